	.target	sm_103a

	.elftype	@"ET_EXEC"


//--------------------- .note.nv.tkinfo           --------------------------
	.section	.note.nv.tkinfo,"",@"SHT_NOTE"
	.sectionflags	@"SHF_NOTE_NV_TKINFO"
	.tkinfo
        /*0018*/ 	.word	0x00000002
        /*0030*/ 	.string	""
        /*0030*/ 	.string	"ptxas"
        /*0030*/ 	.string	"Cuda compilation tools, release 13.0, V13.0.88"
        /*0030*/ 	.string	"Build cuda_13.0.r13.0/compiler.36424714_0"
        /*0030*/ 	.string	"-arch sm_103a -m 64 "



//--------------------- .note.nv.cuinfo           --------------------------
	.section	.note.nv.cuinfo,"",@"SHT_NOTE"
	.sectionflags	@"SHF_NOTE_NV_CUINFO"
        /*0018*/ 	.short	0x0002
        /*001a*/ 	.short	0x0067
        /*001c*/ 	.short	0x0082
	.zero		2


//--------------------- .nv.info                  --------------------------
	.section	.nv.info,"",@"SHT_CUDA_INFO"
	.align	4


	//----- nvinfo : EIATTR_REGCOUNT
	.align		4
        /*0000*/ 	.byte	0x04, 0x2f
        /*0002*/ 	.short	(.L_12 - .L_11)
	.align		4
.L_11:
        /*0004*/ 	.word	index@(_ZN5flash24flash_fwd_splitkv_kernelI23Flash_fwd_kernel_traitsILi96ELi64ELi64ELi4ELb0ELb0EN7cutlass10bfloat16_tE19Flash_kernel_traitsILi96ELi64ELi64ELi4ES3_EELb1ELb0ELb1ELb0ELb0ELb1ELb1ELb1EEEvNS_16Flash_fwd_paramsE)
        /*0008*/ 	.word	0x000000a8


	//----- nvinfo : EIATTR_FRAME_SIZE
	.align		4
.L_12:
        /*000c*/ 	.byte	0x04, 0x11
        /*000e*/ 	.short	(.L_14 - .L_13)
	.align		4
.L_13:
        /*0010*/ 	.word	index@(_ZN5flash24flash_fwd_splitkv_kernelI23Flash_fwd_kernel_traitsILi96ELi64ELi64ELi4ELb0ELb0EN7cutlass10bfloat16_tE19Flash_kernel_traitsILi96ELi64ELi64ELi4ES3_EELb1ELb0ELb1ELb0ELb0ELb1ELb1ELb1EEEvNS_16Flash_fwd_paramsE)
        /*0014*/ 	.word	0x00000000


	//----- nvinfo : EIATTR_REGCOUNT
	.align		4
.L_14:
        /*0018*/ 	.byte	0x04, 0x2f
        /*001a*/ 	.short	(.L_16 - .L_15)
	.align		4
.L_15:
        /*001c*/ 	.word	index@(_ZN5flash24flash_fwd_splitkv_kernelI23Flash_fwd_kernel_traitsILi96ELi64ELi64ELi4ELb0ELb0EN7cutlass10bfloat16_tE19Flash_kernel_traitsILi96ELi64ELi64ELi4ES3_EELb1ELb0ELb1ELb0ELb0ELb0ELb1ELb1EEEvNS_16Flash_fwd_paramsE)
        /*0020*/ 	.word	0x0000009d


	//----- nvinfo : EIATTR_FRAME_SIZE
	.align		4
.L_16:
        /*0024*/ 	.byte	0x04, 0x11
        /*0026*/ 	.short	(.L_18 - .L_17)
	.align		4
.L_17:
        /*0028*/ 	.word	index@(_ZN5flash24flash_fwd_splitkv_kernelI23Flash_fwd_kernel_traitsILi96ELi64ELi64ELi4ELb0ELb0EN7cutlass10bfloat16_tE19Flash_kernel_traitsILi96ELi64ELi64ELi4ES3_EELb1ELb0ELb1ELb0ELb0ELb0ELb1ELb1EEEvNS_16Flash_fwd_paramsE)
        /*002c*/ 	.word	0x00000000


	//----- nvinfo : EIATTR_REGCOUNT
	.align		4
.L_18:
        /*0030*/ 	.byte	0x04, 0x2f
        /*0032*/ 	.short	(.L_20 - .L_19)
	.align		4
.L_19:
        /*0034*/ 	.word	index@(_ZN5flash24flash_fwd_splitkv_kernelI23Flash_fwd_kernel_traitsILi96ELi64ELi64ELi4ELb0ELb0EN7cutlass10bfloat16_tE19Flash_kernel_traitsILi96ELi64ELi64ELi4ES3_EELb1ELb0ELb0ELb0ELb1ELb1ELb1ELb1EEEvNS_16Flash_fwd_paramsE)
        /*0038*/ 	.word	0x000000a8


	//----- nvinfo : EIATTR_FRAME_SIZE
	.align		4
.L_20:
        /*003c*/ 	.byte	0x04, 0x11
        /*003e*/ 	.short	(.L_22 - .L_21)
	.align		4
.L_21:
        /*0040*/ 	.word	index@(_ZN5flash24flash_fwd_splitkv_kernelI23Flash_fwd_kernel_traitsILi96ELi64ELi64ELi4ELb0ELb0EN7cutlass10bfloat16_tE19Flash_kernel_traitsILi96ELi64ELi64ELi4ES3_EELb1ELb0ELb0ELb0ELb1ELb1ELb1ELb1EEEvNS_16Flash_fwd_paramsE)
        /*0044*/ 	.word	0x00000000


	//----- nvinfo : EIATTR_REGCOUNT
	.align		4
.L_22:
        /*0048*/ 	.byte	0x04, 0x2f
        /*004a*/ 	.short	(.L_24 - .L_23)
	.align		4
.L_23:
        /*004c*/ 	.word	index@(_ZN5flash24flash_fwd_splitkv_kernelI23Flash_fwd_kernel_traitsILi96ELi64ELi64ELi4ELb0ELb0EN7cutlass10bfloat16_tE19Flash_kernel_traitsILi96ELi64ELi64ELi4ES3_EELb1ELb0ELb0ELb0ELb1ELb0ELb1ELb1EEEvNS_16Flash_fwd_paramsE)
        /*0050*/ 	.word	0x0000008f


	//----- nvinfo : EIATTR_FRAME_SIZE
	.align		4
.L_24:
        /*0054*/ 	.byte	0x04, 0x11
        /*0056*/ 	.short	(.L_26 - .L_25)
	.align		4
.L_25:
        /*0058*/ 	.word	index@(_ZN5flash24flash_fwd_splitkv_kernelI23Flash_fwd_kernel_traitsILi96ELi64ELi64ELi4ELb0ELb0EN7cutlass10bfloat16_tE19Flash_kernel_traitsILi96ELi64ELi64ELi4ES3_EELb1ELb0ELb0ELb0ELb1ELb0ELb1ELb1EEEvNS_16Flash_fwd_paramsE)
        /*005c*/ 	.word	0x00000000


	//----- nvinfo : EIATTR_REGCOUNT
	.align		4
.L_26:
        /*0060*/ 	.byte	0x04, 0x2f
        /*0062*/ 	.short	(.L_28 - .L_27)
	.align		4
.L_27:
        /*0064*/ 	.word	index@(_ZN5flash24flash_fwd_splitkv_kernelI23Flash_fwd_kernel_traitsILi96ELi64ELi64ELi4ELb0ELb0EN7cutlass10bfloat16_tE19Flash_kernel_traitsILi96ELi64ELi64ELi4ES3_EELb1ELb0ELb1ELb0ELb0ELb1ELb1ELb0EEEvNS_16Flash_fwd_paramsE)
        /*0068*/ 	.word	0x000000a4


	//----- nvinfo : EIATTR_FRAME_SIZE
	.align		4
.L_28:
        /*006c*/ 	.byte	0x04, 0x11
        /*006e*/ 	.short	(.L_30 - .L_29)
	.align		4
.L_29:
        /*0070*/ 	.word	index@(_ZN5flash24flash_fwd_splitkv_kernelI23Flash_fwd_kernel_traitsILi96ELi64ELi64ELi4ELb0ELb0EN7cutlass10bfloat16_tE19Flash_kernel_traitsILi96ELi64ELi64ELi4ES3_EELb1ELb0ELb1ELb0ELb0ELb1ELb1ELb0EEEvNS_16Flash_fwd_paramsE)
        /*0074*/ 	.word	0x00000000


	//----- nvinfo : EIATTR_REGCOUNT
	.align		4
.L_30:
        /*0078*/ 	.byte	0x04, 0x2f
        /*007a*/ 	.short	(.L_32 - .L_31)
	.align		4
.L_31:
        /*007c*/ 	.word	index@(_ZN5flash24flash_fwd_splitkv_kernelI23Flash_fwd_kernel_traitsILi96ELi64ELi64ELi4ELb0ELb0EN7cutlass10bfloat16_tE19Flash_kernel_traitsILi96ELi64ELi64ELi4ES3_EELb1ELb0ELb1ELb0ELb0ELb0ELb1ELb0EEEvNS_16Flash_fwd_paramsE)
        /*0080*/ 	.word	0x000000a0


	//----- nvinfo : EIATTR_FRAME_SIZE
	.align		4
.L_32:
        /*0084*/ 	.byte	0x04, 0x11
        /*0086*/ 	.short	(.L_34 - .L_33)
	.align		4
.L_33:
        /*0088*/ 	.word	index@(_ZN5flash24flash_fwd_splitkv_kernelI23Flash_fwd_kernel_traitsILi96ELi64ELi64ELi4ELb0ELb0EN7cutlass10bfloat16_tE19Flash_kernel_traitsILi96ELi64ELi64ELi4ES3_EELb1ELb0ELb1ELb0ELb0ELb0ELb1ELb0EEEvNS_16Flash_fwd_paramsE)
        /*008c*/ 	.word	0x00000000


	//----- nvinfo : EIATTR_REGCOUNT
	.align		4
.L_34:
        /*0090*/ 	.byte	0x04, 0x2f
        /*0092*/ 	.short	(.L_36 - .L_35)
	.align		4
.L_35:
        /*0094*/ 	.word	index@(_ZN5flash24flash_fwd_splitkv_kernelI23Flash_fwd_kernel_traitsILi96ELi64ELi64ELi4ELb0ELb0EN7cutlass10bfloat16_tE19Flash_kernel_traitsILi96ELi64ELi64ELi4ES3_EELb1ELb0ELb0ELb0ELb1ELb1ELb1ELb0EEEvNS_16Flash_fwd_paramsE)
        /*0098*/ 	.word	0x000000a8


	//----- nvinfo : EIATTR_FRAME_SIZE
	.align		4
.L_36:
        /*009c*/ 	.byte	0x04, 0x11
        /*009e*/ 	.short	(.L_38 - .L_37)
	.align		4
.L_37:
        /*00a0*/ 	.word	index@(_ZN5flash24flash_fwd_splitkv_kernelI23Flash_fwd_kernel_traitsILi96ELi64ELi64ELi4ELb0ELb0EN7cutlass10bfloat16_tE19Flash_kernel_traitsILi96ELi64ELi64ELi4ES3_EELb1ELb0ELb0ELb0ELb1ELb1ELb1ELb0EEEvNS_16Flash_fwd_paramsE)
        /*00a4*/ 	.word	0x00000000


	//----- nvinfo : EIATTR_REGCOUNT
	.align		4
.L_38:
        /*00a8*/ 	.byte	0x04, 0x2f
        /*00aa*/ 	.short	(.L_40 - .L_39)
	.align		4
.L_39:
        /*00ac*/ 	.word	index@(_ZN5flash24flash_fwd_splitkv_kernelI23Flash_fwd_kernel_traitsILi96ELi64ELi64ELi4ELb0ELb0EN7cutlass10bfloat16_tE19Flash_kernel_traitsILi96ELi64ELi64ELi4ES3_EELb1ELb0ELb0ELb0ELb1ELb0ELb1ELb0EEEvNS_16Flash_fwd_paramsE)
        /*00b0*/ 	.word	0x000000a6


	//----- nvinfo : EIATTR_FRAME_SIZE
	.align		4
.L_40:
        /*00b4*/ 	.byte	0x04, 0x11
        /*00b6*/ 	.short	(.L_42 - .L_41)
	.align		4
.L_41:
        /*00b8*/ 	.word	index@(_ZN5flash24flash_fwd_splitkv_kernelI23Flash_fwd_kernel_traitsILi96ELi64ELi64ELi4ELb0ELb0EN7cutlass10bfloat16_tE19Flash_kernel_traitsILi96ELi64ELi64ELi4ES3_EELb1ELb0ELb0ELb0ELb1ELb0ELb1ELb0EEEvNS_16Flash_fwd_paramsE)
        /*00bc*/ 	.word	0x00000000


	//----- nvinfo : EIATTR_REGCOUNT
	.align		4
.L_42:
        /*00c0*/ 	.byte	0x04, 0x2f
        /*00c2*/ 	.short	(.L_44 - .L_43)
	.align		4
.L_43:
        /*00c4*/ 	.word	index@(_ZN5flash24flash_fwd_splitkv_kernelI23Flash_fwd_kernel_traitsILi96ELi64ELi64ELi4ELb0ELb0EN7cutlass10bfloat16_tE19Flash_kernel_traitsILi96ELi64ELi64ELi4ES3_EELb1ELb0ELb1ELb0ELb0ELb1ELb0ELb1EEEvNS_16Flash_fwd_paramsE)
        /*00c8*/ 	.word	0x000000a8


	//----- nvinfo : EIATTR_FRAME_SIZE
	.align		4
.L_44:
        /*00cc*/ 	.byte	0x04, 0x11
        /*00ce*/ 	.short	(.L_46 - .L_45)
	.align		4
.L_45:
        /*00d0*/ 	.word	index@(_ZN5flash24flash_fwd_splitkv_kernelI23Flash_fwd_kernel_traitsILi96ELi64ELi64ELi4ELb0ELb0EN7cutlass10bfloat16_tE19Flash_kernel_traitsILi96ELi64ELi64ELi4ES3_EELb1ELb0ELb1ELb0ELb0ELb1ELb0ELb1EEEvNS_16Flash_fwd_paramsE)
        /*00d4*/ 	.word	0x00000000


	//----- nvinfo : EIATTR_REGCOUNT
	.align		4
.L_46:
        /*00d8*/ 	.byte	0x04, 0x2f
        /*00da*/ 	.short	(.L_48 - .L_47)
	.align		4
.L_47:
        /*00dc*/ 	.word	index@(_ZN5flash24flash_fwd_splitkv_kernelI23Flash_fwd_kernel_traitsILi96ELi64ELi64ELi4ELb0ELb0EN7cutlass10bfloat16_tE19Flash_kernel_traitsILi96ELi64ELi64ELi4ES3_EELb1ELb0ELb1ELb0ELb0ELb0ELb0ELb1EEEvNS_16Flash_fwd_paramsE)
        /*00e0*/ 	.word	0x0000009c


	//----- nvinfo : EIATTR_FRAME_SIZE
	.align		4
.L_48:
        /*00e4*/ 	.byte	0x04, 0x11
        /*00e6*/ 	.short	(.L_50 - .L_49)
	.align		4
.L_49:
        /*00e8*/ 	.word	index@(_ZN5flash24flash_fwd_splitkv_kernelI23Flash_fwd_kernel_traitsILi96ELi64ELi64ELi4ELb0ELb0EN7cutlass10bfloat16_tE19Flash_kernel_traitsILi96ELi64ELi64ELi4ES3_EELb1ELb0ELb1ELb0ELb0ELb0ELb0ELb1EEEvNS_16Flash_fwd_paramsE)
        /*00ec*/ 	.word	0x00000000


	//----- nvinfo : EIATTR_REGCOUNT
	.align		4
.L_50:
        /*00f0*/ 	.byte	0x04, 0x2f
        /*00f2*/ 	.short	(.L_52 - .L_51)
	.align		4
.L_51:
        /*00f4*/ 	.word	index@(_ZN5flash24flash_fwd_splitkv_kernelI23Flash_fwd_kernel_traitsILi96ELi64ELi64ELi4ELb0ELb0EN7cutlass10bfloat16_tE19Flash_kernel_traitsILi96ELi64ELi64ELi4ES3_EELb1ELb0ELb0ELb0ELb1ELb1ELb0ELb1EEEvNS_16Flash_fwd_paramsE)
        /*00f8*/ 	.word	0x000000a8


	//----- nvinfo : EIATTR_FRAME_SIZE
	.align		4
.L_52:
        /*00fc*/ 	.byte	0x04, 0x11
        /*00fe*/ 	.short	(.L_54 - .L_53)
	.align		4
.L_53:
        /*0100*/ 	.word	index@(_ZN5flash24flash_fwd_splitkv_kernelI23Flash_fwd_kernel_traitsILi96ELi64ELi64ELi4ELb0ELb0EN7cutlass10bfloat16_tE19Flash_kernel_traitsILi96ELi64ELi64ELi4ES3_EELb1ELb0ELb0ELb0ELb1ELb1ELb0ELb1EEEvNS_16Flash_fwd_paramsE)
        /*0104*/ 	.word	0x00000000


	//----- nvinfo : EIATTR_REGCOUNT
	.align		4
.L_54:
        /*0108*/ 	.byte	0x04, 0x2f
        /*010a*/ 	.short	(.L_56 - .L_55)
	.align		4
.L_55:
        /*010c*/ 	.word	index@(_ZN5flash24flash_fwd_splitkv_kernelI23Flash_fwd_kernel_traitsILi96ELi64ELi64ELi4ELb0ELb0EN7cutlass10bfloat16_tE19Flash_kernel_traitsILi96ELi64ELi64ELi4ES3_EELb1ELb0ELb0ELb0ELb1ELb0ELb0ELb1EEEvNS_16Flash_fwd_paramsE)
        /*0110*/ 	.word	0x0000008c


	//----- nvinfo : EIATTR_FRAME_SIZE
	.align		4
.L_56:
        /*0114*/ 	.byte	0x04, 0x11
        /*0116*/ 	.short	(.L_58 - .L_57)
	.align		4
.L_57:
        /*0118*/ 	.word	index@(_ZN5flash24flash_fwd_splitkv_kernelI23Flash_fwd_kernel_traitsILi96ELi64ELi64ELi4ELb0ELb0EN7cutlass10bfloat16_tE19Flash_kernel_traitsILi96ELi64ELi64ELi4ES3_EELb1ELb0ELb0ELb0ELb1ELb0ELb0ELb1EEEvNS_16Flash_fwd_paramsE)
        /*011c*/ 	.word	0x00000000


	//----- nvinfo : EIATTR_REGCOUNT
	.align		4
.L_58:
        /*0120*/ 	.byte	0x04, 0x2f
        /*0122*/ 	.short	(.L_60 - .L_59)
	.align		4
.L_59:
        /*0124*/ 	.word	index@(_ZN5flash24flash_fwd_splitkv_kernelI23Flash_fwd_kernel_traitsILi96ELi64ELi64ELi4ELb0ELb0EN7cutlass10bfloat16_tE19Flash_kernel_traitsILi96ELi64ELi64ELi4ES3_EELb1ELb0ELb1ELb0ELb0ELb1ELb0ELb0EEEvNS_16Flash_fwd_paramsE)
        /*0128*/ 	.word	0x000000a4


	//----- nvinfo : EIATTR_FRAME_SIZE
	.align		4
.L_60:
        /*012c*/ 	.byte	0x04, 0x11
        /*012e*/ 	.short	(.L_62 - .L_61)
	.align		4
.L_61:
        /*0130*/ 	.word	index@(_ZN5flash24flash_fwd_splitkv_kernelI23Flash_fwd_kernel_traitsILi96ELi64ELi64ELi4ELb0ELb0EN7cutlass10bfloat16_tE19Flash_kernel_traitsILi96ELi64ELi64ELi4ES3_EELb1ELb0ELb1ELb0ELb0ELb1ELb0ELb0EEEvNS_16Flash_fwd_paramsE)
        /*0134*/ 	.word	0x00000000


	//----- nvinfo : EIATTR_REGCOUNT
	.align		4
.L_62:
        /*0138*/ 	.byte	0x04, 0x2f
        /*013a*/ 	.short	(.L_64 - .L_63)
	.align		4
.L_63:
        /*013c*/ 	.word	index@(_ZN5flash24flash_fwd_splitkv_kernelI23Flash_fwd_kernel_traitsILi96ELi64ELi64ELi4ELb0ELb0EN7cutlass10bfloat16_tE19Flash_kernel_traitsILi96ELi64ELi64ELi4ES3_EELb1ELb0ELb1ELb0ELb0ELb0ELb0ELb0EEEvNS_16Flash_fwd_paramsE)
        /*0140*/ 	.word	0x000000a7


	//----- nvinfo : EIATTR_FRAME_SIZE
	.align		4
.L_64:
        /*0144*/ 	.byte	0x04, 0x11
        /*0146*/ 	.short	(.L_66 - .L_65)
	.align		4
.L_65:
        /*0148*/ 	.word	index@(_ZN5flash24flash_fwd_splitkv_kernelI23Flash_fwd_kernel_traitsILi96ELi64ELi64ELi4ELb0ELb0EN7cutlass10bfloat16_tE19Flash_kernel_traitsILi96ELi64ELi64ELi4ES3_EELb1ELb0ELb1ELb0ELb0ELb0ELb0ELb0EEEvNS_16Flash_fwd_paramsE)
        /*014c*/ 	.word	0x00000000


	//----- nvinfo : EIATTR_REGCOUNT
	.align		4
.L_66:
        /*0150*/ 	.byte	0x04, 0x2f
        /*0152*/ 	.short	(.L_68 - .L_67)
	.align		4
.L_67:
        /*0154*/ 	.word	index@(_ZN5flash24flash_fwd_splitkv_kernelI23Flash_fwd_kernel_traitsILi96ELi64ELi64ELi4ELb0ELb0EN7cutlass10bfloat16_tE19Flash_kernel_traitsILi96ELi64ELi64ELi4ES3_EELb1ELb0ELb0ELb0ELb1ELb1ELb0ELb0EEEvNS_16Flash_fwd_paramsE)
        /*0158*/ 	.word	0x000000a8


	//----- nvinfo : EIATTR_FRAME_SIZE
	.align		4
.L_68:
        /*015c*/ 	.byte	0x04, 0x11
        /*015e*/ 	.short	(.L_70 - .L_69)
	.align		4
.L_69:
        /*0160*/ 	.word	index@(_ZN5flash24flash_fwd_splitkv_kernelI23Flash_fwd_kernel_traitsILi96ELi64ELi64ELi4ELb0ELb0EN7cutlass10bfloat16_tE19Flash_kernel_traitsILi96ELi64ELi64ELi4ES3_EELb1ELb0ELb0ELb0ELb1ELb1ELb0ELb0EEEvNS_16Flash_fwd_paramsE)
        /*0164*/ 	.word	0x00000000


	//----- nvinfo : EIATTR_REGCOUNT
	.align		4
.L_70:
        /*0168*/ 	.byte	0x04, 0x2f
        /*016a*/ 	.short	(.L_72 - .L_71)
	.align		4
.L_71:
        /*016c*/ 	.word	index@(_ZN5flash24flash_fwd_splitkv_kernelI23Flash_fwd_kernel_traitsILi96ELi64ELi64ELi4ELb0ELb0EN7cutlass10bfloat16_tE19Flash_kernel_traitsILi96ELi64ELi64ELi4ES3_EELb1ELb0ELb0ELb0ELb1ELb0ELb0ELb0EEEvNS_16Flash_fwd_paramsE)
        /*0170*/ 	.word	0x000000a4


	//----- nvinfo : EIATTR_FRAME_SIZE
	.align		4
.L_72:
        /*0174*/ 	.byte	0x04, 0x11
        /*0176*/ 	.short	(.L_74 - .L_73)
	.align		4
.L_73:
        /*0178*/ 	.word	index@(_ZN5flash24flash_fwd_splitkv_kernelI23Flash_fwd_kernel_traitsILi96ELi64ELi64ELi4ELb0ELb0EN7cutlass10bfloat16_tE19Flash_kernel_traitsILi96ELi64ELi64ELi4ES3_EELb1ELb0ELb0ELb0ELb1ELb0ELb0ELb0EEEvNS_16Flash_fwd_paramsE)
        /*017c*/ 	.word	0x00000000


	//----- nvinfo : EIATTR_REGCOUNT
	.align		4
.L_74:
        /*0180*/ 	.byte	0x04, 0x2f
        /*0182*/ 	.short	(.L_76 - .L_75)
	.align		4
.L_75:
        /*0184*/ 	.word	index@(_ZN5flash24flash_fwd_splitkv_kernelI23Flash_fwd_kernel_traitsILi96ELi64ELi64ELi4ELb0ELb0EN7cutlass10bfloat16_tE19Flash_kernel_traitsILi96ELi64ELi64ELi4ES3_EELb1ELb0ELb0ELb1ELb1ELb1ELb1ELb0EEEvNS_16Flash_fwd_paramsE)
        /*0188*/ 	.word	0x000000a6


	//----- nvinfo : EIATTR_FRAME_SIZE
	.align		4
.L_76:
        /*018c*/ 	.byte	0x04, 0x11
        /*018e*/ 	.short	(.L_78 - .L_77)
	.align		4
.L_77:
        /*0190*/ 	.word	index@(_ZN5flash24flash_fwd_splitkv_kernelI23Flash_fwd_kernel_traitsILi96ELi64ELi64ELi4ELb0ELb0EN7cutlass10bfloat16_tE19Flash_kernel_traitsILi96ELi64ELi64ELi4ES3_EELb1ELb0ELb0ELb1ELb1ELb1ELb1ELb0EEEvNS_16Flash_fwd_paramsE)
        /*0194*/ 	.word	0x00000000


	//----- nvinfo : EIATTR_REGCOUNT
	.align		4
.L_78:
        /*0198*/ 	.byte	0x04, 0x2f
        /*019a*/ 	.short	(.L_80 - .L_79)
	.align		4
.L_79:
        /*019c*/ 	.word	index@(_ZN5flash24flash_fwd_splitkv_kernelI23Flash_fwd_kernel_traitsILi96ELi64ELi64ELi4ELb0ELb0EN7cutlass10bfloat16_tE19Flash_kernel_traitsILi96ELi64ELi64ELi4ES3_EELb1ELb0ELb0ELb1ELb1ELb0ELb1ELb0EEEvNS_16Flash_fwd_paramsE)
        /*01a0*/ 	.word	0x000000a2


	//----- nvinfo : EIATTR_FRAME_SIZE
	.align		4
.L_80:
        /*01a4*/ 	.byte	0x04, 0x11
        /*01a6*/ 	.short	(.L_82 - .L_81)
	.align		4
.L_81:
        /*01a8*/ 	.word	index@(_ZN5flash24flash_fwd_splitkv_kernelI23Flash_fwd_kernel_traitsILi96ELi64ELi64ELi4ELb0ELb0EN7cutlass10bfloat16_tE19Flash_kernel_traitsILi96ELi64ELi64ELi4ES3_EELb1ELb0ELb0ELb1ELb1ELb0ELb1ELb0EEEvNS_16Flash_fwd_paramsE)
        /*01ac*/ 	.word	0x00000000


	//----- nvinfo : EIATTR_REGCOUNT
	.align		4
.L_82:
        /*01b0*/ 	.byte	0x04, 0x2f
        /*01b2*/ 	.short	(.L_84 - .L_83)
	.align		4
.L_83:
        /*01b4*/ 	.word	index@(_ZN5flash24flash_fwd_splitkv_kernelI23Flash_fwd_kernel_traitsILi96ELi64ELi64ELi4ELb0ELb0EN7cutlass10bfloat16_tE19Flash_kernel_traitsILi96ELi64ELi64ELi4ES3_EELb1ELb0ELb0ELb1ELb1ELb1ELb0ELb0EEEvNS_16Flash_fwd_paramsE)
        /*01b8*/ 	.word	0x000000a7


	//----- nvinfo : EIATTR_FRAME_SIZE
	.align		4
.L_84:
        /*01bc*/ 	.byte	0x04, 0x11
        /*01be*/ 	.short	(.L_86 - .L_85)
	.align		4
.L_85:
        /*01c0*/ 	.word	index@(_ZN5flash24flash_fwd_splitkv_kernelI23Flash_fwd_kernel_traitsILi96ELi64ELi64ELi4ELb0ELb0EN7cutlass10bfloat16_tE19Flash_kernel_traitsILi96ELi64ELi64ELi4ES3_EELb1ELb0ELb0ELb1ELb1ELb1ELb0ELb0EEEvNS_16Flash_fwd_paramsE)
        /*01c4*/ 	.word	0x00000000


	//----- nvinfo : EIATTR_REGCOUNT
	.align		4
.L_86:
        /*01c8*/ 	.byte	0x04, 0x2f
        /*01ca*/ 	.short	(.L_88 - .L_87)
	.align		4
.L_87:
        /*01cc*/ 	.word	index@(_ZN5flash24flash_fwd_splitkv_kernelI23Flash_fwd_kernel_traitsILi96ELi64ELi64ELi4ELb0ELb0EN7cutlass10bfloat16_tE19Flash_kernel_traitsILi96ELi64ELi64ELi4ES3_EELb1ELb0ELb0ELb1ELb1ELb0ELb0ELb0EEEvNS_16Flash_fwd_paramsE)
        /*01d0*/ 	.word	0x000000a2


	//----- nvinfo : EIATTR_FRAME_SIZE
	.align		4
.L_88:
        /*01d4*/ 	.byte	0x04, 0x11
        /*01d6*/ 	.short	(.L_90 - .L_89)
	.align		4
.L_89:
        /*01d8*/ 	.word	index@(_ZN5flash24flash_fwd_splitkv_kernelI23Flash_fwd_kernel_traitsILi96ELi64ELi64ELi4ELb0ELb0EN7cutlass10bfloat16_tE19Flash_kernel_traitsILi96ELi64ELi64ELi4ES3_EELb1ELb0ELb0ELb1ELb1ELb0ELb0ELb0EEEvNS_16Flash_fwd_paramsE)
        /*01dc*/ 	.word	0x00000000


	//----- nvinfo : EIATTR_REGCOUNT
	.align		4
.L_90:
        /*01e0*/ 	.byte	0x04, 0x2f
        /*01e2*/ 	.short	(.L_92 - .L_91)
	.align		4
.L_91:
        /*01e4*/ 	.word	index@(_ZN5flash24flash_fwd_splitkv_kernelI23Flash_fwd_kernel_traitsILi96ELi64ELi64ELi4ELb0ELb0EN7cutlass10bfloat16_tE19Flash_kernel_traitsILi96ELi64ELi64ELi4ES3_EELb1ELb0ELb0ELb0ELb0ELb1ELb1ELb1EEEvNS_16Flash_fwd_paramsE)
        /*01e8*/ 	.word	0x000000a8


	//----- nvinfo : EIATTR_FRAME_SIZE
	.align		4
.L_92:
        /*01ec*/ 	.byte	0x04, 0x11
        /*01ee*/ 	.short	(.L_94 - .L_93)
	.align		4
.L_93:
        /*01f0*/ 	.word	index@(_ZN5flash24flash_fwd_splitkv_kernelI23Flash_fwd_kernel_traitsILi96ELi64ELi64ELi4ELb0ELb0EN7cutlass10bfloat16_tE19Flash_kernel_traitsILi96ELi64ELi64ELi4ES3_EELb1ELb0ELb0ELb0ELb0ELb1ELb1ELb1EEEvNS_16Flash_fwd_paramsE)
        /*01f4*/ 	.word	0x00000000


	//----- nvinfo : EIATTR_REGCOUNT
	.align		4
.L_94:
        /*01f8*/ 	.byte	0x04, 0x2f
        /*01fa*/ 	.short	(.L_96 - .L_95)
	.align		4
.L_95:
        /*01fc*/ 	.word	index@(_ZN5flash24flash_fwd_splitkv_kernelI23Flash_fwd_kernel_traitsILi96ELi64ELi64ELi4ELb0ELb0EN7cutlass10bfloat16_tE19Flash_kernel_traitsILi96ELi64ELi64ELi4ES3_EELb1ELb0ELb0ELb0ELb0ELb0ELb1ELb1EEEvNS_16Flash_fwd_paramsE)
        /*0200*/ 	.word	0x00000092


	//----- nvinfo : EIATTR_FRAME_SIZE
	.align		4
.L_96:
        /*0204*/ 	.byte	0x04, 0x11
        /*0206*/ 	.short	(.L_98 - .L_97)
	.align		4
.L_97:
        /*0208*/ 	.word	index@(_ZN5flash24flash_fwd_splitkv_kernelI23Flash_fwd_kernel_traitsILi96ELi64ELi64ELi4ELb0ELb0EN7cutlass10bfloat16_tE19Flash_kernel_traitsILi96ELi64ELi64ELi4ES3_EELb1ELb0ELb0ELb0ELb0ELb0ELb1ELb1EEEvNS_16Flash_fwd_paramsE)
        /*020c*/ 	.word	0x00000000


	//----- nvinfo : EIATTR_REGCOUNT
	.align		4
.L_98:
        /*0210*/ 	.byte	0x04, 0x2f
        /*0212*/ 	.short	(.L_100 - .L_99)
	.align		4
.L_99:
        /*0214*/ 	.word	index@(_ZN5flash24flash_fwd_splitkv_kernelI23Flash_fwd_kernel_traitsILi96ELi64ELi64ELi4ELb0ELb0EN7cutlass10bfloat16_tE19Flash_kernel_traitsILi96ELi64ELi64ELi4ES3_EELb1ELb0ELb0ELb0ELb0ELb1ELb1ELb0EEEvNS_16Flash_fwd_paramsE)
        /*0218*/ 	.word	0x000000a4


	//----- nvinfo : EIATTR_FRAME_SIZE
	.align		4
.L_100:
        /*021c*/ 	.byte	0x04, 0x11
        /*021e*/ 	.short	(.L_102 - .L_101)
	.align		4
.L_101:
        /*0220*/ 	.word	index@(_ZN5flash24flash_fwd_splitkv_kernelI23Flash_fwd_kernel_traitsILi96ELi64ELi64ELi4ELb0ELb0EN7cutlass10bfloat16_tE19Flash_kernel_traitsILi96ELi64ELi64ELi4ES3_EELb1ELb0ELb0ELb0ELb0ELb1ELb1ELb0EEEvNS_16Flash_fwd_paramsE)
        /*0224*/ 	.word	0x00000000


	//----- nvinfo : EIATTR_REGCOUNT
	.align		4
.L_102:
        /*0228*/ 	.byte	0x04, 0x2f
        /*022a*/ 	.short	(.L_104 - .L_103)
	.align		4
.L_103:
        /*022c*/ 	.word	index@(_ZN5flash24flash_fwd_splitkv_kernelI23Flash_fwd_kernel_traitsILi96ELi64ELi64ELi4ELb0ELb0EN7cutlass10bfloat16_tE19Flash_kernel_traitsILi96ELi64ELi64ELi4ES3_EELb1ELb0ELb0ELb0ELb0ELb0ELb1ELb0EEEvNS_16Flash_fwd_paramsE)
        /*0230*/ 	.word	0x000000a3


	//----- nvinfo : EIATTR_FRAME_SIZE
	.align		4
.L_104:
        /*0234*/ 	.byte	0x04, 0x11
        /*0236*/ 	.short	(.L_106 - .L_105)
	.align		4
.L_105:
        /*0238*/ 	.word	index@(_ZN5flash24flash_fwd_splitkv_kernelI23Flash_fwd_kernel_traitsILi96ELi64ELi64ELi4ELb0ELb0EN7cutlass10bfloat16_tE19Flash_kernel_traitsILi96ELi64ELi64ELi4ES3_EELb1ELb0ELb0ELb0ELb0ELb0ELb1ELb0EEEvNS_16Flash_fwd_paramsE)
        /*023c*/ 	.word	0x00000000


	//----- nvinfo : EIATTR_REGCOUNT
	.align		4
.L_106:
        /*0240*/ 	.byte	0x04, 0x2f
        /*0242*/ 	.short	(.L_108 - .L_107)
	.align		4
.L_107:
        /*0244*/ 	.word	index@(_ZN5flash24flash_fwd_splitkv_kernelI23Flash_fwd_kernel_traitsILi96ELi64ELi64ELi4ELb0ELb0EN7cutlass10bfloat16_tE19Flash_kernel_traitsILi96ELi64ELi64ELi4ES3_EELb1ELb0ELb0ELb0ELb0ELb1ELb0ELb1EEEvNS_16Flash_fwd_paramsE)
        /*0248*/ 	.word	0x000000a8


	//----- nvinfo : EIATTR_FRAME_SIZE
	.align		4
.L_108:
        /*024c*/ 	.byte	0x04, 0x11
        /*024e*/ 	.short	(.L_110 - .L_109)
	.align		4
.L_109:
        /*0250*/ 	.word	index@(_ZN5flash24flash_fwd_splitkv_kernelI23Flash_fwd_kernel_traitsILi96ELi64ELi64ELi4ELb0ELb0EN7cutlass10bfloat16_tE19Flash_kernel_traitsILi96ELi64ELi64ELi4ES3_EELb1ELb0ELb0ELb0ELb0ELb1ELb0ELb1EEEvNS_16Flash_fwd_paramsE)
        /*0254*/ 	.word	0x00000000


	//----- nvinfo : EIATTR_REGCOUNT
	.align		4
.L_110:
        /*0258*/ 	.byte	0x04, 0x2f
        /*025a*/ 	.short	(.L_112 - .L_111)
	.align		4
.L_111:
        /*025c*/ 	.word	index@(_ZN5flash24flash_fwd_splitkv_kernelI23Flash_fwd_kernel_traitsILi96ELi64ELi64ELi4ELb0ELb0EN7cutlass10bfloat16_tE19Flash_kernel_traitsILi96ELi64ELi64ELi4ES3_EELb1ELb0ELb0ELb0ELb0ELb0ELb0ELb1EEEvNS_16Flash_fwd_paramsE)
        /*0260*/ 	.word	0x0000008e


	//----- nvinfo : EIATTR_FRAME_SIZE
	.align		4
.L_112:
        /*0264*/ 	.byte	0x04, 0x11
        /*0266*/ 	.short	(.L_114 - .L_113)
	.align		4
.L_113:
        /*0268*/ 	.word	index@(_ZN5flash24flash_fwd_splitkv_kernelI23Flash_fwd_kernel_traitsILi96ELi64ELi64ELi4ELb0ELb0EN7cutlass10bfloat16_tE19Flash_kernel_traitsILi96ELi64ELi64ELi4ES3_EELb1ELb0ELb0ELb0ELb0ELb0ELb0ELb1EEEvNS_16Flash_fwd_paramsE)
        /*026c*/ 	.word	0x00000000


	//----- nvinfo : EIATTR_REGCOUNT
	.align		4
.L_114:
        /*0270*/ 	.byte	0x04, 0x2f
        /*0272*/ 	.short	(.L_116 - .L_115)
	.align		4
.L_115:
        /*0274*/ 	.word	index@(_ZN5flash24flash_fwd_splitkv_kernelI23Flash_fwd_kernel_traitsILi96ELi64ELi64ELi4ELb0ELb0EN7cutlass10bfloat16_tE19Flash_kernel_traitsILi96ELi64ELi64ELi4ES3_EELb1ELb0ELb0ELb0ELb0ELb1ELb0ELb0EEEvNS_16Flash_fwd_paramsE)
        /*0278*/ 	.word	0x000000a8


	//----- nvinfo : EIATTR_FRAME_SIZE
	.align		4
.L_116:
        /*027c*/ 	.byte	0x04, 0x11
        /*027e*/ 	.short	(.L_118 - .L_117)
	.align		4
.L_117:
        /*0280*/ 	.word	index@(_ZN5flash24flash_fwd_splitkv_kernelI23Flash_fwd_kernel_traitsILi96ELi64ELi64ELi4ELb0ELb0EN7cutlass10bfloat16_tE19Flash_kernel_traitsILi96ELi64ELi64ELi4ES3_EELb1ELb0ELb0ELb0ELb0ELb1ELb0ELb0EEEvNS_16Flash_fwd_paramsE)
        /*0284*/ 	.word	0x00000000


	//----- nvinfo : EIATTR_REGCOUNT
	.align		4
.L_118:
        /*0288*/ 	.byte	0x04, 0x2f
        /*028a*/ 	.short	(.L_120 - .L_119)
	.align		4
.L_119:
        /*028c*/ 	.word	index@(_ZN5flash24flash_fwd_splitkv_kernelI23Flash_fwd_kernel_traitsILi96ELi64ELi64ELi4ELb0ELb0EN7cutlass10bfloat16_tE19Flash_kernel_traitsILi96ELi64ELi64ELi4ES3_EELb1ELb0ELb0ELb0ELb0ELb0ELb0ELb0EEEvNS_16Flash_fwd_paramsE)
        /*0290*/ 	.word	0x000000a6


	//----- nvinfo : EIATTR_FRAME_SIZE
	.align		4
.L_120:
        /*0294*/ 	.byte	0x04, 0x11
        /*0296*/ 	.short	(.L_122 - .L_121)
	.align		4
.L_121:
        /*0298*/ 	.word	index@(_ZN5flash24flash_fwd_splitkv_kernelI23Flash_fwd_kernel_traitsILi96ELi64ELi64ELi4ELb0ELb0EN7cutlass10bfloat16_tE19Flash_kernel_traitsILi96ELi64ELi64ELi4ES3_EELb1ELb0ELb0ELb0ELb0ELb0ELb0ELb0EEEvNS_16Flash_fwd_paramsE)
        /*029c*/ 	.word	0x00000000


	//----- nvinfo : EIATTR_REGCOUNT
	.align		4
.L_122:
        /*02a0*/ 	.byte	0x04, 0x2f
        /*02a2*/ 	.short	(.L_124 - .L_123)
	.align		4
.L_123:
        /*02a4*/ 	.word	index@(_ZN5flash32flash_fwd_splitkv_combine_kernelI23Flash_fwd_kernel_traitsILi96ELi64ELi64ELi4ELb0ELb0EN7cutlass10bfloat16_tE19Flash_kernel_traitsILi96ELi64ELi64ELi4ES3_EELi16ELi1ELb1EEEvNS_16Flash_fwd_paramsE)
        /*02a8*/ 	.word	0x0000002a


	//----- nvinfo : EIATTR_FRAME_SIZE
	.align		4
.L_124:
        /*02ac*/ 	.byte	0x04, 0x11
        /*02ae*/ 	.short	(.L_126 - .L_125)
	.align		4
.L_125:
        /*02b0*/ 	.word	index@($__internal_27_$__cuda_sm20_div_s64)
        /*02b4*/ 	.word	0x00000000


	//----- nvinfo : EIATTR_FRAME_SIZE
	.align		4
.L_126:
        /*02b8*/ 	.byte	0x04, 0x11
        /*02ba*/ 	.short	(.L_128 - .L_127)
	.align		4
.L_127:
        /*02bc*/ 	.word	index@(_ZN5flash32flash_fwd_splitkv_combine_kernelI23Flash_fwd_kernel_traitsILi96ELi64ELi64ELi4ELb0ELb0EN7cutlass10bfloat16_tE19Flash_kernel_traitsILi96ELi64ELi64ELi4ES3_EELi16ELi1ELb1EEEvNS_16Flash_fwd_paramsE)
        /*02c0*/ 	.word	0x00000000


	//----- nvinfo : EIATTR_REGCOUNT
	.align		4
.L_128:
        /*02c4*/ 	.byte	0x04, 0x2f
        /*02c6*/ 	.short	(.L_130 - .L_129)
	.align		4
.L_129:
        /*02c8*/ 	.word	index@(_ZN5flash32flash_fwd_splitkv_combine_kernelI23Flash_fwd_kernel_traitsILi96ELi64ELi64ELi4ELb0ELb0EN7cutlass10bfloat16_tE19Flash_kernel_traitsILi96ELi64ELi64ELi4ES3_EELi16ELi2ELb1EEEvNS_16Flash_fwd_paramsE)
        /*02cc*/ 	.word	0x0000002a


	//----- nvinfo : EIATTR_FRAME_SIZE
	.align		4
.L_130:
        /*02d0*/ 	.byte	0x04, 0x11
        /*02d2*/ 	.short	(.L_132 - .L_131)
	.align		4
.L_131:
        /*02d4*/ 	.word	index@($__internal_26_$__cuda_sm20_div_s64)
        /*02d8*/ 	.word	0x00000000


	//----- nvinfo : EIATTR_FRAME_SIZE
	.align		4
.L_132:
        /*02dc*/ 	.byte	0x04, 0x11
        /*02de*/ 	.short	(.L_134 - .L_133)
	.align		4
.L_133:
        /*02e0*/ 	.word	index@(_ZN5flash32flash_fwd_splitkv_combine_kernelI23Flash_fwd_kernel_traitsILi96ELi64ELi64ELi4ELb0ELb0EN7cutlass10bfloat16_tE19Flash_kernel_traitsILi96ELi64ELi64ELi4ES3_EELi16ELi2ELb1EEEvNS_16Flash_fwd_paramsE)
        /*02e4*/ 	.word	0x00000000


	//----- nvinfo : EIATTR_REGCOUNT
	.align		4
.L_134:
        /*02e8*/ 	.byte	0x04, 0x2f
        /*02ea*/ 	.short	(.L_136 - .L_135)
	.align		4
.L_135:
        /*02ec*/ 	.word	index@(_ZN5flash32flash_fwd_splitkv_combine_kernelI23Flash_fwd_kernel_traitsILi96ELi64ELi64ELi4ELb0ELb0EN7cutlass10bfloat16_tE19Flash_kernel_traitsILi96ELi64ELi64ELi4ES3_EELi16ELi3ELb1EEEvNS_16Flash_fwd_paramsE)
        /*02f0*/ 	.word	0x0000002a


	//----- nvinfo : EIATTR_FRAME_SIZE
	.align		4
.L_136:
        /*02f4*/ 	.byte	0x04, 0x11
        /*02f6*/ 	.short	(.L_138 - .L_137)
	.align		4
.L_137:
        /*02f8*/ 	.word	index@($__internal_25_$__cuda_sm20_div_s64)
        /*02fc*/ 	.word	0x00000000


	//----- nvinfo : EIATTR_FRAME_SIZE
	.align		4
.L_138:
        /*0300*/ 	.byte	0x04, 0x11
        /*0302*/ 	.short	(.L_140 - .L_139)
	.align		4
.L_139:
        /*0304*/ 	.word	index@(_ZN5flash32flash_fwd_splitkv_combine_kernelI23Flash_fwd_kernel_traitsILi96ELi64ELi64ELi4ELb0ELb0EN7cutlass10bfloat16_tE19Flash_kernel_traitsILi96ELi64ELi64ELi4ES3_EELi16ELi3ELb1EEEvNS_16Flash_fwd_paramsE)
        /*0308*/ 	.word	0x00000000


	//----- nvinfo : EIATTR_REGCOUNT
	.align		4
.L_140:
        /*030c*/ 	.byte	0x04, 0x2f
        /*030e*/ 	.short	(.L_142 - .L_141)
	.align		4
.L_141:
        /*0310*/ 	.word	index@(_ZN5flash32flash_fwd_splitkv_combine_kernelI23Flash_fwd_kernel_traitsILi96ELi64ELi64ELi4ELb0ELb0EN7cutlass10bfloat16_tE19Flash_kernel_traitsILi96ELi64ELi64ELi4ES3_EELi16ELi4ELb1EEEvNS_16Flash_fwd_paramsE)
        /*0314*/ 	.word	0x0000002a


	//----- nvinfo : EIATTR_FRAME_SIZE
	.align		4
.L_142:
        /*0318*/ 	.byte	0x04, 0x11
        /*031a*/ 	.short	(.L_144 - .L_143)
	.align		4
.L_143:
        /*031c*/ 	.word	index@($__internal_24_$__cuda_sm20_div_s64)
        /*0320*/ 	.word	0x00000000


	//----- nvinfo : EIATTR_FRAME_SIZE
	.align		4
.L_144:
        /*0324*/ 	.byte	0x04, 0x11
        /*0326*/ 	.short	(.L_146 - .L_145)
	.align		4
.L_145:
        /*0328*/ 	.word	index@(_ZN5flash32flash_fwd_splitkv_combine_kernelI23Flash_fwd_kernel_traitsILi96ELi64ELi64ELi4ELb0ELb0EN7cutlass10bfloat16_tE19Flash_kernel_traitsILi96ELi64ELi64ELi4ES3_EELi16ELi4ELb1EEEvNS_16Flash_fwd_paramsE)
        /*032c*/ 	.word	0x00000000


	//----- nvinfo : EIATTR_REGCOUNT
	.align		4
.L_146:
        /*0330*/ 	.byte	0x04, 0x2f
        /*0332*/ 	.short	(.L_148 - .L_147)
	.align		4
.L_147:
        /*0334*/ 	.word	index@(_ZN5flash32flash_fwd_splitkv_combine_kernelI23Flash_fwd_kernel_traitsILi96ELi64ELi64ELi4ELb0ELb0EN7cutlass10bfloat16_tE19Flash_kernel_traitsILi96ELi64ELi64ELi4ES3_EELi16ELi5ELb1EEEvNS_16Flash_fwd_paramsE)
        /*0338*/ 	.word	0x00000032


	//----- nvinfo : EIATTR_FRAME_SIZE
	.align		4
.L_148:
        /*033c*/ 	.byte	0x04, 0x11
        /*033e*/ 	.short	(.L_150 - .L_149)
	.align		4
.L_149:
        /*0340*/ 	.word	index@($__internal_23_$__cuda_sm20_div_s64)
        /*0344*/ 	.word	0x00000000


	//----- nvinfo : EIATTR_FRAME_SIZE
	.align		4
.L_150:
        /*0348*/ 	.byte	0x04, 0x11
        /*034a*/ 	.short	(.L_152 - .L_151)
	.align		4
.L_151:
        /*034c*/ 	.word	index@(_ZN5flash32flash_fwd_splitkv_combine_kernelI23Flash_fwd_kernel_traitsILi96ELi64ELi64ELi4ELb0ELb0EN7cutlass10bfloat16_tE19Flash_kernel_traitsILi96ELi64ELi64ELi4ES3_EELi16ELi5ELb1EEEvNS_16Flash_fwd_paramsE)
        /*0350*/ 	.word	0x00000000


	//----- nvinfo : EIATTR_REGCOUNT
	.align		4
.L_152:
        /*0354*/ 	.byte	0x04, 0x2f
        /*0356*/ 	.short	(.L_154 - .L_153)
	.align		4
.L_153:
        /*0358*/ 	.word	index@(_ZN5flash32flash_fwd_splitkv_combine_kernelI23Flash_fwd_kernel_traitsILi96ELi64ELi64ELi4ELb0ELb0EN7cutlass10bfloat16_tE19Flash_kernel_traitsILi96ELi64ELi64ELi4ES3_EELi16ELi6ELb1EEEvNS_16Flash_fwd_paramsE)
        /*035c*/ 	.word	0x00000038


	//----- nvinfo : EIATTR_FRAME_SIZE
	.align		4
.L_154:
        /*0360*/ 	.byte	0x04, 0x11
        /*0362*/ 	.short	(.L_156 - .L_155)
	.align		4
.L_155:
        /*0364*/ 	.word	index@($__internal_22_$__cuda_sm20_div_s64)
        /*0368*/ 	.word	0x00000000


	//----- nvinfo : EIATTR_FRAME_SIZE
	.align		4
.L_156:
        /*036c*/ 	.byte	0x04, 0x11
        /*036e*/ 	.short	(.L_158 - .L_157)
	.align		4
.L_157:
        /*0370*/ 	.word	index@(_ZN5flash32flash_fwd_splitkv_combine_kernelI23Flash_fwd_kernel_traitsILi96ELi64ELi64ELi4ELb0ELb0EN7cutlass10bfloat16_tE19Flash_kernel_traitsILi96ELi64ELi64ELi4ES3_EELi16ELi6ELb1EEEvNS_16Flash_fwd_paramsE)
        /*0374*/ 	.word	0x00000000


	//----- nvinfo : EIATTR_REGCOUNT
	.align		4
.L_158:
        /*0378*/ 	.byte	0x04, 0x2f
        /*037a*/ 	.short	(.L_160 - .L_159)
	.align		4
.L_159:
        /*037c*/ 	.word	index@(_ZN5flash32flash_fwd_splitkv_combine_kernelI23Flash_fwd_kernel_traitsILi96ELi64ELi64ELi4ELb0ELb0EN7cutlass10bfloat16_tE19Flash_kernel_traitsILi96ELi64ELi64ELi4ES3_EELi16ELi7ELb1EEEvNS_16Flash_fwd_paramsE)
        /*0380*/ 	.word	0x00000036


	//----- nvinfo : EIATTR_FRAME_SIZE
	.align		4
.L_160:
        /*0384*/ 	.byte	0x04, 0x11
        /*0386*/ 	.short	(.L_162 - .L_161)
	.align		4
.L_161:
        /*0388*/ 	.word	index@($__internal_21_$__cuda_sm20_div_s64)
        /*038c*/ 	.word	0x00000000


	//----- nvinfo : EIATTR_FRAME_SIZE
	.align		4
.L_162:
        /*0390*/ 	.byte	0x04, 0x11
        /*0392*/ 	.short	(.L_164 - .L_163)
	.align		4
.L_163:
        /*0394*/ 	.word	index@(_ZN5flash32flash_fwd_splitkv_combine_kernelI23Flash_fwd_kernel_traitsILi96ELi64ELi64ELi4ELb0ELb0EN7cutlass10bfloat16_tE19Flash_kernel_traitsILi96ELi64ELi64ELi4ES3_EELi16ELi7ELb1EEEvNS_16Flash_fwd_paramsE)
        /*0398*/ 	.word	0x00000000


	//----- nvinfo : EIATTR_REGCOUNT
	.align		4
.L_164:
        /*039c*/ 	.byte	0x04, 0x2f
        /*039e*/ 	.short	(.L_166 - .L_165)
	.align		4
.L_165:
        /*03a0*/ 	.word	index@(_ZN5flash32flash_fwd_splitkv_combine_kernelI23Flash_fwd_kernel_traitsILi96ELi64ELi64ELi4ELb0ELb0EN7cutlass10bfloat16_tE19Flash_kernel_traitsILi96ELi64ELi64ELi4ES3_EELi16ELi1ELb0EEEvNS_16Flash_fwd_paramsE)
        /*03a4*/ 	.word	0x0000002a


	//----- nvinfo : EIATTR_FRAME_SIZE
	.align		4
.L_166:
        /*03a8*/ 	.byte	0x04, 0x11
        /*03aa*/ 	.short	(.L_168 - .L_167)
	.align		4
.L_167:
        /*03ac*/ 	.word	index@($__internal_20_$__cuda_sm20_div_s64)
        /*03b0*/ 	.word	0x00000000


	//----- nvinfo : EIATTR_FRAME_SIZE
	.align		4
.L_168:
        /*03b4*/ 	.byte	0x04, 0x11
        /*03b6*/ 	.short	(.L_170 - .L_169)
	.align		4
.L_169:
        /*03b8*/ 	.word	index@(_ZN5flash32flash_fwd_splitkv_combine_kernelI23Flash_fwd_kernel_traitsILi96ELi64ELi64ELi4ELb0ELb0EN7cutlass10bfloat16_tE19Flash_kernel_traitsILi96ELi64ELi64ELi4ES3_EELi16ELi1ELb0EEEvNS_16Flash_fwd_paramsE)
        /*03bc*/ 	.word	0x00000000


	//----- nvinfo : EIATTR_REGCOUNT
	.align		4
.L_170:
        /*03c0*/ 	.byte	0x04, 0x2f
        /*03c2*/ 	.short	(.L_172 - .L_171)
	.align		4
.L_171:
        /*03c4*/ 	.word	index@(_ZN5flash32flash_fwd_splitkv_combine_kernelI23Flash_fwd_kernel_traitsILi96ELi64ELi64ELi4ELb0ELb0EN7cutlass10bfloat16_tE19Flash_kernel_traitsILi96ELi64ELi64ELi4ES3_EELi16ELi2ELb0EEEvNS_16Flash_fwd_paramsE)
        /*03c8*/ 	.word	0x0000002a


	//----- nvinfo : EIATTR_FRAME_SIZE
	.align		4
.L_172:
        /*03cc*/ 	.byte	0x04, 0x11
        /*03ce*/ 	.short	(.L_174 - .L_173)
	.align		4
.L_173:
        /*03d0*/ 	.word	index@($__internal_19_$__cuda_sm20_div_s64)
        /*03d4*/ 	.word	0x00000000


	//----- nvinfo : EIATTR_FRAME_SIZE
	.align		4
.L_174:
        /*03d8*/ 	.byte	0x04, 0x11
        /*03da*/ 	.short	(.L_176 - .L_175)
	.align		4
.L_175:
        /*03dc*/ 	.word	index@(_ZN5flash32flash_fwd_splitkv_combine_kernelI23Flash_fwd_kernel_traitsILi96ELi64ELi64ELi4ELb0ELb0EN7cutlass10bfloat16_tE19Flash_kernel_traitsILi96ELi64ELi64ELi4ES3_EELi16ELi2ELb0EEEvNS_16Flash_fwd_paramsE)
        /*03e0*/ 	.word	0x00000000


	//----- nvinfo : EIATTR_REGCOUNT
	.align		4
.L_176:
        /*03e4*/ 	.byte	0x04, 0x2f
        /*03e6*/ 	.short	(.L_178 - .L_177)
	.align		4
.L_177:
        /*03e8*/ 	.word	index@(_ZN5flash32flash_fwd_splitkv_combine_kernelI23Flash_fwd_kernel_traitsILi96ELi64ELi64ELi4ELb0ELb0EN7cutlass10bfloat16_tE19Flash_kernel_traitsILi96ELi64ELi64ELi4ES3_EELi16ELi3ELb0EEEvNS_16Flash_fwd_paramsE)
        /*03ec*/ 	.word	0x0000002c


	//----- nvinfo : EIATTR_FRAME_SIZE
	.align		4
.L_178:
        /*03f0*/ 	.byte	0x04, 0x11
        /*03f2*/ 	.short	(.L_180 - .L_179)
	.align		4
.L_179:
        /*03f4*/ 	.word	index@($__internal_18_$__cuda_sm20_div_s64)
        /*03f8*/ 	.word	0x00000000


	//----- nvinfo : EIATTR_FRAME_SIZE
	.align		4
.L_180:
        /*03fc*/ 	.byte	0x04, 0x11
        /*03fe*/ 	.short	(.L_182 - .L_181)
	.align		4
.L_181:
        /*0400*/ 	.word	index@(_ZN5flash32flash_fwd_splitkv_combine_kernelI23Flash_fwd_kernel_traitsILi96ELi64ELi64ELi4ELb0ELb0EN7cutlass10bfloat16_tE19Flash_kernel_traitsILi96ELi64ELi64ELi4ES3_EELi16ELi3ELb0EEEvNS_16Flash_fwd_paramsE)
        /*0404*/ 	.word	0x00000000


	//----- nvinfo : EIATTR_REGCOUNT
	.align		4
.L_182:
        /*0408*/ 	.byte	0x04, 0x2f
        /*040a*/ 	.short	(.L_184 - .L_183)
	.align		4
.L_183:
        /*040c*/ 	.word	index@(_ZN5flash32flash_fwd_splitkv_combine_kernelI23Flash_fwd_kernel_traitsILi96ELi64ELi64ELi4ELb0ELb0EN7cutlass10bfloat16_tE19Flash_kernel_traitsILi96ELi64ELi64ELi4ES3_EELi16ELi4ELb0EEEvNS_16Flash_fwd_paramsE)
        /*0410*/ 	.word	0x0000002c


	//----- nvinfo : EIATTR_FRAME_SIZE
	.align		4
.L_184:
        /*0414*/ 	.byte	0x04, 0x11
        /*0416*/ 	.short	(.L_186 - .L_185)
	.align		4
.L_185:
        /*0418*/ 	.word	index@($__internal_17_$__cuda_sm20_div_s64)
        /*041c*/ 	.word	0x00000000


	//----- nvinfo : EIATTR_FRAME_SIZE
	.align		4
.L_186:
        /*0420*/ 	.byte	0x04, 0x11
        /*0422*/ 	.short	(.L_188 - .L_187)
	.align		4
.L_187:
        /*0424*/ 	.word	index@(_ZN5flash32flash_fwd_splitkv_combine_kernelI23Flash_fwd_kernel_traitsILi96ELi64ELi64ELi4ELb0ELb0EN7cutlass10bfloat16_tE19Flash_kernel_traitsILi96ELi64ELi64ELi4ES3_EELi16ELi4ELb0EEEvNS_16Flash_fwd_paramsE)
        /*0428*/ 	.word	0x00000000


	//----- nvinfo : EIATTR_REGCOUNT
	.align		4
.L_188:
        /*042c*/ 	.byte	0x04, 0x2f
        /*042e*/ 	.short	(.L_190 - .L_189)
	.align		4
.L_189:
        /*0430*/ 	.word	index@(_ZN5flash32flash_fwd_splitkv_combine_kernelI23Flash_fwd_kernel_traitsILi96ELi64ELi64ELi4ELb0ELb0EN7cutlass10bfloat16_tE19Flash_kernel_traitsILi96ELi64ELi64ELi4ES3_EELi16ELi5ELb0EEEvNS_16Flash_fwd_paramsE)
        /*0434*/ 	.word	0x0000002e


	//----- nvinfo : EIATTR_FRAME_SIZE
	.align		4
.L_190:
        /*0438*/ 	.byte	0x04, 0x11
        /*043a*/ 	.short	(.L_192 - .L_191)
	.align		4
.L_191:
        /*043c*/ 	.word	index@($__internal_16_$__cuda_sm20_div_s64)
        /*0440*/ 	.word	0x00000000


	//----- nvinfo : EIATTR_FRAME_SIZE
	.align		4
.L_192:
        /*0444*/ 	.byte	0x04, 0x11
        /*0446*/ 	.short	(.L_194 - .L_193)
	.align		4
.L_193:
        /*0448*/ 	.word	index@(_ZN5flash32flash_fwd_splitkv_combine_kernelI23Flash_fwd_kernel_traitsILi96ELi64ELi64ELi4ELb0ELb0EN7cutlass10bfloat16_tE19Flash_kernel_traitsILi96ELi64ELi64ELi4ES3_EELi16ELi5ELb0EEEvNS_16Flash_fwd_paramsE)
        /*044c*/ 	.word	0x00000000


	//----- nvinfo : EIATTR_REGCOUNT
	.align		4
.L_194:
        /*0450*/ 	.byte	0x04, 0x2f
        /*0452*/ 	.short	(.L_196 - .L_195)
	.align		4
.L_195:
        /*0454*/ 	.word	index@(_ZN5flash32flash_fwd_splitkv_combine_kernelI23Flash_fwd_kernel_traitsILi96ELi64ELi64ELi4ELb0ELb0EN7cutlass10bfloat16_tE19Flash_kernel_traitsILi96ELi64ELi64ELi4ES3_EELi16ELi6ELb0EEEvNS_16Flash_fwd_paramsE)
        /*0458*/ 	.word	0x00000030


	//----- nvinfo : EIATTR_FRAME_SIZE
	.align		4
.L_196:
        /*045c*/ 	.byte	0x04, 0x11
        /*045e*/ 	.short	(.L_198 - .L_197)
	.align		4
.L_197:
        /*0460*/ 	.word	index@($__internal_15_$__cuda_sm20_div_s64)
        /*0464*/ 	.word	0x00000000


	//----- nvinfo : EIATTR_FRAME_SIZE
	.align		4
.L_198:
        /*0468*/ 	.byte	0x04, 0x11
        /*046a*/ 	.short	(.L_200 - .L_199)
	.align		4
.L_199:
        /*046c*/ 	.word	index@(_ZN5flash32flash_fwd_splitkv_combine_kernelI23Flash_fwd_kernel_traitsILi96ELi64ELi64ELi4ELb0ELb0EN7cutlass10bfloat16_tE19Flash_kernel_traitsILi96ELi64ELi64ELi4ES3_EELi16ELi6ELb0EEEvNS_16Flash_fwd_paramsE)
        /*0470*/ 	.word	0x00000000


	//----- nvinfo : EIATTR_REGCOUNT
	.align		4
.L_200:
        /*0474*/ 	.byte	0x04, 0x2f
        /*0476*/ 	.short	(.L_202 - .L_201)
	.align		4
.L_201:
        /*0478*/ 	.word	index@(_ZN5flash32flash_fwd_splitkv_combine_kernelI23Flash_fwd_kernel_traitsILi96ELi64ELi64ELi4ELb0ELb0EN7cutlass10bfloat16_tE19Flash_kernel_traitsILi96ELi64ELi64ELi4ES3_EELi16ELi7ELb0EEEvNS_16Flash_fwd_paramsE)
        /*047c*/ 	.word	0x00000036


	//----- nvinfo : EIATTR_FRAME_SIZE
	.align		4
.L_202:
        /*0480*/ 	.byte	0x04, 0x11
        /*0482*/ 	.short	(.L_204 - .L_203)
	.align		4
.L_203:
        /*0484*/ 	.word	index@($__internal_14_$__cuda_sm20_div_s64)
        /*0488*/ 	.word	0x00000000


	//----- nvinfo : EIATTR_FRAME_SIZE
	.align		4
.L_204:
        /*048c*/ 	.byte	0x04, 0x11
        /*048e*/ 	.short	(.L_206 - .L_205)
	.align		4
.L_205:
        /*0490*/ 	.word	index@(_ZN5flash32flash_fwd_splitkv_combine_kernelI23Flash_fwd_kernel_traitsILi96ELi64ELi64ELi4ELb0ELb0EN7cutlass10bfloat16_tE19Flash_kernel_traitsILi96ELi64ELi64ELi4ES3_EELi16ELi7ELb0EEEvNS_16Flash_fwd_paramsE)
        /*0494*/ 	.word	0x00000000


	//----- nvinfo : EIATTR_REGCOUNT
	.align		4
.L_206:
        /*0498*/ 	.byte	0x04, 0x2f
        /*049a*/ 	.short	(.L_208 - .L_207)
	.align		4
.L_207:
        /*049c*/ 	.word	index@(_ZN5flash24flash_fwd_splitkv_kernelI23Flash_fwd_kernel_traitsILi96ELi64ELi128ELi4ELb0ELb0EN7cutlass10bfloat16_tE19Flash_kernel_traitsILi96ELi64ELi128ELi4ES3_EELb1ELb0ELb1ELb0ELb0ELb1ELb1ELb1EEEvNS_16Flash_fwd_paramsE)
        /*04a0*/ 	.word	0x000000f4


	//----- nvinfo : EIATTR_FRAME_SIZE
	.align		4
.L_208:
        /*04a4*/ 	.byte	0x04, 0x11
        /*04a6*/ 	.short	(.L_210 - .L_209)
	.align		4
.L_209:
        /*04a8*/ 	.word	index@(_ZN5flash24flash_fwd_splitkv_kernelI23Flash_fwd_kernel_traitsILi96ELi64ELi128ELi4ELb0ELb0EN7cutlass10bfloat16_tE19Flash_kernel_traitsILi96ELi64ELi128ELi4ES3_EELb1ELb0ELb1ELb0ELb0ELb1ELb1ELb1EEEvNS_16Flash_fwd_paramsE)
        /*04ac*/ 	.word	0x00000000


	//----- nvinfo : EIATTR_REGCOUNT
	.align		4
.L_210:
        /*04b0*/ 	.byte	0x04, 0x2f
        /*04b2*/ 	.short	(.L_212 - .L_211)
	.align		4
.L_211:
        /*04b4*/ 	.word	index@(_ZN5flash24flash_fwd_splitkv_kernelI23Flash_fwd_kernel_traitsILi96ELi64ELi128ELi4ELb0ELb0EN7cutlass10bfloat16_tE19Flash_kernel_traitsILi96ELi64ELi128ELi4ES3_EELb1ELb0ELb1ELb0ELb0ELb0ELb1ELb1EEEvNS_16Flash_fwd_paramsE)
        /*04b8*/ 	.word	0x000000f4


	//----- nvinfo : EIATTR_FRAME_SIZE
	.align		4
.L_212:
        /*04bc*/ 	.byte	0x04, 0x11
        /*04be*/ 	.short	(.L_214 - .L_213)
	.align		4
.L_213:
        /*04c0*/ 	.word	index@(_ZN5flash24flash_fwd_splitkv_kernelI23Flash_fwd_kernel_traitsILi96ELi64ELi128ELi4ELb0ELb0EN7cutlass10bfloat16_tE19Flash_kernel_traitsILi96ELi64ELi128ELi4ES3_EELb1ELb0ELb1ELb0ELb0ELb0ELb1ELb1EEEvNS_16Flash_fwd_paramsE)
        /*04c4*/ 	.word	0x00000000


	//----- nvinfo : EIATTR_REGCOUNT
	.align		4
.L_214:
        /*04c8*/ 	.byte	0x04, 0x2f
        /*04ca*/ 	.short	(.L_216 - .L_215)
	.align		4
.L_215:
        /*04cc*/ 	.word	index@(_ZN5flash24flash_fwd_splitkv_kernelI23Flash_fwd_kernel_traitsILi96ELi64ELi128ELi4ELb0ELb0EN7cutlass10bfloat16_tE19Flash_kernel_traitsILi96ELi64ELi128ELi4ES3_EELb1ELb0ELb0ELb0ELb1ELb1ELb1ELb1EEEvNS_16Flash_fwd_paramsE)
        /*04d0*/ 	.word	0x000000eb


	//----- nvinfo : EIATTR_FRAME_SIZE
	.align		4
.L_216:
        /*04d4*/ 	.byte	0x04, 0x11
        /*04d6*/ 	.short	(.L_218 - .L_217)
	.align		4
.L_217:
        /*04d8*/ 	.word	index@(_ZN5flash24flash_fwd_splitkv_kernelI23Flash_fwd_kernel_traitsILi96ELi64ELi128ELi4ELb0ELb0EN7cutlass10bfloat16_tE19Flash_kernel_traitsILi96ELi64ELi128ELi4ES3_EELb1ELb0ELb0ELb0ELb1ELb1ELb1ELb1EEEvNS_16Flash_fwd_paramsE)
        /*04dc*/ 	.word	0x00000000


	//----- nvinfo : EIATTR_REGCOUNT
	.align		4
.L_218:
        /*04e0*/ 	.byte	0x04, 0x2f
        /*04e2*/ 	.short	(.L_220 - .L_219)
	.align		4
.L_219:
        /*04e4*/ 	.word	index@(_ZN5flash24flash_fwd_splitkv_kernelI23Flash_fwd_kernel_traitsILi96ELi64ELi128ELi4ELb0ELb0EN7cutlass10bfloat16_tE19Flash_kernel_traitsILi96ELi64ELi128ELi4ES3_EELb1ELb0ELb0ELb0ELb1ELb0ELb1ELb1EEEvNS_16Flash_fwd_paramsE)
        /*04e8*/ 	.word	0x000000cf


	//----- nvinfo : EIATTR_FRAME_SIZE
	.align		4
.L_220:
        /*04ec*/ 	.byte	0x04, 0x11
        /*04ee*/ 	.short	(.L_222 - .L_221)
	.align		4
.L_221:
        /*04f0*/ 	.word	index@(_ZN5flash24flash_fwd_splitkv_kernelI23Flash_fwd_kernel_traitsILi96ELi64ELi128ELi4ELb0ELb0EN7cutlass10bfloat16_tE19Flash_kernel_traitsILi96ELi64ELi128ELi4ES3_EELb1ELb0ELb0ELb0ELb1ELb0ELb1ELb1EEEvNS_16Flash_fwd_paramsE)
        /*04f4*/ 	.word	0x00000000


	//----- nvinfo : EIATTR_REGCOUNT
	.align		4
.L_222:
        /*04f8*/ 	.byte	0x04, 0x2f
        /*04fa*/ 	.short	(.L_224 - .L_223)
	.align		4
.L_223:
        /*04fc*/ 	.word	index@(_ZN5flash24flash_fwd_splitkv_kernelI23Flash_fwd_kernel_traitsILi96ELi64ELi128ELi4ELb0ELb0EN7cutlass10bfloat16_tE19Flash_kernel_traitsILi96ELi64ELi128ELi4ES3_EELb1ELb0ELb1ELb0ELb0ELb1ELb1ELb0EEEvNS_16Flash_fwd_paramsE)
        /*0500*/ 	.word	0x000000fb


	//----- nvinfo : EIATTR_FRAME_SIZE
	.align		4
.L_224:
        /*0504*/ 	.byte	0x04, 0x11
        /*0506*/ 	.short	(.L_226 - .L_225)
	.align		4
.L_225:
        /*0508*/ 	.word	index@(_ZN5flash24flash_fwd_splitkv_kernelI23Flash_fwd_kernel_traitsILi96ELi64ELi128ELi4ELb0ELb0EN7cutlass10bfloat16_tE19Flash_kernel_traitsILi96ELi64ELi128ELi4ES3_EELb1ELb0ELb1ELb0ELb0ELb1ELb1ELb0EEEvNS_16Flash_fwd_paramsE)
        /*050c*/ 	.word	0x00000000


	//----- nvinfo : EIATTR_REGCOUNT
	.align		4
.L_226:
        /*0510*/ 	.byte	0x04, 0x2f
        /*0512*/ 	.short	(.L_228 - .L_227)
	.align		4
.L_227:
        /*0514*/ 	.word	index@(_ZN5flash24flash_fwd_splitkv_kernelI23Flash_fwd_kernel_traitsILi96ELi64ELi128ELi4ELb0ELb0EN7cutlass10bfloat16_tE19Flash_kernel_traitsILi96ELi64ELi128ELi4ES3_EELb1ELb0ELb1ELb0ELb0ELb0ELb1ELb0EEEvNS_16Flash_fwd_paramsE)
        /*0518*/ 	.word	0x000000f4


	//----- nvinfo : EIATTR_FRAME_SIZE
	.align		4
.L_228:
        /*051c*/ 	.byte	0x04, 0x11
        /*051e*/ 	.short	(.L_230 - .L_229)
	.align		4
.L_229:
        /*0520*/ 	.word	index@(_ZN5flash24flash_fwd_splitkv_kernelI23Flash_fwd_kernel_traitsILi96ELi64ELi128ELi4ELb0ELb0EN7cutlass10bfloat16_tE19Flash_kernel_traitsILi96ELi64ELi128ELi4ES3_EELb1ELb0ELb1ELb0ELb0ELb0ELb1ELb0EEEvNS_16Flash_fwd_paramsE)
        /*0524*/ 	.word	0x00000000


	//----- nvinfo : EIATTR_REGCOUNT
	.align		4
.L_230:
        /*0528*/ 	.byte	0x04, 0x2f
        /*052a*/ 	.short	(.L_232 - .L_231)
	.align		4
.L_231:
        /*052c*/ 	.word	index@(_ZN5flash24flash_fwd_splitkv_kernelI23Flash_fwd_kernel_traitsILi96ELi64ELi128ELi4ELb0ELb0EN7cutlass10bfloat16_tE19Flash_kernel_traitsILi96ELi64ELi128ELi4ES3_EELb1ELb0ELb0ELb0ELb1ELb1ELb1ELb0EEEvNS_16Flash_fwd_paramsE)
        /*0530*/ 	.word	0x000000ff


	//----- nvinfo : EIATTR_FRAME_SIZE
	.align		4
.L_232:
        /*0534*/ 	.byte	0x04, 0x11
        /*0536*/ 	.short	(.L_234 - .L_233)
	.align		4
.L_233:
        /*0538*/ 	.word	index@(_ZN5flash24flash_fwd_splitkv_kernelI23Flash_fwd_kernel_traitsILi96ELi64ELi128ELi4ELb0ELb0EN7cutlass10bfloat16_tE19Flash_kernel_traitsILi96ELi64ELi128ELi4ES3_EELb1ELb0ELb0ELb0ELb1ELb1ELb1ELb0EEEvNS_16Flash_fwd_paramsE)
        /*053c*/ 	.word	0x00000000


	//----- nvinfo : EIATTR_REGCOUNT
	.align		4
.L_234:
        /*0540*/ 	.byte	0x04, 0x2f
        /*0542*/ 	.short	(.L_236 - .L_235)
	.align		4
.L_235:
        /*0544*/ 	.word	index@(_ZN5flash24flash_fwd_splitkv_kernelI23Flash_fwd_kernel_traitsILi96ELi64ELi128ELi4ELb0ELb0EN7cutlass10bfloat16_tE19Flash_kernel_traitsILi96ELi64ELi128ELi4ES3_EELb1ELb0ELb0ELb0ELb1ELb0ELb1ELb0EEEvNS_16Flash_fwd_paramsE)
        /*0548*/ 	.word	0x000000f9


	//----- nvinfo : EIATTR_FRAME_SIZE
	.align		4
.L_236:
        /*054c*/ 	.byte	0x04, 0x11
        /*054e*/ 	.short	(.L_238 - .L_237)
	.align		4
.L_237:
        /*0550*/ 	.word	index@(_ZN5flash24flash_fwd_splitkv_kernelI23Flash_fwd_kernel_traitsILi96ELi64ELi128ELi4ELb0ELb0EN7cutlass10bfloat16_tE19Flash_kernel_traitsILi96ELi64ELi128ELi4ES3_EELb1ELb0ELb0ELb0ELb1ELb0ELb1ELb0EEEvNS_16Flash_fwd_paramsE)
        /*0554*/ 	.word	0x00000000


	//----- nvinfo : EIATTR_REGCOUNT
	.align		4
.L_238:
        /*0558*/ 	.byte	0x04, 0x2f
        /*055a*/ 	.short	(.L_240 - .L_239)
	.align		4
.L_239:
        /*055c*/ 	.word	index@(_ZN5flash24flash_fwd_splitkv_kernelI23Flash_fwd_kernel_traitsILi96ELi64ELi128ELi4ELb0ELb0EN7cutlass10bfloat16_tE19Flash_kernel_traitsILi96ELi64ELi128ELi4ES3_EELb1ELb0ELb1ELb0ELb0ELb1ELb0ELb1EEEvNS_16Flash_fwd_paramsE)
        /*0560*/ 	.word	0x000000ed


	//----- nvinfo : EIATTR_FRAME_SIZE
	.align		4
.L_240:
        /*0564*/ 	.byte	0x04, 0x11
        /*0566*/ 	.short	(.L_242 - .L_241)
	.align		4
.L_241:
        /*0568*/ 	.word	index@(_ZN5flash24flash_fwd_splitkv_kernelI23Flash_fwd_kernel_traitsILi96ELi64ELi128ELi4ELb0ELb0EN7cutlass10bfloat16_tE19Flash_kernel_traitsILi96ELi64ELi128ELi4ES3_EELb1ELb0ELb1ELb0ELb0ELb1ELb0ELb1EEEvNS_16Flash_fwd_paramsE)
        /*056c*/ 	.word	0x00000000


	//----- nvinfo : EIATTR_REGCOUNT
	.align		4
.L_242:
        /*0570*/ 	.byte	0x04, 0x2f
        /*0572*/ 	.short	(.L_244 - .L_243)
	.align		4
.L_243:
        /*0574*/ 	.word	index@(_ZN5flash24flash_fwd_splitkv_kernelI23Flash_fwd_kernel_traitsILi96ELi64ELi128ELi4ELb0ELb0EN7cutlass10bfloat16_tE19Flash_kernel_traitsILi96ELi64ELi128ELi4ES3_EELb1ELb0ELb1ELb0ELb0ELb0ELb0ELb1EEEvNS_16Flash_fwd_paramsE)
        /*0578*/ 	.word	0x000000f9


	//----- nvinfo : EIATTR_FRAME_SIZE
	.align		4
.L_244:
        /*057c*/ 	.byte	0x04, 0x11
        /*057e*/ 	.short	(.L_246 - .L_245)
	.align		4
.L_245:
        /*0580*/ 	.word	index@(_ZN5flash24flash_fwd_splitkv_kernelI23Flash_fwd_kernel_traitsILi96ELi64ELi128ELi4ELb0ELb0EN7cutlass10bfloat16_tE19Flash_kernel_traitsILi96ELi64ELi128ELi4ES3_EELb1ELb0ELb1ELb0ELb0ELb0ELb0ELb1EEEvNS_16Flash_fwd_paramsE)
        /*0584*/ 	.word	0x00000000


	//----- nvinfo : EIATTR_REGCOUNT
	.align		4
.L_246:
        /*0588*/ 	.byte	0x04, 0x2f
        /*058a*/ 	.short	(.L_248 - .L_247)
	.align		4
.L_247:
        /*058c*/ 	.word	index@(_ZN5flash24flash_fwd_splitkv_kernelI23Flash_fwd_kernel_traitsILi96ELi64ELi128ELi4ELb0ELb0EN7cutlass10bfloat16_tE19Flash_kernel_traitsILi96ELi64ELi128ELi4ES3_EELb1ELb0ELb0ELb0ELb1ELb1ELb0ELb1EEEvNS_16Flash_fwd_paramsE)
        /*0590*/ 	.word	0x000000eb


	//----- nvinfo : EIATTR_FRAME_SIZE
	.align		4
.L_248:
        /*0594*/ 	.byte	0x04, 0x11
        /*0596*/ 	.short	(.L_250 - .L_249)
	.align		4
.L_249:
        /*0598*/ 	.word	index@(_ZN5flash24flash_fwd_splitkv_kernelI23Flash_fwd_kernel_traitsILi96ELi64ELi128ELi4ELb0ELb0EN7cutlass10bfloat16_tE19Flash_kernel_traitsILi96ELi64ELi128ELi4ES3_EELb1ELb0ELb0ELb0ELb1ELb1ELb0ELb1EEEvNS_16Flash_fwd_paramsE)
        /*059c*/ 	.word	0x00000000


	//----- nvinfo : EIATTR_REGCOUNT
	.align		4
.L_250:
        /*05a0*/ 	.byte	0x04, 0x2f
        /*05a2*/ 	.short	(.L_252 - .L_251)
	.align		4
.L_251:
        /*05a4*/ 	.word	index@(_ZN5flash24flash_fwd_splitkv_kernelI23Flash_fwd_kernel_traitsILi96ELi64ELi128ELi4ELb0ELb0EN7cutlass10bfloat16_tE19Flash_kernel_traitsILi96ELi64ELi128ELi4ES3_EELb1ELb0ELb0ELb0ELb1ELb0ELb0ELb1EEEvNS_16Flash_fwd_paramsE)
        /*05a8*/ 	.word	0x000000f2


	//----- nvinfo : EIATTR_FRAME_SIZE
	.align		4
.L_252:
        /*05ac*/ 	.byte	0x04, 0x11
        /*05ae*/ 	.short	(.L_254 - .L_253)
	.align		4
.L_253:
        /*05b0*/ 	.word	index@(_ZN5flash24flash_fwd_splitkv_kernelI23Flash_fwd_kernel_traitsILi96ELi64ELi128ELi4ELb0ELb0EN7cutlass10bfloat16_tE19Flash_kernel_traitsILi96ELi64ELi128ELi4ES3_EELb1ELb0ELb0ELb0ELb1ELb0ELb0ELb1EEEvNS_16Flash_fwd_paramsE)
        /*05b4*/ 	.word	0x00000000


	//----- nvinfo : EIATTR_REGCOUNT
	.align		4
.L_254:
        /*05b8*/ 	.byte	0x04, 0x2f
        /*05ba*/ 	.short	(.L_256 - .L_255)
	.align		4
.L_255:
        /*05bc*/ 	.word	index@(_ZN5flash24flash_fwd_splitkv_kernelI23Flash_fwd_kernel_traitsILi96ELi64ELi128ELi4ELb0ELb0EN7cutlass10bfloat16_tE19Flash_kernel_traitsILi96ELi64ELi128ELi4ES3_EELb1ELb0ELb1ELb0ELb0ELb1ELb0ELb0EEEvNS_16Flash_fwd_paramsE)
        /*05c0*/ 	.word	0x000000f6


	//----- nvinfo : EIATTR_FRAME_SIZE
	.align		4
.L_256:
        /*05c4*/ 	.byte	0x04, 0x11
        /*05c6*/ 	.short	(.L_258 - .L_257)
	.align		4
.L_257:
        /*05c8*/ 	.word	index@(_ZN5flash24flash_fwd_splitkv_kernelI23Flash_fwd_kernel_traitsILi96ELi64ELi128ELi4ELb0ELb0EN7cutlass10bfloat16_tE19Flash_kernel_traitsILi96ELi64ELi128ELi4ES3_EELb1ELb0ELb1ELb0ELb0ELb1ELb0ELb0EEEvNS_16Flash_fwd_paramsE)
        /*05cc*/ 	.word	0x00000000


	//----- nvinfo : EIATTR_REGCOUNT
	.align		4
.L_258:
        /*05d0*/ 	.byte	0x04, 0x2f
        /*05d2*/ 	.short	(.L_260 - .L_259)
	.align		4
.L_259:
        /*05d4*/ 	.word	index@(_ZN5flash24flash_fwd_splitkv_kernelI23Flash_fwd_kernel_traitsILi96ELi64ELi128ELi4ELb0ELb0EN7cutlass10bfloat16_tE19Flash_kernel_traitsILi96ELi64ELi128ELi4ES3_EELb1ELb0ELb1ELb0ELb0ELb0ELb0ELb0EEEvNS_16Flash_fwd_paramsE)
        /*05d8*/ 	.word	0x000000f8


	//----- nvinfo : EIATTR_FRAME_SIZE
	.align		4
.L_260:
        /*05dc*/ 	.byte	0x04, 0x11
        /*05de*/ 	.short	(.L_262 - .L_261)
	.align		4
.L_261:
        /*05e0*/ 	.word	index@(_ZN5flash24flash_fwd_splitkv_kernelI23Flash_fwd_kernel_traitsILi96ELi64ELi128ELi4ELb0ELb0EN7cutlass10bfloat16_tE19Flash_kernel_traitsILi96ELi64ELi128ELi4ES3_EELb1ELb0ELb1ELb0ELb0ELb0ELb0ELb0EEEvNS_16Flash_fwd_paramsE)
        /*05e4*/ 	.word	0x00000000


	//----- nvinfo : EIATTR_REGCOUNT
	.align		4
.L_262:
        /*05e8*/ 	.byte	0x04, 0x2f
        /*05ea*/ 	.short	(.L_264 - .L_263)
	.align		4
.L_263:
        /*05ec*/ 	.word	index@(_ZN5flash24flash_fwd_splitkv_kernelI23Flash_fwd_kernel_traitsILi96ELi64ELi128ELi4ELb0ELb0EN7cutlass10bfloat16_tE19Flash_kernel_traitsILi96ELi64ELi128ELi4ES3_EELb1ELb0ELb0ELb0ELb1ELb1ELb0ELb0EEEvNS_16Flash_fwd_paramsE)
        /*05f0*/ 	.word	0x000000fe


	//----- nvinfo : EIATTR_FRAME_SIZE
	.align		4
.L_264:
        /*05f4*/ 	.byte	0x04, 0x11
        /*05f6*/ 	.short	(.L_266 - .L_265)
	.align		4
.L_265:
        /*05f8*/ 	.word	index@(_ZN5flash24flash_fwd_splitkv_kernelI23Flash_fwd_kernel_traitsILi96ELi64ELi128ELi4ELb0ELb0EN7cutlass10bfloat16_tE19Flash_kernel_traitsILi96ELi64ELi128ELi4ES3_EELb1ELb0ELb0ELb0ELb1ELb1ELb0ELb0EEEvNS_16Flash_fwd_paramsE)
        /*05fc*/ 	.word	0x00000000


	//----- nvinfo : EIATTR_REGCOUNT
	.align		4
.L_266:
        /*0600*/ 	.byte	0x04, 0x2f
        /*0602*/ 	.short	(.L_268 - .L_267)
	.align		4
.L_267:
        /*0604*/ 	.word	index@(_ZN5flash24flash_fwd_splitkv_kernelI23Flash_fwd_kernel_traitsILi96ELi64ELi128ELi4ELb0ELb0EN7cutlass10bfloat16_tE19Flash_kernel_traitsILi96ELi64ELi128ELi4ES3_EELb1ELb0ELb0ELb0ELb1ELb0ELb0ELb0EEEvNS_16Flash_fwd_paramsE)
        /*0608*/ 	.word	0x000000d0


	//----- nvinfo : EIATTR_FRAME_SIZE
	.align		4
.L_268:
        /*060c*/ 	.byte	0x04, 0x11
        /*060e*/ 	.short	(.L_270 - .L_269)
	.align		4
.L_269:
        /*0610*/ 	.word	index@(_ZN5flash24flash_fwd_splitkv_kernelI23Flash_fwd_kernel_traitsILi96ELi64ELi128ELi4ELb0ELb0EN7cutlass10bfloat16_tE19Flash_kernel_traitsILi96ELi64ELi128ELi4ES3_EELb1ELb0ELb0ELb0ELb1ELb0ELb0ELb0EEEvNS_16Flash_fwd_paramsE)
        /*0614*/ 	.word	0x00000000


	//----- nvinfo : EIATTR_REGCOUNT
	.align		4
.L_270:
        /*0618*/ 	.byte	0x04, 0x2f
        /*061a*/ 	.short	(.L_272 - .L_271)
	.align		4
.L_271:
        /*061c*/ 	.word	index@(_ZN5flash24flash_fwd_splitkv_kernelI23Flash_fwd_kernel_traitsILi96ELi64ELi128ELi4ELb0ELb0EN7cutlass10bfloat16_tE19Flash_kernel_traitsILi96ELi64ELi128ELi4ES3_EELb1ELb0ELb0ELb1ELb1ELb1ELb1ELb0EEEvNS_16Flash_fwd_paramsE)
        /*0620*/ 	.word	0x000000fe


	//----- nvinfo : EIATTR_FRAME_SIZE
	.align		4
.L_272:
        /*0624*/ 	.byte	0x04, 0x11
        /*0626*/ 	.short	(.L_274 - .L_273)
	.align		4
.L_273:
        /*0628*/ 	.word	index@(_ZN5flash24flash_fwd_splitkv_kernelI23Flash_fwd_kernel_traitsILi96ELi64ELi128ELi4ELb0ELb0EN7cutlass10bfloat16_tE19Flash_kernel_traitsILi96ELi64ELi128ELi4ES3_EELb1ELb0ELb0ELb1ELb1ELb1ELb1ELb0EEEvNS_16Flash_fwd_paramsE)
        /*062c*/ 	.word	0x00000000


	//----- nvinfo : EIATTR_REGCOUNT
	.align		4
.L_274:
        /*0630*/ 	.byte	0x04, 0x2f
        /*0632*/ 	.short	(.L_276 - .L_275)
	.align		4
.L_275:
        /*0634*/ 	.word	index@(_ZN5flash24flash_fwd_splitkv_kernelI23Flash_fwd_kernel_traitsILi96ELi64ELi128ELi4ELb0ELb0EN7cutlass10bfloat16_tE19Flash_kernel_traitsILi96ELi64ELi128ELi4ES3_EELb1ELb0ELb0ELb1ELb1ELb0ELb1ELb0EEEvNS_16Flash_fwd_paramsE)
        /*0638*/ 	.word	0x000000e7


	//----- nvinfo : EIATTR_FRAME_SIZE
	.align		4
.L_276:
        /*063c*/ 	.byte	0x04, 0x11
        /*063e*/ 	.short	(.L_278 - .L_277)
	.align		4
.L_277:
        /*0640*/ 	.word	index@(_ZN5flash24flash_fwd_splitkv_kernelI23Flash_fwd_kernel_traitsILi96ELi64ELi128ELi4ELb0ELb0EN7cutlass10bfloat16_tE19Flash_kernel_traitsILi96ELi64ELi128ELi4ES3_EELb1ELb0ELb0ELb1ELb1ELb0ELb1ELb0EEEvNS_16Flash_fwd_paramsE)
        /*0644*/ 	.word	0x00000000


	//----- nvinfo : EIATTR_REGCOUNT
	.align		4
.L_278:
        /*0648*/ 	.byte	0x04, 0x2f
        /*064a*/ 	.short	(.L_280 - .L_279)
	.align		4
.L_279:
        /*064c*/ 	.word	index@(_ZN5flash24flash_fwd_splitkv_kernelI23Flash_fwd_kernel_traitsILi96ELi64ELi128ELi4ELb0ELb0EN7cutlass10bfloat16_tE19Flash_kernel_traitsILi96ELi64ELi128ELi4ES3_EELb1ELb0ELb0ELb1ELb1ELb1ELb0ELb0EEEvNS_16Flash_fwd_paramsE)
        /*0650*/ 	.word	0x000000ff


	//----- nvinfo : EIATTR_FRAME_SIZE
	.align		4
.L_280:
        /*0654*/ 	.byte	0x04, 0x11
        /*0656*/ 	.short	(.L_282 - .L_281)
	.align		4
.L_281:
        /*0658*/ 	.word	index@(_ZN5flash24flash_fwd_splitkv_kernelI23Flash_fwd_kernel_traitsILi96ELi64ELi128ELi4ELb0ELb0EN7cutlass10bfloat16_tE19Flash_kernel_traitsILi96ELi64ELi128ELi4ES3_EELb1ELb0ELb0ELb1ELb1ELb1ELb0ELb0EEEvNS_16Flash_fwd_paramsE)
        /*065c*/ 	.word	0x00000000


	//----- nvinfo : EIATTR_REGCOUNT
	.align		4
.L_282:
        /*0660*/ 	.byte	0x04, 0x2f
        /*0662*/ 	.short	(.L_284 - .L_283)
	.align		4
.L_283:
        /*0664*/ 	.word	index@(_ZN5flash24flash_fwd_splitkv_kernelI23Flash_fwd_kernel_traitsILi96ELi64ELi128ELi4ELb0ELb0EN7cutlass10bfloat16_tE19Flash_kernel_traitsILi96ELi64ELi128ELi4ES3_EELb1ELb0ELb0ELb1ELb1ELb0ELb0ELb0EEEvNS_16Flash_fwd_paramsE)
        /*0668*/ 	.word	0x000000da


	//----- nvinfo : EIATTR_FRAME_SIZE
	.align		4
.L_284:
        /*066c*/ 	.byte	0x04, 0x11
        /*066e*/ 	.short	(.L_286 - .L_285)
	.align		4
.L_285:
        /*0670*/ 	.word	index@(_ZN5flash24flash_fwd_splitkv_kernelI23Flash_fwd_kernel_traitsILi96ELi64ELi128ELi4ELb0ELb0EN7cutlass10bfloat16_tE19Flash_kernel_traitsILi96ELi64ELi128ELi4ES3_EELb1ELb0ELb0ELb1ELb1ELb0ELb0ELb0EEEvNS_16Flash_fwd_paramsE)
        /*0674*/ 	.word	0x00000000


	//----- nvinfo : EIATTR_REGCOUNT
	.align		4
.L_286:
        /*0678*/ 	.byte	0x04, 0x2f
        /*067a*/ 	.short	(.L_288 - .L_287)
	.align		4
.L_287:
        /*067c*/ 	.word	index@(_ZN5flash24flash_fwd_splitkv_kernelI23Flash_fwd_kernel_traitsILi96ELi64ELi128ELi4ELb0ELb0EN7cutlass10bfloat16_tE19Flash_kernel_traitsILi96ELi64ELi128ELi4ES3_EELb1ELb0ELb0ELb0ELb0ELb1ELb1ELb1EEEvNS_16Flash_fwd_paramsE)
        /*0680*/ 	.word	0x000000f7


	//----- nvinfo : EIATTR_FRAME_SIZE
	.align		4
.L_288:
        /*0684*/ 	.byte	0x04, 0x11
        /*0686*/ 	.short	(.L_290 - .L_289)
	.align		4
.L_289:
        /*0688*/ 	.word	index@(_ZN5flash24flash_fwd_splitkv_kernelI23Flash_fwd_kernel_traitsILi96ELi64ELi128ELi4ELb0ELb0EN7cutlass10bfloat16_tE19Flash_kernel_traitsILi96ELi64ELi128ELi4ES3_EELb1ELb0ELb0ELb0ELb0ELb1ELb1ELb1EEEvNS_16Flash_fwd_paramsE)
        /*068c*/ 	.word	0x00000000


	//----- nvinfo : EIATTR_REGCOUNT
	.align		4
.L_290:
        /*0690*/ 	.byte	0x04, 0x2f
        /*0692*/ 	.short	(.L_292 - .L_291)
	.align		4
.L_291:
        /*0694*/ 	.word	index@(_ZN5flash24flash_fwd_splitkv_kernelI23Flash_fwd_kernel_traitsILi96ELi64ELi128ELi4ELb0ELb0EN7cutlass10bfloat16_tE19Flash_kernel_traitsILi96ELi64ELi128ELi4ES3_EELb1ELb0ELb0ELb0ELb0ELb0ELb1ELb1EEEvNS_16Flash_fwd_paramsE)
        /*0698*/ 	.word	0x000000fe


	//----- nvinfo : EIATTR_FRAME_SIZE
	.align		4
.L_292:
        /*069c*/ 	.byte	0x04, 0x11
        /*069e*/ 	.short	(.L_294 - .L_293)
	.align		4
.L_293:
        /*06a0*/ 	.word	index@(_ZN5flash24flash_fwd_splitkv_kernelI23Flash_fwd_kernel_traitsILi96ELi64ELi128ELi4ELb0ELb0EN7cutlass10bfloat16_tE19Flash_kernel_traitsILi96ELi64ELi128ELi4ES3_EELb1ELb0ELb0ELb0ELb0ELb0ELb1ELb1EEEvNS_16Flash_fwd_paramsE)
        /*06a4*/ 	.word	0x00000000


	//----- nvinfo : EIATTR_REGCOUNT
	.align		4
.L_294:
        /*06a8*/ 	.byte	0x04, 0x2f
        /*06aa*/ 	.short	(.L_296 - .L_295)
	.align		4
.L_295:
        /*06ac*/ 	.word	index@(_ZN5flash24flash_fwd_splitkv_kernelI23Flash_fwd_kernel_traitsILi96ELi64ELi128ELi4ELb0ELb0EN7cutlass10bfloat16_tE19Flash_kernel_traitsILi96ELi64ELi128ELi4ES3_EELb1ELb0ELb0ELb0ELb0ELb1ELb1ELb0EEEvNS_16Flash_fwd_paramsE)
        /*06b0*/ 	.word	0x000000ff


	//----- nvinfo : EIATTR_FRAME_SIZE
	.align		4
.L_296:
        /*06b4*/ 	.byte	0x04, 0x11
        /*06b6*/ 	.short	(.L_298 - .L_297)
	.align		4
.L_297:
        /*06b8*/ 	.word	index@(_ZN5flash24flash_fwd_splitkv_kernelI23Flash_fwd_kernel_traitsILi96ELi64ELi128ELi4ELb0ELb0EN7cutlass10bfloat16_tE19Flash_kernel_traitsILi96ELi64ELi128ELi4ES3_EELb1ELb0ELb0ELb0ELb0ELb1ELb1ELb0EEEvNS_16Flash_fwd_paramsE)
        /*06bc*/ 	.word	0x00000000


	//----- nvinfo : EIATTR_REGCOUNT
	.align		4
.L_298:
        /*06c0*/ 	.byte	0x04, 0x2f
        /*06c2*/ 	.short	(.L_300 - .L_299)
	.align		4
.L_299:
        /*06c4*/ 	.word	index@(_ZN5flash24flash_fwd_splitkv_kernelI23Flash_fwd_kernel_traitsILi96ELi64ELi128ELi4ELb0ELb0EN7cutlass10bfloat16_tE19Flash_kernel_traitsILi96ELi64ELi128ELi4ES3_EELb1ELb0ELb0ELb0ELb0ELb0ELb1ELb0EEEvNS_16Flash_fwd_paramsE)
        /*06c8*/ 	.word	0x000000f3


	//----- nvinfo : EIATTR_FRAME_SIZE
	.align		4
.L_300:
        /*06cc*/ 	.byte	0x04, 0x11
        /*06ce*/ 	.short	(.L_302 - .L_301)
	.align		4
.L_301:
        /*06d0*/ 	.word	index@(_ZN5flash24flash_fwd_splitkv_kernelI23Flash_fwd_kernel_traitsILi96ELi64ELi128ELi4ELb0ELb0EN7cutlass10bfloat16_tE19Flash_kernel_traitsILi96ELi64ELi128ELi4ES3_EELb1ELb0ELb0ELb0ELb0ELb0ELb1ELb0EEEvNS_16Flash_fwd_paramsE)
        /*06d4*/ 	.word	0x00000000


	//----- nvinfo : EIATTR_REGCOUNT
	.align		4
.L_302:
        /*06d8*/ 	.byte	0x04, 0x2f
        /*06da*/ 	.short	(.L_304 - .L_303)
	.align		4
.L_303:
        /*06dc*/ 	.word	index@(_ZN5flash24flash_fwd_splitkv_kernelI23Flash_fwd_kernel_traitsILi96ELi64ELi128ELi4ELb0ELb0EN7cutlass10bfloat16_tE19Flash_kernel_traitsILi96ELi64ELi128ELi4ES3_EELb1ELb0ELb0ELb0ELb0ELb1ELb0ELb1EEEvNS_16Flash_fwd_paramsE)
        /*06e0*/ 	.word	0x000000fe


	//----- nvinfo : EIATTR_FRAME_SIZE
	.align		4
.L_304:
        /*06e4*/ 	.byte	0x04, 0x11
        /*06e6*/ 	.short	(.L_306 - .L_305)
	.align		4
.L_305:
        /*06e8*/ 	.word	index@(_ZN5flash24flash_fwd_splitkv_kernelI23Flash_fwd_kernel_traitsILi96ELi64ELi128ELi4ELb0ELb0EN7cutlass10bfloat16_tE19Flash_kernel_traitsILi96ELi64ELi128ELi4ES3_EELb1ELb0ELb0ELb0ELb0ELb1ELb0ELb1EEEvNS_16Flash_fwd_paramsE)
        /*06ec*/ 	.word	0x00000000


	//----- nvinfo : EIATTR_REGCOUNT
	.align		4
.L_306:
        /*06f0*/ 	.byte	0x04, 0x2f
        /*06f2*/ 	.short	(.L_308 - .L_307)
	.align		4
.L_307:
        /*06f4*/ 	.word	index@(_ZN5flash24flash_fwd_splitkv_kernelI23Flash_fwd_kernel_traitsILi96ELi64ELi128ELi4ELb0ELb0EN7cutlass10bfloat16_tE19Flash_kernel_traitsILi96ELi64ELi128ELi4ES3_EELb1ELb0ELb0ELb0ELb0ELb0ELb0ELb1EEEvNS_16Flash_fwd_paramsE)
        /*06f8*/ 	.word	0x000000f5


	//----- nvinfo : EIATTR_FRAME_SIZE
	.align		4
.L_308:
        /*06fc*/ 	.byte	0x04, 0x11
        /*06fe*/ 	.short	(.L_310 - .L_309)
	.align		4
.L_309:
        /*0700*/ 	.word	index@(_ZN5flash24flash_fwd_splitkv_kernelI23Flash_fwd_kernel_traitsILi96ELi64ELi128ELi4ELb0ELb0EN7cutlass10bfloat16_tE19Flash_kernel_traitsILi96ELi64ELi128ELi4ES3_EELb1ELb0ELb0ELb0ELb0ELb0ELb0ELb1EEEvNS_16Flash_fwd_paramsE)
        /*0704*/ 	.word	0x00000000


	//----- nvinfo : EIATTR_REGCOUNT
	.align		4
.L_310:
        /*0708*/ 	.byte	0x04, 0x2f
        /*070a*/ 	.short	(.L_312 - .L_311)
	.align		4
.L_311:
        /*070c*/ 	.word	index@(_ZN5flash24flash_fwd_splitkv_kernelI23Flash_fwd_kernel_traitsILi96ELi64ELi128ELi4ELb0ELb0EN7cutlass10bfloat16_tE19Flash_kernel_traitsILi96ELi64ELi128ELi4ES3_EELb1ELb0ELb0ELb0ELb0ELb1ELb0ELb0EEEvNS_16Flash_fwd_paramsE)
        /*0710*/ 	.word	0x000000ff


	//----- nvinfo : EIATTR_FRAME_SIZE
	.align		4
.L_312:
        /*0714*/ 	.byte	0x04, 0x11
        /*0716*/ 	.short	(.L_314 - .L_313)
	.align		4
.L_313:
        /*0718*/ 	.word	index@(_ZN5flash24flash_fwd_splitkv_kernelI23Flash_fwd_kernel_traitsILi96ELi64ELi128ELi4ELb0ELb0EN7cutlass10bfloat16_tE19Flash_kernel_traitsILi96ELi64ELi128ELi4ES3_EELb1ELb0ELb0ELb0ELb0ELb1ELb0ELb0EEEvNS_16Flash_fwd_paramsE)
        /*071c*/ 	.word	0x00000000


	//----- nvinfo : EIATTR_REGCOUNT
	.align		4
.L_314:
        /*0720*/ 	.byte	0x04, 0x2f
        /*0722*/ 	.short	(.L_316 - .L_315)
	.align		4
.L_315:
        /*0724*/ 	.word	index@(_ZN5flash24flash_fwd_splitkv_kernelI23Flash_fwd_kernel_traitsILi96ELi64ELi128ELi4ELb0ELb0EN7cutlass10bfloat16_tE19Flash_kernel_traitsILi96ELi64ELi128ELi4ES3_EELb1ELb0ELb0ELb0ELb0ELb0ELb0ELb0EEEvNS_16Flash_fwd_paramsE)
        /*0728*/ 	.word	0x000000f2


	//----- nvinfo : EIATTR_FRAME_SIZE
	.align		4
.L_316:
        /*072c*/ 	.byte	0x04, 0x11
        /*072e*/ 	.short	(.L_318 - .L_317)
	.align		4
.L_317:
        /*0730*/ 	.word	index@(_ZN5flash24flash_fwd_splitkv_kernelI23Flash_fwd_kernel_traitsILi96ELi64ELi128ELi4ELb0ELb0EN7cutlass10bfloat16_tE19Flash_kernel_traitsILi96ELi64ELi128ELi4ES3_EELb1ELb0ELb0ELb0ELb0ELb0ELb0ELb0EEEvNS_16Flash_fwd_paramsE)
        /*0734*/ 	.word	0x00000000


	//----- nvinfo : EIATTR_REGCOUNT
	.align		4
.L_318:
        /*0738*/ 	.byte	0x04, 0x2f
        /*073a*/ 	.short	(.L_320 - .L_319)
	.align		4
.L_319:
        /*073c*/ 	.word	index@(_ZN5flash32flash_fwd_splitkv_combine_kernelI23Flash_fwd_kernel_traitsILi96ELi64ELi128ELi4ELb0ELb0EN7cutlass10bfloat16_tE19Flash_kernel_traitsILi96ELi64ELi128ELi4ES3_EELi16ELi1ELb1EEEvNS_16Flash_fwd_paramsE)
        /*0740*/ 	.word	0x0000002a


	//----- nvinfo : EIATTR_FRAME_SIZE
	.align		4
.L_320:
        /*0744*/ 	.byte	0x04, 0x11
        /*0746*/ 	.short	(.L_322 - .L_321)
	.align		4
.L_321:
        /*0748*/ 	.word	index@($__internal_13_$__cuda_sm20_div_s64)
        /*074c*/ 	.word	0x00000000


	//----- nvinfo : EIATTR_FRAME_SIZE
	.align		4
.L_322:
        /*0750*/ 	.byte	0x04, 0x11
        /*0752*/ 	.short	(.L_324 - .L_323)
	.align		4
.L_323:
        /*0754*/ 	.word	index@(_ZN5flash32flash_fwd_splitkv_combine_kernelI23Flash_fwd_kernel_traitsILi96ELi64ELi128ELi4ELb0ELb0EN7cutlass10bfloat16_tE19Flash_kernel_traitsILi96ELi64ELi128ELi4ES3_EELi16ELi1ELb1EEEvNS_16Flash_fwd_paramsE)
        /*0758*/ 	.word	0x00000000


	//----- nvinfo : EIATTR_REGCOUNT
	.align		4
.L_324:
        /*075c*/ 	.byte	0x04, 0x2f
        /*075e*/ 	.short	(.L_326 - .L_325)
	.align		4
.L_325:
        /*0760*/ 	.word	index@(_ZN5flash32flash_fwd_splitkv_combine_kernelI23Flash_fwd_kernel_traitsILi96ELi64ELi128ELi4ELb0ELb0EN7cutlass10bfloat16_tE19Flash_kernel_traitsILi96ELi64ELi128ELi4ES3_EELi16ELi2ELb1EEEvNS_16Flash_fwd_paramsE)
        /*0764*/ 	.word	0x0000002a


	//----- nvinfo : EIATTR_FRAME_SIZE
	.align		4
.L_326:
        /*0768*/ 	.byte	0x04, 0x11
        /*076a*/ 	.short	(.L_328 - .L_327)
	.align		4
.L_327:
        /*076c*/ 	.word	index@($__internal_12_$__cuda_sm20_div_s64)
        /*0770*/ 	.word	0x00000000


	//----- nvinfo : EIATTR_FRAME_SIZE
	.align		4
.L_328:
        /*0774*/ 	.byte	0x04, 0x11
        /*0776*/ 	.short	(.L_330 - .L_329)
	.align		4
.L_329:
        /*0778*/ 	.word	index@(_ZN5flash32flash_fwd_splitkv_combine_kernelI23Flash_fwd_kernel_traitsILi96ELi64ELi128ELi4ELb0ELb0EN7cutlass10bfloat16_tE19Flash_kernel_traitsILi96ELi64ELi128ELi4ES3_EELi16ELi2ELb1EEEvNS_16Flash_fwd_paramsE)
        /*077c*/ 	.word	0x00000000


	//----- nvinfo : EIATTR_REGCOUNT
	.align		4
.L_330:
        /*0780*/ 	.byte	0x04, 0x2f
        /*0782*/ 	.short	(.L_332 - .L_331)
	.align		4
.L_331:
        /*0784*/ 	.word	index@(_ZN5flash32flash_fwd_splitkv_combine_kernelI23Flash_fwd_kernel_traitsILi96ELi64ELi128ELi4ELb0ELb0EN7cutlass10bfloat16_tE19Flash_kernel_traitsILi96ELi64ELi128ELi4ES3_EELi16ELi3ELb1EEEvNS_16Flash_fwd_paramsE)
        /*0788*/ 	.word	0x0000002a


	//----- nvinfo : EIATTR_FRAME_SIZE
	.align		4
.L_332:
        /*078c*/ 	.byte	0x04, 0x11
        /*078e*/ 	.short	(.L_334 - .L_333)
	.align		4
.L_333:
        /*0790*/ 	.word	index@($__internal_11_$__cuda_sm20_div_s64)
        /*0794*/ 	.word	0x00000000


	//----- nvinfo : EIATTR_FRAME_SIZE
	.align		4
.L_334:
        /*0798*/ 	.byte	0x04, 0x11
        /*079a*/ 	.short	(.L_336 - .L_335)
	.align		4
.L_335:
        /*079c*/ 	.word	index@(_ZN5flash32flash_fwd_splitkv_combine_kernelI23Flash_fwd_kernel_traitsILi96ELi64ELi128ELi4ELb0ELb0EN7cutlass10bfloat16_tE19Flash_kernel_traitsILi96ELi64ELi128ELi4ES3_EELi16ELi3ELb1EEEvNS_16Flash_fwd_paramsE)
        /*07a0*/ 	.word	0x00000000


	//----- nvinfo : EIATTR_REGCOUNT
	.align		4
.L_336:
        /*07a4*/ 	.byte	0x04, 0x2f
        /*07a6*/ 	.short	(.L_338 - .L_337)
	.align		4
.L_337:
        /*07a8*/ 	.word	index@(_ZN5flash32flash_fwd_splitkv_combine_kernelI23Flash_fwd_kernel_traitsILi96ELi64ELi128ELi4ELb0ELb0EN7cutlass10bfloat16_tE19Flash_kernel_traitsILi96ELi64ELi128ELi4ES3_EELi16ELi4ELb1EEEvNS_16Flash_fwd_paramsE)
        /*07ac*/ 	.word	0x0000002a


	//----- nvinfo : EIATTR_FRAME_SIZE
	.align		4
.L_338:
        /*07b0*/ 	.byte	0x04, 0x11
        /*07b2*/ 	.short	(.L_340 - .L_339)
	.align		4
.L_339:
        /*07b4*/ 	.word	index@($__internal_10_$__cuda_sm20_div_s64)
        /*07b8*/ 	.word	0x00000000


	//----- nvinfo : EIATTR_FRAME_SIZE
	.align		4
.L_340:
        /*07bc*/ 	.byte	0x04, 0x11
        /*07be*/ 	.short	(.L_342 - .L_341)
	.align		4
.L_341:
        /*07c0*/ 	.word	index@(_ZN5flash32flash_fwd_splitkv_combine_kernelI23Flash_fwd_kernel_traitsILi96ELi64ELi128ELi4ELb0ELb0EN7cutlass10bfloat16_tE19Flash_kernel_traitsILi96ELi64ELi128ELi4ES3_EELi16ELi4ELb1EEEvNS_16Flash_fwd_paramsE)
        /*07c4*/ 	.word	0x00000000


	//----- nvinfo : EIATTR_REGCOUNT
	.align		4
.L_342:
        /*07c8*/ 	.byte	0x04, 0x2f
        /*07ca*/ 	.short	(.L_344 - .L_343)
	.align		4
.L_343:
        /*07cc*/ 	.word	index@(_ZN5flash32flash_fwd_splitkv_combine_kernelI23Flash_fwd_kernel_traitsILi96ELi64ELi128ELi4ELb0ELb0EN7cutlass10bfloat16_tE19Flash_kernel_traitsILi96ELi64ELi128ELi4ES3_EELi16ELi5ELb1EEEvNS_16Flash_fwd_paramsE)
        /*07d0*/ 	.word	0x00000032


	//----- nvinfo : EIATTR_FRAME_SIZE
	.align		4
.L_344:
        /*07d4*/ 	.byte	0x04, 0x11
        /*07d6*/ 	.short	(.L_346 - .L_345)
	.align		4
.L_345:
        /*07d8*/ 	.word	index@($__internal_9_$__cuda_sm20_div_s64)
        /*07dc*/ 	.word	0x00000000


	//----- nvinfo : EIATTR_FRAME_SIZE
	.align		4
.L_346:
        /*07e0*/ 	.byte	0x04, 0x11
        /*07e2*/ 	.short	(.L_348 - .L_347)
	.align		4
.L_347:
        /*07e4*/ 	.word	index@(_ZN5flash32flash_fwd_splitkv_combine_kernelI23Flash_fwd_kernel_traitsILi96ELi64ELi128ELi4ELb0ELb0EN7cutlass10bfloat16_tE19Flash_kernel_traitsILi96ELi64ELi128ELi4ES3_EELi16ELi5ELb1EEEvNS_16Flash_fwd_paramsE)
        /*07e8*/ 	.word	0x00000000


	//----- nvinfo : EIATTR_REGCOUNT
	.align		4
.L_348:
        /*07ec*/ 	.byte	0x04, 0x2f
        /*07ee*/ 	.short	(.L_350 - .L_349)
	.align		4
.L_349:
        /*07f0*/ 	.word	index@(_ZN5flash32flash_fwd_splitkv_combine_kernelI23Flash_fwd_kernel_traitsILi96ELi64ELi128ELi4ELb0ELb0EN7cutlass10bfloat16_tE19Flash_kernel_traitsILi96ELi64ELi128ELi4ES3_EELi16ELi6ELb1EEEvNS_16Flash_fwd_paramsE)
        /*07f4*/ 	.word	0x00000038


	//----- nvinfo : EIATTR_FRAME_SIZE
	.align		4
.L_350:
        /*07f8*/ 	.byte	0x04, 0x11
        /*07fa*/ 	.short	(.L_352 - .L_351)
	.align		4
.L_351:
        /*07fc*/ 	.word	index@($__internal_8_$__cuda_sm20_div_s64)
        /*0800*/ 	.word	0x00000000


	//----- nvinfo : EIATTR_FRAME_SIZE
	.align		4
.L_352:
        /*0804*/ 	.byte	0x04, 0x11
        /*0806*/ 	.short	(.L_354 - .L_353)
	.align		4
.L_353:
        /*0808*/ 	.word	index@(_ZN5flash32flash_fwd_splitkv_combine_kernelI23Flash_fwd_kernel_traitsILi96ELi64ELi128ELi4ELb0ELb0EN7cutlass10bfloat16_tE19Flash_kernel_traitsILi96ELi64ELi128ELi4ES3_EELi16ELi6ELb1EEEvNS_16Flash_fwd_paramsE)
        /*080c*/ 	.word	0x00000000


	//----- nvinfo : EIATTR_REGCOUNT
	.align		4
.L_354:
        /*0810*/ 	.byte	0x04, 0x2f
        /*0812*/ 	.short	(.L_356 - .L_355)
	.align		4
.L_355:
        /*0814*/ 	.word	index@(_ZN5flash32flash_fwd_splitkv_combine_kernelI23Flash_fwd_kernel_traitsILi96ELi64ELi128ELi4ELb0ELb0EN7cutlass10bfloat16_tE19Flash_kernel_traitsILi96ELi64ELi128ELi4ES3_EELi16ELi7ELb1EEEvNS_16Flash_fwd_paramsE)
        /*0818*/ 	.word	0x00000036


	//----- nvinfo : EIATTR_FRAME_SIZE
	.align		4
.L_356:
        /*081c*/ 	.byte	0x04, 0x11
        /*081e*/ 	.short	(.L_358 - .L_357)
	.align		4
.L_357:
        /*0820*/ 	.word	index@($__internal_7_$__cuda_sm20_div_s64)
        /*0824*/ 	.word	0x00000000


	//----- nvinfo : EIATTR_FRAME_SIZE
	.align		4
.L_358:
        /*0828*/ 	.byte	0x04, 0x11
        /*082a*/ 	.short	(.L_360 - .L_359)
	.align		4
.L_359:
        /*082c*/ 	.word	index@(_ZN5flash32flash_fwd_splitkv_combine_kernelI23Flash_fwd_kernel_traitsILi96ELi64ELi128ELi4ELb0ELb0EN7cutlass10bfloat16_tE19Flash_kernel_traitsILi96ELi64ELi128ELi4ES3_EELi16ELi7ELb1EEEvNS_16Flash_fwd_paramsE)
        /*0830*/ 	.word	0x00000000


	//----- nvinfo : EIATTR_REGCOUNT
	.align		4
.L_360:
        /*0834*/ 	.byte	0x04, 0x2f
        /*0836*/ 	.short	(.L_362 - .L_361)
	.align		4
.L_361:
        /*0838*/ 	.word	index@(_ZN5flash32flash_fwd_splitkv_combine_kernelI23Flash_fwd_kernel_traitsILi96ELi64ELi128ELi4ELb0ELb0EN7cutlass10bfloat16_tE19Flash_kernel_traitsILi96ELi64ELi128ELi4ES3_EELi16ELi1ELb0EEEvNS_16Flash_fwd_paramsE)
        /*083c*/ 	.word	0x0000002a


	//----- nvinfo : EIATTR_FRAME_SIZE
	.align		4
.L_362:
        /*0840*/ 	.byte	0x04, 0x11
        /*0842*/ 	.short	(.L_364 - .L_363)
	.align		4
.L_363:
        /*0844*/ 	.word	index@($__internal_6_$__cuda_sm20_div_s64)
        /*0848*/ 	.word	0x00000000


	//----- nvinfo : EIATTR_FRAME_SIZE
	.align		4
.L_364:
        /*084c*/ 	.byte	0x04, 0x11
        /*084e*/ 	.short	(.L_366 - .L_365)
	.align		4
.L_365:
        /*0850*/ 	.word	index@(_ZN5flash32flash_fwd_splitkv_combine_kernelI23Flash_fwd_kernel_traitsILi96ELi64ELi128ELi4ELb0ELb0EN7cutlass10bfloat16_tE19Flash_kernel_traitsILi96ELi64ELi128ELi4ES3_EELi16ELi1ELb0EEEvNS_16Flash_fwd_paramsE)
        /*0854*/ 	.word	0x00000000


	//----- nvinfo : EIATTR_REGCOUNT
	.align		4
.L_366:
        /*0858*/ 	.byte	0x04, 0x2f
        /*085a*/ 	.short	(.L_368 - .L_367)
	.align		4
.L_367:
        /*085c*/ 	.word	index@(_ZN5flash32flash_fwd_splitkv_combine_kernelI23Flash_fwd_kernel_traitsILi96ELi64ELi128ELi4ELb0ELb0EN7cutlass10bfloat16_tE19Flash_kernel_traitsILi96ELi64ELi128ELi4ES3_EELi16ELi2ELb0EEEvNS_16Flash_fwd_paramsE)
        /*0860*/ 	.word	0x0000002a


	//----- nvinfo : EIATTR_FRAME_SIZE
	.align		4
.L_368:
        /*0864*/ 	.byte	0x04, 0x11
        /*0866*/ 	.short	(.L_370 - .L_369)
	.align		4
.L_369:
        /*0868*/ 	.word	index@($__internal_5_$__cuda_sm20_div_s64)
        /*086c*/ 	.word	0x00000000


	//----- nvinfo : EIATTR_FRAME_SIZE
	.align		4
.L_370:
        /*0870*/ 	.byte	0x04, 0x11
        /*0872*/ 	.short	(.L_372 - .L_371)
	.align		4
.L_371:
        /*0874*/ 	.word	index@(_ZN5flash32flash_fwd_splitkv_combine_kernelI23Flash_fwd_kernel_traitsILi96ELi64ELi128ELi4ELb0ELb0EN7cutlass10bfloat16_tE19Flash_kernel_traitsILi96ELi64ELi128ELi4ES3_EELi16ELi2ELb0EEEvNS_16Flash_fwd_paramsE)
        /*0878*/ 	.word	0x00000000


	//----- nvinfo : EIATTR_REGCOUNT
	.align		4
.L_372:
        /*087c*/ 	.byte	0x04, 0x2f
        /*087e*/ 	.short	(.L_374 - .L_373)
	.align		4
.L_373:
        /*0880*/ 	.word	index@(_ZN5flash32flash_fwd_splitkv_combine_kernelI23Flash_fwd_kernel_traitsILi96ELi64ELi128ELi4ELb0ELb0EN7cutlass10bfloat16_tE19Flash_kernel_traitsILi96ELi64ELi128ELi4ES3_EELi16ELi3ELb0EEEvNS_16Flash_fwd_paramsE)
        /*0884*/ 	.word	0x0000002c


	//----- nvinfo : EIATTR_FRAME_SIZE
	.align		4
.L_374:
        /*0888*/ 	.byte	0x04, 0x11
        /*088a*/ 	.short	(.L_376 - .L_375)
	.align		4
.L_375:
        /*088c*/ 	.word	index@($__internal_4_$__cuda_sm20_div_s64)
        /*0890*/ 	.word	0x00000000


	//----- nvinfo : EIATTR_FRAME_SIZE
	.align		4
.L_376:
        /*0894*/ 	.byte	0x04, 0x11
        /*0896*/ 	.short	(.L_378 - .L_377)
	.align		4
.L_377:
        /*0898*/ 	.word	index@(_ZN5flash32flash_fwd_splitkv_combine_kernelI23Flash_fwd_kernel_traitsILi96ELi64ELi128ELi4ELb0ELb0EN7cutlass10bfloat16_tE19Flash_kernel_traitsILi96ELi64ELi128ELi4ES3_EELi16ELi3ELb0EEEvNS_16Flash_fwd_paramsE)
        /*089c*/ 	.word	0x00000000


	//----- nvinfo : EIATTR_REGCOUNT
	.align		4
.L_378:
        /*08a0*/ 	.byte	0x04, 0x2f
        /*08a2*/ 	.short	(.L_380 - .L_379)
	.align		4
.L_379:
        /*08a4*/ 	.word	index@(_ZN5flash32flash_fwd_splitkv_combine_kernelI23Flash_fwd_kernel_traitsILi96ELi64ELi128ELi4ELb0ELb0EN7cutlass10bfloat16_tE19Flash_kernel_traitsILi96ELi64ELi128ELi4ES3_EELi16ELi4ELb0EEEvNS_16Flash_fwd_paramsE)
        /*08a8*/ 	.word	0x0000002c


	//----- nvinfo : EIATTR_FRAME_SIZE
	.align		4
.L_380:
        /*08ac*/ 	.byte	0x04, 0x11
        /*08ae*/ 	.short	(.L_382 - .L_381)
	.align		4
.L_381:
        /*08b0*/ 	.word	index@($__internal_3_$__cuda_sm20_div_s64)
        /*08b4*/ 	.word	0x00000000


	//----- nvinfo : EIATTR_FRAME_SIZE
	.align		4
.L_382:
        /*08b8*/ 	.byte	0x04, 0x11
        /*08ba*/ 	.short	(.L_384 - .L_383)
	.align		4
.L_383:
        /*08bc*/ 	.word	index@(_ZN5flash32flash_fwd_splitkv_combine_kernelI23Flash_fwd_kernel_traitsILi96ELi64ELi128ELi4ELb0ELb0EN7cutlass10bfloat16_tE19Flash_kernel_traitsILi96ELi64ELi128ELi4ES3_EELi16ELi4ELb0EEEvNS_16Flash_fwd_paramsE)
        /*08c0*/ 	.word	0x00000000


	//----- nvinfo : EIATTR_REGCOUNT
	.align		4
.L_384:
        /*08c4*/ 	.byte	0x04, 0x2f
        /*08c6*/ 	.short	(.L_386 - .L_385)
	.align		4
.L_385:
        /*08c8*/ 	.word	index@(_ZN5flash32flash_fwd_splitkv_combine_kernelI23Flash_fwd_kernel_traitsILi96ELi64ELi128ELi4ELb0ELb0EN7cutlass10bfloat16_tE19Flash_kernel_traitsILi96ELi64ELi128ELi4ES3_EELi16ELi5ELb0EEEvNS_16Flash_fwd_paramsE)
        /*08cc*/ 	.word	0x0000002e


	//----- nvinfo : EIATTR_FRAME_SIZE
	.align		4
.L_386:
        /*08d0*/ 	.byte	0x04, 0x11
        /*08d2*/ 	.short	(.L_388 - .L_387)
	.align		4
.L_387:
        /*08d4*/ 	.word	index@($__internal_2_$__cuda_sm20_div_s64)
        /*08d8*/ 	.word	0x00000000


	//----- nvinfo : EIATTR_FRAME_SIZE
	.align		4
.L_388:
        /*08dc*/ 	.byte	0x04, 0x11
        /*08de*/ 	.short	(.L_390 - .L_389)
	.align		4
.L_389:
        /*08e0*/ 	.word	index@(_ZN5flash32flash_fwd_splitkv_combine_kernelI23Flash_fwd_kernel_traitsILi96ELi64ELi128ELi4ELb0ELb0EN7cutlass10bfloat16_tE19Flash_kernel_traitsILi96ELi64ELi128ELi4ES3_EELi16ELi5ELb0EEEvNS_16Flash_fwd_paramsE)
        /*08e4*/ 	.word	0x00000000


	//----- nvinfo : EIATTR_REGCOUNT
	.align		4
.L_390:
        /*08e8*/ 	.byte	0x04, 0x2f
        /*08ea*/ 	.short	(.L_392 - .L_391)
	.align		4
.L_391:
        /*08ec*/ 	.word	index@(_ZN5flash32flash_fwd_splitkv_combine_kernelI23Flash_fwd_kernel_traitsILi96ELi64ELi128ELi4ELb0ELb0EN7cutlass10bfloat16_tE19Flash_kernel_traitsILi96ELi64ELi128ELi4ES3_EELi16ELi6ELb0EEEvNS_16Flash_fwd_paramsE)
        /*08f0*/ 	.word	0x00000030


	//----- nvinfo : EIATTR_FRAME_SIZE
	.align		4
.L_392:
        /*08f4*/ 	.byte	0x04, 0x11
        /*08f6*/ 	.short	(.L_394 - .L_393)
	.align		4
.L_393:
        /*08f8*/ 	.word	index@($__internal_1_$__cuda_sm20_div_s64)
        /*08fc*/ 	.word	0x00000000


	//----- nvinfo : EIATTR_FRAME_SIZE
	.align		4
.L_394:
        /*0900*/ 	.byte	0x04, 0x11
        /*0902*/ 	.short	(.L_396 - .L_395)
	.align		4
.L_395:
        /*0904*/ 	.word	index@(_ZN5flash32flash_fwd_splitkv_combine_kernelI23Flash_fwd_kernel_traitsILi96ELi64ELi128ELi4ELb0ELb0EN7cutlass10bfloat16_tE19Flash_kernel_traitsILi96ELi64ELi128ELi4ES3_EELi16ELi6ELb0EEEvNS_16Flash_fwd_paramsE)
        /*0908*/ 	.word	0x00000000


	//----- nvinfo : EIATTR_REGCOUNT
	.align		4
.L_396:
        /*090c*/ 	.byte	0x04, 0x2f
        /*090e*/ 	.short	(.L_398 - .L_397)
	.align		4
.L_397:
        /*0910*/ 	.word	index@(_ZN5flash32flash_fwd_splitkv_combine_kernelI23Flash_fwd_kernel_traitsILi96ELi64ELi128ELi4ELb0ELb0EN7cutlass10bfloat16_tE19Flash_kernel_traitsILi96ELi64ELi128ELi4ES3_EELi16ELi7ELb0EEEvNS_16Flash_fwd_paramsE)
        /*0914*/ 	.word	0x00000036


	//----- nvinfo : EIATTR_FRAME_SIZE
	.align		4
.L_398:
        /*0918*/ 	.byte	0x04, 0x11
        /*091a*/ 	.short	(.L_400 - .L_399)
	.align		4
.L_399:
        /*091c*/ 	.word	index@($__internal_0_$__cuda_sm20_div_s64)
        /*0920*/ 	.word	0x00000000


	//----- nvinfo : EIATTR_FRAME_SIZE
	.align		4
.L_400:
        /*0924*/ 	.byte	0x04, 0x11
        /*0926*/ 	.short	(.L_402 - .L_401)
	.align		4
.L_401:
        /*0928*/ 	.word	index@(_ZN5flash32flash_fwd_splitkv_combine_kernelI23Flash_fwd_kernel_traitsILi96ELi64ELi128ELi4ELb0ELb0EN7cutlass10bfloat16_tE19Flash_kernel_traitsILi96ELi64ELi128ELi4ES3_EELi16ELi7ELb0EEEvNS_16Flash_fwd_paramsE)
        /*092c*/ 	.word	0x00000000


	//----- nvinfo : EIATTR_MIN_STACK_SIZE
	.align		4
.L_402:
        /*0930*/ 	.byte	0x04, 0x12
        /*0932*/ 	.short	(.L_404 - .L_403)
	.align		4
.L_403:
        /*0934*/ 	.word	index@(_ZN5flash32flash_fwd_splitkv_combine_kernelI23Flash_fwd_kernel_traitsILi96ELi64ELi128ELi4ELb0ELb0EN7cutlass10bfloat16_tE19Flash_kernel_traitsILi96ELi64ELi128ELi4ES3_EELi16ELi7ELb0EEEvNS_16Flash_fwd_paramsE)
        /*0938*/ 	.word	0x00000000


	//----- nvinfo : EIATTR_MIN_STACK_SIZE
	.align		4
.L_404:
        /*093c*/ 	.byte	0x04, 0x12
        /*093e*/ 	.short	(.L_406 - .L_405)
	.align		4
.L_405:
        /*0940*/ 	.word	index@(_ZN5flash32flash_fwd_splitkv_combine_kernelI23Flash_fwd_kernel_traitsILi96ELi64ELi128ELi4ELb0ELb0EN7cutlass10bfloat16_tE19Flash_kernel_traitsILi96ELi64ELi128ELi4ES3_EELi16ELi6ELb0EEEvNS_16Flash_fwd_paramsE)
        /*0944*/ 	.word	0x00000000


	//----- nvinfo : EIATTR_MIN_STACK_SIZE
	.align		4
.L_406:
        /*0948*/ 	.byte	0x04, 0x12
        /*094a*/ 	.short	(.L_408 - .L_407)
	.align		4
.L_407:
        /*094c*/ 	.word	index@(_ZN5flash32flash_fwd_splitkv_combine_kernelI23Flash_fwd_kernel_traitsILi96ELi64ELi128ELi4ELb0ELb0EN7cutlass10bfloat16_tE19Flash_kernel_traitsILi96ELi64ELi128ELi4ES3_EELi16ELi5ELb0EEEvNS_16Flash_fwd_paramsE)
        /*0950*/ 	.word	0x00000000


	//----- nvinfo : EIATTR_MIN_STACK_SIZE
	.align		4
.L_408:
        /*0954*/ 	.byte	0x04, 0x12
        /*0956*/ 	.short	(.L_410 - .L_409)
	.align		4
.L_409:
        /*0958*/ 	.word	index@(_ZN5flash32flash_fwd_splitkv_combine_kernelI23Flash_fwd_kernel_traitsILi96ELi64ELi128ELi4ELb0ELb0EN7cutlass10bfloat16_tE19Flash_kernel_traitsILi96ELi64ELi128ELi4ES3_EELi16ELi4ELb0EEEvNS_16Flash_fwd_paramsE)
        /*095c*/ 	.word	0x00000000


	//----- nvinfo : EIATTR_MIN_STACK_SIZE
	.align		4
.L_410:
        /*0960*/ 	.byte	0x04, 0x12
        /*0962*/ 	.short	(.L_412 - .L_411)
	.align		4
.L_411:
        /*0964*/ 	.word	index@(_ZN5flash32flash_fwd_splitkv_combine_kernelI23Flash_fwd_kernel_traitsILi96ELi64ELi128ELi4ELb0ELb0EN7cutlass10bfloat16_tE19Flash_kernel_traitsILi96ELi64ELi128ELi4ES3_EELi16ELi3ELb0EEEvNS_16Flash_fwd_paramsE)
        /*0968*/ 	.word	0x00000000


	//----- nvinfo : EIATTR_MIN_STACK_SIZE
	.align		4
.L_412:
        /*096c*/ 	.byte	0x04, 0x12
        /*096e*/ 	.short	(.L_414 - .L_413)
	.align		4
.L_413:
        /*0970*/ 	.word	index@(_ZN5flash32flash_fwd_splitkv_combine_kernelI23Flash_fwd_kernel_traitsILi96ELi64ELi128ELi4ELb0ELb0EN7cutlass10bfloat16_tE19Flash_kernel_traitsILi96ELi64ELi128ELi4ES3_EELi16ELi2ELb0EEEvNS_16Flash_fwd_paramsE)
        /*0974*/ 	.word	0x00000000


	//----- nvinfo : EIATTR_MIN_STACK_SIZE
	.align		4
.L_414:
        /*0978*/ 	.byte	0x04, 0x12
        /*097a*/ 	.short	(.L_416 - .L_415)
	.align		4
.L_415:
        /*097c*/ 	.word	index@(_ZN5flash32flash_fwd_splitkv_combine_kernelI23Flash_fwd_kernel_traitsILi96ELi64ELi128ELi4ELb0ELb0EN7cutlass10bfloat16_tE19Flash_kernel_traitsILi96ELi64ELi128ELi4ES3_EELi16ELi1ELb0EEEvNS_16Flash_fwd_paramsE)
        /*0980*/ 	.word	0x00000000


	//----- nvinfo : EIATTR_MIN_STACK_SIZE
	.align		4
.L_416:
        /*0984*/ 	.byte	0x04, 0x12
        /*0986*/ 	.short	(.L_418 - .L_417)
	.align		4
.L_417:
        /*0988*/ 	.word	index@(_ZN5flash32flash_fwd_splitkv_combine_kernelI23Flash_fwd_kernel_traitsILi96ELi64ELi128ELi4ELb0ELb0EN7cutlass10bfloat16_tE19Flash_kernel_traitsILi96ELi64ELi128ELi4ES3_EELi16ELi7ELb1EEEvNS_16Flash_fwd_paramsE)
        /*098c*/ 	.word	0x00000000


	//----- nvinfo : EIATTR_MIN_STACK_SIZE
	.align		4
.L_418:
        /*0990*/ 	.byte	0x04, 0x12
        /*0992*/ 	.short	(.L_420 - .L_419)
	.align		4
.L_419:
        /*0994*/ 	.word	index@(_ZN5flash32flash_fwd_splitkv_combine_kernelI23Flash_fwd_kernel_traitsILi96ELi64ELi128ELi4ELb0ELb0EN7cutlass10bfloat16_tE19Flash_kernel_traitsILi96ELi64ELi128ELi4ES3_EELi16ELi6ELb1EEEvNS_16Flash_fwd_paramsE)
        /*0998*/ 	.word	0x00000000


	//----- nvinfo : EIATTR_MIN_STACK_SIZE
	.align		4
.L_420:
        /*099c*/ 	.byte	0x04, 0x12
        /*099e*/ 	.short	(.L_422 - .L_421)
	.align		4
.L_421:
        /*09a0*/ 	.word	index@(_ZN5flash32flash_fwd_splitkv_combine_kernelI23Flash_fwd_kernel_traitsILi96ELi64ELi128ELi4ELb0ELb0EN7cutlass10bfloat16_tE19Flash_kernel_traitsILi96ELi64ELi128ELi4ES3_EELi16ELi5ELb1EEEvNS_16Flash_fwd_paramsE)
        /*09a4*/ 	.word	0x00000000


	//----- nvinfo : EIATTR_MIN_STACK_SIZE
	.align		4
.L_422:
        /*09a8*/ 	.byte	0x04, 0x12
        /*09aa*/ 	.short	(.L_424 - .L_423)
	.align		4
.L_423:
        /*09ac*/ 	.word	index@(_ZN5flash32flash_fwd_splitkv_combine_kernelI23Flash_fwd_kernel_traitsILi96ELi64ELi128ELi4ELb0ELb0EN7cutlass10bfloat16_tE19Flash_kernel_traitsILi96ELi64ELi128ELi4ES3_EELi16ELi4ELb1EEEvNS_16Flash_fwd_paramsE)
        /*09b0*/ 	.word	0x00000000


	//----- nvinfo : EIATTR_MIN_STACK_SIZE
	.align		4
.L_424:
        /*09b4*/ 	.byte	0x04, 0x12
        /*09b6*/ 	.short	(.L_426 - .L_425)
	.align		4
.L_425:
        /*09b8*/ 	.word	index@(_ZN5flash32flash_fwd_splitkv_combine_kernelI23Flash_fwd_kernel_traitsILi96ELi64ELi128ELi4ELb0ELb0EN7cutlass10bfloat16_tE19Flash_kernel_traitsILi96ELi64ELi128ELi4ES3_EELi16ELi3ELb1EEEvNS_16Flash_fwd_paramsE)
        /*09bc*/ 	.word	0x00000000


	//----- nvinfo : EIATTR_MIN_STACK_SIZE
	.align		4
.L_426:
        /*09c0*/ 	.byte	0x04, 0x12
        /*09c2*/ 	.short	(.L_428 - .L_427)
	.align		4
.L_427:
        /*09c4*/ 	.word	index@(_ZN5flash32flash_fwd_splitkv_combine_kernelI23Flash_fwd_kernel_traitsILi96ELi64ELi128ELi4ELb0ELb0EN7cutlass10bfloat16_tE19Flash_kernel_traitsILi96ELi64ELi128ELi4ES3_EELi16ELi2ELb1EEEvNS_16Flash_fwd_paramsE)
        /*09c8*/ 	.word	0x00000000


	//----- nvinfo : EIATTR_MIN_STACK_SIZE
	.align		4
.L_428:
        /*09cc*/ 	.byte	0x04, 0x12
        /*09ce*/ 	.short	(.L_430 - .L_429)
	.align		4
.L_429:
        /*09d0*/ 	.word	index@(_ZN5flash32flash_fwd_splitkv_combine_kernelI23Flash_fwd_kernel_traitsILi96ELi64ELi128ELi4ELb0ELb0EN7cutlass10bfloat16_tE19Flash_kernel_traitsILi96ELi64ELi128ELi4ES3_EELi16ELi1ELb1EEEvNS_16Flash_fwd_paramsE)
        /*09d4*/ 	.word	0x00000000


	//----- nvinfo : EIATTR_MIN_STACK_SIZE
	.align		4
.L_430:
        /*09d8*/ 	.byte	0x04, 0x12
        /*09da*/ 	.short	(.L_432 - .L_431)
	.align		4
.L_431:
        /*09dc*/ 	.word	index@(_ZN5flash24flash_fwd_splitkv_kernelI23Flash_fwd_kernel_traitsILi96ELi64ELi128ELi4ELb0ELb0EN7cutlass10bfloat16_tE19Flash_kernel_traitsILi96ELi64ELi128ELi4ES3_EELb1ELb0ELb0ELb0ELb0ELb0ELb0ELb0EEEvNS_16Flash_fwd_paramsE)
        /*09e0*/ 	.word	0x00000000


	//----- nvinfo : EIATTR_MIN_STACK_SIZE
	.align		4
.L_432:
        /*09e4*/ 	.byte	0x04, 0x12
        /*09e6*/ 	.short	(.L_434 - .L_433)
	.align		4
.L_433:
        /*09e8*/ 	.word	index@(_ZN5flash24flash_fwd_splitkv_kernelI23Flash_fwd_kernel_traitsILi96ELi64ELi128ELi4ELb0ELb0EN7cutlass10bfloat16_tE19Flash_kernel_traitsILi96ELi64ELi128ELi4ES3_EELb1ELb0ELb0ELb0ELb0ELb1ELb0ELb0EEEvNS_16Flash_fwd_paramsE)
        /*09ec*/ 	.word	0x00000000


	//----- nvinfo : EIATTR_MIN_STACK_SIZE
	.align		4
.L_434:
        /*09f0*/ 	.byte	0x04, 0x12
        /*09f2*/ 	.short	(.L_436 - .L_435)
	.align		4
.L_435:
        /*09f4*/ 	.word	index@(_ZN5flash24flash_fwd_splitkv_kernelI23Flash_fwd_kernel_traitsILi96ELi64ELi128ELi4ELb0ELb0EN7cutlass10bfloat16_tE19Flash_kernel_traitsILi96ELi64ELi128ELi4ES3_EELb1ELb0ELb0ELb0ELb0ELb0ELb0ELb1EEEvNS_16Flash_fwd_paramsE)
        /*09f8*/ 	.word	0x00000000


	//----- nvinfo : EIATTR_MIN_STACK_SIZE
	.align		4
.L_436:
        /*09fc*/ 	.byte	0x04, 0x12
        /*09fe*/ 	.short	(.L_438 - .L_437)
	.align		4
.L_437:
        /*0a00*/ 	.word	index@(_ZN5flash24flash_fwd_splitkv_kernelI23Flash_fwd_kernel_traitsILi96ELi64ELi128ELi4ELb0ELb0EN7cutlass10bfloat16_tE19Flash_kernel_traitsILi96ELi64ELi128ELi4ES3_EELb1ELb0ELb0ELb0ELb0ELb1ELb0ELb1EEEvNS_16Flash_fwd_paramsE)
        /*0a04*/ 	.word	0x00000000


	//----- nvinfo : EIATTR_MIN_STACK_SIZE
	.align		4
.L_438:
        /*0a08*/ 	.byte	0x04, 0x12
        /*0a0a*/ 	.short	(.L_440 - .L_439)
	.align		4
.L_439:
        /*0a0c*/ 	.word	index@(_ZN5flash24flash_fwd_splitkv_kernelI23Flash_fwd_kernel_traitsILi96ELi64ELi128ELi4ELb0ELb0EN7cutlass10bfloat16_tE19Flash_kernel_traitsILi96ELi64ELi128ELi4ES3_EELb1ELb0ELb0ELb0ELb0ELb0ELb1ELb0EEEvNS_16Flash_fwd_paramsE)
        /*0a10*/ 	.word	0x00000000


	//----- nvinfo : EIATTR_MIN_STACK_SIZE
	.align		4
.L_440:
        /*0a14*/ 	.byte	0x04, 0x12
        /*0a16*/ 	.short	(.L_442 - .L_441)
	.align		4
.L_441:
        /*0a18*/ 	.word	index@(_ZN5flash24flash_fwd_splitkv_kernelI23Flash_fwd_kernel_traitsILi96ELi64ELi128ELi4ELb0ELb0EN7cutlass10bfloat16_tE19Flash_kernel_traitsILi96ELi64ELi128ELi4ES3_EELb1ELb0ELb0ELb0ELb0ELb1ELb1ELb0EEEvNS_16Flash_fwd_paramsE)
        /*0a1c*/ 	.word	0x00000000


	//----- nvinfo : EIATTR_MIN_STACK_SIZE
	.align		4
.L_442:
        /*0a20*/ 	.byte	0x04, 0x12
        /*0a22*/ 	.short	(.L_444 - .L_443)
	.align		4
.L_443:
        /*0a24*/ 	.word	index@(_ZN5flash24flash_fwd_splitkv_kernelI23Flash_fwd_kernel_traitsILi96ELi64ELi128ELi4ELb0ELb0EN7cutlass10bfloat16_tE19Flash_kernel_traitsILi96ELi64ELi128ELi4ES3_EELb1ELb0ELb0ELb0ELb0ELb0ELb1ELb1EEEvNS_16Flash_fwd_paramsE)
        /*0a28*/ 	.word	0x00000000


	//----- nvinfo : EIATTR_MIN_STACK_SIZE
	.align		4
.L_444:
        /*0a2c*/ 	.byte	0x04, 0x12
        /*0a2e*/ 	.short	(.L_446 - .L_445)
	.align		4
.L_445:
        /*0a30*/ 	.word	index@(_ZN5flash24flash_fwd_splitkv_kernelI23Flash_fwd_kernel_traitsILi96ELi64ELi128ELi4ELb0ELb0EN7cutlass10bfloat16_tE19Flash_kernel_traitsILi96ELi64ELi128ELi4ES3_EELb1ELb0ELb0ELb0ELb0ELb1ELb1ELb1EEEvNS_16Flash_fwd_paramsE)
        /*0a34*/ 	.word	0x00000000


	//----- nvinfo : EIATTR_MIN_STACK_SIZE
	.align		4
.L_446:
        /*0a38*/ 	.byte	0x04, 0x12
        /*0a3a*/ 	.short	(.L_448 - .L_447)
	.align		4
.L_447:
        /*0a3c*/ 	.word	index@(_ZN5flash24flash_fwd_splitkv_kernelI23Flash_fwd_kernel_traitsILi96ELi64ELi128ELi4ELb0ELb0EN7cutlass10bfloat16_tE19Flash_kernel_traitsILi96ELi64ELi128ELi4ES3_EELb1ELb0ELb0ELb1ELb1ELb0ELb0ELb0EEEvNS_16Flash_fwd_paramsE)
        /*0a40*/ 	.word	0x00000000


	//----- nvinfo : EIATTR_MIN_STACK_SIZE
	.align		4
.L_448:
        /*0a44*/ 	.byte	0x04, 0x12
        /*0a46*/ 	.short	(.L_450 - .L_449)
	.align		4
.L_449:
        /*0a48*/ 	.word	index@(_ZN5flash24flash_fwd_splitkv_kernelI23Flash_fwd_kernel_traitsILi96ELi64ELi128ELi4ELb0ELb0EN7cutlass10bfloat16_tE19Flash_kernel_traitsILi96ELi64ELi128ELi4ES3_EELb1ELb0ELb0ELb1ELb1ELb1ELb0ELb0EEEvNS_16Flash_fwd_paramsE)
        /*0a4c*/ 	.word	0x00000000


	//----- nvinfo : EIATTR_MIN_STACK_SIZE
	.align		4
.L_450:
        /*0a50*/ 	.byte	0x04, 0x12
        /*0a52*/ 	.short	(.L_452 - .L_451)
	.align		4
.L_451:
        /*0a54*/ 	.word	index@(_ZN5flash24flash_fwd_splitkv_kernelI23Flash_fwd_kernel_traitsILi96ELi64ELi128ELi4ELb0ELb0EN7cutlass10bfloat16_tE19Flash_kernel_traitsILi96ELi64ELi128ELi4ES3_EELb1ELb0ELb0ELb1ELb1ELb0ELb1ELb0EEEvNS_16Flash_fwd_paramsE)
        /*0a58*/ 	.word	0x00000000


	//----- nvinfo : EIATTR_MIN_STACK_SIZE
	.align		4
.L_452:
        /*0a5c*/ 	.byte	0x04, 0x12
        /*0a5e*/ 	.short	(.L_454 - .L_453)
	.align		4
.L_453:
        /*0a60*/ 	.word	index@(_ZN5flash24flash_fwd_splitkv_kernelI23Flash_fwd_kernel_traitsILi96ELi64ELi128ELi4ELb0ELb0EN7cutlass10bfloat16_tE19Flash_kernel_traitsILi96ELi64ELi128ELi4ES3_EELb1ELb0ELb0ELb1ELb1ELb1ELb1ELb0EEEvNS_16Flash_fwd_paramsE)
        /*0a64*/ 	.word	0x00000000


	//----- nvinfo : EIATTR_MIN_STACK_SIZE
	.align		4
.L_454:
        /*0a68*/ 	.byte	0x04, 0x12
        /*0a6a*/ 	.short	(.L_456 - .L_455)
	.align		4
.L_455:
        /*0a6c*/ 	.word	index@(_ZN5flash24flash_fwd_splitkv_kernelI23Flash_fwd_kernel_traitsILi96ELi64ELi128ELi4ELb0ELb0EN7cutlass10bfloat16_tE19Flash_kernel_traitsILi96ELi64ELi128ELi4ES3_EELb1ELb0ELb0ELb0ELb1ELb0ELb0ELb0EEEvNS_16Flash_fwd_paramsE)
        /*0a70*/ 	.word	0x00000000


	//----- nvinfo : EIATTR_MIN_STACK_SIZE
	.align		4
.L_456:
        /*0a74*/ 	.byte	0x04, 0x12
        /*0a76*/ 	.short	(.L_458 - .L_457)
	.align		4
.L_457:
        /*0a78*/ 	.word	index@(_ZN5flash24flash_fwd_splitkv_kernelI23Flash_fwd_kernel_traitsILi96ELi64ELi128ELi4ELb0ELb0EN7cutlass10bfloat16_tE19Flash_kernel_traitsILi96ELi64ELi128ELi4ES3_EELb1ELb0ELb0ELb0ELb1ELb1ELb0ELb0EEEvNS_16Flash_fwd_paramsE)
        /*0a7c*/ 	.word	0x00000000


	//----- nvinfo : EIATTR_MIN_STACK_SIZE
	.align		4
.L_458:
        /*0a80*/ 	.byte	0x04, 0x12
        /*0a82*/ 	.short	(.L_460 - .L_459)
	.align		4
.L_459:
        /*0a84*/ 	.word	index@(_ZN5flash24flash_fwd_splitkv_kernelI23Flash_fwd_kernel_traitsILi96ELi64ELi128ELi4ELb0ELb0EN7cutlass10bfloat16_tE19Flash_kernel_traitsILi96ELi64ELi128ELi4ES3_EELb1ELb0ELb1ELb0ELb0ELb0ELb0ELb0EEEvNS_16Flash_fwd_paramsE)
        /*0a88*/ 	.word	0x00000000


	//----- nvinfo : EIATTR_MIN_STACK_SIZE
	.align		4
.L_460:
        /*0a8c*/ 	.byte	0x04, 0x12
        /*0a8e*/ 	.short	(.L_462 - .L_461)
	.align		4
.L_461:
        /*0a90*/ 	.word	index@(_ZN5flash24flash_fwd_splitkv_kernelI23Flash_fwd_kernel_traitsILi96ELi64ELi128ELi4ELb0ELb0EN7cutlass10bfloat16_tE19Flash_kernel_traitsILi96ELi64ELi128ELi4ES3_EELb1ELb0ELb1ELb0ELb0ELb1ELb0ELb0EEEvNS_16Flash_fwd_paramsE)
        /*0a94*/ 	.word	0x00000000


	//----- nvinfo : EIATTR_MIN_STACK_SIZE
	.align		4
.L_462:
        /*0a98*/ 	.byte	0x04, 0x12
        /*0a9a*/ 	.short	(.L_464 - .L_463)
	.align		4
.L_463:
        /*0a9c*/ 	.word	index@(_ZN5flash24flash_fwd_splitkv_kernelI23Flash_fwd_kernel_traitsILi96ELi64ELi128ELi4ELb0ELb0EN7cutlass10bfloat16_tE19Flash_kernel_traitsILi96ELi64ELi128ELi4ES3_EELb1ELb0ELb0ELb0ELb1ELb0ELb0ELb1EEEvNS_16Flash_fwd_paramsE)
        /*0aa0*/ 	.word	0x00000000


	//----- nvinfo : EIATTR_MIN_STACK_SIZE
	.align		4
.L_464:
        /*0aa4*/ 	.byte	0x04, 0x12
        /*0aa6*/ 	.short	(.L_466 - .L_465)
	.align		4
.L_465:
        /*0aa8*/ 	.word	index@(_ZN5flash24flash_fwd_splitkv_kernelI23Flash_fwd_kernel_traitsILi96ELi64ELi128ELi4ELb0ELb0EN7cutlass10bfloat16_tE19Flash_kernel_traitsILi96ELi64ELi128ELi4ES3_EELb1ELb0ELb0ELb0ELb1ELb1ELb0ELb1EEEvNS_16Flash_fwd_paramsE)
        /*0aac*/ 	.word	0x00000000


	//----- nvinfo : EIATTR_MIN_STACK_SIZE
	.align		4
.L_466:
        /*0ab0*/ 	.byte	0x04, 0x12
        /*0ab2*/ 	.short	(.L_468 - .L_467)
	.align		4
.L_467:
        /*0ab4*/ 	.word	index@(_ZN5flash24flash_fwd_splitkv_kernelI23Flash_fwd_kernel_traitsILi96ELi64ELi128ELi4ELb0ELb0EN7cutlass10bfloat16_tE19Flash_kernel_traitsILi96ELi64ELi128ELi4ES3_EELb1ELb0ELb1ELb0ELb0ELb0ELb0ELb1EEEvNS_16Flash_fwd_paramsE)
        /*0ab8*/ 	.word	0x00000000


	//----- nvinfo : EIATTR_MIN_STACK_SIZE
	.align		4
.L_468:
        /*0abc*/ 	.byte	0x04, 0x12
        /*0abe*/ 	.short	(.L_470 - .L_469)
	.align		4
.L_469:
        /*0ac0*/ 	.word	index@(_ZN5flash24flash_fwd_splitkv_kernelI23Flash_fwd_kernel_traitsILi96ELi64ELi128ELi4ELb0ELb0EN7cutlass10bfloat16_tE19Flash_kernel_traitsILi96ELi64ELi128ELi4ES3_EELb1ELb0ELb1ELb0ELb0ELb1ELb0ELb1EEEvNS_16Flash_fwd_paramsE)
        /*0ac4*/ 	.word	0x00000000


	//----- nvinfo : EIATTR_MIN_STACK_SIZE
	.align		4
.L_470:
        /*0ac8*/ 	.byte	0x04, 0x12
        /*0aca*/ 	.short	(.L_472 - .L_471)
	.align		4
.L_471:
        /*0acc*/ 	.word	index@(_ZN5flash24flash_fwd_splitkv_kernelI23Flash_fwd_kernel_traitsILi96ELi64ELi128ELi4ELb0ELb0EN7cutlass10bfloat16_tE19Flash_kernel_traitsILi96ELi64ELi128ELi4ES3_EELb1ELb0ELb0ELb0ELb1ELb0ELb1ELb0EEEvNS_16Flash_fwd_paramsE)
        /*0ad0*/ 	.word	0x00000000


	//----- nvinfo : EIATTR_MIN_STACK_SIZE
	.align		4
.L_472:
        /*0ad4*/ 	.byte	0x04, 0x12
        /*0ad6*/ 	.short	(.L_474 - .L_473)
	.align		4
.L_473:
        /*0ad8*/ 	.word	index@(_ZN5flash24flash_fwd_splitkv_kernelI23Flash_fwd_kernel_traitsILi96ELi64ELi128ELi4ELb0ELb0EN7cutlass10bfloat16_tE19Flash_kernel_traitsILi96ELi64ELi128ELi4ES3_EELb1ELb0ELb0ELb0ELb1ELb1ELb1ELb0EEEvNS_16Flash_fwd_paramsE)
        /*0adc*/ 	.word	0x00000000


	//----- nvinfo : EIATTR_MIN_STACK_SIZE
	.align		4
.L_474:
        /*0ae0*/ 	.byte	0x04, 0x12
        /*0ae2*/ 	.short	(.L_476 - .L_475)
	.align		4
.L_475:
        /*0ae4*/ 	.word	index@(_ZN5flash24flash_fwd_splitkv_kernelI23Flash_fwd_kernel_traitsILi96ELi64ELi128ELi4ELb0ELb0EN7cutlass10bfloat16_tE19Flash_kernel_traitsILi96ELi64ELi128ELi4ES3_EELb1ELb0ELb1ELb0ELb0ELb0ELb1ELb0EEEvNS_16Flash_fwd_paramsE)
        /*0ae8*/ 	.word	0x00000000


	//----- nvinfo : EIATTR_MIN_STACK_SIZE
	.align		4
.L_476:
        /*0aec*/ 	.byte	0x04, 0x12
        /*0aee*/ 	.short	(.L_478 - .L_477)
	.align		4
.L_477:
        /*0af0*/ 	.word	index@(_ZN5flash24flash_fwd_splitkv_kernelI23Flash_fwd_kernel_traitsILi96ELi64ELi128ELi4ELb0ELb0EN7cutlass10bfloat16_tE19Flash_kernel_traitsILi96ELi64ELi128ELi4ES3_EELb1ELb0ELb1ELb0ELb0ELb1ELb1ELb0EEEvNS_16Flash_fwd_paramsE)
        /*0af4*/ 	.word	0x00000000


	//----- nvinfo : EIATTR_MIN_STACK_SIZE
	.align		4
.L_478:
        /*0af8*/ 	.byte	0x04, 0x12
        /*0afa*/ 	.short	(.L_480 - .L_479)
	.align		4
.L_479:
        /*0afc*/ 	.word	index@(_ZN5flash24flash_fwd_splitkv_kernelI23Flash_fwd_kernel_traitsILi96ELi64ELi128ELi4ELb0ELb0EN7cutlass10bfloat16_tE19Flash_kernel_traitsILi96ELi64ELi128ELi4ES3_EELb1ELb0ELb0ELb0ELb1ELb0ELb1ELb1EEEvNS_16Flash_fwd_paramsE)
        /*0b00*/ 	.word	0x00000000


	//----- nvinfo : EIATTR_MIN_STACK_SIZE
	.align		4
.L_480:
        /*0b04*/ 	.byte	0x04, 0x12
        /*0b06*/ 	.short	(.L_482 - .L_481)
	.align		4
.L_481:
        /*0b08*/ 	.word	index@(_ZN5flash24flash_fwd_splitkv_kernelI23Flash_fwd_kernel_traitsILi96ELi64ELi128ELi4ELb0ELb0EN7cutlass10bfloat16_tE19Flash_kernel_traitsILi96ELi64ELi128ELi4ES3_EELb1ELb0ELb0ELb0ELb1ELb1ELb1ELb1EEEvNS_16Flash_fwd_paramsE)
        /*0b0c*/ 	.word	0x00000000


	//----- nvinfo : EIATTR_MIN_STACK_SIZE
	.align		4
.L_482:
        /*0b10*/ 	.byte	0x04, 0x12
        /*0b12*/ 	.short	(.L_484 - .L_483)
	.align		4
.L_483:
        /*0b14*/ 	.word	index@(_ZN5flash24flash_fwd_splitkv_kernelI23Flash_fwd_kernel_traitsILi96ELi64ELi128ELi4ELb0ELb0EN7cutlass10bfloat16_tE19Flash_kernel_traitsILi96ELi64ELi128ELi4ES3_EELb1ELb0ELb1ELb0ELb0ELb0ELb1ELb1EEEvNS_16Flash_fwd_paramsE)
        /*0b18*/ 	.word	0x00000000


	//----- nvinfo : EIATTR_MIN_STACK_SIZE
	.align		4
.L_484:
        /*0b1c*/ 	.byte	0x04, 0x12
        /*0b1e*/ 	.short	(.L_486 - .L_485)
	.align		4
.L_485:
        /*0b20*/ 	.word	index@(_ZN5flash24flash_fwd_splitkv_kernelI23Flash_fwd_kernel_traitsILi96ELi64ELi128ELi4ELb0ELb0EN7cutlass10bfloat16_tE19Flash_kernel_traitsILi96ELi64ELi128ELi4ES3_EELb1ELb0ELb1ELb0ELb0ELb1ELb1ELb1EEEvNS_16Flash_fwd_paramsE)
        /*0b24*/ 	.word	0x00000000


	//----- nvinfo : EIATTR_MIN_STACK_SIZE
	.align		4
.L_486:
        /*0b28*/ 	.byte	0x04, 0x12
        /*0b2a*/ 	.short	(.L_488 - .L_487)
	.align		4
.L_487:
        /*0b2c*/ 	.word	index@(_ZN5flash32flash_fwd_splitkv_combine_kernelI23Flash_fwd_kernel_traitsILi96ELi64ELi64ELi4ELb0ELb0EN7cutlass10bfloat16_tE19Flash_kernel_traitsILi96ELi64ELi64ELi4ES3_EELi16ELi7ELb0EEEvNS_16Flash_fwd_paramsE)
        /*0b30*/ 	.word	0x00000000


	//----- nvinfo : EIATTR_MIN_STACK_SIZE
	.align		4
.L_488:
        /*0b34*/ 	.byte	0x04, 0x12
        /*0b36*/ 	.short	(.L_490 - .L_489)
	.align		4
.L_489:
        /*0b38*/ 	.word	index@(_ZN5flash32flash_fwd_splitkv_combine_kernelI23Flash_fwd_kernel_traitsILi96ELi64ELi64ELi4ELb0ELb0EN7cutlass10bfloat16_tE19Flash_kernel_traitsILi96ELi64ELi64ELi4ES3_EELi16ELi6ELb0EEEvNS_16Flash_fwd_paramsE)
        /*0b3c*/ 	.word	0x00000000


	//----- nvinfo : EIATTR_MIN_STACK_SIZE
	.align		4
.L_490:
        /*0b40*/ 	.byte	0x04, 0x12
        /*0b42*/ 	.short	(.L_492 - .L_491)
	.align		4
.L_491:
        /*0b44*/ 	.word	index@(_ZN5flash32flash_fwd_splitkv_combine_kernelI23Flash_fwd_kernel_traitsILi96ELi64ELi64ELi4ELb0ELb0EN7cutlass10bfloat16_tE19Flash_kernel_traitsILi96ELi64ELi64ELi4ES3_EELi16ELi5ELb0EEEvNS_16Flash_fwd_paramsE)
        /*0b48*/ 	.word	0x00000000


	//----- nvinfo : EIATTR_MIN_STACK_SIZE
	.align		4
.L_492:
        /*0b4c*/ 	.byte	0x04, 0x12
        /*0b4e*/ 	.short	(.L_494 - .L_493)
	.align		4
.L_493:
        /*0b50*/ 	.word	index@(_ZN5flash32flash_fwd_splitkv_combine_kernelI23Flash_fwd_kernel_traitsILi96ELi64ELi64ELi4ELb0ELb0EN7cutlass10bfloat16_tE19Flash_kernel_traitsILi96ELi64ELi64ELi4ES3_EELi16ELi4ELb0EEEvNS_16Flash_fwd_paramsE)
        /*0b54*/ 	.word	0x00000000


	//----- nvinfo : EIATTR_MIN_STACK_SIZE
	.align		4
.L_494:
        /*0b58*/ 	.byte	0x04, 0x12
        /*0b5a*/ 	.short	(.L_496 - .L_495)
	.align		4
.L_495:
        /*0b5c*/ 	.word	index@(_ZN5flash32flash_fwd_splitkv_combine_kernelI23Flash_fwd_kernel_traitsILi96ELi64ELi64ELi4ELb0ELb0EN7cutlass10bfloat16_tE19Flash_kernel_traitsILi96ELi64ELi64ELi4ES3_EELi16ELi3ELb0EEEvNS_16Flash_fwd_paramsE)
        /*0b60*/ 	.word	0x00000000


	//----- nvinfo : EIATTR_MIN_STACK_SIZE
	.align		4
.L_496:
        /*0b64*/ 	.byte	0x04, 0x12
        /*0b66*/ 	.short	(.L_498 - .L_497)
	.align		4
.L_497:
        /*0b68*/ 	.word	index@(_ZN5flash32flash_fwd_splitkv_combine_kernelI23Flash_fwd_kernel_traitsILi96ELi64ELi64ELi4ELb0ELb0EN7cutlass10bfloat16_tE19Flash_kernel_traitsILi96ELi64ELi64ELi4ES3_EELi16ELi2ELb0EEEvNS_16Flash_fwd_paramsE)
        /*0b6c*/ 	.word	0x00000000


	//----- nvinfo : EIATTR_MIN_STACK_SIZE
	.align		4
.L_498:
        /*0b70*/ 	.byte	0x04, 0x12
        /*0b72*/ 	.short	(.L_500 - .L_499)
	.align		4
.L_499:
        /*0b74*/ 	.word	index@(_ZN5flash32flash_fwd_splitkv_combine_kernelI23Flash_fwd_kernel_traitsILi96ELi64ELi64ELi4ELb0ELb0EN7cutlass10bfloat16_tE19Flash_kernel_traitsILi96ELi64ELi64ELi4ES3_EELi16ELi1ELb0EEEvNS_16Flash_fwd_paramsE)
        /*0b78*/ 	.word	0x00000000


	//----- nvinfo : EIATTR_MIN_STACK_SIZE
	.align		4
.L_500:
        /*0b7c*/ 	.byte	0x04, 0x12
        /*0b7e*/ 	.short	(.L_502 - .L_501)
	.align		4
.L_501:
        /*0b80*/ 	.word	index@(_ZN5flash32flash_fwd_splitkv_combine_kernelI23Flash_fwd_kernel_traitsILi96ELi64ELi64ELi4ELb0ELb0EN7cutlass10bfloat16_tE19Flash_kernel_traitsILi96ELi64ELi64ELi4ES3_EELi16ELi7ELb1EEEvNS_16Flash_fwd_paramsE)
        /*0b84*/ 	.word	0x00000000


	//----- nvinfo : EIATTR_MIN_STACK_SIZE
	.align		4
.L_502:
        /*0b88*/ 	.byte	0x04, 0x12
        /*0b8a*/ 	.short	(.L_504 - .L_503)
	.align		4
.L_503:
        /*0b8c*/ 	.word	index@(_ZN5flash32flash_fwd_splitkv_combine_kernelI23Flash_fwd_kernel_traitsILi96ELi64ELi64ELi4ELb0ELb0EN7cutlass10bfloat16_tE19Flash_kernel_traitsILi96ELi64ELi64ELi4ES3_EELi16ELi6ELb1EEEvNS_16Flash_fwd_paramsE)
        /*0b90*/ 	.word	0x00000000


	//----- nvinfo : EIATTR_MIN_STACK_SIZE
	.align		4
.L_504:
        /*0b94*/ 	.byte	0x04, 0x12
        /*0b96*/ 	.short	(.L_506 - .L_505)
	.align		4
.L_505:
        /*0b98*/ 	.word	index@(_ZN5flash32flash_fwd_splitkv_combine_kernelI23Flash_fwd_kernel_traitsILi96ELi64ELi64ELi4ELb0ELb0EN7cutlass10bfloat16_tE19Flash_kernel_traitsILi96ELi64ELi64ELi4ES3_EELi16ELi5ELb1EEEvNS_16Flash_fwd_paramsE)
        /*0b9c*/ 	.word	0x00000000


	//----- nvinfo : EIATTR_MIN_STACK_SIZE
	.align		4
.L_506:
        /*0ba0*/ 	.byte	0x04, 0x12
        /*0ba2*/ 	.short	(.L_508 - .L_507)
	.align		4
.L_507:
        /*0ba4*/ 	.word	index@(_ZN5flash32flash_fwd_splitkv_combine_kernelI23Flash_fwd_kernel_traitsILi96ELi64ELi64ELi4ELb0ELb0EN7cutlass10bfloat16_tE19Flash_kernel_traitsILi96ELi64ELi64ELi4ES3_EELi16ELi4ELb1EEEvNS_16Flash_fwd_paramsE)
        /*0ba8*/ 	.word	0x00000000


	//----- nvinfo : EIATTR_MIN_STACK_SIZE
	.align		4
.L_508:
        /*0bac*/ 	.byte	0x04, 0x12
        /*0bae*/ 	.short	(.L_510 - .L_509)
	.align		4
.L_509:
        /*0bb0*/ 	.word	index@(_ZN5flash32flash_fwd_splitkv_combine_kernelI23Flash_fwd_kernel_traitsILi96ELi64ELi64ELi4ELb0ELb0EN7cutlass10bfloat16_tE19Flash_kernel_traitsILi96ELi64ELi64ELi4ES3_EELi16ELi3ELb1EEEvNS_16Flash_fwd_paramsE)
        /*0bb4*/ 	.word	0x00000000


	//----- nvinfo : EIATTR_MIN_STACK_SIZE
	.align		4
.L_510:
        /*0bb8*/ 	.byte	0x04, 0x12
        /*0bba*/ 	.short	(.L_512 - .L_511)
	.align		4
.L_511:
        /*0bbc*/ 	.word	index@(_ZN5flash32flash_fwd_splitkv_combine_kernelI23Flash_fwd_kernel_traitsILi96ELi64ELi64ELi4ELb0ELb0EN7cutlass10bfloat16_tE19Flash_kernel_traitsILi96ELi64ELi64ELi4ES3_EELi16ELi2ELb1EEEvNS_16Flash_fwd_paramsE)
        /*0bc0*/ 	.word	0x00000000


	//----- nvinfo : EIATTR_MIN_STACK_SIZE
	.align		4
.L_512:
        /*0bc4*/ 	.byte	0x04, 0x12
        /*0bc6*/ 	.short	(.L_514 - .L_513)
	.align		4
.L_513:
        /*0bc8*/ 	.word	index@(_ZN5flash32flash_fwd_splitkv_combine_kernelI23Flash_fwd_kernel_traitsILi96ELi64ELi64ELi4ELb0ELb0EN7cutlass10bfloat16_tE19Flash_kernel_traitsILi96ELi64ELi64ELi4ES3_EELi16ELi1ELb1EEEvNS_16Flash_fwd_paramsE)
        /*0bcc*/ 	.word	0x00000000


	//----- nvinfo : EIATTR_MIN_STACK_SIZE
	.align		4
.L_514:
        /*0bd0*/ 	.byte	0x04, 0x12
        /*0bd2*/ 	.short	(.L_516 - .L_515)
	.align		4
.L_515:
        /*0bd4*/ 	.word	index@(_ZN5flash24flash_fwd_splitkv_kernelI23Flash_fwd_kernel_traitsILi96ELi64ELi64ELi4ELb0ELb0EN7cutlass10bfloat16_tE19Flash_kernel_traitsILi96ELi64ELi64ELi4ES3_EELb1ELb0ELb0ELb0ELb0ELb0ELb0ELb0EEEvNS_16Flash_fwd_paramsE)
        /*0bd8*/ 	.word	0x00000000


	//----- nvinfo : EIATTR_MIN_STACK_SIZE
	.align		4
.L_516:
        /*0bdc*/ 	.byte	0x04, 0x12
        /*0bde*/ 	.short	(.L_518 - .L_517)
	.align		4
.L_517:
        /*0be0*/ 	.word	index@(_ZN5flash24flash_fwd_splitkv_kernelI23Flash_fwd_kernel_traitsILi96ELi64ELi64ELi4ELb0ELb0EN7cutlass10bfloat16_tE19Flash_kernel_traitsILi96ELi64ELi64ELi4ES3_EELb1ELb0ELb0ELb0ELb0ELb1ELb0ELb0EEEvNS_16Flash_fwd_paramsE)
        /*0be4*/ 	.word	0x00000000


	//----- nvinfo : EIATTR_MIN_STACK_SIZE
	.align		4
.L_518:
        /*0be8*/ 	.byte	0x04, 0x12
        /*0bea*/ 	.short	(.L_520 - .L_519)
	.align		4
.L_519:
        /*0bec*/ 	.word	index@(_ZN5flash24flash_fwd_splitkv_kernelI23Flash_fwd_kernel_traitsILi96ELi64ELi64ELi4ELb0ELb0EN7cutlass10bfloat16_tE19Flash_kernel_traitsILi96ELi64ELi64ELi4ES3_EELb1ELb0ELb0ELb0ELb0ELb0ELb0ELb1EEEvNS_16Flash_fwd_paramsE)
        /*0bf0*/ 	.word	0x00000000


	//----- nvinfo : EIATTR_MIN_STACK_SIZE
	.align		4
.L_520:
        /*0bf4*/ 	.byte	0x04, 0x12
        /*0bf6*/ 	.short	(.L_522 - .L_521)
	.align		4
.L_521:
        /*0bf8*/ 	.word	index@(_ZN5flash24flash_fwd_splitkv_kernelI23Flash_fwd_kernel_traitsILi96ELi64ELi64ELi4ELb0ELb0EN7cutlass10bfloat16_tE19Flash_kernel_traitsILi96ELi64ELi64ELi4ES3_EELb1ELb0ELb0ELb0ELb0ELb1ELb0ELb1EEEvNS_16Flash_fwd_paramsE)
        /*0bfc*/ 	.word	0x00000000


	//----- nvinfo : EIATTR_MIN_STACK_SIZE
	.align		4
.L_522:
        /*0c00*/ 	.byte	0x04, 0x12
        /*0c02*/ 	.short	(.L_524 - .L_523)
	.align		4
.L_523:
        /*0c04*/ 	.word	index@(_ZN5flash24flash_fwd_splitkv_kernelI23Flash_fwd_kernel_traitsILi96ELi64ELi64ELi4ELb0ELb0EN7cutlass10bfloat16_tE19Flash_kernel_traitsILi96ELi64ELi64ELi4ES3_EELb1ELb0ELb0ELb0ELb0ELb0ELb1ELb0EEEvNS_16Flash_fwd_paramsE)
        /*0c08*/ 	.word	0x00000000


	//----- nvinfo : EIATTR_MIN_STACK_SIZE
	.align		4
.L_524:
        /*0c0c*/ 	.byte	0x04, 0x12
        /*0c0e*/ 	.short	(.L_526 - .L_525)
	.align		4
.L_525:
        /*0c10*/ 	.word	index@(_ZN5flash24flash_fwd_splitkv_kernelI23Flash_fwd_kernel_traitsILi96ELi64ELi64ELi4ELb0ELb0EN7cutlass10bfloat16_tE19Flash_kernel_traitsILi96ELi64ELi64ELi4ES3_EELb1ELb0ELb0ELb0ELb0ELb1ELb1ELb0EEEvNS_16Flash_fwd_paramsE)
        /*0c14*/ 	.word	0x00000000


	//----- nvinfo : EIATTR_MIN_STACK_SIZE
	.align		4
.L_526:
        /*0c18*/ 	.byte	0x04, 0x12
        /*0c1a*/ 	.short	(.L_528 - .L_527)
	.align		4
.L_527:
        /*0c1c*/ 	.word	index@(_ZN5flash24flash_fwd_splitkv_kernelI23Flash_fwd_kernel_traitsILi96ELi64ELi64ELi4ELb0ELb0EN7cutlass10bfloat16_tE19Flash_kernel_traitsILi96ELi64ELi64ELi4ES3_EELb1ELb0ELb0ELb0ELb0ELb0ELb1ELb1EEEvNS_16Flash_fwd_paramsE)
        /*0c20*/ 	.word	0x00000000


	//----- nvinfo : EIATTR_MIN_STACK_SIZE
	.align		4
.L_528:
        /*0c24*/ 	.byte	0x04, 0x12
        /*0c26*/ 	.short	(.L_530 - .L_529)
	.align		4
.L_529:
        /*0c28*/ 	.word	index@(_ZN5flash24flash_fwd_splitkv_kernelI23Flash_fwd_kernel_traitsILi96ELi64ELi64ELi4ELb0ELb0EN7cutlass10bfloat16_tE19Flash_kernel_traitsILi96ELi64ELi64ELi4ES3_EELb1ELb0ELb0ELb0ELb0ELb1ELb1ELb1EEEvNS_16Flash_fwd_paramsE)
        /*0c2c*/ 	.word	0x00000000


	//----- nvinfo : EIATTR_MIN_STACK_SIZE
	.align		4
.L_530:
        /*0c30*/ 	.byte	0x04, 0x12
        /*0c32*/ 	.short	(.L_532 - .L_531)
	.align		4
.L_531:
        /*0c34*/ 	.word	index@(_ZN5flash24flash_fwd_splitkv_kernelI23Flash_fwd_kernel_traitsILi96ELi64ELi64ELi4ELb0ELb0EN7cutlass10bfloat16_tE19Flash_kernel_traitsILi96ELi64ELi64ELi4ES3_EELb1ELb0ELb0ELb1ELb1ELb0ELb0ELb0EEEvNS_16Flash_fwd_paramsE)
        /*0c38*/ 	.word	0x00000000


	//----- nvinfo : EIATTR_MIN_STACK_SIZE
	.align		4
.L_532:
        /*0c3c*/ 	.byte	0x04, 0x12
        /*0c3e*/ 	.short	(.L_534 - .L_533)
	.align		4
.L_533:
        /*0c40*/ 	.word	index@(_ZN5flash24flash_fwd_splitkv_kernelI23Flash_fwd_kernel_traitsILi96ELi64ELi64ELi4ELb0ELb0EN7cutlass10bfloat16_tE19Flash_kernel_traitsILi96ELi64ELi64ELi4ES3_EELb1ELb0ELb0ELb1ELb1ELb1ELb0ELb0EEEvNS_16Flash_fwd_paramsE)
        /*0c44*/ 	.word	0x00000000


	//----- nvinfo : EIATTR_MIN_STACK_SIZE
	.align		4
.L_534:
        /*0c48*/ 	.byte	0x04, 0x12
        /*0c4a*/ 	.short	(.L_536 - .L_535)
	.align		4
.L_535:
        /*0c4c*/ 	.word	index@(_ZN5flash24flash_fwd_splitkv_kernelI23Flash_fwd_kernel_traitsILi96ELi64ELi64ELi4ELb0ELb0EN7cutlass10bfloat16_tE19Flash_kernel_traitsILi96ELi64ELi64ELi4ES3_EELb1ELb0ELb0ELb1ELb1ELb0ELb1ELb0EEEvNS_16Flash_fwd_paramsE)
        /*0c50*/ 	.word	0x00000000


	//----- nvinfo : EIATTR_MIN_STACK_SIZE
	.align		4
.L_536:
        /*0c54*/ 	.byte	0x04, 0x12
        /*0c56*/ 	.short	(.L_538 - .L_537)
	.align		4
.L_537:
        /*0c58*/ 	.word	index@(_ZN5flash24flash_fwd_splitkv_kernelI23Flash_fwd_kernel_traitsILi96ELi64ELi64ELi4ELb0ELb0EN7cutlass10bfloat16_tE19Flash_kernel_traitsILi96ELi64ELi64ELi4ES3_EELb1ELb0ELb0ELb1ELb1ELb1ELb1ELb0EEEvNS_16Flash_fwd_paramsE)
        /*0c5c*/ 	.word	0x00000000


	//----- nvinfo : EIATTR_MIN_STACK_SIZE
	.align		4
.L_538:
        /*0c60*/ 	.byte	0x04, 0x12
        /*0c62*/ 	.short	(.L_540 - .L_539)
	.align		4
.L_539:
        /*0c64*/ 	.word	index@(_ZN5flash24flash_fwd_splitkv_kernelI23Flash_fwd_kernel_traitsILi96ELi64ELi64ELi4ELb0ELb0EN7cutlass10bfloat16_tE19Flash_kernel_traitsILi96ELi64ELi64ELi4ES3_EELb1ELb0ELb0ELb0ELb1ELb0ELb0ELb0EEEvNS_16Flash_fwd_paramsE)
        /*0c68*/ 	.word	0x00000000


	//----- nvinfo : EIATTR_MIN_STACK_SIZE
	.align		4
.L_540:
        /*0c6c*/ 	.byte	0x04, 0x12
        /*0c6e*/ 	.short	(.L_542 - .L_541)
	.align		4
.L_541:
        /*0c70*/ 	.word	index@(_ZN5flash24flash_fwd_splitkv_kernelI23Flash_fwd_kernel_traitsILi96ELi64ELi64ELi4ELb0ELb0EN7cutlass10bfloat16_tE19Flash_kernel_traitsILi96ELi64ELi64ELi4ES3_EELb1ELb0ELb0ELb0ELb1ELb1ELb0ELb0EEEvNS_16Flash_fwd_paramsE)
        /*0c74*/ 	.word	0x00000000


	//----- nvinfo : EIATTR_MIN_STACK_SIZE
	.align		4
.L_542:
        /*0c78*/ 	.byte	0x04, 0x12
        /*0c7a*/ 	.short	(.L_544 - .L_543)
	.align		4
.L_543:
        /*0c7c*/ 	.word	index@(_ZN5flash24flash_fwd_splitkv_kernelI23Flash_fwd_kernel_traitsILi96ELi64ELi64ELi4ELb0ELb0EN7cutlass10bfloat16_tE19Flash_kernel_traitsILi96ELi64ELi64ELi4ES3_EELb1ELb0ELb1ELb0ELb0ELb0ELb0ELb0EEEvNS_16Flash_fwd_paramsE)
        /*0c80*/ 	.word	0x00000000


	//----- nvinfo : EIATTR_MIN_STACK_SIZE
	.align		4
.L_544:
        /*0c84*/ 	.byte	0x04, 0x12
        /*0c86*/ 	.short	(.L_546 - .L_545)
	.align		4
.L_545:
        /*0c88*/ 	.word	index@(_ZN5flash24flash_fwd_splitkv_kernelI23Flash_fwd_kernel_traitsILi96ELi64ELi64ELi4ELb0ELb0EN7cutlass10bfloat16_tE19Flash_kernel_traitsILi96ELi64ELi64ELi4ES3_EELb1ELb0ELb1ELb0ELb0ELb1ELb0ELb0EEEvNS_16Flash_fwd_paramsE)
        /*0c8c*/ 	.word	0x00000000


	//----- nvinfo : EIATTR_MIN_STACK_SIZE
	.align		4
.L_546:
        /*0c90*/ 	.byte	0x04, 0x12
        /*0c92*/ 	.short	(.L_548 - .L_547)
	.align		4
.L_547:
        /*0c94*/ 	.word	index@(_ZN5flash24flash_fwd_splitkv_kernelI23Flash_fwd_kernel_traitsILi96ELi64ELi64ELi4ELb0ELb0EN7cutlass10bfloat16_tE19Flash_kernel_traitsILi96ELi64ELi64ELi4ES3_EELb1ELb0ELb0ELb0ELb1ELb0ELb0ELb1EEEvNS_16Flash_fwd_paramsE)
        /*0c98*/ 	.word	0x00000000


	//----- nvinfo : EIATTR_MIN_STACK_SIZE
	.align		4
.L_548:
        /*0c9c*/ 	.byte	0x04, 0x12
        /*0c9e*/ 	.short	(.L_550 - .L_549)
	.align		4
.L_549:
        /*0ca0*/ 	.word	index@(_ZN5flash24flash_fwd_splitkv_kernelI23Flash_fwd_kernel_traitsILi96ELi64ELi64ELi4ELb0ELb0EN7cutlass10bfloat16_tE19Flash_kernel_traitsILi96ELi64ELi64ELi4ES3_EELb1ELb0ELb0ELb0ELb1ELb1ELb0ELb1EEEvNS_16Flash_fwd_paramsE)
        /*0ca4*/ 	.word	0x00000000


	//----- nvinfo : EIATTR_MIN_STACK_SIZE
	.align		4
.L_550:
        /*0ca8*/ 	.byte	0x04, 0x12
        /*0caa*/ 	.short	(.L_552 - .L_551)
	.align		4
.L_551:
        /*0cac*/ 	.word	index@(_ZN5flash24flash_fwd_splitkv_kernelI23Flash_fwd_kernel_traitsILi96ELi64ELi64ELi4ELb0ELb0EN7cutlass10bfloat16_tE19Flash_kernel_traitsILi96ELi64ELi64ELi4ES3_EELb1ELb0ELb1ELb0ELb0ELb0ELb0ELb1EEEvNS_16Flash_fwd_paramsE)
        /*0cb0*/ 	.word	0x00000000


	//----- nvinfo : EIATTR_MIN_STACK_SIZE
	.align		4
.L_552:
        /*0cb4*/ 	.byte	0x04, 0x12
        /*0cb6*/ 	.short	(.L_554 - .L_553)
	.align		4
.L_553:
        /*0cb8*/ 	.word	index@(_ZN5flash24flash_fwd_splitkv_kernelI23Flash_fwd_kernel_traitsILi96ELi64ELi64ELi4ELb0ELb0EN7cutlass10bfloat16_tE19Flash_kernel_traitsILi96ELi64ELi64ELi4ES3_EELb1ELb0ELb1ELb0ELb0ELb1ELb0ELb1EEEvNS_16Flash_fwd_paramsE)
        /*0cbc*/ 	.word	0x00000000


	//----- nvinfo : EIATTR_MIN_STACK_SIZE
	.align		4
.L_554:
        /*0cc0*/ 	.byte	0x04, 0x12
        /*0cc2*/ 	.short	(.L_556 - .L_555)
	.align		4
.L_555:
        /*0cc4*/ 	.word	index@(_ZN5flash24flash_fwd_splitkv_kernelI23Flash_fwd_kernel_traitsILi96ELi64ELi64ELi4ELb0ELb0EN7cutlass10bfloat16_tE19Flash_kernel_traitsILi96ELi64ELi64ELi4ES3_EELb1ELb0ELb0ELb0ELb1ELb0ELb1ELb0EEEvNS_16Flash_fwd_paramsE)
        /*0cc8*/ 	.word	0x00000000


	//----- nvinfo : EIATTR_MIN_STACK_SIZE
	.align		4
.L_556:
        /*0ccc*/ 	.byte	0x04, 0x12
        /*0cce*/ 	.short	(.L_558 - .L_557)
	.align		4
.L_557:
        /*0cd0*/ 	.word	index@(_ZN5flash24flash_fwd_splitkv_kernelI23Flash_fwd_kernel_traitsILi96ELi64ELi64ELi4ELb0ELb0EN7cutlass10bfloat16_tE19Flash_kernel_traitsILi96ELi64ELi64ELi4ES3_EELb1ELb0ELb0ELb0ELb1ELb1ELb1ELb0EEEvNS_16Flash_fwd_paramsE)
        /*0cd4*/ 	.word	0x00000000


	//----- nvinfo : EIATTR_MIN_STACK_SIZE
	.align		4
.L_558:
        /*0cd8*/ 	.byte	0x04, 0x12
        /*0cda*/ 	.short	(.L_560 - .L_559)
	.align		4
.L_559:
        /*0cdc*/ 	.word	index@(_ZN5flash24flash_fwd_splitkv_kernelI23Flash_fwd_kernel_traitsILi96ELi64ELi64ELi4ELb0ELb0EN7cutlass10bfloat16_tE19Flash_kernel_traitsILi96ELi64ELi64ELi4ES3_EELb1ELb0ELb1ELb0ELb0ELb0ELb1ELb0EEEvNS_16Flash_fwd_paramsE)
        /*0ce0*/ 	.word	0x00000000


	//----- nvinfo : EIATTR_MIN_STACK_SIZE
	.align		4
.L_560:
        /*0ce4*/ 	.byte	0x04, 0x12
        /*0ce6*/ 	.short	(.L_562 - .L_561)
	.align		4
.L_561:
        /*0ce8*/ 	.word	index@(_ZN5flash24flash_fwd_splitkv_kernelI23Flash_fwd_kernel_traitsILi96ELi64ELi64ELi4ELb0ELb0EN7cutlass10bfloat16_tE19Flash_kernel_traitsILi96ELi64ELi64ELi4ES3_EELb1ELb0ELb1ELb0ELb0ELb1ELb1ELb0EEEvNS_16Flash_fwd_paramsE)
        /*0cec*/ 	.word	0x00000000


	//----- nvinfo : EIATTR_MIN_STACK_SIZE
	.align		4
.L_562:
        /*0cf0*/ 	.byte	0x04, 0x12
        /*0cf2*/ 	.short	(.L_564 - .L_563)
	.align		4
.L_563:
        /*0cf4*/ 	.word	index@(_ZN5flash24flash_fwd_splitkv_kernelI23Flash_fwd_kernel_traitsILi96ELi64ELi64ELi4ELb0ELb0EN7cutlass10bfloat16_tE19Flash_kernel_traitsILi96ELi64ELi64ELi4ES3_EELb1ELb0ELb0ELb0ELb1ELb0ELb1ELb1EEEvNS_16Flash_fwd_paramsE)
        /*0cf8*/ 	.word	0x00000000


	//----- nvinfo : EIATTR_MIN_STACK_SIZE
	.align		4
.L_564:
        /*0cfc*/ 	.byte	0x04, 0x12
        /*0cfe*/ 	.short	(.L_566 - .L_565)
	.align		4
.L_565:
        /*0d00*/ 	.word	index@(_ZN5flash24flash_fwd_splitkv_kernelI23Flash_fwd_kernel_traitsILi96ELi64ELi64ELi4ELb0ELb0EN7cutlass10bfloat16_tE19Flash_kernel_traitsILi96ELi64ELi64ELi4ES3_EELb1ELb0ELb0ELb0ELb1ELb1ELb1ELb1EEEvNS_16Flash_fwd_paramsE)
        /*0d04*/ 	.word	0x00000000


	//----- nvinfo : EIATTR_MIN_STACK_SIZE
	.align		4
.L_566:
        /*0d08*/ 	.byte	0x04, 0x12
        /*0d0a*/ 	.short	(.L_568 - .L_567)
	.align		4
.L_567:
        /*0d0c*/ 	.word	index@(_ZN5flash24flash_fwd_splitkv_kernelI23Flash_fwd_kernel_traitsILi96ELi64ELi64ELi4ELb0ELb0EN7cutlass10bfloat16_tE19Flash_kernel_traitsILi96ELi64ELi64ELi4ES3_EELb1ELb0ELb1ELb0ELb0ELb0ELb1ELb1EEEvNS_16Flash_fwd_paramsE)
        /*0d10*/ 	.word	0x00000000


	//----- nvinfo : EIATTR_MIN_STACK_SIZE
	.align		4
.L_568:
        /*0d14*/ 	.byte	0x04, 0x12
        /*0d16*/ 	.short	(.L_570 - .L_569)
	.align		4
.L_569:
        /*0d18*/ 	.word	index@(_ZN5flash24flash_fwd_splitkv_kernelI23Flash_fwd_kernel_traitsILi96ELi64ELi64ELi4ELb0ELb0EN7cutlass10bfloat16_tE19Flash_kernel_traitsILi96ELi64ELi64ELi4ES3_EELb1ELb0ELb1ELb0ELb0ELb1ELb1ELb1EEEvNS_16Flash_fwd_paramsE)
        /*0d1c*/ 	.word	0x00000000
.L_570:


//--------------------- .nv.compat                --------------------------
	.section	.nv.compat,"",@"SHT_CUDA_COMPAT_INFO"
	.align	4
        /*0000*/ 	.byte	0x02, 0x09, 0x01, 0x00, 0x02, 0x02, 0x01, 0x00, 0x02, 0x05, 0x05, 0x00, 0x03, 0x07, 0x01, 0x01
        /*0010*/ 	.byte	0x02, 0x03, 0x00, 0x00, 0x02, 0x06, 0x01, 0x00, 0x04, 0x0b, 0x08, 0x00, 0x00, 0x00, 0x00, 0x00
        /*0020*/ 	.byte	0x00, 0x00, 0x00, 0x00


//--------------------- .nv.info._ZN5flash32flash_fwd_splitkv_combine_kernelI23Flash_fwd_kernel_traitsILi96ELi64ELi128ELi4ELb0ELb0EN7cutlass10bfloat16_tE19Flash_kernel_traitsILi96ELi64ELi128ELi4ES3_EELi16ELi7ELb0EEEvNS_16Flash_fwd_paramsE --------------------------
	.section	.nv.info._ZN5flash32flash_fwd_splitkv_combine_kernelI23Flash_fwd_kernel_traitsILi96ELi64ELi128ELi4ELb0ELb0EN7cutlass10bfloat16_tE19Flash_kernel_traitsILi96ELi64ELi128ELi4ES3_EELi16ELi7ELb0EEEvNS_16Flash_fwd_paramsE,"",@"SHT_CUDA_INFO"
	.sectionflags	@""
	.align	4


	//----- nvinfo : EIATTR_CUDA_API_VERSION
	.align		4
        /*0000*/ 	.byte	0x04, 0x37
        /*0002*/ 	.short	(.L_572 - .L_571)
.L_571:
        /*0004*/ 	.word	0x00000082


	//----- nvinfo : EIATTR_KPARAM_INFO
	.align		4
.L_572:
        /*0008*/ 	.byte	0x04, 0x17
        /*000a*/ 	.short	(.L_574 - .L_573)
.L_573:
        /*000c*/ 	.word	0x00000000
        /*0010*/ 	.short	0x0000
        /*0012*/ 	.short	0x0000
        /*0014*/ 	.byte	0x00, 0xf0, 0x41, 0x07


	//----- nvinfo : EIATTR_SPARSE_MMA_MASK
	.align		4
.L_574:
        /*0018*/ 	.byte	0x03, 0x50
        /*001a*/ 	.short	0x0000


	//----- nvinfo : EIATTR_MAXREG_COUNT
	.align		4
        /*001c*/ 	.byte	0x03, 0x1b
        /*001e*/ 	.short	0x00ff


	//----- nvinfo : EIATTR_NUM_BARRIERS
	.align		4
        /*0020*/ 	.byte	0x02, 0x4c
        /*0022*/ 	.byte	0x01
	.zero		1


	//----- nvinfo : EIATTR_MERCURY_ISA_VERSION
	.align		4
        /*0024*/ 	.byte	0x03, 0x5f
        /*0026*/ 	.short	0x0101


	//----- nvinfo : EIATTR_COOP_GROUP_MASK_REGIDS
	.align		4
        /*0028*/ 	.byte	0x04, 0x29
        /*002a*/ 	.short	(.L_576 - .L_575)


	//   ....[0]....
.L_575:
        /*002c*/ 	.word	0xffffffff


	//   ....[1]....
        /*0030*/ 	.word	0xffffffff


	//   ....[2]....
        /*0034*/ 	.word	0xffffffff


	//   ....[3]....
        /*0038*/ 	.word	0xffffffff


	//   ....[4]....
        /*003c*/ 	.word	0xffffffff


	//   ....[5]....
        /*0040*/ 	.word	0xffffffff


	//----- nvinfo : EIATTR_COOP_GROUP_INSTR_OFFSETS
	.align		4
.L_576:
        /*0044*/ 	.byte	0x04, 0x28
        /*0046*/ 	.short	(.L_578 - .L_577)


	//   ....[0]....
.L_577:
        /*0048*/ 	.word	0x000025d0


	//   ....[1]....
        /*004c*/ 	.word	0x00002610


	//   ....[2]....
        /*0050*/ 	.word	0x00002650


	//   ....[3]....
        /*0054*/ 	.word	0x00002c80


	//   ....[4]....
        /*0058*/ 	.word	0x00002d00


	//   ....[5]....
        /*005c*/ 	.word	0x00002df0


	//----- nvinfo : EIATTR_VRC_CTA_INIT_COUNT
	.align		4
.L_578:
        /*0060*/ 	.byte	0x02, 0x4a
	.zero		1
	.zero		1


	//----- nvinfo : EIATTR_EXIT_INSTR_OFFSETS
	.align		4
        /*0064*/ 	.byte	0x04, 0x1c
        /*0066*/ 	.short	(.L_580 - .L_579)


	//   ....[0]....
.L_579:
        /*0068*/ 	.word	0x00005480


	//   ....[1]....
        /*006c*/ 	.word	0x00005a30


	//   ....[2]....
        /*0070*/ 	.word	0x00005a50


	//----- nvinfo : EIATTR_CRS_STACK_SIZE
	.align		4
.L_580:
        /*0074*/ 	.byte	0x04, 0x1e
        /*0076*/ 	.short	(.L_582 - .L_581)
.L_581:
        /*0078*/ 	.word	0x00000000


	//----- nvinfo : EIATTR_CBANK_PARAM_SIZE
	.align		4
.L_582:
        /*007c*/ 	.byte	0x03, 0x19
        /*007e*/ 	.short	0x01d0


	//----- nvinfo : EIATTR_PARAM_CBANK
	.align		4
        /*0080*/ 	.byte	0x04, 0x0a
        /*0082*/ 	.short	(.L_584 - .L_583)
	.align		4
.L_583:
        /*0084*/ 	.word	index@(.nv.constant0._ZN5flash32flash_fwd_splitkv_combine_kernelI23Flash_fwd_kernel_traitsILi96ELi64ELi128ELi4ELb0ELb0EN7cutlass10bfloat16_tE19Flash_kernel_traitsILi96ELi64ELi128ELi4ES3_EELi16ELi7ELb0EEEvNS_16Flash_fwd_paramsE)
        /*0088*/ 	.short	0x0380
        /*008a*/ 	.short	0x01d0


	//----- nvinfo : EIATTR_SW_WAR
	.align		4
.L_584:
        /*008c*/ 	.byte	0x04, 0x36
        /*008e*/ 	.short	(.L_586 - .L_585)
.L_585:
        /*0090*/ 	.word	0x00000008
.L_586:


//--------------------- .nv.info._ZN5flash32flash_fwd_splitkv_combine_kernelI23Flash_fwd_kernel_traitsILi96ELi64ELi128ELi4ELb0ELb0EN7cutlass10bfloat16_tE19Flash_kernel_traitsILi96ELi64ELi128ELi4ES3_EELi16ELi6ELb0EEEvNS_16Flash_fwd_paramsE --------------------------
	.section	.nv.info._ZN5flash32flash_fwd_splitkv_combine_kernelI23Flash_fwd_kernel_traitsILi96ELi64ELi128ELi4ELb0ELb0EN7cutlass10bfloat16_tE19Flash_kernel_traitsILi96ELi64ELi128ELi4ES3_EELi16ELi6ELb0EEEvNS_16Flash_fwd_paramsE,"",@"SHT_CUDA_INFO"
	.sectionflags	@""
	.align	4


	//----- nvinfo : EIATTR_CUDA_API_VERSION
	.align		4
        /*0000*/ 	.byte	0x04, 0x37
        /*0002*/ 	.short	(.L_588 - .L_587)
.L_587:
        /*0004*/ 	.word	0x00000082


	//----- nvinfo : EIATTR_KPARAM_INFO
	.align		4
.L_588:
        /*0008*/ 	.byte	0x04, 0x17
        /*000a*/ 	.short	(.L_590 - .L_589)
.L_589:
        /*000c*/ 	.word	0x00000000
        /*0010*/ 	.short	0x0000
        /*0012*/ 	.short	0x0000
        /*0014*/ 	.byte	0x00, 0xf0, 0x41, 0x07


	//----- nvinfo : EIATTR_SPARSE_MMA_MASK
	.align		4
.L_590:
        /*0018*/ 	.byte	0x03, 0x50
        /*001a*/ 	.short	0x0000


	//----- nvinfo : EIATTR_MAXREG_COUNT
	.align		4
        /*001c*/ 	.byte	0x03, 0x1b
        /*001e*/ 	.short	0x00ff


	//----- nvinfo : EIATTR_NUM_BARRIERS
	.align		4
        /*0020*/ 	.byte	0x02, 0x4c
        /*0022*/ 	.byte	0x01
	.zero		1


	//----- nvinfo : EIATTR_MERCURY_ISA_VERSION
	.align		4
        /*0024*/ 	.byte	0x03, 0x5f
        /*0026*/ 	.short	0x0101


	//----- nvinfo : EIATTR_COOP_GROUP_MASK_REGIDS
	.align		4
        /*0028*/ 	.byte	0x04, 0x29
        /*002a*/ 	.short	(.L_592 - .L_591)


	//   ....[0]....
.L_591:
        /*002c*/ 	.word	0xffffffff


	//   ....[1]....
        /*0030*/ 	.word	0xffffffff


	//   ....[2]....
        /*0034*/ 	.word	0xffffffff


	//   ....[3]....
        /*0038*/ 	.word	0xffffffff


	//   ....[4]....
        /*003c*/ 	.word	0xffffffff


	//   ....[5]....
        /*0040*/ 	.word	0xffffffff


	//----- nvinfo : EIATTR_COOP_GROUP_INSTR_OFFSETS
	.align		4
.L_592:
        /*0044*/ 	.byte	0x04, 0x28
        /*0046*/ 	.short	(.L_594 - .L_593)


	//   ....[0]....
.L_593:
        /*0048*/ 	.word	0x00001f20


	//   ....[1]....
        /*004c*/ 	.word	0x00001fc0


	//   ....[2]....
        /*0050*/ 	.word	0x00002010


	//   ....[3]....
        /*0054*/ 	.word	0x00002350


	//   ....[4]....
        /*0058*/ 	.word	0x000023b0


	//   ....[5]....
        /*005c*/ 	.word	0x000024f0


	//----- nvinfo : EIATTR_VRC_CTA_INIT_COUNT
	.align		4
.L_594:
        /*0060*/ 	.byte	0x02, 0x4a
	.zero		1
	.zero		1


	//----- nvinfo : EIATTR_EXIT_INSTR_OFFSETS
	.align		4
        /*0064*/ 	.byte	0x04, 0x1c
        /*0066*/ 	.short	(.L_596 - .L_595)


	//   ....[0]....
.L_595:
        /*0068*/ 	.word	0x00004740


	//   ....[1]....
        /*006c*/ 	.word	0x00004d10


	//   ....[2]....
        /*0070*/ 	.word	0x00004d30


	//----- nvinfo : EIATTR_CRS_STACK_SIZE
	.align		4
.L_596:
        /*0074*/ 	.byte	0x04, 0x1e
        /*0076*/ 	.short	(.L_598 - .L_597)
.L_597:
        /*0078*/ 	.word	0x00000000


	//----- nvinfo : EIATTR_CBANK_PARAM_SIZE
	.align		4
.L_598:
        /*007c*/ 	.byte	0x03, 0x19
        /*007e*/ 	.short	0x01d0


	//----- nvinfo : EIATTR_PARAM_CBANK
	.align		4
        /*0080*/ 	.byte	0x04, 0x0a
        /*0082*/ 	.short	(.L_600 - .L_599)
	.align		4
.L_599:
        /*0084*/ 	.word	index@(.nv.constant0._ZN5flash32flash_fwd_splitkv_combine_kernelI23Flash_fwd_kernel_traitsILi96ELi64ELi128ELi4ELb0ELb0EN7cutlass10bfloat16_tE19Flash_kernel_traitsILi96ELi64ELi128ELi4ES3_EELi16ELi6ELb0EEEvNS_16Flash_fwd_paramsE)
        /*0088*/ 	.short	0x0380
        /*008a*/ 	.short	0x01d0


	//----- nvinfo : EIATTR_SW_WAR
	.align		4
.L_600:
        /*008c*/ 	.byte	0x04, 0x36
        /*008e*/ 	.short	(.L_602 - .L_601)
.L_601:
        /*0090*/ 	.word	0x00000008
.L_602:


//--------------------- .nv.info._ZN5flash32flash_fwd_splitkv_combine_kernelI23Flash_fwd_kernel_traitsILi96ELi64ELi128ELi4ELb0ELb0EN7cutlass10bfloat16_tE19Flash_kernel_traitsILi96ELi64ELi128ELi4ES3_EELi16ELi5ELb0EEEvNS_16Flash_fwd_paramsE --------------------------
	.section	.nv.info._ZN5flash32flash_fwd_splitkv_combine_kernelI23Flash_fwd_kernel_traitsILi96ELi64ELi128ELi4ELb0ELb0EN7cutlass10bfloat16_tE19Flash_kernel_traitsILi96ELi64ELi128ELi4ES3_EELi16ELi5ELb0EEEvNS_16Flash_fwd_paramsE,"",@"SHT_CUDA_INFO"
	.sectionflags	@""
	.align	4


	//----- nvinfo : EIATTR_CUDA_API_VERSION
	.align		4
        /*0000*/ 	.byte	0x04, 0x37
        /*0002*/ 	.short	(.L_604 - .L_603)
.L_603:
        /*0004*/ 	.word	0x00000082


	//----- nvinfo : EIATTR_KPARAM_INFO
	.align		4
.L_604:
        /*0008*/ 	.byte	0x04, 0x17
        /*000a*/ 	.short	(.L_606 - .L_605)
.L_605:
        /*000c*/ 	.word	0x00000000
        /*0010*/ 	.short	0x0000
        /*0012*/ 	.short	0x0000
        /*0014*/ 	.byte	0x00, 0xf0, 0x41, 0x07


	//----- nvinfo : EIATTR_SPARSE_MMA_MASK
	.align		4
.L_606:
        /*0018*/ 	.byte	0x03, 0x50
        /*001a*/ 	.short	0x0000


	//----- nvinfo : EIATTR_MAXREG_COUNT
	.align		4
        /*001c*/ 	.byte	0x03, 0x1b
        /*001e*/ 	.short	0x00ff


	//----- nvinfo : EIATTR_NUM_BARRIERS
	.align		4
        /*0020*/ 	.byte	0x02, 0x4c
        /*0022*/ 	.byte	0x01
	.zero		1


	//----- nvinfo : EIATTR_MERCURY_ISA_VERSION
	.align		4
        /*0024*/ 	.byte	0x03, 0x5f
        /*0026*/ 	.short	0x0101


	//----- nvinfo : EIATTR_COOP_GROUP_MASK_REGIDS
	.align		4
        /*0028*/ 	.byte	0x04, 0x29
        /*002a*/ 	.short	(.L_608 - .L_607)


	//   ....[0]....
.L_607:
        /*002c*/ 	.word	0xffffffff


	//   ....[1]....
        /*0030*/ 	.word	0xffffffff


	//   ....[2]....
        /*0034*/ 	.word	0xffffffff


	//   ....[3]....
        /*0038*/ 	.word	0xffffffff


	//   ....[4]....
        /*003c*/ 	.word	0xffffffff


	//   ....[5]....
        /*0040*/ 	.word	0xffffffff


	//----- nvinfo : EIATTR_COOP_GROUP_INSTR_OFFSETS
	.align		4
.L_608:
        /*0044*/ 	.byte	0x04, 0x28
        /*0046*/ 	.short	(.L_610 - .L_609)


	//   ....[0]....
.L_609:
        /*0048*/ 	.word	0x00001b30


	//   ....[1]....
        /*004c*/ 	.word	0x00001bb0


	//   ....[2]....
        /*0050*/ 	.word	0x00001c40


	//   ....[3]....
        /*0054*/ 	.word	0x00001e50


	//   ....[4]....
        /*0058*/ 	.word	0x00001f20


	//   ....[5]....
        /*005c*/ 	.word	0x00001fe0


	//----- nvinfo : EIATTR_VRC_CTA_INIT_COUNT
	.align		4
.L_610:
        /*0060*/ 	.byte	0x02, 0x4a
	.zero		1
	.zero		1


	//----- nvinfo : EIATTR_EXIT_INSTR_OFFSETS
	.align		4
        /*0064*/ 	.byte	0x04, 0x1c
        /*0066*/ 	.short	(.L_612 - .L_611)


	//   ....[0]....
.L_611:
        /*0068*/ 	.word	0x00003fb0


	//   ....[1]....
        /*006c*/ 	.word	0x00004510


	//   ....[2]....
        /*0070*/ 	.word	0x00004530


	//----- nvinfo : EIATTR_CRS_STACK_SIZE
	.align		4
.L_612:
        /*0074*/ 	.byte	0x04, 0x1e
        /*0076*/ 	.short	(.L_614 - .L_613)
.L_613:
        /*0078*/ 	.word	0x00000000


	//----- nvinfo : EIATTR_CBANK_PARAM_SIZE
	.align		4
.L_614:
        /*007c*/ 	.byte	0x03, 0x19
        /*007e*/ 	.short	0x01d0


	//----- nvinfo : EIATTR_PARAM_CBANK
	.align		4
        /*0080*/ 	.byte	0x04, 0x0a
        /*0082*/ 	.short	(.L_616 - .L_615)
	.align		4
.L_615:
        /*0084*/ 	.word	index@(.nv.constant0._ZN5flash32flash_fwd_splitkv_combine_kernelI23Flash_fwd_kernel_traitsILi96ELi64ELi128ELi4ELb0ELb0EN7cutlass10bfloat16_tE19Flash_kernel_traitsILi96ELi64ELi128ELi4ES3_EELi16ELi5ELb0EEEvNS_16Flash_fwd_paramsE)
        /*0088*/ 	.short	0x0380
        /*008a*/ 	.short	0x01d0


	//----- nvinfo : EIATTR_SW_WAR
	.align		4
.L_616:
        /*008c*/ 	.byte	0x04, 0x36
        /*008e*/ 	.short	(.L_618 - .L_617)
.L_617:
        /*0090*/ 	.word	0x00000008
.L_618:


//--------------------- .nv.info._ZN5flash32flash_fwd_splitkv_combine_kernelI23Flash_fwd_kernel_traitsILi96ELi64ELi128ELi4ELb0ELb0EN7cutlass10bfloat16_tE19Flash_kernel_traitsILi96ELi64ELi128ELi4ES3_EELi16ELi4ELb0EEEvNS_16Flash_fwd_paramsE --------------------------
	.section	.nv.info._ZN5flash32flash_fwd_splitkv_combine_kernelI23Flash_fwd_kernel_traitsILi96ELi64ELi128ELi4ELb0ELb0EN7cutlass10bfloat16_tE19Flash_kernel_traitsILi96ELi64ELi128ELi4ES3_EELi16ELi4ELb0EEEvNS_16Flash_fwd_paramsE,"",@"SHT_CUDA_INFO"
	.sectionflags	@""
	.align	4


	//----- nvinfo : EIATTR_CUDA_API_VERSION
	.align		4
        /*0000*/ 	.byte	0x04, 0x37
        /*0002*/ 	.short	(.L_620 - .L_619)
.L_619:
        /*0004*/ 	.word	0x00000082


	//----- nvinfo : EIATTR_KPARAM_INFO
	.align		4
.L_620:
        /*0008*/ 	.byte	0x04, 0x17
        /*000a*/ 	.short	(.L_622 - .L_621)
.L_621:
        /*000c*/ 	.word	0x00000000
        /*0010*/ 	.short	0x0000
        /*0012*/ 	.short	0x0000
        /*0014*/ 	.byte	0x00, 0xf0, 0x41, 0x07


	//----- nvinfo : EIATTR_SPARSE_MMA_MASK
	.align		4
.L_622:
        /*0018*/ 	.byte	0x03, 0x50
        /*001a*/ 	.short	0x0000


	//----- nvinfo : EIATTR_MAXREG_COUNT
	.align		4
        /*001c*/ 	.byte	0x03, 0x1b
        /*001e*/ 	.short	0x00ff


	//----- nvinfo : EIATTR_NUM_BARRIERS
	.align		4
        /*0020*/ 	.byte	0x02, 0x4c
        /*0022*/ 	.byte	0x01
	.zero		1


	//----- nvinfo : EIATTR_MERCURY_ISA_VERSION
	.align		4
        /*0024*/ 	.byte	0x03, 0x5f
        /*0026*/ 	.short	0x0101


	//----- nvinfo : EIATTR_COOP_GROUP_MASK_REGIDS
	.align		4
        /*0028*/ 	.byte	0x04, 0x29
        /*002a*/ 	.short	(.L_624 - .L_623)


	//   ....[0]....
.L_623:
        /*002c*/ 	.word	0xffffffff


	//   ....[1]....
        /*0030*/ 	.word	0xffffffff


	//   ....[2]....
        /*0034*/ 	.word	0xffffffff


	//   ....[3]....
        /*0038*/ 	.word	0xffffffff


	//   ....[4]....
        /*003c*/ 	.word	0xffffffff


	//   ....[5]....
        /*0040*/ 	.word	0xffffffff


	//----- nvinfo : EIATTR_COOP_GROUP_INSTR_OFFSETS
	.align		4
.L_624:
        /*0044*/ 	.byte	0x04, 0x28
        /*0046*/ 	.short	(.L_626 - .L_625)


	//   ....[0]....
.L_625:
        /*0048*/ 	.word	0x00001910


	//   ....[1]....
        /*004c*/ 	.word	0x00001980


	//   ....[2]....
        /*0050*/ 	.word	0x000019e0


	//   ....[3]....
        /*0054*/ 	.word	0x00001b60


	//   ....[4]....
        /*0058*/ 	.word	0x00001bd0


	//   ....[5]....
        /*005c*/ 	.word	0x00001ce0


	//----- nvinfo : EIATTR_VRC_CTA_INIT_COUNT
	.align		4
.L_626:
        /*0060*/ 	.byte	0x02, 0x4a
	.zero		1
	.zero		1


	//----- nvinfo : EIATTR_EXIT_INSTR_OFFSETS
	.align		4
        /*0064*/ 	.byte	0x04, 0x1c
        /*0066*/ 	.short	(.L_628 - .L_627)


	//   ....[0]....
.L_627:
        /*0068*/ 	.word	0x00003c70


	//   ....[1]....
        /*006c*/ 	.word	0x000041d0


	//   ....[2]....
        /*0070*/ 	.word	0x000041f0


	//----- nvinfo : EIATTR_CRS_STACK_SIZE
	.align		4
.L_628:
        /*0074*/ 	.byte	0x04, 0x1e
        /*0076*/ 	.short	(.L_630 - .L_629)
.L_629:
        /*0078*/ 	.word	0x00000000


	//----- nvinfo : EIATTR_CBANK_PARAM_SIZE
	.align		4
.L_630:
        /*007c*/ 	.byte	0x03, 0x19
        /*007e*/ 	.short	0x01d0


	//----- nvinfo : EIATTR_PARAM_CBANK
	.align		4
        /*0080*/ 	.byte	0x04, 0x0a
        /*0082*/ 	.short	(.L_632 - .L_631)
	.align		4
.L_631:
        /*0084*/ 	.word	index@(.nv.constant0._ZN5flash32flash_fwd_splitkv_combine_kernelI23Flash_fwd_kernel_traitsILi96ELi64ELi128ELi4ELb0ELb0EN7cutlass10bfloat16_tE19Flash_kernel_traitsILi96ELi64ELi128ELi4ES3_EELi16ELi4ELb0EEEvNS_16Flash_fwd_paramsE)
        /*0088*/ 	.short	0x0380
        /*008a*/ 	.short	0x01d0


	//----- nvinfo : EIATTR_SW_WAR
	.align		4
.L_632:
        /*008c*/ 	.byte	0x04, 0x36
        /*008e*/ 	.short	(.L_634 - .L_633)
.L_633:
        /*0090*/ 	.word	0x00000008
.L_634:


//--------------------- .nv.info._ZN5flash32flash_fwd_splitkv_combine_kernelI23Flash_fwd_kernel_traitsILi96ELi64ELi128ELi4ELb0ELb0EN7cutlass10bfloat16_tE19Flash_kernel_traitsILi96ELi64ELi128ELi4ES3_EELi16ELi3ELb0EEEvNS_16Flash_fwd_paramsE --------------------------
	.section	.nv.info._ZN5flash32flash_fwd_splitkv_combine_kernelI23Flash_fwd_kernel_traitsILi96ELi64ELi128ELi4ELb0ELb0EN7cutlass10bfloat16_tE19Flash_kernel_traitsILi96ELi64ELi128ELi4ES3_EELi16ELi3ELb0EEEvNS_16Flash_fwd_paramsE,"",@"SHT_CUDA_INFO"
	.sectionflags	@""
	.align	4


	//----- nvinfo : EIATTR_CUDA_API_VERSION
	.align		4
        /*0000*/ 	.byte	0x04, 0x37
        /*0002*/ 	.short	(.L_636 - .L_635)
.L_635:
        /*0004*/ 	.word	0x00000082


	//----- nvinfo : EIATTR_KPARAM_INFO
	.align		4
.L_636:
        /*0008*/ 	.byte	0x04, 0x17
        /*000a*/ 	.short	(.L_638 - .L_637)
.L_637:
        /*000c*/ 	.word	0x00000000
        /*0010*/ 	.short	0x0000
        /*0012*/ 	.short	0x0000
        /*0014*/ 	.byte	0x00, 0xf0, 0x41, 0x07


	//----- nvinfo : EIATTR_SPARSE_MMA_MASK
	.align		4
.L_638:
        /*0018*/ 	.byte	0x03, 0x50
        /*001a*/ 	.short	0x0000


	//----- nvinfo : EIATTR_MAXREG_COUNT
	.align		4
        /*001c*/ 	.byte	0x03, 0x1b
        /*001e*/ 	.short	0x00ff


	//----- nvinfo : EIATTR_NUM_BARRIERS
	.align		4
        /*0020*/ 	.byte	0x02, 0x4c
        /*0022*/ 	.byte	0x01
	.zero		1


	//----- nvinfo : EIATTR_MERCURY_ISA_VERSION
	.align		4
        /*0024*/ 	.byte	0x03, 0x5f
        /*0026*/ 	.short	0x0101


	//----- nvinfo : EIATTR_COOP_GROUP_MASK_REGIDS
	.align		4
        /*0028*/ 	.byte	0x04, 0x29
        /*002a*/ 	.short	(.L_640 - .L_639)


	//   ....[0]....
.L_639:
        /*002c*/ 	.word	0xffffffff


	//   ....[1]....
        /*0030*/ 	.word	0xffffffff


	//   ....[2]....
        /*0034*/ 	.word	0xffffffff


	//   ....[3]....
        /*0038*/ 	.word	0xffffffff


	//   ....[4]....
        /*003c*/ 	.word	0xffffffff


	//   ....[5]....
        /*0040*/ 	.word	0xffffffff


	//----- nvinfo : EIATTR_COOP_GROUP_INSTR_OFFSETS
	.align		4
.L_640:
        /*0044*/ 	.byte	0x04, 0x28
        /*0046*/ 	.short	(.L_642 - .L_641)


	//   ....[0]....
.L_641:
        /*0048*/ 	.word	0x00001a00


	//   ....[1]....
        /*004c*/ 	.word	0x00001a90


	//   ....[2]....
        /*0050*/ 	.word	0x00001ac0


	//   ....[3]....
        /*0054*/ 	.word	0x00001b30


	//   ....[4]....
        /*0058*/ 	.word	0x00001b70


	//   ....[5]....
        /*005c*/ 	.word	0x00001c50


	//----- nvinfo : EIATTR_VRC_CTA_INIT_COUNT
	.align		4
.L_642:
        /*0060*/ 	.byte	0x02, 0x4a
	.zero		1
	.zero		1


	//----- nvinfo : EIATTR_EXIT_INSTR_OFFSETS
	.align		4
        /*0064*/ 	.byte	0x04, 0x1c
        /*0066*/ 	.short	(.L_644 - .L_643)


	//   ....[0]....
.L_643:
        /*0068*/ 	.word	0x00003b50


	//   ....[1]....
        /*006c*/ 	.word	0x000040b0


	//   ....[2]....
        /*0070*/ 	.word	0x000040d0


	//----- nvinfo : EIATTR_CRS_STACK_SIZE
	.align		4
.L_644:
        /*0074*/ 	.byte	0x04, 0x1e
        /*0076*/ 	.short	(.L_646 - .L_645)
.L_645:
        /*0078*/ 	.word	0x00000000


	//----- nvinfo : EIATTR_CBANK_PARAM_SIZE
	.align		4
.L_646:
        /*007c*/ 	.byte	0x03, 0x19
        /*007e*/ 	.short	0x01d0


	//----- nvinfo : EIATTR_PARAM_CBANK
	.align		4
        /*0080*/ 	.byte	0x04, 0x0a
        /*0082*/ 	.short	(.L_648 - .L_647)
	.align		4
.L_647:
        /*0084*/ 	.word	index@(.nv.constant0._ZN5flash32flash_fwd_splitkv_combine_kernelI23Flash_fwd_kernel_traitsILi96ELi64ELi128ELi4ELb0ELb0EN7cutlass10bfloat16_tE19Flash_kernel_traitsILi96ELi64ELi128ELi4ES3_EELi16ELi3ELb0EEEvNS_16Flash_fwd_paramsE)
        /*0088*/ 	.short	0x0380
        /*008a*/ 	.short	0x01d0


	//----- nvinfo : EIATTR_SW_WAR
	.align		4
.L_648:
        /*008c*/ 	.byte	0x04, 0x36
        /*008e*/ 	.short	(.L_650 - .L_649)
.L_649:
        /*0090*/ 	.word	0x00000008
.L_650:


//--------------------- .nv.info._ZN5flash32flash_fwd_splitkv_combine_kernelI23Flash_fwd_kernel_traitsILi96ELi64ELi128ELi4ELb0ELb0EN7cutlass10bfloat16_tE19Flash_kernel_traitsILi96ELi64ELi128ELi4ES3_EELi16ELi2ELb0EEEvNS_16Flash_fwd_paramsE --------------------------
	.section	.nv.info._ZN5flash32flash_fwd_splitkv_combine_kernelI23Flash_fwd_kernel_traitsILi96ELi64ELi128ELi4ELb0ELb0EN7cutlass10bfloat16_tE19Flash_kernel_traitsILi96ELi64ELi128ELi4ES3_EELi16ELi2ELb0EEEvNS_16Flash_fwd_paramsE,"",@"SHT_CUDA_INFO"
	.sectionflags	@""
	.align	4


	//----- nvinfo : EIATTR_CUDA_API_VERSION
	.align		4
        /*0000*/ 	.byte	0x04, 0x37
        /*0002*/ 	.short	(.L_652 - .L_651)
.L_651:
        /*0004*/ 	.word	0x00000082


	//----- nvinfo : EIATTR_KPARAM_INFO
	.align		4
.L_652:
        /*0008*/ 	.byte	0x04, 0x17
        /*000a*/ 	.short	(.L_654 - .L_653)
.L_653:
        /*000c*/ 	.word	0x00000000
        /*0010*/ 	.short	0x0000
        /*0012*/ 	.short	0x0000
        /*0014*/ 	.byte	0x00, 0xf0, 0x41, 0x07


	//----- nvinfo : EIATTR_SPARSE_MMA_MASK
	.align		4
.L_654:
        /*0018*/ 	.byte	0x03, 0x50
        /*001a*/ 	.short	0x0000


	//----- nvinfo : EIATTR_MAXREG_COUNT
	.align		4
        /*001c*/ 	.byte	0x03, 0x1b
        /*001e*/ 	.short	0x00ff


	//----- nvinfo : EIATTR_NUM_BARRIERS
	.align		4
        /*0020*/ 	.byte	0x02, 0x4c
        /*0022*/ 	.byte	0x01
	.zero		1


	//----- nvinfo : EIATTR_MERCURY_ISA_VERSION
	.align		4
        /*0024*/ 	.byte	0x03, 0x5f
        /*0026*/ 	.short	0x0101


	//----- nvinfo : EIATTR_COOP_GROUP_MASK_REGIDS
	.align		4
        /*0028*/ 	.byte	0x04, 0x29
        /*002a*/ 	.short	(.L_656 - .L_655)


	//   ....[0]....
.L_655:
        /*002c*/ 	.word	0xffffffff


	//   ....[1]....
        /*0030*/ 	.word	0xffffffff


	//   ....[2]....
        /*0034*/ 	.word	0xffffffff


	//   ....[3]....
        /*0038*/ 	.word	0xffffffff


	//----- nvinfo : EIATTR_COOP_GROUP_INSTR_OFFSETS
	.align		4
.L_656:
        /*003c*/ 	.byte	0x04, 0x28
        /*003e*/ 	.short	(.L_658 - .L_657)


	//   ....[0]....
.L_657:
        /*0040*/ 	.word	0x00001a20


	//   ....[1]....
        /*0044*/ 	.word	0x00001a40


	//   ....[2]....
        /*0048*/ 	.word	0x00001ae0


	//   ....[3]....
        /*004c*/ 	.word	0x00001be0


	//----- nvinfo : EIATTR_VRC_CTA_INIT_COUNT
	.align		4
.L_658:
        /*0050*/ 	.byte	0x02, 0x4a
	.zero		1
	.zero		1


	//----- nvinfo : EIATTR_EXIT_INSTR_OFFSETS
	.align		4
        /*0054*/ 	.byte	0x04, 0x1c
        /*0056*/ 	.short	(.L_660 - .L_659)


	//   ....[0]....
.L_659:
        /*0058*/ 	.word	0x00003ae0


	//   ....[1]....
        /*005c*/ 	.word	0x00004040


	//   ....[2]....
        /*0060*/ 	.word	0x00004060


	//----- nvinfo : EIATTR_CRS_STACK_SIZE
	.align		4
.L_660:
        /*0064*/ 	.byte	0x04, 0x1e
        /*0066*/ 	.short	(.L_662 - .L_661)
.L_661:
        /*0068*/ 	.word	0x00000000


	//----- nvinfo : EIATTR_CBANK_PARAM_SIZE
	.align		4
.L_662:
        /*006c*/ 	.byte	0x03, 0x19
        /*006e*/ 	.short	0x01d0


	//----- nvinfo : EIATTR_PARAM_CBANK
	.align		4
        /*0070*/ 	.byte	0x04, 0x0a
        /*0072*/ 	.short	(.L_664 - .L_663)
	.align		4
.L_663:
        /*0074*/ 	.word	index@(.nv.constant0._ZN5flash32flash_fwd_splitkv_combine_kernelI23Flash_fwd_kernel_traitsILi96ELi64ELi128ELi4ELb0ELb0EN7cutlass10bfloat16_tE19Flash_kernel_traitsILi96ELi64ELi128ELi4ES3_EELi16ELi2ELb0EEEvNS_16Flash_fwd_paramsE)
        /*0078*/ 	.short	0x0380
        /*007a*/ 	.short	0x01d0


	//----- nvinfo : EIATTR_SW_WAR
	.align		4
.L_664:
        /*007c*/ 	.byte	0x04, 0x36
        /*007e*/ 	.short	(.L_666 - .L_665)
.L_665:
        /*0080*/ 	.word	0x00000008
.L_666:


//--------------------- .nv.info._ZN5flash32flash_fwd_splitkv_combine_kernelI23Flash_fwd_kernel_traitsILi96ELi64ELi128ELi4ELb0ELb0EN7cutlass10bfloat16_tE19Flash_kernel_traitsILi96ELi64ELi128ELi4ES3_EELi16ELi1ELb0EEEvNS_16Flash_fwd_paramsE --------------------------
	.section	.nv.info._ZN5flash32flash_fwd_splitkv_combine_kernelI23Flash_fwd_kernel_traitsILi96ELi64ELi128ELi4ELb0ELb0EN7cutlass10bfloat16_tE19Flash_kernel_traitsILi96ELi64ELi128ELi4ES3_EELi16ELi1ELb0EEEvNS_16Flash_fwd_paramsE,"",@"SHT_CUDA_INFO"
	.sectionflags	@""
	.align	4


	//----- nvinfo : EIATTR_CUDA_API_VERSION
	.align		4
        /*0000*/ 	.byte	0x04, 0x37
        /*0002*/ 	.short	(.L_668 - .L_667)
.L_667:
        /*0004*/ 	.word	0x00000082


	//----- nvinfo : EIATTR_KPARAM_INFO
	.align		4
.L_668:
        /*0008*/ 	.byte	0x04, 0x17
        /*000a*/ 	.short	(.L_670 - .L_669)
.L_669:
        /*000c*/ 	.word	0x00000000
        /*0010*/ 	.short	0x0000
        /*0012*/ 	.short	0x0000
        /*0014*/ 	.byte	0x00, 0xf0, 0x41, 0x07


	//----- nvinfo : EIATTR_SPARSE_MMA_MASK
	.align		4
.L_670:
        /*0018*/ 	.byte	0x03, 0x50
        /*001a*/ 	.short	0x0000


	//----- nvinfo : EIATTR_MAXREG_COUNT
	.align		4
        /*001c*/ 	.byte	0x03, 0x1b
        /*001e*/ 	.short	0x00ff


	//----- nvinfo : EIATTR_NUM_BARRIERS
	.align		4
        /*0020*/ 	.byte	0x02, 0x4c
        /*0022*/ 	.byte	0x01
	.zero		1


	//----- nvinfo : EIATTR_MERCURY_ISA_VERSION
	.align		4
        /*0024*/ 	.byte	0x03, 0x5f
        /*0026*/ 	.short	0x0101


	//----- nvinfo : EIATTR_COOP_GROUP_MASK_REGIDS
	.align		4
        /*0028*/ 	.byte	0x04, 0x29
        /*002a*/ 	.short	(.L_672 - .L_671)


	//   ....[0]....
.L_671:
        /*002c*/ 	.word	0xffffffff


	//   ....[1]....
        /*0030*/ 	.word	0xffffffff


	//----- nvinfo : EIATTR_COOP_GROUP_INSTR_OFFSETS
	.align		4
.L_672:
        /*0034*/ 	.byte	0x04, 0x28
        /*0036*/ 	.short	(.L_674 - .L_673)


	//   ....[0]....
.L_673:
        /*0038*/ 	.word	0x00001ab0


	//   ....[1]....
        /*003c*/ 	.word	0x00001cb0


	//----- nvinfo : EIATTR_VRC_CTA_INIT_COUNT
	.align		4
.L_674:
        /*0040*/ 	.byte	0x02, 0x4a
	.zero		1
	.zero		1


	//----- nvinfo : EIATTR_EXIT_INSTR_OFFSETS
	.align		4
        /*0044*/ 	.byte	0x04, 0x1c
        /*0046*/ 	.short	(.L_676 - .L_675)


	//   ....[0]....
.L_675:
        /*0048*/ 	.word	0x00003ab0


	//   ....[1]....
        /*004c*/ 	.word	0x00004010


	//   ....[2]....
        /*0050*/ 	.word	0x00004030


	//----- nvinfo : EIATTR_CRS_STACK_SIZE
	.align		4
.L_676:
        /*0054*/ 	.byte	0x04, 0x1e
        /*0056*/ 	.short	(.L_678 - .L_677)
.L_677:
        /*0058*/ 	.word	0x00000000


	//----- nvinfo : EIATTR_CBANK_PARAM_SIZE
	.align		4
.L_678:
        /*005c*/ 	.byte	0x03, 0x19
        /*005e*/ 	.short	0x01d0


	//----- nvinfo : EIATTR_PARAM_CBANK
	.align		4
        /*0060*/ 	.byte	0x04, 0x0a
        /*0062*/ 	.short	(.L_680 - .L_679)
	.align		4
.L_679:
        /*0064*/ 	.word	index@(.nv.constant0._ZN5flash32flash_fwd_splitkv_combine_kernelI23Flash_fwd_kernel_traitsILi96ELi64ELi128ELi4ELb0ELb0EN7cutlass10bfloat16_tE19Flash_kernel_traitsILi96ELi64ELi128ELi4ES3_EELi16ELi1ELb0EEEvNS_16Flash_fwd_paramsE)
        /*0068*/ 	.short	0x0380
        /*006a*/ 	.short	0x01d0


	//----- nvinfo : EIATTR_SW_WAR
	.align		4
.L_680:
        /*006c*/ 	.byte	0x04, 0x36
        /*006e*/ 	.short	(.L_682 - .L_681)
.L_681:
        /*0070*/ 	.word	0x00000008
.L_682:


//--------------------- .nv.info._ZN5flash32flash_fwd_splitkv_combine_kernelI23Flash_fwd_kernel_traitsILi96ELi64ELi128ELi4ELb0ELb0EN7cutlass10bfloat16_tE19Flash_kernel_traitsILi96ELi64ELi128ELi4ES3_EELi16ELi7ELb1EEEvNS_16Flash_fwd_paramsE --------------------------
	.section	.nv.info._ZN5flash32flash_fwd_splitkv_combine_kernelI23Flash_fwd_kernel_traitsILi96ELi64ELi128ELi4ELb0ELb0EN7cutlass10bfloat16_tE19Flash_kernel_traitsILi96ELi64ELi128ELi4ES3_EELi16ELi7ELb1EEEvNS_16Flash_fwd_paramsE,"",@"SHT_CUDA_INFO"
	.sectionflags	@""
	.align	4


	//----- nvinfo : EIATTR_CUDA_API_VERSION
	.align		4
        /*0000*/ 	.byte	0x04, 0x37
        /*0002*/ 	.short	(.L_684 - .L_683)
.L_683:
        /*0004*/ 	.word	0x00000082


	//----- nvinfo : EIATTR_KPARAM_INFO
	.align		4
.L_684:
        /*0008*/ 	.byte	0x04, 0x17
        /*000a*/ 	.short	(.L_686 - .L_685)
.L_685:
        /*000c*/ 	.word	0x00000000
        /*0010*/ 	.short	0x0000
        /*0012*/ 	.short	0x0000
        /*0014*/ 	.byte	0x00, 0xf0, 0x41, 0x07


	//----- nvinfo : EIATTR_SPARSE_MMA_MASK
	.align		4
.L_686:
        /*0018*/ 	.byte	0x03, 0x50
        /*001a*/ 	.short	0x0000


	//----- nvinfo : EIATTR_MAXREG_COUNT
	.align		4
        /*001c*/ 	.byte	0x03, 0x1b
        /*001e*/ 	.short	0x00ff


	//----- nvinfo : EIATTR_NUM_BARRIERS
	.align		4
        /*0020*/ 	.byte	0x02, 0x4c
        /*0022*/ 	.byte	0x01
	.zero		1


	//----- nvinfo : EIATTR_MERCURY_ISA_VERSION
	.align		4
        /*0024*/ 	.byte	0x03, 0x5f
        /*0026*/ 	.short	0x0101


	//----- nvinfo : EIATTR_COOP_GROUP_MASK_REGIDS
	.align		4
        /*0028*/ 	.byte	0x04, 0x29
        /*002a*/ 	.short	(.L_688 - .L_687)


	//   ....[0]....
.L_687:
        /*002c*/ 	.word	0xffffffff


	//   ....[1]....
        /*0030*/ 	.word	0xffffffff


	//   ....[2]....
        /*0034*/ 	.word	0xffffffff


	//   ....[3]....
        /*0038*/ 	.word	0xffffffff


	//   ....[4]....
        /*003c*/ 	.word	0xffffffff


	//   ....[5]....
        /*0040*/ 	.word	0xffffffff


	//----- nvinfo : EIATTR_COOP_GROUP_INSTR_OFFSETS
	.align		4
.L_688:
        /*0044*/ 	.byte	0x04, 0x28
        /*0046*/ 	.short	(.L_690 - .L_689)


	//   ....[0]....
.L_689:
        /*0048*/ 	.word	0x00002600


	//   ....[1]....
        /*004c*/ 	.word	0x00002640


	//   ....[2]....
        /*0050*/ 	.word	0x00002670


	//   ....[3]....
        /*0054*/ 	.word	0x00002cb0


	//   ....[4]....
        /*0058*/ 	.word	0x00002d70


	//   ....[5]....
        /*005c*/ 	.word	0x00002e30


	//----- nvinfo : EIATTR_VRC_CTA_INIT_COUNT
	.align		4
.L_690:
        /*0060*/ 	.byte	0x02, 0x4a
	.zero		1
	.zero		1


	//----- nvinfo : EIATTR_EXIT_INSTR_OFFSETS
	.align		4
        /*0064*/ 	.byte	0x04, 0x1c
        /*0066*/ 	.short	(.L_692 - .L_691)


	//   ....[0]....
.L_691:
        /*0068*/ 	.word	0x000054a0


	//   ....[1]....
        /*006c*/ 	.word	0x000059d0


	//----- nvinfo : EIATTR_CRS_STACK_SIZE
	.align		4
.L_692:
        /*0070*/ 	.byte	0x04, 0x1e
        /*0072*/ 	.short	(.L_694 - .L_693)
.L_693:
        /*0074*/ 	.word	0x00000000


	//----- nvinfo : EIATTR_CBANK_PARAM_SIZE
	.align		4
.L_694:
        /*0078*/ 	.byte	0x03, 0x19
        /*007a*/ 	.short	0x01d0


	//----- nvinfo : EIATTR_PARAM_CBANK
	.align		4
        /*007c*/ 	.byte	0x04, 0x0a
        /*007e*/ 	.short	(.L_696 - .L_695)
	.align		4
.L_695:
        /*0080*/ 	.word	index@(.nv.constant0._ZN5flash32flash_fwd_splitkv_combine_kernelI23Flash_fwd_kernel_traitsILi96ELi64ELi128ELi4ELb0ELb0EN7cutlass10bfloat16_tE19Flash_kernel_traitsILi96ELi64ELi128ELi4ES3_EELi16ELi7ELb1EEEvNS_16Flash_fwd_paramsE)
        /*0084*/ 	.short	0x0380
        /*0086*/ 	.short	0x01d0


	//----- nvinfo : EIATTR_SW_WAR
	.align		4
.L_696:
        /*0088*/ 	.byte	0x04, 0x36
        /*008a*/ 	.short	(.L_698 - .L_697)
.L_697:
        /*008c*/ 	.word	0x00000008
.L_698:


//--------------------- .nv.info._ZN5flash32flash_fwd_splitkv_combine_kernelI23Flash_fwd_kernel_traitsILi96ELi64ELi128ELi4ELb0ELb0EN7cutlass10bfloat16_tE19Flash_kernel_traitsILi96ELi64ELi128ELi4ES3_EELi16ELi6ELb1EEEvNS_16Flash_fwd_paramsE --------------------------
	.section	.nv.info._ZN5flash32flash_fwd_splitkv_combine_kernelI23Flash_fwd_kernel_traitsILi96ELi64ELi128ELi4ELb0ELb0EN7cutlass10bfloat16_tE19Flash_kernel_traitsILi96ELi64ELi128ELi4ES3_EELi16ELi6ELb1EEEvNS_16Flash_fwd_paramsE,"",@"SHT_CUDA_INFO"
	.sectionflags	@""
	.align	4


	//----- nvinfo : EIATTR_CUDA_API_VERSION
	.align		4
        /*0000*/ 	.byte	0x04, 0x37
        /*0002*/ 	.short	(.L_700 - .L_699)
.L_699:
        /*0004*/ 	.word	0x00000082


	//----- nvinfo : EIATTR_KPARAM_INFO
	.align		4
.L_700:
        /*0008*/ 	.byte	0x04, 0x17
        /*000a*/ 	.short	(.L_702 - .L_701)
.L_701:
        /*000c*/ 	.word	0x00000000
        /*0010*/ 	.short	0x0000
        /*0012*/ 	.short	0x0000
        /*0014*/ 	.byte	0x00, 0xf0, 0x41, 0x07


	//----- nvinfo : EIATTR_SPARSE_MMA_MASK
	.align		4
.L_702:
        /*0018*/ 	.byte	0x03, 0x50
        /*001a*/ 	.short	0x0000


	//----- nvinfo : EIATTR_MAXREG_COUNT
	.align		4
        /*001c*/ 	.byte	0x03, 0x1b
        /*001e*/ 	.short	0x00ff


	//----- nvinfo : EIATTR_NUM_BARRIERS
	.align		4
        /*0020*/ 	.byte	0x02, 0x4c
        /*0022*/ 	.byte	0x01
	.zero		1


	//----- nvinfo : EIATTR_MERCURY_ISA_VERSION
	.align		4
        /*0024*/ 	.byte	0x03, 0x5f
        /*0026*/ 	.short	0x0101


	//----- nvinfo : EIATTR_COOP_GROUP_MASK_REGIDS
	.align		4
        /*0028*/ 	.byte	0x04, 0x29
        /*002a*/ 	.short	(.L_704 - .L_703)


	//   ....[0]....
.L_703:
        /*002c*/ 	.word	0xffffffff


	//   ....[1]....
        /*0030*/ 	.word	0xffffffff


	//   ....[2]....
        /*0034*/ 	.word	0xffffffff


	//   ....[3]....
        /*0038*/ 	.word	0xffffffff


	//   ....[4]....
        /*003c*/ 	.word	0xffffffff


	//   ....[5]....
        /*0040*/ 	.word	0xffffffff


	//----- nvinfo : EIATTR_COOP_GROUP_INSTR_OFFSETS
	.align		4
.L_704:
        /*0044*/ 	.byte	0x04, 0x28
        /*0046*/ 	.short	(.L_706 - .L_705)


	//   ....[0]....
.L_705:
        /*0048*/ 	.word	0x00001ed0


	//   ....[1]....
        /*004c*/ 	.word	0x00001f90


	//   ....[2]....
        /*0050*/ 	.word	0x00001ff0


	//   ....[3]....
        /*0054*/ 	.word	0x00002350


	//   ....[4]....
        /*0058*/ 	.word	0x00002370


	//   ....[5]....
        /*005c*/ 	.word	0x000023b0


	//----- nvinfo : EIATTR_VRC_CTA_INIT_COUNT
	.align		4
.L_706:
        /*0060*/ 	.byte	0x02, 0x4a
	.zero		1
	.zero		1


	//----- nvinfo : EIATTR_EXIT_INSTR_OFFSETS
	.align		4
        /*0064*/ 	.byte	0x04, 0x1c
        /*0066*/ 	.short	(.L_708 - .L_707)


	//   ....[0]....
.L_707:
        /*0068*/ 	.word	0x000045d0


	//   ....[1]....
        /*006c*/ 	.word	0x00004b00


	//----- nvinfo : EIATTR_CRS_STACK_SIZE
	.align		4
.L_708:
        /*0070*/ 	.byte	0x04, 0x1e
        /*0072*/ 	.short	(.L_710 - .L_709)
.L_709:
        /*0074*/ 	.word	0x00000000


	//----- nvinfo : EIATTR_CBANK_PARAM_SIZE
	.align		4
.L_710:
        /*0078*/ 	.byte	0x03, 0x19
        /*007a*/ 	.short	0x01d0


	//----- nvinfo : EIATTR_PARAM_CBANK
	.align		4
        /*007c*/ 	.byte	0x04, 0x0a
        /*007e*/ 	.short	(.L_712 - .L_711)
	.align		4
.L_711:
        /*0080*/ 	.word	index@(.nv.constant0._ZN5flash32flash_fwd_splitkv_combine_kernelI23Flash_fwd_kernel_traitsILi96ELi64ELi128ELi4ELb0ELb0EN7cutlass10bfloat16_tE19Flash_kernel_traitsILi96ELi64ELi128ELi4ES3_EELi16ELi6ELb1EEEvNS_16Flash_fwd_paramsE)
        /*0084*/ 	.short	0x0380
        /*0086*/ 	.short	0x01d0


	//----- nvinfo : EIATTR_SW_WAR
	.align		4
.L_712:
        /*0088*/ 	.byte	0x04, 0x36
        /*008a*/ 	.short	(.L_714 - .L_713)
.L_713:
        /*008c*/ 	.word	0x00000008
.L_714:


//--------------------- .nv.info._ZN5flash32flash_fwd_splitkv_combine_kernelI23Flash_fwd_kernel_traitsILi96ELi64ELi128ELi4ELb0ELb0EN7cutlass10bfloat16_tE19Flash_kernel_traitsILi96ELi64ELi128ELi4ES3_EELi16ELi5ELb1EEEvNS_16Flash_fwd_paramsE --------------------------
	.section	.nv.info._ZN5flash32flash_fwd_splitkv_combine_kernelI23Flash_fwd_kernel_traitsILi96ELi64ELi128ELi4ELb0ELb0EN7cutlass10bfloat16_tE19Flash_kernel_traitsILi96ELi64ELi128ELi4ES3_EELi16ELi5ELb1EEEvNS_16Flash_fwd_paramsE,"",@"SHT_CUDA_INFO"
	.sectionflags	@""
	.align	4


	//----- nvinfo : EIATTR_CUDA_API_VERSION
	.align		4
        /*0000*/ 	.byte	0x04, 0x37
        /*0002*/ 	.short	(.L_716 - .L_715)
.L_715:
        /*0004*/ 	.word	0x00000082


	//----- nvinfo : EIATTR_KPARAM_INFO
	.align		4
.L_716:
        /*0008*/ 	.byte	0x04, 0x17
        /*000a*/ 	.short	(.L_718 - .L_717)
.L_717:
        /*000c*/ 	.word	0x00000000
        /*0010*/ 	.short	0x0000
        /*0012*/ 	.short	0x0000
        /*0014*/ 	.byte	0x00, 0xf0, 0x41, 0x07


	//----- nvinfo : EIATTR_SPARSE_MMA_MASK
	.align		4
.L_718:
        /*0018*/ 	.byte	0x03, 0x50
        /*001a*/ 	.short	0x0000


	//----- nvinfo : EIATTR_MAXREG_COUNT
	.align		4
        /*001c*/ 	.byte	0x03, 0x1b
        /*001e*/ 	.short	0x00ff


	//----- nvinfo : EIATTR_NUM_BARRIERS
	.align		4
        /*0020*/ 	.byte	0x02, 0x4c
        /*0022*/ 	.byte	0x01
	.zero		1


	//----- nvinfo : EIATTR_MERCURY_ISA_VERSION
	.align		4
        /*0024*/ 	.byte	0x03, 0x5f
        /*0026*/ 	.short	0x0101


	//----- nvinfo : EIATTR_COOP_GROUP_MASK_REGIDS
	.align		4
        /*0028*/ 	.byte	0x04, 0x29
        /*002a*/ 	.short	(.L_720 - .L_719)


	//   ....[0]....
.L_719:
        /*002c*/ 	.word	0xffffffff


	//   ....[1]....
        /*0030*/ 	.word	0xffffffff


	//   ....[2]....
        /*0034*/ 	.word	0xffffffff


	//   ....[3]....
        /*0038*/ 	.word	0xffffffff


	//   ....[4]....
        /*003c*/ 	.word	0xffffffff


	//   ....[5]....
        /*0040*/ 	.word	0xffffffff


	//----- nvinfo : EIATTR_COOP_GROUP_INSTR_OFFSETS
	.align		4
.L_720:
        /*0044*/ 	.byte	0x04, 0x28
        /*0046*/ 	.short	(.L_722 - .L_721)


	//   ....[0]....
.L_721:
        /*0048*/ 	.word	0x00001a00


	//   ....[1]....
        /*004c*/ 	.word	0x00001a90


	//   ....[2]....
        /*0050*/ 	.word	0x00001ae0


	//   ....[3]....
        /*0054*/ 	.word	0x00001d00


	//   ....[4]....
        /*0058*/ 	.word	0x00001d70


	//   ....[5]....
        /*005c*/ 	.word	0x00001e90


	//----- nvinfo : EIATTR_VRC_CTA_INIT_COUNT
	.align		4
.L_722:
        /*0060*/ 	.byte	0x02, 0x4a
	.zero		1
	.zero		1


	//----- nvinfo : EIATTR_EXIT_INSTR_OFFSETS
	.align		4
        /*0064*/ 	.byte	0x04, 0x1c
        /*0066*/ 	.short	(.L_724 - .L_723)


	//   ....[0]....
.L_723:
        /*0068*/ 	.word	0x00003f00


	//   ....[1]....
        /*006c*/ 	.word	0x00004430


	//----- nvinfo : EIATTR_CRS_STACK_SIZE
	.align		4
.L_724:
        /*0070*/ 	.byte	0x04, 0x1e
        /*0072*/ 	.short	(.L_726 - .L_725)
.L_725:
        /*0074*/ 	.word	0x00000000


	//----- nvinfo : EIATTR_CBANK_PARAM_SIZE
	.align		4
.L_726:
        /*0078*/ 	.byte	0x03, 0x19
        /*007a*/ 	.short	0x01d0


	//----- nvinfo : EIATTR_PARAM_CBANK
	.align		4
        /*007c*/ 	.byte	0x04, 0x0a
        /*007e*/ 	.short	(.L_728 - .L_727)
	.align		4
.L_727:
        /*0080*/ 	.word	index@(.nv.constant0._ZN5flash32flash_fwd_splitkv_combine_kernelI23Flash_fwd_kernel_traitsILi96ELi64ELi128ELi4ELb0ELb0EN7cutlass10bfloat16_tE19Flash_kernel_traitsILi96ELi64ELi128ELi4ES3_EELi16ELi5ELb1EEEvNS_16Flash_fwd_paramsE)
        /*0084*/ 	.short	0x0380
        /*0086*/ 	.short	0x01d0


	//----- nvinfo : EIATTR_SW_WAR
	.align		4
.L_728:
        /*0088*/ 	.byte	0x04, 0x36
        /*008a*/ 	.short	(.L_730 - .L_729)
.L_729:
        /*008c*/ 	.word	0x00000008
.L_730:


//--------------------- .nv.info._ZN5flash32flash_fwd_splitkv_combine_kernelI23Flash_fwd_kernel_traitsILi96ELi64ELi128ELi4ELb0ELb0EN7cutlass10bfloat16_tE19Flash_kernel_traitsILi96ELi64ELi128ELi4ES3_EELi16ELi4ELb1EEEvNS_16Flash_fwd_paramsE --------------------------
	.section	.nv.info._ZN5flash32flash_fwd_splitkv_combine_kernelI23Flash_fwd_kernel_traitsILi96ELi64ELi128ELi4ELb0ELb0EN7cutlass10bfloat16_tE19Flash_kernel_traitsILi96ELi64ELi128ELi4ES3_EELi16ELi4ELb1EEEvNS_16Flash_fwd_paramsE,"",@"SHT_CUDA_INFO"
	.sectionflags	@""
	.align	4


	//----- nvinfo : EIATTR_CUDA_API_VERSION
	.align		4
        /*0000*/ 	.byte	0x04, 0x37
        /*0002*/ 	.short	(.L_732 - .L_731)
.L_731:
        /*0004*/ 	.word	0x00000082


	//----- nvinfo : EIATTR_KPARAM_INFO
	.align		4
.L_732:
        /*0008*/ 	.byte	0x04, 0x17
        /*000a*/ 	.short	(.L_734 - .L_733)
.L_733:
        /*000c*/ 	.word	0x00000000
        /*0010*/ 	.short	0x0000
        /*0012*/ 	.short	0x0000
        /*0014*/ 	.byte	0x00, 0xf0, 0x41, 0x07


	//----- nvinfo : EIATTR_SPARSE_MMA_MASK
	.align		4
.L_734:
        /*0018*/ 	.byte	0x03, 0x50
        /*001a*/ 	.short	0x0000


	//----- nvinfo : EIATTR_MAXREG_COUNT
	.align		4
        /*001c*/ 	.byte	0x03, 0x1b
        /*001e*/ 	.short	0x00ff


	//----- nvinfo : EIATTR_NUM_BARRIERS
	.align		4
        /*0020*/ 	.byte	0x02, 0x4c
        /*0022*/ 	.byte	0x01
	.zero		1


	//----- nvinfo : EIATTR_MERCURY_ISA_VERSION
	.align		4
        /*0024*/ 	.byte	0x03, 0x5f
        /*0026*/ 	.short	0x0101


	//----- nvinfo : EIATTR_COOP_GROUP_MASK_REGIDS
	.align		4
        /*0028*/ 	.byte	0x04, 0x29
        /*002a*/ 	.short	(.L_736 - .L_735)


	//   ....[0]....
.L_735:
        /*002c*/ 	.word	0xffffffff


	//   ....[1]....
        /*0030*/ 	.word	0xffffffff


	//   ....[2]....
        /*0034*/ 	.word	0xffffffff


	//   ....[3]....
        /*0038*/ 	.word	0xffffffff


	//   ....[4]....
        /*003c*/ 	.word	0xffffffff


	//   ....[5]....
        /*0040*/ 	.word	0xffffffff


	//----- nvinfo : EIATTR_COOP_GROUP_INSTR_OFFSETS
	.align		4
.L_736:
        /*0044*/ 	.byte	0x04, 0x28
        /*0046*/ 	.short	(.L_738 - .L_737)


	//   ....[0]....
.L_737:
        /*0048*/ 	.word	0x00001910


	//   ....[1]....
        /*004c*/ 	.word	0x00001980


	//   ....[2]....
        /*0050*/ 	.word	0x000019e0


	//   ....[3]....
        /*0054*/ 	.word	0x00001b60


	//   ....[4]....
        /*0058*/ 	.word	0x00001bd0


	//   ....[5]....
        /*005c*/ 	.word	0x00001ce0


	//----- nvinfo : EIATTR_VRC_CTA_INIT_COUNT
	.align		4
.L_738:
        /*0060*/ 	.byte	0x02, 0x4a
	.zero		1
	.zero		1


	//----- nvinfo : EIATTR_EXIT_INSTR_OFFSETS
	.align		4
        /*0064*/ 	.byte	0x04, 0x1c
        /*0066*/ 	.short	(.L_740 - .L_739)


	//   ....[0]....
.L_739:
        /*0068*/ 	.word	0x00003d30


	//   ....[1]....
        /*006c*/ 	.word	0x00004260


	//----- nvinfo : EIATTR_CRS_STACK_SIZE
	.align		4
.L_740:
        /*0070*/ 	.byte	0x04, 0x1e
        /*0072*/ 	.short	(.L_742 - .L_741)
.L_741:
        /*0074*/ 	.word	0x00000000


	//----- nvinfo : EIATTR_CBANK_PARAM_SIZE
	.align		4
.L_742:
        /*0078*/ 	.byte	0x03, 0x19
        /*007a*/ 	.short	0x01d0


	//----- nvinfo : EIATTR_PARAM_CBANK
	.align		4
        /*007c*/ 	.byte	0x04, 0x0a
        /*007e*/ 	.short	(.L_744 - .L_743)
	.align		4
.L_743:
        /*0080*/ 	.word	index@(.nv.constant0._ZN5flash32flash_fwd_splitkv_combine_kernelI23Flash_fwd_kernel_traitsILi96ELi64ELi128ELi4ELb0ELb0EN7cutlass10bfloat16_tE19Flash_kernel_traitsILi96ELi64ELi128ELi4ES3_EELi16ELi4ELb1EEEvNS_16Flash_fwd_paramsE)
        /*0084*/ 	.short	0x0380
        /*0086*/ 	.short	0x01d0


	//----- nvinfo : EIATTR_SW_WAR
	.align		4
.L_744:
        /*0088*/ 	.byte	0x04, 0x36
        /*008a*/ 	.short	(.L_746 - .L_745)
.L_745:
        /*008c*/ 	.word	0x00000008
.L_746:


//--------------------- .nv.info._ZN5flash32flash_fwd_splitkv_combine_kernelI23Flash_fwd_kernel_traitsILi96ELi64ELi128ELi4ELb0ELb0EN7cutlass10bfloat16_tE19Flash_kernel_traitsILi96ELi64ELi128ELi4ES3_EELi16ELi3ELb1EEEvNS_16Flash_fwd_paramsE --------------------------
	.section	.nv.info._ZN5flash32flash_fwd_splitkv_combine_kernelI23Flash_fwd_kernel_traitsILi96ELi64ELi128ELi4ELb0ELb0EN7cutlass10bfloat16_tE19Flash_kernel_traitsILi96ELi64ELi128ELi4ES3_EELi16ELi3ELb1EEEvNS_16Flash_fwd_paramsE,"",@"SHT_CUDA_INFO"
	.sectionflags	@""
	.align	4


	//----- nvinfo : EIATTR_CUDA_API_VERSION
	.align		4
        /*0000*/ 	.byte	0x04, 0x37
        /*0002*/ 	.short	(.L_748 - .L_747)
.L_747:
        /*0004*/ 	.word	0x00000082


	//----- nvinfo : EIATTR_KPARAM_INFO
	.align		4
.L_748:
        /*0008*/ 	.byte	0x04, 0x17
        /*000a*/ 	.short	(.L_750 - .L_749)
.L_749:
        /*000c*/ 	.word	0x00000000
        /*0010*/ 	.short	0x0000
        /*0012*/ 	.short	0x0000
        /*0014*/ 	.byte	0x00, 0xf0, 0x41, 0x07


	//----- nvinfo : EIATTR_SPARSE_MMA_MASK
	.align		4
.L_750:
        /*0018*/ 	.byte	0x03, 0x50
        /*001a*/ 	.short	0x0000


	//----- nvinfo : EIATTR_MAXREG_COUNT
	.align		4
        /*001c*/ 	.byte	0x03, 0x1b
        /*001e*/ 	.short	0x00ff


	//----- nvinfo : EIATTR_NUM_BARRIERS
	.align		4
        /*0020*/ 	.byte	0x02, 0x4c
        /*0022*/ 	.byte	0x01
	.zero		1


	//----- nvinfo : EIATTR_MERCURY_ISA_VERSION
	.align		4
        /*0024*/ 	.byte	0x03, 0x5f
        /*0026*/ 	.short	0x0101


	//----- nvinfo : EIATTR_COOP_GROUP_MASK_REGIDS
	.align		4
        /*0028*/ 	.byte	0x04, 0x29
        /*002a*/ 	.short	(.L_752 - .L_751)


	//   ....[0]....
.L_751:
        /*002c*/ 	.word	0xffffffff


	//   ....[1]....
        /*0030*/ 	.word	0xffffffff


	//   ....[2]....
        /*0034*/ 	.word	0xffffffff


	//   ....[3]....
        /*0038*/ 	.word	0xffffffff


	//   ....[4]....
        /*003c*/ 	.word	0xffffffff


	//   ....[5]....
        /*0040*/ 	.word	0xffffffff


	//----- nvinfo : EIATTR_COOP_GROUP_INSTR_OFFSETS
	.align		4
.L_752:
        /*0044*/ 	.byte	0x04, 0x28
        /*0046*/ 	.short	(.L_754 - .L_753)


	//   ....[0]....
.L_753:
        /*0048*/ 	.word	0x000019f0


	//   ....[1]....
        /*004c*/ 	.word	0x00001ab0


	//   ....[2]....
        /*0050*/ 	.word	0x00001af0


	//   ....[3]....
        /*0054*/ 	.word	0x00001bf0


	//   ....[4]....
        /*0058*/ 	.word	0x00001d00


	//   ....[5]....
        /*005c*/ 	.word	0x00001e00


	//----- nvinfo : EIATTR_VRC_CTA_INIT_COUNT
	.align		4
.L_754:
        /*0060*/ 	.byte	0x02, 0x4a
	.zero		1
	.zero		1


	//----- nvinfo : EIATTR_EXIT_INSTR_OFFSETS
	.align		4
        /*0064*/ 	.byte	0x04, 0x1c
        /*0066*/ 	.short	(.L_756 - .L_755)


	//   ....[0]....
.L_755:
        /*0068*/ 	.word	0x00003b80


	//   ....[1]....
        /*006c*/ 	.word	0x000040b0


	//----- nvinfo : EIATTR_CRS_STACK_SIZE
	.align		4
.L_756:
        /*0070*/ 	.byte	0x04, 0x1e
        /*0072*/ 	.short	(.L_758 - .L_757)
.L_757:
        /*0074*/ 	.word	0x00000000


	//----- nvinfo : EIATTR_CBANK_PARAM_SIZE
	.align		4
.L_758:
        /*0078*/ 	.byte	0x03, 0x19
        /*007a*/ 	.short	0x01d0


	//----- nvinfo : EIATTR_PARAM_CBANK
	.align		4
        /*007c*/ 	.byte	0x04, 0x0a
        /*007e*/ 	.short	(.L_760 - .L_759)
	.align		4
.L_759:
        /*0080*/ 	.word	index@(.nv.constant0._ZN5flash32flash_fwd_splitkv_combine_kernelI23Flash_fwd_kernel_traitsILi96ELi64ELi128ELi4ELb0ELb0EN7cutlass10bfloat16_tE19Flash_kernel_traitsILi96ELi64ELi128ELi4ES3_EELi16ELi3ELb1EEEvNS_16Flash_fwd_paramsE)
        /*0084*/ 	.short	0x0380
        /*0086*/ 	.short	0x01d0


	//----- nvinfo : EIATTR_SW_WAR
	.align		4
.L_760:
        /*0088*/ 	.byte	0x04, 0x36
        /*008a*/ 	.short	(.L_762 - .L_761)
.L_761:
        /*008c*/ 	.word	0x00000008
.L_762:


//--------------------- .nv.info._ZN5flash32flash_fwd_splitkv_combine_kernelI23Flash_fwd_kernel_traitsILi96ELi64ELi128ELi4ELb0ELb0EN7cutlass10bfloat16_tE19Flash_kernel_traitsILi96ELi64ELi128ELi4ES3_EELi16ELi2ELb1EEEvNS_16Flash_fwd_paramsE --------------------------
	.section	.nv.info._ZN5flash32flash_fwd_splitkv_combine_kernelI23Flash_fwd_kernel_traitsILi96ELi64ELi128ELi4ELb0ELb0EN7cutlass10bfloat16_tE19Flash_kernel_traitsILi96ELi64ELi128ELi4ES3_EELi16ELi2ELb1EEEvNS_16Flash_fwd_paramsE,"",@"SHT_CUDA_INFO"
	.sectionflags	@""
	.align	4


	//----- nvinfo : EIATTR_CUDA_API_VERSION
	.align		4
        /*0000*/ 	.byte	0x04, 0x37
        /*0002*/ 	.short	(.L_764 - .L_763)
.L_763:
        /*0004*/ 	.word	0x00000082


	//----- nvinfo : EIATTR_KPARAM_INFO
	.align		4
.L_764:
        /*0008*/ 	.byte	0x04, 0x17
        /*000a*/ 	.short	(.L_766 - .L_765)
.L_765:
        /*000c*/ 	.word	0x00000000
        /*0010*/ 	.short	0x0000
        /*0012*/ 	.short	0x0000
        /*0014*/ 	.byte	0x00, 0xf0, 0x41, 0x07


	//----- nvinfo : EIATTR_SPARSE_MMA_MASK
	.align		4
.L_766:
        /*0018*/ 	.byte	0x03, 0x50
        /*001a*/ 	.short	0x0000


	//----- nvinfo : EIATTR_MAXREG_COUNT
	.align		4
        /*001c*/ 	.byte	0x03, 0x1b
        /*001e*/ 	.short	0x00ff


	//----- nvinfo : EIATTR_NUM_BARRIERS
	.align		4
        /*0020*/ 	.byte	0x02, 0x4c
        /*0022*/ 	.byte	0x01
	.zero		1


	//----- nvinfo : EIATTR_MERCURY_ISA_VERSION
	.align		4
        /*0024*/ 	.byte	0x03, 0x5f
        /*0026*/ 	.short	0x0101


	//----- nvinfo : EIATTR_COOP_GROUP_MASK_REGIDS
	.align		4
        /*0028*/ 	.byte	0x04, 0x29
        /*002a*/ 	.short	(.L_768 - .L_767)


	//   ....[0]....
.L_767:
        /*002c*/ 	.word	0xffffffff


	//   ....[1]....
        /*0030*/ 	.word	0xffffffff


	//   ....[2]....
        /*0034*/ 	.word	0xffffffff


	//   ....[3]....
        /*0038*/ 	.word	0xffffffff


	//----- nvinfo : EIATTR_COOP_GROUP_INSTR_OFFSETS
	.align		4
.L_768:
        /*003c*/ 	.byte	0x04, 0x28
        /*003e*/ 	.short	(.L_770 - .L_769)


	//   ....[0]....
.L_769:
        /*0040*/ 	.word	0x000019b0


	//   ....[1]....
        /*0044*/ 	.word	0x00001a00


	//   ....[2]....
        /*0048*/ 	.word	0x00001ac0


	//   ....[3]....
        /*004c*/ 	.word	0x00001bb0


	//----- nvinfo : EIATTR_VRC_CTA_INIT_COUNT
	.align		4
.L_770:
        /*0050*/ 	.byte	0x02, 0x4a
	.zero		1
	.zero		1


	//----- nvinfo : EIATTR_EXIT_INSTR_OFFSETS
	.align		4
        /*0054*/ 	.byte	0x04, 0x1c
        /*0056*/ 	.short	(.L_772 - .L_771)


	//   ....[0]....
.L_771:
        /*0058*/ 	.word	0x00003b30


	//   ....[1]....
        /*005c*/ 	.word	0x00004060


	//----- nvinfo : EIATTR_CRS_STACK_SIZE
	.align		4
.L_772:
        /*0060*/ 	.byte	0x04, 0x1e
        /*0062*/ 	.short	(.L_774 - .L_773)
.L_773:
        /*0064*/ 	.word	0x00000000


	//----- nvinfo : EIATTR_CBANK_PARAM_SIZE
	.align		4
.L_774:
        /*0068*/ 	.byte	0x03, 0x19
        /*006a*/ 	.short	0x01d0


	//----- nvinfo : EIATTR_PARAM_CBANK
	.align		4
        /*006c*/ 	.byte	0x04, 0x0a
        /*006e*/ 	.short	(.L_776 - .L_775)
	.align		4
.L_775:
        /*0070*/ 	.word	index@(.nv.constant0._ZN5flash32flash_fwd_splitkv_combine_kernelI23Flash_fwd_kernel_traitsILi96ELi64ELi128ELi4ELb0ELb0EN7cutlass10bfloat16_tE19Flash_kernel_traitsILi96ELi64ELi128ELi4ES3_EELi16ELi2ELb1EEEvNS_16Flash_fwd_paramsE)
        /*0074*/ 	.short	0x0380
        /*0076*/ 	.short	0x01d0


	//----- nvinfo : EIATTR_SW_WAR
	.align		4
.L_776:
        /*0078*/ 	.byte	0x04, 0x36
        /*007a*/ 	.short	(.L_778 - .L_777)
.L_777:
        /*007c*/ 	.word	0x00000008
.L_778:


//--------------------- .nv.info._ZN5flash32flash_fwd_splitkv_combine_kernelI23Flash_fwd_kernel_traitsILi96ELi64ELi128ELi4ELb0ELb0EN7cutlass10bfloat16_tE19Flash_kernel_traitsILi96ELi64ELi128ELi4ES3_EELi16ELi1ELb1EEEvNS_16Flash_fwd_paramsE --------------------------
	.section	.nv.info._ZN5flash32flash_fwd_splitkv_combine_kernelI23Flash_fwd_kernel_traitsILi96ELi64ELi128ELi4ELb0ELb0EN7cutlass10bfloat16_tE19Flash_kernel_traitsILi96ELi64ELi128ELi4ES3_EELi16ELi1ELb1EEEvNS_16Flash_fwd_paramsE,"",@"SHT_CUDA_INFO"
	.sectionflags	@""
	.align	4


	//----- nvinfo : EIATTR_CUDA_API_VERSION
	.align		4
        /*0000*/ 	.byte	0x04, 0x37
        /*0002*/ 	.short	(.L_780 - .L_779)
.L_779:
        /*0004*/ 	.word	0x00000082


	//----- nvinfo : EIATTR_KPARAM_INFO
	.align		4
.L_780:
        /*0008*/ 	.byte	0x04, 0x17
        /*000a*/ 	.short	(.L_782 - .L_781)
.L_781:
        /*000c*/ 	.word	0x00000000
        /*0010*/ 	.short	0x0000
        /*0012*/ 	.short	0x0000
        /*0014*/ 	.byte	0x00, 0xf0, 0x41, 0x07


	//----- nvinfo : EIATTR_SPARSE_MMA_MASK
	.align		4
.L_782:
        /*0018*/ 	.byte	0x03, 0x50
        /*001a*/ 	.short	0x0000


	//----- nvinfo : EIATTR_MAXREG_COUNT
	.align		4
        /*001c*/ 	.byte	0x03, 0x1b
        /*001e*/ 	.short	0x00ff


	//----- nvinfo : EIATTR_NUM_BARRIERS
	.align		4
        /*0020*/ 	.byte	0x02, 0x4c
        /*0022*/ 	.byte	0x01
	.zero		1


	//----- nvinfo : EIATTR_MERCURY_ISA_VERSION
	.align		4
        /*0024*/ 	.byte	0x03, 0x5f
        /*0026*/ 	.short	0x0101


	//----- nvinfo : EIATTR_COOP_GROUP_MASK_REGIDS
	.align		4
        /*0028*/ 	.byte	0x04, 0x29
        /*002a*/ 	.short	(.L_784 - .L_783)


	//   ....[0]....
.L_783:
        /*002c*/ 	.word	0xffffffff


	//   ....[1]....
        /*0030*/ 	.word	0xffffffff


	//----- nvinfo : EIATTR_COOP_GROUP_INSTR_OFFSETS
	.align		4
.L_784:
        /*0034*/ 	.byte	0x04, 0x28
        /*0036*/ 	.short	(.L_786 - .L_785)


	//   ....[0]....
.L_785:
        /*0038*/ 	.word	0x00001a60


	//   ....[1]....
        /*003c*/ 	.word	0x00001c50


	//----- nvinfo : EIATTR_VRC_CTA_INIT_COUNT
	.align		4
.L_786:
        /*0040*/ 	.byte	0x02, 0x4a
	.zero		1
	.zero		1


	//----- nvinfo : EIATTR_EXIT_INSTR_OFFSETS
	.align		4
        /*0044*/ 	.byte	0x04, 0x1c
        /*0046*/ 	.short	(.L_788 - .L_787)


	//   ....[0]....
.L_787:
        /*0048*/ 	.word	0x00003b00


	//   ....[1]....
        /*004c*/ 	.word	0x00004030


	//----- nvinfo : EIATTR_CRS_STACK_SIZE
	.align		4
.L_788:
        /*0050*/ 	.byte	0x04, 0x1e
        /*0052*/ 	.short	(.L_790 - .L_789)
.L_789:
        /*0054*/ 	.word	0x00000000


	//----- nvinfo : EIATTR_CBANK_PARAM_SIZE
	.align		4
.L_790:
        /*0058*/ 	.byte	0x03, 0x19
        /*005a*/ 	.short	0x01d0


	//----- nvinfo : EIATTR_PARAM_CBANK
	.align		4
        /*005c*/ 	.byte	0x04, 0x0a
        /*005e*/ 	.short	(.L_792 - .L_791)
	.align		4
.L_791:
        /*0060*/ 	.word	index@(.nv.constant0._ZN5flash32flash_fwd_splitkv_combine_kernelI23Flash_fwd_kernel_traitsILi96ELi64ELi128ELi4ELb0ELb0EN7cutlass10bfloat16_tE19Flash_kernel_traitsILi96ELi64ELi128ELi4ES3_EELi16ELi1ELb1EEEvNS_16Flash_fwd_paramsE)
        /*0064*/ 	.short	0x0380
        /*0066*/ 	.short	0x01d0


	//----- nvinfo : EIATTR_SW_WAR
	.align		4
.L_792:
        /*0068*/ 	.byte	0x04, 0x36
        /*006a*/ 	.short	(.L_794 - .L_793)
.L_793:
        /*006c*/ 	.word	0x00000008
.L_794:


//--------------------- .nv.info._ZN5flash24flash_fwd_splitkv_kernelI23Flash_fwd_kernel_traitsILi96ELi64ELi128ELi4ELb0ELb0EN7cutlass10bfloat16_tE19Flash_kernel_traitsILi96ELi64ELi128ELi4ES3_EELb1ELb0ELb0ELb0ELb0ELb0ELb0ELb0EEEvNS_16Flash_fwd_paramsE --------------------------
	.section	.nv.info._ZN5flash24flash_fwd_splitkv_kernelI23Flash_fwd_kernel_traitsILi96ELi64ELi128ELi4ELb0ELb0EN7cutlass10bfloat16_tE19Flash_kernel_traitsILi96ELi64ELi128ELi4ES3_EELb1ELb0ELb0ELb0ELb0ELb0ELb0ELb0EEEvNS_16Flash_fwd_paramsE,"",@"SHT_CUDA_INFO"
	.sectionflags	@""
	.align	4


	//----- nvinfo : EIATTR_CUDA_API_VERSION
	.align		4
        /*0000*/ 	.byte	0x04, 0x37
        /*0002*/ 	.short	(.L_796 - .L_795)
.L_795:
        /*0004*/ 	.word	0x00000082


	//----- nvinfo : EIATTR_KPARAM_INFO
	.align		4
.L_796:
        /*0008*/ 	.byte	0x04, 0x17
        /*000a*/ 	.short	(.L_798 - .L_797)
.L_797:
        /*000c*/ 	.word	0x00000000
        /*0010*/ 	.short	0x0000
        /*0012*/ 	.short	0x0000
        /*0014*/ 	.byte	0x00, 0xf0, 0x41, 0x07


	//----- nvinfo : EIATTR_SPARSE_MMA_MASK
	.align		4
.L_798:
        /*0018*/ 	.byte	0x03, 0x50
        /*001a*/ 	.short	0x0000


	//----- nvinfo : EIATTR_MAXREG_COUNT
	.align		4
        /*001c*/ 	.byte	0x03, 0x1b
        /*001e*/ 	.short	0x00ff


	//----- nvinfo : EIATTR_NUM_BARRIERS
	.align		4
        /*0020*/ 	.byte	0x02, 0x4c
        /*0022*/ 	.byte	0x01
	.zero		1


	//----- nvinfo : EIATTR_MERCURY_ISA_VERSION
	.align		4
        /*0024*/ 	.byte	0x03, 0x5f
        /*0026*/ 	.short	0x0101


	//----- nvinfo : EIATTR_COOP_GROUP_MASK_REGIDS
	.align		4
        /*0028*/ 	.byte	0x04, 0x29
        /*002a*/ 	.short	(.L_800 - .L_799)


	//   ....[0]....
.L_799:
        /*002c*/ 	.word	0xffffffff


	//   ....[1]....
        /*0030*/ 	.word	0xffffffff


	//   ....[2]....
        /*0034*/ 	.word	0xffffffff


	//   ....[3]....
        /*0038*/ 	.word	0xffffffff


	//   ....[4]....
        /*003c*/ 	.word	0xffffffff


	//   ....[5]....
        /*0040*/ 	.word	0xffffffff


	//   ....[6]....
        /*0044*/ 	.word	0xffffffff


	//   ....[7]....
        /*0048*/ 	.word	0xffffffff


	//   ....[8]....
        /*004c*/ 	.word	0xffffffff


	//   ....[9]....
        /*0050*/ 	.word	0xffffffff


	//   ....[10]....
        /*0054*/ 	.word	0xffffffff


	//   ....[11]....
        /*0058*/ 	.word	0xffffffff


	//   ....[12]....
        /*005c*/ 	.word	0xffffffff


	//   ....[13]....
        /*0060*/ 	.word	0xffffffff


	//   ....[14]....
        /*0064*/ 	.word	0xffffffff


	//   ....[15]....
        /*0068*/ 	.word	0xffffffff


	//----- nvinfo : EIATTR_COOP_GROUP_INSTR_OFFSETS
	.align		4
.L_800:
        /*006c*/ 	.byte	0x04, 0x28
        /*006e*/ 	.short	(.L_802 - .L_801)


	//   ....[0]....
.L_801:
        /*0070*/ 	.word	0x00004d60


	//   ....[1]....
        /*0074*/ 	.word	0x00004db0


	//   ....[2]....
        /*0078*/ 	.word	0x00004e10


	//   ....[3]....
        /*007c*/ 	.word	0x00004e40


	//   ....[4]....
        /*0080*/ 	.word	0x00008d70


	//   ....[5]....
        /*0084*/ 	.word	0x00008d80


	//   ....[6]....
        /*0088*/ 	.word	0x00008db0


	//   ....[7]....
        /*008c*/ 	.word	0x00008dc0


	//   ....[8]....
        /*0090*/ 	.word	0x0000c790


	//   ....[9]....
        /*0094*/ 	.word	0x0000c7b0


	//   ....[10]....
        /*0098*/ 	.word	0x0000c7e0


	//   ....[11]....
        /*009c*/ 	.word	0x0000c7f0


	//   ....[12]....
        /*00a0*/ 	.word	0x0000e300


	//   ....[13]....
        /*00a4*/ 	.word	0x0000e340


	//   ....[14]....
        /*00a8*/ 	.word	0x0000e3f0


	//   ....[15]....
        /*00ac*/ 	.word	0x0000e410


	//----- nvinfo : EIATTR_VRC_CTA_INIT_COUNT
	.align		4
.L_802:
        /*00b0*/ 	.byte	0x02, 0x4a
	.zero		1
	.zero		1


	//----- nvinfo : EIATTR_EXIT_INSTR_OFFSETS
	.align		4
        /*00b4*/ 	.byte	0x04, 0x1c
        /*00b6*/ 	.short	(.L_804 - .L_803)


	//   ....[0]....
.L_803:
        /*00b8*/ 	.word	0x00000350


	//   ....[1]....
        /*00bc*/ 	.word	0x00000990


	//   ....[2]....
        /*00c0*/ 	.word	0x000009c0


	//   ....[3]....
        /*00c4*/ 	.word	0x0000f030


	//   ....[4]....
        /*00c8*/ 	.word	0x0000f160


	//   ....[5]....
        /*00cc*/ 	.word	0x0000f180


	//----- nvinfo : EIATTR_CRS_STACK_SIZE
	.align		4
.L_804:
        /*00d0*/ 	.byte	0x04, 0x1e
        /*00d2*/ 	.short	(.L_806 - .L_805)
.L_805:
        /*00d4*/ 	.word	0x00000000


	//----- nvinfo : EIATTR_CBANK_PARAM_SIZE
	.align		4
.L_806:
        /*00d8*/ 	.byte	0x03, 0x19
        /*00da*/ 	.short	0x01d0


	//----- nvinfo : EIATTR_PARAM_CBANK
	.align		4
        /*00dc*/ 	.byte	0x04, 0x0a
        /*00de*/ 	.short	(.L_808 - .L_807)
	.align		4
.L_807:
        /*00e0*/ 	.word	index@(.nv.constant0._ZN5flash24flash_fwd_splitkv_kernelI23Flash_fwd_kernel_traitsILi96ELi64ELi128ELi4ELb0ELb0EN7cutlass10bfloat16_tE19Flash_kernel_traitsILi96ELi64ELi128ELi4ES3_EELb1ELb0ELb0ELb0ELb0ELb0ELb0ELb0EEEvNS_16Flash_fwd_paramsE)
        /*00e4*/ 	.short	0x0380
        /*00e6*/ 	.short	0x01d0


	//----- nvinfo : EIATTR_SW_WAR
	.align		4
.L_808:
        /*00e8*/ 	.byte	0x04, 0x36
        /*00ea*/ 	.short	(.L_810 - .L_809)
.L_809:
        /*00ec*/ 	.word	0x00000008
.L_810:


//--------------------- .nv.info._ZN5flash24flash_fwd_splitkv_kernelI23Flash_fwd_kernel_traitsILi96ELi64ELi128ELi4ELb0ELb0EN7cutlass10bfloat16_tE19Flash_kernel_traitsILi96ELi64ELi128ELi4ES3_EELb1ELb0ELb0ELb0ELb0ELb1ELb0ELb0EEEvNS_16Flash_fwd_paramsE --------------------------
	.section	.nv.info._ZN5flash24flash_fwd_splitkv_kernelI23Flash_fwd_kernel_traitsILi96ELi64ELi128ELi4ELb0ELb0EN7cutlass10bfloat16_tE19Flash_kernel_traitsILi96ELi64ELi128ELi4ES3_EELb1ELb0ELb0ELb0ELb0ELb1ELb0ELb0EEEvNS_16Flash_fwd_paramsE,"",@"SHT_CUDA_INFO"
	.sectionflags	@""
	.align	4


	//----- nvinfo : EIATTR_CUDA_API_VERSION
	.align		4
        /*0000*/ 	.byte	0x04, 0x37
        /*0002*/ 	.short	(.L_812 - .L_811)
.L_811:
        /*0004*/ 	.word	0x00000082


	//----- nvinfo : EIATTR_KPARAM_INFO
	.align		4
.L_812:
        /*0008*/ 	.byte	0x04, 0x17
        /*000a*/ 	.short	(.L_814 - .L_813)
.L_813:
        /*000c*/ 	.word	0x00000000
        /*0010*/ 	.short	0x0000
        /*0012*/ 	.short	0x0000
        /*0014*/ 	.byte	0x00, 0xf0, 0x41, 0x07


	//----- nvinfo : EIATTR_SPARSE_MMA_MASK
	.align		4
.L_814:
        /*0018*/ 	.byte	0x03, 0x50
        /*001a*/ 	.short	0x0000


	//----- nvinfo : EIATTR_MAXREG_COUNT
	.align		4
        /*001c*/ 	.byte	0x03, 0x1b
        /*001e*/ 	.short	0x00ff


	//----- nvinfo : EIATTR_NUM_BARRIERS
	.align		4
        /*0020*/ 	.byte	0x02, 0x4c
        /*0022*/ 	.byte	0x01
	.zero		1


	//----- nvinfo : EIATTR_MERCURY_ISA_VERSION
	.align		4
        /*0024*/ 	.byte	0x03, 0x5f
        /*0026*/ 	.short	0x0101


	//----- nvinfo : EIATTR_COOP_GROUP_MASK_REGIDS
	.align		4
        /*0028*/ 	.byte	0x04, 0x29
        /*002a*/ 	.short	(.L_816 - .L_815)


	//   ....[0]....
.L_815:
        /*002c*/ 	.word	0xffffffff


	//   ....[1]....
        /*0030*/ 	.word	0xffffffff


	//   ....[2]....
        /*0034*/ 	.word	0xffffffff


	//   ....[3]....
        /*0038*/ 	.word	0xffffffff


	//   ....[4]....
        /*003c*/ 	.word	0xffffffff


	//   ....[5]....
        /*0040*/ 	.word	0xffffffff


	//   ....[6]....
        /*0044*/ 	.word	0xffffffff


	//   ....[7]....
        /*0048*/ 	.word	0xffffffff


	//   ....[8]....
        /*004c*/ 	.word	0xffffffff


	//   ....[9]....
        /*0050*/ 	.word	0xffffffff


	//   ....[10]....
        /*0054*/ 	.word	0xffffffff


	//   ....[11]....
        /*0058*/ 	.word	0xffffffff


	//   ....[12]....
        /*005c*/ 	.word	0xffffffff


	//   ....[13]....
        /*0060*/ 	.word	0xffffffff


	//   ....[14]....
        /*0064*/ 	.word	0xffffffff


	//   ....[15]....
        /*0068*/ 	.word	0xffffffff


	//----- nvinfo : EIATTR_COOP_GROUP_INSTR_OFFSETS
	.align		4
.L_816:
        /*006c*/ 	.byte	0x04, 0x28
        /*006e*/ 	.short	(.L_818 - .L_817)


	//   ....[0]....
.L_817:
        /*0070*/ 	.word	0x00005520


	//   ....[1]....
        /*0074*/ 	.word	0x000055d0


	//   ....[2]....
        /*0078*/ 	.word	0x00005600


	//   ....[3]....
        /*007c*/ 	.word	0x00005640


	//   ....[4]....
        /*0080*/ 	.word	0x00009d80


	//   ....[5]....
        /*0084*/ 	.word	0x00009d90


	//   ....[6]....
        /*0088*/ 	.word	0x00009dc0


	//   ....[7]....
        /*008c*/ 	.word	0x00009dd0


	//   ....[8]....
        /*0090*/ 	.word	0x0000e040


	//   ....[9]....
        /*0094*/ 	.word	0x0000e060


	//   ....[10]....
        /*0098*/ 	.word	0x0000e090


	//   ....[11]....
        /*009c*/ 	.word	0x0000e0a0


	//   ....[12]....
        /*00a0*/ 	.word	0x0000fb80


	//   ....[13]....
        /*00a4*/ 	.word	0x0000fbc0


	//   ....[14]....
        /*00a8*/ 	.word	0x0000fc70


	//   ....[15]....
        /*00ac*/ 	.word	0x0000fc90


	//----- nvinfo : EIATTR_VRC_CTA_INIT_COUNT
	.align		4
.L_818:
        /*00b0*/ 	.byte	0x02, 0x4a
	.zero		1
	.zero		1


	//----- nvinfo : EIATTR_EXIT_INSTR_OFFSETS
	.align		4
        /*00b4*/ 	.byte	0x04, 0x1c
        /*00b6*/ 	.short	(.L_820 - .L_819)


	//   ....[0]....
.L_819:
        /*00b8*/ 	.word	0x00000350


	//   ....[1]....
        /*00bc*/ 	.word	0x00000990


	//   ....[2]....
        /*00c0*/ 	.word	0x000009c0


	//   ....[3]....
        /*00c4*/ 	.word	0x000108b0


	//   ....[4]....
        /*00c8*/ 	.word	0x000109e0


	//   ....[5]....
        /*00cc*/ 	.word	0x00010a00


	//----- nvinfo : EIATTR_CRS_STACK_SIZE
	.align		4
.L_820:
        /*00d0*/ 	.byte	0x04, 0x1e
        /*00d2*/ 	.short	(.L_822 - .L_821)
.L_821:
        /*00d4*/ 	.word	0x00000000


	//----- nvinfo : EIATTR_CBANK_PARAM_SIZE
	.align		4
.L_822:
        /*00d8*/ 	.byte	0x03, 0x19
        /*00da*/ 	.short	0x01d0


	//----- nvinfo : EIATTR_PARAM_CBANK
	.align		4
        /*00dc*/ 	.byte	0x04, 0x0a
        /*00de*/ 	.short	(.L_824 - .L_823)
	.align		4
.L_823:
        /*00e0*/ 	.word	index@(.nv.constant0._ZN5flash24flash_fwd_splitkv_kernelI23Flash_fwd_kernel_traitsILi96ELi64ELi128ELi4ELb0ELb0EN7cutlass10bfloat16_tE19Flash_kernel_traitsILi96ELi64ELi128ELi4ES3_EELb1ELb0ELb0ELb0ELb0ELb1ELb0ELb0EEEvNS_16Flash_fwd_paramsE)
        /*00e4*/ 	.short	0x0380
        /*00e6*/ 	.short	0x01d0


	//----- nvinfo : EIATTR_SW_WAR
	.align		4
.L_824:
        /*00e8*/ 	.byte	0x04, 0x36
        /*00ea*/ 	.short	(.L_826 - .L_825)
.L_825:
        /*00ec*/ 	.word	0x00000008
.L_826:


//--------------------- .nv.info._ZN5flash24flash_fwd_splitkv_kernelI23Flash_fwd_kernel_traitsILi96ELi64ELi128ELi4ELb0ELb0EN7cutlass10bfloat16_tE19Flash_kernel_traitsILi96ELi64ELi128ELi4ES3_EELb1ELb0ELb0ELb0ELb0ELb0ELb0ELb1EEEvNS_16Flash_fwd_paramsE --------------------------
	.section	.nv.info._ZN5flash24flash_fwd_splitkv_kernelI23Flash_fwd_kernel_traitsILi96ELi64ELi128ELi4ELb0ELb0EN7cutlass10bfloat16_tE19Flash_kernel_traitsILi96ELi64ELi128ELi4ES3_EELb1ELb0ELb0ELb0ELb0ELb0ELb0ELb1EEEvNS_16Flash_fwd_paramsE,"",@"SHT_CUDA_INFO"
	.sectionflags	@""
	.align	4


	//----- nvinfo : EIATTR_CUDA_API_VERSION
	.align		4
        /*0000*/ 	.byte	0x04, 0x37
        /*0002*/ 	.short	(.L_828 - .L_827)
.L_827:
        /*0004*/ 	.word	0x00000082


	//----- nvinfo : EIATTR_KPARAM_INFO
	.align		4
.L_828:
        /*0008*/ 	.byte	0x04, 0x17
        /*000a*/ 	.short	(.L_830 - .L_829)
.L_829:
        /*000c*/ 	.word	0x00000000
        /*0010*/ 	.short	0x0000
        /*0012*/ 	.short	0x0000
        /*0014*/ 	.byte	0x00, 0xf0, 0x41, 0x07


	//----- nvinfo : EIATTR_SPARSE_MMA_MASK
	.align		4
.L_830:
        /*0018*/ 	.byte	0x03, 0x50
        /*001a*/ 	.short	0x0000


	//----- nvinfo : EIATTR_MAXREG_COUNT
	.align		4
        /*001c*/ 	.byte	0x03, 0x1b
        /*001e*/ 	.short	0x00ff


	//----- nvinfo : EIATTR_NUM_BARRIERS
	.align		4
        /*0020*/ 	.byte	0x02, 0x4c
        /*0022*/ 	.byte	0x01
	.zero		1


	//----- nvinfo : EIATTR_MERCURY_ISA_VERSION
	.align		4
        /*0024*/ 	.byte	0x03, 0x5f
        /*0026*/ 	.short	0x0101


	//----- nvinfo : EIATTR_COOP_GROUP_MASK_REGIDS
	.align		4
        /*0028*/ 	.byte	0x04, 0x29
        /*002a*/ 	.short	(.L_832 - .L_831)


	//   ....[0]....
.L_831:
        /*002c*/ 	.word	0xffffffff


	//   ....[1]....
        /*0030*/ 	.word	0xffffffff


	//   ....[2]....
        /*0034*/ 	.word	0xffffffff


	//   ....[3]....
        /*0038*/ 	.word	0xffffffff


	//   ....[4]....
        /*003c*/ 	.word	0xffffffff


	//   ....[5]....
        /*0040*/ 	.word	0xffffffff


	//   ....[6]....
        /*0044*/ 	.word	0xffffffff


	//   ....[7]....
        /*0048*/ 	.word	0xffffffff


	//   ....[8]....
        /*004c*/ 	.word	0xffffffff


	//   ....[9]....
        /*0050*/ 	.word	0xffffffff


	//   ....[10]....
        /*0054*/ 	.word	0xffffffff


	//   ....[11]....
        /*0058*/ 	.word	0xffffffff


	//   ....[12]....
        /*005c*/ 	.word	0xffffffff


	//   ....[13]....
        /*0060*/ 	.word	0xffffffff


	//   ....[14]....
        /*0064*/ 	.word	0xffffffff


	//   ....[15]....
        /*0068*/ 	.word	0xffffffff


	//----- nvinfo : EIATTR_COOP_GROUP_INSTR_OFFSETS
	.align		4
.L_832:
        /*006c*/ 	.byte	0x04, 0x28
        /*006e*/ 	.short	(.L_834 - .L_833)


	//   ....[0]....
.L_833:
        /*0070*/ 	.word	0x00010d70


	//   ....[1]....
        /*0074*/ 	.word	0x00010e10


	//   ....[2]....
        /*0078*/ 	.word	0x00010e30


	//   ....[3]....
        /*007c*/ 	.word	0x00010e50


	//   ....[4]....
        /*0080*/ 	.word	0x00014ef0


	//   ....[5]....
        /*0084*/ 	.word	0x00014f00


	//   ....[6]....
        /*0088*/ 	.word	0x00014f30


	//   ....[7]....
        /*008c*/ 	.word	0x00014f40


	//   ....[8]....
        /*0090*/ 	.word	0x000189d0


	//   ....[9]....
        /*0094*/ 	.word	0x000189f0


	//   ....[10]....
        /*0098*/ 	.word	0x00018a20


	//   ....[11]....
        /*009c*/ 	.word	0x00018a30


	//   ....[12]....
        /*00a0*/ 	.word	0x0001a550


	//   ....[13]....
        /*00a4*/ 	.word	0x0001a590


	//   ....[14]....
        /*00a8*/ 	.word	0x0001a6c0


	//   ....[15]....
        /*00ac*/ 	.word	0x0001a6e0


	//----- nvinfo : EIATTR_VRC_CTA_INIT_COUNT
	.align		4
.L_834:
        /*00b0*/ 	.byte	0x02, 0x4a
	.zero		1
	.zero		1


	//----- nvinfo : EIATTR_EXIT_INSTR_OFFSETS
	.align		4
        /*00b4*/ 	.byte	0x04, 0x1c
        /*00b6*/ 	.short	(.L_836 - .L_835)


	//   ....[0]....
.L_835:
        /*00b8*/ 	.word	0x00000350


	//   ....[1]....
        /*00bc*/ 	.word	0x000009a0


	//   ....[2]....
        /*00c0*/ 	.word	0x000009d0


	//   ....[3]....
        /*00c4*/ 	.word	0x0001b2b0


	//   ....[4]....
        /*00c8*/ 	.word	0x0001b3e0


	//   ....[5]....
        /*00cc*/ 	.word	0x0001b400


	//----- nvinfo : EIATTR_CRS_STACK_SIZE
	.align		4
.L_836:
        /*00d0*/ 	.byte	0x04, 0x1e
        /*00d2*/ 	.short	(.L_838 - .L_837)
.L_837:
        /*00d4*/ 	.word	0x00000000


	//----- nvinfo : EIATTR_CBANK_PARAM_SIZE
	.align		4
.L_838:
        /*00d8*/ 	.byte	0x03, 0x19
        /*00da*/ 	.short	0x01d0


	//----- nvinfo : EIATTR_PARAM_CBANK
	.align		4
        /*00dc*/ 	.byte	0x04, 0x0a
        /*00de*/ 	.short	(.L_840 - .L_839)
	.align		4
.L_839:
        /*00e0*/ 	.word	index@(.nv.constant0._ZN5flash24flash_fwd_splitkv_kernelI23Flash_fwd_kernel_traitsILi96ELi64ELi128ELi4ELb0ELb0EN7cutlass10bfloat16_tE19Flash_kernel_traitsILi96ELi64ELi128ELi4ES3_EELb1ELb0ELb0ELb0ELb0ELb0ELb0ELb1EEEvNS_16Flash_fwd_paramsE)
        /*00e4*/ 	.short	0x0380
        /*00e6*/ 	.short	0x01d0


	//----- nvinfo : EIATTR_SW_WAR
	.align		4
.L_840:
        /*00e8*/ 	.byte	0x04, 0x36
        /*00ea*/ 	.short	(.L_842 - .L_841)
.L_841:
        /*00ec*/ 	.word	0x00000008
.L_842:


//--------------------- .nv.info._ZN5flash24flash_fwd_splitkv_kernelI23Flash_fwd_kernel_traitsILi96ELi64ELi128ELi4ELb0ELb0EN7cutlass10bfloat16_tE19Flash_kernel_traitsILi96ELi64ELi128ELi4ES3_EELb1ELb0ELb0ELb0ELb0ELb1ELb0ELb1EEEvNS_16Flash_fwd_paramsE --------------------------
	.section	.nv.info._ZN5flash24flash_fwd_splitkv_kernelI23Flash_fwd_kernel_traitsILi96ELi64ELi128ELi4ELb0ELb0EN7cutlass10bfloat16_tE19Flash_kernel_traitsILi96ELi64ELi128ELi4ES3_EELb1ELb0ELb0ELb0ELb0ELb1ELb0ELb1EEEvNS_16Flash_fwd_paramsE,"",@"SHT_CUDA_INFO"
	.sectionflags	@""
	.align	4


	//----- nvinfo : EIATTR_CUDA_API_VERSION
	.align		4
        /*0000*/ 	.byte	0x04, 0x37
        /*0002*/ 	.short	(.L_844 - .L_843)
.L_843:
        /*0004*/ 	.word	0x00000082


	//----- nvinfo : EIATTR_KPARAM_INFO
	.align		4
.L_844:
        /*0008*/ 	.byte	0x04, 0x17
        /*000a*/ 	.short	(.L_846 - .L_845)
.L_845:
        /*000c*/ 	.word	0x00000000
        /*0010*/ 	.short	0x0000
        /*0012*/ 	.short	0x0000
        /*0014*/ 	.byte	0x00, 0xf0, 0x41, 0x07


	//----- nvinfo : EIATTR_SPARSE_MMA_MASK
	.align		4
.L_846:
        /*0018*/ 	.byte	0x03, 0x50
        /*001a*/ 	.short	0x0000


	//----- nvinfo : EIATTR_MAXREG_COUNT
	.align		4
        /*001c*/ 	.byte	0x03, 0x1b
        /*001e*/ 	.short	0x00ff


	//----- nvinfo : EIATTR_NUM_BARRIERS
	.align		4
        /*0020*/ 	.byte	0x02, 0x4c
        /*0022*/ 	.byte	0x01
	.zero		1


	//----- nvinfo : EIATTR_MERCURY_ISA_VERSION
	.align		4
        /*0024*/ 	.byte	0x03, 0x5f
        /*0026*/ 	.short	0x0101


	//----- nvinfo : EIATTR_COOP_GROUP_MASK_REGIDS
	.align		4
        /*0028*/ 	.byte	0x04, 0x29
        /*002a*/ 	.short	(.L_848 - .L_847)


	//   ....[0]....
.L_847:
        /*002c*/ 	.word	0xffffffff


	//   ....[1]....
        /*0030*/ 	.word	0xffffffff


	//   ....[2]....
        /*0034*/ 	.word	0xffffffff


	//   ....[3]....
        /*0038*/ 	.word	0xffffffff


	//   ....[4]....
        /*003c*/ 	.word	0xffffffff


	//   ....[5]....
        /*0040*/ 	.word	0xffffffff


	//   ....[6]....
        /*0044*/ 	.word	0xffffffff


	//   ....[7]....
        /*0048*/ 	.word	0xffffffff


	//   ....[8]....
        /*004c*/ 	.word	0xffffffff


	//   ....[9]....
        /*0050*/ 	.word	0xffffffff


	//   ....[10]....
        /*0054*/ 	.word	0xffffffff


	//   ....[11]....
        /*0058*/ 	.word	0xffffffff


	//   ....[12]....
        /*005c*/ 	.word	0xffffffff


	//   ....[13]....
        /*0060*/ 	.word	0xffffffff


	//   ....[14]....
        /*0064*/ 	.word	0xffffffff


	//   ....[15]....
        /*0068*/ 	.word	0xffffffff


	//----- nvinfo : EIATTR_COOP_GROUP_INSTR_OFFSETS
	.align		4
.L_848:
        /*006c*/ 	.byte	0x04, 0x28
        /*006e*/ 	.short	(.L_850 - .L_849)


	//   ....[0]....
.L_849:
        /*0070*/ 	.word	0x00011510


	//   ....[1]....
        /*0074*/ 	.word	0x00011560


	//   ....[2]....
        /*0078*/ 	.word	0x000115a0


	//   ....[3]....
        /*007c*/ 	.word	0x000115d0


	//   ....[4]....
        /*0080*/ 	.word	0x00015df0


	//   ....[5]....
        /*0084*/ 	.word	0x00015e00


	//   ....[6]....
        /*0088*/ 	.word	0x00015e30


	//   ....[7]....
        /*008c*/ 	.word	0x00015e40


	//   ....[8]....
        /*0090*/ 	.word	0x0001a0e0


	//   ....[9]....
        /*0094*/ 	.word	0x0001a100


	//   ....[10]....
        /*0098*/ 	.word	0x0001a130


	//   ....[11]....
        /*009c*/ 	.word	0x0001a140


	//   ....[12]....
        /*00a0*/ 	.word	0x0001bc60


	//   ....[13]....
        /*00a4*/ 	.word	0x0001bca0


	//   ....[14]....
        /*00a8*/ 	.word	0x0001bdd0


	//   ....[15]....
        /*00ac*/ 	.word	0x0001bdf0


	//----- nvinfo : EIATTR_VRC_CTA_INIT_COUNT
	.align		4
.L_850:
        /*00b0*/ 	.byte	0x02, 0x4a
	.zero		1
	.zero		1


	//----- nvinfo : EIATTR_EXIT_INSTR_OFFSETS
	.align		4
        /*00b4*/ 	.byte	0x04, 0x1c
        /*00b6*/ 	.short	(.L_852 - .L_851)


	//   ....[0]....
.L_851:
        /*00b8*/ 	.word	0x00000350


	//   ....[1]....
        /*00bc*/ 	.word	0x000009a0


	//   ....[2]....
        /*00c0*/ 	.word	0x000009d0


	//   ....[3]....
        /*00c4*/ 	.word	0x0001c9c0


	//   ....[4]....
        /*00c8*/ 	.word	0x0001caf0


	//   ....[5]....
        /*00cc*/ 	.word	0x0001cb10


	//----- nvinfo : EIATTR_CRS_STACK_SIZE
	.align		4
.L_852:
        /*00d0*/ 	.byte	0x04, 0x1e
        /*00d2*/ 	.short	(.L_854 - .L_853)
.L_853:
        /*00d4*/ 	.word	0x00000000


	//----- nvinfo : EIATTR_CBANK_PARAM_SIZE
	.align		4
.L_854:
        /*00d8*/ 	.byte	0x03, 0x19
        /*00da*/ 	.short	0x01d0


	//----- nvinfo : EIATTR_PARAM_CBANK
	.align		4
        /*00dc*/ 	.byte	0x04, 0x0a
        /*00de*/ 	.short	(.L_856 - .L_855)
	.align		4
.L_855:
        /*00e0*/ 	.word	index@(.nv.constant0._ZN5flash24flash_fwd_splitkv_kernelI23Flash_fwd_kernel_traitsILi96ELi64ELi128ELi4ELb0ELb0EN7cutlass10bfloat16_tE19Flash_kernel_traitsILi96ELi64ELi128ELi4ES3_EELb1ELb0ELb0ELb0ELb0ELb1ELb0ELb1EEEvNS_16Flash_fwd_paramsE)
        /*00e4*/ 	.short	0x0380
        /*00e6*/ 	.short	0x01d0


	//----- nvinfo : EIATTR_SW_WAR
	.align		4
.L_856:
        /*00e8*/ 	.byte	0x04, 0x36
        /*00ea*/ 	.short	(.L_858 - .L_857)
.L_857:
        /*00ec*/ 	.word	0x00000008
.L_858:


//--------------------- .nv.info._ZN5flash24flash_fwd_splitkv_kernelI23Flash_fwd_kernel_traitsILi96ELi64ELi128ELi4ELb0ELb0EN7cutlass10bfloat16_tE19Flash_kernel_traitsILi96ELi64ELi128ELi4ES3_EELb1ELb0ELb0ELb0ELb0ELb0ELb1ELb0EEEvNS_16Flash_fwd_paramsE --------------------------
	.section	.nv.info._ZN5flash24flash_fwd_splitkv_kernelI23Flash_fwd_kernel_traitsILi96ELi64ELi128ELi4ELb0ELb0EN7cutlass10bfloat16_tE19Flash_kernel_traitsILi96ELi64ELi128ELi4ES3_EELb1ELb0ELb0ELb0ELb0ELb0ELb1ELb0EEEvNS_16Flash_fwd_paramsE,"",@"SHT_CUDA_INFO"
	.sectionflags	@""
	.align	4


	//----- nvinfo : EIATTR_CUDA_API_VERSION
	.align		4
        /*0000*/ 	.byte	0x04, 0x37
        /*0002*/ 	.short	(.L_860 - .L_859)
.L_859:
        /*0004*/ 	.word	0x00000082


	//----- nvinfo : EIATTR_KPARAM_INFO
	.align		4
.L_860:
        /*0008*/ 	.byte	0x04, 0x17
        /*000a*/ 	.short	(.L_862 - .L_861)
.L_861:
        /*000c*/ 	.word	0x00000000
        /*0010*/ 	.short	0x0000
        /*0012*/ 	.short	0x0000
        /*0014*/ 	.byte	0x00, 0xf0, 0x41, 0x07


	//----- nvinfo : EIATTR_SPARSE_MMA_MASK
	.align		4
.L_862:
        /*0018*/ 	.byte	0x03, 0x50
        /*001a*/ 	.short	0x0000


	//----- nvinfo : EIATTR_MAXREG_COUNT
	.align		4
        /*001c*/ 	.byte	0x03, 0x1b
        /*001e*/ 	.short	0x00ff


	//----- nvinfo : EIATTR_NUM_BARRIERS
	.align		4
        /*0020*/ 	.byte	0x02, 0x4c
        /*0022*/ 	.byte	0x01
	.zero		1


	//----- nvinfo : EIATTR_MERCURY_ISA_VERSION
	.align		4
        /*0024*/ 	.byte	0x03, 0x5f
        /*0026*/ 	.short	0x0101


	//----- nvinfo : EIATTR_COOP_GROUP_MASK_REGIDS
	.align		4
        /*0028*/ 	.byte	0x04, 0x29
        /*002a*/ 	.short	(.L_864 - .L_863)


	//   ....[0]....
.L_863:
        /*002c*/ 	.word	0xffffffff


	//   ....[1]....
        /*0030*/ 	.word	0xffffffff


	//   ....[2]....
        /*0034*/ 	.word	0xffffffff


	//   ....[3]....
        /*0038*/ 	.word	0xffffffff


	//   ....[4]....
        /*003c*/ 	.word	0xffffffff


	//   ....[5]....
        /*0040*/ 	.word	0xffffffff


	//   ....[6]....
        /*0044*/ 	.word	0xffffffff


	//   ....[7]....
        /*0048*/ 	.word	0xffffffff


	//   ....[8]....
        /*004c*/ 	.word	0xffffffff


	//   ....[9]....
        /*0050*/ 	.word	0xffffffff


	//   ....[10]....
        /*0054*/ 	.word	0xffffffff


	//   ....[11]....
        /*0058*/ 	.word	0xffffffff


	//   ....[12]....
        /*005c*/ 	.word	0xffffffff


	//   ....[13]....
        /*0060*/ 	.word	0xffffffff


	//   ....[14]....
        /*0064*/ 	.word	0xffffffff


	//   ....[15]....
        /*0068*/ 	.word	0xffffffff


	//----- nvinfo : EIATTR_COOP_GROUP_INSTR_OFFSETS
	.align		4
.L_864:
        /*006c*/ 	.byte	0x04, 0x28
        /*006e*/ 	.short	(.L_866 - .L_865)


	//   ....[0]....
.L_865:
        /*0070*/ 	.word	0x000052d0


	//   ....[1]....
        /*0074*/ 	.word	0x00005350


	//   ....[2]....
        /*0078*/ 	.word	0x000053b0


	//   ....[3]....
        /*007c*/ 	.word	0x000053f0


	//   ....[4]....
        /*0080*/ 	.word	0x000093b0


	//   ....[5]....
        /*0084*/ 	.word	0x000093c0


	//   ....[6]....
        /*0088*/ 	.word	0x000093f0


	//   ....[7]....
        /*008c*/ 	.word	0x00009400


	//   ....[8]....
        /*0090*/ 	.word	0x0000ce60


	//   ....[9]....
        /*0094*/ 	.word	0x0000ce70


	//   ....[10]....
        /*0098*/ 	.word	0x0000cea0


	//   ....[11]....
        /*009c*/ 	.word	0x0000ceb0


	//   ....[12]....
        /*00a0*/ 	.word	0x0000e9d0


	//   ....[13]....
        /*00a4*/ 	.word	0x0000ea10


	//   ....[14]....
        /*00a8*/ 	.word	0x0000eab0


	//   ....[15]....
        /*00ac*/ 	.word	0x0000eae0


	//----- nvinfo : EIATTR_VRC_CTA_INIT_COUNT
	.align		4
.L_866:
        /*00b0*/ 	.byte	0x02, 0x4a
	.zero		1
	.zero		1


	//----- nvinfo : EIATTR_EXIT_INSTR_OFFSETS
	.align		4
        /*00b4*/ 	.byte	0x04, 0x1c
        /*00b6*/ 	.short	(.L_868 - .L_867)


	//   ....[0]....
.L_867:
        /*00b8*/ 	.word	0x00000450


	//   ....[1]....
        /*00bc*/ 	.word	0x00000eb0


	//   ....[2]....
        /*00c0*/ 	.word	0x00000ee0


	//   ....[3]....
        /*00c4*/ 	.word	0x0000f7d0


	//   ....[4]....
        /*00c8*/ 	.word	0x0000f8d0


	//   ....[5]....
        /*00cc*/ 	.word	0x0000f920


	//----- nvinfo : EIATTR_CRS_STACK_SIZE
	.align		4
.L_868:
        /*00d0*/ 	.byte	0x04, 0x1e
        /*00d2*/ 	.short	(.L_870 - .L_869)
.L_869:
        /*00d4*/ 	.word	0x00000000


	//----- nvinfo : EIATTR_CBANK_PARAM_SIZE
	.align		4
.L_870:
        /*00d8*/ 	.byte	0x03, 0x19
        /*00da*/ 	.short	0x01d0


	//----- nvinfo : EIATTR_PARAM_CBANK
	.align		4
        /*00dc*/ 	.byte	0x04, 0x0a
        /*00de*/ 	.short	(.L_872 - .L_871)
	.align		4
.L_871:
        /*00e0*/ 	.word	index@(.nv.constant0._ZN5flash24flash_fwd_splitkv_kernelI23Flash_fwd_kernel_traitsILi96ELi64ELi128ELi4ELb0ELb0EN7cutlass10bfloat16_tE19Flash_kernel_traitsILi96ELi64ELi128ELi4ES3_EELb1ELb0ELb0ELb0ELb0ELb0ELb1ELb0EEEvNS_16Flash_fwd_paramsE)
        /*00e4*/ 	.short	0x0380
        /*00e6*/ 	.short	0x01d0


	//----- nvinfo : EIATTR_SW_WAR
	.align		4
.L_872:
        /*00e8*/ 	.byte	0x04, 0x36
        /*00ea*/ 	.short	(.L_874 - .L_873)
.L_873:
        /*00ec*/ 	.word	0x00000008
.L_874:


//--------------------- .nv.info._ZN5flash24flash_fwd_splitkv_kernelI23Flash_fwd_kernel_traitsILi96ELi64ELi128ELi4ELb0ELb0EN7cutlass10bfloat16_tE19Flash_kernel_traitsILi96ELi64ELi128ELi4ES3_EELb1ELb0ELb0ELb0ELb0ELb1ELb1ELb0EEEvNS_16Flash_fwd_paramsE --------------------------
	.section	.nv.info._ZN5flash24flash_fwd_splitkv_kernelI23Flash_fwd_kernel_traitsILi96ELi64ELi128ELi4ELb0ELb0EN7cutlass10bfloat16_tE19Flash_kernel_traitsILi96ELi64ELi128ELi4ES3_EELb1ELb0ELb0ELb0ELb0ELb1ELb1ELb0EEEvNS_16Flash_fwd_paramsE,"",@"SHT_CUDA_INFO"
	.sectionflags	@""
	.align	4


	//----- nvinfo : EIATTR_CUDA_API_VERSION
	.align		4
        /*0000*/ 	.byte	0x04, 0x37
        /*0002*/ 	.short	(.L_876 - .L_875)
.L_875:
        /*0004*/ 	.word	0x00000082


	//----- nvinfo : EIATTR_KPARAM_INFO
	.align		4
.L_876:
        /*0008*/ 	.byte	0x04, 0x17
        /*000a*/ 	.short	(.L_878 - .L_877)
.L_877:
        /*000c*/ 	.word	0x00000000
        /*0010*/ 	.short	0x0000
        /*0012*/ 	.short	0x0000
        /*0014*/ 	.byte	0x00, 0xf0, 0x41, 0x07


	//----- nvinfo : EIATTR_SPARSE_MMA_MASK
	.align		4
.L_878:
        /*0018*/ 	.byte	0x03, 0x50
        /*001a*/ 	.short	0x0000


	//----- nvinfo : EIATTR_MAXREG_COUNT
	.align		4
        /*001c*/ 	.byte	0x03, 0x1b
        /*001e*/ 	.short	0x00ff


	//----- nvinfo : EIATTR_NUM_BARRIERS
	.align		4
        /*0020*/ 	.byte	0x02, 0x4c
        /*0022*/ 	.byte	0x01
	.zero		1


	//----- nvinfo : EIATTR_MERCURY_ISA_VERSION
	.align		4
        /*0024*/ 	.byte	0x03, 0x5f
        /*0026*/ 	.short	0x0101


	//----- nvinfo : EIATTR_COOP_GROUP_MASK_REGIDS
	.align		4
        /*0028*/ 	.byte	0x04, 0x29
        /*002a*/ 	.short	(.L_880 - .L_879)


	//   ....[0]....
.L_879:
        /*002c*/ 	.word	0xffffffff


	//   ....[1]....
        /*0030*/ 	.word	0xffffffff


	//   ....[2]....
        /*0034*/ 	.word	0xffffffff


	//   ....[3]....
        /*0038*/ 	.word	0xffffffff


	//   ....[4]....
        /*003c*/ 	.word	0xffffffff


	//   ....[5]....
        /*0040*/ 	.word	0xffffffff


	//   ....[6]....
        /*0044*/ 	.word	0xffffffff


	//   ....[7]....
        /*0048*/ 	.word	0xffffffff


	//   ....[8]....
        /*004c*/ 	.word	0xffffffff


	//   ....[9]....
        /*0050*/ 	.word	0xffffffff


	//   ....[10]....
        /*0054*/ 	.word	0xffffffff


	//   ....[11]....
        /*0058*/ 	.word	0xffffffff


	//   ....[12]....
        /*005c*/ 	.word	0xffffffff


	//   ....[13]....
        /*0060*/ 	.word	0xffffffff


	//   ....[14]....
        /*0064*/ 	.word	0xffffffff


	//   ....[15]....
        /*0068*/ 	.word	0xffffffff


	//----- nvinfo : EIATTR_COOP_GROUP_INSTR_OFFSETS
	.align		4
.L_880:
        /*006c*/ 	.byte	0x04, 0x28
        /*006e*/ 	.short	(.L_882 - .L_881)


	//   ....[0]....
.L_881:
        /*0070*/ 	.word	0x00005aa0


	//   ....[1]....
        /*0074*/ 	.word	0x00005b00


	//   ....[2]....
        /*0078*/ 	.word	0x00005b20


	//   ....[3]....
        /*007c*/ 	.word	0x00005b40


	//   ....[4]....
        /*0080*/ 	.word	0x0000a330


	//   ....[5]....
        /*0084*/ 	.word	0x0000a340


	//   ....[6]....
        /*0088*/ 	.word	0x0000a370


	//   ....[7]....
        /*008c*/ 	.word	0x0000a380


	//   ....[8]....
        /*0090*/ 	.word	0x0000e610


	//   ....[9]....
        /*0094*/ 	.word	0x0000e620


	//   ....[10]....
        /*0098*/ 	.word	0x0000e650


	//   ....[11]....
        /*009c*/ 	.word	0x0000e660


	//   ....[12]....
        /*00a0*/ 	.word	0x00010140


	//   ....[13]....
        /*00a4*/ 	.word	0x00010180


	//   ....[14]....
        /*00a8*/ 	.word	0x00010260


	//   ....[15]....
        /*00ac*/ 	.word	0x00010290


	//----- nvinfo : EIATTR_VRC_CTA_INIT_COUNT
	.align		4
.L_882:
        /*00b0*/ 	.byte	0x02, 0x4a
	.zero		1
	.zero		1


	//----- nvinfo : EIATTR_EXIT_INSTR_OFFSETS
	.align		4
        /*00b4*/ 	.byte	0x04, 0x1c
        /*00b6*/ 	.short	(.L_884 - .L_883)


	//   ....[0]....
.L_883:
        /*00b8*/ 	.word	0x00000440


	//   ....[1]....
        /*00bc*/ 	.word	0x00000eb0


	//   ....[2]....
        /*00c0*/ 	.word	0x00000ee0


	//   ....[3]....
        /*00c4*/ 	.word	0x00010f50


	//   ....[4]....
        /*00c8*/ 	.word	0x00011050


	//   ....[5]....
        /*00cc*/ 	.word	0x000110a0


	//----- nvinfo : EIATTR_CRS_STACK_SIZE
	.align		4
.L_884:
        /*00d0*/ 	.byte	0x04, 0x1e
        /*00d2*/ 	.short	(.L_886 - .L_885)
.L_885:
        /*00d4*/ 	.word	0x00000000


	//----- nvinfo : EIATTR_CBANK_PARAM_SIZE
	.align		4
.L_886:
        /*00d8*/ 	.byte	0x03, 0x19
        /*00da*/ 	.short	0x01d0


	//----- nvinfo : EIATTR_PARAM_CBANK
	.align		4
        /*00dc*/ 	.byte	0x04, 0x0a
        /*00de*/ 	.short	(.L_888 - .L_887)
	.align		4
.L_887:
        /*00e0*/ 	.word	index@(.nv.constant0._ZN5flash24flash_fwd_splitkv_kernelI23Flash_fwd_kernel_traitsILi96ELi64ELi128ELi4ELb0ELb0EN7cutlass10bfloat16_tE19Flash_kernel_traitsILi96ELi64ELi128ELi4ES3_EELb1ELb0ELb0ELb0ELb0ELb1ELb1ELb0EEEvNS_16Flash_fwd_paramsE)
        /*00e4*/ 	.short	0x0380
        /*00e6*/ 	.short	0x01d0


	//----- nvinfo : EIATTR_SW_WAR
	.align		4
.L_888:
        /*00e8*/ 	.byte	0x04, 0x36
        /*00ea*/ 	.short	(.L_890 - .L_889)
.L_889:
        /*00ec*/ 	.word	0x00000008
.L_890:


//--------------------- .nv.info._ZN5flash24flash_fwd_splitkv_kernelI23Flash_fwd_kernel_traitsILi96ELi64ELi128ELi4ELb0ELb0EN7cutlass10bfloat16_tE19Flash_kernel_traitsILi96ELi64ELi128ELi4ES3_EELb1ELb0ELb0ELb0ELb0ELb0ELb1ELb1EEEvNS_16Flash_fwd_paramsE --------------------------
	.section	.nv.info._ZN5flash24flash_fwd_splitkv_kernelI23Flash_fwd_kernel_traitsILi96ELi64ELi128ELi4ELb0ELb0EN7cutlass10bfloat16_tE19Flash_kernel_traitsILi96ELi64ELi128ELi4ES3_EELb1ELb0ELb0ELb0ELb0ELb0ELb1ELb1EEEvNS_16Flash_fwd_paramsE,"",@"SHT_CUDA_INFO"
	.sectionflags	@""
	.align	4


	//----- nvinfo : EIATTR_CUDA_API_VERSION
	.align		4
        /*0000*/ 	.byte	0x04, 0x37
        /*0002*/ 	.short	(.L_892 - .L_891)
.L_891:
        /*0004*/ 	.word	0x00000082


	//----- nvinfo : EIATTR_KPARAM_INFO
	.align		4
.L_892:
        /*0008*/ 	.byte	0x04, 0x17
        /*000a*/ 	.short	(.L_894 - .L_893)
.L_893:
        /*000c*/ 	.word	0x00000000
        /*0010*/ 	.short	0x0000
        /*0012*/ 	.short	0x0000
        /*0014*/ 	.byte	0x00, 0xf0, 0x41, 0x07


	//----- nvinfo : EIATTR_SPARSE_MMA_MASK
	.align		4
.L_894:
        /*0018*/ 	.byte	0x03, 0x50
        /*001a*/ 	.short	0x0000


	//----- nvinfo : EIATTR_MAXREG_COUNT
	.align		4
        /*001c*/ 	.byte	0x03, 0x1b
        /*001e*/ 	.short	0x00ff


	//----- nvinfo : EIATTR_NUM_BARRIERS
	.align		4
        /*0020*/ 	.byte	0x02, 0x4c
        /*0022*/ 	.byte	0x01
	.zero		1


	//----- nvinfo : EIATTR_MERCURY_ISA_VERSION
	.align		4
        /*0024*/ 	.byte	0x03, 0x5f
        /*0026*/ 	.short	0x0101


	//----- nvinfo : EIATTR_COOP_GROUP_MASK_REGIDS
	.align		4
        /*0028*/ 	.byte	0x04, 0x29
        /*002a*/ 	.short	(.L_896 - .L_895)


	//   ....[0]....
.L_895:
        /*002c*/ 	.word	0xffffffff


	//   ....[1]....
        /*0030*/ 	.word	0xffffffff


	//   ....[2]....
        /*0034*/ 	.word	0xffffffff


	//   ....[3]....
        /*0038*/ 	.word	0xffffffff


	//   ....[4]....
        /*003c*/ 	.word	0xffffffff


	//   ....[5]....
        /*0040*/ 	.word	0xffffffff


	//   ....[6]....
        /*0044*/ 	.word	0xffffffff


	//   ....[7]....
        /*0048*/ 	.word	0xffffffff


	//   ....[8]....
        /*004c*/ 	.word	0xffffffff


	//   ....[9]....
        /*0050*/ 	.word	0xffffffff


	//   ....[10]....
        /*0054*/ 	.word	0xffffffff


	//   ....[11]....
        /*0058*/ 	.word	0xffffffff


	//   ....[12]....
        /*005c*/ 	.word	0xffffffff


	//   ....[13]....
        /*0060*/ 	.word	0xffffffff


	//   ....[14]....
        /*0064*/ 	.word	0xffffffff


	//   ....[15]....
        /*0068*/ 	.word	0xffffffff


	//----- nvinfo : EIATTR_COOP_GROUP_INSTR_OFFSETS
	.align		4
.L_896:
        /*006c*/ 	.byte	0x04, 0x28
        /*006e*/ 	.short	(.L_898 - .L_897)


	//   ....[0]....
.L_897:
        /*0070*/ 	.word	0x000112e0


	//   ....[1]....
        /*0074*/ 	.word	0x00011330


	//   ....[2]....
        /*0078*/ 	.word	0x00011390


	//   ....[3]....
        /*007c*/ 	.word	0x000113c0


	//   ....[4]....
        /*0080*/ 	.word	0x000153a0


	//   ....[5]....
        /*0084*/ 	.word	0x000153b0


	//   ....[6]....
        /*0088*/ 	.word	0x000153e0


	//   ....[7]....
        /*008c*/ 	.word	0x000153f0


	//   ....[8]....
        /*0090*/ 	.word	0x00018eb0


	//   ....[9]....
        /*0094*/ 	.word	0x00018ec0


	//   ....[10]....
        /*0098*/ 	.word	0x00018ef0


	//   ....[11]....
        /*009c*/ 	.word	0x00018f00


	//   ....[12]....
        /*00a0*/ 	.word	0x0001aa10


	//   ....[13]....
        /*00a4*/ 	.word	0x0001aa50


	//   ....[14]....
        /*00a8*/ 	.word	0x0001ab20


	//   ....[15]....
        /*00ac*/ 	.word	0x0001ab30


	//----- nvinfo : EIATTR_VRC_CTA_INIT_COUNT
	.align		4
.L_898:
        /*00b0*/ 	.byte	0x02, 0x4a
	.zero		1
	.zero		1


	//----- nvinfo : EIATTR_EXIT_INSTR_OFFSETS
	.align		4
        /*00b4*/ 	.byte	0x04, 0x1c
        /*00b6*/ 	.short	(.L_900 - .L_899)


	//   ....[0]....
.L_899:
        /*00b8*/ 	.word	0x00000440


	//   ....[1]....
        /*00bc*/ 	.word	0x00000ec0


	//   ....[2]....
        /*00c0*/ 	.word	0x00000ef0


	//   ....[3]....
        /*00c4*/ 	.word	0x0001b810


	//   ....[4]....
        /*00c8*/ 	.word	0x0001b910


	//   ....[5]....
        /*00cc*/ 	.word	0x0001b960


	//----- nvinfo : EIATTR_CRS_STACK_SIZE
	.align		4
.L_900:
        /*00d0*/ 	.byte	0x04, 0x1e
        /*00d2*/ 	.short	(.L_902 - .L_901)
.L_901:
        /*00d4*/ 	.word	0x00000000


	//----- nvinfo : EIATTR_CBANK_PARAM_SIZE
	.align		4
.L_902:
        /*00d8*/ 	.byte	0x03, 0x19
        /*00da*/ 	.short	0x01d0


	//----- nvinfo : EIATTR_PARAM_CBANK
	.align		4
        /*00dc*/ 	.byte	0x04, 0x0a
        /*00de*/ 	.short	(.L_904 - .L_903)
	.align		4
.L_903:
        /*00e0*/ 	.word	index@(.nv.constant0._ZN5flash24flash_fwd_splitkv_kernelI23Flash_fwd_kernel_traitsILi96ELi64ELi128ELi4ELb0ELb0EN7cutlass10bfloat16_tE19Flash_kernel_traitsILi96ELi64ELi128ELi4ES3_EELb1ELb0ELb0ELb0ELb0ELb0ELb1ELb1EEEvNS_16Flash_fwd_paramsE)
        /*00e4*/ 	.short	0x0380
        /*00e6*/ 	.short	0x01d0


	//----- nvinfo : EIATTR_SW_WAR
	.align		4
.L_904:
        /*00e8*/ 	.byte	0x04, 0x36
        /*00ea*/ 	.short	(.L_906 - .L_905)
.L_905:
        /*00ec*/ 	.word	0x00000008
.L_906:


//--------------------- .nv.info._ZN5flash24flash_fwd_splitkv_kernelI23Flash_fwd_kernel_traitsILi96ELi64ELi128ELi4ELb0ELb0EN7cutlass10bfloat16_tE19Flash_kernel_traitsILi96ELi64ELi128ELi4ES3_EELb1ELb0ELb0ELb0ELb0ELb1ELb1ELb1EEEvNS_16Flash_fwd_paramsE --------------------------
	.section	.nv.info._ZN5flash24flash_fwd_splitkv_kernelI23Flash_fwd_kernel_traitsILi96ELi64ELi128ELi4ELb0ELb0EN7cutlass10bfloat16_tE19Flash_kernel_traitsILi96ELi64ELi128ELi4ES3_EELb1ELb0ELb0ELb0ELb0ELb1ELb1ELb1EEEvNS_16Flash_fwd_paramsE,"",@"SHT_CUDA_INFO"
	.sectionflags	@""
	.align	4


	//----- nvinfo : EIATTR_CUDA_API_VERSION
	.align		4
        /*0000*/ 	.byte	0x04, 0x37
        /*0002*/ 	.short	(.L_908 - .L_907)
.L_907:
        /*0004*/ 	.word	0x00000082


	//----- nvinfo : EIATTR_KPARAM_INFO
	.align		4
.L_908:
        /*0008*/ 	.byte	0x04, 0x17
        /*000a*/ 	.short	(.L_910 - .L_909)
.L_909:
        /*000c*/ 	.word	0x00000000
        /*0010*/ 	.short	0x0000
        /*0012*/ 	.short	0x0000
        /*0014*/ 	.byte	0x00, 0xf0, 0x41, 0x07


	//----- nvinfo : EIATTR_SPARSE_MMA_MASK
	.align		4
.L_910:
        /*0018*/ 	.byte	0x03, 0x50
        /*001a*/ 	.short	0x0000


	//----- nvinfo : EIATTR_MAXREG_COUNT
	.align		4
        /*001c*/ 	.byte	0x03, 0x1b
        /*001e*/ 	.short	0x00ff


	//----- nvinfo : EIATTR_NUM_BARRIERS
	.align		4
        /*0020*/ 	.byte	0x02, 0x4c
        /*0022*/ 	.byte	0x01
	.zero		1


	//----- nvinfo : EIATTR_MERCURY_ISA_VERSION
	.align		4
        /*0024*/ 	.byte	0x03, 0x5f
        /*0026*/ 	.short	0x0101


	//----- nvinfo : EIATTR_COOP_GROUP_MASK_REGIDS
	.align		4
        /*0028*/ 	.byte	0x04, 0x29
        /*002a*/ 	.short	(.L_912 - .L_911)


	//   ....[0]....
.L_911:
        /*002c*/ 	.word	0xffffffff


	//   ....[1]....
        /*0030*/ 	.word	0xffffffff


	//   ....[2]....
        /*0034*/ 	.word	0xffffffff


	//   ....[3]....
        /*0038*/ 	.word	0xffffffff


	//   ....[4]....
        /*003c*/ 	.word	0xffffffff


	//   ....[5]....
        /*0040*/ 	.word	0xffffffff


	//   ....[6]....
        /*0044*/ 	.word	0xffffffff


	//   ....[7]....
        /*0048*/ 	.word	0xffffffff


	//   ....[8]....
        /*004c*/ 	.word	0xffffffff


	//   ....[9]....
        /*0050*/ 	.word	0xffffffff


	//   ....[10]....
        /*0054*/ 	.word	0xffffffff


	//   ....[11]....
        /*0058*/ 	.word	0xffffffff


	//   ....[12]....
        /*005c*/ 	.word	0xffffffff


	//   ....[13]....
        /*0060*/ 	.word	0xffffffff


	//   ....[14]....
        /*0064*/ 	.word	0xffffffff


	//   ....[15]....
        /*0068*/ 	.word	0xffffffff


	//----- nvinfo : EIATTR_COOP_GROUP_INSTR_OFFSETS
	.align		4
.L_912:
        /*006c*/ 	.byte	0x04, 0x28
        /*006e*/ 	.short	(.L_914 - .L_913)


	//   ....[0]....
.L_913:
        /*0070*/ 	.word	0x00011b00


	//   ....[1]....
        /*0074*/ 	.word	0x00011b60


	//   ....[2]....
        /*0078*/ 	.word	0x00011bb0


	//   ....[3]....
        /*007c*/ 	.word	0x00011be0


	//   ....[4]....
        /*0080*/ 	.word	0x000163b0


	//   ....[5]....
        /*0084*/ 	.word	0x000163c0


	//   ....[6]....
        /*0088*/ 	.word	0x000163f0


	//   ....[7]....
        /*008c*/ 	.word	0x00016400


	//   ....[8]....
        /*0090*/ 	.word	0x0001a710


	//   ....[9]....
        /*0094*/ 	.word	0x0001a720


	//   ....[10]....
        /*0098*/ 	.word	0x0001a750


	//   ....[11]....
        /*009c*/ 	.word	0x0001a760


	//   ....[12]....
        /*00a0*/ 	.word	0x0001c230


	//   ....[13]....
        /*00a4*/ 	.word	0x0001c270


	//   ....[14]....
        /*00a8*/ 	.word	0x0001c340


	//   ....[15]....
        /*00ac*/ 	.word	0x0001c350


	//----- nvinfo : EIATTR_VRC_CTA_INIT_COUNT
	.align		4
.L_914:
        /*00b0*/ 	.byte	0x02, 0x4a
	.zero		1
	.zero		1


	//----- nvinfo : EIATTR_EXIT_INSTR_OFFSETS
	.align		4
        /*00b4*/ 	.byte	0x04, 0x1c
        /*00b6*/ 	.short	(.L_916 - .L_915)


	//   ....[0]....
.L_915:
        /*00b8*/ 	.word	0x00000440


	//   ....[1]....
        /*00bc*/ 	.word	0x00000ec0


	//   ....[2]....
        /*00c0*/ 	.word	0x00000ef0


	//   ....[3]....
        /*00c4*/ 	.word	0x0001d030


	//   ....[4]....
        /*00c8*/ 	.word	0x0001d130


	//   ....[5]....
        /*00cc*/ 	.word	0x0001d180


	//----- nvinfo : EIATTR_CRS_STACK_SIZE
	.align		4
.L_916:
        /*00d0*/ 	.byte	0x04, 0x1e
        /*00d2*/ 	.short	(.L_918 - .L_917)
.L_917:
        /*00d4*/ 	.word	0x00000000


	//----- nvinfo : EIATTR_CBANK_PARAM_SIZE
	.align		4
.L_918:
        /*00d8*/ 	.byte	0x03, 0x19
        /*00da*/ 	.short	0x01d0


	//----- nvinfo : EIATTR_PARAM_CBANK
	.align		4
        /*00dc*/ 	.byte	0x04, 0x0a
        /*00de*/ 	.short	(.L_920 - .L_919)
	.align		4
.L_919:
        /*00e0*/ 	.word	index@(.nv.constant0._ZN5flash24flash_fwd_splitkv_kernelI23Flash_fwd_kernel_traitsILi96ELi64ELi128ELi4ELb0ELb0EN7cutlass10bfloat16_tE19Flash_kernel_traitsILi96ELi64ELi128ELi4ES3_EELb1ELb0ELb0ELb0ELb0ELb1ELb1ELb1EEEvNS_16Flash_fwd_paramsE)
        /*00e4*/ 	.short	0x0380
        /*00e6*/ 	.short	0x01d0


	//----- nvinfo : EIATTR_SW_WAR
	.align		4
.L_920:
        /*00e8*/ 	.byte	0x04, 0x36
        /*00ea*/ 	.short	(.L_922 - .L_921)
.L_921:
        /*00ec*/ 	.word	0x00000008
.L_922:


//--------------------- .nv.info._ZN5flash24flash_fwd_splitkv_kernelI23Flash_fwd_kernel_traitsILi96ELi64ELi128ELi4ELb0ELb0EN7cutlass10bfloat16_tE19Flash_kernel_traitsILi96ELi64ELi128ELi4ES3_EELb1ELb0ELb0ELb1ELb1ELb0ELb0ELb0EEEvNS_16Flash_fwd_paramsE --------------------------
	.section	.nv.info._ZN5flash24flash_fwd_splitkv_kernelI23Flash_fwd_kernel_traitsILi96ELi64ELi128ELi4ELb0ELb0EN7cutlass10bfloat16_tE19Flash_kernel_traitsILi96ELi64ELi128ELi4ES3_EELb1ELb0ELb0ELb1ELb1ELb0ELb0ELb0EEEvNS_16Flash_fwd_paramsE,"",@"SHT_CUDA_INFO"
	.sectionflags	@""
	.align	4


	//----- nvinfo : EIATTR_CUDA_API_VERSION
	.align		4
        /*0000*/ 	.byte	0x04, 0x37
        /*0002*/ 	.short	(.L_924 - .L_923)
.L_923:
        /*0004*/ 	.word	0x00000082


	//----- nvinfo : EIATTR_KPARAM_INFO
	.align		4
.L_924:
        /*0008*/ 	.byte	0x04, 0x17
        /*000a*/ 	.short	(.L_926 - .L_925)
.L_925:
        /*000c*/ 	.word	0x00000000
        /*0010*/ 	.short	0x0000
        /*0012*/ 	.short	0x0000
        /*0014*/ 	.byte	0x00, 0xf0, 0x41, 0x07


	//----- nvinfo : EIATTR_SPARSE_MMA_MASK
	.align		4
.L_926:
        /*0018*/ 	.byte	0x03, 0x50
        /*001a*/ 	.short	0x0000


	//----- nvinfo : EIATTR_MAXREG_COUNT
	.align		4
        /*001c*/ 	.byte	0x03, 0x1b
        /*001e*/ 	.short	0x00ff


	//----- nvinfo : EIATTR_NUM_BARRIERS
	.align		4
        /*0020*/ 	.byte	0x02, 0x4c
        /*0022*/ 	.byte	0x01
	.zero		1


	//----- nvinfo : EIATTR_MERCURY_ISA_VERSION
	.align		4
        /*0024*/ 	.byte	0x03, 0x5f
        /*0026*/ 	.short	0x0101


	//----- nvinfo : EIATTR_COOP_GROUP_MASK_REGIDS
	.align		4
        /*0028*/ 	.byte	0x04, 0x29
        /*002a*/ 	.short	(.L_928 - .L_927)


	//   ....[0]....
.L_927:
        /*002c*/ 	.word	0xffffffff


	//   ....[1]....
        /*0030*/ 	.word	0xffffffff


	//   ....[2]....
        /*0034*/ 	.word	0xffffffff


	//   ....[3]....
        /*0038*/ 	.word	0xffffffff


	//   ....[4]....
        /*003c*/ 	.word	0xffffffff


	//   ....[5]....
        /*0040*/ 	.word	0xffffffff


	//   ....[6]....
        /*0044*/ 	.word	0xffffffff


	//   ....[7]....
        /*0048*/ 	.word	0xffffffff


	//   ....[8]....
        /*004c*/ 	.word	0xffffffff


	//   ....[9]....
        /*0050*/ 	.word	0xffffffff


	//   ....[10]....
        /*0054*/ 	.word	0xffffffff


	//   ....[11]....
        /*0058*/ 	.word	0xffffffff


	//----- nvinfo : EIATTR_COOP_GROUP_INSTR_OFFSETS
	.align		4
.L_928:
        /*005c*/ 	.byte	0x04, 0x28
        /*005e*/ 	.short	(.L_930 - .L_929)


	//   ....[0]....
.L_929:
        /*0060*/ 	.word	0x00003550


	//   ....[1]....
        /*0064*/ 	.word	0x00003570


	//   ....[2]....
        /*0068*/ 	.word	0x000035f0


	//   ....[3]....
        /*006c*/ 	.word	0x00003600


	//   ....[4]....
        /*0070*/ 	.word	0x00006860


	//   ....[5]....
        /*0074*/ 	.word	0x00006880


	//   ....[6]....
        /*0078*/ 	.word	0x000068b0


	//   ....[7]....
        /*007c*/ 	.word	0x000068c0


	//   ....[8]....
        /*0080*/ 	.word	0x00008400


	//   ....[9]....
        /*0084*/ 	.word	0x00008440


	//   ....[10]....
        /*0088*/ 	.word	0x00008530


	//   ....[11]....
        /*008c*/ 	.word	0x00008550


	//----- nvinfo : EIATTR_VRC_CTA_INIT_COUNT
	.align		4
.L_930:
        /*0090*/ 	.byte	0x02, 0x4a
	.zero		1
	.zero		1


	//----- nvinfo : EIATTR_EXIT_INSTR_OFFSETS
	.align		4
        /*0094*/ 	.byte	0x04, 0x1c
        /*0096*/ 	.short	(.L_932 - .L_931)


	//   ....[0]....
.L_931:
        /*0098*/ 	.word	0x00000170


	//   ....[1]....
        /*009c*/ 	.word	0x000005c0


	//   ....[2]....
        /*00a0*/ 	.word	0x000005f0


	//   ....[3]....
        /*00a4*/ 	.word	0x00009050


	//----- nvinfo : EIATTR_CRS_STACK_SIZE
	.align		4
.L_932:
        /*00a8*/ 	.byte	0x04, 0x1e
        /*00aa*/ 	.short	(.L_934 - .L_933)
.L_933:
        /*00ac*/ 	.word	0x00000000


	//----- nvinfo : EIATTR_CBANK_PARAM_SIZE
	.align		4
.L_934:
        /*00b0*/ 	.byte	0x03, 0x19
        /*00b2*/ 	.short	0x01d0


	//----- nvinfo : EIATTR_PARAM_CBANK
	.align		4
        /*00b4*/ 	.byte	0x04, 0x0a
        /*00b6*/ 	.short	(.L_936 - .L_935)
	.align		4
.L_935:
        /*00b8*/ 	.word	index@(.nv.constant0._ZN5flash24flash_fwd_splitkv_kernelI23Flash_fwd_kernel_traitsILi96ELi64ELi128ELi4ELb0ELb0EN7cutlass10bfloat16_tE19Flash_kernel_traitsILi96ELi64ELi128ELi4ES3_EELb1ELb0ELb0ELb1ELb1ELb0ELb0ELb0EEEvNS_16Flash_fwd_paramsE)
        /*00bc*/ 	.short	0x0380
        /*00be*/ 	.short	0x01d0


	//----- nvinfo : EIATTR_SW_WAR
	.align		4
.L_936:
        /*00c0*/ 	.byte	0x04, 0x36
        /*00c2*/ 	.short	(.L_938 - .L_937)
.L_937:
        /*00c4*/ 	.word	0x00000008
.L_938:


//--------------------- .nv.info._ZN5flash24flash_fwd_splitkv_kernelI23Flash_fwd_kernel_traitsILi96ELi64ELi128ELi4ELb0ELb0EN7cutlass10bfloat16_tE19Flash_kernel_traitsILi96ELi64ELi128ELi4ES3_EELb1ELb0ELb0ELb1ELb1ELb1ELb0ELb0EEEvNS_16Flash_fwd_paramsE --------------------------
	.section	.nv.info._ZN5flash24flash_fwd_splitkv_kernelI23Flash_fwd_kernel_traitsILi96ELi64ELi128ELi4ELb0ELb0EN7cutlass10bfloat16_tE19Flash_kernel_traitsILi96ELi64ELi128ELi4ES3_EELb1ELb0ELb0ELb1ELb1ELb1ELb0ELb0EEEvNS_16Flash_fwd_paramsE,"",@"SHT_CUDA_INFO"
	.sectionflags	@""
	.align	4


	//----- nvinfo : EIATTR_CUDA_API_VERSION
	.align		4
        /*0000*/ 	.byte	0x04, 0x37
        /*0002*/ 	.short	(.L_940 - .L_939)
.L_939:
        /*0004*/ 	.word	0x00000082


	//----- nvinfo : EIATTR_KPARAM_INFO
	.align		4
.L_940:
        /*0008*/ 	.byte	0x04, 0x17
        /*000a*/ 	.short	(.L_942 - .L_941)
.L_941:
        /*000c*/ 	.word	0x00000000
        /*0010*/ 	.short	0x0000
        /*0012*/ 	.short	0x0000
        /*0014*/ 	.byte	0x00, 0xf0, 0x41, 0x07


	//----- nvinfo : EIATTR_SPARSE_MMA_MASK
	.align		4
.L_942:
        /*0018*/ 	.byte	0x03, 0x50
        /*001a*/ 	.short	0x0000


	//----- nvinfo : EIATTR_MAXREG_COUNT
	.align		4
        /*001c*/ 	.byte	0x03, 0x1b
        /*001e*/ 	.short	0x00ff


	//----- nvinfo : EIATTR_NUM_BARRIERS
	.align		4
        /*0020*/ 	.byte	0x02, 0x4c
        /*0022*/ 	.byte	0x01
	.zero		1


	//----- nvinfo : EIATTR_MERCURY_ISA_VERSION
	.align		4
        /*0024*/ 	.byte	0x03, 0x5f
        /*0026*/ 	.short	0x0101


	//----- nvinfo : EIATTR_COOP_GROUP_MASK_REGIDS
	.align		4
        /*0028*/ 	.byte	0x04, 0x29
        /*002a*/ 	.short	(.L_944 - .L_943)


	//   ....[0]....
.L_943:
        /*002c*/ 	.word	0xffffffff


	//   ....[1]....
        /*0030*/ 	.word	0xffffffff


	//   ....[2]....
        /*0034*/ 	.word	0xffffffff


	//   ....[3]....
        /*0038*/ 	.word	0xffffffff


	//   ....[4]....
        /*003c*/ 	.word	0xffffffff


	//   ....[5]....
        /*0040*/ 	.word	0xffffffff


	//   ....[6]....
        /*0044*/ 	.word	0xffffffff


	//   ....[7]....
        /*0048*/ 	.word	0xffffffff


	//   ....[8]....
        /*004c*/ 	.word	0xffffffff


	//   ....[9]....
        /*0050*/ 	.word	0xffffffff


	//   ....[10]....
        /*0054*/ 	.word	0xffffffff


	//   ....[11]....
        /*0058*/ 	.word	0xffffffff


	//----- nvinfo : EIATTR_COOP_GROUP_INSTR_OFFSETS
	.align		4
.L_944:
        /*005c*/ 	.byte	0x04, 0x28
        /*005e*/ 	.short	(.L_946 - .L_945)


	//   ....[0]....
.L_945:
        /*0060*/ 	.word	0x00003d70


	//   ....[1]....
        /*0064*/ 	.word	0x00003d90


	//   ....[2]....
        /*0068*/ 	.word	0x00003e20


	//   ....[3]....
        /*006c*/ 	.word	0x00003e30


	//   ....[4]....
        /*0070*/ 	.word	0x000078a0


	//   ....[5]....
        /*0074*/ 	.word	0x000078c0


	//   ....[6]....
        /*0078*/ 	.word	0x000078f0


	//   ....[7]....
        /*007c*/ 	.word	0x00007900


	//   ....[8]....
        /*0080*/ 	.word	0x00009420


	//   ....[9]....
        /*0084*/ 	.word	0x00009460


	//   ....[10]....
        /*0088*/ 	.word	0x00009510


	//   ....[11]....
        /*008c*/ 	.word	0x00009530


	//----- nvinfo : EIATTR_VRC_CTA_INIT_COUNT
	.align		4
.L_946:
        /*0090*/ 	.byte	0x02, 0x4a
	.zero		1
	.zero		1


	//----- nvinfo : EIATTR_EXIT_INSTR_OFFSETS
	.align		4
        /*0094*/ 	.byte	0x04, 0x1c
        /*0096*/ 	.short	(.L_948 - .L_947)


	//   ....[0]....
.L_947:
        /*0098*/ 	.word	0x00000170


	//   ....[1]....
        /*009c*/ 	.word	0x000005c0


	//   ....[2]....
        /*00a0*/ 	.word	0x000005f0


	//   ....[3]....
        /*00a4*/ 	.word	0x0000a070


	//----- nvinfo : EIATTR_CRS_STACK_SIZE
	.align		4
.L_948:
        /*00a8*/ 	.byte	0x04, 0x1e
        /*00aa*/ 	.short	(.L_950 - .L_949)
.L_949:
        /*00ac*/ 	.word	0x00000000


	//----- nvinfo : EIATTR_CBANK_PARAM_SIZE
	.align		4
.L_950:
        /*00b0*/ 	.byte	0x03, 0x19
        /*00b2*/ 	.short	0x01d0


	//----- nvinfo : EIATTR_PARAM_CBANK
	.align		4
        /*00b4*/ 	.byte	0x04, 0x0a
        /*00b6*/ 	.short	(.L_952 - .L_951)
	.align		4
.L_951:
        /*00b8*/ 	.word	index@(.nv.constant0._ZN5flash24flash_fwd_splitkv_kernelI23Flash_fwd_kernel_traitsILi96ELi64ELi128ELi4ELb0ELb0EN7cutlass10bfloat16_tE19Flash_kernel_traitsILi96ELi64ELi128ELi4ES3_EELb1ELb0ELb0ELb1ELb1ELb1ELb0ELb0EEEvNS_16Flash_fwd_paramsE)
        /*00bc*/ 	.short	0x0380
        /*00be*/ 	.short	0x01d0


	//----- nvinfo : EIATTR_SW_WAR
	.align		4
.L_952:
        /*00c0*/ 	.byte	0x04, 0x36
        /*00c2*/ 	.short	(.L_954 - .L_953)
.L_953:
        /*00c4*/ 	.word	0x00000008
.L_954:


//--------------------- .nv.info._ZN5flash24flash_fwd_splitkv_kernelI23Flash_fwd_kernel_traitsILi96ELi64ELi128ELi4ELb0ELb0EN7cutlass10bfloat16_tE19Flash_kernel_traitsILi96ELi64ELi128ELi4ES3_EELb1ELb0ELb0ELb1ELb1ELb0ELb1ELb0EEEvNS_16Flash_fwd_paramsE --------------------------
	.section	.nv.info._ZN5flash24flash_fwd_splitkv_kernelI23Flash_fwd_kernel_traitsILi96ELi64ELi128ELi4ELb0ELb0EN7cutlass10bfloat16_tE19Flash_kernel_traitsILi96ELi64ELi128ELi4ES3_EELb1ELb0ELb0ELb1ELb1ELb0ELb1ELb0EEEvNS_16Flash_fwd_paramsE,"",@"SHT_CUDA_INFO"
	.sectionflags	@""
	.align	4


	//----- nvinfo : EIATTR_CUDA_API_VERSION
	.align		4
        /*0000*/ 	.byte	0x04, 0x37
        /*0002*/ 	.short	(.L_956 - .L_955)
.L_955:
        /*0004*/ 	.word	0x00000082


	//----- nvinfo : EIATTR_KPARAM_INFO
	.align		4
.L_956:
        /*0008*/ 	.byte	0x04, 0x17
        /*000a*/ 	.short	(.L_958 - .L_957)
.L_957:
        /*000c*/ 	.word	0x00000000
        /*0010*/ 	.short	0x0000
        /*0012*/ 	.short	0x0000
        /*0014*/ 	.byte	0x00, 0xf0, 0x41, 0x07


	//----- nvinfo : EIATTR_SPARSE_MMA_MASK
	.align		4
.L_958:
        /*0018*/ 	.byte	0x03, 0x50
        /*001a*/ 	.short	0x0000


	//----- nvinfo : EIATTR_MAXREG_COUNT
	.align		4
        /*001c*/ 	.byte	0x03, 0x1b
        /*001e*/ 	.short	0x00ff


	//----- nvinfo : EIATTR_NUM_BARRIERS
	.align		4
        /*0020*/ 	.byte	0x02, 0x4c
        /*0022*/ 	.byte	0x01
	.zero		1


	//----- nvinfo : EIATTR_MERCURY_ISA_VERSION
	.align		4
        /*0024*/ 	.byte	0x03, 0x5f
        /*0026*/ 	.short	0x0101


	//----- nvinfo : EIATTR_COOP_GROUP_MASK_REGIDS
	.align		4
        /*0028*/ 	.byte	0x04, 0x29
        /*002a*/ 	.short	(.L_960 - .L_959)


	//   ....[0]....
.L_959:
        /*002c*/ 	.word	0xffffffff


	//   ....[1]....
        /*0030*/ 	.word	0xffffffff


	//   ....[2]....
        /*0034*/ 	.word	0xffffffff


	//   ....[3]....
        /*0038*/ 	.word	0xffffffff


	//   ....[4]....
        /*003c*/ 	.word	0xffffffff


	//   ....[5]....
        /*0040*/ 	.word	0xffffffff


	//   ....[6]....
        /*0044*/ 	.word	0xffffffff


	//   ....[7]....
        /*0048*/ 	.word	0xffffffff


	//   ....[8]....
        /*004c*/ 	.word	0xffffffff


	//   ....[9]....
        /*0050*/ 	.word	0xffffffff


	//   ....[10]....
        /*0054*/ 	.word	0xffffffff


	//   ....[11]....
        /*0058*/ 	.word	0xffffffff


	//----- nvinfo : EIATTR_COOP_GROUP_INSTR_OFFSETS
	.align		4
.L_960:
        /*005c*/ 	.byte	0x04, 0x28
        /*005e*/ 	.short	(.L_962 - .L_961)


	//   ....[0]....
.L_961:
        /*0060*/ 	.word	0x00003920


	//   ....[1]....
        /*0064*/ 	.word	0x00003950


	//   ....[2]....
        /*0068*/ 	.word	0x000039e0


	//   ....[3]....
        /*006c*/ 	.word	0x000039f0


	//   ....[4]....
        /*0070*/ 	.word	0x00006c30


	//   ....[5]....
        /*0074*/ 	.word	0x00006c40


	//   ....[6]....
        /*0078*/ 	.word	0x00006c70


	//   ....[7]....
        /*007c*/ 	.word	0x00006c80


	//   ....[8]....
        /*0080*/ 	.word	0x000087d0


	//   ....[9]....
        /*0084*/ 	.word	0x00008810


	//   ....[10]....
        /*0088*/ 	.word	0x000088e0


	//   ....[11]....
        /*008c*/ 	.word	0x00008900


	//----- nvinfo : EIATTR_VRC_CTA_INIT_COUNT
	.align		4
.L_962:
        /*0090*/ 	.byte	0x02, 0x4a
	.zero		1
	.zero		1


	//----- nvinfo : EIATTR_EXIT_INSTR_OFFSETS
	.align		4
        /*0094*/ 	.byte	0x04, 0x1c
        /*0096*/ 	.short	(.L_964 - .L_963)


	//   ....[0]....
.L_963:
        /*0098*/ 	.word	0x00000290


	//   ....[1]....
        /*009c*/ 	.word	0x00000930


	//   ....[2]....
        /*00a0*/ 	.word	0x00000960


	//   ....[3]....
        /*00a4*/ 	.word	0x000092b0


	//----- nvinfo : EIATTR_CRS_STACK_SIZE
	.align		4
.L_964:
        /*00a8*/ 	.byte	0x04, 0x1e
        /*00aa*/ 	.short	(.L_966 - .L_965)
.L_965:
        /*00ac*/ 	.word	0x00000000


	//----- nvinfo : EIATTR_CBANK_PARAM_SIZE
	.align		4
.L_966:
        /*00b0*/ 	.byte	0x03, 0x19
        /*00b2*/ 	.short	0x01d0


	//----- nvinfo : EIATTR_PARAM_CBANK
	.align		4
        /*00b4*/ 	.byte	0x04, 0x0a
        /*00b6*/ 	.short	(.L_968 - .L_967)
	.align		4
.L_967:
        /*00b8*/ 	.word	index@(.nv.constant0._ZN5flash24flash_fwd_splitkv_kernelI23Flash_fwd_kernel_traitsILi96ELi64ELi128ELi4ELb0ELb0EN7cutlass10bfloat16_tE19Flash_kernel_traitsILi96ELi64ELi128ELi4ES3_EELb1ELb0ELb0ELb1ELb1ELb0ELb1ELb0EEEvNS_16Flash_fwd_paramsE)
        /*00bc*/ 	.short	0x0380
        /*00be*/ 	.short	0x01d0


	//----- nvinfo : EIATTR_SW_WAR
	.align		4
.L_968:
        /*00c0*/ 	.byte	0x04, 0x36
        /*00c2*/ 	.short	(.L_970 - .L_969)
.L_969:
        /*00c4*/ 	.word	0x00000008
.L_970:


//--------------------- .nv.info._ZN5flash24flash_fwd_splitkv_kernelI23Flash_fwd_kernel_traitsILi96ELi64ELi128ELi4ELb0ELb0EN7cutlass10bfloat16_tE19Flash_kernel_traitsILi96ELi64ELi128ELi4ES3_EELb1ELb0ELb0ELb1ELb1ELb1ELb1ELb0EEEvNS_16Flash_fwd_paramsE --------------------------
	.section	.nv.info._ZN5flash24flash_fwd_splitkv_kernelI23Flash_fwd_kernel_traitsILi96ELi64ELi128ELi4ELb0ELb0EN7cutlass10bfloat16_tE19Flash_kernel_traitsILi96ELi64ELi128ELi4ES3_EELb1ELb0ELb0ELb1ELb1ELb1ELb1ELb0EEEvNS_16Flash_fwd_paramsE,"",@"SHT_CUDA_INFO"
	.sectionflags	@""
	.align	4


	//----- nvinfo : EIATTR_CUDA_API_VERSION
	.align		4
        /*0000*/ 	.byte	0x04, 0x37
        /*0002*/ 	.short	(.L_972 - .L_971)
.L_971:
        /*0004*/ 	.word	0x00000082


	//----- nvinfo : EIATTR_KPARAM_INFO
	.align		4
.L_972:
        /*0008*/ 	.byte	0x04, 0x17
        /*000a*/ 	.short	(.L_974 - .L_973)
.L_973:
        /*000c*/ 	.word	0x00000000
        /*0010*/ 	.short	0x0000
        /*0012*/ 	.short	0x0000
        /*0014*/ 	.byte	0x00, 0xf0, 0x41, 0x07


	//----- nvinfo : EIATTR_SPARSE_MMA_MASK
	.align		4
.L_974:
        /*0018*/ 	.byte	0x03, 0x50
        /*001a*/ 	.short	0x0000


	//----- nvinfo : EIATTR_MAXREG_COUNT
	.align		4
        /*001c*/ 	.byte	0x03, 0x1b
        /*001e*/ 	.short	0x00ff


	//----- nvinfo : EIATTR_NUM_BARRIERS
	.align		4
        /*0020*/ 	.byte	0x02, 0x4c
        /*0022*/ 	.byte	0x01
	.zero		1


	//----- nvinfo : EIATTR_MERCURY_ISA_VERSION
	.align		4
        /*0024*/ 	.byte	0x03, 0x5f
        /*0026*/ 	.short	0x0101


	//----- nvinfo : EIATTR_COOP_GROUP_MASK_REGIDS
	.align		4
        /*0028*/ 	.byte	0x04, 0x29
        /*002a*/ 	.short	(.L_976 - .L_975)


	//   ....[0]....
.L_975:
        /*002c*/ 	.word	0xffffffff


	//   ....[1]....
        /*0030*/ 	.word	0xffffffff


	//   ....[2]....
        /*0034*/ 	.word	0xffffffff


	//   ....[3]....
        /*0038*/ 	.word	0xffffffff


	//   ....[4]....
        /*003c*/ 	.word	0xffffffff


	//   ....[5]....
        /*0040*/ 	.word	0xffffffff


	//   ....[6]....
        /*0044*/ 	.word	0xffffffff


	//   ....[7]....
        /*0048*/ 	.word	0xffffffff


	//   ....[8]....
        /*004c*/ 	.word	0xffffffff


	//   ....[9]....
        /*0050*/ 	.word	0xffffffff


	//   ....[10]....
        /*0054*/ 	.word	0xffffffff


	//   ....[11]....
        /*0058*/ 	.word	0xffffffff


	//----- nvinfo : EIATTR_COOP_GROUP_INSTR_OFFSETS
	.align		4
.L_976:
        /*005c*/ 	.byte	0x04, 0x28
        /*005e*/ 	.short	(.L_978 - .L_977)


	//   ....[0]....
.L_977:
        /*0060*/ 	.word	0x00004120


	//   ....[1]....
        /*0064*/ 	.word	0x00004150


	//   ....[2]....
        /*0068*/ 	.word	0x000041d0


	//   ....[3]....
        /*006c*/ 	.word	0x000041e0


	//   ....[4]....
        /*0070*/ 	.word	0x00007c40


	//   ....[5]....
        /*0074*/ 	.word	0x00007c50


	//   ....[6]....
        /*0078*/ 	.word	0x00007c80


	//   ....[7]....
        /*007c*/ 	.word	0x00007c90


	//   ....[8]....
        /*0080*/ 	.word	0x000097b0


	//   ....[9]....
        /*0084*/ 	.word	0x000097f0


	//   ....[10]....
        /*0088*/ 	.word	0x000098b0


	//   ....[11]....
        /*008c*/ 	.word	0x000098d0


	//----- nvinfo : EIATTR_VRC_CTA_INIT_COUNT
	.align		4
.L_978:
        /*0090*/ 	.byte	0x02, 0x4a
	.zero		1
	.zero		1


	//----- nvinfo : EIATTR_EXIT_INSTR_OFFSETS
	.align		4
        /*0094*/ 	.byte	0x04, 0x1c
        /*0096*/ 	.short	(.L_980 - .L_979)


	//   ....[0]....
.L_979:
        /*0098*/ 	.word	0x00000290


	//   ....[1]....
        /*009c*/ 	.word	0x00000930


	//   ....[2]....
        /*00a0*/ 	.word	0x00000960


	//   ....[3]....
        /*00a4*/ 	.word	0x0000a290


	//----- nvinfo : EIATTR_CRS_STACK_SIZE
	.align		4
.L_980:
        /*00a8*/ 	.byte	0x04, 0x1e
        /*00aa*/ 	.short	(.L_982 - .L_981)
.L_981:
        /*00ac*/ 	.word	0x00000000


	//----- nvinfo : EIATTR_CBANK_PARAM_SIZE
	.align		4
.L_982:
        /*00b0*/ 	.byte	0x03, 0x19
        /*00b2*/ 	.short	0x01d0


	//----- nvinfo : EIATTR_PARAM_CBANK
	.align		4
        /*00b4*/ 	.byte	0x04, 0x0a
        /*00b6*/ 	.short	(.L_984 - .L_983)
	.align		4
.L_983:
        /*00b8*/ 	.word	index@(.nv.constant0._ZN5flash24flash_fwd_splitkv_kernelI23Flash_fwd_kernel_traitsILi96ELi64ELi128ELi4ELb0ELb0EN7cutlass10bfloat16_tE19Flash_kernel_traitsILi96ELi64ELi128ELi4ES3_EELb1ELb0ELb0ELb1ELb1ELb1ELb1ELb0EEEvNS_16Flash_fwd_paramsE)
        /*00bc*/ 	.short	0x0380
        /*00be*/ 	.short	0x01d0


	//----- nvinfo : EIATTR_SW_WAR
	.align		4
.L_984:
        /*00c0*/ 	.byte	0x04, 0x36
        /*00c2*/ 	.short	(.L_986 - .L_985)
.L_985:
        /*00c4*/ 	.word	0x00000008
.L_986:


//--------------------- .nv.info._ZN5flash24flash_fwd_splitkv_kernelI23Flash_fwd_kernel_traitsILi96ELi64ELi128ELi4ELb0ELb0EN7cutlass10bfloat16_tE19Flash_kernel_traitsILi96ELi64ELi128ELi4ES3_EELb1ELb0ELb0ELb0ELb1ELb0ELb0ELb0EEEvNS_16Flash_fwd_paramsE --------------------------
	.section	.nv.info._ZN5flash24flash_fwd_splitkv_kernelI23Flash_fwd_kernel_traitsILi96ELi64ELi128ELi4ELb0ELb0EN7cutlass10bfloat16_tE19Flash_kernel_traitsILi96ELi64ELi128ELi4ES3_EELb1ELb0ELb0ELb0ELb1ELb0ELb0ELb0EEEvNS_16Flash_fwd_paramsE,"",@"SHT_CUDA_INFO"
	.sectionflags	@""
	.align	4


	//----- nvinfo : EIATTR_CUDA_API_VERSION
	.align		4
        /*0000*/ 	.byte	0x04, 0x37
        /*0002*/ 	.short	(.L_988 - .L_987)
.L_987:
        /*0004*/ 	.word	0x00000082


	//----- nvinfo : EIATTR_KPARAM_INFO
	.align		4
.L_988:
        /*0008*/ 	.byte	0x04, 0x17
        /*000a*/ 	.short	(.L_990 - .L_989)
.L_989:
        /*000c*/ 	.word	0x00000000
        /*0010*/ 	.short	0x0000
        /*0012*/ 	.short	0x0000
        /*0014*/ 	.byte	0x00, 0xf0, 0x41, 0x07


	//----- nvinfo : EIATTR_SPARSE_MMA_MASK
	.align		4
.L_990:
        /*0018*/ 	.byte	0x03, 0x50
        /*001a*/ 	.short	0x0000


	//----- nvinfo : EIATTR_MAXREG_COUNT
	.align		4
        /*001c*/ 	.byte	0x03, 0x1b
        /*001e*/ 	.short	0x00ff


	//----- nvinfo : EIATTR_NUM_BARRIERS
	.align		4
        /*0020*/ 	.byte	0x02, 0x4c
        /*0022*/ 	.byte	0x01
	.zero		1


	//----- nvinfo : EIATTR_MERCURY_ISA_VERSION
	.align		4
        /*0024*/ 	.byte	0x03, 0x5f
        /*0026*/ 	.short	0x0101


	//----- nvinfo : EIATTR_COOP_GROUP_MASK_REGIDS
	.align		4
        /*0028*/ 	.byte	0x04, 0x29
        /*002a*/ 	.short	(.L_992 - .L_991)


	//   ....[0]....
.L_991:
        /*002c*/ 	.word	0xffffffff


	//   ....[1]....
        /*0030*/ 	.word	0xffffffff


	//   ....[2]....
        /*0034*/ 	.word	0xffffffff


	//   ....[3]....
        /*0038*/ 	.word	0xffffffff


	//   ....[4]....
        /*003c*/ 	.word	0xffffffff


	//   ....[5]....
        /*0040*/ 	.word	0xffffffff


	//   ....[6]....
        /*0044*/ 	.word	0xffffffff


	//   ....[7]....
        /*0048*/ 	.word	0xffffffff


	//   ....[8]....
        /*004c*/ 	.word	0xffffffff


	//   ....[9]....
        /*0050*/ 	.word	0xffffffff


	//   ....[10]....
        /*0054*/ 	.word	0xffffffff


	//   ....[11]....
        /*0058*/ 	.word	0xffffffff


	//   ....[12]....
        /*005c*/ 	.word	0xffffffff


	//   ....[13]....
        /*0060*/ 	.word	0xffffffff


	//   ....[14]....
        /*0064*/ 	.word	0xffffffff


	//   ....[15]....
        /*0068*/ 	.word	0xffffffff


	//----- nvinfo : EIATTR_COOP_GROUP_INSTR_OFFSETS
	.align		4
.L_992:
        /*006c*/ 	.byte	0x04, 0x28
        /*006e*/ 	.short	(.L_994 - .L_993)


	//   ....[0]....
.L_993:
        /*0070*/ 	.word	0x00003d00


	//   ....[1]....
        /*0074*/ 	.word	0x00003d30


	//   ....[2]....
        /*0078*/ 	.word	0x00003d60


	//   ....[3]....
        /*007c*/ 	.word	0x00003d80


	//   ....[4]....
        /*0080*/ 	.word	0x000076a0


	//   ....[5]....
        /*0084*/ 	.word	0x000076b0


	//   ....[6]....
        /*0088*/ 	.word	0x000076e0


	//   ....[7]....
        /*008c*/ 	.word	0x000076f0


	//   ....[8]....
        /*0090*/ 	.word	0x0000aad0


	//   ....[9]....
        /*0094*/ 	.word	0x0000aaf0


	//   ....[10]....
        /*0098*/ 	.word	0x0000ab20


	//   ....[11]....
        /*009c*/ 	.word	0x0000ab30


	//   ....[12]....
        /*00a0*/ 	.word	0x0000c650


	//   ....[13]....
        /*00a4*/ 	.word	0x0000c690


	//   ....[14]....
        /*00a8*/ 	.word	0x0000c720


	//   ....[15]....
        /*00ac*/ 	.word	0x0000c740


	//----- nvinfo : EIATTR_VRC_CTA_INIT_COUNT
	.align		4
.L_994:
        /*00b0*/ 	.byte	0x02, 0x4a
	.zero		1
	.zero		1


	//----- nvinfo : EIATTR_EXIT_INSTR_OFFSETS
	.align		4
        /*00b4*/ 	.byte	0x04, 0x1c
        /*00b6*/ 	.short	(.L_996 - .L_995)


	//   ....[0]....
.L_995:
        /*00b8*/ 	.word	0x00000350


	//   ....[1]....
        /*00bc*/ 	.word	0x000008f0


	//   ....[2]....
        /*00c0*/ 	.word	0x00000920


	//   ....[3]....
        /*00c4*/ 	.word	0x0000d370


	//   ....[4]....
        /*00c8*/ 	.word	0x0000d460


	//----- nvinfo : EIATTR_CRS_STACK_SIZE
	.align		4
.L_996:
        /*00cc*/ 	.byte	0x04, 0x1e
        /*00ce*/ 	.short	(.L_998 - .L_997)
.L_997:
        /*00d0*/ 	.word	0x00000000


	//----- nvinfo : EIATTR_CBANK_PARAM_SIZE
	.align		4
.L_998:
        /*00d4*/ 	.byte	0x03, 0x19
        /*00d6*/ 	.short	0x01d0


	//----- nvinfo : EIATTR_PARAM_CBANK
	.align		4
        /*00d8*/ 	.byte	0x04, 0x0a
        /*00da*/ 	.short	(.L_1000 - .L_999)
	.align		4
.L_999:
        /*00dc*/ 	.word	index@(.nv.constant0._ZN5flash24flash_fwd_splitkv_kernelI23Flash_fwd_kernel_traitsILi96ELi64ELi128ELi4ELb0ELb0EN7cutlass10bfloat16_tE19Flash_kernel_traitsILi96ELi64ELi128ELi4ES3_EELb1ELb0ELb0ELb0ELb1ELb0ELb0ELb0EEEvNS_16Flash_fwd_paramsE)
        /*00e0*/ 	.short	0x0380
        /*00e2*/ 	.short	0x01d0


	//----- nvinfo : EIATTR_SW_WAR
	.align		4
.L_1000:
        /*00e4*/ 	.byte	0x04, 0x36
        /*00e6*/ 	.short	(.L_1002 - .L_1001)
.L_1001:
        /*00e8*/ 	.word	0x00000008
.L_1002:


//--------------------- .nv.info._ZN5flash24flash_fwd_splitkv_kernelI23Flash_fwd_kernel_traitsILi96ELi64ELi128ELi4ELb0ELb0EN7cutlass10bfloat16_tE19Flash_kernel_traitsILi96ELi64ELi128ELi4ES3_EELb1ELb0ELb0ELb0ELb1ELb1ELb0ELb0EEEvNS_16Flash_fwd_paramsE --------------------------
	.section	.nv.info._ZN5flash24flash_fwd_splitkv_kernelI23Flash_fwd_kernel_traitsILi96ELi64ELi128ELi4ELb0ELb0EN7cutlass10bfloat16_tE19Flash_kernel_traitsILi96ELi64ELi128ELi4ES3_EELb1ELb0ELb0ELb0ELb1ELb1ELb0ELb0EEEvNS_16Flash_fwd_paramsE,"",@"SHT_CUDA_INFO"
	.sectionflags	@""
	.align	4


	//----- nvinfo : EIATTR_CUDA_API_VERSION
	.align		4
        /*0000*/ 	.byte	0x04, 0x37
        /*0002*/ 	.short	(.L_1004 - .L_1003)
.L_1003:
        /*0004*/ 	.word	0x00000082


	//----- nvinfo : EIATTR_KPARAM_INFO
	.align		4
.L_1004:
        /*0008*/ 	.byte	0x04, 0x17
        /*000a*/ 	.short	(.L_1006 - .L_1005)
.L_1005:
        /*000c*/ 	.word	0x00000000
        /*0010*/ 	.short	0x0000
        /*0012*/ 	.short	0x0000
        /*0014*/ 	.byte	0x00, 0xf0, 0x41, 0x07


	//----- nvinfo : EIATTR_SPARSE_MMA_MASK
	.align		4
.L_1006:
        /*0018*/ 	.byte	0x03, 0x50
        /*001a*/ 	.short	0x0000


	//----- nvinfo : EIATTR_MAXREG_COUNT
	.align		4
        /*001c*/ 	.byte	0x03, 0x1b
        /*001e*/ 	.short	0x00ff


	//----- nvinfo : EIATTR_NUM_BARRIERS
	.align		4
        /*0020*/ 	.byte	0x02, 0x4c
        /*0022*/ 	.byte	0x01
	.zero		1


	//----- nvinfo : EIATTR_MERCURY_ISA_VERSION
	.align		4
        /*0024*/ 	.byte	0x03, 0x5f
        /*0026*/ 	.short	0x0101


	//----- nvinfo : EIATTR_COOP_GROUP_MASK_REGIDS
	.align		4
        /*0028*/ 	.byte	0x04, 0x29
        /*002a*/ 	.short	(.L_1008 - .L_1007)


	//   ....[0]....
.L_1007:
        /*002c*/ 	.word	0xffffffff


	//   ....[1]....
        /*0030*/ 	.word	0xffffffff


	//   ....[2]....
        /*0034*/ 	.word	0xffffffff


	//   ....[3]....
        /*0038*/ 	.word	0xffffffff


	//   ....[4]....
        /*003c*/ 	.word	0xffffffff


	//   ....[5]....
        /*0040*/ 	.word	0xffffffff


	//   ....[6]....
        /*0044*/ 	.word	0xffffffff


	//   ....[7]....
        /*0048*/ 	.word	0xffffffff


	//   ....[8]....
        /*004c*/ 	.word	0xffffffff


	//   ....[9]....
        /*0050*/ 	.word	0xffffffff


	//   ....[10]....
        /*0054*/ 	.word	0xffffffff


	//   ....[11]....
        /*0058*/ 	.word	0xffffffff


	//   ....[12]....
        /*005c*/ 	.word	0xffffffff


	//   ....[13]....
        /*0060*/ 	.word	0xffffffff


	//   ....[14]....
        /*0064*/ 	.word	0xffffffff


	//   ....[15]....
        /*0068*/ 	.word	0xffffffff


	//----- nvinfo : EIATTR_COOP_GROUP_INSTR_OFFSETS
	.align		4
.L_1008:
        /*006c*/ 	.byte	0x04, 0x28
        /*006e*/ 	.short	(.L_1010 - .L_1009)


	//   ....[0]....
.L_1009:
        /*0070*/ 	.word	0x000044f0


	//   ....[1]....
        /*0074*/ 	.word	0x00004520


	//   ....[2]....
        /*0078*/ 	.word	0x00004540


	//   ....[3]....
        /*007c*/ 	.word	0x00004560


	//   ....[4]....
        /*0080*/ 	.word	0x000086b0


	//   ....[5]....
        /*0084*/ 	.word	0x000086c0


	//   ....[6]....
        /*0088*/ 	.word	0x000086f0


	//   ....[7]....
        /*008c*/ 	.word	0x00008700


	//   ....[8]....
        /*0090*/ 	.word	0x0000c360


	//   ....[9]....
        /*0094*/ 	.word	0x0000c380


	//   ....[10]....
        /*0098*/ 	.word	0x0000c3b0


	//   ....[11]....
        /*009c*/ 	.word	0x0000c3c0


	//   ....[12]....
        /*00a0*/ 	.word	0x0000dea0


	//   ....[13]....
        /*00a4*/ 	.word	0x0000dee0


	//   ....[14]....
        /*00a8*/ 	.word	0x0000df80


	//   ....[15]....
        /*00ac*/ 	.word	0x0000dfa0


	//----- nvinfo : EIATTR_VRC_CTA_INIT_COUNT
	.align		4
.L_1010:
        /*00b0*/ 	.byte	0x02, 0x4a
	.zero		1
	.zero		1


	//----- nvinfo : EIATTR_EXIT_INSTR_OFFSETS
	.align		4
        /*00b4*/ 	.byte	0x04, 0x1c
        /*00b6*/ 	.short	(.L_1012 - .L_1011)


	//   ....[0]....
.L_1011:
        /*00b8*/ 	.word	0x00000340


	//   ....[1]....
        /*00bc*/ 	.word	0x000008f0


	//   ....[2]....
        /*00c0*/ 	.word	0x00000920


	//   ....[3]....
        /*00c4*/ 	.word	0x0000ebd0


	//   ....[4]....
        /*00c8*/ 	.word	0x0000ecb0


	//----- nvinfo : EIATTR_CRS_STACK_SIZE
	.align		4
.L_1012:
        /*00cc*/ 	.byte	0x04, 0x1e
        /*00ce*/ 	.short	(.L_1014 - .L_1013)
.L_1013:
        /*00d0*/ 	.word	0x00000000


	//----- nvinfo : EIATTR_CBANK_PARAM_SIZE
	.align		4
.L_1014:
        /*00d4*/ 	.byte	0x03, 0x19
        /*00d6*/ 	.short	0x01d0


	//----- nvinfo : EIATTR_PARAM_CBANK
	.align		4
        /*00d8*/ 	.byte	0x04, 0x0a
        /*00da*/ 	.short	(.L_1016 - .L_1015)
	.align		4
.L_1015:
        /*00dc*/ 	.word	index@(.nv.constant0._ZN5flash24flash_fwd_splitkv_kernelI23Flash_fwd_kernel_traitsILi96ELi64ELi128ELi4ELb0ELb0EN7cutlass10bfloat16_tE19Flash_kernel_traitsILi96ELi64ELi128ELi4ES3_EELb1ELb0ELb0ELb0ELb1ELb1ELb0ELb0EEEvNS_16Flash_fwd_paramsE)
        /*00e0*/ 	.short	0x0380
        /*00e2*/ 	.short	0x01d0


	//----- nvinfo : EIATTR_SW_WAR
	.align		4
.L_1016:
        /*00e4*/ 	.byte	0x04, 0x36
        /*00e6*/ 	.short	(.L_1018 - .L_1017)
.L_1017:
        /*00e8*/ 	.word	0x00000008
.L_1018:


//--------------------- .nv.info._ZN5flash24flash_fwd_splitkv_kernelI23Flash_fwd_kernel_traitsILi96ELi64ELi128ELi4ELb0ELb0EN7cutlass10bfloat16_tE19Flash_kernel_traitsILi96ELi64ELi128ELi4ES3_EELb1ELb0ELb1ELb0ELb0ELb0ELb0ELb0EEEvNS_16Flash_fwd_paramsE --------------------------
	.section	.nv.info._ZN5flash24flash_fwd_splitkv_kernelI23Flash_fwd_kernel_traitsILi96ELi64ELi128ELi4ELb0ELb0EN7cutlass10bfloat16_tE19Flash_kernel_traitsILi96ELi64ELi128ELi4ES3_EELb1ELb0ELb1ELb0ELb0ELb0ELb0ELb0EEEvNS_16Flash_fwd_paramsE,"",@"SHT_CUDA_INFO"
	.sectionflags	@""
	.align	4


	//----- nvinfo : EIATTR_CUDA_API_VERSION
	.align		4
        /*0000*/ 	.byte	0x04, 0x37
        /*0002*/ 	.short	(.L_1020 - .L_1019)
.L_1019:
        /*0004*/ 	.word	0x00000082


	//----- nvinfo : EIATTR_KPARAM_INFO
	.align		4
.L_1020:
        /*0008*/ 	.byte	0x04, 0x17
        /*000a*/ 	.short	(.L_1022 - .L_1021)
.L_1021:
        /*000c*/ 	.word	0x00000000
        /*0010*/ 	.short	0x0000
        /*0012*/ 	.short	0x0000
        /*0014*/ 	.byte	0x00, 0xf0, 0x41, 0x07


	//----- nvinfo : EIATTR_SPARSE_MMA_MASK
	.align		4
.L_1022:
        /*0018*/ 	.byte	0x03, 0x50
        /*001a*/ 	.short	0x0000


	//----- nvinfo : EIATTR_MAXREG_COUNT
	.align		4
        /*001c*/ 	.byte	0x03, 0x1b
        /*001e*/ 	.short	0x00ff


	//----- nvinfo : EIATTR_NUM_BARRIERS
	.align		4
        /*0020*/ 	.byte	0x02, 0x4c
        /*0022*/ 	.byte	0x01
	.zero		1


	//----- nvinfo : EIATTR_MERCURY_ISA_VERSION
	.align		4
        /*0024*/ 	.byte	0x03, 0x5f
        /*0026*/ 	.short	0x0101


	//----- nvinfo : EIATTR_COOP_GROUP_MASK_REGIDS
	.align		4
        /*0028*/ 	.byte	0x04, 0x29
        /*002a*/ 	.short	(.L_1024 - .L_1023)


	//   ....[0]....
.L_1023:
        /*002c*/ 	.word	0xffffffff


	//   ....[1]....
        /*0030*/ 	.word	0xffffffff


	//   ....[2]....
        /*0034*/ 	.word	0xffffffff


	//   ....[3]....
        /*0038*/ 	.word	0xffffffff


	//   ....[4]....
        /*003c*/ 	.word	0xffffffff


	//   ....[5]....
        /*0040*/ 	.word	0xffffffff


	//   ....[6]....
        /*0044*/ 	.word	0xffffffff


	//   ....[7]....
        /*0048*/ 	.word	0xffffffff


	//   ....[8]....
        /*004c*/ 	.word	0xffffffff


	//   ....[9]....
        /*0050*/ 	.word	0xffffffff


	//   ....[10]....
        /*0054*/ 	.word	0xffffffff


	//   ....[11]....
        /*0058*/ 	.word	0xffffffff


	//   ....[12]....
        /*005c*/ 	.word	0xffffffff


	//   ....[13]....
        /*0060*/ 	.word	0xffffffff


	//   ....[14]....
        /*0064*/ 	.word	0xffffffff


	//   ....[15]....
        /*0068*/ 	.word	0xffffffff


	//----- nvinfo : EIATTR_COOP_GROUP_INSTR_OFFSETS
	.align		4
.L_1024:
        /*006c*/ 	.byte	0x04, 0x28
        /*006e*/ 	.short	(.L_1026 - .L_1025)


	//   ....[0]....
.L_1025:
        /*0070*/ 	.word	0x00005420


	//   ....[1]....
        /*0074*/ 	.word	0x00005450


	//   ....[2]....
        /*0078*/ 	.word	0x000054f0


	//   ....[3]....
        /*007c*/ 	.word	0x00005500


	//   ....[4]....
        /*0080*/ 	.word	0x00009af0


	//   ....[5]....
        /*0084*/ 	.word	0x00009b00


	//   ....[6]....
        /*0088*/ 	.word	0x00009b30


	//   ....[7]....
        /*008c*/ 	.word	0x00009b40


	//   ....[8]....
        /*0090*/ 	.word	0x0000de00


	//   ....[9]....
        /*0094*/ 	.word	0x0000de40


	//   ....[10]....
        /*0098*/ 	.word	0x0000de70


	//   ....[11]....
        /*009c*/ 	.word	0x0000de80


	//   ....[12]....
        /*00a0*/ 	.word	0x0000f9d0


	//   ....[13]....
        /*00a4*/ 	.word	0x0000fa10


	//   ....[14]....
        /*00a8*/ 	.word	0x0000fad0


	//   ....[15]....
        /*00ac*/ 	.word	0x0000fae0


	//----- nvinfo : EIATTR_VRC_CTA_INIT_COUNT
	.align		4
.L_1026:
        /*00b0*/ 	.byte	0x02, 0x4a
	.zero		1
	.zero		1


	//----- nvinfo : EIATTR_EXIT_INSTR_OFFSETS
	.align		4
        /*00b4*/ 	.byte	0x04, 0x1c
        /*00b6*/ 	.short	(.L_1028 - .L_1027)


	//   ....[0]....
.L_1027:
        /*00b8*/ 	.word	0x00000350


	//   ....[1]....
        /*00bc*/ 	.word	0x00000990


	//   ....[2]....
        /*00c0*/ 	.word	0x000009c0


	//   ....[3]....
        /*00c4*/ 	.word	0x00010700


	//   ....[4]....
        /*00c8*/ 	.word	0x00010830


	//   ....[5]....
        /*00cc*/ 	.word	0x00010850


	//----- nvinfo : EIATTR_CRS_STACK_SIZE
	.align		4
.L_1028:
        /*00d0*/ 	.byte	0x04, 0x1e
        /*00d2*/ 	.short	(.L_1030 - .L_1029)
.L_1029:
        /*00d4*/ 	.word	0x00000000


	//----- nvinfo : EIATTR_CBANK_PARAM_SIZE
	.align		4
.L_1030:
        /*00d8*/ 	.byte	0x03, 0x19
        /*00da*/ 	.short	0x01d0


	//----- nvinfo : EIATTR_PARAM_CBANK
	.align		4
        /*00dc*/ 	.byte	0x04, 0x0a
        /*00de*/ 	.short	(.L_1032 - .L_1031)
	.align		4
.L_1031:
        /*00e0*/ 	.word	index@(.nv.constant0._ZN5flash24flash_fwd_splitkv_kernelI23Flash_fwd_kernel_traitsILi96ELi64ELi128ELi4ELb0ELb0EN7cutlass10bfloat16_tE19Flash_kernel_traitsILi96ELi64ELi128ELi4ES3_EELb1ELb0ELb1ELb0ELb0ELb0ELb0ELb0EEEvNS_16Flash_fwd_paramsE)
        /*00e4*/ 	.short	0x0380
        /*00e6*/ 	.short	0x01d0


	//----- nvinfo : EIATTR_SW_WAR
	.align		4
.L_1032:
        /*00e8*/ 	.byte	0x04, 0x36
        /*00ea*/ 	.short	(.L_1034 - .L_1033)
.L_1033:
        /*00ec*/ 	.word	0x00000008
.L_1034:


//--------------------- .nv.info._ZN5flash24flash_fwd_splitkv_kernelI23Flash_fwd_kernel_traitsILi96ELi64ELi128ELi4ELb0ELb0EN7cutlass10bfloat16_tE19Flash_kernel_traitsILi96ELi64ELi128ELi4ES3_EELb1ELb0ELb1ELb0ELb0ELb1ELb0ELb0EEEvNS_16Flash_fwd_paramsE --------------------------
	.section	.nv.info._ZN5flash24flash_fwd_splitkv_kernelI23Flash_fwd_kernel_traitsILi96ELi64ELi128ELi4ELb0ELb0EN7cutlass10bfloat16_tE19Flash_kernel_traitsILi96ELi64ELi128ELi4ES3_EELb1ELb0ELb1ELb0ELb0ELb1ELb0ELb0EEEvNS_16Flash_fwd_paramsE,"",@"SHT_CUDA_INFO"
	.sectionflags	@""
	.align	4


	//----- nvinfo : EIATTR_CUDA_API_VERSION
	.align		4
        /*0000*/ 	.byte	0x04, 0x37
        /*0002*/ 	.short	(.L_1036 - .L_1035)
.L_1035:
        /*0004*/ 	.word	0x00000082


	//----- nvinfo : EIATTR_KPARAM_INFO
	.align		4
.L_1036:
        /*0008*/ 	.byte	0x04, 0x17
        /*000a*/ 	.short	(.L_1038 - .L_1037)
.L_1037:
        /*000c*/ 	.word	0x00000000
        /*0010*/ 	.short	0x0000
        /*0012*/ 	.short	0x0000
        /*0014*/ 	.byte	0x00, 0xf0, 0x41, 0x07


	//----- nvinfo : EIATTR_SPARSE_MMA_MASK
	.align		4
.L_1038:
        /*0018*/ 	.byte	0x03, 0x50
        /*001a*/ 	.short	0x0000


	//----- nvinfo : EIATTR_MAXREG_COUNT
	.align		4
        /*001c*/ 	.byte	0x03, 0x1b
        /*001e*/ 	.short	0x00ff


	//----- nvinfo : EIATTR_NUM_BARRIERS
	.align		4
        /*0020*/ 	.byte	0x02, 0x4c
        /*0022*/ 	.byte	0x01
	.zero		1


	//----- nvinfo : EIATTR_MERCURY_ISA_VERSION
	.align		4
        /*0024*/ 	.byte	0x03, 0x5f
        /*0026*/ 	.short	0x0101


	//----- nvinfo : EIATTR_COOP_GROUP_MASK_REGIDS
	.align		4
        /*0028*/ 	.byte	0x04, 0x29
        /*002a*/ 	.short	(.L_1040 - .L_1039)


	//   ....[0]....
.L_1039:
        /*002c*/ 	.word	0xffffffff


	//   ....[1]....
        /*0030*/ 	.word	0xffffffff


	//   ....[2]....
        /*0034*/ 	.word	0xffffffff


	//   ....[3]....
        /*0038*/ 	.word	0xffffffff


	//   ....[4]....
        /*003c*/ 	.word	0xffffffff


	//   ....[5]....
        /*0040*/ 	.word	0xffffffff


	//   ....[6]....
        /*0044*/ 	.word	0xffffffff


	//   ....[7]....
        /*0048*/ 	.word	0xffffffff


	//   ....[8]....
        /*004c*/ 	.word	0xffffffff


	//   ....[9]....
        /*0050*/ 	.word	0xffffffff


	//   ....[10]....
        /*0054*/ 	.word	0xffffffff


	//   ....[11]....
        /*0058*/ 	.word	0xffffffff


	//   ....[12]....
        /*005c*/ 	.word	0xffffffff


	//   ....[13]....
        /*0060*/ 	.word	0xffffffff


	//   ....[14]....
        /*0064*/ 	.word	0xffffffff


	//   ....[15]....
        /*0068*/ 	.word	0xffffffff


	//----- nvinfo : EIATTR_COOP_GROUP_INSTR_OFFSETS
	.align		4
.L_1040:
        /*006c*/ 	.byte	0x04, 0x28
        /*006e*/ 	.short	(.L_1042 - .L_1041)


	//   ....[0]....
.L_1041:
        /*0070*/ 	.word	0x00005c30


	//   ....[1]....
        /*0074*/ 	.word	0x00005c60


	//   ....[2]....
        /*0078*/ 	.word	0x00005cd0


	//   ....[3]....
        /*007c*/ 	.word	0x00005ce0


	//   ....[4]....
        /*0080*/ 	.word	0x0000ab00


	//   ....[5]....
        /*0084*/ 	.word	0x0000ab10


	//   ....[6]....
        /*0088*/ 	.word	0x0000ab40


	//   ....[7]....
        /*008c*/ 	.word	0x0000ab50


	//   ....[8]....
        /*0090*/ 	.word	0x0000f640


	//   ....[9]....
        /*0094*/ 	.word	0x0000f680


	//   ....[10]....
        /*0098*/ 	.word	0x0000f6b0


	//   ....[11]....
        /*009c*/ 	.word	0x0000f6c0


	//   ....[12]....
        /*00a0*/ 	.word	0x000111e0


	//   ....[13]....
        /*00a4*/ 	.word	0x00011220


	//   ....[14]....
        /*00a8*/ 	.word	0x000112d0


	//   ....[15]....
        /*00ac*/ 	.word	0x000112f0


	//----- nvinfo : EIATTR_VRC_CTA_INIT_COUNT
	.align		4
.L_1042:
        /*00b0*/ 	.byte	0x02, 0x4a
	.zero		1
	.zero		1


	//----- nvinfo : EIATTR_EXIT_INSTR_OFFSETS
	.align		4
        /*00b4*/ 	.byte	0x04, 0x1c
        /*00b6*/ 	.short	(.L_1044 - .L_1043)


	//   ....[0]....
.L_1043:
        /*00b8*/ 	.word	0x00000350


	//   ....[1]....
        /*00bc*/ 	.word	0x00000990


	//   ....[2]....
        /*00c0*/ 	.word	0x000009c0


	//   ....[3]....
        /*00c4*/ 	.word	0x00011f10


	//   ....[4]....
        /*00c8*/ 	.word	0x00012040


	//   ....[5]....
        /*00cc*/ 	.word	0x00012060


	//----- nvinfo : EIATTR_CRS_STACK_SIZE
	.align		4
.L_1044:
        /*00d0*/ 	.byte	0x04, 0x1e
        /*00d2*/ 	.short	(.L_1046 - .L_1045)
.L_1045:
        /*00d4*/ 	.word	0x00000000


	//----- nvinfo : EIATTR_CBANK_PARAM_SIZE
	.align		4
.L_1046:
        /*00d8*/ 	.byte	0x03, 0x19
        /*00da*/ 	.short	0x01d0


	//----- nvinfo : EIATTR_PARAM_CBANK
	.align		4
        /*00dc*/ 	.byte	0x04, 0x0a
        /*00de*/ 	.short	(.L_1048 - .L_1047)
	.align		4
.L_1047:
        /*00e0*/ 	.word	index@(.nv.constant0._ZN5flash24flash_fwd_splitkv_kernelI23Flash_fwd_kernel_traitsILi96ELi64ELi128ELi4ELb0ELb0EN7cutlass10bfloat16_tE19Flash_kernel_traitsILi96ELi64ELi128ELi4ES3_EELb1ELb0ELb1ELb0ELb0ELb1ELb0ELb0EEEvNS_16Flash_fwd_paramsE)
        /*00e4*/ 	.short	0x0380
        /*00e6*/ 	.short	0x01d0


	//----- nvinfo : EIATTR_SW_WAR
	.align		4
.L_1048:
        /*00e8*/ 	.byte	0x04, 0x36
        /*00ea*/ 	.short	(.L_1050 - .L_1049)
.L_1049:
        /*00ec*/ 	.word	0x00000008
.L_1050:


//--------------------- .nv.info._ZN5flash24flash_fwd_splitkv_kernelI23Flash_fwd_kernel_traitsILi96ELi64ELi128ELi4ELb0ELb0EN7cutlass10bfloat16_tE19Flash_kernel_traitsILi96ELi64ELi128ELi4ES3_EELb1ELb0ELb0ELb0ELb1ELb0ELb0ELb1EEEvNS_16Flash_fwd_paramsE --------------------------
	.section	.nv.info._ZN5flash24flash_fwd_splitkv_kernelI23Flash_fwd_kernel_traitsILi96ELi64ELi128ELi4ELb0ELb0EN7cutlass10bfloat16_tE19Flash_kernel_traitsILi96ELi64ELi128ELi4ES3_EELb1ELb0ELb0ELb0ELb1ELb0ELb0ELb1EEEvNS_16Flash_fwd_paramsE,"",@"SHT_CUDA_INFO"
	.sectionflags	@""
	.align	4


	//----- nvinfo : EIATTR_CUDA_API_VERSION
	.align		4
        /*0000*/ 	.byte	0x04, 0x37
        /*0002*/ 	.short	(.L_1052 - .L_1051)
.L_1051:
        /*0004*/ 	.word	0x00000082


	//----- nvinfo : EIATTR_KPARAM_INFO
	.align		4
.L_1052:
        /*0008*/ 	.byte	0x04, 0x17
        /*000a*/ 	.short	(.L_1054 - .L_1053)
.L_1053:
        /*000c*/ 	.word	0x00000000
        /*0010*/ 	.short	0x0000
        /*0012*/ 	.short	0x0000
        /*0014*/ 	.byte	0x00, 0xf0, 0x41, 0x07


	//----- nvinfo : EIATTR_SPARSE_MMA_MASK
	.align		4
.L_1054:
        /*0018*/ 	.byte	0x03, 0x50
        /*001a*/ 	.short	0x0000


	//----- nvinfo : EIATTR_MAXREG_COUNT
	.align		4
        /*001c*/ 	.byte	0x03, 0x1b
        /*001e*/ 	.short	0x00ff


	//----- nvinfo : EIATTR_NUM_BARRIERS
	.align		4
        /*0020*/ 	.byte	0x02, 0x4c
        /*0022*/ 	.byte	0x01
	.zero		1


	//----- nvinfo : EIATTR_MERCURY_ISA_VERSION
	.align		4
        /*0024*/ 	.byte	0x03, 0x5f
        /*0026*/ 	.short	0x0101


	//----- nvinfo : EIATTR_COOP_GROUP_MASK_REGIDS
	.align		4
        /*0028*/ 	.byte	0x04, 0x29
        /*002a*/ 	.short	(.L_1056 - .L_1055)


	//   ....[0]....
.L_1055:
        /*002c*/ 	.word	0xffffffff


	//   ....[1]....
        /*0030*/ 	.word	0xffffffff


	//   ....[2]....
        /*0034*/ 	.word	0xffffffff


	//   ....[3]....
        /*0038*/ 	.word	0xffffffff


	//   ....[4]....
        /*003c*/ 	.word	0xffffffff


	//   ....[5]....
        /*0040*/ 	.word	0xffffffff


	//   ....[6]....
        /*0044*/ 	.word	0xffffffff


	//   ....[7]....
        /*0048*/ 	.word	0xffffffff


	//   ....[8]....
        /*004c*/ 	.word	0xffffffff


	//   ....[9]....
        /*0050*/ 	.word	0xffffffff


	//   ....[10]....
        /*0054*/ 	.word	0xffffffff


	//   ....[11]....
        /*0058*/ 	.word	0xffffffff


	//   ....[12]....
        /*005c*/ 	.word	0xffffffff


	//   ....[13]....
        /*0060*/ 	.word	0xffffffff


	//   ....[14]....
        /*0064*/ 	.word	0xffffffff


	//   ....[15]....
        /*0068*/ 	.word	0xffffffff


	//----- nvinfo : EIATTR_COOP_GROUP_INSTR_OFFSETS
	.align		4
.L_1056:
        /*006c*/ 	.byte	0x04, 0x28
        /*006e*/ 	.short	(.L_1058 - .L_1057)


	//   ....[0]....
.L_1057:
        /*0070*/ 	.word	0x0000f0c0


	//   ....[1]....
        /*0074*/ 	.word	0x0000f0e0


	//   ....[2]....
        /*0078*/ 	.word	0x0000f100


	//   ....[3]....
        /*007c*/ 	.word	0x0000f130


	//   ....[4]....
        /*0080*/ 	.word	0x00012af0


	//   ....[5]....
        /*0084*/ 	.word	0x00012b00


	//   ....[6]....
        /*0088*/ 	.word	0x00012b30


	//   ....[7]....
        /*008c*/ 	.word	0x00012b40


	//   ....[8]....
        /*0090*/ 	.word	0x00015f60


	//   ....[9]....
        /*0094*/ 	.word	0x00015f80


	//   ....[10]....
        /*0098*/ 	.word	0x00015fb0


	//   ....[11]....
        /*009c*/ 	.word	0x00015fc0


	//   ....[12]....
        /*00a0*/ 	.word	0x00017ae0


	//   ....[13]....
        /*00a4*/ 	.word	0x00017b20


	//   ....[14]....
        /*00a8*/ 	.word	0x00017bf0


	//   ....[15]....
        /*00ac*/ 	.word	0x00017c00


	//----- nvinfo : EIATTR_VRC_CTA_INIT_COUNT
	.align		4
.L_1058:
        /*00b0*/ 	.byte	0x02, 0x4a
	.zero		1
	.zero		1


	//----- nvinfo : EIATTR_EXIT_INSTR_OFFSETS
	.align		4
        /*00b4*/ 	.byte	0x04, 0x1c
        /*00b6*/ 	.short	(.L_1060 - .L_1059)


	//   ....[0]....
.L_1059:
        /*00b8*/ 	.word	0x00000350


	//   ....[1]....
        /*00bc*/ 	.word	0x00000900


	//   ....[2]....
        /*00c0*/ 	.word	0x00000930


	//   ....[3]....
        /*00c4*/ 	.word	0x00018810


	//   ....[4]....
        /*00c8*/ 	.word	0x00018900


	//----- nvinfo : EIATTR_CRS_STACK_SIZE
	.align		4
.L_1060:
        /*00cc*/ 	.byte	0x04, 0x1e
        /*00ce*/ 	.short	(.L_1062 - .L_1061)
.L_1061:
        /*00d0*/ 	.word	0x00000000


	//----- nvinfo : EIATTR_CBANK_PARAM_SIZE
	.align		4
.L_1062:
        /*00d4*/ 	.byte	0x03, 0x19
        /*00d6*/ 	.short	0x01d0


	//----- nvinfo : EIATTR_PARAM_CBANK
	.align		4
        /*00d8*/ 	.byte	0x04, 0x0a
        /*00da*/ 	.short	(.L_1064 - .L_1063)
	.align		4
.L_1063:
        /*00dc*/ 	.word	index@(.nv.constant0._ZN5flash24flash_fwd_splitkv_kernelI23Flash_fwd_kernel_traitsILi96ELi64ELi128ELi4ELb0ELb0EN7cutlass10bfloat16_tE19Flash_kernel_traitsILi96ELi64ELi128ELi4ES3_EELb1ELb0ELb0ELb0ELb1ELb0ELb0ELb1EEEvNS_16Flash_fwd_paramsE)
        /*00e0*/ 	.short	0x0380
        /*00e2*/ 	.short	0x01d0


	//----- nvinfo : EIATTR_SW_WAR
	.align		4
.L_1064:
        /*00e4*/ 	.byte	0x04, 0x36
        /*00e6*/ 	.short	(.L_1066 - .L_1065)
.L_1065:
        /*00e8*/ 	.word	0x00000008
.L_1066:


//--------------------- .nv.info._ZN5flash24flash_fwd_splitkv_kernelI23Flash_fwd_kernel_traitsILi96ELi64ELi128ELi4ELb0ELb0EN7cutlass10bfloat16_tE19Flash_kernel_traitsILi96ELi64ELi128ELi4ES3_EELb1ELb0ELb0ELb0ELb1ELb1ELb0ELb1EEEvNS_16Flash_fwd_paramsE --------------------------
	.section	.nv.info._ZN5flash24flash_fwd_splitkv_kernelI23Flash_fwd_kernel_traitsILi96ELi64ELi128ELi4ELb0ELb0EN7cutlass10bfloat16_tE19Flash_kernel_traitsILi96ELi64ELi128ELi4ES3_EELb1ELb0ELb0ELb0ELb1ELb1ELb0ELb1EEEvNS_16Flash_fwd_paramsE,"",@"SHT_CUDA_INFO"
	.sectionflags	@""
	.align	4


	//----- nvinfo : EIATTR_CUDA_API_VERSION
	.align		4
        /*0000*/ 	.byte	0x04, 0x37
        /*0002*/ 	.short	(.L_1068 - .L_1067)
.L_1067:
        /*0004*/ 	.word	0x00000082


	//----- nvinfo : EIATTR_KPARAM_INFO
	.align		4
.L_1068:
        /*0008*/ 	.byte	0x04, 0x17
        /*000a*/ 	.short	(.L_1070 - .L_1069)
.L_1069:
        /*000c*/ 	.word	0x00000000
        /*0010*/ 	.short	0x0000
        /*0012*/ 	.short	0x0000
        /*0014*/ 	.byte	0x00, 0xf0, 0x41, 0x07


	//----- nvinfo : EIATTR_SPARSE_MMA_MASK
	.align		4
.L_1070:
        /*0018*/ 	.byte	0x03, 0x50
        /*001a*/ 	.short	0x0000


	//----- nvinfo : EIATTR_MAXREG_COUNT
	.align		4
        /*001c*/ 	.byte	0x03, 0x1b
        /*001e*/ 	.short	0x00ff


	//----- nvinfo : EIATTR_NUM_BARRIERS
	.align		4
        /*0020*/ 	.byte	0x02, 0x4c
        /*0022*/ 	.byte	0x01
	.zero		1


	//----- nvinfo : EIATTR_MERCURY_ISA_VERSION
	.align		4
        /*0024*/ 	.byte	0x03, 0x5f
        /*0026*/ 	.short	0x0101


	//----- nvinfo : EIATTR_COOP_GROUP_MASK_REGIDS
	.align		4
        /*0028*/ 	.byte	0x04, 0x29
        /*002a*/ 	.short	(.L_1072 - .L_1071)


	//   ....[0]....
.L_1071:
        /*002c*/ 	.word	0xffffffff


	//   ....[1]....
        /*0030*/ 	.word	0xffffffff


	//   ....[2]....
        /*0034*/ 	.word	0xffffffff


	//   ....[3]....
        /*0038*/ 	.word	0xffffffff


	//   ....[4]....
        /*003c*/ 	.word	0xffffffff


	//   ....[5]....
        /*0040*/ 	.word	0xffffffff


	//   ....[6]....
        /*0044*/ 	.word	0xffffffff


	//   ....[7]....
        /*0048*/ 	.word	0xffffffff


	//   ....[8]....
        /*004c*/ 	.word	0xffffffff


	//   ....[9]....
        /*0050*/ 	.word	0xffffffff


	//   ....[10]....
        /*0054*/ 	.word	0xffffffff


	//   ....[11]....
        /*0058*/ 	.word	0xffffffff


	//   ....[12]....
        /*005c*/ 	.word	0xffffffff


	//   ....[13]....
        /*0060*/ 	.word	0xffffffff


	//   ....[14]....
        /*0064*/ 	.word	0xffffffff


	//   ....[15]....
        /*0068*/ 	.word	0xffffffff


	//----- nvinfo : EIATTR_COOP_GROUP_INSTR_OFFSETS
	.align		4
.L_1072:
        /*006c*/ 	.byte	0x04, 0x28
        /*006e*/ 	.short	(.L_1074 - .L_1073)


	//   ....[0]....
.L_1073:
        /*0070*/ 	.word	0x0000f8b0


	//   ....[1]....
        /*0074*/ 	.word	0x0000f8d0


	//   ....[2]....
        /*0078*/ 	.word	0x0000f8f0


	//   ....[3]....
        /*007c*/ 	.word	0x0000f910


	//   ....[4]....
        /*0080*/ 	.word	0x00013ad0


	//   ....[5]....
        /*0084*/ 	.word	0x00013ae0


	//   ....[6]....
        /*0088*/ 	.word	0x00013b10


	//   ....[7]....
        /*008c*/ 	.word	0x00013b20


	//   ....[8]....
        /*0090*/ 	.word	0x00017790


	//   ....[9]....
        /*0094*/ 	.word	0x000177b0


	//   ....[10]....
        /*0098*/ 	.word	0x000177e0


	//   ....[11]....
        /*009c*/ 	.word	0x000177f0


	//   ....[12]....
        /*00a0*/ 	.word	0x000192d0


	//   ....[13]....
        /*00a4*/ 	.word	0x00019310


	//   ....[14]....
        /*00a8*/ 	.word	0x000193e0


	//   ....[15]....
        /*00ac*/ 	.word	0x000193f0


	//----- nvinfo : EIATTR_VRC_CTA_INIT_COUNT
	.align		4
.L_1074:
        /*00b0*/ 	.byte	0x02, 0x4a
	.zero		1
	.zero		1


	//----- nvinfo : EIATTR_EXIT_INSTR_OFFSETS
	.align		4
        /*00b4*/ 	.byte	0x04, 0x1c
        /*00b6*/ 	.short	(.L_1076 - .L_1075)


	//   ....[0]....
.L_1075:
        /*00b8*/ 	.word	0x00000350


	//   ....[1]....
        /*00bc*/ 	.word	0x00000900


	//   ....[2]....
        /*00c0*/ 	.word	0x00000930


	//   ....[3]....
        /*00c4*/ 	.word	0x0001a010


	//   ....[4]....
        /*00c8*/ 	.word	0x0001a100


	//----- nvinfo : EIATTR_CRS_STACK_SIZE
	.align		4
.L_1076:
        /*00cc*/ 	.byte	0x04, 0x1e
        /*00ce*/ 	.short	(.L_1078 - .L_1077)
.L_1077:
        /*00d0*/ 	.word	0x00000000


	//----- nvinfo : EIATTR_CBANK_PARAM_SIZE
	.align		4
.L_1078:
        /*00d4*/ 	.byte	0x03, 0x19
        /*00d6*/ 	.short	0x01d0


	//----- nvinfo : EIATTR_PARAM_CBANK
	.align		4
        /*00d8*/ 	.byte	0x04, 0x0a
        /*00da*/ 	.short	(.L_1080 - .L_1079)
	.align		4
.L_1079:
        /*00dc*/ 	.word	index@(.nv.constant0._ZN5flash24flash_fwd_splitkv_kernelI23Flash_fwd_kernel_traitsILi96ELi64ELi128ELi4ELb0ELb0EN7cutlass10bfloat16_tE19Flash_kernel_traitsILi96ELi64ELi128ELi4ES3_EELb1ELb0ELb0ELb0ELb1ELb1ELb0ELb1EEEvNS_16Flash_fwd_paramsE)
        /*00e0*/ 	.short	0x0380
        /*00e2*/ 	.short	0x01d0


	//----- nvinfo : EIATTR_SW_WAR
	.align		4
.L_1080:
        /*00e4*/ 	.byte	0x04, 0x36
        /*00e6*/ 	.short	(.L_1082 - .L_1081)
.L_1081:
        /*00e8*/ 	.word	0x00000008
.L_1082:


//--------------------- .nv.info._ZN5flash24flash_fwd_splitkv_kernelI23Flash_fwd_kernel_traitsILi96ELi64ELi128ELi4ELb0ELb0EN7cutlass10bfloat16_tE19Flash_kernel_traitsILi96ELi64ELi128ELi4ES3_EELb1ELb0ELb1ELb0ELb0ELb0ELb0ELb1EEEvNS_16Flash_fwd_paramsE --------------------------
	.section	.nv.info._ZN5flash24flash_fwd_splitkv_kernelI23Flash_fwd_kernel_traitsILi96ELi64ELi128ELi4ELb0ELb0EN7cutlass10bfloat16_tE19Flash_kernel_traitsILi96ELi64ELi128ELi4ES3_EELb1ELb0ELb1ELb0ELb0ELb0ELb0ELb1EEEvNS_16Flash_fwd_paramsE,"",@"SHT_CUDA_INFO"
	.sectionflags	@""
	.align	4


	//----- nvinfo : EIATTR_CUDA_API_VERSION
	.align		4
        /*0000*/ 	.byte	0x04, 0x37
        /*0002*/ 	.short	(.L_1084 - .L_1083)
.L_1083:
        /*0004*/ 	.word	0x00000082


	//----- nvinfo : EIATTR_KPARAM_INFO
	.align		4
.L_1084:
        /*0008*/ 	.byte	0x04, 0x17
        /*000a*/ 	.short	(.L_1086 - .L_1085)
.L_1085:
        /*000c*/ 	.word	0x00000000
        /*0010*/ 	.short	0x0000
        /*0012*/ 	.short	0x0000
        /*0014*/ 	.byte	0x00, 0xf0, 0x41, 0x07


	//----- nvinfo : EIATTR_SPARSE_MMA_MASK
	.align		4
.L_1086:
        /*0018*/ 	.byte	0x03, 0x50
        /*001a*/ 	.short	0x0000


	//----- nvinfo : EIATTR_MAXREG_COUNT
	.align		4
        /*001c*/ 	.byte	0x03, 0x1b
        /*001e*/ 	.short	0x00ff


	//----- nvinfo : EIATTR_NUM_BARRIERS
	.align		4
        /*0020*/ 	.byte	0x02, 0x4c
        /*0022*/ 	.byte	0x01
	.zero		1


	//----- nvinfo : EIATTR_MERCURY_ISA_VERSION
	.align		4
        /*0024*/ 	.byte	0x03, 0x5f
        /*0026*/ 	.short	0x0101


	//----- nvinfo : EIATTR_COOP_GROUP_MASK_REGIDS
	.align		4
        /*0028*/ 	.byte	0x04, 0x29
        /*002a*/ 	.short	(.L_1088 - .L_1087)


	//   ....[0]....
.L_1087:
        /*002c*/ 	.word	0xffffffff


	//   ....[1]....
        /*0030*/ 	.word	0xffffffff


	//   ....[2]....
        /*0034*/ 	.word	0xffffffff


	//   ....[3]....
        /*0038*/ 	.word	0xffffffff


	//   ....[4]....
        /*003c*/ 	.word	0xffffffff


	//   ....[5]....
        /*0040*/ 	.word	0xffffffff


	//   ....[6]....
        /*0044*/ 	.word	0xffffffff


	//   ....[7]....
        /*0048*/ 	.word	0xffffffff


	//   ....[8]....
        /*004c*/ 	.word	0xffffffff


	//   ....[9]....
        /*0050*/ 	.word	0xffffffff


	//   ....[10]....
        /*0054*/ 	.word	0xffffffff


	//   ....[11]....
        /*0058*/ 	.word	0xffffffff


	//   ....[12]....
        /*005c*/ 	.word	0xffffffff


	//   ....[13]....
        /*0060*/ 	.word	0xffffffff


	//   ....[14]....
        /*0064*/ 	.word	0xffffffff


	//   ....[15]....
        /*0068*/ 	.word	0xffffffff


	//----- nvinfo : EIATTR_COOP_GROUP_INSTR_OFFSETS
	.align		4
.L_1088:
        /*006c*/ 	.byte	0x04, 0x28
        /*006e*/ 	.short	(.L_1090 - .L_1089)


	//   ....[0]....
.L_1089:
        /*0070*/ 	.word	0x000113c0


	//   ....[1]....
        /*0074*/ 	.word	0x000113e0


	//   ....[2]....
        /*0078*/ 	.word	0x00011470


	//   ....[3]....
        /*007c*/ 	.word	0x00011480


	//   ....[4]....
        /*0080*/ 	.word	0x00015af0


	//   ....[5]....
        /*0084*/ 	.word	0x00015b00


	//   ....[6]....
        /*0088*/ 	.word	0x00015b30


	//   ....[7]....
        /*008c*/ 	.word	0x00015b40


	//   ....[8]....
        /*0090*/ 	.word	0x00019e40


	//   ....[9]....
        /*0094*/ 	.word	0x00019e80


	//   ....[10]....
        /*0098*/ 	.word	0x00019eb0


	//   ....[11]....
        /*009c*/ 	.word	0x00019ec0


	//   ....[12]....
        /*00a0*/ 	.word	0x0001ba10


	//   ....[13]....
        /*00a4*/ 	.word	0x0001ba50


	//   ....[14]....
        /*00a8*/ 	.word	0x0001baf0


	//   ....[15]....
        /*00ac*/ 	.word	0x0001bb20


	//----- nvinfo : EIATTR_VRC_CTA_INIT_COUNT
	.align		4
.L_1090:
        /*00b0*/ 	.byte	0x02, 0x4a
	.zero		1
	.zero		1


	//----- nvinfo : EIATTR_EXIT_INSTR_OFFSETS
	.align		4
        /*00b4*/ 	.byte	0x04, 0x1c
        /*00b6*/ 	.short	(.L_1092 - .L_1091)


	//   ....[0]....
.L_1091:
        /*00b8*/ 	.word	0x00000350


	//   ....[1]....
        /*00bc*/ 	.word	0x000009a0


	//   ....[2]....
        /*00c0*/ 	.word	0x000009d0


	//   ....[3]....
        /*00c4*/ 	.word	0x0001c770


	//   ....[4]....
        /*00c8*/ 	.word	0x0001c8a0


	//   ....[5]....
        /*00cc*/ 	.word	0x0001c8c0


	//----- nvinfo : EIATTR_CRS_STACK_SIZE
	.align		4
.L_1092:
        /*00d0*/ 	.byte	0x04, 0x1e
        /*00d2*/ 	.short	(.L_1094 - .L_1093)
.L_1093:
        /*00d4*/ 	.word	0x00000000


	//----- nvinfo : EIATTR_CBANK_PARAM_SIZE
	.align		4
.L_1094:
        /*00d8*/ 	.byte	0x03, 0x19
        /*00da*/ 	.short	0x01d0


	//----- nvinfo : EIATTR_PARAM_CBANK
	.align		4
        /*00dc*/ 	.byte	0x04, 0x0a
        /*00de*/ 	.short	(.L_1096 - .L_1095)
	.align		4
.L_1095:
        /*00e0*/ 	.word	index@(.nv.constant0._ZN5flash24flash_fwd_splitkv_kernelI23Flash_fwd_kernel_traitsILi96ELi64ELi128ELi4ELb0ELb0EN7cutlass10bfloat16_tE19Flash_kernel_traitsILi96ELi64ELi128ELi4ES3_EELb1ELb0ELb1ELb0ELb0ELb0ELb0ELb1EEEvNS_16Flash_fwd_paramsE)
        /*00e4*/ 	.short	0x0380
        /*00e6*/ 	.short	0x01d0


	//----- nvinfo : EIATTR_SW_WAR
	.align		4
.L_1096:
        /*00e8*/ 	.byte	0x04, 0x36
        /*00ea*/ 	.short	(.L_1098 - .L_1097)
.L_1097:
        /*00ec*/ 	.word	0x00000008
.L_1098:


//--------------------- .nv.info._ZN5flash24flash_fwd_splitkv_kernelI23Flash_fwd_kernel_traitsILi96ELi64ELi128ELi4ELb0ELb0EN7cutlass10bfloat16_tE19Flash_kernel_traitsILi96ELi64ELi128ELi4ES3_EELb1ELb0ELb1ELb0ELb0ELb1ELb0ELb1EEEvNS_16Flash_fwd_paramsE --------------------------
	.section	.nv.info._ZN5flash24flash_fwd_splitkv_kernelI23Flash_fwd_kernel_traitsILi96ELi64ELi128ELi4ELb0ELb0EN7cutlass10bfloat16_tE19Flash_kernel_traitsILi96ELi64ELi128ELi4ES3_EELb1ELb0ELb1ELb0ELb0ELb1ELb0ELb1EEEvNS_16Flash_fwd_paramsE,"",@"SHT_CUDA_INFO"
	.sectionflags	@""
	.align	4


	//----- nvinfo : EIATTR_CUDA_API_VERSION
	.align		4
        /*0000*/ 	.byte	0x04, 0x37
        /*0002*/ 	.short	(.L_1100 - .L_1099)
.L_1099:
        /*0004*/ 	.word	0x00000082


	//----- nvinfo : EIATTR_KPARAM_INFO
	.align		4
.L_1100:
        /*0008*/ 	.byte	0x04, 0x17
        /*000a*/ 	.short	(.L_1102 - .L_1101)
.L_1101:
        /*000c*/ 	.word	0x00000000
        /*0010*/ 	.short	0x0000
        /*0012*/ 	.short	0x0000
        /*0014*/ 	.byte	0x00, 0xf0, 0x41, 0x07


	//----- nvinfo : EIATTR_SPARSE_MMA_MASK
	.align		4
.L_1102:
        /*0018*/ 	.byte	0x03, 0x50
        /*001a*/ 	.short	0x0000


	//----- nvinfo : EIATTR_MAXREG_COUNT
	.align		4
        /*001c*/ 	.byte	0x03, 0x1b
        /*001e*/ 	.short	0x00ff


	//----- nvinfo : EIATTR_NUM_BARRIERS
	.align		4
        /*0020*/ 	.byte	0x02, 0x4c
        /*0022*/ 	.byte	0x01
	.zero		1


	//----- nvinfo : EIATTR_MERCURY_ISA_VERSION
	.align		4
        /*0024*/ 	.byte	0x03, 0x5f
        /*0026*/ 	.short	0x0101


	//----- nvinfo : EIATTR_COOP_GROUP_MASK_REGIDS
	.align		4
        /*0028*/ 	.byte	0x04, 0x29
        /*002a*/ 	.short	(.L_1104 - .L_1103)


	//   ....[0]....
.L_1103:
        /*002c*/ 	.word	0xffffffff


	//   ....[1]....
        /*0030*/ 	.word	0xffffffff


	//   ....[2]....
        /*0034*/ 	.word	0xffffffff


	//   ....[3]....
        /*0038*/ 	.word	0xffffffff


	//   ....[4]....
        /*003c*/ 	.word	0xffffffff


	//   ....[5]....
        /*0040*/ 	.word	0xffffffff


	//   ....[6]....
        /*0044*/ 	.word	0xffffffff


	//   ....[7]....
        /*0048*/ 	.word	0xffffffff


	//   ....[8]....
        /*004c*/ 	.word	0xffffffff


	//   ....[9]....
        /*0050*/ 	.word	0xffffffff


	//   ....[10]....
        /*0054*/ 	.word	0xffffffff


	//   ....[11]....
        /*0058*/ 	.word	0xffffffff


	//   ....[12]....
        /*005c*/ 	.word	0xffffffff


	//   ....[13]....
        /*0060*/ 	.word	0xffffffff


	//   ....[14]....
        /*0064*/ 	.word	0xffffffff


	//   ....[15]....
        /*0068*/ 	.word	0xffffffff


	//----- nvinfo : EIATTR_COOP_GROUP_INSTR_OFFSETS
	.align		4
.L_1104:
        /*006c*/ 	.byte	0x04, 0x28
        /*006e*/ 	.short	(.L_1106 - .L_1105)


	//   ....[0]....
.L_1105:
        /*0070*/ 	.word	0x00011b60


	//   ....[1]....
        /*0074*/ 	.word	0x00011b80


	//   ....[2]....
        /*0078*/ 	.word	0x00011be0


	//   ....[3]....
        /*007c*/ 	.word	0x00011bf0


	//   ....[4]....
        /*0080*/ 	.word	0x00016a50


	//   ....[5]....
        /*0084*/ 	.word	0x00016a60


	//   ....[6]....
        /*0088*/ 	.word	0x00016a90


	//   ....[7]....
        /*008c*/ 	.word	0x00016aa0


	//   ....[8]....
        /*0090*/ 	.word	0x0001b570


	//   ....[9]....
        /*0094*/ 	.word	0x0001b5b0


	//   ....[10]....
        /*0098*/ 	.word	0x0001b5e0


	//   ....[11]....
        /*009c*/ 	.word	0x0001b5f0


	//   ....[12]....
        /*00a0*/ 	.word	0x0001d110


	//   ....[13]....
        /*00a4*/ 	.word	0x0001d150


	//   ....[14]....
        /*00a8*/ 	.word	0x0001d200


	//   ....[15]....
        /*00ac*/ 	.word	0x0001d220


	//----- nvinfo : EIATTR_VRC_CTA_INIT_COUNT
	.align		4
.L_1106:
        /*00b0*/ 	.byte	0x02, 0x4a
	.zero		1
	.zero		1


	//----- nvinfo : EIATTR_EXIT_INSTR_OFFSETS
	.align		4
        /*00b4*/ 	.byte	0x04, 0x1c
        /*00b6*/ 	.short	(.L_1108 - .L_1107)


	//   ....[0]....
.L_1107:
        /*00b8*/ 	.word	0x00000350


	//   ....[1]....
        /*00bc*/ 	.word	0x000009a0


	//   ....[2]....
        /*00c0*/ 	.word	0x000009d0


	//   ....[3]....
        /*00c4*/ 	.word	0x0001de70


	//   ....[4]....
        /*00c8*/ 	.word	0x0001dfa0


	//   ....[5]....
        /*00cc*/ 	.word	0x0001dfc0


	//----- nvinfo : EIATTR_CRS_STACK_SIZE
	.align		4
.L_1108:
        /*00d0*/ 	.byte	0x04, 0x1e
        /*00d2*/ 	.short	(.L_1110 - .L_1109)
.L_1109:
        /*00d4*/ 	.word	0x00000000


	//----- nvinfo : EIATTR_CBANK_PARAM_SIZE
	.align		4
.L_1110:
        /*00d8*/ 	.byte	0x03, 0x19
        /*00da*/ 	.short	0x01d0


	//----- nvinfo : EIATTR_PARAM_CBANK
	.align		4
        /*00dc*/ 	.byte	0x04, 0x0a
        /*00de*/ 	.short	(.L_1112 - .L_1111)
	.align		4
.L_1111:
        /*00e0*/ 	.word	index@(.nv.constant0._ZN5flash24flash_fwd_splitkv_kernelI23Flash_fwd_kernel_traitsILi96ELi64ELi128ELi4ELb0ELb0EN7cutlass10bfloat16_tE19Flash_kernel_traitsILi96ELi64ELi128ELi4ES3_EELb1ELb0ELb1ELb0ELb0ELb1ELb0ELb1EEEvNS_16Flash_fwd_paramsE)
        /*00e4*/ 	.short	0x0380
        /*00e6*/ 	.short	0x01d0


	//----- nvinfo : EIATTR_SW_WAR
	.align		4
.L_1112:
        /*00e8*/ 	.byte	0x04, 0x36
        /*00ea*/ 	.short	(.L_1114 - .L_1113)
.L_1113:
        /*00ec*/ 	.word	0x00000008
.L_1114:


//--------------------- .nv.info._ZN5flash24flash_fwd_splitkv_kernelI23Flash_fwd_kernel_traitsILi96ELi64ELi128ELi4ELb0ELb0EN7cutlass10bfloat16_tE19Flash_kernel_traitsILi96ELi64ELi128ELi4ES3_EELb1ELb0ELb0ELb0ELb1ELb0ELb1ELb0EEEvNS_16Flash_fwd_paramsE --------------------------
	.section	.nv.info._ZN5flash24flash_fwd_splitkv_kernelI23Flash_fwd_kernel_traitsILi96ELi64ELi128ELi4ELb0ELb0EN7cutlass10bfloat16_tE19Flash_kernel_traitsILi96ELi64ELi128ELi4ES3_EELb1ELb0ELb0ELb0ELb1ELb0ELb1ELb0EEEvNS_16Flash_fwd_paramsE,"",@"SHT_CUDA_INFO"
	.sectionflags	@""
	.align	4


	//----- nvinfo : EIATTR_CUDA_API_VERSION
	.align		4
        /*0000*/ 	.byte	0x04, 0x37
        /*0002*/ 	.short	(.L_1116 - .L_1115)
.L_1115:
        /*0004*/ 	.word	0x00000082


	//----- nvinfo : EIATTR_KPARAM_INFO
	.align		4
.L_1116:
        /*0008*/ 	.byte	0x04, 0x17
        /*000a*/ 	.short	(.L_1118 - .L_1117)
.L_1117:
        /*000c*/ 	.word	0x00000000
        /*0010*/ 	.short	0x0000
        /*0012*/ 	.short	0x0000
        /*0014*/ 	.byte	0x00, 0xf0, 0x41, 0x07


	//----- nvinfo : EIATTR_SPARSE_MMA_MASK
	.align		4
.L_1118:
        /*0018*/ 	.byte	0x03, 0x50
        /*001a*/ 	.short	0x0000


	//----- nvinfo : EIATTR_MAXREG_COUNT
	.align		4
        /*001c*/ 	.byte	0x03, 0x1b
        /*001e*/ 	.short	0x00ff


	//----- nvinfo : EIATTR_NUM_BARRIERS
	.align		4
        /*0020*/ 	.byte	0x02, 0x4c
        /*0022*/ 	.byte	0x01
	.zero		1


	//----- nvinfo : EIATTR_MERCURY_ISA_VERSION
	.align		4
        /*0024*/ 	.byte	0x03, 0x5f
        /*0026*/ 	.short	0x0101


	//----- nvinfo : EIATTR_COOP_GROUP_MASK_REGIDS
	.align		4
        /*0028*/ 	.byte	0x04, 0x29
        /*002a*/ 	.short	(.L_1120 - .L_1119)


	//   ....[0]....
.L_1119:
        /*002c*/ 	.word	0xffffffff


	//   ....[1]....
        /*0030*/ 	.word	0xffffffff


	//   ....[2]....
        /*0034*/ 	.word	0xffffffff


	//   ....[3]....
        /*0038*/ 	.word	0xffffffff


	//   ....[4]....
        /*003c*/ 	.word	0xffffffff


	//   ....[5]....
        /*0040*/ 	.word	0xffffffff


	//   ....[6]....
        /*0044*/ 	.word	0xffffffff


	//   ....[7]....
        /*0048*/ 	.word	0xffffffff


	//   ....[8]....
        /*004c*/ 	.word	0xffffffff


	//   ....[9]....
        /*0050*/ 	.word	0xffffffff


	//   ....[10]....
        /*0054*/ 	.word	0xffffffff


	//   ....[11]....
        /*0058*/ 	.word	0xffffffff


	//   ....[12]....
        /*005c*/ 	.word	0xffffffff


	//   ....[13]....
        /*0060*/ 	.word	0xffffffff


	//   ....[14]....
        /*0064*/ 	.word	0xffffffff


	//   ....[15]....
        /*0068*/ 	.word	0xffffffff


	//----- nvinfo : EIATTR_COOP_GROUP_INSTR_OFFSETS
	.align		4
.L_1120:
        /*006c*/ 	.byte	0x04, 0x28
        /*006e*/ 	.short	(.L_1122 - .L_1121)


	//   ....[0]....
.L_1121:
        /*0070*/ 	.word	0x00004020


	//   ....[1]....
        /*0074*/ 	.word	0x00004050


	//   ....[2]....
        /*0078*/ 	.word	0x00004080


	//   ....[3]....
        /*007c*/ 	.word	0x000040a0


	//   ....[4]....
        /*0080*/ 	.word	0x00007a10


	//   ....[5]....
        /*0084*/ 	.word	0x00007a20


	//   ....[6]....
        /*0088*/ 	.word	0x00007a50


	//   ....[7]....
        /*008c*/ 	.word	0x00007a60


	//   ....[8]....
        /*0090*/ 	.word	0x0000af90


	//   ....[9]....
        /*0094*/ 	.word	0x0000afa0


	//   ....[10]....
        /*0098*/ 	.word	0x0000afd0


	//   ....[11]....
        /*009c*/ 	.word	0x0000afe0


	//   ....[12]....
        /*00a0*/ 	.word	0x0000cb00


	//   ....[13]....
        /*00a4*/ 	.word	0x0000cb40


	//   ....[14]....
        /*00a8*/ 	.word	0x0000cc80


	//   ....[15]....
        /*00ac*/ 	.word	0x0000cc90


	//----- nvinfo : EIATTR_VRC_CTA_INIT_COUNT
	.align		4
.L_1122:
        /*00b0*/ 	.byte	0x02, 0x4a
	.zero		1
	.zero		1


	//----- nvinfo : EIATTR_EXIT_INSTR_OFFSETS
	.align		4
        /*00b4*/ 	.byte	0x04, 0x1c
        /*00b6*/ 	.short	(.L_1124 - .L_1123)


	//   ....[0]....
.L_1123:
        /*00b8*/ 	.word	0x00000440


	//   ....[1]....
        /*00bc*/ 	.word	0x00000b20


	//   ....[2]....
        /*00c0*/ 	.word	0x00000b50


	//   ....[3]....
        /*00c4*/ 	.word	0x0000d680


	//   ....[4]....
        /*00c8*/ 	.word	0x0000d6c0


	//----- nvinfo : EIATTR_CRS_STACK_SIZE
	.align		4
.L_1124:
        /*00cc*/ 	.byte	0x04, 0x1e
        /*00ce*/ 	.short	(.L_1126 - .L_1125)
.L_1125:
        /*00d0*/ 	.word	0x00000000


	//----- nvinfo : EIATTR_CBANK_PARAM_SIZE
	.align		4
.L_1126:
        /*00d4*/ 	.byte	0x03, 0x19
        /*00d6*/ 	.short	0x01d0


	//----- nvinfo : EIATTR_PARAM_CBANK
	.align		4
        /*00d8*/ 	.byte	0x04, 0x0a
        /*00da*/ 	.short	(.L_1128 - .L_1127)
	.align		4
.L_1127:
        /*00dc*/ 	.word	index@(.nv.constant0._ZN5flash24flash_fwd_splitkv_kernelI23Flash_fwd_kernel_traitsILi96ELi64ELi128ELi4ELb0ELb0EN7cutlass10bfloat16_tE19Flash_kernel_traitsILi96ELi64ELi128ELi4ES3_EELb1ELb0ELb0ELb0ELb1ELb0ELb1ELb0EEEvNS_16Flash_fwd_paramsE)
        /*00e0*/ 	.short	0x0380
        /*00e2*/ 	.short	0x01d0


	//----- nvinfo : EIATTR_SW_WAR
	.align		4
.L_1128:
        /*00e4*/ 	.byte	0x04, 0x36
        /*00e6*/ 	.short	(.L_1130 - .L_1129)
.L_1129:
        /*00e8*/ 	.word	0x00000008
.L_1130:


//--------------------- .nv.info._ZN5flash24flash_fwd_splitkv_kernelI23Flash_fwd_kernel_traitsILi96ELi64ELi128ELi4ELb0ELb0EN7cutlass10bfloat16_tE19Flash_kernel_traitsILi96ELi64ELi128ELi4ES3_EELb1ELb0ELb0ELb0ELb1ELb1ELb1ELb0EEEvNS_16Flash_fwd_paramsE --------------------------
	.section	.nv.info._ZN5flash24flash_fwd_splitkv_kernelI23Flash_fwd_kernel_traitsILi96ELi64ELi128ELi4ELb0ELb0EN7cutlass10bfloat16_tE19Flash_kernel_traitsILi96ELi64ELi128ELi4ES3_EELb1ELb0ELb0ELb0ELb1ELb1ELb1ELb0EEEvNS_16Flash_fwd_paramsE,"",@"SHT_CUDA_INFO"
	.sectionflags	@""
	.align	4


	//----- nvinfo : EIATTR_CUDA_API_VERSION
	.align		4
        /*0000*/ 	.byte	0x04, 0x37
        /*0002*/ 	.short	(.L_1132 - .L_1131)
.L_1131:
        /*0004*/ 	.word	0x00000082


	//----- nvinfo : EIATTR_KPARAM_INFO
	.align		4
.L_1132:
        /*0008*/ 	.byte	0x04, 0x17
        /*000a*/ 	.short	(.L_1134 - .L_1133)
.L_1133:
        /*000c*/ 	.word	0x00000000
        /*0010*/ 	.short	0x0000
        /*0012*/ 	.short	0x0000
        /*0014*/ 	.byte	0x00, 0xf0, 0x41, 0x07


	//----- nvinfo : EIATTR_SPARSE_MMA_MASK
	.align		4
.L_1134:
        /*0018*/ 	.byte	0x03, 0x50
        /*001a*/ 	.short	0x0000


	//----- nvinfo : EIATTR_MAXREG_COUNT
	.align		4
        /*001c*/ 	.byte	0x03, 0x1b
        /*001e*/ 	.short	0x00ff


	//----- nvinfo : EIATTR_NUM_BARRIERS
	.align		4
        /*0020*/ 	.byte	0x02, 0x4c
        /*0022*/ 	.byte	0x01
	.zero		1


	//----- nvinfo : EIATTR_MERCURY_ISA_VERSION
	.align		4
        /*0024*/ 	.byte	0x03, 0x5f
        /*0026*/ 	.short	0x0101


	//----- nvinfo : EIATTR_COOP_GROUP_MASK_REGIDS
	.align		4
        /*0028*/ 	.byte	0x04, 0x29
        /*002a*/ 	.short	(.L_1136 - .L_1135)


	//   ....[0]....
.L_1135:
        /*002c*/ 	.word	0xffffffff


	//   ....[1]....
        /*0030*/ 	.word	0xffffffff


	//   ....[2]....
        /*0034*/ 	.word	0xffffffff


	//   ....[3]....
        /*0038*/ 	.word	0xffffffff


	//   ....[4]....
        /*003c*/ 	.word	0xffffffff


	//   ....[5]....
        /*0040*/ 	.word	0xffffffff


	//   ....[6]....
        /*0044*/ 	.word	0xffffffff


	//   ....[7]....
        /*0048*/ 	.word	0xffffffff


	//   ....[8]....
        /*004c*/ 	.word	0xffffffff


	//   ....[9]....
        /*0050*/ 	.word	0xffffffff


	//   ....[10]....
        /*0054*/ 	.word	0xffffffff


	//   ....[11]....
        /*0058*/ 	.word	0xffffffff


	//   ....[12]....
        /*005c*/ 	.word	0xffffffff


	//   ....[13]....
        /*0060*/ 	.word	0xffffffff


	//   ....[14]....
        /*0064*/ 	.word	0xffffffff


	//   ....[15]....
        /*0068*/ 	.word	0xffffffff


	//----- nvinfo : EIATTR_COOP_GROUP_INSTR_OFFSETS
	.align		4
.L_1136:
        /*006c*/ 	.byte	0x04, 0x28
        /*006e*/ 	.short	(.L_1138 - .L_1137)


	//   ....[0]....
.L_1137:
        /*0070*/ 	.word	0x00004770


	//   ....[1]....
        /*0074*/ 	.word	0x000047c0


	//   ....[2]....
        /*0078*/ 	.word	0x00004820


	//   ....[3]....
        /*007c*/ 	.word	0x00004850


	//   ....[4]....
        /*0080*/ 	.word	0x000089a0


	//   ....[5]....
        /*0084*/ 	.word	0x000089b0


	//   ....[6]....
        /*0088*/ 	.word	0x000089e0


	//   ....[7]....
        /*008c*/ 	.word	0x000089f0


	//   ....[8]....
        /*0090*/ 	.word	0x0000c770


	//   ....[9]....
        /*0094*/ 	.word	0x0000c780


	//   ....[10]....
        /*0098*/ 	.word	0x0000c7b0


	//   ....[11]....
        /*009c*/ 	.word	0x0000c7c0


	//   ....[12]....
        /*00a0*/ 	.word	0x0000e2a0


	//   ....[13]....
        /*00a4*/ 	.word	0x0000e2e0


	//   ....[14]....
        /*00a8*/ 	.word	0x0000e420


	//   ....[15]....
        /*00ac*/ 	.word	0x0000e430


	//----- nvinfo : EIATTR_VRC_CTA_INIT_COUNT
	.align		4
.L_1138:
        /*00b0*/ 	.byte	0x02, 0x4a
	.zero		1
	.zero		1


	//----- nvinfo : EIATTR_EXIT_INSTR_OFFSETS
	.align		4
        /*00b4*/ 	.byte	0x04, 0x1c
        /*00b6*/ 	.short	(.L_1140 - .L_1139)


	//   ....[0]....
.L_1139:
        /*00b8*/ 	.word	0x00000440


	//   ....[1]....
        /*00bc*/ 	.word	0x00000b20


	//   ....[2]....
        /*00c0*/ 	.word	0x00000b50


	//   ....[3]....
        /*00c4*/ 	.word	0x0000ee20


	//   ....[4]....
        /*00c8*/ 	.word	0x0000ee60


	//----- nvinfo : EIATTR_CRS_STACK_SIZE
	.align		4
.L_1140:
        /*00cc*/ 	.byte	0x04, 0x1e
        /*00ce*/ 	.short	(.L_1142 - .L_1141)
.L_1141:
        /*00d0*/ 	.word	0x00000000


	//----- nvinfo : EIATTR_CBANK_PARAM_SIZE
	.align		4
.L_1142:
        /*00d4*/ 	.byte	0x03, 0x19
        /*00d6*/ 	.short	0x01d0


	//----- nvinfo : EIATTR_PARAM_CBANK
	.align		4
        /*00d8*/ 	.byte	0x04, 0x0a
        /*00da*/ 	.short	(.L_1144 - .L_1143)
	.align		4
.L_1143:
        /*00dc*/ 	.word	index@(.nv.constant0._ZN5flash24flash_fwd_splitkv_kernelI23Flash_fwd_kernel_traitsILi96ELi64ELi128ELi4ELb0ELb0EN7cutlass10bfloat16_tE19Flash_kernel_traitsILi96ELi64ELi128ELi4ES3_EELb1ELb0ELb0ELb0ELb1ELb1ELb1ELb0EEEvNS_16Flash_fwd_paramsE)
        /*00e0*/ 	.short	0x0380
        /*00e2*/ 	.short	0x01d0


	//----- nvinfo : EIATTR_SW_WAR
	.align		4
.L_1144:
        /*00e4*/ 	.byte	0x04, 0x36
        /*00e6*/ 	.short	(.L_1146 - .L_1145)
.L_1145:
        /*00e8*/ 	.word	0x00000008
.L_1146:


//--------------------- .nv.info._ZN5flash24flash_fwd_splitkv_kernelI23Flash_fwd_kernel_traitsILi96ELi64ELi128ELi4ELb0ELb0EN7cutlass10bfloat16_tE19Flash_kernel_traitsILi96ELi64ELi128ELi4ES3_EELb1ELb0ELb1ELb0ELb0ELb0ELb1ELb0EEEvNS_16Flash_fwd_paramsE --------------------------
	.section	.nv.info._ZN5flash24flash_fwd_splitkv_kernelI23Flash_fwd_kernel_traitsILi96ELi64ELi128ELi4ELb0ELb0EN7cutlass10bfloat16_tE19Flash_kernel_traitsILi96ELi64ELi128ELi4ES3_EELb1ELb0ELb1ELb0ELb0ELb0ELb1ELb0EEEvNS_16Flash_fwd_paramsE,"",@"SHT_CUDA_INFO"
	.sectionflags	@""
	.align	4


	//----- nvinfo : EIATTR_CUDA_API_VERSION
	.align		4
        /*0000*/ 	.byte	0x04, 0x37
        /*0002*/ 	.short	(.L_1148 - .L_1147)
.L_1147:
        /*0004*/ 	.word	0x00000082


	//----- nvinfo : EIATTR_KPARAM_INFO
	.align		4
.L_1148:
        /*0008*/ 	.byte	0x04, 0x17
        /*000a*/ 	.short	(.L_1150 - .L_1149)
.L_1149:
        /*000c*/ 	.word	0x00000000
        /*0010*/ 	.short	0x0000
        /*0012*/ 	.short	0x0000
        /*0014*/ 	.byte	0x00, 0xf0, 0x41, 0x07


	//----- nvinfo : EIATTR_SPARSE_MMA_MASK
	.align		4
.L_1150:
        /*0018*/ 	.byte	0x03, 0x50
        /*001a*/ 	.short	0x0000


	//----- nvinfo : EIATTR_MAXREG_COUNT
	.align		4
        /*001c*/ 	.byte	0x03, 0x1b
        /*001e*/ 	.short	0x00ff


	//----- nvinfo : EIATTR_NUM_BARRIERS
	.align		4
        /*0020*/ 	.byte	0x02, 0x4c
        /*0022*/ 	.byte	0x01
	.zero		1


	//----- nvinfo : EIATTR_MERCURY_ISA_VERSION
	.align		4
        /*0024*/ 	.byte	0x03, 0x5f
        /*0026*/ 	.short	0x0101


	//----- nvinfo : EIATTR_COOP_GROUP_MASK_REGIDS
	.align		4
        /*0028*/ 	.byte	0x04, 0x29
        /*002a*/ 	.short	(.L_1152 - .L_1151)


	//   ....[0]....
.L_1151:
        /*002c*/ 	.word	0xffffffff


	//   ....[1]....
        /*0030*/ 	.word	0xffffffff


	//   ....[2]....
        /*0034*/ 	.word	0xffffffff


	//   ....[3]....
        /*0038*/ 	.word	0xffffffff


	//   ....[4]....
        /*003c*/ 	.word	0xffffffff


	//   ....[5]....
        /*0040*/ 	.word	0xffffffff


	//   ....[6]....
        /*0044*/ 	.word	0xffffffff


	//   ....[7]....
        /*0048*/ 	.word	0xffffffff


	//   ....[8]....
        /*004c*/ 	.word	0xffffffff


	//   ....[9]....
        /*0050*/ 	.word	0xffffffff


	//   ....[10]....
        /*0054*/ 	.word	0xffffffff


	//   ....[11]....
        /*0058*/ 	.word	0xffffffff


	//   ....[12]....
        /*005c*/ 	.word	0xffffffff


	//   ....[13]....
        /*0060*/ 	.word	0xffffffff


	//   ....[14]....
        /*0064*/ 	.word	0xffffffff


	//   ....[15]....
        /*0068*/ 	.word	0xffffffff


	//----- nvinfo : EIATTR_COOP_GROUP_INSTR_OFFSETS
	.align		4
.L_1152:
        /*006c*/ 	.byte	0x04, 0x28
        /*006e*/ 	.short	(.L_1154 - .L_1153)


	//   ....[0]....
.L_1153:
        /*0070*/ 	.word	0x000059f0


	//   ....[1]....
        /*0074*/ 	.word	0x00005a00


	//   ....[2]....
        /*0078*/ 	.word	0x00005a30


	//   ....[3]....
        /*007c*/ 	.word	0x00005a40


	//   ....[4]....
        /*0080*/ 	.word	0x0000a150


	//   ....[5]....
        /*0084*/ 	.word	0x0000a160


	//   ....[6]....
        /*0088*/ 	.word	0x0000a190


	//   ....[7]....
        /*008c*/ 	.word	0x0000a1a0


	//   ....[8]....
        /*0090*/ 	.word	0x0000e450


	//   ....[9]....
        /*0094*/ 	.word	0x0000e480


	//   ....[10]....
        /*0098*/ 	.word	0x0000e4b0


	//   ....[11]....
        /*009c*/ 	.word	0x0000e4c0


	//   ....[12]....
        /*00a0*/ 	.word	0x0000ffd0


	//   ....[13]....
        /*00a4*/ 	.word	0x00010010


	//   ....[14]....
        /*00a8*/ 	.word	0x00010110


	//   ....[15]....
        /*00ac*/ 	.word	0x00010120


	//----- nvinfo : EIATTR_VRC_CTA_INIT_COUNT
	.align		4
.L_1154:
        /*00b0*/ 	.byte	0x02, 0x4a
	.zero		1
	.zero		1


	//----- nvinfo : EIATTR_EXIT_INSTR_OFFSETS
	.align		4
        /*00b4*/ 	.byte	0x04, 0x1c
        /*00b6*/ 	.short	(.L_1156 - .L_1155)


	//   ....[0]....
.L_1155:
        /*00b8*/ 	.word	0x00000440


	//   ....[1]....
        /*00bc*/ 	.word	0x00000eb0


	//   ....[2]....
        /*00c0*/ 	.word	0x00000ee0


	//   ....[3]....
        /*00c4*/ 	.word	0x00010de0


	//   ....[4]....
        /*00c8*/ 	.word	0x00010ee0


	//   ....[5]....
        /*00cc*/ 	.word	0x00010f30


	//----- nvinfo : EIATTR_CRS_STACK_SIZE
	.align		4
.L_1156:
        /*00d0*/ 	.byte	0x04, 0x1e
        /*00d2*/ 	.short	(.L_1158 - .L_1157)
.L_1157:
        /*00d4*/ 	.word	0x00000000


	//----- nvinfo : EIATTR_CBANK_PARAM_SIZE
	.align		4
.L_1158:
        /*00d8*/ 	.byte	0x03, 0x19
        /*00da*/ 	.short	0x01d0


	//----- nvinfo : EIATTR_PARAM_CBANK
	.align		4
        /*00dc*/ 	.byte	0x04, 0x0a
        /*00de*/ 	.short	(.L_1160 - .L_1159)
	.align		4
.L_1159:
        /*00e0*/ 	.word	index@(.nv.constant0._ZN5flash24flash_fwd_splitkv_kernelI23Flash_fwd_kernel_traitsILi96ELi64ELi128ELi4ELb0ELb0EN7cutlass10bfloat16_tE19Flash_kernel_traitsILi96ELi64ELi128ELi4ES3_EELb1ELb0ELb1ELb0ELb0ELb0ELb1ELb0EEEvNS_16Flash_fwd_paramsE)
        /*00e4*/ 	.short	0x0380
        /*00e6*/ 	.short	0x01d0


	//----- nvinfo : EIATTR_SW_WAR
	.align		4
.L_1160:
        /*00e8*/ 	.byte	0x04, 0x36
        /*00ea*/ 	.short	(.L_1162 - .L_1161)
.L_1161:
        /*00ec*/ 	.word	0x00000008
.L_1162:


//--------------------- .nv.info._ZN5flash24flash_fwd_splitkv_kernelI23Flash_fwd_kernel_traitsILi96ELi64ELi128ELi4ELb0ELb0EN7cutlass10bfloat16_tE19Flash_kernel_traitsILi96ELi64ELi128ELi4ES3_EELb1ELb0ELb1ELb0ELb0ELb1ELb1ELb0EEEvNS_16Flash_fwd_paramsE --------------------------
	.section	.nv.info._ZN5flash24flash_fwd_splitkv_kernelI23Flash_fwd_kernel_traitsILi96ELi64ELi128ELi4ELb0ELb0EN7cutlass10bfloat16_tE19Flash_kernel_traitsILi96ELi64ELi128ELi4ES3_EELb1ELb0ELb1ELb0ELb0ELb1ELb1ELb0EEEvNS_16Flash_fwd_paramsE,"",@"SHT_CUDA_INFO"
	.sectionflags	@""
	.align	4


	//----- nvinfo : EIATTR_CUDA_API_VERSION
	.align		4
        /*0000*/ 	.byte	0x04, 0x37
        /*0002*/ 	.short	(.L_1164 - .L_1163)
.L_1163:
        /*0004*/ 	.word	0x00000082


	//----- nvinfo : EIATTR_KPARAM_INFO
	.align		4
.L_1164:
        /*0008*/ 	.byte	0x04, 0x17
        /*000a*/ 	.short	(.L_1166 - .L_1165)
.L_1165:
        /*000c*/ 	.word	0x00000000
        /*0010*/ 	.short	0x0000
        /*0012*/ 	.short	0x0000
        /*0014*/ 	.byte	0x00, 0xf0, 0x41, 0x07


	//----- nvinfo : EIATTR_SPARSE_MMA_MASK
	.align		4
.L_1166:
        /*0018*/ 	.byte	0x03, 0x50
        /*001a*/ 	.short	0x0000


	//----- nvinfo : EIATTR_MAXREG_COUNT
	.align		4
        /*001c*/ 	.byte	0x03, 0x1b
        /*001e*/ 	.short	0x00ff


	//----- nvinfo : EIATTR_NUM_BARRIERS
	.align		4
        /*0020*/ 	.byte	0x02, 0x4c
        /*0022*/ 	.byte	0x01
	.zero		1


	//----- nvinfo : EIATTR_MERCURY_ISA_VERSION
	.align		4
        /*0024*/ 	.byte	0x03, 0x5f
        /*0026*/ 	.short	0x0101


	//----- nvinfo : EIATTR_COOP_GROUP_MASK_REGIDS
	.align		4
        /*0028*/ 	.byte	0x04, 0x29
        /*002a*/ 	.short	(.L_1168 - .L_1167)


	//   ....[0]....
.L_1167:
        /*002c*/ 	.word	0xffffffff


	//   ....[1]....
        /*0030*/ 	.word	0xffffffff


	//   ....[2]....
        /*0034*/ 	.word	0xffffffff


	//   ....[3]....
        /*0038*/ 	.word	0xffffffff


	//   ....[4]....
        /*003c*/ 	.word	0xffffffff


	//   ....[5]....
        /*0040*/ 	.word	0xffffffff


	//   ....[6]....
        /*0044*/ 	.word	0xffffffff


	//   ....[7]....
        /*0048*/ 	.word	0xffffffff


	//   ....[8]....
        /*004c*/ 	.word	0xffffffff


	//   ....[9]....
        /*0050*/ 	.word	0xffffffff


	//   ....[10]....
        /*0054*/ 	.word	0xffffffff


	//   ....[11]....
        /*0058*/ 	.word	0xffffffff


	//   ....[12]....
        /*005c*/ 	.word	0xffffffff


	//   ....[13]....
        /*0060*/ 	.word	0xffffffff


	//   ....[14]....
        /*0064*/ 	.word	0xffffffff


	//   ....[15]....
        /*0068*/ 	.word	0xffffffff


	//----- nvinfo : EIATTR_COOP_GROUP_INSTR_OFFSETS
	.align		4
.L_1168:
        /*006c*/ 	.byte	0x04, 0x28
        /*006e*/ 	.short	(.L_1170 - .L_1169)


	//   ....[0]....
.L_1169:
        /*0070*/ 	.word	0x000061c0


	//   ....[1]....
        /*0074*/ 	.word	0x000061e0


	//   ....[2]....
        /*0078*/ 	.word	0x00006270


	//   ....[3]....
        /*007c*/ 	.word	0x00006280


	//   ....[4]....
        /*0080*/ 	.word	0x0000b0a0


	//   ....[5]....
        /*0084*/ 	.word	0x0000b0b0


	//   ....[6]....
        /*0088*/ 	.word	0x0000b0e0


	//   ....[7]....
        /*008c*/ 	.word	0x0000b0f0


	//   ....[8]....
        /*0090*/ 	.word	0x0000fc10


	//   ....[9]....
        /*0094*/ 	.word	0x0000fc40


	//   ....[10]....
        /*0098*/ 	.word	0x0000fc70


	//   ....[11]....
        /*009c*/ 	.word	0x0000fc80


	//   ....[12]....
        /*00a0*/ 	.word	0x000117a0


	//   ....[13]....
        /*00a4*/ 	.word	0x000117e0


	//   ....[14]....
        /*00a8*/ 	.word	0x00011900


	//   ....[15]....
        /*00ac*/ 	.word	0x00011910


	//----- nvinfo : EIATTR_VRC_CTA_INIT_COUNT
	.align		4
.L_1170:
        /*00b0*/ 	.byte	0x02, 0x4a
	.zero		1
	.zero		1


	//----- nvinfo : EIATTR_EXIT_INSTR_OFFSETS
	.align		4
        /*00b4*/ 	.byte	0x04, 0x1c
        /*00b6*/ 	.short	(.L_1172 - .L_1171)


	//   ....[0]....
.L_1171:
        /*00b8*/ 	.word	0x00000440


	//   ....[1]....
        /*00bc*/ 	.word	0x00000eb0


	//   ....[2]....
        /*00c0*/ 	.word	0x00000ee0


	//   ....[3]....
        /*00c4*/ 	.word	0x000125b0


	//   ....[4]....
        /*00c8*/ 	.word	0x000126b0


	//   ....[5]....
        /*00cc*/ 	.word	0x00012700


	//----- nvinfo : EIATTR_CRS_STACK_SIZE
	.align		4
.L_1172:
        /*00d0*/ 	.byte	0x04, 0x1e
        /*00d2*/ 	.short	(.L_1174 - .L_1173)
.L_1173:
        /*00d4*/ 	.word	0x00000000


	//----- nvinfo : EIATTR_CBANK_PARAM_SIZE
	.align		4
.L_1174:
        /*00d8*/ 	.byte	0x03, 0x19
        /*00da*/ 	.short	0x01d0


	//----- nvinfo : EIATTR_PARAM_CBANK
	.align		4
        /*00dc*/ 	.byte	0x04, 0x0a
        /*00de*/ 	.short	(.L_1176 - .L_1175)
	.align		4
.L_1175:
        /*00e0*/ 	.word	index@(.nv.constant0._ZN5flash24flash_fwd_splitkv_kernelI23Flash_fwd_kernel_traitsILi96ELi64ELi128ELi4ELb0ELb0EN7cutlass10bfloat16_tE19Flash_kernel_traitsILi96ELi64ELi128ELi4ES3_EELb1ELb0ELb1ELb0ELb0ELb1ELb1ELb0EEEvNS_16Flash_fwd_paramsE)
        /*00e4*/ 	.short	0x0380
        /*00e6*/ 	.short	0x01d0


	//----- nvinfo : EIATTR_SW_WAR
	.align		4
.L_1176:
        /*00e8*/ 	.byte	0x04, 0x36
        /*00ea*/ 	.short	(.L_1178 - .L_1177)
.L_1177:
        /*00ec*/ 	.word	0x00000008
.L_1178:


//--------------------- .nv.info._ZN5flash24flash_fwd_splitkv_kernelI23Flash_fwd_kernel_traitsILi96ELi64ELi128ELi4ELb0ELb0EN7cutlass10bfloat16_tE19Flash_kernel_traitsILi96ELi64ELi128ELi4ES3_EELb1ELb0ELb0ELb0ELb1ELb0ELb1ELb1EEEvNS_16Flash_fwd_paramsE --------------------------
	.section	.nv.info._ZN5flash24flash_fwd_splitkv_kernelI23Flash_fwd_kernel_traitsILi96ELi64ELi128ELi4ELb0ELb0EN7cutlass10bfloat16_tE19Flash_kernel_traitsILi96ELi64ELi128ELi4ES3_EELb1ELb0ELb0ELb0ELb1ELb0ELb1ELb1EEEvNS_16Flash_fwd_paramsE,"",@"SHT_CUDA_INFO"
	.sectionflags	@""
	.align	4


	//----- nvinfo : EIATTR_CUDA_API_VERSION
	.align		4
        /*0000*/ 	.byte	0x04, 0x37
        /*0002*/ 	.short	(.L_1180 - .L_1179)
.L_1179:
        /*0004*/ 	.word	0x00000082


	//----- nvinfo : EIATTR_KPARAM_INFO
	.align		4
.L_1180:
        /*0008*/ 	.byte	0x04, 0x17
        /*000a*/ 	.short	(.L_1182 - .L_1181)
.L_1181:
        /*000c*/ 	.word	0x00000000
        /*0010*/ 	.short	0x0000
        /*0012*/ 	.short	0x0000
        /*0014*/ 	.byte	0x00, 0xf0, 0x41, 0x07


	//----- nvinfo : EIATTR_SPARSE_MMA_MASK
	.align		4
.L_1182:
        /*0018*/ 	.byte	0x03, 0x50
        /*001a*/ 	.short	0x0000


	//----- nvinfo : EIATTR_MAXREG_COUNT
	.align		4
        /*001c*/ 	.byte	0x03, 0x1b
        /*001e*/ 	.short	0x00ff


	//----- nvinfo : EIATTR_NUM_BARRIERS
	.align		4
        /*0020*/ 	.byte	0x02, 0x4c
        /*0022*/ 	.byte	0x01
	.zero		1


	//----- nvinfo : EIATTR_MERCURY_ISA_VERSION
	.align		4
        /*0024*/ 	.byte	0x03, 0x5f
        /*0026*/ 	.short	0x0101


	//----- nvinfo : EIATTR_COOP_GROUP_MASK_REGIDS
	.align		4
        /*0028*/ 	.byte	0x04, 0x29
        /*002a*/ 	.short	(.L_1184 - .L_1183)


	//   ....[0]....
.L_1183:
        /*002c*/ 	.word	0xffffffff


	//   ....[1]....
        /*0030*/ 	.word	0xffffffff


	//   ....[2]....
        /*0034*/ 	.word	0xffffffff


	//   ....[3]....
        /*0038*/ 	.word	0xffffffff


	//   ....[4]....
        /*003c*/ 	.word	0xffffffff


	//   ....[5]....
        /*0040*/ 	.word	0xffffffff


	//   ....[6]....
        /*0044*/ 	.word	0xffffffff


	//   ....[7]....
        /*0048*/ 	.word	0xffffffff


	//   ....[8]....
        /*004c*/ 	.word	0xffffffff


	//   ....[9]....
        /*0050*/ 	.word	0xffffffff


	//   ....[10]....
        /*0054*/ 	.word	0xffffffff


	//   ....[11]....
        /*0058*/ 	.word	0xffffffff


	//   ....[12]....
        /*005c*/ 	.word	0xffffffff


	//   ....[13]....
        /*0060*/ 	.word	0xffffffff


	//   ....[14]....
        /*0064*/ 	.word	0xffffffff


	//   ....[15]....
        /*0068*/ 	.word	0xffffffff


	//----- nvinfo : EIATTR_COOP_GROUP_INSTR_OFFSETS
	.align		4
.L_1184:
        /*006c*/ 	.byte	0x04, 0x28
        /*006e*/ 	.short	(.L_1186 - .L_1185)


	//   ....[0]....
.L_1185:
        /*0070*/ 	.word	0x0000f310


	//   ....[1]....
        /*0074*/ 	.word	0x0000f360


	//   ....[2]....
        /*0078*/ 	.word	0x0000f3c0


	//   ....[3]....
        /*007c*/ 	.word	0x0000f3f0


	//   ....[4]....
        /*0080*/ 	.word	0x00012de0


	//   ....[5]....
        /*0084*/ 	.word	0x00012df0


	//   ....[6]....
        /*0088*/ 	.word	0x00012e20


	//   ....[7]....
        /*008c*/ 	.word	0x00012e30


	//   ....[8]....
        /*0090*/ 	.word	0x00016300


	//   ....[9]....
        /*0094*/ 	.word	0x00016310


	//   ....[10]....
        /*0098*/ 	.word	0x00016340


	//   ....[11]....
        /*009c*/ 	.word	0x00016350


	//   ....[12]....
        /*00a0*/ 	.word	0x00017e60


	//   ....[13]....
        /*00a4*/ 	.word	0x00017ea0


	//   ....[14]....
        /*00a8*/ 	.word	0x00017fd0


	//   ....[15]....
        /*00ac*/ 	.word	0x00018040


	//----- nvinfo : EIATTR_VRC_CTA_INIT_COUNT
	.align		4
.L_1186:
        /*00b0*/ 	.byte	0x02, 0x4a
	.zero		1
	.zero		1


	//----- nvinfo : EIATTR_EXIT_INSTR_OFFSETS
	.align		4
        /*00b4*/ 	.byte	0x04, 0x1c
        /*00b6*/ 	.short	(.L_1188 - .L_1187)


	//   ....[0]....
.L_1187:
        /*00b8*/ 	.word	0x00000440


	//   ....[1]....
        /*00bc*/ 	.word	0x00000b30


	//   ....[2]....
        /*00c0*/ 	.word	0x00000b60


	//   ....[3]....
        /*00c4*/ 	.word	0x00018a20


	//   ....[4]....
        /*00c8*/ 	.word	0x00018a60


	//----- nvinfo : EIATTR_CRS_STACK_SIZE
	.align		4
.L_1188:
        /*00cc*/ 	.byte	0x04, 0x1e
        /*00ce*/ 	.short	(.L_1190 - .L_1189)
.L_1189:
        /*00d0*/ 	.word	0x00000000


	//----- nvinfo : EIATTR_CBANK_PARAM_SIZE
	.align		4
.L_1190:
        /*00d4*/ 	.byte	0x03, 0x19
        /*00d6*/ 	.short	0x01d0


	//----- nvinfo : EIATTR_PARAM_CBANK
	.align		4
        /*00d8*/ 	.byte	0x04, 0x0a
        /*00da*/ 	.short	(.L_1192 - .L_1191)
	.align		4
.L_1191:
        /*00dc*/ 	.word	index@(.nv.constant0._ZN5flash24flash_fwd_splitkv_kernelI23Flash_fwd_kernel_traitsILi96ELi64ELi128ELi4ELb0ELb0EN7cutlass10bfloat16_tE19Flash_kernel_traitsILi96ELi64ELi128ELi4ES3_EELb1ELb0ELb0ELb0ELb1ELb0ELb1ELb1EEEvNS_16Flash_fwd_paramsE)
        /*00e0*/ 	.short	0x0380
        /*00e2*/ 	.short	0x01d0


	//----- nvinfo : EIATTR_SW_WAR
	.align		4
.L_1192:
        /*00e4*/ 	.byte	0x04, 0x36
        /*00e6*/ 	.short	(.L_1194 - .L_1193)
.L_1193:
        /*00e8*/ 	.word	0x00000008
.L_1194:


//--------------------- .nv.info._ZN5flash24flash_fwd_splitkv_kernelI23Flash_fwd_kernel_traitsILi96ELi64ELi128ELi4ELb0ELb0EN7cutlass10bfloat16_tE19Flash_kernel_traitsILi96ELi64ELi128ELi4ES3_EELb1ELb0ELb0ELb0ELb1ELb1ELb1ELb1EEEvNS_16Flash_fwd_paramsE --------------------------
	.section	.nv.info._ZN5flash24flash_fwd_splitkv_kernelI23Flash_fwd_kernel_traitsILi96ELi64ELi128ELi4ELb0ELb0EN7cutlass10bfloat16_tE19Flash_kernel_traitsILi96ELi64ELi128ELi4ES3_EELb1ELb0ELb0ELb0ELb1ELb1ELb1ELb1EEEvNS_16Flash_fwd_paramsE,"",@"SHT_CUDA_INFO"
	.sectionflags	@""
	.align	4


	//----- nvinfo : EIATTR_CUDA_API_VERSION
	.align		4
        /*0000*/ 	.byte	0x04, 0x37
        /*0002*/ 	.short	(.L_1196 - .L_1195)
.L_1195:
        /*0004*/ 	.word	0x00000082


	//----- nvinfo : EIATTR_KPARAM_INFO
	.align		4
.L_1196:
        /*0008*/ 	.byte	0x04, 0x17
        /*000a*/ 	.short	(.L_1198 - .L_1197)
.L_1197:
        /*000c*/ 	.word	0x00000000
        /*0010*/ 	.short	0x0000
        /*0012*/ 	.short	0x0000
        /*0014*/ 	.byte	0x00, 0xf0, 0x41, 0x07


	//----- nvinfo : EIATTR_SPARSE_MMA_MASK
	.align		4
.L_1198:
        /*0018*/ 	.byte	0x03, 0x50
        /*001a*/ 	.short	0x0000


	//----- nvinfo : EIATTR_MAXREG_COUNT
	.align		4
        /*001c*/ 	.byte	0x03, 0x1b
        /*001e*/ 	.short	0x00ff


	//----- nvinfo : EIATTR_NUM_BARRIERS
	.align		4
        /*0020*/ 	.byte	0x02, 0x4c
        /*0022*/ 	.byte	0x01
	.zero		1


	//----- nvinfo : EIATTR_MERCURY_ISA_VERSION
	.align		4
        /*0024*/ 	.byte	0x03, 0x5f
        /*0026*/ 	.short	0x0101


	//----- nvinfo : EIATTR_COOP_GROUP_MASK_REGIDS
	.align		4
        /*0028*/ 	.byte	0x04, 0x29
        /*002a*/ 	.short	(.L_1200 - .L_1199)


	//   ....[0]....
.L_1199:
        /*002c*/ 	.word	0xffffffff


	//   ....[1]....
        /*0030*/ 	.word	0xffffffff


	//   ....[2]....
        /*0034*/ 	.word	0xffffffff


	//   ....[3]....
        /*0038*/ 	.word	0xffffffff


	//   ....[4]....
        /*003c*/ 	.word	0xffffffff


	//   ....[5]....
        /*0040*/ 	.word	0xffffffff


	//   ....[6]....
        /*0044*/ 	.word	0xffffffff


	//   ....[7]....
        /*0048*/ 	.word	0xffffffff


	//   ....[8]....
        /*004c*/ 	.word	0xffffffff


	//   ....[9]....
        /*0050*/ 	.word	0xffffffff


	//   ....[10]....
        /*0054*/ 	.word	0xffffffff


	//   ....[11]....
        /*0058*/ 	.word	0xffffffff


	//   ....[12]....
        /*005c*/ 	.word	0xffffffff


	//   ....[13]....
        /*0060*/ 	.word	0xffffffff


	//   ....[14]....
        /*0064*/ 	.word	0xffffffff


	//   ....[15]....
        /*0068*/ 	.word	0xffffffff


	//----- nvinfo : EIATTR_COOP_GROUP_INSTR_OFFSETS
	.align		4
.L_1200:
        /*006c*/ 	.byte	0x04, 0x28
        /*006e*/ 	.short	(.L_1202 - .L_1201)


	//   ....[0]....
.L_1201:
        /*0070*/ 	.word	0x0000fb50


	//   ....[1]....
        /*0074*/ 	.word	0x0000fba0


	//   ....[2]....
        /*0078*/ 	.word	0x0000fc00


	//   ....[3]....
        /*007c*/ 	.word	0x0000fc20


	//   ....[4]....
        /*0080*/ 	.word	0x00013e10


	//   ....[5]....
        /*0084*/ 	.word	0x00013e20


	//   ....[6]....
        /*0088*/ 	.word	0x00013e50


	//   ....[7]....
        /*008c*/ 	.word	0x00013e60


	//   ....[8]....
        /*0090*/ 	.word	0x00017b90


	//   ....[9]....
        /*0094*/ 	.word	0x00017ba0


	//   ....[10]....
        /*0098*/ 	.word	0x00017bd0


	//   ....[11]....
        /*009c*/ 	.word	0x00017be0


	//   ....[12]....
        /*00a0*/ 	.word	0x000196c0


	//   ....[13]....
        /*00a4*/ 	.word	0x00019700


	//   ....[14]....
        /*00a8*/ 	.word	0x00019830


	//   ....[15]....
        /*00ac*/ 	.word	0x000198a0


	//----- nvinfo : EIATTR_VRC_CTA_INIT_COUNT
	.align		4
.L_1202:
        /*00b0*/ 	.byte	0x02, 0x4a
	.zero		1
	.zero		1


	//----- nvinfo : EIATTR_EXIT_INSTR_OFFSETS
	.align		4
        /*00b4*/ 	.byte	0x04, 0x1c
        /*00b6*/ 	.short	(.L_1204 - .L_1203)


	//   ....[0]....
.L_1203:
        /*00b8*/ 	.word	0x00000440


	//   ....[1]....
        /*00bc*/ 	.word	0x00000b30


	//   ....[2]....
        /*00c0*/ 	.word	0x00000b60


	//   ....[3]....
        /*00c4*/ 	.word	0x0001a280


	//   ....[4]....
        /*00c8*/ 	.word	0x0001a2c0


	//----- nvinfo : EIATTR_CRS_STACK_SIZE
	.align		4
.L_1204:
        /*00cc*/ 	.byte	0x04, 0x1e
        /*00ce*/ 	.short	(.L_1206 - .L_1205)
.L_1205:
        /*00d0*/ 	.word	0x00000000


	//----- nvinfo : EIATTR_CBANK_PARAM_SIZE
	.align		4
.L_1206:
        /*00d4*/ 	.byte	0x03, 0x19
        /*00d6*/ 	.short	0x01d0


	//----- nvinfo : EIATTR_PARAM_CBANK
	.align		4
        /*00d8*/ 	.byte	0x04, 0x0a
        /*00da*/ 	.short	(.L_1208 - .L_1207)
	.align		4
.L_1207:
        /*00dc*/ 	.word	index@(.nv.constant0._ZN5flash24flash_fwd_splitkv_kernelI23Flash_fwd_kernel_traitsILi96ELi64ELi128ELi4ELb0ELb0EN7cutlass10bfloat16_tE19Flash_kernel_traitsILi96ELi64ELi128ELi4ES3_EELb1ELb0ELb0ELb0ELb1ELb1ELb1ELb1EEEvNS_16Flash_fwd_paramsE)
        /*00e0*/ 	.short	0x0380
        /*00e2*/ 	.short	0x01d0


	//----- nvinfo : EIATTR_SW_WAR
	.align		4
.L_1208:
        /*00e4*/ 	.byte	0x04, 0x36
        /*00e6*/ 	.short	(.L_1210 - .L_1209)
.L_1209:
        /*00e8*/ 	.word	0x00000008
.L_1210:


//--------------------- .nv.info._ZN5flash24flash_fwd_splitkv_kernelI23Flash_fwd_kernel_traitsILi96ELi64ELi128ELi4ELb0ELb0EN7cutlass10bfloat16_tE19Flash_kernel_traitsILi96ELi64ELi128ELi4ES3_EELb1ELb0ELb1ELb0ELb0ELb0ELb1ELb1EEEvNS_16Flash_fwd_paramsE --------------------------
	.section	.nv.info._ZN5flash24flash_fwd_splitkv_kernelI23Flash_fwd_kernel_traitsILi96ELi64ELi128ELi4ELb0ELb0EN7cutlass10bfloat16_tE19Flash_kernel_traitsILi96ELi64ELi128ELi4ES3_EELb1ELb0ELb1ELb0ELb0ELb0ELb1ELb1EEEvNS_16Flash_fwd_paramsE,"",@"SHT_CUDA_INFO"
	.sectionflags	@""
	.align	4


	//----- nvinfo : EIATTR_CUDA_API_VERSION
	.align		4
        /*0000*/ 	.byte	0x04, 0x37
        /*0002*/ 	.short	(.L_1212 - .L_1211)
.L_1211:
        /*0004*/ 	.word	0x00000082


	//----- nvinfo : EIATTR_KPARAM_INFO
	.align		4
.L_1212:
        /*0008*/ 	.byte	0x04, 0x17
        /*000a*/ 	.short	(.L_1214 - .L_1213)
.L_1213:
        /*000c*/ 	.word	0x00000000
        /*0010*/ 	.short	0x0000
        /*0012*/ 	.short	0x0000
        /*0014*/ 	.byte	0x00, 0xf0, 0x41, 0x07


	//----- nvinfo : EIATTR_SPARSE_MMA_MASK
	.align		4
.L_1214:
        /*0018*/ 	.byte	0x03, 0x50
        /*001a*/ 	.short	0x0000


	//----- nvinfo : EIATTR_MAXREG_COUNT
	.align		4
        /*001c*/ 	.byte	0x03, 0x1b
        /*001e*/ 	.short	0x00ff


	//----- nvinfo : EIATTR_NUM_BARRIERS
	.align		4
        /*0020*/ 	.byte	0x02, 0x4c
        /*0022*/ 	.byte	0x01
	.zero		1


	//----- nvinfo : EIATTR_MERCURY_ISA_VERSION
	.align		4
        /*0024*/ 	.byte	0x03, 0x5f
        /*0026*/ 	.short	0x0101


	//----- nvinfo : EIATTR_COOP_GROUP_MASK_REGIDS
	.align		4
        /*0028*/ 	.byte	0x04, 0x29
        /*002a*/ 	.short	(.L_1216 - .L_1215)


	//   ....[0]....
.L_1215:
        /*002c*/ 	.word	0xffffffff


	//   ....[1]....
        /*0030*/ 	.word	0xffffffff


	//   ....[2]....
        /*0034*/ 	.word	0xffffffff


	//   ....[3]....
        /*0038*/ 	.word	0xffffffff


	//   ....[4]....
        /*003c*/ 	.word	0xffffffff


	//   ....[5]....
        /*0040*/ 	.word	0xffffffff


	//   ....[6]....
        /*0044*/ 	.word	0xffffffff


	//   ....[7]....
        /*0048*/ 	.word	0xffffffff


	//   ....[8]....
        /*004c*/ 	.word	0xffffffff


	//   ....[9]....
        /*0050*/ 	.word	0xffffffff


	//   ....[10]....
        /*0054*/ 	.word	0xffffffff


	//   ....[11]....
        /*0058*/ 	.word	0xffffffff


	//   ....[12]....
        /*005c*/ 	.word	0xffffffff


	//   ....[13]....
        /*0060*/ 	.word	0xffffffff


	//   ....[14]....
        /*0064*/ 	.word	0xffffffff


	//   ....[15]....
        /*0068*/ 	.word	0xffffffff


	//----- nvinfo : EIATTR_COOP_GROUP_INSTR_OFFSETS
	.align		4
.L_1216:
        /*006c*/ 	.byte	0x04, 0x28
        /*006e*/ 	.short	(.L_1218 - .L_1217)


	//   ....[0]....
.L_1217:
        /*0070*/ 	.word	0x00011960


	//   ....[1]....
        /*0074*/ 	.word	0x00011970


	//   ....[2]....
        /*0078*/ 	.word	0x000119b0


	//   ....[3]....
        /*007c*/ 	.word	0x000119d0


	//   ....[4]....
        /*0080*/ 	.word	0x00016100


	//   ....[5]....
        /*0084*/ 	.word	0x00016110


	//   ....[6]....
        /*0088*/ 	.word	0x00016140


	//   ....[7]....
        /*008c*/ 	.word	0x00016150


	//   ....[8]....
        /*0090*/ 	.word	0x0001a470


	//   ....[9]....
        /*0094*/ 	.word	0x0001a4a0


	//   ....[10]....
        /*0098*/ 	.word	0x0001a4d0


	//   ....[11]....
        /*009c*/ 	.word	0x0001a4e0


	//   ....[12]....
        /*00a0*/ 	.word	0x0001bff0


	//   ....[13]....
        /*00a4*/ 	.word	0x0001c030


	//   ....[14]....
        /*00a8*/ 	.word	0x0001c140


	//   ....[15]....
        /*00ac*/ 	.word	0x0001c150


	//----- nvinfo : EIATTR_VRC_CTA_INIT_COUNT
	.align		4
.L_1218:
        /*00b0*/ 	.byte	0x02, 0x4a
	.zero		1
	.zero		1


	//----- nvinfo : EIATTR_EXIT_INSTR_OFFSETS
	.align		4
        /*00b4*/ 	.byte	0x04, 0x1c
        /*00b6*/ 	.short	(.L_1220 - .L_1219)


	//   ....[0]....
.L_1219:
        /*00b8*/ 	.word	0x00000440


	//   ....[1]....
        /*00bc*/ 	.word	0x00000ec0


	//   ....[2]....
        /*00c0*/ 	.word	0x00000ef0


	//   ....[3]....
        /*00c4*/ 	.word	0x0001cdf0


	//   ....[4]....
        /*00c8*/ 	.word	0x0001cef0


	//   ....[5]....
        /*00cc*/ 	.word	0x0001cf40


	//----- nvinfo : EIATTR_CRS_STACK_SIZE
	.align		4
.L_1220:
        /*00d0*/ 	.byte	0x04, 0x1e
        /*00d2*/ 	.short	(.L_1222 - .L_1221)
.L_1221:
        /*00d4*/ 	.word	0x00000000


	//----- nvinfo : EIATTR_CBANK_PARAM_SIZE
	.align		4
.L_1222:
        /*00d8*/ 	.byte	0x03, 0x19
        /*00da*/ 	.short	0x01d0


	//----- nvinfo : EIATTR_PARAM_CBANK
	.align		4
        /*00dc*/ 	.byte	0x04, 0x0a
        /*00de*/ 	.short	(.L_1224 - .L_1223)
	.align		4
.L_1223:
        /*00e0*/ 	.word	index@(.nv.constant0._ZN5flash24flash_fwd_splitkv_kernelI23Flash_fwd_kernel_traitsILi96ELi64ELi128ELi4ELb0ELb0EN7cutlass10bfloat16_tE19Flash_kernel_traitsILi96ELi64ELi128ELi4ES3_EELb1ELb0ELb1ELb0ELb0ELb0ELb1ELb1EEEvNS_16Flash_fwd_paramsE)
        /*00e4*/ 	.short	0x0380
        /*00e6*/ 	.short	0x01d0


	//----- nvinfo : EIATTR_SW_WAR
	.align		4
.L_1224:
        /*00e8*/ 	.byte	0x04, 0x36
        /*00ea*/ 	.short	(.L_1226 - .L_1225)
.L_1225:
        /*00ec*/ 	.word	0x00000008
.L_1226:


//--------------------- .nv.info._ZN5flash24flash_fwd_splitkv_kernelI23Flash_fwd_kernel_traitsILi96ELi64ELi128ELi4ELb0ELb0EN7cutlass10bfloat16_tE19Flash_kernel_traitsILi96ELi64ELi128ELi4ES3_EELb1ELb0ELb1ELb0ELb0ELb1ELb1ELb1EEEvNS_16Flash_fwd_paramsE --------------------------
	.section	.nv.info._ZN5flash24flash_fwd_splitkv_kernelI23Flash_fwd_kernel_traitsILi96ELi64ELi128ELi4ELb0ELb0EN7cutlass10bfloat16_tE19Flash_kernel_traitsILi96ELi64ELi128ELi4ES3_EELb1ELb0ELb1ELb0ELb0ELb1ELb1ELb1EEEvNS_16Flash_fwd_paramsE,"",@"SHT_CUDA_INFO"
	.sectionflags	@""
	.align	4


	//----- nvinfo : EIATTR_CUDA_API_VERSION
	.align		4
        /*0000*/ 	.byte	0x04, 0x37
        /*0002*/ 	.short	(.L_1228 - .L_1227)
.L_1227:
        /*0004*/ 	.word	0x00000082


	//----- nvinfo : EIATTR_KPARAM_INFO
	.align		4
.L_1228:
        /*0008*/ 	.byte	0x04, 0x17
        /*000a*/ 	.short	(.L_1230 - .L_1229)
.L_1229:
        /*000c*/ 	.word	0x00000000
        /*0010*/ 	.short	0x0000
        /*0012*/ 	.short	0x0000
        /*0014*/ 	.byte	0x00, 0xf0, 0x41, 0x07


	//----- nvinfo : EIATTR_SPARSE_MMA_MASK
	.align		4
.L_1230:
        /*0018*/ 	.byte	0x03, 0x50
        /*001a*/ 	.short	0x0000


	//----- nvinfo : EIATTR_MAXREG_COUNT
	.align		4
        /*001c*/ 	.byte	0x03, 0x1b
        /*001e*/ 	.short	0x00ff


	//----- nvinfo : EIATTR_NUM_BARRIERS
	.align		4
        /*0020*/ 	.byte	0x02, 0x4c
        /*0022*/ 	.byte	0x01
	.zero		1


	//----- nvinfo : EIATTR_MERCURY_ISA_VERSION
	.align		4
        /*0024*/ 	.byte	0x03, 0x5f
        /*0026*/ 	.short	0x0101


	//----- nvinfo : EIATTR_COOP_GROUP_MASK_REGIDS
	.align		4
        /*0028*/ 	.byte	0x04, 0x29
        /*002a*/ 	.short	(.L_1232 - .L_1231)


	//   ....[0]....
.L_1231:
        /*002c*/ 	.word	0xffffffff


	//   ....[1]....
        /*0030*/ 	.word	0xffffffff


	//   ....[2]....
        /*0034*/ 	.word	0xffffffff


	//   ....[3]....
        /*0038*/ 	.word	0xffffffff


	//   ....[4]....
        /*003c*/ 	.word	0xffffffff


	//   ....[5]....
        /*0040*/ 	.word	0xffffffff


	//   ....[6]....
        /*0044*/ 	.word	0xffffffff


	//   ....[7]....
        /*0048*/ 	.word	0xffffffff


	//   ....[8]....
        /*004c*/ 	.word	0xffffffff


	//   ....[9]....
        /*0050*/ 	.word	0xffffffff


	//   ....[10]....
        /*0054*/ 	.word	0xffffffff


	//   ....[11]....
        /*0058*/ 	.word	0xffffffff


	//   ....[12]....
        /*005c*/ 	.word	0xffffffff


	//   ....[13]....
        /*0060*/ 	.word	0xffffffff


	//   ....[14]....
        /*0064*/ 	.word	0xffffffff


	//   ....[15]....
        /*0068*/ 	.word	0xffffffff


	//----- nvinfo : EIATTR_COOP_GROUP_INSTR_OFFSETS
	.align		4
.L_1232:
        /*006c*/ 	.byte	0x04, 0x28
        /*006e*/ 	.short	(.L_1234 - .L_1233)


	//   ....[0]....
.L_1233:
        /*0070*/ 	.word	0x000121d0


	//   ....[1]....
        /*0074*/ 	.word	0x000121f0


	//   ....[2]....
        /*0078*/ 	.word	0x00012270


	//   ....[3]....
        /*007c*/ 	.word	0x00012280


	//   ....[4]....
        /*0080*/ 	.word	0x00017150


	//   ....[5]....
        /*0084*/ 	.word	0x00017160


	//   ....[6]....
        /*0088*/ 	.word	0x00017190


	//   ....[7]....
        /*008c*/ 	.word	0x000171a0


	//   ....[8]....
        /*0090*/ 	.word	0x0001bd70


	//   ....[9]....
        /*0094*/ 	.word	0x0001bd90


	//   ....[10]....
        /*0098*/ 	.word	0x0001bdc0


	//   ....[11]....
        /*009c*/ 	.word	0x0001bdd0


	//   ....[12]....
        /*00a0*/ 	.word	0x0001d8f0


	//   ....[13]....
        /*00a4*/ 	.word	0x0001d930


	//   ....[14]....
        /*00a8*/ 	.word	0x0001da40


	//   ....[15]....
        /*00ac*/ 	.word	0x0001da50


	//----- nvinfo : EIATTR_VRC_CTA_INIT_COUNT
	.align		4
.L_1234:
        /*00b0*/ 	.byte	0x02, 0x4a
	.zero		1
	.zero		1


	//----- nvinfo : EIATTR_EXIT_INSTR_OFFSETS
	.align		4
        /*00b4*/ 	.byte	0x04, 0x1c
        /*00b6*/ 	.short	(.L_1236 - .L_1235)


	//   ....[0]....
.L_1235:
        /*00b8*/ 	.word	0x00000440


	//   ....[1]....
        /*00bc*/ 	.word	0x00000ec0


	//   ....[2]....
        /*00c0*/ 	.word	0x00000ef0


	//   ....[3]....
        /*00c4*/ 	.word	0x0001e6f0


	//   ....[4]....
        /*00c8*/ 	.word	0x0001e7f0


	//   ....[5]....
        /*00cc*/ 	.word	0x0001e840


	//----- nvinfo : EIATTR_CRS_STACK_SIZE
	.align		4
.L_1236:
        /*00d0*/ 	.byte	0x04, 0x1e
        /*00d2*/ 	.short	(.L_1238 - .L_1237)
.L_1237:
        /*00d4*/ 	.word	0x00000000


	//----- nvinfo : EIATTR_CBANK_PARAM_SIZE
	.align		4
.L_1238:
        /*00d8*/ 	.byte	0x03, 0x19
        /*00da*/ 	.short	0x01d0


	//----- nvinfo : EIATTR_PARAM_CBANK
	.align		4
        /*00dc*/ 	.byte	0x04, 0x0a
        /*00de*/ 	.short	(.L_1240 - .L_1239)
	.align		4
.L_1239:
        /*00e0*/ 	.word	index@(.nv.constant0._ZN5flash24flash_fwd_splitkv_kernelI23Flash_fwd_kernel_traitsILi96ELi64ELi128ELi4ELb0ELb0EN7cutlass10bfloat16_tE19Flash_kernel_traitsILi96ELi64ELi128ELi4ES3_EELb1ELb0ELb1ELb0ELb0ELb1ELb1ELb1EEEvNS_16Flash_fwd_paramsE)
        /*00e4*/ 	.short	0x0380
        /*00e6*/ 	.short	0x01d0


	//----- nvinfo : EIATTR_SW_WAR
	.align		4
.L_1240:
        /*00e8*/ 	.byte	0x04, 0x36
        /*00ea*/ 	.short	(.L_1242 - .L_1241)
.L_1241:
        /*00ec*/ 	.word	0x00000008
.L_1242:


//--------------------- .nv.info._ZN5flash32flash_fwd_splitkv_combine_kernelI23Flash_fwd_kernel_traitsILi96ELi64ELi64ELi4ELb0ELb0EN7cutlass10bfloat16_tE19Flash_kernel_traitsILi96ELi64ELi64ELi4ES3_EELi16ELi7ELb0EEEvNS_16Flash_fwd_paramsE --------------------------
	.section	.nv.info._ZN5flash32flash_fwd_splitkv_combine_kernelI23Flash_fwd_kernel_traitsILi96ELi64ELi64ELi4ELb0ELb0EN7cutlass10bfloat16_tE19Flash_kernel_traitsILi96ELi64ELi64ELi4ES3_EELi16ELi7ELb0EEEvNS_16Flash_fwd_paramsE,"",@"SHT_CUDA_INFO"
	.sectionflags	@""
	.align	4


	//----- nvinfo : EIATTR_CUDA_API_VERSION
	.align		4
        /*0000*/ 	.byte	0x04, 0x37
        /*0002*/ 	.short	(.L_1244 - .L_1243)
.L_1243:
        /*0004*/ 	.word	0x00000082


	//----- nvinfo : EIATTR_KPARAM_INFO
	.align		4
.L_1244:
        /*0008*/ 	.byte	0x04, 0x17
        /*000a*/ 	.short	(.L_1246 - .L_1245)
.L_1245:
        /*000c*/ 	.word	0x00000000
        /*0010*/ 	.short	0x0000
        /*0012*/ 	.short	0x0000
        /*0014*/ 	.byte	0x00, 0xf0, 0x41, 0x07


	//----- nvinfo : EIATTR_SPARSE_MMA_MASK
	.align		4
.L_1246:
        /*0018*/ 	.byte	0x03, 0x50
        /*001a*/ 	.short	0x0000


	//----- nvinfo : EIATTR_MAXREG_COUNT
	.align		4
        /*001c*/ 	.byte	0x03, 0x1b
        /*001e*/ 	.short	0x00ff


	//----- nvinfo : EIATTR_NUM_BARRIERS
	.align		4
        /*0020*/ 	.byte	0x02, 0x4c
        /*0022*/ 	.byte	0x01
	.zero		1


	//----- nvinfo : EIATTR_MERCURY_ISA_VERSION
	.align		4
        /*0024*/ 	.byte	0x03, 0x5f
        /*0026*/ 	.short	0x0101


	//----- nvinfo : EIATTR_COOP_GROUP_MASK_REGIDS
	.align		4
        /*0028*/ 	.byte	0x04, 0x29
        /*002a*/ 	.short	(.L_1248 - .L_1247)


	//   ....[0]....
.L_1247:
        /*002c*/ 	.word	0xffffffff


	//   ....[1]....
        /*0030*/ 	.word	0xffffffff


	//   ....[2]....
        /*0034*/ 	.word	0xffffffff


	//   ....[3]....
        /*0038*/ 	.word	0xffffffff


	//   ....[4]....
        /*003c*/ 	.word	0xffffffff


	//   ....[5]....
        /*0040*/ 	.word	0xffffffff


	//----- nvinfo : EIATTR_COOP_GROUP_INSTR_OFFSETS
	.align		4
.L_1248:
        /*0044*/ 	.byte	0x04, 0x28
        /*0046*/ 	.short	(.L_1250 - .L_1249)


	//   ....[0]....
.L_1249:
        /*0048*/ 	.word	0x000025d0


	//   ....[1]....
        /*004c*/ 	.word	0x00002610


	//   ....[2]....
        /*0050*/ 	.word	0x00002650


	//   ....[3]....
        /*0054*/ 	.word	0x00002c80


	//   ....[4]....
        /*0058*/ 	.word	0x00002d00


	//   ....[5]....
        /*005c*/ 	.word	0x00002df0


	//----- nvinfo : EIATTR_VRC_CTA_INIT_COUNT
	.align		4
.L_1250:
        /*0060*/ 	.byte	0x02, 0x4a
	.zero		1
	.zero		1


	//----- nvinfo : EIATTR_EXIT_INSTR_OFFSETS
	.align		4
        /*0064*/ 	.byte	0x04, 0x1c
        /*0066*/ 	.short	(.L_1252 - .L_1251)


	//   ....[0]....
.L_1251:
        /*0068*/ 	.word	0x00005480


	//   ....[1]....
        /*006c*/ 	.word	0x00005a30


	//   ....[2]....
        /*0070*/ 	.word	0x00005a50


	//----- nvinfo : EIATTR_CRS_STACK_SIZE
	.align		4
.L_1252:
        /*0074*/ 	.byte	0x04, 0x1e
        /*0076*/ 	.short	(.L_1254 - .L_1253)
.L_1253:
        /*0078*/ 	.word	0x00000000


	//----- nvinfo : EIATTR_CBANK_PARAM_SIZE
	.align		4
.L_1254:
        /*007c*/ 	.byte	0x03, 0x19
        /*007e*/ 	.short	0x01d0


	//----- nvinfo : EIATTR_PARAM_CBANK
	.align		4
        /*0080*/ 	.byte	0x04, 0x0a
        /*0082*/ 	.short	(.L_1256 - .L_1255)
	.align		4
.L_1255:
        /*0084*/ 	.word	index@(.nv.constant0._ZN5flash32flash_fwd_splitkv_combine_kernelI23Flash_fwd_kernel_traitsILi96ELi64ELi64ELi4ELb0ELb0EN7cutlass10bfloat16_tE19Flash_kernel_traitsILi96ELi64ELi64ELi4ES3_EELi16ELi7ELb0EEEvNS_16Flash_fwd_paramsE)
        /*0088*/ 	.short	0x0380
        /*008a*/ 	.short	0x01d0


	//----- nvinfo : EIATTR_SW_WAR
	.align		4
.L_1256:
        /*008c*/ 	.byte	0x04, 0x36
        /*008e*/ 	.short	(.L_1258 - .L_1257)
.L_1257:
        /*0090*/ 	.word	0x00000008
.L_1258:


//--------------------- .nv.info._ZN5flash32flash_fwd_splitkv_combine_kernelI23Flash_fwd_kernel_traitsILi96ELi64ELi64ELi4ELb0ELb0EN7cutlass10bfloat16_tE19Flash_kernel_traitsILi96ELi64ELi64ELi4ES3_EELi16ELi6ELb0EEEvNS_16Flash_fwd_paramsE --------------------------
	.section	.nv.info._ZN5flash32flash_fwd_splitkv_combine_kernelI23Flash_fwd_kernel_traitsILi96ELi64ELi64ELi4ELb0ELb0EN7cutlass10bfloat16_tE19Flash_kernel_traitsILi96ELi64ELi64ELi4ES3_EELi16ELi6ELb0EEEvNS_16Flash_fwd_paramsE,"",@"SHT_CUDA_INFO"
	.sectionflags	@""
	.align	4


	//----- nvinfo : EIATTR_CUDA_API_VERSION
	.align		4
        /*0000*/ 	.byte	0x04, 0x37
        /*0002*/ 	.short	(.L_1260 - .L_1259)
.L_1259:
        /*0004*/ 	.word	0x00000082


	//----- nvinfo : EIATTR_KPARAM_INFO
	.align		4
.L_1260:
        /*0008*/ 	.byte	0x04, 0x17
        /*000a*/ 	.short	(.L_1262 - .L_1261)
.L_1261:
        /*000c*/ 	.word	0x00000000
        /*0010*/ 	.short	0x0000
        /*0012*/ 	.short	0x0000
        /*0014*/ 	.byte	0x00, 0xf0, 0x41, 0x07


	//----- nvinfo : EIATTR_SPARSE_MMA_MASK
	.align		4
.L_1262:
        /*0018*/ 	.byte	0x03, 0x50
        /*001a*/ 	.short	0x0000


	//----- nvinfo : EIATTR_MAXREG_COUNT
	.align		4
        /*001c*/ 	.byte	0x03, 0x1b
        /*001e*/ 	.short	0x00ff


	//----- nvinfo : EIATTR_NUM_BARRIERS
	.align		4
        /*0020*/ 	.byte	0x02, 0x4c
        /*0022*/ 	.byte	0x01
	.zero		1


	//----- nvinfo : EIATTR_MERCURY_ISA_VERSION
	.align		4
        /*0024*/ 	.byte	0x03, 0x5f
        /*0026*/ 	.short	0x0101


	//----- nvinfo : EIATTR_COOP_GROUP_MASK_REGIDS
	.align		4
        /*0028*/ 	.byte	0x04, 0x29
        /*002a*/ 	.short	(.L_1264 - .L_1263)


	//   ....[0]....
.L_1263:
        /*002c*/ 	.word	0xffffffff


	//   ....[1]....
        /*0030*/ 	.word	0xffffffff


	//   ....[2]....
        /*0034*/ 	.word	0xffffffff


	//   ....[3]....
        /*0038*/ 	.word	0xffffffff


	//   ....[4]....
        /*003c*/ 	.word	0xffffffff


	//   ....[5]....
        /*0040*/ 	.word	0xffffffff


	//----- nvinfo : EIATTR_COOP_GROUP_INSTR_OFFSETS
	.align		4
.L_1264:
        /*0044*/ 	.byte	0x04, 0x28
        /*0046*/ 	.short	(.L_1266 - .L_1265)


	//   ....[0]....
.L_1265:
        /*0048*/ 	.word	0x00001f20


	//   ....[1]....
        /*004c*/ 	.word	0x00001fc0


	//   ....[2]....
        /*0050*/ 	.word	0x00002010


	//   ....[3]....
        /*0054*/ 	.word	0x00002350


	//   ....[4]....
        /*0058*/ 	.word	0x000023b0


	//   ....[5]....
        /*005c*/ 	.word	0x000024f0


	//----- nvinfo : EIATTR_VRC_CTA_INIT_COUNT
	.align		4
.L_1266:
        /*0060*/ 	.byte	0x02, 0x4a
	.zero		1
	.zero		1


	//----- nvinfo : EIATTR_EXIT_INSTR_OFFSETS
	.align		4
        /*0064*/ 	.byte	0x04, 0x1c
        /*0066*/ 	.short	(.L_1268 - .L_1267)


	//   ....[0]....
.L_1267:
        /*0068*/ 	.word	0x00004740


	//   ....[1]....
        /*006c*/ 	.word	0x00004d10


	//   ....[2]....
        /*0070*/ 	.word	0x00004d30


	//----- nvinfo : EIATTR_CRS_STACK_SIZE
	.align		4
.L_1268:
        /*0074*/ 	.byte	0x04, 0x1e
        /*0076*/ 	.short	(.L_1270 - .L_1269)
.L_1269:
        /*0078*/ 	.word	0x00000000


	//----- nvinfo : EIATTR_CBANK_PARAM_SIZE
	.align		4
.L_1270:
        /*007c*/ 	.byte	0x03, 0x19
        /*007e*/ 	.short	0x01d0


	//----- nvinfo : EIATTR_PARAM_CBANK
	.align		4
        /*0080*/ 	.byte	0x04, 0x0a
        /*0082*/ 	.short	(.L_1272 - .L_1271)
	.align		4
.L_1271:
        /*0084*/ 	.word	index@(.nv.constant0._ZN5flash32flash_fwd_splitkv_combine_kernelI23Flash_fwd_kernel_traitsILi96ELi64ELi64ELi4ELb0ELb0EN7cutlass10bfloat16_tE19Flash_kernel_traitsILi96ELi64ELi64ELi4ES3_EELi16ELi6ELb0EEEvNS_16Flash_fwd_paramsE)
        /*0088*/ 	.short	0x0380
        /*008a*/ 	.short	0x01d0


	//----- nvinfo : EIATTR_SW_WAR
	.align		4
.L_1272:
        /*008c*/ 	.byte	0x04, 0x36
        /*008e*/ 	.short	(.L_1274 - .L_1273)
.L_1273:
        /*0090*/ 	.word	0x00000008
.L_1274:


//--------------------- .nv.info._ZN5flash32flash_fwd_splitkv_combine_kernelI23Flash_fwd_kernel_traitsILi96ELi64ELi64ELi4ELb0ELb0EN7cutlass10bfloat16_tE19Flash_kernel_traitsILi96ELi64ELi64ELi4ES3_EELi16ELi5ELb0EEEvNS_16Flash_fwd_paramsE --------------------------
	.section	.nv.info._ZN5flash32flash_fwd_splitkv_combine_kernelI23Flash_fwd_kernel_traitsILi96ELi64ELi64ELi4ELb0ELb0EN7cutlass10bfloat16_tE19Flash_kernel_traitsILi96ELi64ELi64ELi4ES3_EELi16ELi5ELb0EEEvNS_16Flash_fwd_paramsE,"",@"SHT_CUDA_INFO"
	.sectionflags	@""
	.align	4


	//----- nvinfo : EIATTR_CUDA_API_VERSION
	.align		4
        /*0000*/ 	.byte	0x04, 0x37
        /*0002*/ 	.short	(.L_1276 - .L_1275)
.L_1275:
        /*0004*/ 	.word	0x00000082


	//----- nvinfo : EIATTR_KPARAM_INFO
	.align		4
.L_1276:
        /*0008*/ 	.byte	0x04, 0x17
        /*000a*/ 	.short	(.L_1278 - .L_1277)
.L_1277:
        /*000c*/ 	.word	0x00000000
        /*0010*/ 	.short	0x0000
        /*0012*/ 	.short	0x0000
        /*0014*/ 	.byte	0x00, 0xf0, 0x41, 0x07


	//----- nvinfo : EIATTR_SPARSE_MMA_MASK
	.align		4
.L_1278:
        /*0018*/ 	.byte	0x03, 0x50
        /*001a*/ 	.short	0x0000


	//----- nvinfo : EIATTR_MAXREG_COUNT
	.align		4
        /*001c*/ 	.byte	0x03, 0x1b
        /*001e*/ 	.short	0x00ff


	//----- nvinfo : EIATTR_NUM_BARRIERS
	.align		4
        /*0020*/ 	.byte	0x02, 0x4c
        /*0022*/ 	.byte	0x01
	.zero		1


	//----- nvinfo : EIATTR_MERCURY_ISA_VERSION
	.align		4
        /*0024*/ 	.byte	0x03, 0x5f
        /*0026*/ 	.short	0x0101


	//----- nvinfo : EIATTR_COOP_GROUP_MASK_REGIDS
	.align		4
        /*0028*/ 	.byte	0x04, 0x29
        /*002a*/ 	.short	(.L_1280 - .L_1279)


	//   ....[0]....
.L_1279:
        /*002c*/ 	.word	0xffffffff


	//   ....[1]....
        /*0030*/ 	.word	0xffffffff


	//   ....[2]....
        /*0034*/ 	.word	0xffffffff


	//   ....[3]....
        /*0038*/ 	.word	0xffffffff


	//   ....[4]....
        /*003c*/ 	.word	0xffffffff


	//   ....[5]....
        /*0040*/ 	.word	0xffffffff


	//----- nvinfo : EIATTR_COOP_GROUP_INSTR_OFFSETS
	.align		4
.L_1280:
        /*0044*/ 	.byte	0x04, 0x28
        /*0046*/ 	.short	(.L_1282 - .L_1281)


	//   ....[0]....
.L_1281:
        /*0048*/ 	.word	0x00001b30


	//   ....[1]....
        /*004c*/ 	.word	0x00001bb0


	//   ....[2]....
        /*0050*/ 	.word	0x00001c40


	//   ....[3]....
        /*0054*/ 	.word	0x00001e50


	//   ....[4]....
        /*0058*/ 	.word	0x00001f20


	//   ....[5]....
        /*005c*/ 	.word	0x00001fe0


	//----- nvinfo : EIATTR_VRC_CTA_INIT_COUNT
	.align		4
.L_1282:
        /*0060*/ 	.byte	0x02, 0x4a
	.zero		1
	.zero		1


	//----- nvinfo : EIATTR_EXIT_INSTR_OFFSETS
	.align		4
        /*0064*/ 	.byte	0x04, 0x1c
        /*0066*/ 	.short	(.L_1284 - .L_1283)


	//   ....[0]....
.L_1283:
        /*0068*/ 	.word	0x00003fb0


	//   ....[1]....
        /*006c*/ 	.word	0x00004510


	//   ....[2]....
        /*0070*/ 	.word	0x00004530


	//----- nvinfo : EIATTR_CRS_STACK_SIZE
	.align		4
.L_1284:
        /*0074*/ 	.byte	0x04, 0x1e
        /*0076*/ 	.short	(.L_1286 - .L_1285)
.L_1285:
        /*0078*/ 	.word	0x00000000


	//----- nvinfo : EIATTR_CBANK_PARAM_SIZE
	.align		4
.L_1286:
        /*007c*/ 	.byte	0x03, 0x19
        /*007e*/ 	.short	0x01d0


	//----- nvinfo : EIATTR_PARAM_CBANK
	.align		4
        /*0080*/ 	.byte	0x04, 0x0a
        /*0082*/ 	.short	(.L_1288 - .L_1287)
	.align		4
.L_1287:
        /*0084*/ 	.word	index@(.nv.constant0._ZN5flash32flash_fwd_splitkv_combine_kernelI23Flash_fwd_kernel_traitsILi96ELi64ELi64ELi4ELb0ELb0EN7cutlass10bfloat16_tE19Flash_kernel_traitsILi96ELi64ELi64ELi4ES3_EELi16ELi5ELb0EEEvNS_16Flash_fwd_paramsE)
        /*0088*/ 	.short	0x0380
        /*008a*/ 	.short	0x01d0


	//----- nvinfo : EIATTR_SW_WAR
	.align		4
.L_1288:
        /*008c*/ 	.byte	0x04, 0x36
        /*008e*/ 	.short	(.L_1290 - .L_1289)
.L_1289:
        /*0090*/ 	.word	0x00000008
.L_1290:


//--------------------- .nv.info._ZN5flash32flash_fwd_splitkv_combine_kernelI23Flash_fwd_kernel_traitsILi96ELi64ELi64ELi4ELb0ELb0EN7cutlass10bfloat16_tE19Flash_kernel_traitsILi96ELi64ELi64ELi4ES3_EELi16ELi4ELb0EEEvNS_16Flash_fwd_paramsE --------------------------
	.section	.nv.info._ZN5flash32flash_fwd_splitkv_combine_kernelI23Flash_fwd_kernel_traitsILi96ELi64ELi64ELi4ELb0ELb0EN7cutlass10bfloat16_tE19Flash_kernel_traitsILi96ELi64ELi64ELi4ES3_EELi16ELi4ELb0EEEvNS_16Flash_fwd_paramsE,"",@"SHT_CUDA_INFO"
	.sectionflags	@""
	.align	4


	//----- nvinfo : EIATTR_CUDA_API_VERSION
	.align		4
        /*0000*/ 	.byte	0x04, 0x37
        /*0002*/ 	.short	(.L_1292 - .L_1291)
.L_1291:
        /*0004*/ 	.word	0x00000082


	//----- nvinfo : EIATTR_KPARAM_INFO
	.align		4
.L_1292:
        /*0008*/ 	.byte	0x04, 0x17
        /*000a*/ 	.short	(.L_1294 - .L_1293)
.L_1293:
        /*000c*/ 	.word	0x00000000
        /*0010*/ 	.short	0x0000
        /*0012*/ 	.short	0x0000
        /*0014*/ 	.byte	0x00, 0xf0, 0x41, 0x07


	//----- nvinfo : EIATTR_SPARSE_MMA_MASK
	.align		4
.L_1294:
        /*0018*/ 	.byte	0x03, 0x50
        /*001a*/ 	.short	0x0000


	//----- nvinfo : EIATTR_MAXREG_COUNT
	.align		4
        /*001c*/ 	.byte	0x03, 0x1b
        /*001e*/ 	.short	0x00ff


	//----- nvinfo : EIATTR_NUM_BARRIERS
	.align		4
        /*0020*/ 	.byte	0x02, 0x4c
        /*0022*/ 	.byte	0x01
	.zero		1


	//----- nvinfo : EIATTR_MERCURY_ISA_VERSION
	.align		4
        /*0024*/ 	.byte	0x03, 0x5f
        /*0026*/ 	.short	0x0101


	//----- nvinfo : EIATTR_COOP_GROUP_MASK_REGIDS
	.align		4
        /*0028*/ 	.byte	0x04, 0x29
        /*002a*/ 	.short	(.L_1296 - .L_1295)


	//   ....[0]....
.L_1295:
        /*002c*/ 	.word	0xffffffff


	//   ....[1]....
        /*0030*/ 	.word	0xffffffff


	//   ....[2]....
        /*0034*/ 	.word	0xffffffff


	//   ....[3]....
        /*0038*/ 	.word	0xffffffff


	//   ....[4]....
        /*003c*/ 	.word	0xffffffff


	//   ....[5]....
        /*0040*/ 	.word	0xffffffff


	//----- nvinfo : EIATTR_COOP_GROUP_INSTR_OFFSETS
	.align		4
.L_1296:
        /*0044*/ 	.byte	0x04, 0x28
        /*0046*/ 	.short	(.L_1298 - .L_1297)


	//   ....[0]....
.L_1297:
        /*0048*/ 	.word	0x00001910


	//   ....[1]....
        /*004c*/ 	.word	0x00001980


	//   ....[2]....
        /*0050*/ 	.word	0x000019e0


	//   ....[3]....
        /*0054*/ 	.word	0x00001b60


	//   ....[4]....
        /*0058*/ 	.word	0x00001bd0


	//   ....[5]....
        /*005c*/ 	.word	0x00001ce0


	//----- nvinfo : EIATTR_VRC_CTA_INIT_COUNT
	.align		4
.L_1298:
        /*0060*/ 	.byte	0x02, 0x4a
	.zero		1
	.zero		1


	//----- nvinfo : EIATTR_EXIT_INSTR_OFFSETS
	.align		4
        /*0064*/ 	.byte	0x04, 0x1c
        /*0066*/ 	.short	(.L_1300 - .L_1299)


	//   ....[0]....
.L_1299:
        /*0068*/ 	.word	0x00003c70


	//   ....[1]....
        /*006c*/ 	.word	0x000041d0


	//   ....[2]....
        /*0070*/ 	.word	0x000041f0


	//----- nvinfo : EIATTR_CRS_STACK_SIZE
	.align		4
.L_1300:
        /*0074*/ 	.byte	0x04, 0x1e
        /*0076*/ 	.short	(.L_1302 - .L_1301)
.L_1301:
        /*0078*/ 	.word	0x00000000


	//----- nvinfo : EIATTR_CBANK_PARAM_SIZE
	.align		4
.L_1302:
        /*007c*/ 	.byte	0x03, 0x19
        /*007e*/ 	.short	0x01d0


	//----- nvinfo : EIATTR_PARAM_CBANK
	.align		4
        /*0080*/ 	.byte	0x04, 0x0a
        /*0082*/ 	.short	(.L_1304 - .L_1303)
	.align		4
.L_1303:
        /*0084*/ 	.word	index@(.nv.constant0._ZN5flash32flash_fwd_splitkv_combine_kernelI23Flash_fwd_kernel_traitsILi96ELi64ELi64ELi4ELb0ELb0EN7cutlass10bfloat16_tE19Flash_kernel_traitsILi96ELi64ELi64ELi4ES3_EELi16ELi4ELb0EEEvNS_16Flash_fwd_paramsE)
        /*0088*/ 	.short	0x0380
        /*008a*/ 	.short	0x01d0


	//----- nvinfo : EIATTR_SW_WAR
	.align		4
.L_1304:
        /*008c*/ 	.byte	0x04, 0x36
        /*008e*/ 	.short	(.L_1306 - .L_1305)
.L_1305:
        /*0090*/ 	.word	0x00000008
.L_1306:


//--------------------- .nv.info._ZN5flash32flash_fwd_splitkv_combine_kernelI23Flash_fwd_kernel_traitsILi96ELi64ELi64ELi4ELb0ELb0EN7cutlass10bfloat16_tE19Flash_kernel_traitsILi96ELi64ELi64ELi4ES3_EELi16ELi3ELb0EEEvNS_16Flash_fwd_paramsE --------------------------
	.section	.nv.info._ZN5flash32flash_fwd_splitkv_combine_kernelI23Flash_fwd_kernel_traitsILi96ELi64ELi64ELi4ELb0ELb0EN7cutlass10bfloat16_tE19Flash_kernel_traitsILi96ELi64ELi64ELi4ES3_EELi16ELi3ELb0EEEvNS_16Flash_fwd_paramsE,"",@"SHT_CUDA_INFO"
	.sectionflags	@""
	.align	4


	//----- nvinfo : EIATTR_CUDA_API_VERSION
	.align		4
        /*0000*/ 	.byte	0x04, 0x37
        /*0002*/ 	.short	(.L_1308 - .L_1307)
.L_1307:
        /*0004*/ 	.word	0x00000082


	//----- nvinfo : EIATTR_KPARAM_INFO
	.align		4
.L_1308:
        /*0008*/ 	.byte	0x04, 0x17
        /*000a*/ 	.short	(.L_1310 - .L_1309)
.L_1309:
        /*000c*/ 	.word	0x00000000
        /*0010*/ 	.short	0x0000
        /*0012*/ 	.short	0x0000
        /*0014*/ 	.byte	0x00, 0xf0, 0x41, 0x07


	//----- nvinfo : EIATTR_SPARSE_MMA_MASK
	.align		4
.L_1310:
        /*0018*/ 	.byte	0x03, 0x50
        /*001a*/ 	.short	0x0000


	//----- nvinfo : EIATTR_MAXREG_COUNT
	.align		4
        /*001c*/ 	.byte	0x03, 0x1b
        /*001e*/ 	.short	0x00ff


	//----- nvinfo : EIATTR_NUM_BARRIERS
	.align		4
        /*0020*/ 	.byte	0x02, 0x4c
        /*0022*/ 	.byte	0x01
	.zero		1


	//----- nvinfo : EIATTR_MERCURY_ISA_VERSION
	.align		4
        /*0024*/ 	.byte	0x03, 0x5f
        /*0026*/ 	.short	0x0101


	//----- nvinfo : EIATTR_COOP_GROUP_MASK_REGIDS
	.align		4
        /*0028*/ 	.byte	0x04, 0x29
        /*002a*/ 	.short	(.L_1312 - .L_1311)


	//   ....[0]....
.L_1311:
        /*002c*/ 	.word	0xffffffff


	//   ....[1]....
        /*0030*/ 	.word	0xffffffff


	//   ....[2]....
        /*0034*/ 	.word	0xffffffff


	//   ....[3]....
        /*0038*/ 	.word	0xffffffff


	//   ....[4]....
        /*003c*/ 	.word	0xffffffff


	//   ....[5]....
        /*0040*/ 	.word	0xffffffff


	//----- nvinfo : EIATTR_COOP_GROUP_INSTR_OFFSETS
	.align		4
.L_1312:
        /*0044*/ 	.byte	0x04, 0x28
        /*0046*/ 	.short	(.L_1314 - .L_1313)


	//   ....[0]....
.L_1313:
        /*0048*/ 	.word	0x00001a00


	//   ....[1]....
        /*004c*/ 	.word	0x00001a90


	//   ....[2]....
        /*0050*/ 	.word	0x00001ac0


	//   ....[3]....
        /*0054*/ 	.word	0x00001b30


	//   ....[4]....
        /*0058*/ 	.word	0x00001b70


	//   ....[5]....
        /*005c*/ 	.word	0x00001c50


	//----- nvinfo : EIATTR_VRC_CTA_INIT_COUNT
	.align		4
.L_1314:
        /*0060*/ 	.byte	0x02, 0x4a
	.zero		1
	.zero		1


	//----- nvinfo : EIATTR_EXIT_INSTR_OFFSETS
	.align		4
        /*0064*/ 	.byte	0x04, 0x1c
        /*0066*/ 	.short	(.L_1316 - .L_1315)


	//   ....[0]....
.L_1315:
        /*0068*/ 	.word	0x00003b50


	//   ....[1]....
        /*006c*/ 	.word	0x000040b0


	//   ....[2]....
        /*0070*/ 	.word	0x000040d0


	//----- nvinfo : EIATTR_CRS_STACK_SIZE
	.align		4
.L_1316:
        /*0074*/ 	.byte	0x04, 0x1e
        /*0076*/ 	.short	(.L_1318 - .L_1317)
.L_1317:
        /*0078*/ 	.word	0x00000000


	//----- nvinfo : EIATTR_CBANK_PARAM_SIZE
	.align		4
.L_1318:
        /*007c*/ 	.byte	0x03, 0x19
        /*007e*/ 	.short	0x01d0


	//----- nvinfo : EIATTR_PARAM_CBANK
	.align		4
        /*0080*/ 	.byte	0x04, 0x0a
        /*0082*/ 	.short	(.L_1320 - .L_1319)
	.align		4
.L_1319:
        /*0084*/ 	.word	index@(.nv.constant0._ZN5flash32flash_fwd_splitkv_combine_kernelI23Flash_fwd_kernel_traitsILi96ELi64ELi64ELi4ELb0ELb0EN7cutlass10bfloat16_tE19Flash_kernel_traitsILi96ELi64ELi64ELi4ES3_EELi16ELi3ELb0EEEvNS_16Flash_fwd_paramsE)
        /*0088*/ 	.short	0x0380
        /*008a*/ 	.short	0x01d0


	//----- nvinfo : EIATTR_SW_WAR
	.align		4
.L_1320:
        /*008c*/ 	.byte	0x04, 0x36
        /*008e*/ 	.short	(.L_1322 - .L_1321)
.L_1321:
        /*0090*/ 	.word	0x00000008
.L_1322:


//--------------------- .nv.info._ZN5flash32flash_fwd_splitkv_combine_kernelI23Flash_fwd_kernel_traitsILi96ELi64ELi64ELi4ELb0ELb0EN7cutlass10bfloat16_tE19Flash_kernel_traitsILi96ELi64ELi64ELi4ES3_EELi16ELi2ELb0EEEvNS_16Flash_fwd_paramsE --------------------------
	.section	.nv.info._ZN5flash32flash_fwd_splitkv_combine_kernelI23Flash_fwd_kernel_traitsILi96ELi64ELi64ELi4ELb0ELb0EN7cutlass10bfloat16_tE19Flash_kernel_traitsILi96ELi64ELi64ELi4ES3_EELi16ELi2ELb0EEEvNS_16Flash_fwd_paramsE,"",@"SHT_CUDA_INFO"
	.sectionflags	@""
	.align	4


	//----- nvinfo : EIATTR_CUDA_API_VERSION
	.align		4
        /*0000*/ 	.byte	0x04, 0x37
        /*0002*/ 	.short	(.L_1324 - .L_1323)
.L_1323:
        /*0004*/ 	.word	0x00000082


	//----- nvinfo : EIATTR_KPARAM_INFO
	.align		4
.L_1324:
        /*0008*/ 	.byte	0x04, 0x17
        /*000a*/ 	.short	(.L_1326 - .L_1325)
.L_1325:
        /*000c*/ 	.word	0x00000000
        /*0010*/ 	.short	0x0000
        /*0012*/ 	.short	0x0000
        /*0014*/ 	.byte	0x00, 0xf0, 0x41, 0x07


	//----- nvinfo : EIATTR_SPARSE_MMA_MASK
	.align		4
.L_1326:
        /*0018*/ 	.byte	0x03, 0x50
        /*001a*/ 	.short	0x0000


	//----- nvinfo : EIATTR_MAXREG_COUNT
	.align		4
        /*001c*/ 	.byte	0x03, 0x1b
        /*001e*/ 	.short	0x00ff


	//----- nvinfo : EIATTR_NUM_BARRIERS
	.align		4
        /*0020*/ 	.byte	0x02, 0x4c
        /*0022*/ 	.byte	0x01
	.zero		1


	//----- nvinfo : EIATTR_MERCURY_ISA_VERSION
	.align		4
        /*0024*/ 	.byte	0x03, 0x5f
        /*0026*/ 	.short	0x0101


	//----- nvinfo : EIATTR_COOP_GROUP_MASK_REGIDS
	.align		4
        /*0028*/ 	.byte	0x04, 0x29
        /*002a*/ 	.short	(.L_1328 - .L_1327)


	//   ....[0]....
.L_1327:
        /*002c*/ 	.word	0xffffffff


	//   ....[1]....
        /*0030*/ 	.word	0xffffffff


	//   ....[2]....
        /*0034*/ 	.word	0xffffffff


	//   ....[3]....
        /*0038*/ 	.word	0xffffffff


	//----- nvinfo : EIATTR_COOP_GROUP_INSTR_OFFSETS
	.align		4
.L_1328:
        /*003c*/ 	.byte	0x04, 0x28
        /*003e*/ 	.short	(.L_1330 - .L_1329)


	//   ....[0]....
.L_1329:
        /*0040*/ 	.word	0x00001a20


	//   ....[1]....
        /*0044*/ 	.word	0x00001a40


	//   ....[2]....
        /*0048*/ 	.word	0x00001ae0


	//   ....[3]....
        /*004c*/ 	.word	0x00001be0


	//----- nvinfo : EIATTR_VRC_CTA_INIT_COUNT
	.align		4
.L_1330:
        /*0050*/ 	.byte	0x02, 0x4a
	.zero		1
	.zero		1


	//----- nvinfo : EIATTR_EXIT_INSTR_OFFSETS
	.align		4
        /*0054*/ 	.byte	0x04, 0x1c
        /*0056*/ 	.short	(.L_1332 - .L_1331)


	//   ....[0]....
.L_1331:
        /*0058*/ 	.word	0x00003ae0


	//   ....[1]....
        /*005c*/ 	.word	0x00004040


	//   ....[2]....
        /*0060*/ 	.word	0x00004060


	//----- nvinfo : EIATTR_CRS_STACK_SIZE
	.align		4
.L_1332:
        /*0064*/ 	.byte	0x04, 0x1e
        /*0066*/ 	.short	(.L_1334 - .L_1333)
.L_1333:
        /*0068*/ 	.word	0x00000000


	//----- nvinfo : EIATTR_CBANK_PARAM_SIZE
	.align		4
.L_1334:
        /*006c*/ 	.byte	0x03, 0x19
        /*006e*/ 	.short	0x01d0


	//----- nvinfo : EIATTR_PARAM_CBANK
	.align		4
        /*0070*/ 	.byte	0x04, 0x0a
        /*0072*/ 	.short	(.L_1336 - .L_1335)
	.align		4
.L_1335:
        /*0074*/ 	.word	index@(.nv.constant0._ZN5flash32flash_fwd_splitkv_combine_kernelI23Flash_fwd_kernel_traitsILi96ELi64ELi64ELi4ELb0ELb0EN7cutlass10bfloat16_tE19Flash_kernel_traitsILi96ELi64ELi64ELi4ES3_EELi16ELi2ELb0EEEvNS_16Flash_fwd_paramsE)
        /*0078*/ 	.short	0x0380
        /*007a*/ 	.short	0x01d0


	//----- nvinfo : EIATTR_SW_WAR
	.align		4
.L_1336:
        /*007c*/ 	.byte	0x04, 0x36
        /*007e*/ 	.short	(.L_1338 - .L_1337)
.L_1337:
        /*0080*/ 	.word	0x00000008
.L_1338:


//--------------------- .nv.info._ZN5flash32flash_fwd_splitkv_combine_kernelI23Flash_fwd_kernel_traitsILi96ELi64ELi64ELi4ELb0ELb0EN7cutlass10bfloat16_tE19Flash_kernel_traitsILi96ELi64ELi64ELi4ES3_EELi16ELi1ELb0EEEvNS_16Flash_fwd_paramsE --------------------------
	.section	.nv.info._ZN5flash32flash_fwd_splitkv_combine_kernelI23Flash_fwd_kernel_traitsILi96ELi64ELi64ELi4ELb0ELb0EN7cutlass10bfloat16_tE19Flash_kernel_traitsILi96ELi64ELi64ELi4ES3_EELi16ELi1ELb0EEEvNS_16Flash_fwd_paramsE,"",@"SHT_CUDA_INFO"
	.sectionflags	@""
	.align	4


	//----- nvinfo : EIATTR_CUDA_API_VERSION
	.align		4
        /*0000*/ 	.byte	0x04, 0x37
        /*0002*/ 	.short	(.L_1340 - .L_1339)
.L_1339:
        /*0004*/ 	.word	0x00000082


	//----- nvinfo : EIATTR_KPARAM_INFO
	.align		4
.L_1340:
        /*0008*/ 	.byte	0x04, 0x17
        /*000a*/ 	.short	(.L_1342 - .L_1341)
.L_1341:
        /*000c*/ 	.word	0x00000000
        /*0010*/ 	.short	0x0000
        /*0012*/ 	.short	0x0000
        /*0014*/ 	.byte	0x00, 0xf0, 0x41, 0x07


	//----- nvinfo : EIATTR_SPARSE_MMA_MASK
	.align		4
.L_1342:
        /*0018*/ 	.byte	0x03, 0x50
        /*001a*/ 	.short	0x0000


	//----- nvinfo : EIATTR_MAXREG_COUNT
	.align		4
        /*001c*/ 	.byte	0x03, 0x1b
        /*001e*/ 	.short	0x00ff


	//----- nvinfo : EIATTR_NUM_BARRIERS
	.align		4
        /*0020*/ 	.byte	0x02, 0x4c
        /*0022*/ 	.byte	0x01
	.zero		1


	//----- nvinfo : EIATTR_MERCURY_ISA_VERSION
	.align		4
        /*0024*/ 	.byte	0x03, 0x5f
        /*0026*/ 	.short	0x0101


	//----- nvinfo : EIATTR_COOP_GROUP_MASK_REGIDS
	.align		4
        /*0028*/ 	.byte	0x04, 0x29
        /*002a*/ 	.short	(.L_1344 - .L_1343)


	//   ....[0]....
.L_1343:
        /*002c*/ 	.word	0xffffffff


	//   ....[1]....
        /*0030*/ 	.word	0xffffffff


	//----- nvinfo : EIATTR_COOP_GROUP_INSTR_OFFSETS
	.align		4
.L_1344:
        /*0034*/ 	.byte	0x04, 0x28
        /*0036*/ 	.short	(.L_1346 - .L_1345)


	//   ....[0]....
.L_1345:
        /*0038*/ 	.word	0x00001ab0


	//   ....[1]....
        /*003c*/ 	.word	0x00001cb0


	//----- nvinfo : EIATTR_VRC_CTA_INIT_COUNT
	.align		4
.L_1346:
        /*0040*/ 	.byte	0x02, 0x4a
	.zero		1
	.zero		1


	//----- nvinfo : EIATTR_EXIT_INSTR_OFFSETS
	.align		4
        /*0044*/ 	.byte	0x04, 0x1c
        /*0046*/ 	.short	(.L_1348 - .L_1347)


	//   ....[0]....
.L_1347:
        /*0048*/ 	.word	0x00003ab0


	//   ....[1]....
        /*004c*/ 	.word	0x00004010


	//   ....[2]....
        /*0050*/ 	.word	0x00004030


	//----- nvinfo : EIATTR_CRS_STACK_SIZE
	.align		4
.L_1348:
        /*0054*/ 	.byte	0x04, 0x1e
        /*0056*/ 	.short	(.L_1350 - .L_1349)
.L_1349:
        /*0058*/ 	.word	0x00000000


	//----- nvinfo : EIATTR_CBANK_PARAM_SIZE
	.align		4
.L_1350:
        /*005c*/ 	.byte	0x03, 0x19
        /*005e*/ 	.short	0x01d0


	//----- nvinfo : EIATTR_PARAM_CBANK
	.align		4
        /*0060*/ 	.byte	0x04, 0x0a
        /*0062*/ 	.short	(.L_1352 - .L_1351)
	.align		4
.L_1351:
        /*0064*/ 	.word	index@(.nv.constant0._ZN5flash32flash_fwd_splitkv_combine_kernelI23Flash_fwd_kernel_traitsILi96ELi64ELi64ELi4ELb0ELb0EN7cutlass10bfloat16_tE19Flash_kernel_traitsILi96ELi64ELi64ELi4ES3_EELi16ELi1ELb0EEEvNS_16Flash_fwd_paramsE)
        /*0068*/ 	.short	0x0380
        /*006a*/ 	.short	0x01d0


	//----- nvinfo : EIATTR_SW_WAR
	.align		4
.L_1352:
        /*006c*/ 	.byte	0x04, 0x36
        /*006e*/ 	.short	(.L_1354 - .L_1353)
.L_1353:
        /*0070*/ 	.word	0x00000008
.L_1354:


//--------------------- .nv.info._ZN5flash32flash_fwd_splitkv_combine_kernelI23Flash_fwd_kernel_traitsILi96ELi64ELi64ELi4ELb0ELb0EN7cutlass10bfloat16_tE19Flash_kernel_traitsILi96ELi64ELi64ELi4ES3_EELi16ELi7ELb1EEEvNS_16Flash_fwd_paramsE --------------------------
	.section	.nv.info._ZN5flash32flash_fwd_splitkv_combine_kernelI23Flash_fwd_kernel_traitsILi96ELi64ELi64ELi4ELb0ELb0EN7cutlass10bfloat16_tE19Flash_kernel_traitsILi96ELi64ELi64ELi4ES3_EELi16ELi7ELb1EEEvNS_16Flash_fwd_paramsE,"",@"SHT_CUDA_INFO"
	.sectionflags	@""
	.align	4


	//----- nvinfo : EIATTR_CUDA_API_VERSION
	.align		4
        /*0000*/ 	.byte	0x04, 0x37
        /*0002*/ 	.short	(.L_1356 - .L_1355)
.L_1355:
        /*0004*/ 	.word	0x00000082


	//----- nvinfo : EIATTR_KPARAM_INFO
	.align		4
.L_1356:
        /*0008*/ 	.byte	0x04, 0x17
        /*000a*/ 	.short	(.L_1358 - .L_1357)
.L_1357:
        /*000c*/ 	.word	0x00000000
        /*0010*/ 	.short	0x0000
        /*0012*/ 	.short	0x0000
        /*0014*/ 	.byte	0x00, 0xf0, 0x41, 0x07


	//----- nvinfo : EIATTR_SPARSE_MMA_MASK
	.align		4
.L_1358:
        /*0018*/ 	.byte	0x03, 0x50
        /*001a*/ 	.short	0x0000


	//----- nvinfo : EIATTR_MAXREG_COUNT
	.align		4
        /*001c*/ 	.byte	0x03, 0x1b
        /*001e*/ 	.short	0x00ff


	//----- nvinfo : EIATTR_NUM_BARRIERS
	.align		4
        /*0020*/ 	.byte	0x02, 0x4c
        /*0022*/ 	.byte	0x01
	.zero		1


	//----- nvinfo : EIATTR_MERCURY_ISA_VERSION
	.align		4
        /*0024*/ 	.byte	0x03, 0x5f
        /*0026*/ 	.short	0x0101


	//----- nvinfo : EIATTR_COOP_GROUP_MASK_REGIDS
	.align		4
        /*0028*/ 	.byte	0x04, 0x29
        /*002a*/ 	.short	(.L_1360 - .L_1359)


	//   ....[0]....
.L_1359:
        /*002c*/ 	.word	0xffffffff


	//   ....[1]....
        /*0030*/ 	.word	0xffffffff


	//   ....[2]....
        /*0034*/ 	.word	0xffffffff


	//   ....[3]....
        /*0038*/ 	.word	0xffffffff


	//   ....[4]....
        /*003c*/ 	.word	0xffffffff


	//   ....[5]....
        /*0040*/ 	.word	0xffffffff


	//----- nvinfo : EIATTR_COOP_GROUP_INSTR_OFFSETS
	.align		4
.L_1360:
        /*0044*/ 	.byte	0x04, 0x28
        /*0046*/ 	.short	(.L_1362 - .L_1361)


	//   ....[0]....
.L_1361:
        /*0048*/ 	.word	0x00002600


	//   ....[1]....
        /*004c*/ 	.word	0x00002640


	//   ....[2]....
        /*0050*/ 	.word	0x00002670


	//   ....[3]....
        /*0054*/ 	.word	0x00002cb0


	//   ....[4]....
        /*0058*/ 	.word	0x00002d70


	//   ....[5]....
        /*005c*/ 	.word	0x00002e30


	//----- nvinfo : EIATTR_VRC_CTA_INIT_COUNT
	.align		4
.L_1362:
        /*0060*/ 	.byte	0x02, 0x4a
	.zero		1
	.zero		1


	//----- nvinfo : EIATTR_EXIT_INSTR_OFFSETS
	.align		4
        /*0064*/ 	.byte	0x04, 0x1c
        /*0066*/ 	.short	(.L_1364 - .L_1363)


	//   ....[0]....
.L_1363:
        /*0068*/ 	.word	0x000054a0


	//   ....[1]....
        /*006c*/ 	.word	0x000059d0


	//----- nvinfo : EIATTR_CRS_STACK_SIZE
	.align		4
.L_1364:
        /*0070*/ 	.byte	0x04, 0x1e
        /*0072*/ 	.short	(.L_1366 - .L_1365)
.L_1365:
        /*0074*/ 	.word	0x00000000


	//----- nvinfo : EIATTR_CBANK_PARAM_SIZE
	.align		4
.L_1366:
        /*0078*/ 	.byte	0x03, 0x19
        /*007a*/ 	.short	0x01d0


	//----- nvinfo : EIATTR_PARAM_CBANK
	.align		4
        /*007c*/ 	.byte	0x04, 0x0a
        /*007e*/ 	.short	(.L_1368 - .L_1367)
	.align		4
.L_1367:
        /*0080*/ 	.word	index@(.nv.constant0._ZN5flash32flash_fwd_splitkv_combine_kernelI23Flash_fwd_kernel_traitsILi96ELi64ELi64ELi4ELb0ELb0EN7cutlass10bfloat16_tE19Flash_kernel_traitsILi96ELi64ELi64ELi4ES3_EELi16ELi7ELb1EEEvNS_16Flash_fwd_paramsE)
        /*0084*/ 	.short	0x0380
        /*0086*/ 	.short	0x01d0


	//----- nvinfo : EIATTR_SW_WAR
	.align		4
.L_1368:
        /*0088*/ 	.byte	0x04, 0x36
        /*008a*/ 	.short	(.L_1370 - .L_1369)
.L_1369:
        /*008c*/ 	.word	0x00000008
.L_1370:


//--------------------- .nv.info._ZN5flash32flash_fwd_splitkv_combine_kernelI23Flash_fwd_kernel_traitsILi96ELi64ELi64ELi4ELb0ELb0EN7cutlass10bfloat16_tE19Flash_kernel_traitsILi96ELi64ELi64ELi4ES3_EELi16ELi6ELb1EEEvNS_16Flash_fwd_paramsE --------------------------
	.section	.nv.info._ZN5flash32flash_fwd_splitkv_combine_kernelI23Flash_fwd_kernel_traitsILi96ELi64ELi64ELi4ELb0ELb0EN7cutlass10bfloat16_tE19Flash_kernel_traitsILi96ELi64ELi64ELi4ES3_EELi16ELi6ELb1EEEvNS_16Flash_fwd_paramsE,"",@"SHT_CUDA_INFO"
	.sectionflags	@""
	.align	4


	//----- nvinfo : EIATTR_CUDA_API_VERSION
	.align		4
        /*0000*/ 	.byte	0x04, 0x37
        /*0002*/ 	.short	(.L_1372 - .L_1371)
.L_1371:
        /*0004*/ 	.word	0x00000082


	//----- nvinfo : EIATTR_KPARAM_INFO
	.align		4
.L_1372:
        /*0008*/ 	.byte	0x04, 0x17
        /*000a*/ 	.short	(.L_1374 - .L_1373)
.L_1373:
        /*000c*/ 	.word	0x00000000
        /*0010*/ 	.short	0x0000
        /*0012*/ 	.short	0x0000
        /*0014*/ 	.byte	0x00, 0xf0, 0x41, 0x07


	//----- nvinfo : EIATTR_SPARSE_MMA_MASK
	.align		4
.L_1374:
        /*0018*/ 	.byte	0x03, 0x50
        /*001a*/ 	.short	0x0000


	//----- nvinfo : EIATTR_MAXREG_COUNT
	.align		4
        /*001c*/ 	.byte	0x03, 0x1b
        /*001e*/ 	.short	0x00ff


	//----- nvinfo : EIATTR_NUM_BARRIERS
	.align		4
        /*0020*/ 	.byte	0x02, 0x4c
        /*0022*/ 	.byte	0x01
	.zero		1


	//----- nvinfo : EIATTR_MERCURY_ISA_VERSION
	.align		4
        /*0024*/ 	.byte	0x03, 0x5f
        /*0026*/ 	.short	0x0101


	//----- nvinfo : EIATTR_COOP_GROUP_MASK_REGIDS
	.align		4
        /*0028*/ 	.byte	0x04, 0x29
        /*002a*/ 	.short	(.L_1376 - .L_1375)


	//   ....[0]....
.L_1375:
        /*002c*/ 	.word	0xffffffff


	//   ....[1]....
        /*0030*/ 	.word	0xffffffff


	//   ....[2]....
        /*0034*/ 	.word	0xffffffff


	//   ....[3]....
        /*0038*/ 	.word	0xffffffff


	//   ....[4]....
        /*003c*/ 	.word	0xffffffff


	//   ....[5]....
        /*0040*/ 	.word	0xffffffff


	//----- nvinfo : EIATTR_COOP_GROUP_INSTR_OFFSETS
	.align		4
.L_1376:
        /*0044*/ 	.byte	0x04, 0x28
        /*0046*/ 	.short	(.L_1378 - .L_1377)


	//   ....[0]....
.L_1377:
        /*0048*/ 	.word	0x00001ed0


	//   ....[1]....
        /*004c*/ 	.word	0x00001f90


	//   ....[2]....
        /*0050*/ 	.word	0x00001ff0


	//   ....[3]....
        /*0054*/ 	.word	0x00002350


	//   ....[4]....
        /*0058*/ 	.word	0x00002370


	//   ....[5]....
        /*005c*/ 	.word	0x000023b0


	//----- nvinfo : EIATTR_VRC_CTA_INIT_COUNT
	.align		4
.L_1378:
        /*0060*/ 	.byte	0x02, 0x4a
	.zero		1
	.zero		1


	//----- nvinfo : EIATTR_EXIT_INSTR_OFFSETS
	.align		4
        /*0064*/ 	.byte	0x04, 0x1c
        /*0066*/ 	.short	(.L_1380 - .L_1379)


	//   ....[0]....
.L_1379:
        /*0068*/ 	.word	0x000045d0


	//   ....[1]....
        /*006c*/ 	.word	0x00004b00


	//----- nvinfo : EIATTR_CRS_STACK_SIZE
	.align		4
.L_1380:
        /*0070*/ 	.byte	0x04, 0x1e
        /*0072*/ 	.short	(.L_1382 - .L_1381)
.L_1381:
        /*0074*/ 	.word	0x00000000


	//----- nvinfo : EIATTR_CBANK_PARAM_SIZE
	.align		4
.L_1382:
        /*0078*/ 	.byte	0x03, 0x19
        /*007a*/ 	.short	0x01d0


	//----- nvinfo : EIATTR_PARAM_CBANK
	.align		4
        /*007c*/ 	.byte	0x04, 0x0a
        /*007e*/ 	.short	(.L_1384 - .L_1383)
	.align		4
.L_1383:
        /*0080*/ 	.word	index@(.nv.constant0._ZN5flash32flash_fwd_splitkv_combine_kernelI23Flash_fwd_kernel_traitsILi96ELi64ELi64ELi4ELb0ELb0EN7cutlass10bfloat16_tE19Flash_kernel_traitsILi96ELi64ELi64ELi4ES3_EELi16ELi6ELb1EEEvNS_16Flash_fwd_paramsE)
        /*0084*/ 	.short	0x0380
        /*0086*/ 	.short	0x01d0


	//----- nvinfo : EIATTR_SW_WAR
	.align		4
.L_1384:
        /*0088*/ 	.byte	0x04, 0x36
        /*008a*/ 	.short	(.L_1386 - .L_1385)
.L_1385:
        /*008c*/ 	.word	0x00000008
.L_1386:


//--------------------- .nv.info._ZN5flash32flash_fwd_splitkv_combine_kernelI23Flash_fwd_kernel_traitsILi96ELi64ELi64ELi4ELb0ELb0EN7cutlass10bfloat16_tE19Flash_kernel_traitsILi96ELi64ELi64ELi4ES3_EELi16ELi5ELb1EEEvNS_16Flash_fwd_paramsE --------------------------
	.section	.nv.info._ZN5flash32flash_fwd_splitkv_combine_kernelI23Flash_fwd_kernel_traitsILi96ELi64ELi64ELi4ELb0ELb0EN7cutlass10bfloat16_tE19Flash_kernel_traitsILi96ELi64ELi64ELi4ES3_EELi16ELi5ELb1EEEvNS_16Flash_fwd_paramsE,"",@"SHT_CUDA_INFO"
	.sectionflags	@""
	.align	4


	//----- nvinfo : EIATTR_CUDA_API_VERSION
	.align		4
        /*0000*/ 	.byte	0x04, 0x37
        /*0002*/ 	.short	(.L_1388 - .L_1387)
.L_1387:
        /*0004*/ 	.word	0x00000082


	//----- nvinfo : EIATTR_KPARAM_INFO
	.align		4
.L_1388:
        /*0008*/ 	.byte	0x04, 0x17
        /*000a*/ 	.short	(.L_1390 - .L_1389)
.L_1389:
        /*000c*/ 	.word	0x00000000
        /*0010*/ 	.short	0x0000
        /*0012*/ 	.short	0x0000
        /*0014*/ 	.byte	0x00, 0xf0, 0x41, 0x07


	//----- nvinfo : EIATTR_SPARSE_MMA_MASK
	.align		4
.L_1390:
        /*0018*/ 	.byte	0x03, 0x50
        /*001a*/ 	.short	0x0000


	//----- nvinfo : EIATTR_MAXREG_COUNT
	.align		4
        /*001c*/ 	.byte	0x03, 0x1b
        /*001e*/ 	.short	0x00ff


	//----- nvinfo : EIATTR_NUM_BARRIERS
	.align		4
        /*0020*/ 	.byte	0x02, 0x4c
        /*0022*/ 	.byte	0x01
	.zero		1


	//----- nvinfo : EIATTR_MERCURY_ISA_VERSION
	.align		4
        /*0024*/ 	.byte	0x03, 0x5f
        /*0026*/ 	.short	0x0101


	//----- nvinfo : EIATTR_COOP_GROUP_MASK_REGIDS
	.align		4
        /*0028*/ 	.byte	0x04, 0x29
        /*002a*/ 	.short	(.L_1392 - .L_1391)


	//   ....[0]....
.L_1391:
        /*002c*/ 	.word	0xffffffff


	//   ....[1]....
        /*0030*/ 	.word	0xffffffff


	//   ....[2]....
        /*0034*/ 	.word	0xffffffff


	//   ....[3]....
        /*0038*/ 	.word	0xffffffff


	//   ....[4]....
        /*003c*/ 	.word	0xffffffff


	//   ....[5]....
        /*0040*/ 	.word	0xffffffff


	//----- nvinfo : EIATTR_COOP_GROUP_INSTR_OFFSETS
	.align		4
.L_1392:
        /*0044*/ 	.byte	0x04, 0x28
        /*0046*/ 	.short	(.L_1394 - .L_1393)


	//   ....[0]....
.L_1393:
        /*0048*/ 	.word	0x00001a00


	//   ....[1]....
        /*004c*/ 	.word	0x00001a90


	//   ....[2]....
        /*0050*/ 	.word	0x00001ae0


	//   ....[3]....
        /*0054*/ 	.word	0x00001d00


	//   ....[4]....
        /*0058*/ 	.word	0x00001d70


	//   ....[5]....
        /*005c*/ 	.word	0x00001e90


	//----- nvinfo : EIATTR_VRC_CTA_INIT_COUNT
	.align		4
.L_1394:
        /*0060*/ 	.byte	0x02, 0x4a
	.zero		1
	.zero		1


	//----- nvinfo : EIATTR_EXIT_INSTR_OFFSETS
	.align		4
        /*0064*/ 	.byte	0x04, 0x1c
        /*0066*/ 	.short	(.L_1396 - .L_1395)


	//   ....[0]....
.L_1395:
        /*0068*/ 	.word	0x00003f00


	//   ....[1]....
        /*006c*/ 	.word	0x00004430


	//----- nvinfo : EIATTR_CRS_STACK_SIZE
	.align		4
.L_1396:
        /*0070*/ 	.byte	0x04, 0x1e
        /*0072*/ 	.short	(.L_1398 - .L_1397)
.L_1397:
        /*0074*/ 	.word	0x00000000


	//----- nvinfo : EIATTR_CBANK_PARAM_SIZE
	.align		4
.L_1398:
        /*0078*/ 	.byte	0x03, 0x19
        /*007a*/ 	.short	0x01d0


	//----- nvinfo : EIATTR_PARAM_CBANK
	.align		4
        /*007c*/ 	.byte	0x04, 0x0a
        /*007e*/ 	.short	(.L_1400 - .L_1399)
	.align		4
.L_1399:
        /*0080*/ 	.word	index@(.nv.constant0._ZN5flash32flash_fwd_splitkv_combine_kernelI23Flash_fwd_kernel_traitsILi96ELi64ELi64ELi4ELb0ELb0EN7cutlass10bfloat16_tE19Flash_kernel_traitsILi96ELi64ELi64ELi4ES3_EELi16ELi5ELb1EEEvNS_16Flash_fwd_paramsE)
        /*0084*/ 	.short	0x0380
        /*0086*/ 	.short	0x01d0


	//----- nvinfo : EIATTR_SW_WAR
	.align		4
.L_1400:
        /*0088*/ 	.byte	0x04, 0x36
        /*008a*/ 	.short	(.L_1402 - .L_1401)
.L_1401:
        /*008c*/ 	.word	0x00000008
.L_1402:


//--------------------- .nv.info._ZN5flash32flash_fwd_splitkv_combine_kernelI23Flash_fwd_kernel_traitsILi96ELi64ELi64ELi4ELb0ELb0EN7cutlass10bfloat16_tE19Flash_kernel_traitsILi96ELi64ELi64ELi4ES3_EELi16ELi4ELb1EEEvNS_16Flash_fwd_paramsE --------------------------
	.section	.nv.info._ZN5flash32flash_fwd_splitkv_combine_kernelI23Flash_fwd_kernel_traitsILi96ELi64ELi64ELi4ELb0ELb0EN7cutlass10bfloat16_tE19Flash_kernel_traitsILi96ELi64ELi64ELi4ES3_EELi16ELi4ELb1EEEvNS_16Flash_fwd_paramsE,"",@"SHT_CUDA_INFO"
	.sectionflags	@""
	.align	4


	//----- nvinfo : EIATTR_CUDA_API_VERSION
	.align		4
        /*0000*/ 	.byte	0x04, 0x37
        /*0002*/ 	.short	(.L_1404 - .L_1403)
.L_1403:
        /*0004*/ 	.word	0x00000082


	//----- nvinfo : EIATTR_KPARAM_INFO
	.align		4
.L_1404:
        /*0008*/ 	.byte	0x04, 0x17
        /*000a*/ 	.short	(.L_1406 - .L_1405)
.L_1405:
        /*000c*/ 	.word	0x00000000
        /*0010*/ 	.short	0x0000
        /*0012*/ 	.short	0x0000
        /*0014*/ 	.byte	0x00, 0xf0, 0x41, 0x07


	//----- nvinfo : EIATTR_SPARSE_MMA_MASK
	.align		4
.L_1406:
        /*0018*/ 	.byte	0x03, 0x50
        /*001a*/ 	.short	0x0000


	//----- nvinfo : EIATTR_MAXREG_COUNT
	.align		4
        /*001c*/ 	.byte	0x03, 0x1b
        /*001e*/ 	.short	0x00ff


	//----- nvinfo : EIATTR_NUM_BARRIERS
	.align		4
        /*0020*/ 	.byte	0x02, 0x4c
        /*0022*/ 	.byte	0x01
	.zero		1


	//----- nvinfo : EIATTR_MERCURY_ISA_VERSION
	.align		4
        /*0024*/ 	.byte	0x03, 0x5f
        /*0026*/ 	.short	0x0101


	//----- nvinfo : EIATTR_COOP_GROUP_MASK_REGIDS
	.align		4
        /*0028*/ 	.byte	0x04, 0x29
        /*002a*/ 	.short	(.L_1408 - .L_1407)


	//   ....[0]....
.L_1407:
        /*002c*/ 	.word	0xffffffff


	//   ....[1]....
        /*0030*/ 	.word	0xffffffff


	//   ....[2]....
        /*0034*/ 	.word	0xffffffff


	//   ....[3]....
        /*0038*/ 	.word	0xffffffff


	//   ....[4]....
        /*003c*/ 	.word	0xffffffff


	//   ....[5]....
        /*0040*/ 	.word	0xffffffff


	//----- nvinfo : EIATTR_COOP_GROUP_INSTR_OFFSETS
	.align		4
.L_1408:
        /*0044*/ 	.byte	0x04, 0x28
        /*0046*/ 	.short	(.L_1410 - .L_1409)


	//   ....[0]....
.L_1409:
        /*0048*/ 	.word	0x00001910


	//   ....[1]....
        /*004c*/ 	.word	0x00001980


	//   ....[2]....
        /*0050*/ 	.word	0x000019e0


	//   ....[3]....
        /*0054*/ 	.word	0x00001b60


	//   ....[4]....
        /*0058*/ 	.word	0x00001bd0


	//   ....[5]....
        /*005c*/ 	.word	0x00001ce0


	//----- nvinfo : EIATTR_VRC_CTA_INIT_COUNT
	.align		4
.L_1410:
        /*0060*/ 	.byte	0x02, 0x4a
	.zero		1
	.zero		1


	//----- nvinfo : EIATTR_EXIT_INSTR_OFFSETS
	.align		4
        /*0064*/ 	.byte	0x04, 0x1c
        /*0066*/ 	.short	(.L_1412 - .L_1411)


	//   ....[0]....
.L_1411:
        /*0068*/ 	.word	0x00003d30


	//   ....[1]....
        /*006c*/ 	.word	0x00004260


	//----- nvinfo : EIATTR_CRS_STACK_SIZE
	.align		4
.L_1412:
        /*0070*/ 	.byte	0x04, 0x1e
        /*0072*/ 	.short	(.L_1414 - .L_1413)
.L_1413:
        /*0074*/ 	.word	0x00000000


	//----- nvinfo : EIATTR_CBANK_PARAM_SIZE
	.align		4
.L_1414:
        /*0078*/ 	.byte	0x03, 0x19
        /*007a*/ 	.short	0x01d0


	//----- nvinfo : EIATTR_PARAM_CBANK
	.align		4
        /*007c*/ 	.byte	0x04, 0x0a
        /*007e*/ 	.short	(.L_1416 - .L_1415)
	.align		4
.L_1415:
        /*0080*/ 	.word	index@(.nv.constant0._ZN5flash32flash_fwd_splitkv_combine_kernelI23Flash_fwd_kernel_traitsILi96ELi64ELi64ELi4ELb0ELb0EN7cutlass10bfloat16_tE19Flash_kernel_traitsILi96ELi64ELi64ELi4ES3_EELi16ELi4ELb1EEEvNS_16Flash_fwd_paramsE)
        /*0084*/ 	.short	0x0380
        /*0086*/ 	.short	0x01d0


	//----- nvinfo : EIATTR_SW_WAR
	.align		4
.L_1416:
        /*0088*/ 	.byte	0x04, 0x36
        /*008a*/ 	.short	(.L_1418 - .L_1417)
.L_1417:
        /*008c*/ 	.word	0x00000008
.L_1418:


//--------------------- .nv.info._ZN5flash32flash_fwd_splitkv_combine_kernelI23Flash_fwd_kernel_traitsILi96ELi64ELi64ELi4ELb0ELb0EN7cutlass10bfloat16_tE19Flash_kernel_traitsILi96ELi64ELi64ELi4ES3_EELi16ELi3ELb1EEEvNS_16Flash_fwd_paramsE --------------------------
	.section	.nv.info._ZN5flash32flash_fwd_splitkv_combine_kernelI23Flash_fwd_kernel_traitsILi96ELi64ELi64ELi4ELb0ELb0EN7cutlass10bfloat16_tE19Flash_kernel_traitsILi96ELi64ELi64ELi4ES3_EELi16ELi3ELb1EEEvNS_16Flash_fwd_paramsE,"",@"SHT_CUDA_INFO"
	.sectionflags	@""
	.align	4


	//----- nvinfo : EIATTR_CUDA_API_VERSION
	.align		4
        /*0000*/ 	.byte	0x04, 0x37
        /*0002*/ 	.short	(.L_1420 - .L_1419)
.L_1419:
        /*0004*/ 	.word	0x00000082


	//----- nvinfo : EIATTR_KPARAM_INFO
	.align		4
.L_1420:
        /*0008*/ 	.byte	0x04, 0x17
        /*000a*/ 	.short	(.L_1422 - .L_1421)
.L_1421:
        /*000c*/ 	.word	0x00000000
        /*0010*/ 	.short	0x0000
        /*0012*/ 	.short	0x0000
        /*0014*/ 	.byte	0x00, 0xf0, 0x41, 0x07


	//----- nvinfo : EIATTR_SPARSE_MMA_MASK
	.align		4
.L_1422:
        /*0018*/ 	.byte	0x03, 0x50
        /*001a*/ 	.short	0x0000


	//----- nvinfo : EIATTR_MAXREG_COUNT
	.align		4
        /*001c*/ 	.byte	0x03, 0x1b
        /*001e*/ 	.short	0x00ff


	//----- nvinfo : EIATTR_NUM_BARRIERS
	.align		4
        /*0020*/ 	.byte	0x02, 0x4c
        /*0022*/ 	.byte	0x01
	.zero		1


	//----- nvinfo : EIATTR_MERCURY_ISA_VERSION
	.align		4
        /*0024*/ 	.byte	0x03, 0x5f
        /*0026*/ 	.short	0x0101


	//----- nvinfo : EIATTR_COOP_GROUP_MASK_REGIDS
	.align		4
        /*0028*/ 	.byte	0x04, 0x29
        /*002a*/ 	.short	(.L_1424 - .L_1423)


	//   ....[0]....
.L_1423:
        /*002c*/ 	.word	0xffffffff


	//   ....[1]....
        /*0030*/ 	.word	0xffffffff


	//   ....[2]....
        /*0034*/ 	.word	0xffffffff


	//   ....[3]....
        /*0038*/ 	.word	0xffffffff


	//   ....[4]....
        /*003c*/ 	.word	0xffffffff


	//   ....[5]....
        /*0040*/ 	.word	0xffffffff


	//----- nvinfo : EIATTR_COOP_GROUP_INSTR_OFFSETS
	.align		4
.L_1424:
        /*0044*/ 	.byte	0x04, 0x28
        /*0046*/ 	.short	(.L_1426 - .L_1425)


	//   ....[0]....
.L_1425:
        /*0048*/ 	.word	0x000019f0


	//   ....[1]....
        /*004c*/ 	.word	0x00001ab0


	//   ....[2]....
        /*0050*/ 	.word	0x00001af0


	//   ....[3]....
        /*0054*/ 	.word	0x00001bf0


	//   ....[4]....
        /*0058*/ 	.word	0x00001d00


	//   ....[5]....
        /*005c*/ 	.word	0x00001e00


	//----- nvinfo : EIATTR_VRC_CTA_INIT_COUNT
	.align		4
.L_1426:
        /*0060*/ 	.byte	0x02, 0x4a
	.zero		1
	.zero		1


	//----- nvinfo : EIATTR_EXIT_INSTR_OFFSETS
	.align		4
        /*0064*/ 	.byte	0x04, 0x1c
        /*0066*/ 	.short	(.L_1428 - .L_1427)


	//   ....[0]....
.L_1427:
        /*0068*/ 	.word	0x00003b80


	//   ....[1]....
        /*006c*/ 	.word	0x000040b0


	//----- nvinfo : EIATTR_CRS_STACK_SIZE
	.align		4
.L_1428:
        /*0070*/ 	.byte	0x04, 0x1e
        /*0072*/ 	.short	(.L_1430 - .L_1429)
.L_1429:
        /*0074*/ 	.word	0x00000000


	//----- nvinfo : EIATTR_CBANK_PARAM_SIZE
	.align		4
.L_1430:
        /*0078*/ 	.byte	0x03, 0x19
        /*007a*/ 	.short	0x01d0


	//----- nvinfo : EIATTR_PARAM_CBANK
	.align		4
        /*007c*/ 	.byte	0x04, 0x0a
        /*007e*/ 	.short	(.L_1432 - .L_1431)
	.align		4
.L_1431:
        /*0080*/ 	.word	index@(.nv.constant0._ZN5flash32flash_fwd_splitkv_combine_kernelI23Flash_fwd_kernel_traitsILi96ELi64ELi64ELi4ELb0ELb0EN7cutlass10bfloat16_tE19Flash_kernel_traitsILi96ELi64ELi64ELi4ES3_EELi16ELi3ELb1EEEvNS_16Flash_fwd_paramsE)
        /*0084*/ 	.short	0x0380
        /*0086*/ 	.short	0x01d0


	//----- nvinfo : EIATTR_SW_WAR
	.align		4
.L_1432:
        /*0088*/ 	.byte	0x04, 0x36
        /*008a*/ 	.short	(.L_1434 - .L_1433)
.L_1433:
        /*008c*/ 	.word	0x00000008
.L_1434:


//--------------------- .nv.info._ZN5flash32flash_fwd_splitkv_combine_kernelI23Flash_fwd_kernel_traitsILi96ELi64ELi64ELi4ELb0ELb0EN7cutlass10bfloat16_tE19Flash_kernel_traitsILi96ELi64ELi64ELi4ES3_EELi16ELi2ELb1EEEvNS_16Flash_fwd_paramsE --------------------------
	.section	.nv.info._ZN5flash32flash_fwd_splitkv_combine_kernelI23Flash_fwd_kernel_traitsILi96ELi64ELi64ELi4ELb0ELb0EN7cutlass10bfloat16_tE19Flash_kernel_traitsILi96ELi64ELi64ELi4ES3_EELi16ELi2ELb1EEEvNS_16Flash_fwd_paramsE,"",@"SHT_CUDA_INFO"
	.sectionflags	@""
	.align	4


	//----- nvinfo : EIATTR_CUDA_API_VERSION
	.align		4
        /*0000*/ 	.byte	0x04, 0x37
        /*0002*/ 	.short	(.L_1436 - .L_1435)
.L_1435:
        /*0004*/ 	.word	0x00000082


	//----- nvinfo : EIATTR_KPARAM_INFO
	.align		4
.L_1436:
        /*0008*/ 	.byte	0x04, 0x17
        /*000a*/ 	.short	(.L_1438 - .L_1437)
.L_1437:
        /*000c*/ 	.word	0x00000000
        /*0010*/ 	.short	0x0000
        /*0012*/ 	.short	0x0000
        /*0014*/ 	.byte	0x00, 0xf0, 0x41, 0x07


	//----- nvinfo : EIATTR_SPARSE_MMA_MASK
	.align		4
.L_1438:
        /*0018*/ 	.byte	0x03, 0x50
        /*001a*/ 	.short	0x0000


	//----- nvinfo : EIATTR_MAXREG_COUNT
	.align		4
        /*001c*/ 	.byte	0x03, 0x1b
        /*001e*/ 	.short	0x00ff


	//----- nvinfo : EIATTR_NUM_BARRIERS
	.align		4
        /*0020*/ 	.byte	0x02, 0x4c
        /*0022*/ 	.byte	0x01
	.zero		1


	//----- nvinfo : EIATTR_MERCURY_ISA_VERSION
	.align		4
        /*0024*/ 	.byte	0x03, 0x5f
        /*0026*/ 	.short	0x0101


	//----- nvinfo : EIATTR_COOP_GROUP_MASK_REGIDS
	.align		4
        /*0028*/ 	.byte	0x04, 0x29
        /*002a*/ 	.short	(.L_1440 - .L_1439)


	//   ....[0]....
.L_1439:
        /*002c*/ 	.word	0xffffffff


	//   ....[1]....
        /*0030*/ 	.word	0xffffffff


	//   ....[2]....
        /*0034*/ 	.word	0xffffffff


	//   ....[3]....
        /*0038*/ 	.word	0xffffffff


	//----- nvinfo : EIATTR_COOP_GROUP_INSTR_OFFSETS
	.align		4
.L_1440:
        /*003c*/ 	.byte	0x04, 0x28
        /*003e*/ 	.short	(.L_1442 - .L_1441)


	//   ....[0]....
.L_1441:
        /*0040*/ 	.word	0x000019b0


	//   ....[1]....
        /*0044*/ 	.word	0x00001a00


	//   ....[2]....
        /*0048*/ 	.word	0x00001ac0


	//   ....[3]....
        /*004c*/ 	.word	0x00001bb0


	//----- nvinfo : EIATTR_VRC_CTA_INIT_COUNT
	.align		4
.L_1442:
        /*0050*/ 	.byte	0x02, 0x4a
	.zero		1
	.zero		1


	//----- nvinfo : EIATTR_EXIT_INSTR_OFFSETS
	.align		4
        /*0054*/ 	.byte	0x04, 0x1c
        /*0056*/ 	.short	(.L_1444 - .L_1443)


	//   ....[0]....
.L_1443:
        /*0058*/ 	.word	0x00003b30


	//   ....[1]....
        /*005c*/ 	.word	0x00004060


	//----- nvinfo : EIATTR_CRS_STACK_SIZE
	.align		4
.L_1444:
        /*0060*/ 	.byte	0x04, 0x1e
        /*0062*/ 	.short	(.L_1446 - .L_1445)
.L_1445:
        /*0064*/ 	.word	0x00000000


	//----- nvinfo : EIATTR_CBANK_PARAM_SIZE
	.align		4
.L_1446:
        /*0068*/ 	.byte	0x03, 0x19
        /*006a*/ 	.short	0x01d0


	//----- nvinfo : EIATTR_PARAM_CBANK
	.align		4
        /*006c*/ 	.byte	0x04, 0x0a
        /*006e*/ 	.short	(.L_1448 - .L_1447)
	.align		4
.L_1447:
        /*0070*/ 	.word	index@(.nv.constant0._ZN5flash32flash_fwd_splitkv_combine_kernelI23Flash_fwd_kernel_traitsILi96ELi64ELi64ELi4ELb0ELb0EN7cutlass10bfloat16_tE19Flash_kernel_traitsILi96ELi64ELi64ELi4ES3_EELi16ELi2ELb1EEEvNS_16Flash_fwd_paramsE)
        /*0074*/ 	.short	0x0380
        /*0076*/ 	.short	0x01d0


	//----- nvinfo : EIATTR_SW_WAR
	.align		4
.L_1448:
        /*0078*/ 	.byte	0x04, 0x36
        /*007a*/ 	.short	(.L_1450 - .L_1449)
.L_1449:
        /*007c*/ 	.word	0x00000008
.L_1450:


//--------------------- .nv.info._ZN5flash32flash_fwd_splitkv_combine_kernelI23Flash_fwd_kernel_traitsILi96ELi64ELi64ELi4ELb0ELb0EN7cutlass10bfloat16_tE19Flash_kernel_traitsILi96ELi64ELi64ELi4ES3_EELi16ELi1ELb1EEEvNS_16Flash_fwd_paramsE --------------------------
	.section	.nv.info._ZN5flash32flash_fwd_splitkv_combine_kernelI23Flash_fwd_kernel_traitsILi96ELi64ELi64ELi4ELb0ELb0EN7cutlass10bfloat16_tE19Flash_kernel_traitsILi96ELi64ELi64ELi4ES3_EELi16ELi1ELb1EEEvNS_16Flash_fwd_paramsE,"",@"SHT_CUDA_INFO"
	.sectionflags	@""
	.align	4


	//----- nvinfo : EIATTR_CUDA_API_VERSION
	.align		4
        /*0000*/ 	.byte	0x04, 0x37
        /*0002*/ 	.short	(.L_1452 - .L_1451)
.L_1451:
        /*0004*/ 	.word	0x00000082


	//----- nvinfo : EIATTR_KPARAM_INFO
	.align		4
.L_1452:
        /*0008*/ 	.byte	0x04, 0x17
        /*000a*/ 	.short	(.L_1454 - .L_1453)
.L_1453:
        /*000c*/ 	.word	0x00000000
        /*0010*/ 	.short	0x0000
        /*0012*/ 	.short	0x0000
        /*0014*/ 	.byte	0x00, 0xf0, 0x41, 0x07


	//----- nvinfo : EIATTR_SPARSE_MMA_MASK
	.align		4
.L_1454:
        /*0018*/ 	.byte	0x03, 0x50
        /*001a*/ 	.short	0x0000


	//----- nvinfo : EIATTR_MAXREG_COUNT
	.align		4
        /*001c*/ 	.byte	0x03, 0x1b
        /*001e*/ 	.short	0x00ff


	//----- nvinfo : EIATTR_NUM_BARRIERS
	.align		4
        /*0020*/ 	.byte	0x02, 0x4c
        /*0022*/ 	.byte	0x01
	.zero		1


	//----- nvinfo : EIATTR_MERCURY_ISA_VERSION
	.align		4
        /*0024*/ 	.byte	0x03, 0x5f
        /*0026*/ 	.short	0x0101


	//----- nvinfo : EIATTR_COOP_GROUP_MASK_REGIDS
	.align		4
        /*0028*/ 	.byte	0x04, 0x29
        /*002a*/ 	.short	(.L_1456 - .L_1455)


	//   ....[0]....
.L_1455:
        /*002c*/ 	.word	0xffffffff


	//   ....[1]....
        /*0030*/ 	.word	0xffffffff


	//----- nvinfo : EIATTR_COOP_GROUP_INSTR_OFFSETS
	.align		4
.L_1456:
        /*0034*/ 	.byte	0x04, 0x28
        /*0036*/ 	.short	(.L_1458 - .L_1457)


	//   ....[0]....
.L_1457:
        /*0038*/ 	.word	0x00001a60


	//   ....[1]....
        /*003c*/ 	.word	0x00001c50


	//----- nvinfo : EIATTR_VRC_CTA_INIT_COUNT
	.align		4
.L_1458:
        /*0040*/ 	.byte	0x02, 0x4a
	.zero		1
	.zero		1


	//----- nvinfo : EIATTR_EXIT_INSTR_OFFSETS
	.align		4
        /*0044*/ 	.byte	0x04, 0x1c
        /*0046*/ 	.short	(.L_1460 - .L_1459)


	//   ....[0]....
.L_1459:
        /*0048*/ 	.word	0x00003b00


	//   ....[1]....
        /*004c*/ 	.word	0x00004030


	//----- nvinfo : EIATTR_CRS_STACK_SIZE
	.align		4
.L_1460:
        /*0050*/ 	.byte	0x04, 0x1e
        /*0052*/ 	.short	(.L_1462 - .L_1461)
.L_1461:
        /*0054*/ 	.word	0x00000000


	//----- nvinfo : EIATTR_CBANK_PARAM_SIZE
	.align		4
.L_1462:
        /*0058*/ 	.byte	0x03, 0x19
        /*005a*/ 	.short	0x01d0


	//----- nvinfo : EIATTR_PARAM_CBANK
	.align		4
        /*005c*/ 	.byte	0x04, 0x0a
        /*005e*/ 	.short	(.L_1464 - .L_1463)
	.align		4
.L_1463:
        /*0060*/ 	.word	index@(.nv.constant0._ZN5flash32flash_fwd_splitkv_combine_kernelI23Flash_fwd_kernel_traitsILi96ELi64ELi64ELi4ELb0ELb0EN7cutlass10bfloat16_tE19Flash_kernel_traitsILi96ELi64ELi64ELi4ES3_EELi16ELi1ELb1EEEvNS_16Flash_fwd_paramsE)
        /*0064*/ 	.short	0x0380
        /*0066*/ 	.short	0x01d0


	//----- nvinfo : EIATTR_SW_WAR
	.align		4
.L_1464:
        /*0068*/ 	.byte	0x04, 0x36
        /*006a*/ 	.short	(.L_1466 - .L_1465)
.L_1465:
        /*006c*/ 	.word	0x00000008
.L_1466:


//--------------------- .nv.info._ZN5flash24flash_fwd_splitkv_kernelI23Flash_fwd_kernel_traitsILi96ELi64ELi64ELi4ELb0ELb0EN7cutlass10bfloat16_tE19Flash_kernel_traitsILi96ELi64ELi64ELi4ES3_EELb1ELb0ELb0ELb0ELb0ELb0ELb0ELb0EEEvNS_16Flash_fwd_paramsE --------------------------
	.section	.nv.info._ZN5flash24flash_fwd_splitkv_kernelI23Flash_fwd_kernel_traitsILi96ELi64ELi64ELi4ELb0ELb0EN7cutlass10bfloat16_tE19Flash_kernel_traitsILi96ELi64ELi64ELi4ES3_EELb1ELb0ELb0ELb0ELb0ELb0ELb0ELb0EEEvNS_16Flash_fwd_paramsE,"",@"SHT_CUDA_INFO"
	.sectionflags	@""
	.align	4


	//----- nvinfo : EIATTR_CUDA_API_VERSION
	.align		4
        /*0000*/ 	.byte	0x04, 0x37
        /*0002*/ 	.short	(.L_1468 - .L_1467)
.L_1467:
        /*0004*/ 	.word	0x00000082


	//----- nvinfo : EIATTR_KPARAM_INFO
	.align		4
.L_1468:
        /*0008*/ 	.byte	0x04, 0x17
        /*000a*/ 	.short	(.L_1470 - .L_1469)
.L_1469:
        /*000c*/ 	.word	0x00000000
        /*0010*/ 	.short	0x0000
        /*0012*/ 	.short	0x0000
        /*0014*/ 	.byte	0x00, 0xf0, 0x41, 0x07


	//----- nvinfo : EIATTR_SPARSE_MMA_MASK
	.align		4
.L_1470:
        /*0018*/ 	.byte	0x03, 0x50
        /*001a*/ 	.short	0x0000


	//----- nvinfo : EIATTR_MAXREG_COUNT
	.align		4
        /*001c*/ 	.byte	0x03, 0x1b
        /*001e*/ 	.short	0x00ff


	//----- nvinfo : EIATTR_NUM_BARRIERS
	.align		4
        /*0020*/ 	.byte	0x02, 0x4c
        /*0022*/ 	.byte	0x01
	.zero		1


	//----- nvinfo : EIATTR_MERCURY_ISA_VERSION
	.align		4
        /*0024*/ 	.byte	0x03, 0x5f
        /*0026*/ 	.short	0x0101


	//----- nvinfo : EIATTR_COOP_GROUP_MASK_REGIDS
	.align		4
        /*0028*/ 	.byte	0x04, 0x29
        /*002a*/ 	.short	(.L_1472 - .L_1471)


	//   ....[0]....
.L_1471:
        /*002c*/ 	.word	0xffffffff


	//   ....[1]....
        /*0030*/ 	.word	0xffffffff


	//   ....[2]....
        /*0034*/ 	.word	0xffffffff


	//   ....[3]....
        /*0038*/ 	.word	0xffffffff


	//   ....[4]....
        /*003c*/ 	.word	0xffffffff


	//   ....[5]....
        /*0040*/ 	.word	0xffffffff


	//   ....[6]....
        /*0044*/ 	.word	0xffffffff


	//   ....[7]....
        /*0048*/ 	.word	0xffffffff


	//   ....[8]....
        /*004c*/ 	.word	0xffffffff


	//   ....[9]....
        /*0050*/ 	.word	0xffffffff


	//   ....[10]....
        /*0054*/ 	.word	0xffffffff


	//   ....[11]....
        /*0058*/ 	.word	0xffffffff


	//   ....[12]....
        /*005c*/ 	.word	0xffffffff


	//   ....[13]....
        /*0060*/ 	.word	0xffffffff


	//   ....[14]....
        /*0064*/ 	.word	0xffffffff


	//   ....[15]....
        /*0068*/ 	.word	0xffffffff


	//----- nvinfo : EIATTR_COOP_GROUP_INSTR_OFFSETS
	.align		4
.L_1472:
        /*006c*/ 	.byte	0x04, 0x28
        /*006e*/ 	.short	(.L_1474 - .L_1473)


	//   ....[0]....
.L_1473:
        /*0070*/ 	.word	0x00003a00


	//   ....[1]....
        /*0074*/ 	.word	0x00003a30


	//   ....[2]....
        /*0078*/ 	.word	0x00003a50


	//   ....[3]....
        /*007c*/ 	.word	0x00003a70


	//   ....[4]....
        /*0080*/ 	.word	0x00006030


	//   ....[5]....
        /*0084*/ 	.word	0x00006040


	//   ....[6]....
        /*0088*/ 	.word	0x00006070


	//   ....[7]....
        /*008c*/ 	.word	0x00006080


	//   ....[8]....
        /*0090*/ 	.word	0x00008830


	//   ....[9]....
        /*0094*/ 	.word	0x00008850


	//   ....[10]....
        /*0098*/ 	.word	0x00008880


	//   ....[11]....
        /*009c*/ 	.word	0x00008890


	//   ....[12]....
        /*00a0*/ 	.word	0x00009860


	//   ....[13]....
        /*00a4*/ 	.word	0x000098a0


	//   ....[14]....
        /*00a8*/ 	.word	0x00009920


	//   ....[15]....
        /*00ac*/ 	.word	0x00009930


	//----- nvinfo : EIATTR_VRC_CTA_INIT_COUNT
	.align		4
.L_1474:
        /*00b0*/ 	.byte	0x02, 0x4a
	.zero		1
	.zero		1


	//----- nvinfo : EIATTR_EXIT_INSTR_OFFSETS
	.align		4
        /*00b4*/ 	.byte	0x04, 0x1c
        /*00b6*/ 	.short	(.L_1476 - .L_1475)


	//   ....[0]....
.L_1475:
        /*00b8*/ 	.word	0x00000340


	//   ....[1]....
        /*00bc*/ 	.word	0x000009a0


	//   ....[2]....
        /*00c0*/ 	.word	0x000009d0


	//   ....[3]....
        /*00c4*/ 	.word	0x0000a550


	//   ....[4]....
        /*00c8*/ 	.word	0x0000a670


	//   ....[5]....
        /*00cc*/ 	.word	0x0000a690


	//----- nvinfo : EIATTR_CRS_STACK_SIZE
	.align		4
.L_1476:
        /*00d0*/ 	.byte	0x04, 0x1e
        /*00d2*/ 	.short	(.L_1478 - .L_1477)
.L_1477:
        /*00d4*/ 	.word	0x00000000


	//----- nvinfo : EIATTR_CBANK_PARAM_SIZE
	.align		4
.L_1478:
        /*00d8*/ 	.byte	0x03, 0x19
        /*00da*/ 	.short	0x01d0


	//----- nvinfo : EIATTR_PARAM_CBANK
	.align		4
        /*00dc*/ 	.byte	0x04, 0x0a
        /*00de*/ 	.short	(.L_1480 - .L_1479)
	.align		4
.L_1479:
        /*00e0*/ 	.word	index@(.nv.constant0._ZN5flash24flash_fwd_splitkv_kernelI23Flash_fwd_kernel_traitsILi96ELi64ELi64ELi4ELb0ELb0EN7cutlass10bfloat16_tE19Flash_kernel_traitsILi96ELi64ELi64ELi4ES3_EELb1ELb0ELb0ELb0ELb0ELb0ELb0ELb0EEEvNS_16Flash_fwd_paramsE)
        /*00e4*/ 	.short	0x0380
        /*00e6*/ 	.short	0x01d0


	//----- nvinfo : EIATTR_SW_WAR
	.align		4
.L_1480:
        /*00e8*/ 	.byte	0x04, 0x36
        /*00ea*/ 	.short	(.L_1482 - .L_1481)
.L_1481:
        /*00ec*/ 	.word	0x00000008
.L_1482:


//--------------------- .nv.info._ZN5flash24flash_fwd_splitkv_kernelI23Flash_fwd_kernel_traitsILi96ELi64ELi64ELi4ELb0ELb0EN7cutlass10bfloat16_tE19Flash_kernel_traitsILi96ELi64ELi64ELi4ES3_EELb1ELb0ELb0ELb0ELb0ELb1ELb0ELb0EEEvNS_16Flash_fwd_paramsE --------------------------
	.section	.nv.info._ZN5flash24flash_fwd_splitkv_kernelI23Flash_fwd_kernel_traitsILi96ELi64ELi64ELi4ELb0ELb0EN7cutlass10bfloat16_tE19Flash_kernel_traitsILi96ELi64ELi64ELi4ES3_EELb1ELb0ELb0ELb0ELb0ELb1ELb0ELb0EEEvNS_16Flash_fwd_paramsE,"",@"SHT_CUDA_INFO"
	.sectionflags	@""
	.align	4


	//----- nvinfo : EIATTR_CUDA_API_VERSION
	.align		4
        /*0000*/ 	.byte	0x04, 0x37
        /*0002*/ 	.short	(.L_1484 - .L_1483)
.L_1483:
        /*0004*/ 	.word	0x00000082


	//----- nvinfo : EIATTR_KPARAM_INFO
	.align		4
.L_1484:
        /*0008*/ 	.byte	0x04, 0x17
        /*000a*/ 	.short	(.L_1486 - .L_1485)
.L_1485:
        /*000c*/ 	.word	0x00000000
        /*0010*/ 	.short	0x0000
        /*0012*/ 	.short	0x0000
        /*0014*/ 	.byte	0x00, 0xf0, 0x41, 0x07


	//----- nvinfo : EIATTR_SPARSE_MMA_MASK
	.align		4
.L_1486:
        /*0018*/ 	.byte	0x03, 0x50
        /*001a*/ 	.short	0x0000


	//----- nvinfo : EIATTR_MAXREG_COUNT
	.align		4
        /*001c*/ 	.byte	0x03, 0x1b
        /*001e*/ 	.short	0x00ff


	//----- nvinfo : EIATTR_NUM_BARRIERS
	.align		4
        /*0020*/ 	.byte	0x02, 0x4c
        /*0022*/ 	.byte	0x01
	.zero		1


	//----- nvinfo : EIATTR_MERCURY_ISA_VERSION
	.align		4
        /*0024*/ 	.byte	0x03, 0x5f
        /*0026*/ 	.short	0x0101


	//----- nvinfo : EIATTR_COOP_GROUP_MASK_REGIDS
	.align		4
        /*0028*/ 	.byte	0x04, 0x29
        /*002a*/ 	.short	(.L_1488 - .L_1487)


	//   ....[0]....
.L_1487:
        /*002c*/ 	.word	0xffffffff


	//   ....[1]....
        /*0030*/ 	.word	0xffffffff


	//   ....[2]....
        /*0034*/ 	.word	0xffffffff


	//   ....[3]....
        /*0038*/ 	.word	0xffffffff


	//   ....[4]....
        /*003c*/ 	.word	0xffffffff


	//   ....[5]....
        /*0040*/ 	.word	0xffffffff


	//   ....[6]....
        /*0044*/ 	.word	0xffffffff


	//   ....[7]....
        /*0048*/ 	.word	0xffffffff


	//   ....[8]....
        /*004c*/ 	.word	0xffffffff


	//   ....[9]....
        /*0050*/ 	.word	0xffffffff


	//   ....[10]....
        /*0054*/ 	.word	0xffffffff


	//   ....[11]....
        /*0058*/ 	.word	0xffffffff


	//   ....[12]....
        /*005c*/ 	.word	0xffffffff


	//   ....[13]....
        /*0060*/ 	.word	0xffffffff


	//   ....[14]....
        /*0064*/ 	.word	0xffffffff


	//   ....[15]....
        /*0068*/ 	.word	0xffffffff


	//----- nvinfo : EIATTR_COOP_GROUP_INSTR_OFFSETS
	.align		4
.L_1488:
        /*006c*/ 	.byte	0x04, 0x28
        /*006e*/ 	.short	(.L_1490 - .L_1489)


	//   ....[0]....
.L_1489:
        /*0070*/ 	.word	0x00003da0


	//   ....[1]....
        /*0074*/ 	.word	0x00003dc0


	//   ....[2]....
        /*0078*/ 	.word	0x00003de0


	//   ....[3]....
        /*007c*/ 	.word	0x00003e00


	//   ....[4]....
        /*0080*/ 	.word	0x00006700


	//   ....[5]....
        /*0084*/ 	.word	0x00006710


	//   ....[6]....
        /*0088*/ 	.word	0x00006740


	//   ....[7]....
        /*008c*/ 	.word	0x00006750


	//   ....[8]....
        /*0090*/ 	.word	0x00009290


	//   ....[9]....
        /*0094*/ 	.word	0x000092c0


	//   ....[10]....
        /*0098*/ 	.word	0x00009320


	//   ....[11]....
        /*009c*/ 	.word	0x00009330


	//   ....[12]....
        /*00a0*/ 	.word	0x0000a2b0


	//   ....[13]....
        /*00a4*/ 	.word	0x0000a2f0


	//   ....[14]....
        /*00a8*/ 	.word	0x0000a360


	//   ....[15]....
        /*00ac*/ 	.word	0x0000a380


	//----- nvinfo : EIATTR_VRC_CTA_INIT_COUNT
	.align		4
.L_1490:
        /*00b0*/ 	.byte	0x02, 0x4a
	.zero		1
	.zero		1


	//----- nvinfo : EIATTR_EXIT_INSTR_OFFSETS
	.align		4
        /*00b4*/ 	.byte	0x04, 0x1c
        /*00b6*/ 	.short	(.L_1492 - .L_1491)


	//   ....[0]....
.L_1491:
        /*00b8*/ 	.word	0x00000340


	//   ....[1]....
        /*00bc*/ 	.word	0x000009a0


	//   ....[2]....
        /*00c0*/ 	.word	0x000009d0


	//   ....[3]....
        /*00c4*/ 	.word	0x0000afa0


	//   ....[4]....
        /*00c8*/ 	.word	0x0000b0c0


	//   ....[5]....
        /*00cc*/ 	.word	0x0000b0e0


	//----- nvinfo : EIATTR_CRS_STACK_SIZE
	.align		4
.L_1492:
        /*00d0*/ 	.byte	0x04, 0x1e
        /*00d2*/ 	.short	(.L_1494 - .L_1493)
.L_1493:
        /*00d4*/ 	.word	0x00000000


	//----- nvinfo : EIATTR_CBANK_PARAM_SIZE
	.align		4
.L_1494:
        /*00d8*/ 	.byte	0x03, 0x19
        /*00da*/ 	.short	0x01d0


	//----- nvinfo : EIATTR_PARAM_CBANK
	.align		4
        /*00dc*/ 	.byte	0x04, 0x0a
        /*00de*/ 	.short	(.L_1496 - .L_1495)
	.align		4
.L_1495:
        /*00e0*/ 	.word	index@(.nv.constant0._ZN5flash24flash_fwd_splitkv_kernelI23Flash_fwd_kernel_traitsILi96ELi64ELi64ELi4ELb0ELb0EN7cutlass10bfloat16_tE19Flash_kernel_traitsILi96ELi64ELi64ELi4ES3_EELb1ELb0ELb0ELb0ELb0ELb1ELb0ELb0EEEvNS_16Flash_fwd_paramsE)
        /*00e4*/ 	.short	0x0380
        /*00e6*/ 	.short	0x01d0


	//----- nvinfo : EIATTR_SW_WAR
	.align		4
.L_1496:
        /*00e8*/ 	.byte	0x04, 0x36
        /*00ea*/ 	.short	(.L_1498 - .L_1497)
.L_1497:
        /*00ec*/ 	.word	0x00000008
.L_1498:


//--------------------- .nv.info._ZN5flash24flash_fwd_splitkv_kernelI23Flash_fwd_kernel_traitsILi96ELi64ELi64ELi4ELb0ELb0EN7cutlass10bfloat16_tE19Flash_kernel_traitsILi96ELi64ELi64ELi4ES3_EELb1ELb0ELb0ELb0ELb0ELb0ELb0ELb1EEEvNS_16Flash_fwd_paramsE --------------------------
	.section	.nv.info._ZN5flash24flash_fwd_splitkv_kernelI23Flash_fwd_kernel_traitsILi96ELi64ELi64ELi4ELb0ELb0EN7cutlass10bfloat16_tE19Flash_kernel_traitsILi96ELi64ELi64ELi4ES3_EELb1ELb0ELb0ELb0ELb0ELb0ELb0ELb1EEEvNS_16Flash_fwd_paramsE,"",@"SHT_CUDA_INFO"
	.sectionflags	@""
	.align	4


	//----- nvinfo : EIATTR_CUDA_API_VERSION
	.align		4
        /*0000*/ 	.byte	0x04, 0x37
        /*0002*/ 	.short	(.L_1500 - .L_1499)
.L_1499:
        /*0004*/ 	.word	0x00000082


	//----- nvinfo : EIATTR_KPARAM_INFO
	.align		4
.L_1500:
        /*0008*/ 	.byte	0x04, 0x17
        /*000a*/ 	.short	(.L_1502 - .L_1501)
.L_1501:
        /*000c*/ 	.word	0x00000000
        /*0010*/ 	.short	0x0000
        /*0012*/ 	.short	0x0000
        /*0014*/ 	.byte	0x00, 0xf0, 0x41, 0x07


	//----- nvinfo : EIATTR_SPARSE_MMA_MASK
	.align		4
.L_1502:
        /*0018*/ 	.byte	0x03, 0x50
        /*001a*/ 	.short	0x0000


	//----- nvinfo : EIATTR_MAXREG_COUNT
	.align		4
        /*001c*/ 	.byte	0x03, 0x1b
        /*001e*/ 	.short	0x00ff


	//----- nvinfo : EIATTR_NUM_BARRIERS
	.align		4
        /*0020*/ 	.byte	0x02, 0x4c
        /*0022*/ 	.byte	0x01
	.zero		1


	//----- nvinfo : EIATTR_MERCURY_ISA_VERSION
	.align		4
        /*0024*/ 	.byte	0x03, 0x5f
        /*0026*/ 	.short	0x0101


	//----- nvinfo : EIATTR_COOP_GROUP_MASK_REGIDS
	.align		4
        /*0028*/ 	.byte	0x04, 0x29
        /*002a*/ 	.short	(.L_1504 - .L_1503)


	//   ....[0]....
.L_1503:
        /*002c*/ 	.word	0xffffffff


	//   ....[1]....
        /*0030*/ 	.word	0xffffffff


	//   ....[2]....
        /*0034*/ 	.word	0xffffffff


	//   ....[3]....
        /*0038*/ 	.word	0xffffffff


	//   ....[4]....
        /*003c*/ 	.word	0xffffffff


	//   ....[5]....
        /*0040*/ 	.word	0xffffffff


	//   ....[6]....
        /*0044*/ 	.word	0xffffffff


	//   ....[7]....
        /*0048*/ 	.word	0xffffffff


	//   ....[8]....
        /*004c*/ 	.word	0xffffffff


	//   ....[9]....
        /*0050*/ 	.word	0xffffffff


	//   ....[10]....
        /*0054*/ 	.word	0xffffffff


	//   ....[11]....
        /*0058*/ 	.word	0xffffffff


	//   ....[12]....
        /*005c*/ 	.word	0xffffffff


	//   ....[13]....
        /*0060*/ 	.word	0xffffffff


	//   ....[14]....
        /*0064*/ 	.word	0xffffffff


	//   ....[15]....
        /*0068*/ 	.word	0xffffffff


	//----- nvinfo : EIATTR_COOP_GROUP_INSTR_OFFSETS
	.align		4
.L_1504:
        /*006c*/ 	.byte	0x04, 0x28
        /*006e*/ 	.short	(.L_1506 - .L_1505)


	//   ....[0]....
.L_1505:
        /*0070*/ 	.word	0x0000bd90


	//   ....[1]....
        /*0074*/ 	.word	0x0000be50


	//   ....[2]....
        /*0078*/ 	.word	0x0000be70


	//   ....[3]....
        /*007c*/ 	.word	0x0000be90


	//   ....[4]....
        /*0080*/ 	.word	0x0000e3d0


	//   ....[5]....
        /*0084*/ 	.word	0x0000e3f0


	//   ....[6]....
        /*0088*/ 	.word	0x0000e420


	//   ....[7]....
        /*008c*/ 	.word	0x0000e430


	//   ....[8]....
        /*0090*/ 	.word	0x00010a80


	//   ....[9]....
        /*0094*/ 	.word	0x00010aa0


	//   ....[10]....
        /*0098*/ 	.word	0x00010ad0


	//   ....[11]....
        /*009c*/ 	.word	0x00010ae0


	//   ....[12]....
        /*00a0*/ 	.word	0x00011ac0


	//   ....[13]....
        /*00a4*/ 	.word	0x00011b00


	//   ....[14]....
        /*00a8*/ 	.word	0x00011b60


	//   ....[15]....
        /*00ac*/ 	.word	0x00011b70


	//----- nvinfo : EIATTR_VRC_CTA_INIT_COUNT
	.align		4
.L_1506:
        /*00b0*/ 	.byte	0x02, 0x4a
	.zero		1
	.zero		1


	//----- nvinfo : EIATTR_EXIT_INSTR_OFFSETS
	.align		4
        /*00b4*/ 	.byte	0x04, 0x1c
        /*00b6*/ 	.short	(.L_1508 - .L_1507)


	//   ....[0]....
.L_1507:
        /*00b8*/ 	.word	0x00000340


	//   ....[1]....
        /*00bc*/ 	.word	0x000009a0


	//   ....[2]....
        /*00c0*/ 	.word	0x000009d0


	//   ....[3]....
        /*00c4*/ 	.word	0x00012840


	//   ....[4]....
        /*00c8*/ 	.word	0x00012970


	//   ....[5]....
        /*00cc*/ 	.word	0x00012990


	//----- nvinfo : EIATTR_CRS_STACK_SIZE
	.align		4
.L_1508:
        /*00d0*/ 	.byte	0x04, 0x1e
        /*00d2*/ 	.short	(.L_1510 - .L_1509)
.L_1509:
        /*00d4*/ 	.word	0x00000000


	//----- nvinfo : EIATTR_CBANK_PARAM_SIZE
	.align		4
.L_1510:
        /*00d8*/ 	.byte	0x03, 0x19
        /*00da*/ 	.short	0x01d0


	//----- nvinfo : EIATTR_PARAM_CBANK
	.align		4
        /*00dc*/ 	.byte	0x04, 0x0a
        /*00de*/ 	.short	(.L_1512 - .L_1511)
	.align		4
.L_1511:
        /*00e0*/ 	.word	index@(.nv.constant0._ZN5flash24flash_fwd_splitkv_kernelI23Flash_fwd_kernel_traitsILi96ELi64ELi64ELi4ELb0ELb0EN7cutlass10bfloat16_tE19Flash_kernel_traitsILi96ELi64ELi64ELi4ES3_EELb1ELb0ELb0ELb0ELb0ELb0ELb0ELb1EEEvNS_16Flash_fwd_paramsE)
        /*00e4*/ 	.short	0x0380
        /*00e6*/ 	.short	0x01d0


	//----- nvinfo : EIATTR_SW_WAR
	.align		4
.L_1512:
        /*00e8*/ 	.byte	0x04, 0x36
        /*00ea*/ 	.short	(.L_1514 - .L_1513)
.L_1513:
        /*00ec*/ 	.word	0x00000008
.L_1514:


//--------------------- .nv.info._ZN5flash24flash_fwd_splitkv_kernelI23Flash_fwd_kernel_traitsILi96ELi64ELi64ELi4ELb0ELb0EN7cutlass10bfloat16_tE19Flash_kernel_traitsILi96ELi64ELi64ELi4ES3_EELb1ELb0ELb0ELb0ELb0ELb1ELb0ELb1EEEvNS_16Flash_fwd_paramsE --------------------------
	.section	.nv.info._ZN5flash24flash_fwd_splitkv_kernelI23Flash_fwd_kernel_traitsILi96ELi64ELi64ELi4ELb0ELb0EN7cutlass10bfloat16_tE19Flash_kernel_traitsILi96ELi64ELi64ELi4ES3_EELb1ELb0ELb0ELb0ELb0ELb1ELb0ELb1EEEvNS_16Flash_fwd_paramsE,"",@"SHT_CUDA_INFO"
	.sectionflags	@""
	.align	4


	//----- nvinfo : EIATTR_CUDA_API_VERSION
	.align		4
        /*0000*/ 	.byte	0x04, 0x37
        /*0002*/ 	.short	(.L_1516 - .L_1515)
.L_1515:
        /*0004*/ 	.word	0x00000082


	//----- nvinfo : EIATTR_KPARAM_INFO
	.align		4
.L_1516:
        /*0008*/ 	.byte	0x04, 0x17
        /*000a*/ 	.short	(.L_1518 - .L_1517)
.L_1517:
        /*000c*/ 	.word	0x00000000
        /*0010*/ 	.short	0x0000
        /*0012*/ 	.short	0x0000
        /*0014*/ 	.byte	0x00, 0xf0, 0x41, 0x07


	//----- nvinfo : EIATTR_SPARSE_MMA_MASK
	.align		4
.L_1518:
        /*0018*/ 	.byte	0x03, 0x50
        /*001a*/ 	.short	0x0000


	//----- nvinfo : EIATTR_MAXREG_COUNT
	.align		4
        /*001c*/ 	.byte	0x03, 0x1b
        /*001e*/ 	.short	0x00ff


	//----- nvinfo : EIATTR_NUM_BARRIERS
	.align		4
        /*0020*/ 	.byte	0x02, 0x4c
        /*0022*/ 	.byte	0x01
	.zero		1


	//----- nvinfo : EIATTR_MERCURY_ISA_VERSION
	.align		4
        /*0024*/ 	.byte	0x03, 0x5f
        /*0026*/ 	.short	0x0101


	//----- nvinfo : EIATTR_COOP_GROUP_MASK_REGIDS
	.align		4
        /*0028*/ 	.byte	0x04, 0x29
        /*002a*/ 	.short	(.L_1520 - .L_1519)


	//   ....[0]....
.L_1519:
        /*002c*/ 	.word	0xffffffff


	//   ....[1]....
        /*0030*/ 	.word	0xffffffff


	//   ....[2]....
        /*0034*/ 	.word	0xffffffff


	//   ....[3]....
        /*0038*/ 	.word	0xffffffff


	//   ....[4]....
        /*003c*/ 	.word	0xffffffff


	//   ....[5]....
        /*0040*/ 	.word	0xffffffff


	//   ....[6]....
        /*0044*/ 	.word	0xffffffff


	//   ....[7]....
        /*0048*/ 	.word	0xffffffff


	//   ....[8]....
        /*004c*/ 	.word	0xffffffff


	//   ....[9]....
        /*0050*/ 	.word	0xffffffff


	//   ....[10]....
        /*0054*/ 	.word	0xffffffff


	//   ....[11]....
        /*0058*/ 	.word	0xffffffff


	//   ....[12]....
        /*005c*/ 	.word	0xffffffff


	//   ....[13]....
        /*0060*/ 	.word	0xffffffff


	//   ....[14]....
        /*0064*/ 	.word	0xffffffff


	//   ....[15]....
        /*0068*/ 	.word	0xffffffff


	//----- nvinfo : EIATTR_COOP_GROUP_INSTR_OFFSETS
	.align		4
.L_1520:
        /*006c*/ 	.byte	0x04, 0x28
        /*006e*/ 	.short	(.L_1522 - .L_1521)


	//   ....[0]....
.L_1521:
        /*0070*/ 	.word	0x0000c090


	//   ....[1]....
        /*0074*/ 	.word	0x0000c0e0


	//   ....[2]....
        /*0078*/ 	.word	0x0000c130


	//   ....[3]....
        /*007c*/ 	.word	0x0000c150


	//   ....[4]....
        /*0080*/ 	.word	0x0000eb00


	//   ....[5]....
        /*0084*/ 	.word	0x0000eb20


	//   ....[6]....
        /*0088*/ 	.word	0x0000eb50


	//   ....[7]....
        /*008c*/ 	.word	0x0000eb60


	//   ....[8]....
        /*0090*/ 	.word	0x000114b0


	//   ....[9]....
        /*0094*/ 	.word	0x000114e0


	//   ....[10]....
        /*0098*/ 	.word	0x00011520


	//   ....[11]....
        /*009c*/ 	.word	0x00011530


	//   ....[12]....
        /*00a0*/ 	.word	0x000124b0


	//   ....[13]....
        /*00a4*/ 	.word	0x000124f0


	//   ....[14]....
        /*00a8*/ 	.word	0x00012560


	//   ....[15]....
        /*00ac*/ 	.word	0x00012570


	//----- nvinfo : EIATTR_VRC_CTA_INIT_COUNT
	.align		4
.L_1522:
        /*00b0*/ 	.byte	0x02, 0x4a
	.zero		1
	.zero		1


	//----- nvinfo : EIATTR_EXIT_INSTR_OFFSETS
	.align		4
        /*00b4*/ 	.byte	0x04, 0x1c
        /*00b6*/ 	.short	(.L_1524 - .L_1523)


	//   ....[0]....
.L_1523:
        /*00b8*/ 	.word	0x00000350


	//   ....[1]....
        /*00bc*/ 	.word	0x000009a0


	//   ....[2]....
        /*00c0*/ 	.word	0x000009d0


	//   ....[3]....
        /*00c4*/ 	.word	0x00013200


	//   ....[4]....
        /*00c8*/ 	.word	0x00013330


	//   ....[5]....
        /*00cc*/ 	.word	0x00013350


	//----- nvinfo : EIATTR_CRS_STACK_SIZE
	.align		4
.L_1524:
        /*00d0*/ 	.byte	0x04, 0x1e
        /*00d2*/ 	.short	(.L_1526 - .L_1525)
.L_1525:
        /*00d4*/ 	.word	0x00000000


	//----- nvinfo : EIATTR_CBANK_PARAM_SIZE
	.align		4
.L_1526:
        /*00d8*/ 	.byte	0x03, 0x19
        /*00da*/ 	.short	0x01d0


	//----- nvinfo : EIATTR_PARAM_CBANK
	.align		4
        /*00dc*/ 	.byte	0x04, 0x0a
        /*00de*/ 	.short	(.L_1528 - .L_1527)
	.align		4
.L_1527:
        /*00e0*/ 	.word	index@(.nv.constant0._ZN5flash24flash_fwd_splitkv_kernelI23Flash_fwd_kernel_traitsILi96ELi64ELi64ELi4ELb0ELb0EN7cutlass10bfloat16_tE19Flash_kernel_traitsILi96ELi64ELi64ELi4ES3_EELb1ELb0ELb0ELb0ELb0ELb1ELb0ELb1EEEvNS_16Flash_fwd_paramsE)
        /*00e4*/ 	.short	0x0380
        /*00e6*/ 	.short	0x01d0


	//----- nvinfo : EIATTR_SW_WAR
	.align		4
.L_1528:
        /*00e8*/ 	.byte	0x04, 0x36
        /*00ea*/ 	.short	(.L_1530 - .L_1529)
.L_1529:
        /*00ec*/ 	.word	0x00000008
.L_1530:


//--------------------- .nv.info._ZN5flash24flash_fwd_splitkv_kernelI23Flash_fwd_kernel_traitsILi96ELi64ELi64ELi4ELb0ELb0EN7cutlass10bfloat16_tE19Flash_kernel_traitsILi96ELi64ELi64ELi4ES3_EELb1ELb0ELb0ELb0ELb0ELb0ELb1ELb0EEEvNS_16Flash_fwd_paramsE --------------------------
	.section	.nv.info._ZN5flash24flash_fwd_splitkv_kernelI23Flash_fwd_kernel_traitsILi96ELi64ELi64ELi4ELb0ELb0EN7cutlass10bfloat16_tE19Flash_kernel_traitsILi96ELi64ELi64ELi4ES3_EELb1ELb0ELb0ELb0ELb0ELb0ELb1ELb0EEEvNS_16Flash_fwd_paramsE,"",@"SHT_CUDA_INFO"
	.sectionflags	@""
	.align	4


	//----- nvinfo : EIATTR_CUDA_API_VERSION
	.align		4
        /*0000*/ 	.byte	0x04, 0x37
        /*0002*/ 	.short	(.L_1532 - .L_1531)
.L_1531:
        /*0004*/ 	.word	0x00000082


	//----- nvinfo : EIATTR_KPARAM_INFO
	.align		4
.L_1532:
        /*0008*/ 	.byte	0x04, 0x17
        /*000a*/ 	.short	(.L_1534 - .L_1533)
.L_1533:
        /*000c*/ 	.word	0x00000000
        /*0010*/ 	.short	0x0000
        /*0012*/ 	.short	0x0000
        /*0014*/ 	.byte	0x00, 0xf0, 0x41, 0x07


	//----- nvinfo : EIATTR_SPARSE_MMA_MASK
	.align		4
.L_1534:
        /*0018*/ 	.byte	0x03, 0x50
        /*001a*/ 	.short	0x0000


	//----- nvinfo : EIATTR_MAXREG_COUNT
	.align		4
        /*001c*/ 	.byte	0x03, 0x1b
        /*001e*/ 	.short	0x00ff


	//----- nvinfo : EIATTR_NUM_BARRIERS
	.align		4
        /*0020*/ 	.byte	0x02, 0x4c
        /*0022*/ 	.byte	0x01
	.zero		1


	//----- nvinfo : EIATTR_MERCURY_ISA_VERSION
	.align		4
        /*0024*/ 	.byte	0x03, 0x5f
        /*0026*/ 	.short	0x0101


	//----- nvinfo : EIATTR_COOP_GROUP_MASK_REGIDS
	.align		4
        /*0028*/ 	.byte	0x04, 0x29
        /*002a*/ 	.short	(.L_1536 - .L_1535)


	//   ....[0]....
.L_1535:
        /*002c*/ 	.word	0xffffffff


	//   ....[1]....
        /*0030*/ 	.word	0xffffffff


	//   ....[2]....
        /*0034*/ 	.word	0xffffffff


	//   ....[3]....
        /*0038*/ 	.word	0xffffffff


	//   ....[4]....
        /*003c*/ 	.word	0xffffffff


	//   ....[5]....
        /*0040*/ 	.word	0xffffffff


	//   ....[6]....
        /*0044*/ 	.word	0xffffffff


	//   ....[7]....
        /*0048*/ 	.word	0xffffffff


	//   ....[8]....
        /*004c*/ 	.word	0xffffffff


	//   ....[9]....
        /*0050*/ 	.word	0xffffffff


	//   ....[10]....
        /*0054*/ 	.word	0xffffffff


	//   ....[11]....
        /*0058*/ 	.word	0xffffffff


	//   ....[12]....
        /*005c*/ 	.word	0xffffffff


	//   ....[13]....
        /*0060*/ 	.word	0xffffffff


	//   ....[14]....
        /*0064*/ 	.word	0xffffffff


	//   ....[15]....
        /*0068*/ 	.word	0xffffffff


	//----- nvinfo : EIATTR_COOP_GROUP_INSTR_OFFSETS
	.align		4
.L_1536:
        /*006c*/ 	.byte	0x04, 0x28
        /*006e*/ 	.short	(.L_1538 - .L_1537)


	//   ....[0]....
.L_1537:
        /*0070*/ 	.word	0x00003ee0


	//   ....[1]....
        /*0074*/ 	.word	0x00003f10


	//   ....[2]....
        /*0078*/ 	.word	0x00003f30


	//   ....[3]....
        /*007c*/ 	.word	0x00003f50


	//   ....[4]....
        /*0080*/ 	.word	0x00006470


	//   ....[5]....
        /*0084*/ 	.word	0x00006490


	//   ....[6]....
        /*0088*/ 	.word	0x000064e0


	//   ....[7]....
        /*008c*/ 	.word	0x000064f0


	//   ....[8]....
        /*0090*/ 	.word	0x00008c50


	//   ....[9]....
        /*0094*/ 	.word	0x00008c60


	//   ....[10]....
        /*0098*/ 	.word	0x00008c90


	//   ....[11]....
        /*009c*/ 	.word	0x00008ca0


	//   ....[12]....
        /*00a0*/ 	.word	0x00009c70


	//   ....[13]....
        /*00a4*/ 	.word	0x00009cb0


	//   ....[14]....
        /*00a8*/ 	.word	0x00009de0


	//   ....[15]....
        /*00ac*/ 	.word	0x00009e10


	//----- nvinfo : EIATTR_VRC_CTA_INIT_COUNT
	.align		4
.L_1538:
        /*00b0*/ 	.byte	0x02, 0x4a
	.zero		1
	.zero		1


	//----- nvinfo : EIATTR_EXIT_INSTR_OFFSETS
	.align		4
        /*00b4*/ 	.byte	0x04, 0x1c
        /*00b6*/ 	.short	(.L_1540 - .L_1539)


	//   ....[0]....
.L_1539:
        /*00b8*/ 	.word	0x00000440


	//   ....[1]....
        /*00bc*/ 	.word	0x00000eb0


	//   ....[2]....
        /*00c0*/ 	.word	0x00000ee0


	//   ....[3]....
        /*00c4*/ 	.word	0x0000aa20


	//   ....[4]....
        /*00c8*/ 	.word	0x0000ab20


	//   ....[5]....
        /*00cc*/ 	.word	0x0000ab70


	//----- nvinfo : EIATTR_CRS_STACK_SIZE
	.align		4
.L_1540:
        /*00d0*/ 	.byte	0x04, 0x1e
        /*00d2*/ 	.short	(.L_1542 - .L_1541)
.L_1541:
        /*00d4*/ 	.word	0x00000000


	//----- nvinfo : EIATTR_CBANK_PARAM_SIZE
	.align		4
.L_1542:
        /*00d8*/ 	.byte	0x03, 0x19
        /*00da*/ 	.short	0x01d0


	//----- nvinfo : EIATTR_PARAM_CBANK
	.align		4
        /*00dc*/ 	.byte	0x04, 0x0a
        /*00de*/ 	.short	(.L_1544 - .L_1543)
	.align		4
.L_1543:
        /*00e0*/ 	.word	index@(.nv.constant0._ZN5flash24flash_fwd_splitkv_kernelI23Flash_fwd_kernel_traitsILi96ELi64ELi64ELi4ELb0ELb0EN7cutlass10bfloat16_tE19Flash_kernel_traitsILi96ELi64ELi64ELi4ES3_EELb1ELb0ELb0ELb0ELb0ELb0ELb1ELb0EEEvNS_16Flash_fwd_paramsE)
        /*00e4*/ 	.short	0x0380
        /*00e6*/ 	.short	0x01d0


	//----- nvinfo : EIATTR_SW_WAR
	.align		4
.L_1544:
        /*00e8*/ 	.byte	0x04, 0x36
        /*00ea*/ 	.short	(.L_1546 - .L_1545)
.L_1545:
        /*00ec*/ 	.word	0x00000008
.L_1546:


//--------------------- .nv.info._ZN5flash24flash_fwd_splitkv_kernelI23Flash_fwd_kernel_traitsILi96ELi64ELi64ELi4ELb0ELb0EN7cutlass10bfloat16_tE19Flash_kernel_traitsILi96ELi64ELi64ELi4ES3_EELb1ELb0ELb0ELb0ELb0ELb1ELb1ELb0EEEvNS_16Flash_fwd_paramsE --------------------------
	.section	.nv.info._ZN5flash24flash_fwd_splitkv_kernelI23Flash_fwd_kernel_traitsILi96ELi64ELi64ELi4ELb0ELb0EN7cutlass10bfloat16_tE19Flash_kernel_traitsILi96ELi64ELi64ELi4ES3_EELb1ELb0ELb0ELb0ELb0ELb1ELb1ELb0EEEvNS_16Flash_fwd_paramsE,"",@"SHT_CUDA_INFO"
	.sectionflags	@""
	.align	4


	//----- nvinfo : EIATTR_CUDA_API_VERSION
	.align		4
        /*0000*/ 	.byte	0x04, 0x37
        /*0002*/ 	.short	(.L_1548 - .L_1547)
.L_1547:
        /*0004*/ 	.word	0x00000082


	//----- nvinfo : EIATTR_KPARAM_INFO
	.align		4
.L_1548:
        /*0008*/ 	.byte	0x04, 0x17
        /*000a*/ 	.short	(.L_1550 - .L_1549)
.L_1549:
        /*000c*/ 	.word	0x00000000
        /*0010*/ 	.short	0x0000
        /*0012*/ 	.short	0x0000
        /*0014*/ 	.byte	0x00, 0xf0, 0x41, 0x07


	//----- nvinfo : EIATTR_SPARSE_MMA_MASK
	.align		4
.L_1550:
        /*0018*/ 	.byte	0x03, 0x50
        /*001a*/ 	.short	0x0000


	//----- nvinfo : EIATTR_MAXREG_COUNT
	.align		4
        /*001c*/ 	.byte	0x03, 0x1b
        /*001e*/ 	.short	0x00ff


	//----- nvinfo : EIATTR_NUM_BARRIERS
	.align		4
        /*0020*/ 	.byte	0x02, 0x4c
        /*0022*/ 	.byte	0x01
	.zero		1


	//----- nvinfo : EIATTR_MERCURY_ISA_VERSION
	.align		4
        /*0024*/ 	.byte	0x03, 0x5f
        /*0026*/ 	.short	0x0101


	//----- nvinfo : EIATTR_COOP_GROUP_MASK_REGIDS
	.align		4
        /*0028*/ 	.byte	0x04, 0x29
        /*002a*/ 	.short	(.L_1552 - .L_1551)


	//   ....[0]....
.L_1551:
        /*002c*/ 	.word	0xffffffff


	//   ....[1]....
        /*0030*/ 	.word	0xffffffff


	//   ....[2]....
        /*0034*/ 	.word	0xffffffff


	//   ....[3]....
        /*0038*/ 	.word	0xffffffff


	//   ....[4]....
        /*003c*/ 	.word	0xffffffff


	//   ....[5]....
        /*0040*/ 	.word	0xffffffff


	//   ....[6]....
        /*0044*/ 	.word	0xffffffff


	//   ....[7]....
        /*0048*/ 	.word	0xffffffff


	//   ....[8]....
        /*004c*/ 	.word	0xffffffff


	//   ....[9]....
        /*0050*/ 	.word	0xffffffff


	//   ....[10]....
        /*0054*/ 	.word	0xffffffff


	//   ....[11]....
        /*0058*/ 	.word	0xffffffff


	//   ....[12]....
        /*005c*/ 	.word	0xffffffff


	//   ....[13]....
        /*0060*/ 	.word	0xffffffff


	//   ....[14]....
        /*0064*/ 	.word	0xffffffff


	//   ....[15]....
        /*0068*/ 	.word	0xffffffff


	//----- nvinfo : EIATTR_COOP_GROUP_INSTR_OFFSETS
	.align		4
.L_1552:
        /*006c*/ 	.byte	0x04, 0x28
        /*006e*/ 	.short	(.L_1554 - .L_1553)


	//   ....[0]....
.L_1553:
        /*0070*/ 	.word	0x00004310


	//   ....[1]....
        /*0074*/ 	.word	0x00004330


	//   ....[2]....
        /*0078*/ 	.word	0x00004350


	//   ....[3]....
        /*007c*/ 	.word	0x00004370


	//   ....[4]....
        /*0080*/ 	.word	0x00006c70


	//   ....[5]....
        /*0084*/ 	.word	0x00006ca0


	//   ....[6]....
        /*0088*/ 	.word	0x00006ce0


	//   ....[7]....
        /*008c*/ 	.word	0x00006cf0


	//   ....[8]....
        /*0090*/ 	.word	0x00009850


	//   ....[9]....
        /*0094*/ 	.word	0x00009860


	//   ....[10]....
        /*0098*/ 	.word	0x00009890


	//   ....[11]....
        /*009c*/ 	.word	0x000098a0


	//   ....[12]....
        /*00a0*/ 	.word	0x0000a860


	//   ....[13]....
        /*00a4*/ 	.word	0x0000a8a0


	//   ....[14]....
        /*00a8*/ 	.word	0x0000a9c0


	//   ....[15]....
        /*00ac*/ 	.word	0x0000a9d0


	//----- nvinfo : EIATTR_VRC_CTA_INIT_COUNT
	.align		4
.L_1554:
        /*00b0*/ 	.byte	0x02, 0x4a
	.zero		1
	.zero		1


	//----- nvinfo : EIATTR_EXIT_INSTR_OFFSETS
	.align		4
        /*00b4*/ 	.byte	0x04, 0x1c
        /*00b6*/ 	.short	(.L_1556 - .L_1555)


	//   ....[0]....
.L_1555:
        /*00b8*/ 	.word	0x00000440


	//   ....[1]....
        /*00bc*/ 	.word	0x00000eb0


	//   ....[2]....
        /*00c0*/ 	.word	0x00000ee0


	//   ....[3]....
        /*00c4*/ 	.word	0x0000b610


	//   ....[4]....
        /*00c8*/ 	.word	0x0000b710


	//   ....[5]....
        /*00cc*/ 	.word	0x0000b760


	//----- nvinfo : EIATTR_CRS_STACK_SIZE
	.align		4
.L_1556:
        /*00d0*/ 	.byte	0x04, 0x1e
        /*00d2*/ 	.short	(.L_1558 - .L_1557)
.L_1557:
        /*00d4*/ 	.word	0x00000000


	//----- nvinfo : EIATTR_CBANK_PARAM_SIZE
	.align		4
.L_1558:
        /*00d8*/ 	.byte	0x03, 0x19
        /*00da*/ 	.short	0x01d0


	//----- nvinfo : EIATTR_PARAM_CBANK
	.align		4
        /*00dc*/ 	.byte	0x04, 0x0a
        /*00de*/ 	.short	(.L_1560 - .L_1559)
	.align		4
.L_1559:
        /*00e0*/ 	.word	index@(.nv.constant0._ZN5flash24flash_fwd_splitkv_kernelI23Flash_fwd_kernel_traitsILi96ELi64ELi64ELi4ELb0ELb0EN7cutlass10bfloat16_tE19Flash_kernel_traitsILi96ELi64ELi64ELi4ES3_EELb1ELb0ELb0ELb0ELb0ELb1ELb1ELb0EEEvNS_16Flash_fwd_paramsE)
        /*00e4*/ 	.short	0x0380
        /*00e6*/ 	.short	0x01d0


	//----- nvinfo : EIATTR_SW_WAR
	.align		4
.L_1560:
        /*00e8*/ 	.byte	0x04, 0x36
        /*00ea*/ 	.short	(.L_1562 - .L_1561)
.L_1561:
        /*00ec*/ 	.word	0x00000008
.L_1562:


//--------------------- .nv.info._ZN5flash24flash_fwd_splitkv_kernelI23Flash_fwd_kernel_traitsILi96ELi64ELi64ELi4ELb0ELb0EN7cutlass10bfloat16_tE19Flash_kernel_traitsILi96ELi64ELi64ELi4ES3_EELb1ELb0ELb0ELb0ELb0ELb0ELb1ELb1EEEvNS_16Flash_fwd_paramsE --------------------------
	.section	.nv.info._ZN5flash24flash_fwd_splitkv_kernelI23Flash_fwd_kernel_traitsILi96ELi64ELi64ELi4ELb0ELb0EN7cutlass10bfloat16_tE19Flash_kernel_traitsILi96ELi64ELi64ELi4ES3_EELb1ELb0ELb0ELb0ELb0ELb0ELb1ELb1EEEvNS_16Flash_fwd_paramsE,"",@"SHT_CUDA_INFO"
	.sectionflags	@""
	.align	4


	//----- nvinfo : EIATTR_CUDA_API_VERSION
	.align		4
        /*0000*/ 	.byte	0x04, 0x37
        /*0002*/ 	.short	(.L_1564 - .L_1563)
.L_1563:
        /*0004*/ 	.word	0x00000082


	//----- nvinfo : EIATTR_KPARAM_INFO
	.align		4
.L_1564:
        /*0008*/ 	.byte	0x04, 0x17
        /*000a*/ 	.short	(.L_1566 - .L_1565)
.L_1565:
        /*000c*/ 	.word	0x00000000
        /*0010*/ 	.short	0x0000
        /*0012*/ 	.short	0x0000
        /*0014*/ 	.byte	0x00, 0xf0, 0x41, 0x07


	//----- nvinfo : EIATTR_SPARSE_MMA_MASK
	.align		4
.L_1566:
        /*0018*/ 	.byte	0x03, 0x50
        /*001a*/ 	.short	0x0000


	//----- nvinfo : EIATTR_MAXREG_COUNT
	.align		4
        /*001c*/ 	.byte	0x03, 0x1b
        /*001e*/ 	.short	0x00ff


	//----- nvinfo : EIATTR_NUM_BARRIERS
	.align		4
        /*0020*/ 	.byte	0x02, 0x4c
        /*0022*/ 	.byte	0x01
	.zero		1


	//----- nvinfo : EIATTR_MERCURY_ISA_VERSION
	.align		4
        /*0024*/ 	.byte	0x03, 0x5f
        /*0026*/ 	.short	0x0101


	//----- nvinfo : EIATTR_COOP_GROUP_MASK_REGIDS
	.align		4
        /*0028*/ 	.byte	0x04, 0x29
        /*002a*/ 	.short	(.L_1568 - .L_1567)


	//   ....[0]....
.L_1567:
        /*002c*/ 	.word	0xffffffff


	//   ....[1]....
        /*0030*/ 	.word	0xffffffff


	//   ....[2]....
        /*0034*/ 	.word	0xffffffff


	//   ....[3]....
        /*0038*/ 	.word	0xffffffff


	//   ....[4]....
        /*003c*/ 	.word	0xffffffff


	//   ....[5]....
        /*0040*/ 	.word	0xffffffff


	//   ....[6]....
        /*0044*/ 	.word	0xffffffff


	//   ....[7]....
        /*0048*/ 	.word	0xffffffff


	//   ....[8]....
        /*004c*/ 	.word	0xffffffff


	//   ....[9]....
        /*0050*/ 	.word	0xffffffff


	//   ....[10]....
        /*0054*/ 	.word	0xffffffff


	//   ....[11]....
        /*0058*/ 	.word	0xffffffff


	//   ....[12]....
        /*005c*/ 	.word	0xffffffff


	//   ....[13]....
        /*0060*/ 	.word	0xffffffff


	//   ....[14]....
        /*0064*/ 	.word	0xffffffff


	//   ....[15]....
        /*0068*/ 	.word	0xffffffff


	//----- nvinfo : EIATTR_COOP_GROUP_INSTR_OFFSETS
	.align		4
.L_1568:
        /*006c*/ 	.byte	0x04, 0x28
        /*006e*/ 	.short	(.L_1570 - .L_1569)


	//   ....[0]....
.L_1569:
        /*0070*/ 	.word	0x0000c3b0


	//   ....[1]....
        /*0074*/ 	.word	0x0000c3d0


	//   ....[2]....
        /*0078*/ 	.word	0x0000c3f0


	//   ....[3]....
        /*007c*/ 	.word	0x0000c410


	//   ....[4]....
        /*0080*/ 	.word	0x0000e9d0


	//   ....[5]....
        /*0084*/ 	.word	0x0000e9f0


	//   ....[6]....
        /*0088*/ 	.word	0x0000ea20


	//   ....[7]....
        /*008c*/ 	.word	0x0000ea30


	//   ....[8]....
        /*0090*/ 	.word	0x000110e0


	//   ....[9]....
        /*0094*/ 	.word	0x000110f0


	//   ....[10]....
        /*0098*/ 	.word	0x00011120


	//   ....[11]....
        /*009c*/ 	.word	0x00011130


	//   ....[12]....
        /*00a0*/ 	.word	0x00012100


	//   ....[13]....
        /*00a4*/ 	.word	0x00012140


	//   ....[14]....
        /*00a8*/ 	.word	0x000121c0


	//   ....[15]....
        /*00ac*/ 	.word	0x000121e0


	//----- nvinfo : EIATTR_VRC_CTA_INIT_COUNT
	.align		4
.L_1570:
        /*00b0*/ 	.byte	0x02, 0x4a
	.zero		1
	.zero		1


	//----- nvinfo : EIATTR_EXIT_INSTR_OFFSETS
	.align		4
        /*00b4*/ 	.byte	0x04, 0x1c
        /*00b6*/ 	.short	(.L_1572 - .L_1571)


	//   ....[0]....
.L_1571:
        /*00b8*/ 	.word	0x00000440


	//   ....[1]....
        /*00bc*/ 	.word	0x00000eb0


	//   ....[2]....
        /*00c0*/ 	.word	0x00000ee0


	//   ....[3]....
        /*00c4*/ 	.word	0x00012f10


	//   ....[4]....
        /*00c8*/ 	.word	0x00013010


	//   ....[5]....
        /*00cc*/ 	.word	0x00013060


	//----- nvinfo : EIATTR_CRS_STACK_SIZE
	.align		4
.L_1572:
        /*00d0*/ 	.byte	0x04, 0x1e
        /*00d2*/ 	.short	(.L_1574 - .L_1573)
.L_1573:
        /*00d4*/ 	.word	0x00000000


	//----- nvinfo : EIATTR_CBANK_PARAM_SIZE
	.align		4
.L_1574:
        /*00d8*/ 	.byte	0x03, 0x19
        /*00da*/ 	.short	0x01d0


	//----- nvinfo : EIATTR_PARAM_CBANK
	.align		4
        /*00dc*/ 	.byte	0x04, 0x0a
        /*00de*/ 	.short	(.L_1576 - .L_1575)
	.align		4
.L_1575:
        /*00e0*/ 	.word	index@(.nv.constant0._ZN5flash24flash_fwd_splitkv_kernelI23Flash_fwd_kernel_traitsILi96ELi64ELi64ELi4ELb0ELb0EN7cutlass10bfloat16_tE19Flash_kernel_traitsILi96ELi64ELi64ELi4ES3_EELb1ELb0ELb0ELb0ELb0ELb0ELb1ELb1EEEvNS_16Flash_fwd_paramsE)
        /*00e4*/ 	.short	0x0380
        /*00e6*/ 	.short	0x01d0


	//----- nvinfo : EIATTR_SW_WAR
	.align		4
.L_1576:
        /*00e8*/ 	.byte	0x04, 0x36
        /*00ea*/ 	.short	(.L_1578 - .L_1577)
.L_1577:
        /*00ec*/ 	.word	0x00000008
.L_1578:


//--------------------- .nv.info._ZN5flash24flash_fwd_splitkv_kernelI23Flash_fwd_kernel_traitsILi96ELi64ELi64ELi4ELb0ELb0EN7cutlass10bfloat16_tE19Flash_kernel_traitsILi96ELi64ELi64ELi4ES3_EELb1ELb0ELb0ELb0ELb0ELb1ELb1ELb1EEEvNS_16Flash_fwd_paramsE --------------------------
	.section	.nv.info._ZN5flash24flash_fwd_splitkv_kernelI23Flash_fwd_kernel_traitsILi96ELi64ELi64ELi4ELb0ELb0EN7cutlass10bfloat16_tE19Flash_kernel_traitsILi96ELi64ELi64ELi4ES3_EELb1ELb0ELb0ELb0ELb0ELb1ELb1ELb1EEEvNS_16Flash_fwd_paramsE,"",@"SHT_CUDA_INFO"
	.sectionflags	@""
	.align	4


	//----- nvinfo : EIATTR_CUDA_API_VERSION
	.align		4
        /*0000*/ 	.byte	0x04, 0x37
        /*0002*/ 	.short	(.L_1580 - .L_1579)
.L_1579:
        /*0004*/ 	.word	0x00000082


	//----- nvinfo : EIATTR_KPARAM_INFO
	.align		4
.L_1580:
        /*0008*/ 	.byte	0x04, 0x17
        /*000a*/ 	.short	(.L_1582 - .L_1581)
.L_1581:
        /*000c*/ 	.word	0x00000000
        /*0010*/ 	.short	0x0000
        /*0012*/ 	.short	0x0000
        /*0014*/ 	.byte	0x00, 0xf0, 0x41, 0x07


	//----- nvinfo : EIATTR_SPARSE_MMA_MASK
	.align		4
.L_1582:
        /*0018*/ 	.byte	0x03, 0x50
        /*001a*/ 	.short	0x0000


	//----- nvinfo : EIATTR_MAXREG_COUNT
	.align		4
        /*001c*/ 	.byte	0x03, 0x1b
        /*001e*/ 	.short	0x00ff


	//----- nvinfo : EIATTR_NUM_BARRIERS
	.align		4
        /*0020*/ 	.byte	0x02, 0x4c
        /*0022*/ 	.byte	0x01
	.zero		1


	//----- nvinfo : EIATTR_MERCURY_ISA_VERSION
	.align		4
        /*0024*/ 	.byte	0x03, 0x5f
        /*0026*/ 	.short	0x0101


	//----- nvinfo : EIATTR_COOP_GROUP_MASK_REGIDS
	.align		4
        /*0028*/ 	.byte	0x04, 0x29
        /*002a*/ 	.short	(.L_1584 - .L_1583)


	//   ....[0]....
.L_1583:
        /*002c*/ 	.word	0xffffffff


	//   ....[1]....
        /*0030*/ 	.word	0xffffffff


	//   ....[2]....
        /*0034*/ 	.word	0xffffffff


	//   ....[3]....
        /*0038*/ 	.word	0xffffffff


	//   ....[4]....
        /*003c*/ 	.word	0xffffffff


	//   ....[5]....
        /*0040*/ 	.word	0xffffffff


	//   ....[6]....
        /*0044*/ 	.word	0xffffffff


	//   ....[7]....
        /*0048*/ 	.word	0xffffffff


	//   ....[8]....
        /*004c*/ 	.word	0xffffffff


	//   ....[9]....
        /*0050*/ 	.word	0xffffffff


	//   ....[10]....
        /*0054*/ 	.word	0xffffffff


	//   ....[11]....
        /*0058*/ 	.word	0xffffffff


	//   ....[12]....
        /*005c*/ 	.word	0xffffffff


	//   ....[13]....
        /*0060*/ 	.word	0xffffffff


	//   ....[14]....
        /*0064*/ 	.word	0xffffffff


	//   ....[15]....
        /*0068*/ 	.word	0xffffffff


	//----- nvinfo : EIATTR_COOP_GROUP_INSTR_OFFSETS
	.align		4
.L_1584:
        /*006c*/ 	.byte	0x04, 0x28
        /*006e*/ 	.short	(.L_1586 - .L_1585)


	//   ....[0]....
.L_1585:
        /*0070*/ 	.word	0x0000c750


	//   ....[1]....
        /*0074*/ 	.word	0x0000c7c0


	//   ....[2]....
        /*0078*/ 	.word	0x0000c7e0


	//   ....[3]....
        /*007c*/ 	.word	0x0000c800


	//   ....[4]....
        /*0080*/ 	.word	0x0000f1d0


	//   ....[5]....
        /*0084*/ 	.word	0x0000f1f0


	//   ....[6]....
        /*0088*/ 	.word	0x0000f220


	//   ....[7]....
        /*008c*/ 	.word	0x0000f230


	//   ....[8]....
        /*0090*/ 	.word	0x00011ce0


	//   ....[9]....
        /*0094*/ 	.word	0x00011d10


	//   ....[10]....
        /*0098*/ 	.word	0x00011d60


	//   ....[11]....
        /*009c*/ 	.word	0x00011d70


	//   ....[12]....
        /*00a0*/ 	.word	0x00012cf0


	//   ....[13]....
        /*00a4*/ 	.word	0x00012d30


	//   ....[14]....
        /*00a8*/ 	.word	0x00012db0


	//   ....[15]....
        /*00ac*/ 	.word	0x00012dd0


	//----- nvinfo : EIATTR_VRC_CTA_INIT_COUNT
	.align		4
.L_1586:
        /*00b0*/ 	.byte	0x02, 0x4a
	.zero		1
	.zero		1


	//----- nvinfo : EIATTR_EXIT_INSTR_OFFSETS
	.align		4
        /*00b4*/ 	.byte	0x04, 0x1c
        /*00b6*/ 	.short	(.L_1588 - .L_1587)


	//   ....[0]....
.L_1587:
        /*00b8*/ 	.word	0x00000440


	//   ....[1]....
        /*00bc*/ 	.word	0x00000eb0


	//   ....[2]....
        /*00c0*/ 	.word	0x00000ee0


	//   ....[3]....
        /*00c4*/ 	.word	0x00013b00


	//   ....[4]....
        /*00c8*/ 	.word	0x00013c00


	//   ....[5]....
        /*00cc*/ 	.word	0x00013c50


	//----- nvinfo : EIATTR_CRS_STACK_SIZE
	.align		4
.L_1588:
        /*00d0*/ 	.byte	0x04, 0x1e
        /*00d2*/ 	.short	(.L_1590 - .L_1589)
.L_1589:
        /*00d4*/ 	.word	0x00000000


	//----- nvinfo : EIATTR_CBANK_PARAM_SIZE
	.align		4
.L_1590:
        /*00d8*/ 	.byte	0x03, 0x19
        /*00da*/ 	.short	0x01d0


	//----- nvinfo : EIATTR_PARAM_CBANK
	.align		4
        /*00dc*/ 	.byte	0x04, 0x0a
        /*00de*/ 	.short	(.L_1592 - .L_1591)
	.align		4
.L_1591:
        /*00e0*/ 	.word	index@(.nv.constant0._ZN5flash24flash_fwd_splitkv_kernelI23Flash_fwd_kernel_traitsILi96ELi64ELi64ELi4ELb0ELb0EN7cutlass10bfloat16_tE19Flash_kernel_traitsILi96ELi64ELi64ELi4ES3_EELb1ELb0ELb0ELb0ELb0ELb1ELb1ELb1EEEvNS_16Flash_fwd_paramsE)
        /*00e4*/ 	.short	0x0380
        /*00e6*/ 	.short	0x01d0


	//----- nvinfo : EIATTR_SW_WAR
	.align		4
.L_1592:
        /*00e8*/ 	.byte	0x04, 0x36
        /*00ea*/ 	.short	(.L_1594 - .L_1593)
.L_1593:
        /*00ec*/ 	.word	0x00000008
.L_1594:


//--------------------- .nv.info._ZN5flash24flash_fwd_splitkv_kernelI23Flash_fwd_kernel_traitsILi96ELi64ELi64ELi4ELb0ELb0EN7cutlass10bfloat16_tE19Flash_kernel_traitsILi96ELi64ELi64ELi4ES3_EELb1ELb0ELb0ELb1ELb1ELb0ELb0ELb0EEEvNS_16Flash_fwd_paramsE --------------------------
	.section	.nv.info._ZN5flash24flash_fwd_splitkv_kernelI23Flash_fwd_kernel_traitsILi96ELi64ELi64ELi4ELb0ELb0EN7cutlass10bfloat16_tE19Flash_kernel_traitsILi96ELi64ELi64ELi4ES3_EELb1ELb0ELb0ELb1ELb1ELb0ELb0ELb0EEEvNS_16Flash_fwd_paramsE,"",@"SHT_CUDA_INFO"
	.sectionflags	@""
	.align	4


	//----- nvinfo : EIATTR_CUDA_API_VERSION
	.align		4
        /*0000*/ 	.byte	0x04, 0x37
        /*0002*/ 	.short	(.L_1596 - .L_1595)
.L_1595:
        /*0004*/ 	.word	0x00000082


	//----- nvinfo : EIATTR_KPARAM_INFO
	.align		4
.L_1596:
        /*0008*/ 	.byte	0x04, 0x17
        /*000a*/ 	.short	(.L_1598 - .L_1597)
.L_1597:
        /*000c*/ 	.word	0x00000000
        /*0010*/ 	.short	0x0000
        /*0012*/ 	.short	0x0000
        /*0014*/ 	.byte	0x00, 0xf0, 0x41, 0x07


	//----- nvinfo : EIATTR_SPARSE_MMA_MASK
	.align		4
.L_1598:
        /*0018*/ 	.byte	0x03, 0x50
        /*001a*/ 	.short	0x0000


	//----- nvinfo : EIATTR_MAXREG_COUNT
	.align		4
        /*001c*/ 	.byte	0x03, 0x1b
        /*001e*/ 	.short	0x00ff


	//----- nvinfo : EIATTR_NUM_BARRIERS
	.align		4
        /*0020*/ 	.byte	0x02, 0x4c
        /*0022*/ 	.byte	0x01
	.zero		1


	//----- nvinfo : EIATTR_MERCURY_ISA_VERSION
	.align		4
        /*0024*/ 	.byte	0x03, 0x5f
        /*0026*/ 	.short	0x0101


	//----- nvinfo : EIATTR_COOP_GROUP_MASK_REGIDS
	.align		4
        /*0028*/ 	.byte	0x04, 0x29
        /*002a*/ 	.short	(.L_1600 - .L_1599)


	//   ....[0]....
.L_1599:
        /*002c*/ 	.word	0xffffffff


	//   ....[1]....
        /*0030*/ 	.word	0xffffffff


	//   ....[2]....
        /*0034*/ 	.word	0xffffffff


	//   ....[3]....
        /*0038*/ 	.word	0xffffffff


	//   ....[4]....
        /*003c*/ 	.word	0xffffffff


	//   ....[5]....
        /*0040*/ 	.word	0xffffffff


	//   ....[6]....
        /*0044*/ 	.word	0xffffffff


	//   ....[7]....
        /*0048*/ 	.word	0xffffffff


	//   ....[8]....
        /*004c*/ 	.word	0xffffffff


	//   ....[9]....
        /*0050*/ 	.word	0xffffffff


	//   ....[10]....
        /*0054*/ 	.word	0xffffffff


	//   ....[11]....
        /*0058*/ 	.word	0xffffffff


	//----- nvinfo : EIATTR_COOP_GROUP_INSTR_OFFSETS
	.align		4
.L_1600:
        /*005c*/ 	.byte	0x04, 0x28
        /*005e*/ 	.short	(.L_1602 - .L_1601)


	//   ....[0]....
.L_1601:
        /*0060*/ 	.word	0x00002870


	//   ....[1]....
        /*0064*/ 	.word	0x00002890


	//   ....[2]....
        /*0068*/ 	.word	0x00002920


	//   ....[3]....
        /*006c*/ 	.word	0x00002930


	//   ....[4]....
        /*0070*/ 	.word	0x00004910


	//   ....[5]....
        /*0074*/ 	.word	0x00004930


	//   ....[6]....
        /*0078*/ 	.word	0x00004960


	//   ....[7]....
        /*007c*/ 	.word	0x00004970


	//   ....[8]....
        /*0080*/ 	.word	0x00005940


	//   ....[9]....
        /*0084*/ 	.word	0x00005980


	//   ....[10]....
        /*0088*/ 	.word	0x00005a40


	//   ....[11]....
        /*008c*/ 	.word	0x00005a60


	//----- nvinfo : EIATTR_VRC_CTA_INIT_COUNT
	.align		4
.L_1602:
        /*0090*/ 	.byte	0x02, 0x4a
	.zero		1
	.zero		1


	//----- nvinfo : EIATTR_EXIT_INSTR_OFFSETS
	.align		4
        /*0094*/ 	.byte	0x04, 0x1c
        /*0096*/ 	.short	(.L_1604 - .L_1603)


	//   ....[0]....
.L_1603:
        /*0098*/ 	.word	0x00000170


	//   ....[1]....
        /*009c*/ 	.word	0x000005c0


	//   ....[2]....
        /*00a0*/ 	.word	0x000005f0


	//   ....[3]....
        /*00a4*/ 	.word	0x00006590


	//----- nvinfo : EIATTR_CRS_STACK_SIZE
	.align		4
.L_1604:
        /*00a8*/ 	.byte	0x04, 0x1e
        /*00aa*/ 	.short	(.L_1606 - .L_1605)
.L_1605:
        /*00ac*/ 	.word	0x00000000


	//----- nvinfo : EIATTR_CBANK_PARAM_SIZE
	.align		4
.L_1606:
        /*00b0*/ 	.byte	0x03, 0x19
        /*00b2*/ 	.short	0x01d0


	//----- nvinfo : EIATTR_PARAM_CBANK
	.align		4
        /*00b4*/ 	.byte	0x04, 0x0a
        /*00b6*/ 	.short	(.L_1608 - .L_1607)
	.align		4
.L_1607:
        /*00b8*/ 	.word	index@(.nv.constant0._ZN5flash24flash_fwd_splitkv_kernelI23Flash_fwd_kernel_traitsILi96ELi64ELi64ELi4ELb0ELb0EN7cutlass10bfloat16_tE19Flash_kernel_traitsILi96ELi64ELi64ELi4ES3_EELb1ELb0ELb0ELb1ELb1ELb0ELb0ELb0EEEvNS_16Flash_fwd_paramsE)
        /*00bc*/ 	.short	0x0380
        /*00be*/ 	.short	0x01d0


	//----- nvinfo : EIATTR_SW_WAR
	.align		4
.L_1608:
        /*00c0*/ 	.byte	0x04, 0x36
        /*00c2*/ 	.short	(.L_1610 - .L_1609)
.L_1609:
        /*00c4*/ 	.word	0x00000008
.L_1610:


//--------------------- .nv.info._ZN5flash24flash_fwd_splitkv_kernelI23Flash_fwd_kernel_traitsILi96ELi64ELi64ELi4ELb0ELb0EN7cutlass10bfloat16_tE19Flash_kernel_traitsILi96ELi64ELi64ELi4ES3_EELb1ELb0ELb0ELb1ELb1ELb1ELb0ELb0EEEvNS_16Flash_fwd_paramsE --------------------------
	.section	.nv.info._ZN5flash24flash_fwd_splitkv_kernelI23Flash_fwd_kernel_traitsILi96ELi64ELi64ELi4ELb0ELb0EN7cutlass10bfloat16_tE19Flash_kernel_traitsILi96ELi64ELi64ELi4ES3_EELb1ELb0ELb0ELb1ELb1ELb1ELb0ELb0EEEvNS_16Flash_fwd_paramsE,"",@"SHT_CUDA_INFO"
	.sectionflags	@""
	.align	4


	//----- nvinfo : EIATTR_CUDA_API_VERSION
	.align		4
        /*0000*/ 	.byte	0x04, 0x37
        /*0002*/ 	.short	(.L_1612 - .L_1611)
.L_1611:
        /*0004*/ 	.word	0x00000082


	//----- nvinfo : EIATTR_KPARAM_INFO
	.align		4
.L_1612:
        /*0008*/ 	.byte	0x04, 0x17
        /*000a*/ 	.short	(.L_1614 - .L_1613)
.L_1613:
        /*000c*/ 	.word	0x00000000
        /*0010*/ 	.short	0x0000
        /*0012*/ 	.short	0x0000
        /*0014*/ 	.byte	0x00, 0xf0, 0x41, 0x07


	//----- nvinfo : EIATTR_SPARSE_MMA_MASK
	.align		4
.L_1614:
        /*0018*/ 	.byte	0x03, 0x50
        /*001a*/ 	.short	0x0000


	//----- nvinfo : EIATTR_MAXREG_COUNT
	.align		4
        /*001c*/ 	.byte	0x03, 0x1b
        /*001e*/ 	.short	0x00ff


	//----- nvinfo : EIATTR_NUM_BARRIERS
	.align		4
        /*0020*/ 	.byte	0x02, 0x4c
        /*0022*/ 	.byte	0x01
	.zero		1


	//----- nvinfo : EIATTR_MERCURY_ISA_VERSION
	.align		4
        /*0024*/ 	.byte	0x03, 0x5f
        /*0026*/ 	.short	0x0101


	//----- nvinfo : EIATTR_COOP_GROUP_MASK_REGIDS
	.align		4
        /*0028*/ 	.byte	0x04, 0x29
        /*002a*/ 	.short	(.L_1616 - .L_1615)


	//   ....[0]....
.L_1615:
        /*002c*/ 	.word	0xffffffff


	//   ....[1]....
        /*0030*/ 	.word	0xffffffff


	//   ....[2]....
        /*0034*/ 	.word	0xffffffff


	//   ....[3]....
        /*0038*/ 	.word	0xffffffff


	//   ....[4]....
        /*003c*/ 	.word	0xffffffff


	//   ....[5]....
        /*0040*/ 	.word	0xffffffff


	//   ....[6]....
        /*0044*/ 	.word	0xffffffff


	//   ....[7]....
        /*0048*/ 	.word	0xffffffff


	//   ....[8]....
        /*004c*/ 	.word	0xffffffff


	//   ....[9]....
        /*0050*/ 	.word	0xffffffff


	//   ....[10]....
        /*0054*/ 	.word	0xffffffff


	//   ....[11]....
        /*0058*/ 	.word	0xffffffff


	//----- nvinfo : EIATTR_COOP_GROUP_INSTR_OFFSETS
	.align		4
.L_1616:
        /*005c*/ 	.byte	0x04, 0x28
        /*005e*/ 	.short	(.L_1618 - .L_1617)


	//   ....[0]....
.L_1617:
        /*0060*/ 	.word	0x00002cd0


	//   ....[1]....
        /*0064*/ 	.word	0x00002cf0


	//   ....[2]....
        /*0068*/ 	.word	0x00002d70


	//   ....[3]....
        /*006c*/ 	.word	0x00002d80


	//   ....[4]....
        /*0070*/ 	.word	0x00004f20


	//   ....[5]....
        /*0074*/ 	.word	0x00004f40


	//   ....[6]....
        /*0078*/ 	.word	0x00004f70


	//   ....[7]....
        /*007c*/ 	.word	0x00004f80


	//   ....[8]....
        /*0080*/ 	.word	0x00005f10


	//   ....[9]....
        /*0084*/ 	.word	0x00005f50


	//   ....[10]....
        /*0088*/ 	.word	0x00005fc0


	//   ....[11]....
        /*008c*/ 	.word	0x00005fd0


	//----- nvinfo : EIATTR_VRC_CTA_INIT_COUNT
	.align		4
.L_1618:
        /*0090*/ 	.byte	0x02, 0x4a
	.zero		1
	.zero		1


	//----- nvinfo : EIATTR_EXIT_INSTR_OFFSETS
	.align		4
        /*0094*/ 	.byte	0x04, 0x1c
        /*0096*/ 	.short	(.L_1620 - .L_1619)


	//   ....[0]....
.L_1619:
        /*0098*/ 	.word	0x00000160


	//   ....[1]....
        /*009c*/ 	.word	0x000005d0


	//   ....[2]....
        /*00a0*/ 	.word	0x00000600


	//   ....[3]....
        /*00a4*/ 	.word	0x00006bc0


	//----- nvinfo : EIATTR_CRS_STACK_SIZE
	.align		4
.L_1620:
        /*00a8*/ 	.byte	0x04, 0x1e
        /*00aa*/ 	.short	(.L_1622 - .L_1621)
.L_1621:
        /*00ac*/ 	.word	0x00000000


	//----- nvinfo : EIATTR_CBANK_PARAM_SIZE
	.align		4
.L_1622:
        /*00b0*/ 	.byte	0x03, 0x19
        /*00b2*/ 	.short	0x01d0


	//----- nvinfo : EIATTR_PARAM_CBANK
	.align		4
        /*00b4*/ 	.byte	0x04, 0x0a
        /*00b6*/ 	.short	(.L_1624 - .L_1623)
	.align		4
.L_1623:
        /*00b8*/ 	.word	index@(.nv.constant0._ZN5flash24flash_fwd_splitkv_kernelI23Flash_fwd_kernel_traitsILi96ELi64ELi64ELi4ELb0ELb0EN7cutlass10bfloat16_tE19Flash_kernel_traitsILi96ELi64ELi64ELi4ES3_EELb1ELb0ELb0ELb1ELb1ELb1ELb0ELb0EEEvNS_16Flash_fwd_paramsE)
        /*00bc*/ 	.short	0x0380
        /*00be*/ 	.short	0x01d0


	//----- nvinfo : EIATTR_SW_WAR
	.align		4
.L_1624:
        /*00c0*/ 	.byte	0x04, 0x36
        /*00c2*/ 	.short	(.L_1626 - .L_1625)
.L_1625:
        /*00c4*/ 	.word	0x00000008
.L_1626:


//--------------------- .nv.info._ZN5flash24flash_fwd_splitkv_kernelI23Flash_fwd_kernel_traitsILi96ELi64ELi64ELi4ELb0ELb0EN7cutlass10bfloat16_tE19Flash_kernel_traitsILi96ELi64ELi64ELi4ES3_EELb1ELb0ELb0ELb1ELb1ELb0ELb1ELb0EEEvNS_16Flash_fwd_paramsE --------------------------
	.section	.nv.info._ZN5flash24flash_fwd_splitkv_kernelI23Flash_fwd_kernel_traitsILi96ELi64ELi64ELi4ELb0ELb0EN7cutlass10bfloat16_tE19Flash_kernel_traitsILi96ELi64ELi64ELi4ES3_EELb1ELb0ELb0ELb1ELb1ELb0ELb1ELb0EEEvNS_16Flash_fwd_paramsE,"",@"SHT_CUDA_INFO"
	.sectionflags	@""
	.align	4


	//----- nvinfo : EIATTR_CUDA_API_VERSION
	.align		4
        /*0000*/ 	.byte	0x04, 0x37
        /*0002*/ 	.short	(.L_1628 - .L_1627)
.L_1627:
        /*0004*/ 	.word	0x00000082


	//----- nvinfo : EIATTR_KPARAM_INFO
	.align		4
.L_1628:
        /*0008*/ 	.byte	0x04, 0x17
        /*000a*/ 	.short	(.L_1630 - .L_1629)
.L_1629:
        /*000c*/ 	.word	0x00000000
        /*0010*/ 	.short	0x0000
        /*0012*/ 	.short	0x0000
        /*0014*/ 	.byte	0x00, 0xf0, 0x41, 0x07


	//----- nvinfo : EIATTR_SPARSE_MMA_MASK
	.align		4
.L_1630:
        /*0018*/ 	.byte	0x03, 0x50
        /*001a*/ 	.short	0x0000


	//----- nvinfo : EIATTR_MAXREG_COUNT
	.align		4
        /*001c*/ 	.byte	0x03, 0x1b
        /*001e*/ 	.short	0x00ff


	//----- nvinfo : EIATTR_NUM_BARRIERS
	.align		4
        /*0020*/ 	.byte	0x02, 0x4c
        /*0022*/ 	.byte	0x01
	.zero		1


	//----- nvinfo : EIATTR_MERCURY_ISA_VERSION
	.align		4
        /*0024*/ 	.byte	0x03, 0x5f
        /*0026*/ 	.short	0x0101


	//----- nvinfo : EIATTR_COOP_GROUP_MASK_REGIDS
	.align		4
        /*0028*/ 	.byte	0x04, 0x29
        /*002a*/ 	.short	(.L_1632 - .L_1631)


	//   ....[0]....
.L_1631:
        /*002c*/ 	.word	0xffffffff


	//   ....[1]....
        /*0030*/ 	.word	0xffffffff


	//   ....[2]....
        /*0034*/ 	.word	0xffffffff


	//   ....[3]....
        /*0038*/ 	.word	0xffffffff


	//   ....[4]....
        /*003c*/ 	.word	0xffffffff


	//   ....[5]....
        /*0040*/ 	.word	0xffffffff


	//   ....[6]....
        /*0044*/ 	.word	0xffffffff


	//   ....[7]....
        /*0048*/ 	.word	0xffffffff


	//   ....[8]....
        /*004c*/ 	.word	0xffffffff


	//   ....[9]....
        /*0050*/ 	.word	0xffffffff


	//   ....[10]....
        /*0054*/ 	.word	0xffffffff


	//   ....[11]....
        /*0058*/ 	.word	0xffffffff


	//----- nvinfo : EIATTR_COOP_GROUP_INSTR_OFFSETS
	.align		4
.L_1632:
        /*005c*/ 	.byte	0x04, 0x28
        /*005e*/ 	.short	(.L_1634 - .L_1633)


	//   ....[0]....
.L_1633:
        /*0060*/ 	.word	0x00002ca0


	//   ....[1]....
        /*0064*/ 	.word	0x00002cd0


	//   ....[2]....
        /*0068*/ 	.word	0x00002d60


	//   ....[3]....
        /*006c*/ 	.word	0x00002d70


	//   ....[4]....
        /*0070*/ 	.word	0x00004d30


	//   ....[5]....
        /*0074*/ 	.word	0x00004d40


	//   ....[6]....
        /*0078*/ 	.word	0x00004d70


	//   ....[7]....
        /*007c*/ 	.word	0x00004d80


	//   ....[8]....
        /*0080*/ 	.word	0x00005d50


	//   ....[9]....
        /*0084*/ 	.word	0x00005d90


	//   ....[10]....
        /*0088*/ 	.word	0x00005e70


	//   ....[11]....
        /*008c*/ 	.word	0x00005e90


	//----- nvinfo : EIATTR_VRC_CTA_INIT_COUNT
	.align		4
.L_1634:
        /*0090*/ 	.byte	0x02, 0x4a
	.zero		1
	.zero		1


	//----- nvinfo : EIATTR_EXIT_INSTR_OFFSETS
	.align		4
        /*0094*/ 	.byte	0x04, 0x1c
        /*0096*/ 	.short	(.L_1636 - .L_1635)


	//   ....[0]....
.L_1635:
        /*0098*/ 	.word	0x00000290


	//   ....[1]....
        /*009c*/ 	.word	0x00000930


	//   ....[2]....
        /*00a0*/ 	.word	0x00000960


	//   ....[3]....
        /*00a4*/ 	.word	0x00006850


	//----- nvinfo : EIATTR_CRS_STACK_SIZE
	.align		4
.L_1636:
        /*00a8*/ 	.byte	0x04, 0x1e
        /*00aa*/ 	.short	(.L_1638 - .L_1637)
.L_1637:
        /*00ac*/ 	.word	0x00000000


	//----- nvinfo : EIATTR_CBANK_PARAM_SIZE
	.align		4
.L_1638:
        /*00b0*/ 	.byte	0x03, 0x19
        /*00b2*/ 	.short	0x01d0


	//----- nvinfo : EIATTR_PARAM_CBANK
	.align		4
        /*00b4*/ 	.byte	0x04, 0x0a
        /*00b6*/ 	.short	(.L_1640 - .L_1639)
	.align		4
.L_1639:
        /*00b8*/ 	.word	index@(.nv.constant0._ZN5flash24flash_fwd_splitkv_kernelI23Flash_fwd_kernel_traitsILi96ELi64ELi64ELi4ELb0ELb0EN7cutlass10bfloat16_tE19Flash_kernel_traitsILi96ELi64ELi64ELi4ES3_EELb1ELb0ELb0ELb1ELb1ELb0ELb1ELb0EEEvNS_16Flash_fwd_paramsE)
        /*00bc*/ 	.short	0x0380
        /*00be*/ 	.short	0x01d0


	//----- nvinfo : EIATTR_SW_WAR
	.align		4
.L_1640:
        /*00c0*/ 	.byte	0x04, 0x36
        /*00c2*/ 	.short	(.L_1642 - .L_1641)
.L_1641:
        /*00c4*/ 	.word	0x00000008
.L_1642:


//--------------------- .nv.info._ZN5flash24flash_fwd_splitkv_kernelI23Flash_fwd_kernel_traitsILi96ELi64ELi64ELi4ELb0ELb0EN7cutlass10bfloat16_tE19Flash_kernel_traitsILi96ELi64ELi64ELi4ES3_EELb1ELb0ELb0ELb1ELb1ELb1ELb1ELb0EEEvNS_16Flash_fwd_paramsE --------------------------
	.section	.nv.info._ZN5flash24flash_fwd_splitkv_kernelI23Flash_fwd_kernel_traitsILi96ELi64ELi64ELi4ELb0ELb0EN7cutlass10bfloat16_tE19Flash_kernel_traitsILi96ELi64ELi64ELi4ES3_EELb1ELb0ELb0ELb1ELb1ELb1ELb1ELb0EEEvNS_16Flash_fwd_paramsE,"",@"SHT_CUDA_INFO"
	.sectionflags	@""
	.align	4


	//----- nvinfo : EIATTR_CUDA_API_VERSION
	.align		4
        /*0000*/ 	.byte	0x04, 0x37
        /*0002*/ 	.short	(.L_1644 - .L_1643)
.L_1643:
        /*0004*/ 	.word	0x00000082


	//----- nvinfo : EIATTR_KPARAM_INFO
	.align		4
.L_1644:
        /*0008*/ 	.byte	0x04, 0x17
        /*000a*/ 	.short	(.L_1646 - .L_1645)
.L_1645:
        /*000c*/ 	.word	0x00000000
        /*0010*/ 	.short	0x0000
        /*0012*/ 	.short	0x0000
        /*0014*/ 	.byte	0x00, 0xf0, 0x41, 0x07


	//----- nvinfo : EIATTR_SPARSE_MMA_MASK
	.align		4
.L_1646:
        /*0018*/ 	.byte	0x03, 0x50
        /*001a*/ 	.short	0x0000


	//----- nvinfo : EIATTR_MAXREG_COUNT
	.align		4
        /*001c*/ 	.byte	0x03, 0x1b
        /*001e*/ 	.short	0x00ff


	//----- nvinfo : EIATTR_NUM_BARRIERS
	.align		4
        /*0020*/ 	.byte	0x02, 0x4c
        /*0022*/ 	.byte	0x01
	.zero		1


	//----- nvinfo : EIATTR_MERCURY_ISA_VERSION
	.align		4
        /*0024*/ 	.byte	0x03, 0x5f
        /*0026*/ 	.short	0x0101


	//----- nvinfo : EIATTR_COOP_GROUP_MASK_REGIDS
	.align		4
        /*0028*/ 	.byte	0x04, 0x29
        /*002a*/ 	.short	(.L_1648 - .L_1647)


	//   ....[0]....
.L_1647:
        /*002c*/ 	.word	0xffffffff


	//   ....[1]....
        /*0030*/ 	.word	0xffffffff


	//   ....[2]....
        /*0034*/ 	.word	0xffffffff


	//   ....[3]....
        /*0038*/ 	.word	0xffffffff


	//   ....[4]....
        /*003c*/ 	.word	0xffffffff


	//   ....[5]....
        /*0040*/ 	.word	0xffffffff


	//   ....[6]....
        /*0044*/ 	.word	0xffffffff


	//   ....[7]....
        /*0048*/ 	.word	0xffffffff


	//   ....[8]....
        /*004c*/ 	.word	0xffffffff


	//   ....[9]....
        /*0050*/ 	.word	0xffffffff


	//   ....[10]....
        /*0054*/ 	.word	0xffffffff


	//   ....[11]....
        /*0058*/ 	.word	0xffffffff


	//----- nvinfo : EIATTR_COOP_GROUP_INSTR_OFFSETS
	.align		4
.L_1648:
        /*005c*/ 	.byte	0x04, 0x28
        /*005e*/ 	.short	(.L_1650 - .L_1649)


	//   ....[0]....
.L_1649:
        /*0060*/ 	.word	0x000030c0


	//   ....[1]....
        /*0064*/ 	.word	0x000030f0


	//   ....[2]....
        /*0068*/ 	.word	0x00003180


	//   ....[3]....
        /*006c*/ 	.word	0x00003190


	//   ....[4]....
        /*0070*/ 	.word	0x00005560


	//   ....[5]....
        /*0074*/ 	.word	0x00005570


	//   ....[6]....
        /*0078*/ 	.word	0x000055a0


	//   ....[7]....
        /*007c*/ 	.word	0x000055b0


	//   ....[8]....
        /*0080*/ 	.word	0x00006570


	//   ....[9]....
        /*0084*/ 	.word	0x000065b0


	//   ....[10]....
        /*0088*/ 	.word	0x00006670


	//   ....[11]....
        /*008c*/ 	.word	0x00006690


	//----- nvinfo : EIATTR_VRC_CTA_INIT_COUNT
	.align		4
.L_1650:
        /*0090*/ 	.byte	0x02, 0x4a
	.zero		1
	.zero		1


	//----- nvinfo : EIATTR_EXIT_INSTR_OFFSETS
	.align		4
        /*0094*/ 	.byte	0x04, 0x1c
        /*0096*/ 	.short	(.L_1652 - .L_1651)


	//   ....[0]....
.L_1651:
        /*0098*/ 	.word	0x00000290


	//   ....[1]....
        /*009c*/ 	.word	0x00000930


	//   ....[2]....
        /*00a0*/ 	.word	0x00000960


	//   ....[3]....
        /*00a4*/ 	.word	0x00007070


	//----- nvinfo : EIATTR_CRS_STACK_SIZE
	.align		4
.L_1652:
        /*00a8*/ 	.byte	0x04, 0x1e
        /*00aa*/ 	.short	(.L_1654 - .L_1653)
.L_1653:
        /*00ac*/ 	.word	0x00000000


	//----- nvinfo : EIATTR_CBANK_PARAM_SIZE
	.align		4
.L_1654:
        /*00b0*/ 	.byte	0x03, 0x19
        /*00b2*/ 	.short	0x01d0


	//----- nvinfo : EIATTR_PARAM_CBANK
	.align		4
        /*00b4*/ 	.byte	0x04, 0x0a
        /*00b6*/ 	.short	(.L_1656 - .L_1655)
	.align		4
.L_1655:
        /*00b8*/ 	.word	index@(.nv.constant0._ZN5flash24flash_fwd_splitkv_kernelI23Flash_fwd_kernel_traitsILi96ELi64ELi64ELi4ELb0ELb0EN7cutlass10bfloat16_tE19Flash_kernel_traitsILi96ELi64ELi64ELi4ES3_EELb1ELb0ELb0ELb1ELb1ELb1ELb1ELb0EEEvNS_16Flash_fwd_paramsE)
        /*00bc*/ 	.short	0x0380
        /*00be*/ 	.short	0x01d0


	//----- nvinfo : EIATTR_SW_WAR
	.align		4
.L_1656:
        /*00c0*/ 	.byte	0x04, 0x36
        /*00c2*/ 	.short	(.L_1658 - .L_1657)
.L_1657:
        /*00c4*/ 	.word	0x00000008
.L_1658:


//--------------------- .nv.info._ZN5flash24flash_fwd_splitkv_kernelI23Flash_fwd_kernel_traitsILi96ELi64ELi64ELi4ELb0ELb0EN7cutlass10bfloat16_tE19Flash_kernel_traitsILi96ELi64ELi64ELi4ES3_EELb1ELb0ELb0ELb0ELb1ELb0ELb0ELb0EEEvNS_16Flash_fwd_paramsE --------------------------
	.section	.nv.info._ZN5flash24flash_fwd_splitkv_kernelI23Flash_fwd_kernel_traitsILi96ELi64ELi64ELi4ELb0ELb0EN7cutlass10bfloat16_tE19Flash_kernel_traitsILi96ELi64ELi64ELi4ES3_EELb1ELb0ELb0ELb0ELb1ELb0ELb0ELb0EEEvNS_16Flash_fwd_paramsE,"",@"SHT_CUDA_INFO"
	.sectionflags	@""
	.align	4


	//----- nvinfo : EIATTR_CUDA_API_VERSION
	.align		4
        /*0000*/ 	.byte	0x04, 0x37
        /*0002*/ 	.short	(.L_1660 - .L_1659)
.L_1659:
        /*0004*/ 	.word	0x00000082


	//----- nvinfo : EIATTR_KPARAM_INFO
	.align		4
.L_1660:
        /*0008*/ 	.byte	0x04, 0x17
        /*000a*/ 	.short	(.L_1662 - .L_1661)
.L_1661:
        /*000c*/ 	.word	0x00000000
        /*0010*/ 	.short	0x0000
        /*0012*/ 	.short	0x0000
        /*0014*/ 	.byte	0x00, 0xf0, 0x41, 0x07


	//----- nvinfo : EIATTR_SPARSE_MMA_MASK
	.align		4
.L_1662:
        /*0018*/ 	.byte	0x03, 0x50
        /*001a*/ 	.short	0x0000


	//----- nvinfo : EIATTR_MAXREG_COUNT
	.align		4
        /*001c*/ 	.byte	0x03, 0x1b
        /*001e*/ 	.short	0x00ff


	//----- nvinfo : EIATTR_NUM_BARRIERS
	.align		4
        /*0020*/ 	.byte	0x02, 0x4c
        /*0022*/ 	.byte	0x01
	.zero		1


	//----- nvinfo : EIATTR_MERCURY_ISA_VERSION
	.align		4
        /*0024*/ 	.byte	0x03, 0x5f
        /*0026*/ 	.short	0x0101


	//----- nvinfo : EIATTR_COOP_GROUP_MASK_REGIDS
	.align		4
        /*0028*/ 	.byte	0x04, 0x29
        /*002a*/ 	.short	(.L_1664 - .L_1663)


	//   ....[0]....
.L_1663:
        /*002c*/ 	.word	0xffffffff


	//   ....[1]....
        /*0030*/ 	.word	0xffffffff


	//   ....[2]....
        /*0034*/ 	.word	0xffffffff


	//   ....[3]....
        /*0038*/ 	.word	0xffffffff


	//   ....[4]....
        /*003c*/ 	.word	0xffffffff


	//   ....[5]....
        /*0040*/ 	.word	0xffffffff


	//   ....[6]....
        /*0044*/ 	.word	0xffffffff


	//   ....[7]....
        /*0048*/ 	.word	0xffffffff


	//   ....[8]....
        /*004c*/ 	.word	0xffffffff


	//   ....[9]....
        /*0050*/ 	.word	0xffffffff


	//   ....[10]....
        /*0054*/ 	.word	0xffffffff


	//   ....[11]....
        /*0058*/ 	.word	0xffffffff


	//   ....[12]....
        /*005c*/ 	.word	0xffffffff


	//   ....[13]....
        /*0060*/ 	.word	0xffffffff


	//   ....[14]....
        /*0064*/ 	.word	0xffffffff


	//   ....[15]....
        /*0068*/ 	.word	0xffffffff


	//----- nvinfo : EIATTR_COOP_GROUP_INSTR_OFFSETS
	.align		4
.L_1664:
        /*006c*/ 	.byte	0x04, 0x28
        /*006e*/ 	.short	(.L_1666 - .L_1665)


	//   ....[0]....
.L_1665:
        /*0070*/ 	.word	0x00002f40


	//   ....[1]....
        /*0074*/ 	.word	0x00002f50


	//   ....[2]....
        /*0078*/ 	.word	0x00002f80


	//   ....[3]....
        /*007c*/ 	.word	0x00002f90


	//   ....[4]....
        /*0080*/ 	.word	0x00005180


	//   ....[5]....
        /*0084*/ 	.word	0x00005190


	//   ....[6]....
        /*0088*/ 	.word	0x000051c0


	//   ....[7]....
        /*008c*/ 	.word	0x000051d0


	//   ....[8]....
        /*0090*/ 	.word	0x000074f0


	//   ....[9]....
        /*0094*/ 	.word	0x00007510


	//   ....[10]....
        /*0098*/ 	.word	0x00007540


	//   ....[11]....
        /*009c*/ 	.word	0x00007550


	//   ....[12]....
        /*00a0*/ 	.word	0x00008510


	//   ....[13]....
        /*00a4*/ 	.word	0x00008550


	//   ....[14]....
        /*00a8*/ 	.word	0x000085b0


	//   ....[15]....
        /*00ac*/ 	.word	0x000085c0


	//----- nvinfo : EIATTR_VRC_CTA_INIT_COUNT
	.align		4
.L_1666:
        /*00b0*/ 	.byte	0x02, 0x4a
	.zero		1
	.zero		1


	//----- nvinfo : EIATTR_EXIT_INSTR_OFFSETS
	.align		4
        /*00b4*/ 	.byte	0x04, 0x1c
        /*00b6*/ 	.short	(.L_1668 - .L_1667)


	//   ....[0]....
.L_1667:
        /*00b8*/ 	.word	0x00000340


	//   ....[1]....
        /*00bc*/ 	.word	0x00000900


	//   ....[2]....
        /*00c0*/ 	.word	0x00000930


	//   ....[3]....
        /*00c4*/ 	.word	0x00009210


	//   ....[4]....
        /*00c8*/ 	.word	0x00009300


	//----- nvinfo : EIATTR_CRS_STACK_SIZE
	.align		4
.L_1668:
        /*00cc*/ 	.byte	0x04, 0x1e
        /*00ce*/ 	.short	(.L_1670 - .L_1669)
.L_1669:
        /*00d0*/ 	.word	0x00000000


	//----- nvinfo : EIATTR_CBANK_PARAM_SIZE
	.align		4
.L_1670:
        /*00d4*/ 	.byte	0x03, 0x19
        /*00d6*/ 	.short	0x01d0


	//----- nvinfo : EIATTR_PARAM_CBANK
	.align		4
        /*00d8*/ 	.byte	0x04, 0x0a
        /*00da*/ 	.short	(.L_1672 - .L_1671)
	.align		4
.L_1671:
        /*00dc*/ 	.word	index@(.nv.constant0._ZN5flash24flash_fwd_splitkv_kernelI23Flash_fwd_kernel_traitsILi96ELi64ELi64ELi4ELb0ELb0EN7cutlass10bfloat16_tE19Flash_kernel_traitsILi96ELi64ELi64ELi4ES3_EELb1ELb0ELb0ELb0ELb1ELb0ELb0ELb0EEEvNS_16Flash_fwd_paramsE)
        /*00e0*/ 	.short	0x0380
        /*00e2*/ 	.short	0x01d0


	//----- nvinfo : EIATTR_SW_WAR
	.align		4
.L_1672:
        /*00e4*/ 	.byte	0x04, 0x36
        /*00e6*/ 	.short	(.L_1674 - .L_1673)
.L_1673:
        /*00e8*/ 	.word	0x00000008
.L_1674:


//--------------------- .nv.info._ZN5flash24flash_fwd_splitkv_kernelI23Flash_fwd_kernel_traitsILi96ELi64ELi64ELi4ELb0ELb0EN7cutlass10bfloat16_tE19Flash_kernel_traitsILi96ELi64ELi64ELi4ES3_EELb1ELb0ELb0ELb0ELb1ELb1ELb0ELb0EEEvNS_16Flash_fwd_paramsE --------------------------
	.section	.nv.info._ZN5flash24flash_fwd_splitkv_kernelI23Flash_fwd_kernel_traitsILi96ELi64ELi64ELi4ELb0ELb0EN7cutlass10bfloat16_tE19Flash_kernel_traitsILi96ELi64ELi64ELi4ES3_EELb1ELb0ELb0ELb0ELb1ELb1ELb0ELb0EEEvNS_16Flash_fwd_paramsE,"",@"SHT_CUDA_INFO"
	.sectionflags	@""
	.align	4


	//----- nvinfo : EIATTR_CUDA_API_VERSION
	.align		4
        /*0000*/ 	.byte	0x04, 0x37
        /*0002*/ 	.short	(.L_1676 - .L_1675)
.L_1675:
        /*0004*/ 	.word	0x00000082


	//----- nvinfo : EIATTR_KPARAM_INFO
	.align		4
.L_1676:
        /*0008*/ 	.byte	0x04, 0x17
        /*000a*/ 	.short	(.L_1678 - .L_1677)
.L_1677:
        /*000c*/ 	.word	0x00000000
        /*0010*/ 	.short	0x0000
        /*0012*/ 	.short	0x0000
        /*0014*/ 	.byte	0x00, 0xf0, 0x41, 0x07


	//----- nvinfo : EIATTR_SPARSE_MMA_MASK
	.align		4
.L_1678:
        /*0018*/ 	.byte	0x03, 0x50
        /*001a*/ 	.short	0x0000


	//----- nvinfo : EIATTR_MAXREG_COUNT
	.align		4
        /*001c*/ 	.byte	0x03, 0x1b
        /*001e*/ 	.short	0x00ff


	//----- nvinfo : EIATTR_NUM_BARRIERS
	.align		4
        /*0020*/ 	.byte	0x02, 0x4c
        /*0022*/ 	.byte	0x01
	.zero		1


	//----- nvinfo : EIATTR_MERCURY_ISA_VERSION
	.align		4
        /*0024*/ 	.byte	0x03, 0x5f
        /*0026*/ 	.short	0x0101


	//----- nvinfo : EIATTR_COOP_GROUP_MASK_REGIDS
	.align		4
        /*0028*/ 	.byte	0x04, 0x29
        /*002a*/ 	.short	(.L_1680 - .L_1679)


	//   ....[0]....
.L_1679:
        /*002c*/ 	.word	0xffffffff


	//   ....[1]....
        /*0030*/ 	.word	0xffffffff


	//   ....[2]....
        /*0034*/ 	.word	0xffffffff


	//   ....[3]....
        /*0038*/ 	.word	0xffffffff


	//   ....[4]....
        /*003c*/ 	.word	0xffffffff


	//   ....[5]....
        /*0040*/ 	.word	0xffffffff


	//   ....[6]....
        /*0044*/ 	.word	0xffffffff


	//   ....[7]....
        /*0048*/ 	.word	0xffffffff


	//   ....[8]....
        /*004c*/ 	.word	0xffffffff


	//   ....[9]....
        /*0050*/ 	.word	0xffffffff


	//   ....[10]....
        /*0054*/ 	.word	0xffffffff


	//   ....[11]....
        /*0058*/ 	.word	0xffffffff


	//   ....[12]....
        /*005c*/ 	.word	0xffffffff


	//   ....[13]....
        /*0060*/ 	.word	0xffffffff


	//   ....[14]....
        /*0064*/ 	.word	0xffffffff


	//   ....[15]....
        /*0068*/ 	.word	0xffffffff


	//----- nvinfo : EIATTR_COOP_GROUP_INSTR_OFFSETS
	.align		4
.L_1680:
        /*006c*/ 	.byte	0x04, 0x28
        /*006e*/ 	.short	(.L_1682 - .L_1681)


	//   ....[0]....
.L_1681:
        /*0070*/ 	.word	0x00003340


	//   ....[1]....
        /*0074*/ 	.word	0x00003360


	//   ....[2]....
        /*0078*/ 	.word	0x00003380


	//   ....[3]....
        /*007c*/ 	.word	0x000033a0


	//   ....[4]....
        /*0080*/ 	.word	0x00005950


	//   ....[5]....
        /*0084*/ 	.word	0x00005970


	//   ....[6]....
        /*0088*/ 	.word	0x000059a0


	//   ....[7]....
        /*008c*/ 	.word	0x000059b0


	//   ....[8]....
        /*0090*/ 	.word	0x000080d0


	//   ....[9]....
        /*0094*/ 	.word	0x000080f0


	//   ....[10]....
        /*0098*/ 	.word	0x00008120


	//   ....[11]....
        /*009c*/ 	.word	0x00008130


	//   ....[12]....
        /*00a0*/ 	.word	0x000090f0


	//   ....[13]....
        /*00a4*/ 	.word	0x00009130


	//   ....[14]....
        /*00a8*/ 	.word	0x00009190


	//   ....[15]....
        /*00ac*/ 	.word	0x000091a0


	//----- nvinfo : EIATTR_VRC_CTA_INIT_COUNT
	.align		4
.L_1682:
        /*00b0*/ 	.byte	0x02, 0x4a
	.zero		1
	.zero		1


	//----- nvinfo : EIATTR_EXIT_INSTR_OFFSETS
	.align		4
        /*00b4*/ 	.byte	0x04, 0x1c
        /*00b6*/ 	.short	(.L_1684 - .L_1683)


	//   ....[0]....
.L_1683:
        /*00b8*/ 	.word	0x00000340


	//   ....[1]....
        /*00bc*/ 	.word	0x00000900


	//   ....[2]....
        /*00c0*/ 	.word	0x00000930


	//   ....[3]....
        /*00c4*/ 	.word	0x00009df0


	//   ....[4]....
        /*00c8*/ 	.word	0x00009ee0


	//----- nvinfo : EIATTR_CRS_STACK_SIZE
	.align		4
.L_1684:
        /*00cc*/ 	.byte	0x04, 0x1e
        /*00ce*/ 	.short	(.L_1686 - .L_1685)
.L_1685:
        /*00d0*/ 	.word	0x00000000


	//----- nvinfo : EIATTR_CBANK_PARAM_SIZE
	.align		4
.L_1686:
        /*00d4*/ 	.byte	0x03, 0x19
        /*00d6*/ 	.short	0x01d0


	//----- nvinfo : EIATTR_PARAM_CBANK
	.align		4
        /*00d8*/ 	.byte	0x04, 0x0a
        /*00da*/ 	.short	(.L_1688 - .L_1687)
	.align		4
.L_1687:
        /*00dc*/ 	.word	index@(.nv.constant0._ZN5flash24flash_fwd_splitkv_kernelI23Flash_fwd_kernel_traitsILi96ELi64ELi64ELi4ELb0ELb0EN7cutlass10bfloat16_tE19Flash_kernel_traitsILi96ELi64ELi64ELi4ES3_EELb1ELb0ELb0ELb0ELb1ELb1ELb0ELb0EEEvNS_16Flash_fwd_paramsE)
        /*00e0*/ 	.short	0x0380
        /*00e2*/ 	.short	0x01d0


	//----- nvinfo : EIATTR_SW_WAR
	.align		4
.L_1688:
        /*00e4*/ 	.byte	0x04, 0x36
        /*00e6*/ 	.short	(.L_1690 - .L_1689)
.L_1689:
        /*00e8*/ 	.word	0x00000008
.L_1690:


//--------------------- .nv.info._ZN5flash24flash_fwd_splitkv_kernelI23Flash_fwd_kernel_traitsILi96ELi64ELi64ELi4ELb0ELb0EN7cutlass10bfloat16_tE19Flash_kernel_traitsILi96ELi64ELi64ELi4ES3_EELb1ELb0ELb1ELb0ELb0ELb0ELb0ELb0EEEvNS_16Flash_fwd_paramsE --------------------------
	.section	.nv.info._ZN5flash24flash_fwd_splitkv_kernelI23Flash_fwd_kernel_traitsILi96ELi64ELi64ELi4ELb0ELb0EN7cutlass10bfloat16_tE19Flash_kernel_traitsILi96ELi64ELi64ELi4ES3_EELb1ELb0ELb1ELb0ELb0ELb0ELb0ELb0EEEvNS_16Flash_fwd_paramsE,"",@"SHT_CUDA_INFO"
	.sectionflags	@""
	.align	4


	//----- nvinfo : EIATTR_CUDA_API_VERSION
	.align		4
        /*0000*/ 	.byte	0x04, 0x37
        /*0002*/ 	.short	(.L_1692 - .L_1691)
.L_1691:
        /*0004*/ 	.word	0x00000082


	//----- nvinfo : EIATTR_KPARAM_INFO
	.align		4
.L_1692:
        /*0008*/ 	.byte	0x04, 0x17
        /*000a*/ 	.short	(.L_1694 - .L_1693)
.L_1693:
        /*000c*/ 	.word	0x00000000
        /*0010*/ 	.short	0x0000
        /*0012*/ 	.short	0x0000
        /*0014*/ 	.byte	0x00, 0xf0, 0x41, 0x07


	//----- nvinfo : EIATTR_SPARSE_MMA_MASK
	.align		4
.L_1694:
        /*0018*/ 	.byte	0x03, 0x50
        /*001a*/ 	.short	0x0000


	//----- nvinfo : EIATTR_MAXREG_COUNT
	.align		4
        /*001c*/ 	.byte	0x03, 0x1b
        /*001e*/ 	.short	0x00ff


	//----- nvinfo : EIATTR_NUM_BARRIERS
	.align		4
        /*0020*/ 	.byte	0x02, 0x4c
        /*0022*/ 	.byte	0x01
	.zero		1


	//----- nvinfo : EIATTR_MERCURY_ISA_VERSION
	.align		4
        /*0024*/ 	.byte	0x03, 0x5f
        /*0026*/ 	.short	0x0101


	//----- nvinfo : EIATTR_COOP_GROUP_MASK_REGIDS
	.align		4
        /*0028*/ 	.byte	0x04, 0x29
        /*002a*/ 	.short	(.L_1696 - .L_1695)


	//   ....[0]....
.L_1695:
        /*002c*/ 	.word	0xffffffff


	//   ....[1]....
        /*0030*/ 	.word	0xffffffff


	//   ....[2]....
        /*0034*/ 	.word	0xffffffff


	//   ....[3]....
        /*0038*/ 	.word	0xffffffff


	//   ....[4]....
        /*003c*/ 	.word	0xffffffff


	//   ....[5]....
        /*0040*/ 	.word	0xffffffff


	//   ....[6]....
        /*0044*/ 	.word	0xffffffff


	//   ....[7]....
        /*0048*/ 	.word	0xffffffff


	//   ....[8]....
        /*004c*/ 	.word	0xffffffff


	//   ....[9]....
        /*0050*/ 	.word	0xffffffff


	//   ....[10]....
        /*0054*/ 	.word	0xffffffff


	//   ....[11]....
        /*0058*/ 	.word	0xffffffff


	//   ....[12]....
        /*005c*/ 	.word	0xffffffff


	//   ....[13]....
        /*0060*/ 	.word	0xffffffff


	//   ....[14]....
        /*0064*/ 	.word	0xffffffff


	//   ....[15]....
        /*0068*/ 	.word	0xffffffff


	//----- nvinfo : EIATTR_COOP_GROUP_INSTR_OFFSETS
	.align		4
.L_1696:
        /*006c*/ 	.byte	0x04, 0x28
        /*006e*/ 	.short	(.L_1698 - .L_1697)


	//   ....[0]....
.L_1697:
        /*0070*/ 	.word	0x00003ce0


	//   ....[1]....
        /*0074*/ 	.word	0x00003d10


	//   ....[2]....
        /*0078*/ 	.word	0x00003da0


	//   ....[3]....
        /*007c*/ 	.word	0x00003db0


	//   ....[4]....
        /*0080*/ 	.word	0x00006590


	//   ....[5]....
        /*0084*/ 	.word	0x000065a0


	//   ....[6]....
        /*0088*/ 	.word	0x000065d0


	//   ....[7]....
        /*008c*/ 	.word	0x000065e0


	//   ....[8]....
        /*0090*/ 	.word	0x00008ec0


	//   ....[9]....
        /*0094*/ 	.word	0x00008f10


	//   ....[10]....
        /*0098*/ 	.word	0x00008f40


	//   ....[11]....
        /*009c*/ 	.word	0x00008f50


	//   ....[12]....
        /*00a0*/ 	.word	0x00009f00


	//   ....[13]....
        /*00a4*/ 	.word	0x00009f40


	//   ....[14]....
        /*00a8*/ 	.word	0x00009fb0


	//   ....[15]....
        /*00ac*/ 	.word	0x00009fc0


	//----- nvinfo : EIATTR_VRC_CTA_INIT_COUNT
	.align		4
.L_1698:
        /*00b0*/ 	.byte	0x02, 0x4a
	.zero		1
	.zero		1


	//----- nvinfo : EIATTR_EXIT_INSTR_OFFSETS
	.align		4
        /*00b4*/ 	.byte	0x04, 0x1c
        /*00b6*/ 	.short	(.L_1700 - .L_1699)


	//   ....[0]....
.L_1699:
        /*00b8*/ 	.word	0x00000350


	//   ....[1]....
        /*00bc*/ 	.word	0x00000990


	//   ....[2]....
        /*00c0*/ 	.word	0x000009c0


	//   ....[3]....
        /*00c4*/ 	.word	0x0000ac40


	//   ....[4]....
        /*00c8*/ 	.word	0x0000ad70


	//   ....[5]....
        /*00cc*/ 	.word	0x0000ad90


	//----- nvinfo : EIATTR_CRS_STACK_SIZE
	.align		4
.L_1700:
        /*00d0*/ 	.byte	0x04, 0x1e
        /*00d2*/ 	.short	(.L_1702 - .L_1701)
.L_1701:
        /*00d4*/ 	.word	0x00000000


	//----- nvinfo : EIATTR_CBANK_PARAM_SIZE
	.align		4
.L_1702:
        /*00d8*/ 	.byte	0x03, 0x19
        /*00da*/ 	.short	0x01d0


	//----- nvinfo : EIATTR_PARAM_CBANK
	.align		4
        /*00dc*/ 	.byte	0x04, 0x0a
        /*00de*/ 	.short	(.L_1704 - .L_1703)
	.align		4
.L_1703:
        /*00e0*/ 	.word	index@(.nv.constant0._ZN5flash24flash_fwd_splitkv_kernelI23Flash_fwd_kernel_traitsILi96ELi64ELi64ELi4ELb0ELb0EN7cutlass10bfloat16_tE19Flash_kernel_traitsILi96ELi64ELi64ELi4ES3_EELb1ELb0ELb1ELb0ELb0ELb0ELb0ELb0EEEvNS_16Flash_fwd_paramsE)
        /*00e4*/ 	.short	0x0380
        /*00e6*/ 	.short	0x01d0


	//----- nvinfo : EIATTR_SW_WAR
	.align		4
.L_1704:
        /*00e8*/ 	.byte	0x04, 0x36
        /*00ea*/ 	.short	(.L_1706 - .L_1705)
.L_1705:
        /*00ec*/ 	.word	0x00000008
.L_1706:


//--------------------- .nv.info._ZN5flash24flash_fwd_splitkv_kernelI23Flash_fwd_kernel_traitsILi96ELi64ELi64ELi4ELb0ELb0EN7cutlass10bfloat16_tE19Flash_kernel_traitsILi96ELi64ELi64ELi4ES3_EELb1ELb0ELb1ELb0ELb0ELb1ELb0ELb0EEEvNS_16Flash_fwd_paramsE --------------------------
	.section	.nv.info._ZN5flash24flash_fwd_splitkv_kernelI23Flash_fwd_kernel_traitsILi96ELi64ELi64ELi4ELb0ELb0EN7cutlass10bfloat16_tE19Flash_kernel_traitsILi96ELi64ELi64ELi4ES3_EELb1ELb0ELb1ELb0ELb0ELb1ELb0ELb0EEEvNS_16Flash_fwd_paramsE,"",@"SHT_CUDA_INFO"
	.sectionflags	@""
	.align	4


	//----- nvinfo : EIATTR_CUDA_API_VERSION
	.align		4
        /*0000*/ 	.byte	0x04, 0x37
        /*0002*/ 	.short	(.L_1708 - .L_1707)
.L_1707:
        /*0004*/ 	.word	0x00000082


	//----- nvinfo : EIATTR_KPARAM_INFO
	.align		4
.L_1708:
        /*0008*/ 	.byte	0x04, 0x17
        /*000a*/ 	.short	(.L_1710 - .L_1709)
.L_1709:
        /*000c*/ 	.word	0x00000000
        /*0010*/ 	.short	0x0000
        /*0012*/ 	.short	0x0000
        /*0014*/ 	.byte	0x00, 0xf0, 0x41, 0x07


	//----- nvinfo : EIATTR_SPARSE_MMA_MASK
	.align		4
.L_1710:
        /*0018*/ 	.byte	0x03, 0x50
        /*001a*/ 	.short	0x0000


	//----- nvinfo : EIATTR_MAXREG_COUNT
	.align		4
        /*001c*/ 	.byte	0x03, 0x1b
        /*001e*/ 	.short	0x00ff


	//----- nvinfo : EIATTR_NUM_BARRIERS
	.align		4
        /*0020*/ 	.byte	0x02, 0x4c
        /*0022*/ 	.byte	0x01
	.zero		1


	//----- nvinfo : EIATTR_MERCURY_ISA_VERSION
	.align		4
        /*0024*/ 	.byte	0x03, 0x5f
        /*0026*/ 	.short	0x0101


	//----- nvinfo : EIATTR_COOP_GROUP_MASK_REGIDS
	.align		4
        /*0028*/ 	.byte	0x04, 0x29
        /*002a*/ 	.short	(.L_1712 - .L_1711)


	//   ....[0]....
.L_1711:
        /*002c*/ 	.word	0xffffffff


	//   ....[1]....
        /*0030*/ 	.word	0xffffffff


	//   ....[2]....
        /*0034*/ 	.word	0xffffffff


	//   ....[3]....
        /*0038*/ 	.word	0xffffffff


	//   ....[4]....
        /*003c*/ 	.word	0xffffffff


	//   ....[5]....
        /*0040*/ 	.word	0xffffffff


	//   ....[6]....
        /*0044*/ 	.word	0xffffffff


	//   ....[7]....
        /*0048*/ 	.word	0xffffffff


	//   ....[8]....
        /*004c*/ 	.word	0xffffffff


	//   ....[9]....
        /*0050*/ 	.word	0xffffffff


	//   ....[10]....
        /*0054*/ 	.word	0xffffffff


	//   ....[11]....
        /*0058*/ 	.word	0xffffffff


	//   ....[12]....
        /*005c*/ 	.word	0xffffffff


	//   ....[13]....
        /*0060*/ 	.word	0xffffffff


	//   ....[14]....
        /*0064*/ 	.word	0xffffffff


	//   ....[15]....
        /*0068*/ 	.word	0xffffffff


	//----- nvinfo : EIATTR_COOP_GROUP_INSTR_OFFSETS
	.align		4
.L_1712:
        /*006c*/ 	.byte	0x04, 0x28
        /*006e*/ 	.short	(.L_1714 - .L_1713)


	//   ....[0]....
.L_1713:
        /*0070*/ 	.word	0x000040f0


	//   ....[1]....
        /*0074*/ 	.word	0x00004120


	//   ....[2]....
        /*0078*/ 	.word	0x000041b0


	//   ....[3]....
        /*007c*/ 	.word	0x000041c0


	//   ....[4]....
        /*0080*/ 	.word	0x00006dc0


	//   ....[5]....
        /*0084*/ 	.word	0x00006dd0


	//   ....[6]....
        /*0088*/ 	.word	0x00006e00


	//   ....[7]....
        /*008c*/ 	.word	0x00006e10


	//   ....[8]....
        /*0090*/ 	.word	0x00009ad0


	//   ....[9]....
        /*0094*/ 	.word	0x00009b40


	//   ....[10]....
        /*0098*/ 	.word	0x00009b70


	//   ....[11]....
        /*009c*/ 	.word	0x00009b80


	//   ....[12]....
        /*00a0*/ 	.word	0x0000ab20


	//   ....[13]....
        /*00a4*/ 	.word	0x0000ab60


	//   ....[14]....
        /*00a8*/ 	.word	0x0000abc0


	//   ....[15]....
        /*00ac*/ 	.word	0x0000abd0


	//----- nvinfo : EIATTR_VRC_CTA_INIT_COUNT
	.align		4
.L_1714:
        /*00b0*/ 	.byte	0x02, 0x4a
	.zero		1
	.zero		1


	//----- nvinfo : EIATTR_EXIT_INSTR_OFFSETS
	.align		4
        /*00b4*/ 	.byte	0x04, 0x1c
        /*00b6*/ 	.short	(.L_1716 - .L_1715)


	//   ....[0]....
.L_1715:
        /*00b8*/ 	.word	0x00000350


	//   ....[1]....
        /*00bc*/ 	.word	0x00000990


	//   ....[2]....
        /*00c0*/ 	.word	0x000009c0


	//   ....[3]....
        /*00c4*/ 	.word	0x0000b850


	//   ....[4]....
        /*00c8*/ 	.word	0x0000b980


	//   ....[5]....
        /*00cc*/ 	.word	0x0000b9a0


	//----- nvinfo : EIATTR_CRS_STACK_SIZE
	.align		4
.L_1716:
        /*00d0*/ 	.byte	0x04, 0x1e
        /*00d2*/ 	.short	(.L_1718 - .L_1717)
.L_1717:
        /*00d4*/ 	.word	0x00000000


	//----- nvinfo : EIATTR_CBANK_PARAM_SIZE
	.align		4
.L_1718:
        /*00d8*/ 	.byte	0x03, 0x19
        /*00da*/ 	.short	0x01d0


	//----- nvinfo : EIATTR_PARAM_CBANK
	.align		4
        /*00dc*/ 	.byte	0x04, 0x0a
        /*00de*/ 	.short	(.L_1720 - .L_1719)
	.align		4
.L_1719:
        /*00e0*/ 	.word	index@(.nv.constant0._ZN5flash24flash_fwd_splitkv_kernelI23Flash_fwd_kernel_traitsILi96ELi64ELi64ELi4ELb0ELb0EN7cutlass10bfloat16_tE19Flash_kernel_traitsILi96ELi64ELi64ELi4ES3_EELb1ELb0ELb1ELb0ELb0ELb1ELb0ELb0EEEvNS_16Flash_fwd_paramsE)
        /*00e4*/ 	.short	0x0380
        /*00e6*/ 	.short	0x01d0


	//----- nvinfo : EIATTR_SW_WAR
	.align		4
.L_1720:
        /*00e8*/ 	.byte	0x04, 0x36
        /*00ea*/ 	.short	(.L_1722 - .L_1721)
.L_1721:
        /*00ec*/ 	.word	0x00000008
.L_1722:


//--------------------- .nv.info._ZN5flash24flash_fwd_splitkv_kernelI23Flash_fwd_kernel_traitsILi96ELi64ELi64ELi4ELb0ELb0EN7cutlass10bfloat16_tE19Flash_kernel_traitsILi96ELi64ELi64ELi4ES3_EELb1ELb0ELb0ELb0ELb1ELb0ELb0ELb1EEEvNS_16Flash_fwd_paramsE --------------------------
	.section	.nv.info._ZN5flash24flash_fwd_splitkv_kernelI23Flash_fwd_kernel_traitsILi96ELi64ELi64ELi4ELb0ELb0EN7cutlass10bfloat16_tE19Flash_kernel_traitsILi96ELi64ELi64ELi4ES3_EELb1ELb0ELb0ELb0ELb1ELb0ELb0ELb1EEEvNS_16Flash_fwd_paramsE,"",@"SHT_CUDA_INFO"
	.sectionflags	@""
	.align	4


	//----- nvinfo : EIATTR_CUDA_API_VERSION
	.align		4
        /*0000*/ 	.byte	0x04, 0x37
        /*0002*/ 	.short	(.L_1724 - .L_1723)
.L_1723:
        /*0004*/ 	.word	0x00000082


	//----- nvinfo : EIATTR_KPARAM_INFO
	.align		4
.L_1724:
        /*0008*/ 	.byte	0x04, 0x17
        /*000a*/ 	.short	(.L_1726 - .L_1725)
.L_1725:
        /*000c*/ 	.word	0x00000000
        /*0010*/ 	.short	0x0000
        /*0012*/ 	.short	0x0000
        /*0014*/ 	.byte	0x00, 0xf0, 0x41, 0x07


	//----- nvinfo : EIATTR_SPARSE_MMA_MASK
	.align		4
.L_1726:
        /*0018*/ 	.byte	0x03, 0x50
        /*001a*/ 	.short	0x0000


	//----- nvinfo : EIATTR_MAXREG_COUNT
	.align		4
        /*001c*/ 	.byte	0x03, 0x1b
        /*001e*/ 	.short	0x00ff


	//----- nvinfo : EIATTR_NUM_BARRIERS
	.align		4
        /*0020*/ 	.byte	0x02, 0x4c
        /*0022*/ 	.byte	0x01
	.zero		1


	//----- nvinfo : EIATTR_MERCURY_ISA_VERSION
	.align		4
        /*0024*/ 	.byte	0x03, 0x5f
        /*0026*/ 	.short	0x0101


	//----- nvinfo : EIATTR_COOP_GROUP_MASK_REGIDS
	.align		4
        /*0028*/ 	.byte	0x04, 0x29
        /*002a*/ 	.short	(.L_1728 - .L_1727)


	//   ....[0]....
.L_1727:
        /*002c*/ 	.word	0xffffffff


	//   ....[1]....
        /*0030*/ 	.word	0xffffffff


	//   ....[2]....
        /*0034*/ 	.word	0xffffffff


	//   ....[3]....
        /*0038*/ 	.word	0xffffffff


	//   ....[4]....
        /*003c*/ 	.word	0xffffffff


	//   ....[5]....
        /*0040*/ 	.word	0xffffffff


	//   ....[6]....
        /*0044*/ 	.word	0xffffffff


	//   ....[7]....
        /*0048*/ 	.word	0xffffffff


	//   ....[8]....
        /*004c*/ 	.word	0xffffffff


	//   ....[9]....
        /*0050*/ 	.word	0xffffffff


	//   ....[10]....
        /*0054*/ 	.word	0xffffffff


	//   ....[11]....
        /*0058*/ 	.word	0xffffffff


	//   ....[12]....
        /*005c*/ 	.word	0xffffffff


	//   ....[13]....
        /*0060*/ 	.word	0xffffffff


	//   ....[14]....
        /*0064*/ 	.word	0xffffffff


	//   ....[15]....
        /*0068*/ 	.word	0xffffffff


	//----- nvinfo : EIATTR_COOP_GROUP_INSTR_OFFSETS
	.align		4
.L_1728:
        /*006c*/ 	.byte	0x04, 0x28
        /*006e*/ 	.short	(.L_1730 - .L_1729)


	//   ....[0]....
.L_1729:
        /*0070*/ 	.word	0x0000abd0


	//   ....[1]....
        /*0074*/ 	.word	0x0000abf0


	//   ....[2]....
        /*0078*/ 	.word	0x0000ac10


	//   ....[3]....
        /*007c*/ 	.word	0x0000ac30


	//   ....[4]....
        /*0080*/ 	.word	0x0000ce50


	//   ....[5]....
        /*0084*/ 	.word	0x0000ce70


	//   ....[6]....
        /*0088*/ 	.word	0x0000cea0


	//   ....[7]....
        /*008c*/ 	.word	0x0000ceb0


	//   ....[8]....
        /*0090*/ 	.word	0x0000f230


	//   ....[9]....
        /*0094*/ 	.word	0x0000f250


	//   ....[10]....
        /*0098*/ 	.word	0x0000f280


	//   ....[11]....
        /*009c*/ 	.word	0x0000f290


	//   ....[12]....
        /*00a0*/ 	.word	0x00010270


	//   ....[13]....
        /*00a4*/ 	.word	0x000102b0


	//   ....[14]....
        /*00a8*/ 	.word	0x00010310


	//   ....[15]....
        /*00ac*/ 	.word	0x00010320


	//----- nvinfo : EIATTR_VRC_CTA_INIT_COUNT
	.align		4
.L_1730:
        /*00b0*/ 	.byte	0x02, 0x4a
	.zero		1
	.zero		1


	//----- nvinfo : EIATTR_EXIT_INSTR_OFFSETS
	.align		4
        /*00b4*/ 	.byte	0x04, 0x1c
        /*00b6*/ 	.short	(.L_1732 - .L_1731)


	//   ....[0]....
.L_1731:
        /*00b8*/ 	.word	0x00000340


	//   ....[1]....
        /*00bc*/ 	.word	0x00000900


	//   ....[2]....
        /*00c0*/ 	.word	0x00000930


	//   ....[3]....
        /*00c4*/ 	.word	0x00010f90


	//   ....[4]....
        /*00c8*/ 	.word	0x00011070


	//----- nvinfo : EIATTR_CRS_STACK_SIZE
	.align		4
.L_1732:
        /*00cc*/ 	.byte	0x04, 0x1e
        /*00ce*/ 	.short	(.L_1734 - .L_1733)
.L_1733:
        /*00d0*/ 	.word	0x00000000


	//----- nvinfo : EIATTR_CBANK_PARAM_SIZE
	.align		4
.L_1734:
        /*00d4*/ 	.byte	0x03, 0x19
        /*00d6*/ 	.short	0x01d0


	//----- nvinfo : EIATTR_PARAM_CBANK
	.align		4
        /*00d8*/ 	.byte	0x04, 0x0a
        /*00da*/ 	.short	(.L_1736 - .L_1735)
	.align		4
.L_1735:
        /*00dc*/ 	.word	index@(.nv.constant0._ZN5flash24flash_fwd_splitkv_kernelI23Flash_fwd_kernel_traitsILi96ELi64ELi64ELi4ELb0ELb0EN7cutlass10bfloat16_tE19Flash_kernel_traitsILi96ELi64ELi64ELi4ES3_EELb1ELb0ELb0ELb0ELb1ELb0ELb0ELb1EEEvNS_16Flash_fwd_paramsE)
        /*00e0*/ 	.short	0x0380
        /*00e2*/ 	.short	0x01d0


	//----- nvinfo : EIATTR_SW_WAR
	.align		4
.L_1736:
        /*00e4*/ 	.byte	0x04, 0x36
        /*00e6*/ 	.short	(.L_1738 - .L_1737)
.L_1737:
        /*00e8*/ 	.word	0x00000008
.L_1738:


//--------------------- .nv.info._ZN5flash24flash_fwd_splitkv_kernelI23Flash_fwd_kernel_traitsILi96ELi64ELi64ELi4ELb0ELb0EN7cutlass10bfloat16_tE19Flash_kernel_traitsILi96ELi64ELi64ELi4ES3_EELb1ELb0ELb0ELb0ELb1ELb1ELb0ELb1EEEvNS_16Flash_fwd_paramsE --------------------------
	.section	.nv.info._ZN5flash24flash_fwd_splitkv_kernelI23Flash_fwd_kernel_traitsILi96ELi64ELi64ELi4ELb0ELb0EN7cutlass10bfloat16_tE19Flash_kernel_traitsILi96ELi64ELi64ELi4ES3_EELb1ELb0ELb0ELb0ELb1ELb1ELb0ELb1EEEvNS_16Flash_fwd_paramsE,"",@"SHT_CUDA_INFO"
	.sectionflags	@""
	.align	4


	//----- nvinfo : EIATTR_CUDA_API_VERSION
	.align		4
        /*0000*/ 	.byte	0x04, 0x37
        /*0002*/ 	.short	(.L_1740 - .L_1739)
.L_1739:
        /*0004*/ 	.word	0x00000082


	//----- nvinfo : EIATTR_KPARAM_INFO
	.align		4
.L_1740:
        /*0008*/ 	.byte	0x04, 0x17
        /*000a*/ 	.short	(.L_1742 - .L_1741)
.L_1741:
        /*000c*/ 	.word	0x00000000
        /*0010*/ 	.short	0x0000
        /*0012*/ 	.short	0x0000
        /*0014*/ 	.byte	0x00, 0xf0, 0x41, 0x07


	//----- nvinfo : EIATTR_SPARSE_MMA_MASK
	.align		4
.L_1742:
        /*0018*/ 	.byte	0x03, 0x50
        /*001a*/ 	.short	0x0000


	//----- nvinfo : EIATTR_MAXREG_COUNT
	.align		4
        /*001c*/ 	.byte	0x03, 0x1b
        /*001e*/ 	.short	0x00ff


	//----- nvinfo : EIATTR_NUM_BARRIERS
	.align		4
        /*0020*/ 	.byte	0x02, 0x4c
        /*0022*/ 	.byte	0x01
	.zero		1


	//----- nvinfo : EIATTR_MERCURY_ISA_VERSION
	.align		4
        /*0024*/ 	.byte	0x03, 0x5f
        /*0026*/ 	.short	0x0101


	//----- nvinfo : EIATTR_COOP_GROUP_MASK_REGIDS
	.align		4
        /*0028*/ 	.byte	0x04, 0x29
        /*002a*/ 	.short	(.L_1744 - .L_1743)


	//   ....[0]....
.L_1743:
        /*002c*/ 	.word	0xffffffff


	//   ....[1]....
        /*0030*/ 	.word	0xffffffff


	//   ....[2]....
        /*0034*/ 	.word	0xffffffff


	//   ....[3]....
        /*0038*/ 	.word	0xffffffff


	//   ....[4]....
        /*003c*/ 	.word	0xffffffff


	//   ....[5]....
        /*0040*/ 	.word	0xffffffff


	//   ....[6]....
        /*0044*/ 	.word	0xffffffff


	//   ....[7]....
        /*0048*/ 	.word	0xffffffff


	//   ....[8]....
        /*004c*/ 	.word	0xffffffff


	//   ....[9]....
        /*0050*/ 	.word	0xffffffff


	//   ....[10]....
        /*0054*/ 	.word	0xffffffff


	//   ....[11]....
        /*0058*/ 	.word	0xffffffff


	//   ....[12]....
        /*005c*/ 	.word	0xffffffff


	//   ....[13]....
        /*0060*/ 	.word	0xffffffff


	//   ....[14]....
        /*0064*/ 	.word	0xffffffff


	//   ....[15]....
        /*0068*/ 	.word	0xffffffff


	//----- nvinfo : EIATTR_COOP_GROUP_INSTR_OFFSETS
	.align		4
.L_1744:
        /*006c*/ 	.byte	0x04, 0x28
        /*006e*/ 	.short	(.L_1746 - .L_1745)


	//   ....[0]....
.L_1745:
        /*0070*/ 	.word	0x0000afb0


	//   ....[1]....
        /*0074*/ 	.word	0x0000afd0


	//   ....[2]....
        /*0078*/ 	.word	0x0000aff0


	//   ....[3]....
        /*007c*/ 	.word	0x0000b010


	//   ....[4]....
        /*0080*/ 	.word	0x0000d630


	//   ....[5]....
        /*0084*/ 	.word	0x0000d650


	//   ....[6]....
        /*0088*/ 	.word	0x0000d680


	//   ....[7]....
        /*008c*/ 	.word	0x0000d690


	//   ....[8]....
        /*0090*/ 	.word	0x0000fe40


	//   ....[9]....
        /*0094*/ 	.word	0x0000fe70


	//   ....[10]....
        /*0098*/ 	.word	0x0000fed0


	//   ....[11]....
        /*009c*/ 	.word	0x0000fee0


	//   ....[12]....
        /*00a0*/ 	.word	0x00010e60


	//   ....[13]....
        /*00a4*/ 	.word	0x00010ea0


	//   ....[14]....
        /*00a8*/ 	.word	0x00010f00


	//   ....[15]....
        /*00ac*/ 	.word	0x00010f10


	//----- nvinfo : EIATTR_VRC_CTA_INIT_COUNT
	.align		4
.L_1746:
        /*00b0*/ 	.byte	0x02, 0x4a
	.zero		1
	.zero		1


	//----- nvinfo : EIATTR_EXIT_INSTR_OFFSETS
	.align		4
        /*00b4*/ 	.byte	0x04, 0x1c
        /*00b6*/ 	.short	(.L_1748 - .L_1747)


	//   ....[0]....
.L_1747:
        /*00b8*/ 	.word	0x00000340


	//   ....[1]....
        /*00bc*/ 	.word	0x00000900


	//   ....[2]....
        /*00c0*/ 	.word	0x00000930


	//   ....[3]....
        /*00c4*/ 	.word	0x00011b80


	//   ....[4]....
        /*00c8*/ 	.word	0x00011c60


	//----- nvinfo : EIATTR_CRS_STACK_SIZE
	.align		4
.L_1748:
        /*00cc*/ 	.byte	0x04, 0x1e
        /*00ce*/ 	.short	(.L_1750 - .L_1749)
.L_1749:
        /*00d0*/ 	.word	0x00000000


	//----- nvinfo : EIATTR_CBANK_PARAM_SIZE
	.align		4
.L_1750:
        /*00d4*/ 	.byte	0x03, 0x19
        /*00d6*/ 	.short	0x01d0


	//----- nvinfo : EIATTR_PARAM_CBANK
	.align		4
        /*00d8*/ 	.byte	0x04, 0x0a
        /*00da*/ 	.short	(.L_1752 - .L_1751)
	.align		4
.L_1751:
        /*00dc*/ 	.word	index@(.nv.constant0._ZN5flash24flash_fwd_splitkv_kernelI23Flash_fwd_kernel_traitsILi96ELi64ELi64ELi4ELb0ELb0EN7cutlass10bfloat16_tE19Flash_kernel_traitsILi96ELi64ELi64ELi4ES3_EELb1ELb0ELb0ELb0ELb1ELb1ELb0ELb1EEEvNS_16Flash_fwd_paramsE)
        /*00e0*/ 	.short	0x0380
        /*00e2*/ 	.short	0x01d0


	//----- nvinfo : EIATTR_SW_WAR
	.align		4
.L_1752:
        /*00e4*/ 	.byte	0x04, 0x36
        /*00e6*/ 	.short	(.L_1754 - .L_1753)
.L_1753:
        /*00e8*/ 	.word	0x00000008
.L_1754:


//--------------------- .nv.info._ZN5flash24flash_fwd_splitkv_kernelI23Flash_fwd_kernel_traitsILi96ELi64ELi64ELi4ELb0ELb0EN7cutlass10bfloat16_tE19Flash_kernel_traitsILi96ELi64ELi64ELi4ES3_EELb1ELb0ELb1ELb0ELb0ELb0ELb0ELb1EEEvNS_16Flash_fwd_paramsE --------------------------
	.section	.nv.info._ZN5flash24flash_fwd_splitkv_kernelI23Flash_fwd_kernel_traitsILi96ELi64ELi64ELi4ELb0ELb0EN7cutlass10bfloat16_tE19Flash_kernel_traitsILi96ELi64ELi64ELi4ES3_EELb1ELb0ELb1ELb0ELb0ELb0ELb0ELb1EEEvNS_16Flash_fwd_paramsE,"",@"SHT_CUDA_INFO"
	.sectionflags	@""
	.align	4


	//----- nvinfo : EIATTR_CUDA_API_VERSION
	.align		4
        /*0000*/ 	.byte	0x04, 0x37
        /*0002*/ 	.short	(.L_1756 - .L_1755)
.L_1755:
        /*0004*/ 	.word	0x00000082


	//----- nvinfo : EIATTR_KPARAM_INFO
	.align		4
.L_1756:
        /*0008*/ 	.byte	0x04, 0x17
        /*000a*/ 	.short	(.L_1758 - .L_1757)
.L_1757:
        /*000c*/ 	.word	0x00000000
        /*0010*/ 	.short	0x0000
        /*0012*/ 	.short	0x0000
        /*0014*/ 	.byte	0x00, 0xf0, 0x41, 0x07


	//----- nvinfo : EIATTR_SPARSE_MMA_MASK
	.align		4
.L_1758:
        /*0018*/ 	.byte	0x03, 0x50
        /*001a*/ 	.short	0x0000


	//----- nvinfo : EIATTR_MAXREG_COUNT
	.align		4
        /*001c*/ 	.byte	0x03, 0x1b
        /*001e*/ 	.short	0x00ff


	//----- nvinfo : EIATTR_NUM_BARRIERS
	.align		4
        /*0020*/ 	.byte	0x02, 0x4c
        /*0022*/ 	.byte	0x01
	.zero		1


	//----- nvinfo : EIATTR_MERCURY_ISA_VERSION
	.align		4
        /*0024*/ 	.byte	0x03, 0x5f
        /*0026*/ 	.short	0x0101


	//----- nvinfo : EIATTR_COOP_GROUP_MASK_REGIDS
	.align		4
        /*0028*/ 	.byte	0x04, 0x29
        /*002a*/ 	.short	(.L_1760 - .L_1759)


	//   ....[0]....
.L_1759:
        /*002c*/ 	.word	0xffffffff


	//   ....[1]....
        /*0030*/ 	.word	0xffffffff


	//   ....[2]....
        /*0034*/ 	.word	0xffffffff


	//   ....[3]....
        /*0038*/ 	.word	0xffffffff


	//   ....[4]....
        /*003c*/ 	.word	0xffffffff


	//   ....[5]....
        /*0040*/ 	.word	0xffffffff


	//   ....[6]....
        /*0044*/ 	.word	0xffffffff


	//   ....[7]....
        /*0048*/ 	.word	0xffffffff


	//   ....[8]....
        /*004c*/ 	.word	0xffffffff


	//   ....[9]....
        /*0050*/ 	.word	0xffffffff


	//   ....[10]....
        /*0054*/ 	.word	0xffffffff


	//   ....[11]....
        /*0058*/ 	.word	0xffffffff


	//   ....[12]....
        /*005c*/ 	.word	0xffffffff


	//   ....[13]....
        /*0060*/ 	.word	0xffffffff


	//   ....[14]....
        /*0064*/ 	.word	0xffffffff


	//   ....[15]....
        /*0068*/ 	.word	0xffffffff


	//----- nvinfo : EIATTR_COOP_GROUP_INSTR_OFFSETS
	.align		4
.L_1760:
        /*006c*/ 	.byte	0x04, 0x28
        /*006e*/ 	.short	(.L_1762 - .L_1761)


	//   ....[0]....
.L_1761:
        /*0070*/ 	.word	0x0000bf70


	//   ....[1]....
        /*0074*/ 	.word	0x0000bfa0


	//   ....[2]....
        /*0078*/ 	.word	0x0000c020


	//   ....[3]....
        /*007c*/ 	.word	0x0000c030


	//   ....[4]....
        /*0080*/ 	.word	0x0000e8c0


	//   ....[5]....
        /*0084*/ 	.word	0x0000e8d0


	//   ....[6]....
        /*0088*/ 	.word	0x0000e900


	//   ....[7]....
        /*008c*/ 	.word	0x0000e910


	//   ....[8]....
        /*0090*/ 	.word	0x00011250


	//   ....[9]....
        /*0094*/ 	.word	0x000112e0


	//   ....[10]....
        /*0098*/ 	.word	0x00011310


	//   ....[11]....
        /*009c*/ 	.word	0x00011320


	//   ....[12]....
        /*00a0*/ 	.word	0x000122d0


	//   ....[13]....
        /*00a4*/ 	.word	0x00012310


	//   ....[14]....
        /*00a8*/ 	.word	0x00012390


	//   ....[15]....
        /*00ac*/ 	.word	0x000123a0


	//----- nvinfo : EIATTR_VRC_CTA_INIT_COUNT
	.align		4
.L_1762:
        /*00b0*/ 	.byte	0x02, 0x4a
	.zero		1
	.zero		1


	//----- nvinfo : EIATTR_EXIT_INSTR_OFFSETS
	.align		4
        /*00b4*/ 	.byte	0x04, 0x1c
        /*00b6*/ 	.short	(.L_1764 - .L_1763)


	//   ....[0]....
.L_1763:
        /*00b8*/ 	.word	0x00000350


	//   ....[1]....
        /*00bc*/ 	.word	0x000009a0


	//   ....[2]....
        /*00c0*/ 	.word	0x000009d0


	//   ....[3]....
        /*00c4*/ 	.word	0x00013020


	//   ....[4]....
        /*00c8*/ 	.word	0x00013150


	//   ....[5]....
        /*00cc*/ 	.word	0x00013170


	//----- nvinfo : EIATTR_CRS_STACK_SIZE
	.align		4
.L_1764:
        /*00d0*/ 	.byte	0x04, 0x1e
        /*00d2*/ 	.short	(.L_1766 - .L_1765)
.L_1765:
        /*00d4*/ 	.word	0x00000000


	//----- nvinfo : EIATTR_CBANK_PARAM_SIZE
	.align		4
.L_1766:
        /*00d8*/ 	.byte	0x03, 0x19
        /*00da*/ 	.short	0x01d0


	//----- nvinfo : EIATTR_PARAM_CBANK
	.align		4
        /*00dc*/ 	.byte	0x04, 0x0a
        /*00de*/ 	.short	(.L_1768 - .L_1767)
	.align		4
.L_1767:
        /*00e0*/ 	.word	index@(.nv.constant0._ZN5flash24flash_fwd_splitkv_kernelI23Flash_fwd_kernel_traitsILi96ELi64ELi64ELi4ELb0ELb0EN7cutlass10bfloat16_tE19Flash_kernel_traitsILi96ELi64ELi64ELi4ES3_EELb1ELb0ELb1ELb0ELb0ELb0ELb0ELb1EEEvNS_16Flash_fwd_paramsE)
        /*00e4*/ 	.short	0x0380
        /*00e6*/ 	.short	0x01d0


	//----- nvinfo : EIATTR_SW_WAR
	.align		4
.L_1768:
        /*00e8*/ 	.byte	0x04, 0x36
        /*00ea*/ 	.short	(.L_1770 - .L_1769)
.L_1769:
        /*00ec*/ 	.word	0x00000008
.L_1770:


//--------------------- .nv.info._ZN5flash24flash_fwd_splitkv_kernelI23Flash_fwd_kernel_traitsILi96ELi64ELi64ELi4ELb0ELb0EN7cutlass10bfloat16_tE19Flash_kernel_traitsILi96ELi64ELi64ELi4ES3_EELb1ELb0ELb1ELb0ELb0ELb1ELb0ELb1EEEvNS_16Flash_fwd_paramsE --------------------------
	.section	.nv.info._ZN5flash24flash_fwd_splitkv_kernelI23Flash_fwd_kernel_traitsILi96ELi64ELi64ELi4ELb0ELb0EN7cutlass10bfloat16_tE19Flash_kernel_traitsILi96ELi64ELi64ELi4ES3_EELb1ELb0ELb1ELb0ELb0ELb1ELb0ELb1EEEvNS_16Flash_fwd_paramsE,"",@"SHT_CUDA_INFO"
	.sectionflags	@""
	.align	4


	//----- nvinfo : EIATTR_CUDA_API_VERSION
	.align		4
        /*0000*/ 	.byte	0x04, 0x37
        /*0002*/ 	.short	(.L_1772 - .L_1771)
.L_1771:
        /*0004*/ 	.word	0x00000082


	//----- nvinfo : EIATTR_KPARAM_INFO
	.align		4
.L_1772:
        /*0008*/ 	.byte	0x04, 0x17
        /*000a*/ 	.short	(.L_1774 - .L_1773)
.L_1773:
        /*000c*/ 	.word	0x00000000
        /*0010*/ 	.short	0x0000
        /*0012*/ 	.short	0x0000
        /*0014*/ 	.byte	0x00, 0xf0, 0x41, 0x07


	//----- nvinfo : EIATTR_SPARSE_MMA_MASK
	.align		4
.L_1774:
        /*0018*/ 	.byte	0x03, 0x50
        /*001a*/ 	.short	0x0000


	//----- nvinfo : EIATTR_MAXREG_COUNT
	.align		4
        /*001c*/ 	.byte	0x03, 0x1b
        /*001e*/ 	.short	0x00ff


	//----- nvinfo : EIATTR_NUM_BARRIERS
	.align		4
        /*0020*/ 	.byte	0x02, 0x4c
        /*0022*/ 	.byte	0x01
	.zero		1


	//----- nvinfo : EIATTR_MERCURY_ISA_VERSION
	.align		4
        /*0024*/ 	.byte	0x03, 0x5f
        /*0026*/ 	.short	0x0101


	//----- nvinfo : EIATTR_COOP_GROUP_MASK_REGIDS
	.align		4
        /*0028*/ 	.byte	0x04, 0x29
        /*002a*/ 	.short	(.L_1776 - .L_1775)


	//   ....[0]....
.L_1775:
        /*002c*/ 	.word	0xffffffff


	//   ....[1]....
        /*0030*/ 	.word	0xffffffff


	//   ....[2]....
        /*0034*/ 	.word	0xffffffff


	//   ....[3]....
        /*0038*/ 	.word	0xffffffff


	//   ....[4]....
        /*003c*/ 	.word	0xffffffff


	//   ....[5]....
        /*0040*/ 	.word	0xffffffff


	//   ....[6]....
        /*0044*/ 	.word	0xffffffff


	//   ....[7]....
        /*0048*/ 	.word	0xffffffff


	//   ....[8]....
        /*004c*/ 	.word	0xffffffff


	//   ....[9]....
        /*0050*/ 	.word	0xffffffff


	//   ....[10]....
        /*0054*/ 	.word	0xffffffff


	//   ....[11]....
        /*0058*/ 	.word	0xffffffff


	//   ....[12]....
        /*005c*/ 	.word	0xffffffff


	//   ....[13]....
        /*0060*/ 	.word	0xffffffff


	//   ....[14]....
        /*0064*/ 	.word	0xffffffff


	//   ....[15]....
        /*0068*/ 	.word	0xffffffff


	//----- nvinfo : EIATTR_COOP_GROUP_INSTR_OFFSETS
	.align		4
.L_1776:
        /*006c*/ 	.byte	0x04, 0x28
        /*006e*/ 	.short	(.L_1778 - .L_1777)


	//   ....[0]....
.L_1777:
        /*0070*/ 	.word	0x0000c380


	//   ....[1]....
        /*0074*/ 	.word	0x0000c3b0


	//   ....[2]....
        /*0078*/ 	.word	0x0000c400


	//   ....[3]....
        /*007c*/ 	.word	0x0000c410


	//   ....[4]....
        /*0080*/ 	.word	0x0000f0d0


	//   ....[5]....
        /*0084*/ 	.word	0x0000f0e0


	//   ....[6]....
        /*0088*/ 	.word	0x0000f110


	//   ....[7]....
        /*008c*/ 	.word	0x0000f120


	//   ....[8]....
        /*0090*/ 	.word	0x00011e80


	//   ....[9]....
        /*0094*/ 	.word	0x00011f00


	//   ....[10]....
        /*0098*/ 	.word	0x00011f20


	//   ....[11]....
        /*009c*/ 	.word	0x00011f40


	//   ....[12]....
        /*00a0*/ 	.word	0x00012ef0


	//   ....[13]....
        /*00a4*/ 	.word	0x00012f30


	//   ....[14]....
        /*00a8*/ 	.word	0x00012fb0


	//   ....[15]....
        /*00ac*/ 	.word	0x00012fc0


	//----- nvinfo : EIATTR_VRC_CTA_INIT_COUNT
	.align		4
.L_1778:
        /*00b0*/ 	.byte	0x02, 0x4a
	.zero		1
	.zero		1


	//----- nvinfo : EIATTR_EXIT_INSTR_OFFSETS
	.align		4
        /*00b4*/ 	.byte	0x04, 0x1c
        /*00b6*/ 	.short	(.L_1780 - .L_1779)


	//   ....[0]....
.L_1779:
        /*00b8*/ 	.word	0x00000350


	//   ....[1]....
        /*00bc*/ 	.word	0x000009a0


	//   ....[2]....
        /*00c0*/ 	.word	0x000009d0


	//   ....[3]....
        /*00c4*/ 	.word	0x00013c40


	//   ....[4]....
        /*00c8*/ 	.word	0x00013d70


	//   ....[5]....
        /*00cc*/ 	.word	0x00013d90


	//----- nvinfo : EIATTR_CRS_STACK_SIZE
	.align		4
.L_1780:
        /*00d0*/ 	.byte	0x04, 0x1e
        /*00d2*/ 	.short	(.L_1782 - .L_1781)
.L_1781:
        /*00d4*/ 	.word	0x00000000


	//----- nvinfo : EIATTR_CBANK_PARAM_SIZE
	.align		4
.L_1782:
        /*00d8*/ 	.byte	0x03, 0x19
        /*00da*/ 	.short	0x01d0


	//----- nvinfo : EIATTR_PARAM_CBANK
	.align		4
        /*00dc*/ 	.byte	0x04, 0x0a
        /*00de*/ 	.short	(.L_1784 - .L_1783)
	.align		4
.L_1783:
        /*00e0*/ 	.word	index@(.nv.constant0._ZN5flash24flash_fwd_splitkv_kernelI23Flash_fwd_kernel_traitsILi96ELi64ELi64ELi4ELb0ELb0EN7cutlass10bfloat16_tE19Flash_kernel_traitsILi96ELi64ELi64ELi4ES3_EELb1ELb0ELb1ELb0ELb0ELb1ELb0ELb1EEEvNS_16Flash_fwd_paramsE)
        /*00e4*/ 	.short	0x0380
        /*00e6*/ 	.short	0x01d0


	//----- nvinfo : EIATTR_SW_WAR
	.align		4
.L_1784:
        /*00e8*/ 	.byte	0x04, 0x36
        /*00ea*/ 	.short	(.L_1786 - .L_1785)
.L_1785:
        /*00ec*/ 	.word	0x00000008
.L_1786:


//--------------------- .nv.info._ZN5flash24flash_fwd_splitkv_kernelI23Flash_fwd_kernel_traitsILi96ELi64ELi64ELi4ELb0ELb0EN7cutlass10bfloat16_tE19Flash_kernel_traitsILi96ELi64ELi64ELi4ES3_EELb1ELb0ELb0ELb0ELb1ELb0ELb1ELb0EEEvNS_16Flash_fwd_paramsE --------------------------
	.section	.nv.info._ZN5flash24flash_fwd_splitkv_kernelI23Flash_fwd_kernel_traitsILi96ELi64ELi64ELi4ELb0ELb0EN7cutlass10bfloat16_tE19Flash_kernel_traitsILi96ELi64ELi64ELi4ES3_EELb1ELb0ELb0ELb0ELb1ELb0ELb1ELb0EEEvNS_16Flash_fwd_paramsE,"",@"SHT_CUDA_INFO"
	.sectionflags	@""
	.align	4


	//----- nvinfo : EIATTR_CUDA_API_VERSION
	.align		4
        /*0000*/ 	.byte	0x04, 0x37
        /*0002*/ 	.short	(.L_1788 - .L_1787)
.L_1787:
        /*0004*/ 	.word	0x00000082


	//----- nvinfo : EIATTR_KPARAM_INFO
	.align		4
.L_1788:
        /*0008*/ 	.byte	0x04, 0x17
        /*000a*/ 	.short	(.L_1790 - .L_1789)
.L_1789:
        /*000c*/ 	.word	0x00000000
        /*0010*/ 	.short	0x0000
        /*0012*/ 	.short	0x0000
        /*0014*/ 	.byte	0x00, 0xf0, 0x41, 0x07


	//----- nvinfo : EIATTR_SPARSE_MMA_MASK
	.align		4
.L_1790:
        /*0018*/ 	.byte	0x03, 0x50
        /*001a*/ 	.short	0x0000


	//----- nvinfo : EIATTR_MAXREG_COUNT
	.align		4
        /*001c*/ 	.byte	0x03, 0x1b
        /*001e*/ 	.short	0x00ff


	//----- nvinfo : EIATTR_NUM_BARRIERS
	.align		4
        /*0020*/ 	.byte	0x02, 0x4c
        /*0022*/ 	.byte	0x01
	.zero		1


	//----- nvinfo : EIATTR_MERCURY_ISA_VERSION
	.align		4
        /*0024*/ 	.byte	0x03, 0x5f
        /*0026*/ 	.short	0x0101


	//----- nvinfo : EIATTR_COOP_GROUP_MASK_REGIDS
	.align		4
        /*0028*/ 	.byte	0x04, 0x29
        /*002a*/ 	.short	(.L_1792 - .L_1791)


	//   ....[0]....
.L_1791:
        /*002c*/ 	.word	0xffffffff


	//   ....[1]....
        /*0030*/ 	.word	0xffffffff


	//   ....[2]....
        /*0034*/ 	.word	0xffffffff


	//   ....[3]....
        /*0038*/ 	.word	0xffffffff


	//   ....[4]....
        /*003c*/ 	.word	0xffffffff


	//   ....[5]....
        /*0040*/ 	.word	0xffffffff


	//   ....[6]....
        /*0044*/ 	.word	0xffffffff


	//   ....[7]....
        /*0048*/ 	.word	0xffffffff


	//   ....[8]....
        /*004c*/ 	.word	0xffffffff


	//   ....[9]....
        /*0050*/ 	.word	0xffffffff


	//   ....[10]....
        /*0054*/ 	.word	0xffffffff


	//   ....[11]....
        /*0058*/ 	.word	0xffffffff


	//   ....[12]....
        /*005c*/ 	.word	0xffffffff


	//   ....[13]....
        /*0060*/ 	.word	0xffffffff


	//   ....[14]....
        /*0064*/ 	.word	0xffffffff


	//   ....[15]....
        /*0068*/ 	.word	0xffffffff


	//----- nvinfo : EIATTR_COOP_GROUP_INSTR_OFFSETS
	.align		4
.L_1792:
        /*006c*/ 	.byte	0x04, 0x28
        /*006e*/ 	.short	(.L_1794 - .L_1793)


	//   ....[0]....
.L_1793:
        /*0070*/ 	.word	0x000031f0


	//   ....[1]....
        /*0074*/ 	.word	0x00003220


	//   ....[2]....
        /*0078*/ 	.word	0x00003240


	//   ....[3]....
        /*007c*/ 	.word	0x00003260


	//   ....[4]....
        /*0080*/ 	.word	0x00005450


	//   ....[5]....
        /*0084*/ 	.word	0x00005470


	//   ....[6]....
        /*0088*/ 	.word	0x000054c0


	//   ....[7]....
        /*008c*/ 	.word	0x000054d0


	//   ....[8]....
        /*0090*/ 	.word	0x00007840


	//   ....[9]....
        /*0094*/ 	.word	0x00007850


	//   ....[10]....
        /*0098*/ 	.word	0x00007880


	//   ....[11]....
        /*009c*/ 	.word	0x00007890


	//   ....[12]....
        /*00a0*/ 	.word	0x00008860


	//   ....[13]....
        /*00a4*/ 	.word	0x000088a0


	//   ....[14]....
        /*00a8*/ 	.word	0x00008920


	//   ....[15]....
        /*00ac*/ 	.word	0x00008930


	//----- nvinfo : EIATTR_VRC_CTA_INIT_COUNT
	.align		4
.L_1794:
        /*00b0*/ 	.byte	0x02, 0x4a
	.zero		1
	.zero		1


	//----- nvinfo : EIATTR_EXIT_INSTR_OFFSETS
	.align		4
        /*00b4*/ 	.byte	0x04, 0x1c
        /*00b6*/ 	.short	(.L_1796 - .L_1795)


	//   ....[0]....
.L_1795:
        /*00b8*/ 	.word	0x00000440


	//   ....[1]....
        /*00bc*/ 	.word	0x00000b20


	//   ....[2]....
        /*00c0*/ 	.word	0x00000b50


	//   ....[3]....
        /*00c4*/ 	.word	0x000093d0


	//   ....[4]....
        /*00c8*/ 	.word	0x00009410


	//----- nvinfo : EIATTR_CRS_STACK_SIZE
	.align		4
.L_1796:
        /*00cc*/ 	.byte	0x04, 0x1e
        /*00ce*/ 	.short	(.L_1798 - .L_1797)
.L_1797:
        /*00d0*/ 	.word	0x00000000


	//----- nvinfo : EIATTR_CBANK_PARAM_SIZE
	.align		4
.L_1798:
        /*00d4*/ 	.byte	0x03, 0x19
        /*00d6*/ 	.short	0x01d0


	//----- nvinfo : EIATTR_PARAM_CBANK
	.align		4
        /*00d8*/ 	.byte	0x04, 0x0a
        /*00da*/ 	.short	(.L_1800 - .L_1799)
	.align		4
.L_1799:
        /*00dc*/ 	.word	index@(.nv.constant0._ZN5flash24flash_fwd_splitkv_kernelI23Flash_fwd_kernel_traitsILi96ELi64ELi64ELi4ELb0ELb0EN7cutlass10bfloat16_tE19Flash_kernel_traitsILi96ELi64ELi64ELi4ES3_EELb1ELb0ELb0ELb0ELb1ELb0ELb1ELb0EEEvNS_16Flash_fwd_paramsE)
        /*00e0*/ 	.short	0x0380
        /*00e2*/ 	.short	0x01d0


	//----- nvinfo : EIATTR_SW_WAR
	.align		4
.L_1800:
        /*00e4*/ 	.byte	0x04, 0x36
        /*00e6*/ 	.short	(.L_1802 - .L_1801)
.L_1801:
        /*00e8*/ 	.word	0x00000008
.L_1802:


//--------------------- .nv.info._ZN5flash24flash_fwd_splitkv_kernelI23Flash_fwd_kernel_traitsILi96ELi64ELi64ELi4ELb0ELb0EN7cutlass10bfloat16_tE19Flash_kernel_traitsILi96ELi64ELi64ELi4ES3_EELb1ELb0ELb0ELb0ELb1ELb1ELb1ELb0EEEvNS_16Flash_fwd_paramsE --------------------------
	.section	.nv.info._ZN5flash24flash_fwd_splitkv_kernelI23Flash_fwd_kernel_traitsILi96ELi64ELi64ELi4ELb0ELb0EN7cutlass10bfloat16_tE19Flash_kernel_traitsILi96ELi64ELi64ELi4ES3_EELb1ELb0ELb0ELb0ELb1ELb1ELb1ELb0EEEvNS_16Flash_fwd_paramsE,"",@"SHT_CUDA_INFO"
	.sectionflags	@""
	.align	4


	//----- nvinfo : EIATTR_CUDA_API_VERSION
	.align		4
        /*0000*/ 	.byte	0x04, 0x37
        /*0002*/ 	.short	(.L_1804 - .L_1803)
.L_1803:
        /*0004*/ 	.word	0x00000082


	//----- nvinfo : EIATTR_KPARAM_INFO
	.align		4
.L_1804:
        /*0008*/ 	.byte	0x04, 0x17
        /*000a*/ 	.short	(.L_1806 - .L_1805)
.L_1805:
        /*000c*/ 	.word	0x00000000
        /*0010*/ 	.short	0x0000
        /*0012*/ 	.short	0x0000
        /*0014*/ 	.byte	0x00, 0xf0, 0x41, 0x07


	//----- nvinfo : EIATTR_SPARSE_MMA_MASK
	.align		4
.L_1806:
        /*0018*/ 	.byte	0x03, 0x50
        /*001a*/ 	.short	0x0000


	//----- nvinfo : EIATTR_MAXREG_COUNT
	.align		4
        /*001c*/ 	.byte	0x03, 0x1b
        /*001e*/ 	.short	0x00ff


	//----- nvinfo : EIATTR_NUM_BARRIERS
	.align		4
        /*0020*/ 	.byte	0x02, 0x4c
        /*0022*/ 	.byte	0x01
	.zero		1


	//----- nvinfo : EIATTR_MERCURY_ISA_VERSION
	.align		4
        /*0024*/ 	.byte	0x03, 0x5f
        /*0026*/ 	.short	0x0101


	//----- nvinfo : EIATTR_COOP_GROUP_MASK_REGIDS
	.align		4
        /*0028*/ 	.byte	0x04, 0x29
        /*002a*/ 	.short	(.L_1808 - .L_1807)


	//   ....[0]....
.L_1807:
        /*002c*/ 	.word	0xffffffff


	//   ....[1]....
        /*0030*/ 	.word	0xffffffff


	//   ....[2]....
        /*0034*/ 	.word	0xffffffff


	//   ....[3]....
        /*0038*/ 	.word	0xffffffff


	//   ....[4]....
        /*003c*/ 	.word	0xffffffff


	//   ....[5]....
        /*0040*/ 	.word	0xffffffff


	//   ....[6]....
        /*0044*/ 	.word	0xffffffff


	//   ....[7]....
        /*0048*/ 	.word	0xffffffff


	//   ....[8]....
        /*004c*/ 	.word	0xffffffff


	//   ....[9]....
        /*0050*/ 	.word	0xffffffff


	//   ....[10]....
        /*0054*/ 	.word	0xffffffff


	//   ....[11]....
        /*0058*/ 	.word	0xffffffff


	//   ....[12]....
        /*005c*/ 	.word	0xffffffff


	//   ....[13]....
        /*0060*/ 	.word	0xffffffff


	//   ....[14]....
        /*0064*/ 	.word	0xffffffff


	//   ....[15]....
        /*0068*/ 	.word	0xffffffff


	//----- nvinfo : EIATTR_COOP_GROUP_INSTR_OFFSETS
	.align		4
.L_1808:
        /*006c*/ 	.byte	0x04, 0x28
        /*006e*/ 	.short	(.L_1810 - .L_1809)


	//   ....[0]....
.L_1809:
        /*0070*/ 	.word	0x000035d0


	//   ....[1]....
        /*0074*/ 	.word	0x000035f0


	//   ....[2]....
        /*0078*/ 	.word	0x00003610


	//   ....[3]....
        /*007c*/ 	.word	0x00003630


	//   ....[4]....
        /*0080*/ 	.word	0x00005c00


	//   ....[5]....
        /*0084*/ 	.word	0x00005c20


	//   ....[6]....
        /*0088*/ 	.word	0x00005c60


	//   ....[7]....
        /*008c*/ 	.word	0x00005c70


	//   ....[8]....
        /*0090*/ 	.word	0x000083e0


	//   ....[9]....
        /*0094*/ 	.word	0x00008410


	//   ....[10]....
        /*0098*/ 	.word	0x00008460


	//   ....[11]....
        /*009c*/ 	.word	0x00008470


	//   ....[12]....
        /*00a0*/ 	.word	0x000093f0


	//   ....[13]....
        /*00a4*/ 	.word	0x00009430


	//   ....[14]....
        /*00a8*/ 	.word	0x000094b0


	//   ....[15]....
        /*00ac*/ 	.word	0x000094c0


	//----- nvinfo : EIATTR_VRC_CTA_INIT_COUNT
	.align		4
.L_1810:
        /*00b0*/ 	.byte	0x02, 0x4a
	.zero		1
	.zero		1


	//----- nvinfo : EIATTR_EXIT_INSTR_OFFSETS
	.align		4
        /*00b4*/ 	.byte	0x04, 0x1c
        /*00b6*/ 	.short	(.L_1812 - .L_1811)


	//   ....[0]....
.L_1811:
        /*00b8*/ 	.word	0x00000440


	//   ....[1]....
        /*00bc*/ 	.word	0x00000b20


	//   ....[2]....
        /*00c0*/ 	.word	0x00000b50


	//   ....[3]....
        /*00c4*/ 	.word	0x00009f60


	//   ....[4]....
        /*00c8*/ 	.word	0x00009fa0


	//----- nvinfo : EIATTR_CRS_STACK_SIZE
	.align		4
.L_1812:
        /*00cc*/ 	.byte	0x04, 0x1e
        /*00ce*/ 	.short	(.L_1814 - .L_1813)
.L_1813:
        /*00d0*/ 	.word	0x00000000


	//----- nvinfo : EIATTR_CBANK_PARAM_SIZE
	.align		4
.L_1814:
        /*00d4*/ 	.byte	0x03, 0x19
        /*00d6*/ 	.short	0x01d0


	//----- nvinfo : EIATTR_PARAM_CBANK
	.align		4
        /*00d8*/ 	.byte	0x04, 0x0a
        /*00da*/ 	.short	(.L_1816 - .L_1815)
	.align		4
.L_1815:
        /*00dc*/ 	.word	index@(.nv.constant0._ZN5flash24flash_fwd_splitkv_kernelI23Flash_fwd_kernel_traitsILi96ELi64ELi64ELi4ELb0ELb0EN7cutlass10bfloat16_tE19Flash_kernel_traitsILi96ELi64ELi64ELi4ES3_EELb1ELb0ELb0ELb0ELb1ELb1ELb1ELb0EEEvNS_16Flash_fwd_paramsE)
        /*00e0*/ 	.short	0x0380
        /*00e2*/ 	.short	0x01d0


	//----- nvinfo : EIATTR_SW_WAR
	.align		4
.L_1816:
        /*00e4*/ 	.byte	0x04, 0x36
        /*00e6*/ 	.short	(.L_1818 - .L_1817)
.L_1817:
        /*00e8*/ 	.word	0x00000008
.L_1818:


//--------------------- .nv.info._ZN5flash24flash_fwd_splitkv_kernelI23Flash_fwd_kernel_traitsILi96ELi64ELi64ELi4ELb0ELb0EN7cutlass10bfloat16_tE19Flash_kernel_traitsILi96ELi64ELi64ELi4ES3_EELb1ELb0ELb1ELb0ELb0ELb0ELb1ELb0EEEvNS_16Flash_fwd_paramsE --------------------------
	.section	.nv.info._ZN5flash24flash_fwd_splitkv_kernelI23Flash_fwd_kernel_traitsILi96ELi64ELi64ELi4ELb0ELb0EN7cutlass10bfloat16_tE19Flash_kernel_traitsILi96ELi64ELi64ELi4ES3_EELb1ELb0ELb1ELb0ELb0ELb0ELb1ELb0EEEvNS_16Flash_fwd_paramsE,"",@"SHT_CUDA_INFO"
	.sectionflags	@""
	.align	4


	//----- nvinfo : EIATTR_CUDA_API_VERSION
	.align		4
        /*0000*/ 	.byte	0x04, 0x37
        /*0002*/ 	.short	(.L_1820 - .L_1819)
.L_1819:
        /*0004*/ 	.word	0x00000082


	//----- nvinfo : EIATTR_KPARAM_INFO
	.align		4
.L_1820:
        /*0008*/ 	.byte	0x04, 0x17
        /*000a*/ 	.short	(.L_1822 - .L_1821)
.L_1821:
        /*000c*/ 	.word	0x00000000
        /*0010*/ 	.short	0x0000
        /*0012*/ 	.short	0x0000
        /*0014*/ 	.byte	0x00, 0xf0, 0x41, 0x07


	//----- nvinfo : EIATTR_SPARSE_MMA_MASK
	.align		4
.L_1822:
        /*0018*/ 	.byte	0x03, 0x50
        /*001a*/ 	.short	0x0000


	//----- nvinfo : EIATTR_MAXREG_COUNT
	.align		4
        /*001c*/ 	.byte	0x03, 0x1b
        /*001e*/ 	.short	0x00ff


	//----- nvinfo : EIATTR_NUM_BARRIERS
	.align		4
        /*0020*/ 	.byte	0x02, 0x4c
        /*0022*/ 	.byte	0x01
	.zero		1


	//----- nvinfo : EIATTR_MERCURY_ISA_VERSION
	.align		4
        /*0024*/ 	.byte	0x03, 0x5f
        /*0026*/ 	.short	0x0101


	//----- nvinfo : EIATTR_COOP_GROUP_MASK_REGIDS
	.align		4
        /*0028*/ 	.byte	0x04, 0x29
        /*002a*/ 	.short	(.L_1824 - .L_1823)


	//   ....[0]....
.L_1823:
        /*002c*/ 	.word	0xffffffff


	//   ....[1]....
        /*0030*/ 	.word	0xffffffff


	//   ....[2]....
        /*0034*/ 	.word	0xffffffff


	//   ....[3]....
        /*0038*/ 	.word	0xffffffff


	//   ....[4]....
        /*003c*/ 	.word	0xffffffff


	//   ....[5]....
        /*0040*/ 	.word	0xffffffff


	//   ....[6]....
        /*0044*/ 	.word	0xffffffff


	//   ....[7]....
        /*0048*/ 	.word	0xffffffff


	//   ....[8]....
        /*004c*/ 	.word	0xffffffff


	//   ....[9]....
        /*0050*/ 	.word	0xffffffff


	//   ....[10]....
        /*0054*/ 	.word	0xffffffff


	//   ....[11]....
        /*0058*/ 	.word	0xffffffff


	//   ....[12]....
        /*005c*/ 	.word	0xffffffff


	//   ....[13]....
        /*0060*/ 	.word	0xffffffff


	//   ....[14]....
        /*0064*/ 	.word	0xffffffff


	//   ....[15]....
        /*0068*/ 	.word	0xffffffff


	//----- nvinfo : EIATTR_COOP_GROUP_INSTR_OFFSETS
	.align		4
.L_1824:
        /*006c*/ 	.byte	0x04, 0x28
        /*006e*/ 	.short	(.L_1826 - .L_1825)


	//   ....[0]....
.L_1825:
        /*0070*/ 	.word	0x000042a0


	//   ....[1]....
        /*0074*/ 	.word	0x000042c0


	//   ....[2]....
        /*0078*/ 	.word	0x00004350


	//   ....[3]....
        /*007c*/ 	.word	0x00004360


	//   ....[4]....
        /*0080*/ 	.word	0x00006be0


	//   ....[5]....
        /*0084*/ 	.word	0x00006c10


	//   ....[6]....
        /*0088*/ 	.word	0x00006c40


	//   ....[7]....
        /*008c*/ 	.word	0x00006c50


	//   ....[8]....
        /*0090*/ 	.word	0x000097f0


	//   ....[9]....
        /*0094*/ 	.word	0x00009820


	//   ....[10]....
        /*0098*/ 	.word	0x00009850


	//   ....[11]....
        /*009c*/ 	.word	0x00009860


	//   ....[12]....
        /*00a0*/ 	.word	0x0000a830


	//   ....[13]....
        /*00a4*/ 	.word	0x0000a870


	//   ....[14]....
        /*00a8*/ 	.word	0x0000a9a0


	//   ....[15]....
        /*00ac*/ 	.word	0x0000a9d0


	//----- nvinfo : EIATTR_VRC_CTA_INIT_COUNT
	.align		4
.L_1826:
        /*00b0*/ 	.byte	0x02, 0x4a
	.zero		1
	.zero		1


	//----- nvinfo : EIATTR_EXIT_INSTR_OFFSETS
	.align		4
        /*00b4*/ 	.byte	0x04, 0x1c
        /*00b6*/ 	.short	(.L_1828 - .L_1827)


	//   ....[0]....
.L_1827:
        /*00b8*/ 	.word	0x00000440


	//   ....[1]....
        /*00bc*/ 	.word	0x00000eb0


	//   ....[2]....
        /*00c0*/ 	.word	0x00000ee0


	//   ....[3]....
        /*00c4*/ 	.word	0x0000b5e0


	//   ....[4]....
        /*00c8*/ 	.word	0x0000b6e0


	//   ....[5]....
        /*00cc*/ 	.word	0x0000b730


	//----- nvinfo : EIATTR_CRS_STACK_SIZE
	.align		4
.L_1828:
        /*00d0*/ 	.byte	0x04, 0x1e
        /*00d2*/ 	.short	(.L_1830 - .L_1829)
.L_1829:
        /*00d4*/ 	.word	0x00000000


	//----- nvinfo : EIATTR_CBANK_PARAM_SIZE
	.align		4
.L_1830:
        /*00d8*/ 	.byte	0x03, 0x19
        /*00da*/ 	.short	0x01d0


	//----- nvinfo : EIATTR_PARAM_CBANK
	.align		4
        /*00dc*/ 	.byte	0x04, 0x0a
        /*00de*/ 	.short	(.L_1832 - .L_1831)
	.align		4
.L_1831:
        /*00e0*/ 	.word	index@(.nv.constant0._ZN5flash24flash_fwd_splitkv_kernelI23Flash_fwd_kernel_traitsILi96ELi64ELi64ELi4ELb0ELb0EN7cutlass10bfloat16_tE19Flash_kernel_traitsILi96ELi64ELi64ELi4ES3_EELb1ELb0ELb1ELb0ELb0ELb0ELb1ELb0EEEvNS_16Flash_fwd_paramsE)
        /*00e4*/ 	.short	0x0380
        /*00e6*/ 	.short	0x01d0


	//----- nvinfo : EIATTR_SW_WAR
	.align		4
.L_1832:
        /*00e8*/ 	.byte	0x04, 0x36
        /*00ea*/ 	.short	(.L_1834 - .L_1833)
.L_1833:
        /*00ec*/ 	.word	0x00000008
.L_1834:


//--------------------- .nv.info._ZN5flash24flash_fwd_splitkv_kernelI23Flash_fwd_kernel_traitsILi96ELi64ELi64ELi4ELb0ELb0EN7cutlass10bfloat16_tE19Flash_kernel_traitsILi96ELi64ELi64ELi4ES3_EELb1ELb0ELb1ELb0ELb0ELb1ELb1ELb0EEEvNS_16Flash_fwd_paramsE --------------------------
	.section	.nv.info._ZN5flash24flash_fwd_splitkv_kernelI23Flash_fwd_kernel_traitsILi96ELi64ELi64ELi4ELb0ELb0EN7cutlass10bfloat16_tE19Flash_kernel_traitsILi96ELi64ELi64ELi4ES3_EELb1ELb0ELb1ELb0ELb0ELb1ELb1ELb0EEEvNS_16Flash_fwd_paramsE,"",@"SHT_CUDA_INFO"
	.sectionflags	@""
	.align	4


	//----- nvinfo : EIATTR_CUDA_API_VERSION
	.align		4
        /*0000*/ 	.byte	0x04, 0x37
        /*0002*/ 	.short	(.L_1836 - .L_1835)
.L_1835:
        /*0004*/ 	.word	0x00000082


	//----- nvinfo : EIATTR_KPARAM_INFO
	.align		4
.L_1836:
        /*0008*/ 	.byte	0x04, 0x17
        /*000a*/ 	.short	(.L_1838 - .L_1837)
.L_1837:
        /*000c*/ 	.word	0x00000000
        /*0010*/ 	.short	0x0000
        /*0012*/ 	.short	0x0000
        /*0014*/ 	.byte	0x00, 0xf0, 0x41, 0x07


	//----- nvinfo : EIATTR_SPARSE_MMA_MASK
	.align		4
.L_1838:
        /*0018*/ 	.byte	0x03, 0x50
        /*001a*/ 	.short	0x0000


	//----- nvinfo : EIATTR_MAXREG_COUNT
	.align		4
        /*001c*/ 	.byte	0x03, 0x1b
        /*001e*/ 	.short	0x00ff


	//----- nvinfo : EIATTR_NUM_BARRIERS
	.align		4
        /*0020*/ 	.byte	0x02, 0x4c
        /*0022*/ 	.byte	0x01
	.zero		1


	//----- nvinfo : EIATTR_MERCURY_ISA_VERSION
	.align		4
        /*0024*/ 	.byte	0x03, 0x5f
        /*0026*/ 	.short	0x0101


	//----- nvinfo : EIATTR_COOP_GROUP_MASK_REGIDS
	.align		4
        /*0028*/ 	.byte	0x04, 0x29
        /*002a*/ 	.short	(.L_1840 - .L_1839)


	//   ....[0]....
.L_1839:
        /*002c*/ 	.word	0xffffffff


	//   ....[1]....
        /*0030*/ 	.word	0xffffffff


	//   ....[2]....
        /*0034*/ 	.word	0xffffffff


	//   ....[3]....
        /*0038*/ 	.word	0xffffffff


	//   ....[4]....
        /*003c*/ 	.word	0xffffffff


	//   ....[5]....
        /*0040*/ 	.word	0xffffffff


	//   ....[6]....
        /*0044*/ 	.word	0xffffffff


	//   ....[7]....
        /*0048*/ 	.word	0xffffffff


	//   ....[8]....
        /*004c*/ 	.word	0xffffffff


	//   ....[9]....
        /*0050*/ 	.word	0xffffffff


	//   ....[10]....
        /*0054*/ 	.word	0xffffffff


	//   ....[11]....
        /*0058*/ 	.word	0xffffffff


	//   ....[12]....
        /*005c*/ 	.word	0xffffffff


	//   ....[13]....
        /*0060*/ 	.word	0xffffffff


	//   ....[14]....
        /*0064*/ 	.word	0xffffffff


	//   ....[15]....
        /*0068*/ 	.word	0xffffffff


	//----- nvinfo : EIATTR_COOP_GROUP_INSTR_OFFSETS
	.align		4
.L_1840:
        /*006c*/ 	.byte	0x04, 0x28
        /*006e*/ 	.short	(.L_1842 - .L_1841)


	//   ....[0]....
.L_1841:
        /*0070*/ 	.word	0x00004660


	//   ....[1]....
        /*0074*/ 	.word	0x00004690


	//   ....[2]....
        /*0078*/ 	.word	0x000046c0


	//   ....[3]....
        /*007c*/ 	.word	0x000046e0


	//   ....[4]....
        /*0080*/ 	.word	0x00007340


	//   ....[5]....
        /*0084*/ 	.word	0x00007370


	//   ....[6]....
        /*0088*/ 	.word	0x000073b0


	//   ....[7]....
        /*008c*/ 	.word	0x000073c0


	//   ....[8]....
        /*0090*/ 	.word	0x0000a340


	//   ....[9]....
        /*0094*/ 	.word	0x0000a380


	//   ....[10]....
        /*0098*/ 	.word	0x0000a3d0


	//   ....[11]....
        /*009c*/ 	.word	0x0000a3f0


	//   ....[12]....
        /*00a0*/ 	.word	0x0000b360


	//   ....[13]....
        /*00a4*/ 	.word	0x0000b3a0


	//   ....[14]....
        /*00a8*/ 	.word	0x0000b4d0


	//   ....[15]....
        /*00ac*/ 	.word	0x0000b500


	//----- nvinfo : EIATTR_VRC_CTA_INIT_COUNT
	.align		4
.L_1842:
        /*00b0*/ 	.byte	0x02, 0x4a
	.zero		1
	.zero		1


	//----- nvinfo : EIATTR_EXIT_INSTR_OFFSETS
	.align		4
        /*00b4*/ 	.byte	0x04, 0x1c
        /*00b6*/ 	.short	(.L_1844 - .L_1843)


	//   ....[0]....
.L_1843:
        /*00b8*/ 	.word	0x00000440


	//   ....[1]....
        /*00bc*/ 	.word	0x00000eb0


	//   ....[2]....
        /*00c0*/ 	.word	0x00000ee0


	//   ....[3]....
        /*00c4*/ 	.word	0x0000c110


	//   ....[4]....
        /*00c8*/ 	.word	0x0000c210


	//   ....[5]....
        /*00cc*/ 	.word	0x0000c260


	//----- nvinfo : EIATTR_CRS_STACK_SIZE
	.align		4
.L_1844:
        /*00d0*/ 	.byte	0x04, 0x1e
        /*00d2*/ 	.short	(.L_1846 - .L_1845)
.L_1845:
        /*00d4*/ 	.word	0x00000000


	//----- nvinfo : EIATTR_CBANK_PARAM_SIZE
	.align		4
.L_1846:
        /*00d8*/ 	.byte	0x03, 0x19
        /*00da*/ 	.short	0x01d0


	//----- nvinfo : EIATTR_PARAM_CBANK
	.align		4
        /*00dc*/ 	.byte	0x04, 0x0a
        /*00de*/ 	.short	(.L_1848 - .L_1847)
	.align		4
.L_1847:
        /*00e0*/ 	.word	index@(.nv.constant0._ZN5flash24flash_fwd_splitkv_kernelI23Flash_fwd_kernel_traitsILi96ELi64ELi64ELi4ELb0ELb0EN7cutlass10bfloat16_tE19Flash_kernel_traitsILi96ELi64ELi64ELi4ES3_EELb1ELb0ELb1ELb0ELb0ELb1ELb1ELb0EEEvNS_16Flash_fwd_paramsE)
        /*00e4*/ 	.short	0x0380
        /*00e6*/ 	.short	0x01d0


	//----- nvinfo : EIATTR_SW_WAR
	.align		4
.L_1848:
        /*00e8*/ 	.byte	0x04, 0x36
        /*00ea*/ 	.short	(.L_1850 - .L_1849)
.L_1849:
        /*00ec*/ 	.word	0x00000008
.L_1850:


//--------------------- .nv.info._ZN5flash24flash_fwd_splitkv_kernelI23Flash_fwd_kernel_traitsILi96ELi64ELi64ELi4ELb0ELb0EN7cutlass10bfloat16_tE19Flash_kernel_traitsILi96ELi64ELi64ELi4ES3_EELb1ELb0ELb0ELb0ELb1ELb0ELb1ELb1EEEvNS_16Flash_fwd_paramsE --------------------------
	.section	.nv.info._ZN5flash24flash_fwd_splitkv_kernelI23Flash_fwd_kernel_traitsILi96ELi64ELi64ELi4ELb0ELb0EN7cutlass10bfloat16_tE19Flash_kernel_traitsILi96ELi64ELi64ELi4ES3_EELb1ELb0ELb0ELb0ELb1ELb0ELb1ELb1EEEvNS_16Flash_fwd_paramsE,"",@"SHT_CUDA_INFO"
	.sectionflags	@""
	.align	4


	//----- nvinfo : EIATTR_CUDA_API_VERSION
	.align		4
        /*0000*/ 	.byte	0x04, 0x37
        /*0002*/ 	.short	(.L_1852 - .L_1851)
.L_1851:
        /*0004*/ 	.word	0x00000082


	//----- nvinfo : EIATTR_KPARAM_INFO
	.align		4
.L_1852:
        /*0008*/ 	.byte	0x04, 0x17
        /*000a*/ 	.short	(.L_1854 - .L_1853)
.L_1853:
        /*000c*/ 	.word	0x00000000
        /*0010*/ 	.short	0x0000
        /*0012*/ 	.short	0x0000
        /*0014*/ 	.byte	0x00, 0xf0, 0x41, 0x07


	//----- nvinfo : EIATTR_SPARSE_MMA_MASK
	.align		4
.L_1854:
        /*0018*/ 	.byte	0x03, 0x50
        /*001a*/ 	.short	0x0000


	//----- nvinfo : EIATTR_MAXREG_COUNT
	.align		4
        /*001c*/ 	.byte	0x03, 0x1b
        /*001e*/ 	.short	0x00ff


	//----- nvinfo : EIATTR_NUM_BARRIERS
	.align		4
        /*0020*/ 	.byte	0x02, 0x4c
        /*0022*/ 	.byte	0x01
	.zero		1


	//----- nvinfo : EIATTR_MERCURY_ISA_VERSION
	.align		4
        /*0024*/ 	.byte	0x03, 0x5f
        /*0026*/ 	.short	0x0101


	//----- nvinfo : EIATTR_COOP_GROUP_MASK_REGIDS
	.align		4
        /*0028*/ 	.byte	0x04, 0x29
        /*002a*/ 	.short	(.L_1856 - .L_1855)


	//   ....[0]....
.L_1855:
        /*002c*/ 	.word	0xffffffff


	//   ....[1]....
        /*0030*/ 	.word	0xffffffff


	//   ....[2]....
        /*0034*/ 	.word	0xffffffff


	//   ....[3]....
        /*0038*/ 	.word	0xffffffff


	//   ....[4]....
        /*003c*/ 	.word	0xffffffff


	//   ....[5]....
        /*0040*/ 	.word	0xffffffff


	//   ....[6]....
        /*0044*/ 	.word	0xffffffff


	//   ....[7]....
        /*0048*/ 	.word	0xffffffff


	//   ....[8]....
        /*004c*/ 	.word	0xffffffff


	//   ....[9]....
        /*0050*/ 	.word	0xffffffff


	//   ....[10]....
        /*0054*/ 	.word	0xffffffff


	//   ....[11]....
        /*0058*/ 	.word	0xffffffff


	//   ....[12]....
        /*005c*/ 	.word	0xffffffff


	//   ....[13]....
        /*0060*/ 	.word	0xffffffff


	//   ....[14]....
        /*0064*/ 	.word	0xffffffff


	//   ....[15]....
        /*0068*/ 	.word	0xffffffff


	//----- nvinfo : EIATTR_COOP_GROUP_INSTR_OFFSETS
	.align		4
.L_1856:
        /*006c*/ 	.byte	0x04, 0x28
        /*006e*/ 	.short	(.L_1858 - .L_1857)


	//   ....[0]....
.L_1857:
        /*0070*/ 	.word	0x0000ae50


	//   ....[1]....
        /*0074*/ 	.word	0x0000ae70


	//   ....[2]....
        /*0078*/ 	.word	0x0000ae90


	//   ....[3]....
        /*007c*/ 	.word	0x0000aeb0


	//   ....[4]....
        /*0080*/ 	.word	0x0000d0f0


	//   ....[5]....
        /*0084*/ 	.word	0x0000d120


	//   ....[6]....
        /*0088*/ 	.word	0x0000d150


	//   ....[7]....
        /*008c*/ 	.word	0x0000d170


	//   ....[8]....
        /*0090*/ 	.word	0x0000f540


	//   ....[9]....
        /*0094*/ 	.word	0x0000f550


	//   ....[10]....
        /*0098*/ 	.word	0x0000f580


	//   ....[11]....
        /*009c*/ 	.word	0x0000f590


	//   ....[12]....
        /*00a0*/ 	.word	0x00010570


	//   ....[13]....
        /*00a4*/ 	.word	0x000105b0


	//   ....[14]....
        /*00a8*/ 	.word	0x00010610


	//   ....[15]....
        /*00ac*/ 	.word	0x00010640


	//----- nvinfo : EIATTR_VRC_CTA_INIT_COUNT
	.align		4
.L_1858:
        /*00b0*/ 	.byte	0x02, 0x4a
	.zero		1
	.zero		1


	//----- nvinfo : EIATTR_EXIT_INSTR_OFFSETS
	.align		4
        /*00b4*/ 	.byte	0x04, 0x1c
        /*00b6*/ 	.short	(.L_1860 - .L_1859)


	//   ....[0]....
.L_1859:
        /*00b8*/ 	.word	0x00000460


	//   ....[1]....
        /*00bc*/ 	.word	0x00000b20


	//   ....[2]....
        /*00c0*/ 	.word	0x00000b50


	//   ....[3]....
        /*00c4*/ 	.word	0x00011100


	//   ....[4]....
        /*00c8*/ 	.word	0x00011140


	//----- nvinfo : EIATTR_CRS_STACK_SIZE
	.align		4
.L_1860:
        /*00cc*/ 	.byte	0x04, 0x1e
        /*00ce*/ 	.short	(.L_1862 - .L_1861)
.L_1861:
        /*00d0*/ 	.word	0x00000000


	//----- nvinfo : EIATTR_CBANK_PARAM_SIZE
	.align		4
.L_1862:
        /*00d4*/ 	.byte	0x03, 0x19
        /*00d6*/ 	.short	0x01d0


	//----- nvinfo : EIATTR_PARAM_CBANK
	.align		4
        /*00d8*/ 	.byte	0x04, 0x0a
        /*00da*/ 	.short	(.L_1864 - .L_1863)
	.align		4
.L_1863:
        /*00dc*/ 	.word	index@(.nv.constant0._ZN5flash24flash_fwd_splitkv_kernelI23Flash_fwd_kernel_traitsILi96ELi64ELi64ELi4ELb0ELb0EN7cutlass10bfloat16_tE19Flash_kernel_traitsILi96ELi64ELi64ELi4ES3_EELb1ELb0ELb0ELb0ELb1ELb0ELb1ELb1EEEvNS_16Flash_fwd_paramsE)
        /*00e0*/ 	.short	0x0380
        /*00e2*/ 	.short	0x01d0


	//----- nvinfo : EIATTR_SW_WAR
	.align		4
.L_1864:
        /*00e4*/ 	.byte	0x04, 0x36
        /*00e6*/ 	.short	(.L_1866 - .L_1865)
.L_1865:
        /*00e8*/ 	.word	0x00000008
.L_1866:


//--------------------- .nv.info._ZN5flash24flash_fwd_splitkv_kernelI23Flash_fwd_kernel_traitsILi96ELi64ELi64ELi4ELb0ELb0EN7cutlass10bfloat16_tE19Flash_kernel_traitsILi96ELi64ELi64ELi4ES3_EELb1ELb0ELb0ELb0ELb1ELb1ELb1ELb1EEEvNS_16Flash_fwd_paramsE --------------------------
	.section	.nv.info._ZN5flash24flash_fwd_splitkv_kernelI23Flash_fwd_kernel_traitsILi96ELi64ELi64ELi4ELb0ELb0EN7cutlass10bfloat16_tE19Flash_kernel_traitsILi96ELi64ELi64ELi4ES3_EELb1ELb0ELb0ELb0ELb1ELb1ELb1ELb1EEEvNS_16Flash_fwd_paramsE,"",@"SHT_CUDA_INFO"
	.sectionflags	@""
	.align	4


	//----- nvinfo : EIATTR_CUDA_API_VERSION
	.align		4
        /*0000*/ 	.byte	0x04, 0x37
        /*0002*/ 	.short	(.L_1868 - .L_1867)
.L_1867:
        /*0004*/ 	.word	0x00000082


	//----- nvinfo : EIATTR_KPARAM_INFO
	.align		4
.L_1868:
        /*0008*/ 	.byte	0x04, 0x17
        /*000a*/ 	.short	(.L_1870 - .L_1869)
.L_1869:
        /*000c*/ 	.word	0x00000000
        /*0010*/ 	.short	0x0000
        /*0012*/ 	.short	0x0000
        /*0014*/ 	.byte	0x00, 0xf0, 0x41, 0x07


	//----- nvinfo : EIATTR_SPARSE_MMA_MASK
	.align		4
.L_1870:
        /*0018*/ 	.byte	0x03, 0x50
        /*001a*/ 	.short	0x0000


	//----- nvinfo : EIATTR_MAXREG_COUNT
	.align		4
        /*001c*/ 	.byte	0x03, 0x1b
        /*001e*/ 	.short	0x00ff


	//----- nvinfo : EIATTR_NUM_BARRIERS
	.align		4
        /*0020*/ 	.byte	0x02, 0x4c
        /*0022*/ 	.byte	0x01
	.zero		1


	//----- nvinfo : EIATTR_MERCURY_ISA_VERSION
	.align		4
        /*0024*/ 	.byte	0x03, 0x5f
        /*0026*/ 	.short	0x0101


	//----- nvinfo : EIATTR_COOP_GROUP_MASK_REGIDS
	.align		4
        /*0028*/ 	.byte	0x04, 0x29
        /*002a*/ 	.short	(.L_1872 - .L_1871)


	//   ....[0]....
.L_1871:
        /*002c*/ 	.word	0xffffffff


	//   ....[1]....
        /*0030*/ 	.word	0xffffffff


	//   ....[2]....
        /*0034*/ 	.word	0xffffffff


	//   ....[3]....
        /*0038*/ 	.word	0xffffffff


	//   ....[4]....
        /*003c*/ 	.word	0xffffffff


	//   ....[5]....
        /*0040*/ 	.word	0xffffffff


	//   ....[6]....
        /*0044*/ 	.word	0xffffffff


	//   ....[7]....
        /*0048*/ 	.word	0xffffffff


	//   ....[8]....
        /*004c*/ 	.word	0xffffffff


	//   ....[9]....
        /*0050*/ 	.word	0xffffffff


	//   ....[10]....
        /*0054*/ 	.word	0xffffffff


	//   ....[11]....
        /*0058*/ 	.word	0xffffffff


	//   ....[12]....
        /*005c*/ 	.word	0xffffffff


	//   ....[13]....
        /*0060*/ 	.word	0xffffffff


	//   ....[14]....
        /*0064*/ 	.word	0xffffffff


	//   ....[15]....
        /*0068*/ 	.word	0xffffffff


	//----- nvinfo : EIATTR_COOP_GROUP_INSTR_OFFSETS
	.align		4
.L_1872:
        /*006c*/ 	.byte	0x04, 0x28
        /*006e*/ 	.short	(.L_1874 - .L_1873)


	//   ....[0]....
.L_1873:
        /*0070*/ 	.word	0x0000b200


	//   ....[1]....
        /*0074*/ 	.word	0x0000b220


	//   ....[2]....
        /*0078*/ 	.word	0x0000b240


	//   ....[3]....
        /*007c*/ 	.word	0x0000b260


	//   ....[4]....
        /*0080*/ 	.word	0x0000d910


	//   ....[5]....
        /*0084*/ 	.word	0x0000d930


	//   ....[6]....
        /*0088*/ 	.word	0x0000d960


	//   ....[7]....
        /*008c*/ 	.word	0x0000d970


	//   ....[8]....
        /*0090*/ 	.word	0x00010150


	//   ....[9]....
        /*0094*/ 	.word	0x00010180


	//   ....[10]....
        /*0098*/ 	.word	0x000101d0


	//   ....[11]....
        /*009c*/ 	.word	0x000101e0


	//   ....[12]....
        /*00a0*/ 	.word	0x00011160


	//   ....[13]....
        /*00a4*/ 	.word	0x000111a0


	//   ....[14]....
        /*00a8*/ 	.word	0x00011200


	//   ....[15]....
        /*00ac*/ 	.word	0x00011230


	//----- nvinfo : EIATTR_VRC_CTA_INIT_COUNT
	.align		4
.L_1874:
        /*00b0*/ 	.byte	0x02, 0x4a
	.zero		1
	.zero		1


	//----- nvinfo : EIATTR_EXIT_INSTR_OFFSETS
	.align		4
        /*00b4*/ 	.byte	0x04, 0x1c
        /*00b6*/ 	.short	(.L_1876 - .L_1875)


	//   ....[0]....
.L_1875:
        /*00b8*/ 	.word	0x00000460


	//   ....[1]....
        /*00bc*/ 	.word	0x00000b20


	//   ....[2]....
        /*00c0*/ 	.word	0x00000b50


	//   ....[3]....
        /*00c4*/ 	.word	0x00011cf0


	//   ....[4]....
        /*00c8*/ 	.word	0x00011d30


	//----- nvinfo : EIATTR_CRS_STACK_SIZE
	.align		4
.L_1876:
        /*00cc*/ 	.byte	0x04, 0x1e
        /*00ce*/ 	.short	(.L_1878 - .L_1877)
.L_1877:
        /*00d0*/ 	.word	0x00000000


	//----- nvinfo : EIATTR_CBANK_PARAM_SIZE
	.align		4
.L_1878:
        /*00d4*/ 	.byte	0x03, 0x19
        /*00d6*/ 	.short	0x01d0


	//----- nvinfo : EIATTR_PARAM_CBANK
	.align		4
        /*00d8*/ 	.byte	0x04, 0x0a
        /*00da*/ 	.short	(.L_1880 - .L_1879)
	.align		4
.L_1879:
        /*00dc*/ 	.word	index@(.nv.constant0._ZN5flash24flash_fwd_splitkv_kernelI23Flash_fwd_kernel_traitsILi96ELi64ELi64ELi4ELb0ELb0EN7cutlass10bfloat16_tE19Flash_kernel_traitsILi96ELi64ELi64ELi4ES3_EELb1ELb0ELb0ELb0ELb1ELb1ELb1ELb1EEEvNS_16Flash_fwd_paramsE)
        /*00e0*/ 	.short	0x0380
        /*00e2*/ 	.short	0x01d0


	//----- nvinfo : EIATTR_SW_WAR
	.align		4
.L_1880:
        /*00e4*/ 	.byte	0x04, 0x36
        /*00e6*/ 	.short	(.L_1882 - .L_1881)
.L_1881:
        /*00e8*/ 	.word	0x00000008
.L_1882:


//--------------------- .nv.info._ZN5flash24flash_fwd_splitkv_kernelI23Flash_fwd_kernel_traitsILi96ELi64ELi64ELi4ELb0ELb0EN7cutlass10bfloat16_tE19Flash_kernel_traitsILi96ELi64ELi64ELi4ES3_EELb1ELb0ELb1ELb0ELb0ELb0ELb1ELb1EEEvNS_16Flash_fwd_paramsE --------------------------
	.section	.nv.info._ZN5flash24flash_fwd_splitkv_kernelI23Flash_fwd_kernel_traitsILi96ELi64ELi64ELi4ELb0ELb0EN7cutlass10bfloat16_tE19Flash_kernel_traitsILi96ELi64ELi64ELi4ES3_EELb1ELb0ELb1ELb0ELb0ELb0ELb1ELb1EEEvNS_16Flash_fwd_paramsE,"",@"SHT_CUDA_INFO"
	.sectionflags	@""
	.align	4


	//----- nvinfo : EIATTR_CUDA_API_VERSION
	.align		4
        /*0000*/ 	.byte	0x04, 0x37
        /*0002*/ 	.short	(.L_1884 - .L_1883)
.L_1883:
        /*0004*/ 	.word	0x00000082


	//----- nvinfo : EIATTR_KPARAM_INFO
	.align		4
.L_1884:
        /*0008*/ 	.byte	0x04, 0x17
        /*000a*/ 	.short	(.L_1886 - .L_1885)
.L_1885:
        /*000c*/ 	.word	0x00000000
        /*0010*/ 	.short	0x0000
        /*0012*/ 	.short	0x0000
        /*0014*/ 	.byte	0x00, 0xf0, 0x41, 0x07


	//----- nvinfo : EIATTR_SPARSE_MMA_MASK
	.align		4
.L_1886:
        /*0018*/ 	.byte	0x03, 0x50
        /*001a*/ 	.short	0x0000


	//----- nvinfo : EIATTR_MAXREG_COUNT
	.align		4
        /*001c*/ 	.byte	0x03, 0x1b
        /*001e*/ 	.short	0x00ff


	//----- nvinfo : EIATTR_NUM_BARRIERS
	.align		4
        /*0020*/ 	.byte	0x02, 0x4c
        /*0022*/ 	.byte	0x01
	.zero		1


	//----- nvinfo : EIATTR_MERCURY_ISA_VERSION
	.align		4
        /*0024*/ 	.byte	0x03, 0x5f
        /*0026*/ 	.short	0x0101


	//----- nvinfo : EIATTR_COOP_GROUP_MASK_REGIDS
	.align		4
        /*0028*/ 	.byte	0x04, 0x29
        /*002a*/ 	.short	(.L_1888 - .L_1887)


	//   ....[0]....
.L_1887:
        /*002c*/ 	.word	0xffffffff


	//   ....[1]....
        /*0030*/ 	.word	0xffffffff


	//   ....[2]....
        /*0034*/ 	.word	0xffffffff


	//   ....[3]....
        /*0038*/ 	.word	0xffffffff


	//   ....[4]....
        /*003c*/ 	.word	0xffffffff


	//   ....[5]....
        /*0040*/ 	.word	0xffffffff


	//   ....[6]....
        /*0044*/ 	.word	0xffffffff


	//   ....[7]....
        /*0048*/ 	.word	0xffffffff


	//   ....[8]....
        /*004c*/ 	.word	0xffffffff


	//   ....[9]....
        /*0050*/ 	.word	0xffffffff


	//   ....[10]....
        /*0054*/ 	.word	0xffffffff


	//   ....[11]....
        /*0058*/ 	.word	0xffffffff


	//   ....[12]....
        /*005c*/ 	.word	0xffffffff


	//   ....[13]....
        /*0060*/ 	.word	0xffffffff


	//   ....[14]....
        /*0064*/ 	.word	0xffffffff


	//   ....[15]....
        /*0068*/ 	.word	0xffffffff


	//----- nvinfo : EIATTR_COOP_GROUP_INSTR_OFFSETS
	.align		4
.L_1888:
        /*006c*/ 	.byte	0x04, 0x28
        /*006e*/ 	.short	(.L_1890 - .L_1889)


	//   ....[0]....
.L_1889:
        /*0070*/ 	.word	0x0000c500


	//   ....[1]....
        /*0074*/ 	.word	0x0000c520


	//   ....[2]....
        /*0078*/ 	.word	0x0000c570


	//   ....[3]....
        /*007c*/ 	.word	0x0000c580


	//   ....[4]....
        /*0080*/ 	.word	0x0000ee70


	//   ....[5]....
        /*0084*/ 	.word	0x0000ee80


	//   ....[6]....
        /*0088*/ 	.word	0x0000eeb0


	//   ....[7]....
        /*008c*/ 	.word	0x0000eec0


	//   ....[8]....
        /*0090*/ 	.word	0x00011910


	//   ....[9]....
        /*0094*/ 	.word	0x00011930


	//   ....[10]....
        /*0098*/ 	.word	0x00011960


	//   ....[11]....
        /*009c*/ 	.word	0x00011970


	//   ....[12]....
        /*00a0*/ 	.word	0x00012920


	//   ....[13]....
        /*00a4*/ 	.word	0x00012960


	//   ....[14]....
        /*00a8*/ 	.word	0x000129d0


	//   ....[15]....
        /*00ac*/ 	.word	0x000129f0


	//----- nvinfo : EIATTR_VRC_CTA_INIT_COUNT
	.align		4
.L_1890:
        /*00b0*/ 	.byte	0x02, 0x4a
	.zero		1
	.zero		1


	//----- nvinfo : EIATTR_EXIT_INSTR_OFFSETS
	.align		4
        /*00b4*/ 	.byte	0x04, 0x1c
        /*00b6*/ 	.short	(.L_1892 - .L_1891)


	//   ....[0]....
.L_1891:
        /*00b8*/ 	.word	0x00000450


	//   ....[1]....
        /*00bc*/ 	.word	0x00000ec0


	//   ....[2]....
        /*00c0*/ 	.word	0x00000ef0


	//   ....[3]....
        /*00c4*/ 	.word	0x00013780


	//   ....[4]....
        /*00c8*/ 	.word	0x00013880


	//   ....[5]....
        /*00cc*/ 	.word	0x000138d0


	//----- nvinfo : EIATTR_CRS_STACK_SIZE
	.align		4
.L_1892:
        /*00d0*/ 	.byte	0x04, 0x1e
        /*00d2*/ 	.short	(.L_1894 - .L_1893)
.L_1893:
        /*00d4*/ 	.word	0x00000000


	//----- nvinfo : EIATTR_CBANK_PARAM_SIZE
	.align		4
.L_1894:
        /*00d8*/ 	.byte	0x03, 0x19
        /*00da*/ 	.short	0x01d0


	//----- nvinfo : EIATTR_PARAM_CBANK
	.align		4
        /*00dc*/ 	.byte	0x04, 0x0a
        /*00de*/ 	.short	(.L_1896 - .L_1895)
	.align		4
.L_1895:
        /*00e0*/ 	.word	index@(.nv.constant0._ZN5flash24flash_fwd_splitkv_kernelI23Flash_fwd_kernel_traitsILi96ELi64ELi64ELi4ELb0ELb0EN7cutlass10bfloat16_tE19Flash_kernel_traitsILi96ELi64ELi64ELi4ES3_EELb1ELb0ELb1ELb0ELb0ELb0ELb1ELb1EEEvNS_16Flash_fwd_paramsE)
        /*00e4*/ 	.short	0x0380
        /*00e6*/ 	.short	0x01d0


	//----- nvinfo : EIATTR_SW_WAR
	.align		4
.L_1896:
        /*00e8*/ 	.byte	0x04, 0x36
        /*00ea*/ 	.short	(.L_1898 - .L_1897)
.L_1897:
        /*00ec*/ 	.word	0x00000008
.L_1898:


//--------------------- .nv.info._ZN5flash24flash_fwd_splitkv_kernelI23Flash_fwd_kernel_traitsILi96ELi64ELi64ELi4ELb0ELb0EN7cutlass10bfloat16_tE19Flash_kernel_traitsILi96ELi64ELi64ELi4ES3_EELb1ELb0ELb1ELb0ELb0ELb1ELb1ELb1EEEvNS_16Flash_fwd_paramsE --------------------------
	.section	.nv.info._ZN5flash24flash_fwd_splitkv_kernelI23Flash_fwd_kernel_traitsILi96ELi64ELi64ELi4ELb0ELb0EN7cutlass10bfloat16_tE19Flash_kernel_traitsILi96ELi64ELi64ELi4ES3_EELb1ELb0ELb1ELb0ELb0ELb1ELb1ELb1EEEvNS_16Flash_fwd_paramsE,"",@"SHT_CUDA_INFO"
	.sectionflags	@""
	.align	4


	//----- nvinfo : EIATTR_CUDA_API_VERSION
	.align		4
        /*0000*/ 	.byte	0x04, 0x37
        /*0002*/ 	.short	(.L_1900 - .L_1899)
.L_1899:
        /*0004*/ 	.word	0x00000082


	//----- nvinfo : EIATTR_KPARAM_INFO
	.align		4
.L_1900:
        /*0008*/ 	.byte	0x04, 0x17
        /*000a*/ 	.short	(.L_1902 - .L_1901)
.L_1901:
        /*000c*/ 	.word	0x00000000
        /*0010*/ 	.short	0x0000
        /*0012*/ 	.short	0x0000
        /*0014*/ 	.byte	0x00, 0xf0, 0x41, 0x07


	//----- nvinfo : EIATTR_SPARSE_MMA_MASK
	.align		4
.L_1902:
        /*0018*/ 	.byte	0x03, 0x50
        /*001a*/ 	.short	0x0000


	//----- nvinfo : EIATTR_MAXREG_COUNT
	.align		4
        /*001c*/ 	.byte	0x03, 0x1b
        /*001e*/ 	.short	0x00ff


	//----- nvinfo : EIATTR_NUM_BARRIERS
	.align		4
        /*0020*/ 	.byte	0x02, 0x4c
        /*0022*/ 	.byte	0x01
	.zero		1


	//----- nvinfo : EIATTR_MERCURY_ISA_VERSION
	.align		4
        /*0024*/ 	.byte	0x03, 0x5f
        /*0026*/ 	.short	0x0101


	//----- nvinfo : EIATTR_COOP_GROUP_MASK_REGIDS
	.align		4
        /*0028*/ 	.byte	0x04, 0x29
        /*002a*/ 	.short	(.L_1904 - .L_1903)


	//   ....[0]....
.L_1903:
        /*002c*/ 	.word	0xffffffff


	//   ....[1]....
        /*0030*/ 	.word	0xffffffff


	//   ....[2]....
        /*0034*/ 	.word	0xffffffff


	//   ....[3]....
        /*0038*/ 	.word	0xffffffff


	//   ....[4]....
        /*003c*/ 	.word	0xffffffff


	//   ....[5]....
        /*0040*/ 	.word	0xffffffff


	//   ....[6]....
        /*0044*/ 	.word	0xffffffff


	//   ....[7]....
        /*0048*/ 	.word	0xffffffff


	//   ....[8]....
        /*004c*/ 	.word	0xffffffff


	//   ....[9]....
        /*0050*/ 	.word	0xffffffff


	//   ....[10]....
        /*0054*/ 	.word	0xffffffff


	//   ....[11]....
        /*0058*/ 	.word	0xffffffff


	//   ....[12]....
        /*005c*/ 	.word	0xffffffff


	//   ....[13]....
        /*0060*/ 	.word	0xffffffff


	//   ....[14]....
        /*0064*/ 	.word	0xffffffff


	//   ....[15]....
        /*0068*/ 	.word	0xffffffff


	//----- nvinfo : EIATTR_COOP_GROUP_INSTR_OFFSETS
	.align		4
.L_1904:
        /*006c*/ 	.byte	0x04, 0x28
        /*006e*/ 	.short	(.L_1906 - .L_1905)


	//   ....[0]....
.L_1905:
        /*0070*/ 	.word	0x0000c910


	//   ....[1]....
        /*0074*/ 	.word	0x0000c930


	//   ....[2]....
        /*0078*/ 	.word	0x0000c9a0


	//   ....[3]....
        /*007c*/ 	.word	0x0000c9b0


	//   ....[4]....
        /*0080*/ 	.word	0x0000f6a0


	//   ....[5]....
        /*0084*/ 	.word	0x0000f6b0


	//   ....[6]....
        /*0088*/ 	.word	0x0000f6e0


	//   ....[7]....
        /*008c*/ 	.word	0x0000f6f0


	//   ....[8]....
        /*0090*/ 	.word	0x00012560


	//   ....[9]....
        /*0094*/ 	.word	0x00012590


	//   ....[10]....
        /*0098*/ 	.word	0x000125c0


	//   ....[11]....
        /*009c*/ 	.word	0x000125d0


	//   ....[12]....
        /*00a0*/ 	.word	0x00013550


	//   ....[13]....
        /*00a4*/ 	.word	0x00013590


	//   ....[14]....
        /*00a8*/ 	.word	0x00013610


	//   ....[15]....
        /*00ac*/ 	.word	0x00013620


	//----- nvinfo : EIATTR_VRC_CTA_INIT_COUNT
	.align		4
.L_1906:
        /*00b0*/ 	.byte	0x02, 0x4a
	.zero		1
	.zero		1


	//----- nvinfo : EIATTR_EXIT_INSTR_OFFSETS
	.align		4
        /*00b4*/ 	.byte	0x04, 0x1c
        /*00b6*/ 	.short	(.L_1908 - .L_1907)


	//   ....[0]....
.L_1907:
        /*00b8*/ 	.word	0x00000450


	//   ....[1]....
        /*00bc*/ 	.word	0x00000ec0


	//   ....[2]....
        /*00c0*/ 	.word	0x00000ef0


	//   ....[3]....
        /*00c4*/ 	.word	0x000143b0


	//   ....[4]....
        /*00c8*/ 	.word	0x000144b0


	//   ....[5]....
        /*00cc*/ 	.word	0x00014500


	//----- nvinfo : EIATTR_CRS_STACK_SIZE
	.align		4
.L_1908:
        /*00d0*/ 	.byte	0x04, 0x1e
        /*00d2*/ 	.short	(.L_1910 - .L_1909)
.L_1909:
        /*00d4*/ 	.word	0x00000000


	//----- nvinfo : EIATTR_CBANK_PARAM_SIZE
	.align		4
.L_1910:
        /*00d8*/ 	.byte	0x03, 0x19
        /*00da*/ 	.short	0x01d0


	//----- nvinfo : EIATTR_PARAM_CBANK
	.align		4
        /*00dc*/ 	.byte	0x04, 0x0a
        /*00de*/ 	.short	(.L_1912 - .L_1911)
	.align		4
.L_1911:
        /*00e0*/ 	.word	index@(.nv.constant0._ZN5flash24flash_fwd_splitkv_kernelI23Flash_fwd_kernel_traitsILi96ELi64ELi64ELi4ELb0ELb0EN7cutlass10bfloat16_tE19Flash_kernel_traitsILi96ELi64ELi64ELi4ES3_EELb1ELb0ELb1ELb0ELb0ELb1ELb1ELb1EEEvNS_16Flash_fwd_paramsE)
        /*00e4*/ 	.short	0x0380
        /*00e6*/ 	.short	0x01d0


	//----- nvinfo : EIATTR_SW_WAR
	.align		4
.L_1912:
        /*00e8*/ 	.byte	0x04, 0x36
        /*00ea*/ 	.short	(.L_1914 - .L_1913)
.L_1913:
        /*00ec*/ 	.word	0x00000008
.L_1914:


//--------------------- .nv.callgraph             --------------------------
	.section	.nv.callgraph,"",@"SHT_CUDA_CALLGRAPH"
	.align	4
	.sectionentsize	8
	.align		4
        /*0000*/ 	.word	0x00000000
	.align		4
        /*0004*/ 	.word	0xffffffff
	.align		4
        /*0008*/ 	.word	0x00000000
	.align		4
        /*000c*/ 	.word	0xfffffffe
	.align		4
        /*0010*/ 	.word	0x00000000
	.align		4
        /*0014*/ 	.word	0xfffffffd
	.align		4
        /*0018*/ 	.word	0x00000000
	.align		4
        /*001c*/ 	.word	0xfffffffc


//--------------------- .nv.constant4             --------------------------
	.section	.nv.constant4,"a",@progbits
	.align	8
	.align		8
.nv.constant4:
        /*0000*/ 	.dword	_ZN78_INTERNAL_a1629cc7_42_flash_fwd_split_hdim96_bf16_causal_sm80_cu_6987f922_31954cuda3std3__45__cpo5beginE
	.align		8
        /*0008*/ 	.dword	_ZN78_INTERNAL_a1629cc7_42_flash_fwd_split_hdim96_bf16_causal_sm80_cu_6987f922_31954cuda3std3__45__cpo3endE
	.align		8
        /*0010*/ 	.dword	_ZN78_INTERNAL_a1629cc7_42_flash_fwd_split_hdim96_bf16_causal_sm80_cu_6987f922_31954cuda3std3__45__cpo6cbeginE
	.align		8
        /*0018*/ 	.dword	_ZN78_INTERNAL_a1629cc7_42_flash_fwd_split_hdim96_bf16_causal_sm80_cu_6987f922_31954cuda3std3__45__cpo4cendE
	.align		8
        /*0020*/ 	.dword	_ZN78_INTERNAL_a1629cc7_42_flash_fwd_split_hdim96_bf16_causal_sm80_cu_6987f922_31954cuda3std3__480_GLOBAL__N__a1629cc7_42_flash_fwd_split_hdim96_bf16_causal_sm80_cu_6987f922_31956ignoreE
	.align		8
        /*0028*/ 	.dword	_ZN78_INTERNAL_a1629cc7_42_flash_fwd_split_hdim96_bf16_causal_sm80_cu_6987f922_31954cuda3std3__419piecewise_constructE
	.align		8
        /*0030*/ 	.dword	_ZN78_INTERNAL_a1629cc7_42_flash_fwd_split_hdim96_bf16_causal_sm80_cu_6987f922_31954cuda3std3__48in_placeE
	.align		8
        /*0038*/ 	.dword	_ZN78_INTERNAL_a1629cc7_42_flash_fwd_split_hdim96_bf16_causal_sm80_cu_6987f922_31954cuda3std6ranges3__45__cpo4swapE
	.align		8
        /*0040*/ 	.dword	_ZN78_INTERNAL_a1629cc7_42_flash_fwd_split_hdim96_bf16_causal_sm80_cu_6987f922_31954cuda3std6ranges3__45__cpo9iter_moveE
	.align		8
        /*0048*/ 	.dword	_ZN78_INTERNAL_a1629cc7_42_flash_fwd_split_hdim96_bf16_causal_sm80_cu_6987f922_31954cute7productE
	.align		8
        /*0050*/ 	.dword	_ZN78_INTERNAL_a1629cc7_42_flash_fwd_split_hdim96_bf16_causal_sm80_cu_6987f922_31954cute1_E


//--------------------- .text._ZN5flash32flash_fwd_splitkv_combine_kernelI23Flash_fwd_kernel_traitsILi96ELi64ELi128ELi4ELb0ELb0EN7cutlass10bfloat16_tE19Flash_kernel_traitsILi96ELi64ELi128ELi4ES3_EELi16ELi7ELb0EEEvNS_16Flash_fwd_paramsE --------------------------
	.section	.text._ZN5flash32flash_fwd_splitkv_combine_kernelI23Flash_fwd_kernel_traitsILi96ELi64ELi128ELi4ELb0ELb0EN7cutlass10bfloat16_tE19Flash_kernel_traitsILi96ELi64ELi128ELi4ES3_EELi16ELi7ELb0EEEvNS_16Flash_fwd_paramsE,"ax",@progbits
	.align	128
        .global         _ZN5flash32flash_fwd_splitkv_combine_kernelI23Flash_fwd_kernel_traitsILi96ELi64ELi128ELi4ELb0ELb0EN7cutlass10bfloat16_tE19Flash_kernel_traitsILi96ELi64ELi128ELi4ES3_EELi16ELi7ELb0EEEvNS_16Flash_fwd_paramsE
        .type           _ZN5flash32flash_fwd_splitkv_combine_kernelI23Flash_fwd_kernel_traitsILi96ELi64ELi128ELi4ELb0ELb0EN7cutlass10bfloat16_tE19Flash_kernel_traitsILi96ELi64ELi128ELi4ES3_EELi16ELi7ELb0EEEvNS_16Flash_fwd_paramsE,@function
        .size           _ZN5flash32flash_fwd_splitkv_combine_kernelI23Flash_fwd_kernel_traitsILi96ELi64ELi128ELi4ELb0ELb0EN7cutlass10bfloat16_tE19Flash_kernel_traitsILi96ELi64ELi128ELi4ES3_EELi16ELi7ELb0EEEvNS_16Flash_fwd_paramsE,(.L_x_5434 - _ZN5flash32flash_fwd_splitkv_combine_kernelI23Flash_fwd_kernel_traitsILi96ELi64ELi128ELi4ELb0ELb0EN7cutlass10bfloat16_tE19Flash_kernel_traitsILi96ELi64ELi128ELi4ES3_EELi16ELi7ELb0EEEvNS_16Flash_fwd_paramsE)
        .other          _ZN5flash32flash_fwd_splitkv_combine_kernelI23Flash_fwd_kernel_traitsILi96ELi64ELi128ELi4ELb0ELb0EN7cutlass10bfloat16_tE19Flash_kernel_traitsILi96ELi64ELi128ELi4ES3_EELi16ELi7ELb0EEEvNS_16Flash_fwd_paramsE,@"STO_CUDA_ENTRY STV_DEFAULT"
_ZN5flash32flash_fwd_splitkv_combine_kernelI23Flash_fwd_kernel_traitsILi96ELi64ELi128ELi4ELb0ELb0EN7cutlass10bfloat16_tE19Flash_kernel_traitsILi96ELi64ELi128ELi4ES3_EELi16ELi7ELb0EEEvNS_16Flash_fwd_paramsE:
.text._ZN5flash32flash_fwd_splitkv_combine_kernelI23Flash_fwd_kernel_traitsILi96ELi64ELi128ELi4ELb0ELb0EN7cutlass10bfloat16_tE19Flash_kernel_traitsILi96ELi64ELi128ELi4ES3_EELi16ELi7ELb0EEEvNS_16Flash_fwd_paramsE:
[----:B------:R-:W-:Y:S01]  /*0000*/  LDC R1, c[0x0][0x37c] ;  /* 0x0000df00ff017b82 */ /* 0x000fe20000000800 */
[----:B------:R-:W0:Y:S07]  /*0010*/  LDCU UR21, c[0x0][0x3e0] ;  /* 0x00007c00ff1577ac */ /* 0x000e2e0008000800 */
[----:B------:R-:W1:Y:S01]  /*0020*/  S2UR UR19, SR_CTAID.X ;  /* 0x00000000001379c3 */ /* 0x000e620000002500 */
[----:B------:R-:W0:Y:S02]  /*0030*/  LDCU.64 UR4, c[0x0][0x430] ;  /* 0x00008600ff0477ac */ /* 0x000e240008000a00 */
[----:B0-----:R-:W-:-:S02]  /*0040*/  UIMAD UR21, UR21, UR5, URZ ;  /* 0x00000005151572a4 */ /* 0x001fc4000f8e02ff */
[----:B-1----:R-:W-:Y:S02]  /*0050*/  USHF.L.U32 UR19, UR19, 0x4, URZ ;  /* 0x0000000413137899 */ /* 0x002fe400080006ff */
[----:B------:R-:W-:-:S04]  /*0060*/  UIMAD UR20, UR21, UR4, URZ ;  /* 0x00000004151472a4 */ /* 0x000fc8000f8e02ff */
[----:B------:R-:W-:Y:S02]  /*0070*/  UISETP.LT.AND UP0, UPT, UR20, UR5, UPT ;  /* 0x000000051400728c */ /* 0x000fe4000bf01270 */
[----:B------:R-:W-:Y:S02]  /*0080*/  USHF.R.S32.HI UR14, URZ, 0x1f, UR20 ;  /* 0x0000001fff0e7899 */ /* 0x000fe40008011414 */
[----:B------:R-:W-:-:S04]  /*0090*/  USEL UR18, UR20, UR5, UP0 ;  /* 0x0000000514127287 */ /* 0x000fc80008000000 */
[----:B------:R-:W-:-:S04]  /*00a0*/  USHF.R.S32.HI UR5, URZ, 0x1f, UR18 ;  /* 0x0000001fff057899 */ /* 0x000fc80008011412 */
[----:B------:R-:W-:-:S04]  /*00b0*/  ULOP3.LUT UR4, UR14, UR5, URZ, 0xfc, !UPT ;  /* 0x000000050e047292 */ /* 0x000fc8000f8efcff */
[----:B------:R-:W-:-:S09]  /*00c0*/  UISETP.NE.U32.AND UP0, UPT, UR4, URZ, UPT ;  /* 0x000000ff0400728c */ /* 0x000fd2000bf05070 */
[----:B------:R-:W-:Y:S05]  /*00d0*/  BRA.U UP0, `(.L_x_0) ;  /* 0x0000000100607547 */ /* 0x000fea000b800000 */
[----:B------:R-:W0:Y:S01]  /*00e0*/  I2F.U32.RP R2, UR18 ;  /* 0x0000001200027d06 */ /* 0x000e220008209000 */
[----:B------:R-:W-:Y:S02]  /*00f0*/  UIADD3 UR4, UPT, UPT, URZ, -UR18, URZ ;  /* 0x80000012ff047290 */ /* 0x000fe4000fffe0ff */
[----:B------:R-:W-:-:S05]  /*0100*/  UISETP.NE.U32.AND UP0, UPT, UR18, URZ, UPT ;  /* 0x000000ff1200728c */ /* 0x000fca000bf05070 */
[----:B0-----:R-:W0:Y:S02]  /*0110*/  MUFU.RCP R0, R2 ;  /* 0x0000000200007308 */ /* 0x001e240000001000 */
[----:B0-----:R-:W-:-:S06]  /*0120*/  VIADD R0, R0, 0xffffffe ;  /* 0x0ffffffe00007836 */ /* 0x001fcc0000000000 */
[----:B------:R-:W0:Y:S02]  /*0130*/  F2I.FTZ.U32.TRUNC.NTZ R0, R0 ;  /* 0x0000000000007305 */ /* 0x000e24000021f000 */
[----:B0-----:R-:W-:-:S13]  /*0140*/  R2UR UR5, R0 ;  /* 0x00000000000572ca */ /* 0x001fda00000e0000 */
[----:B------:R-:W-:-:S03]  /*0150*/  UIMAD UR6, UR4, UR5, URZ ;  /* 0x00000005040672a4 */ /* 0x000fc6000f8e02ff */
[----:B------:R-:W-:Y:S02]  /*0160*/  UMOV UR4, URZ ;  /* 0x000000ff00047c82 */ /* 0x000fe40008000000 */
[----:B------:R-:W-:-:S04]  /*0170*/  UIMAD.WIDE.U32 UR6, UR5, UR6, UR4 ;  /* 0x00000006050672a5 */ /* 0x000fc8000f8e0004 */
[----:B------:R-:W-:-:S04]  /*0180*/  UIMAD.WIDE.U32 UR4, UR7, UR20, URZ ;  /* 0x00000014070472a5 */ /* 0x000fc8000f8e00ff */
[----:B------:R-:W-:-:S04]  /*0190*/  UIADD3 UR4, UPT, UPT, -UR5, URZ, URZ ;  /* 0x000000ff05047290 */ /* 0x000fc8000fffe1ff */
[----:B------:R-:W-:-:S04]  /*01a0*/  UIMAD UR4, UR18, UR4, UR20 ;  /* 0x00000004120472a4 */ /* 0x000fc8000f8e0214 */
[----:B------:R-:W-:-:S11]  /*01b0*/  UISETP.GE.U32.AND UP2, UPT, UR4, UR18, UPT ;  /* 0x000000120400728c */ /* 0x000fd6000bf46070 */
[----:B------:R-:W-:Y:S02]  /*01c0*/  @UP2 UIADD3 UR4, UPT, UPT, -UR18, UR4, URZ ;  /* 0x0000000412042290 */ /* 0x000fe4000fffe1ff */
[----:B------:R-:W-:Y:S02]  /*01d0*/  @UP2 UIADD3 UR5, UPT, UPT, UR5, 0x1, URZ ;  /* 0x0000000105052890 */ /* 0x000fe4000fffe0ff */
[----:B------:R-:W-:-:S11]  /*01e0*/  UISETP.GE.U32.AND UP1, UPT, UR4, UR18, UPT ;  /* 0x000000120400728c */ /* 0x000fd6000bf26070 */
[----:B------:R-:W-:Y:S02]  /*01f0*/  @UP1 UIADD3 UR5, UPT, UPT, UR5, 0x1, URZ ;  /* 0x0000000105051890 */ /* 0x000fe4000fffe0ff */
[----:B------:R-:W-:-:S07]  /*0200*/  @!UP0 ULOP3.LUT UR5, URZ, UR18, URZ, 0x33, !UPT ;  /* 0x00000012ff058292 */ /* 0x000fce000f8e33ff */
[----:B------:R-:W-:Y:S01]  /*0210*/  UMOV UR4, UR5 ;  /* 0x0000000500047c82 */ /* 0x000fe20008000000 */
[----:B------:R-:W-:Y:S01]  /*0220*/  UMOV UR5, URZ ;  /* 0x000000ff00057c82 */ /* 0x000fe20008000000 */
[----:B------:R-:W-:Y:S01]  /*0230*/  MOV R16, UR4 ;  /* 0x0000000400107c02 */ /* 0x000fe20008000f00 */
[----:B------:R-:W-:Y:S01]  /*0240*/  IMAD.U32 R17, RZ, RZ, UR5 ;  /* 0x00000005ff117e24 */ /* 0x000fe2000f8e00ff */
[----:B------:R-:W-:Y:S06]  /*0250*/  BRA `(.L_x_1) ;  /* 0x00000000001c7947 */ /* 0x000fec0003800000 */
.L_x_0:
[----:B------:R-:W-:Y:S01]  /*0260*/  IMAD.U32 R42, RZ, RZ, UR20 ;  /* 0x00000014ff2a7e24 */ /* 0x000fe2000f8e00ff */
[----:B------:R-:W-:Y:S01]  /*0270*/  MOV R32, UR18 ;  /* 0x0000001200207c02 */ /* 0x000fe20008000f00 */
[----:B------:R-:W-:Y:S01]  /*0280*/  IMAD.U32 R33, RZ, RZ, UR14 ;  /* 0x0000000eff217e24 */ /* 0x000fe2000f8e00ff */
[----:B------:R-:W-:Y:S02]  /*0290*/  MOV R31, UR5 ;  /* 0x00000005001f7c02 */ /* 0x000fe40008000f00 */
[----:B------:R-:W-:Y:S02]  /*02a0*/  MOV R30, 0x2c0 ;  /* 0x000002c0001e7802 */ /* 0x000fe40000000f00 */
[----:B------:R-:W-:Y:S05]  /*02b0*/  CALL.REL.NOINC `($__internal_0_$__cuda_sm20_div_s64) ;  /* 0x0000005400e87944 */ /* 0x000fea0003c00000 */
[----:B------:R-:W-:-:S07]  /*02c0*/  MOV R17, R33 ;  /* 0x0000002100117202 */ /* 0x000fce0000000f00 */
.L_x_1:
[----:B------:R-:W0:Y:S01]  /*02d0*/  LDCU UR4, c[0x0][0x3e0] ;  /* 0x00007c00ff0477ac */ /* 0x000e220008000800 */
[----:B------:R-:W-:Y:S01]  /*02e0*/  BSSY.RECONVERGENT B0, `(.L_x_2) ;  /* 0x0000023000007945 */ /* 0x000fe20003800200 */
[----:B0-----:R-:W-:Y:S01]  /*02f0*/  USHF.R.S32.HI UR5, URZ, 0x1f, UR4 ;  /* 0x0000001fff057899 */ /* 0x001fe20008011404 */
[----:B------:R-:W-:-:S05]  /*0300*/  ISETP.LT.U32.AND P0, PT, R16, UR4, PT ;  /* 0x0000000410007c0c */ /* 0x000fca000bf01070 */
[----:B------:R-:W-:-:S04]  /*0310*/  ISETP.LT.AND.EX P0, PT, R17, UR5, PT, P0 ;  /* 0x0000000511007c0c */ /* 0x000fc8000bf01300 */
[C---:B------:R-:W-:Y:S02]  /*0320*/  SEL R31, R17.reuse, UR5, P0 ;  /* 0x00000005111f7c07 */ /* 0x040fe40008000000 */
[----:B------:R-:W-:Y:S02]  /*0330*/  SEL R32, R16, UR4, P0 ;  /* 0x0000000410207c07 */ /* 0x000fe40008000000 */
[----:B------:R-:W-:-:S04]  /*0340*/  LOP3.LUT R0, R17, R31, RZ, 0xfc, !PT ;  /* 0x0000001f11007212 */ /* 0x000fc800078efcff */
[----:B------:R-:W-:-:S13]  /*0350*/  ISETP.NE.U32.AND P1, PT, R0, RZ, PT ;  /* 0x000000ff0000720c */ /* 0x000fda0003f25070 */
[----:B------:R-:W-:Y:S05]  /*0360*/  @P1 BRA `(.L_x_3) ;  /* 0x0000000000501947 */ /* 0x000fea0003800000 */
[----:B------:R-:W0:Y:S01]  /*0370*/  I2F.U32.RP R6, R32 ;  /* 0x0000002000067306 */ /* 0x000e220000209000 */
[----:B------:R-:W-:-:S07]  /*0380*/  ISETP.NE.U32.AND P0, PT, R32, RZ, PT ;  /* 0x000000ff2000720c */ /* 0x000fce0003f05070 */
[----:B0-----:R-:W0:Y:S02]  /*0390*/  MUFU.RCP R2, R6 ;  /* 0x0000000600027308 */ /* 0x001e240000001000 */
[----:B0-----:R-:W-:-:S06]  /*03a0*/  VIADD R2, R2, 0xffffffe ;  /* 0x0ffffffe02027836 */ /* 0x001fcc0000000000 */
[----:B------:R-:W0:Y:S02]  /*03b0*/  F2I.FTZ.U32.TRUNC.NTZ R3, R2 ;  /* 0x0000000200037305 */ /* 0x000e24000021f000 */
[----:B0-----:R-:W-:Y:S02]  /*03c0*/  IMAD.MOV R0, RZ, RZ, -R3 ;  /* 0x000000ffff007224 */ /* 0x001fe400078e0a03 */
[----:B------:R-:W-:Y:S02]  /*03d0*/  HFMA2 R2, -RZ, RZ, 0, 0 ;  /* 0x00000000ff027431 */ /* 0x000fe400000001ff */
[----:B------:R-:W-:-:S04]  /*03e0*/  IMAD R5, R0, R32, RZ ;  /* 0x0000002000057224 */ /* 0x000fc800078e02ff */
[----:B------:R-:W-:-:S06]  /*03f0*/  IMAD.HI.U32 R5, R3, R5, R2 ;  /* 0x0000000503057227 */ /* 0x000fcc00078e0002 */
[----:B------:R-:W-:Y:S01]  /*0400*/  IMAD.HI.U32 R4, R5, R16, RZ ;  /* 0x0000001005047227 */ /* 0x000fe200078e00ff */
[----:B------:R-:W-:-:S03]  /*0410*/  MOV R5, RZ ;  /* 0x000000ff00057202 */ /* 0x000fc60000000f00 */
[----:B------:R-:W-:-:S04]  /*0420*/  IMAD.MOV R3, RZ, RZ, -R4 ;  /* 0x000000ffff037224 */ /* 0x000fc800078e0a04 */
[----:B------:R-:W-:-:S05]  /*0430*/  IMAD R3, R32, R3, R16 ;  /* 0x0000000320037224 */ /* 0x000fca00078e0210 */
[----:B------:R-:W-:-:S13]  /*0440*/  ISETP.GE.U32.AND P2, PT, R3, R32, PT ;  /* 0x000000200300720c */ /* 0x000fda0003f46070 */
[----:B------:R-:W-:Y:S01]  /*0450*/  @P2 IADD3 R3, PT, PT, R3, -R32, RZ ;  /* 0x8000002003032210 */ /* 0x000fe20007ffe0ff */
[----:B------:R-:W-:-:S03]  /*0460*/  @P2 VIADD R4, R4, 0x1 ;  /* 0x0000000104042836 */ /* 0x000fc60000000000 */
[----:B------:R-:W-:-:S13]  /*0470*/  ISETP.GE.U32.AND P1, PT, R3, R32, PT ;  /* 0x000000200300720c */ /* 0x000fda0003f26070 */
[----:B------:R-:W-:Y:S02]  /*0480*/  @P1 IADD3 R4, PT, PT, R4, 0x1, RZ ;  /* 0x0000000104041810 */ /* 0x000fe40007ffe0ff */
[----:B------:R-:W-:Y:S01]  /*0490*/  @!P0 LOP3.LUT R4, RZ, R32, RZ, 0x33, !PT ;  /* 0x00000020ff048212 */ /* 0x000fe200078e33ff */
[----:B------:R-:W-:Y:S05]  /*04a0*/  BRA `(.L_x_4) ;  /* 0x0000000000187947 */ /* 0x000fea0003800000 */
.L_x_3:
[----:B------:R-:W-:Y:S01]  /*04b0*/  IMAD.MOV.U32 R42, RZ, RZ, R16 ;  /* 0x000000ffff2a7224 */ /* 0x000fe200078e0010 */
[----:B------:R-:W-:Y:S02]  /*04c0*/  MOV R33, R17 ;  /* 0x0000001100217202 */ /* 0x000fe40000000f00 */
[----:B------:R-:W-:Y:S02]  /*04d0*/  MOV R30, 0x4f0 ;  /* 0x000004f0001e7802 */ /* 0x000fe40000000f00 */
[----:B------:R-:W-:Y:S05]  /*04e0*/  CALL.REL.NOINC `($__internal_0_$__cuda_sm20_div_s64) ;  /* 0x00000054005c7944 */ /* 0x000fea0003c00000 */
[----:B------:R-:W-:Y:S02]  /*04f0*/  MOV R4, R16 ;  /* 0x0000001000047202 */ /* 0x000fe40000000f00 */
[----:B------:R-:W-:Y:S02]  /*0500*/  MOV R5, R33 ;  /* 0x0000002100057202 */ /* 0x000fe40000000f00 */
.L_x_4:
[----:B------:R-:W-:Y:S05]  /*0510*/  BSYNC.RECONVERGENT B0 ;  /* 0x0000000000007941 */ /* 0x000fea0003800200 */
.L_x_2:
[----:B------:R-:W0:Y:S01]  /*0520*/  LDCU UR4, c[0x0][0x434] ;  /* 0x00008680ff0477ac */ /* 0x000e220008000800 */
[----:B------:R-:W-:Y:S01]  /*0530*/  BSSY.RECONVERGENT B0, `(.L_x_5) ;  /* 0x0000041000007945 */ /* 0x000fe20003800200 */
[----:B0-----:R-:W-:-:S05]  /*0540*/  IMAD.U32 R0, RZ, RZ, UR4 ;  /* 0x00000004ff007e24 */ /* 0x001fca000f8e00ff */
[----:B------:R-:W-:-:S04]  /*0550*/  IABS R0, R0 ;  /* 0x0000000000007213 */ /* 0x000fc80000000000 */
[----:B------:R-:W-:-:S13]  /*0560*/  R2UR UR5, R0 ;  /* 0x00000000000572ca */ /* 0x000fda00000e0000 */
[----:B------:R-:W0:Y:S01]  /*0570*/  I2F.RP R8, UR5 ;  /* 0x0000000500087d06 */ /* 0x000e220008209400 */
[----:B------:R-:W-:-:S04]  /*0580*/  UIADD3 UR8, UPT, UPT, UR4, -0x1, UR5 ;  /* 0xffffffff04087890 */ /* 0x000fc8000fffe005 */
[----:B------:R-:W-:-:S06]  /*0590*/  ULOP3.LUT UR6, UR8, UR5, URZ, 0x3c, !UPT ;  /* 0x0000000508067292 */ /* 0x000fcc000f8e3cff */
[----:B------:R-:W-:Y:S01]  /*05a0*/  ISETP.LE.AND P0, PT, RZ, UR6, PT ;  /* 0x00000006ff007c0c */ /* 0x000fe2000bf03270 */
[----:B0-----:R-:W0:Y:S02]  /*05b0*/  MUFU.RCP R6, R8 ;  /* 0x0000000800067308 */ /* 0x001e240000001000 */
[----:B0-----:R-:W-:-:S06]  /*05c0*/  VIADD R6, R6, 0xffffffe ;  /* 0x0ffffffe06067836 */ /* 0x001fcc0000000000 */
[----:B------:R-:W0:Y:S02]  /*05d0*/  F2I.FTZ.U32.TRUNC.NTZ R7, R6 ;  /* 0x0000000600077305 */ /* 0x000e24000021f000 */
[----:B0-----:R-:W-:Y:S02]  /*05e0*/  IMAD.MOV R0, RZ, RZ, -R7 ;  /* 0x000000ffff007224 */ /* 0x001fe400078e0a07 */
[----:B------:R-:W-:Y:S02]  /*05f0*/  IMAD.MOV.U32 R6, RZ, RZ, RZ ;  /* 0x000000ffff067224 */ /* 0x000fe400078e00ff */
[----:B------:R-:W-:Y:S01]  /*0600*/  IMAD R2, R0, UR5, RZ ;  /* 0x0000000500027c24 */ /* 0x000fe2000f8e02ff */
[----:B------:R-:W-:-:S03]  /*0610*/  IABS R0, UR8 ;  /* 0x0000000800007c13 */ /* 0x000fc60008000000 */
[----:B------:R-:W-:-:S04]  /*0620*/  IMAD.HI.U32 R2, R7, R2, R6 ;  /* 0x0000000207027227 */ /* 0x000fc800078e0006 */
[----:B------:R-:W-:-:S04]  /*0630*/  IMAD.MOV.U32 R3, RZ, RZ, R0 ;  /* 0x000000ffff037224 */ /* 0x000fc800078e0000 */
[----:B------:R-:W-:-:S04]  /*0640*/  IMAD.HI.U32 R2, R2, R3, RZ ;  /* 0x0000000302027227 */ /* 0x000fc800078e00ff */
[----:B------:R-:W-:-:S04]  /*0650*/  IMAD.MOV R0, RZ, RZ, -R2 ;  /* 0x000000ffff007224 */ /* 0x000fc800078e0a02 */
[----:B------:R-:W-:-:S05]  /*0660*/  IMAD R0, R0, UR5, R3 ;  /* 0x0000000500007c24 */ /* 0x000fca000f8e0203 */
[----:B------:R-:W-:-:S13]  /*0670*/  ISETP.LT.U32.AND P1, PT, R0, UR5, PT ;  /* 0x0000000500007c0c */ /* 0x000fda000bf21070 */
[----:B------:R-:W-:Y:S02]  /*0680*/  @!P1 VIADD R0, R0, -UR5 ;  /* 0x8000000500009c36 */ /* 0x000fe40008000000 */
[----:B------:R-:W-:Y:S01]  /*0690*/  @!P1 VIADD R2, R2, 0x1 ;  /* 0x0000000102029836 */ /* 0x000fe20000000000 */
[----:B------:R-:W-:Y:S02]  /*06a0*/  ISETP.NE.AND P1, PT, RZ, UR4, PT ;  /* 0x00000004ff007c0c */ /* 0x000fe4000bf25270 */
[----:B------:R-:W-:-:S13]  /*06b0*/  ISETP.GE.U32.AND P2, PT, R0, UR5, PT ;  /* 0x0000000500007c0c */ /* 0x000fda000bf46070 */
[----:B------:R-:W-:-:S04]  /*06c0*/  @P2 VIADD R2, R2, 0x1 ;  /* 0x0000000102022836 */ /* 0x000fc80000000000 */
[----:B------:R-:W-:-:S04]  /*06d0*/  IMAD.MOV.U32 R3, RZ, RZ, R2 ;  /* 0x000000ffff037224 */ /* 0x000fc800078e0002 */
[----:B------:R-:W-:Y:S01]  /*06e0*/  @!P0 IMAD.MOV R3, RZ, RZ, -R3 ;  /* 0x000000ffff038224 */ /* 0x000fe200078e0a03 */
[----:B------:R-:W-:-:S04]  /*06f0*/  @!P1 LOP3.LUT R3, RZ, UR5, RZ, 0x33, !PT ;  /* 0x00000005ff039c12 */ /* 0x000fc8000f8e33ff */
[----:B------:R-:W-:Y:S02]  /*0700*/  ISETP.LT.U32.AND P0, PT, R32, R3, PT ;  /* 0x000000032000720c */ /* 0x000fe40003f01070 */
[----:B------:R-:W-:-:S04]  /*0710*/  SHF.R.S32.HI R18, RZ, 0x1f, R3 ;  /* 0x0000001fff127819 */ /* 0x000fc80000011403 */
[----:B------:R-:W-:-:S04]  /*0720*/  ISETP.LT.AND.EX P0, PT, R31, R18, PT, P0 ;  /* 0x000000121f00720c */ /* 0x000fc80003f01300 */
[C---:B------:R-:W-:Y:S02]  /*0730*/  SEL R18, R31.reuse, R18, P0 ;  /* 0x000000121f127207 */ /* 0x040fe40000000000 */
[----:B------:R-:W-:Y:S02]  /*0740*/  SEL R26, R32, R3, P0 ;  /* 0x00000003201a7207 */ /* 0x000fe40000000000 */
[----:B------:R-:W-:-:S04]  /*0750*/  LOP3.LUT R0, R31, R18, RZ, 0xfc, !PT ;  /* 0x000000121f007212 */ /* 0x000fc800078efcff */
[----:B------:R-:W-:-:S13]  /*0760*/  ISETP.NE.U32.AND P1, PT, R0, RZ, PT ;  /* 0x000000ff0000720c */ /* 0x000fda0003f25070 */
[----:B------:R-:W-:Y:S05]  /*0770*/  @P1 BRA `(.L_x_6) ;  /* 0x0000000000541947 */ /* 0x000fea0003800000 */
[----:B------:R-:W0:Y:S01]  /*0780*/  I2F.U32.RP R6, R26 ;  /* 0x0000001a00067306 */ /* 0x000e220000209000 */
[----:B------:R-:W-:Y:S01]  /*0790*/  ISETP.NE.U32.AND P0, PT, R26, RZ, PT ;  /* 0x000000ff1a00720c */ /* 0x000fe20003f05070 */
[----:B------:R-:W-:-:S06]  /*07a0*/  IMAD.MOV.U32 R33, RZ, RZ, RZ ;  /* 0x000000ffff217224 */ /* 0x000fcc00078e00ff */
[----:B0-----:R-:W0:Y:S02]  /*07b0*/  MUFU.RCP R2, R6 ;  /* 0x0000000600027308 */ /* 0x001e240000001000 */
[----:B0-----:R-:W-:-:S06]  /*07c0*/  IADD3 R2, PT, PT, R2, 0xffffffe, RZ ;  /* 0x0ffffffe02027810 */ /* 0x001fcc0007ffe0ff */
[----:B------:R-:W0:Y:S02]  /*07d0*/  F2I.FTZ.U32.TRUNC.NTZ R3, R2 ;  /* 0x0000000200037305 */ /* 0x000e24000021f000 */
[----:B0-----:R-:W-:Y:S01]  /*07e0*/  IADD3 R0, PT, PT, RZ, -R3, RZ ;  /* 0x80000003ff007210 */ /* 0x001fe20007ffe0ff */
[----:B------:R-:W-:-:S04]  /*07f0*/  IMAD.MOV.U32 R2, RZ, RZ, RZ ;  /* 0x000000ffff027224 */ /* 0x000fc800078e00ff */
[----:B------:R-:W-:-:S04]  /*0800*/  IMAD R7, R0, R26, RZ ;  /* 0x0000001a00077224 */ /* 0x000fc800078e02ff */
[----:B------:R-:W-:-:S06]  /*0810*/  IMAD.HI.U32 R7, R3, R7, R2 ;  /* 0x0000000703077227 */ /* 0x000fcc00078e0002 */
[----:B------:R-:W-:-:S05]  /*0820*/  IMAD.HI.U32 R0, R7, R32, RZ ;  /* 0x0000002007007227 */ /* 0x000fca00078e00ff */
[----:B------:R-:W-:-:S05]  /*0830*/  IADD3 R3, PT, PT, -R0, RZ, RZ ;  /* 0x000000ff00037210 */ /* 0x000fca0007ffe1ff */
[----:B------:R-:W-:-:S05]  /*0840*/  IMAD R3, R26, R3, R32 ;  /* 0x000000031a037224 */ /* 0x000fca00078e0220 */
[----:B------:R-:W-:-:S13]  /*0850*/  ISETP.GE.U32.AND P2, PT, R3, R26, PT ;  /* 0x0000001a0300720c */ /* 0x000fda0003f46070 */
[----:B------:R-:W-:Y:S01]  /*0860*/  @P2 IMAD.IADD R3, R3, 0x1, -R26 ;  /* 0x0000000103032824 */ /* 0x000fe200078e0a1a */
[----:B------:R-:W-:-:S04]  /*0870*/  @P2 IADD3 R0, PT, PT, R0, 0x1, RZ ;  /* 0x0000000100002810 */ /* 0x000fc80007ffe0ff */
[----:B------:R-:W-:-:S13]  /*0880*/  ISETP.GE.U32.AND P1, PT, R3, R26, PT ;  /* 0x0000001a0300720c */ /* 0x000fda0003f26070 */
[----:B------:R-:W-:Y:S01]  /*0890*/  @P1 VIADD R0, R0, 0x1 ;  /* 0x0000000100001836 */ /* 0x000fe20000000000 */
[----:B------:R-:W-:-:S04]  /*08a0*/  @!P0 LOP3.LUT R0, RZ, R26, RZ, 0x33, !PT ;  /* 0x0000001aff008212 */ /* 0x000fc800078e33ff */
[----:B------:R-:W-:Y:S01]  /*08b0*/  MOV R32, R0 ;  /* 0x0000000000207202 */ /* 0x000fe20000000f00 */
[----:B------:R-:W-:Y:S05]  /*08c0*/  BRA `(.L_x_7) ;  /* 0x00000000001c7947 */ /* 0x000fea0003800000 */
.L_x_6:
[----:B------:R-:W-:Y:S01]  /*08d0*/  IMAD.MOV.U32 R42, RZ, RZ, R32 ;  /* 0x000000ffff2a7224 */ /* 0x000fe200078e0020 */
[----:B------:R-:W-:Y:S01]  /*08e0*/  MOV R32, R26 ;  /* 0x0000001a00207202 */ /* 0x000fe20000000f00 */
[----:B------:R-:W-:Y:S01]  /*08f0*/  IMAD.MOV.U32 R33, RZ, RZ, R31 ;  /* 0x000000ffff217224 */ /* 0x000fe200078e001f */
[----:B------:R-:W-:Y:S02]  /*0900*/  MOV R31, R18 ;  /* 0x00000012001f7202 */ /* 0x000fe40000000f00 */
[----:B------:R-:W-:Y:S02]  /*0910*/  MOV R30, 0x930 ;  /* 0x00000930001e7802 */ /* 0x000fe40000000f00 */
[----:B------:R-:W-:Y:S05]  /*0920*/  CALL.REL.NOINC `($__internal_0_$__cuda_sm20_div_s64) ;  /* 0x00000050004c7944 */ /* 0x000fea0003c00000 */
[----:B------:R-:W-:Y:S02]  /*0930*/  MOV R32, R16 ;  /* 0x0000001000207202 */ /* 0x000fe40000000f00 */
.L_x_7:
[----:B------:R-:W-:Y:S05]  /*0940*/  BSYNC.RECONVERGENT B0 ;  /* 0x0000000000007941 */ /* 0x000fea0003800200 */
.L_x_5:
[----:B------:R-:W0:Y:S01]  /*0950*/  LDCU UR5, c[0x0][0x434] ;  /* 0x00008680ff0577ac */ /* 0x000e220008000800 */
[----:B------:R-:W-:Y:S01]  /*0960*/  BSSY.RECONVERGENT B0, `(.L_x_8) ;  /* 0x0000083000007945 */ /* 0x000fe20003800200 */
[----:B------:R-:W-:Y:S01]  /*0970*/  UMOV UR10, URZ ;  /* 0x000000ff000a7c82 */ /* 0x000fe20008000000 */
[----:B------:R-:W-:Y:S01]  /*0980*/  UMOV UR22, URZ ;  /* 0x000000ff00167c82 */ /* 0x000fe20008000000 */
[----:B0-----:R-:W-:-:S05]  /*0990*/  IMAD.U32 R0, RZ, RZ, UR5 ;  /* 0x00000005ff007e24 */ /* 0x001fca000f8e00ff */
[----:B------:R-:W-:-:S04]  /*09a0*/  IABS R0, R0 ;  /* 0x0000000000007213 */ /* 0x000fc80000000000 */
[----:B------:R-:W-:-:S13]  /*09b0*/  R2UR UR7, R0 ;  /* 0x00000000000772ca */ /* 0x000fda00000e0000 */
[----:B------:R-:W0:Y:S08]  /*09c0*/  I2F.RP R3, UR7 ;  /* 0x0000000700037d06 */ /* 0x000e300008209400 */
[----:B0-----:R-:W0:Y:S02]  /*09d0*/  MUFU.RCP R2, R3 ;  /* 0x0000000300027308 */ /* 0x001e240000001000 */
[----:B0-----:R-:W-:-:S06]  /*09e0*/  VIADD R2, R2, 0xffffffe ;  /* 0x0ffffffe02027836 */ /* 0x001fcc0000000000 */
[----:B------:R-:W0:Y:S02]  /*09f0*/  F2I.FTZ.U32.TRUNC.NTZ R0, R2 ;  /* 0x0000000200007305 */ /* 0x000e24000021f000 */
[----:B0-----:R-:W-:Y:S02]  /*0a00*/  R2UR UR11, R0 ;  /* 0x00000000000b72ca */ /* 0x001fe400000e0000 */
[----:B------:R-:W-:Y:S01]  /*0a10*/  IABS R0, UR8 ;  /* 0x0000000800007c13 */ /* 0x000fe20008000000 */
[----:B------:R-:W-:-:S03]  /*0a20*/  ULOP3.LUT UR8, UR8, UR5, URZ, 0x3c, !UPT ;  /* 0x0000000508087292 */ /* 0x000fc6000f8e3cff */
[----:B------:R-:W-:-:S07]  /*0a30*/  R2UR UR6, R0 ;  /* 0x00000000000672ca */ /* 0x000fce00000e0000 */
[----:B------:R-:W-:-:S04]  /*0a40*/  UIADD3 UR4, UPT, UPT, URZ, -UR11, URZ ;  /* 0x8000000bff047290 */ /* 0x000fc8000fffe0ff */
[----:B------:R-:W-:-:S04]  /*0a50*/  UIMAD UR4, UR4, UR7, URZ ;  /* 0x00000007040472a4 */ /* 0x000fc8000f8e02ff */
[----:B------:R-:W-:-:S04]  /*0a60*/  UIMAD.WIDE.U32 UR10, UR11, UR4, UR10 ;  /* 0x000000040b0a72a5 */ /* 0x000fc8000f8e000a */
[----:B------:R-:W-:-:S07]  /*0a70*/  UIMAD.WIDE.U32 UR10, UR11, UR6, URZ ;  /* 0x000000060b0a72a5 */ /* 0x000fce000f8e00ff */
[----:B------:R-:W-:Y:S02]  /*0a80*/  UMOV UR9, UR11 ;  /* 0x0000000b00097c82 */ /* 0x000fe40008000000 */
[----:B------:R-:W-:-:S04]  /*0a90*/  UIADD3 UR4, UPT, UPT, -UR9, URZ, URZ ;  /* 0x000000ff09047290 */ /* 0x000fc8000fffe1ff */
[----:B------:R-:W-:Y:S02]  /*0aa0*/  UIMAD UR4, UR7, UR4, UR6 ;  /* 0x00000004070472a4 */ /* 0x000fe4000f8e0206 */
[----:B------:R-:W-:Y:S02]  /*0ab0*/  USHF.R.S32.HI UR6, URZ, 0x1f, UR5 ;  /* 0x0000001fff067899 */ /* 0x000fe40008011405 */
[----:B------:R-:W-:Y:S02]  /*0ac0*/  UISETP.GT.U32.AND UP1, UPT, UR7, UR4, UPT ;  /* 0x000000040700728c */ /* 0x000fe4000bf24070 */
[----:B------:R-:W-:-:S09]  /*0ad0*/  ULOP3.LUT UR6, UR6, 0x1, URZ, 0xfc, !UPT ;  /* 0x0000000106067892 */ /* 0x000fd2000f8efcff */
[----:B------:R-:W-:Y:S02]  /*0ae0*/  @!UP1 UIADD3 UR4, UPT, UPT, UR4, -UR7, URZ ;  /* 0x8000000704049290 */ /* 0x000fe4000fffe0ff */
[----:B------:R-:W-:Y:S02]  /*0af0*/  @!UP1 UIADD3 UR9, UPT, UPT, UR9, 0x1, URZ ;  /* 0x0000000109099890 */ /* 0x000fe4000fffe0ff */
[----:B------:R-:W-:Y:S02]  /*0b00*/  UISETP.GE.U32.AND UP0, UPT, UR4, UR7, UPT ;  /* 0x000000070400728c */ /* 0x000fe4000bf06070 */
[----:B------:R-:W-:-:S05]  /*0b10*/  UISETP.GE.AND UP1, UPT, UR8, URZ, UPT ;  /* 0x000000ff0800728c */ /* 0x000fca000bf26270 */
[----:B------:R-:W0:Y:S04]  /*0b20*/  LDCU UR4, c[0x0][0x3e0] ;  /* 0x00007c00ff0477ac */ /* 0x000e280008000800 */
[----:B------:R-:W-:Y:S02]  /*0b30*/  @UP0 UIADD3 UR9, UPT, UPT, UR9, 0x1, URZ ;  /* 0x0000000109090890 */ /* 0x000fe4000fffe0ff */
[----:B------:R-:W-:-:S05]  /*0b40*/  UISETP.NE.AND UP0, UPT, UR5, URZ, UPT ;  /* 0x000000ff0500728c */ /* 0x000fca000bf05270 */
[----:B------:R-:W-:Y:S02]  /*0b50*/  UMOV UR8, UR9 ;  /* 0x0000000900087c82 */ /* 0x000fe40008000000 */
[----:B------:R-:W-:-:S04]  /*0b60*/  @!UP1 UIADD3 UR8, UPT, UPT, -UR8, URZ, URZ ;  /* 0x000000ff08089290 */ /* 0x000fc8000fffe1ff */
[----:B------:R-:W-:Y:S01]  /*0b70*/  @!UP0 ULOP3.LUT UR8, URZ, UR5, URZ, 0x33, !UPT ;  /* 0x00000005ff088292 */ /* 0x000fe2000f8e33ff */
[----:B0-----:R-:W-:Y:S01]  /*0b80*/  IMAD.U32 R0, RZ, RZ, UR4 ;  /* 0x00000004ff007e24 */ /* 0x001fe2000f8e00ff */
[----:B------:R-:W-:Y:S02]  /*0b90*/  UIADD3 UR17, UPT, UPT, UR4, -0x1, URZ ;  /* 0xffffffff04117890 */ /* 0x000fe4000fffe0ff */
[----:B------:R-:W-:Y:S02]  /*0ba0*/  UIMAD UR7, UR8, UR6, URZ ;  /* 0x00000006080772a4 */ /* 0x000fe4000f8e02ff */
[----:B------:R-:W-:Y:S01]  /*0bb0*/  IABS R0, R0 ;  /* 0x0000000000007213 */ /* 0x000fe20000000000 */
[----:B------:R-:W-:-:S03]  /*0bc0*/  UISETP.NE.AND UP2, UPT, UR4, URZ, UPT ;  /* 0x000000ff0400728c */ /* 0x000fc6000bf45270 */
[----:B------:R-:W-:Y:S02]  /*0bd0*/  IABS R2, UR7 ;  /* 0x0000000700027c13 */ /* 0x000fe40008000000 */
[----:B------:R-:W-:Y:S02]  /*0be0*/  R2UR UR11, R0 ;  /* 0x00000000000b72ca */ /* 0x000fe400000e0000 */
[----:B------:R-:W-:-:S11]  /*0bf0*/  R2UR UR13, R2 ;  /* 0x00000000020d72ca */ /* 0x000fd600000e0000 */
[----:B------:R-:W0:Y:S02]  /*0c00*/  I2F.RP R8, UR11 ;  /* 0x0000000b00087d06 */ /* 0x000e240008209400 */
[----:B------:R-:W-:-:S04]  /*0c10*/  UIADD3 UR6, UPT, UPT, UR17, UR13, URZ ;  /* 0x0000000d11067290 */ /* 0x000fc8000fffe0ff */
[----:B------:R-:W-:Y:S02]  /*0c20*/  ULOP3.LUT UR16, UR6, UR13, URZ, 0x3c, !UPT ;  /* 0x0000000d06107292 */ /* 0x000fe4000f8e3cff */
[----:B------:R-:W1:Y:S01]  /*0c30*/  I2F.RP R9, UR13 ;  /* 0x0000000d00097d06 */ /* 0x000e620008209400 */
[----:B------:R-:W-:Y:S01]  /*0c40*/  IMAD.U32 R2, RZ, RZ, UR6 ;  /* 0x00000006ff027e24 */ /* 0x000fe2000f8e00ff */
[----:B------:R-:W-:Y:S02]  /*0c50*/  ULOP3.LUT UR6, UR6, UR4, URZ, 0x3c, !UPT ;  /* 0x0000000406067292 */ /* 0x000fe4000f8e3cff */
[----:B------:R-:W-:Y:S02]  /*0c60*/  ISETP.LE.AND P0, PT, RZ, UR16, PT ;  /* 0x00000010ff007c0c */ /* 0x000fe4000bf03270 */
[----:B------:R-:W-:Y:S02]  /*0c70*/  IABS R2, R2 ;  /* 0x0000000200027213 */ /* 0x000fe40000000000 */
[----:B0-----:R-:W0:Y:S02]  /*0c80*/  MUFU.RCP R6, R8 ;  /* 0x0000000800067308 */ /* 0x001e240000001000 */
[----:B------:R-:W-:-:S06]  /*0c90*/  R2UR UR12, R2 ;  /* 0x00000000020c72ca */ /* 0x000fcc00000e0000 */
[----:B-1----:R-:W1:Y:S01]  /*0ca0*/  MUFU.RCP R0, R9 ;  /* 0x0000000900007308 */ /* 0x002e620000001000 */
[----:B0-----:R-:W-:Y:S02]  /*0cb0*/  VIADD R6, R6, 0xffffffe ;  /* 0x0ffffffe06067836 */ /* 0x001fe40000000000 */
[----:B-1----:R-:W-:-:S05]  /*0cc0*/  VIADD R7, R0, 0xffffffe ;  /* 0x0ffffffe00077836 */ /* 0x002fca0000000000 */
[----:B------:R0:W1:Y:S08]  /*0cd0*/  F2I.FTZ.U32.TRUNC.NTZ R0, R6 ;  /* 0x0000000600007305 */ /* 0x000070000021f000 */
[----:B------:R-:W2:Y:S01]  /*0ce0*/  F2I.FTZ.U32.TRUNC.NTZ R7, R7 ;  /* 0x0000000700077305 */ /* 0x000ea2000021f000 */
[----:B0-----:R-:W-:Y:S01]  /*0cf0*/  IMAD.MOV.U32 R6, RZ, RZ, RZ ;  /* 0x000000ffff067224 */ /* 0x001fe200078e00ff */
[----:B-1----:R-:W-:-:S02]  /*0d00*/  R2UR UR23, R0 ;  /* 0x00000000001772ca */ /* 0x002fc400000e0000 */
[----:B------:R-:W-:Y:S01]  /*0d10*/  IABS R0, UR7 ;  /* 0x0000000700007c13 */ /* 0x000fe20008000000 */
[----:B--2---:R-:W-:-:S04]  /*0d20*/  IMAD.MOV R3, RZ, RZ, -R7 ;  /* 0x000000ffff037224 */ /* 0x004fc800078e0a07 */
[----:B------:R-:W-:Y:S02]  /*0d30*/  IMAD.MOV R0, RZ, RZ, -R0 ;  /* 0x000000ffff007224 */ /* 0x000fe400078e0a00 */
[----:B------:R-:W-:-:S04]  /*0d40*/  IMAD R3, R3, UR13, RZ ;  /* 0x0000000d03037c24 */ /* 0x000fc8000f8e02ff */
[----:B------:R-:W-:Y:S01]  /*0d50*/  UIADD3 UR9, UPT, UPT, URZ, -UR23, URZ ;  /* 0x80000017ff097290 */ /* 0x000fe2000fffe0ff */
[----:B------:R-:W-:-:S03]  /*0d60*/  IMAD.HI.U32 R3, R7, R3, R6 ;  /* 0x0000000307037227 */ /* 0x000fc600078e0006 */
[----:B------:R-:W-:-:S03]  /*0d70*/  UIMAD UR9, UR9, UR11, URZ ;  /* 0x0000000b090972a4 */ /* 0x000fc6000f8e02ff */
[----:B------:R-:W-:Y:S01]  /*0d80*/  IMAD.HI.U32 R25, R3, UR12, RZ ;  /* 0x0000000c03197c27 */ /* 0x000fe2000f8e00ff */
[----:B------:R-:W-:-:S03]  /*0d90*/  UIMAD.WIDE.U32 UR22, UR23, UR9, UR22 ;  /* 0x00000009171672a5 */ /* 0x000fc6000f8e0016 */
[----:B------:R-:W-:Y:S01]  /*0da0*/  IMAD R0, R25, R0, UR12 ;  /* 0x0000000c19007e24 */ /* 0x000fe2000f8e0200 */
[----:B------:R-:W-:-:S03]  /*0db0*/  UIMAD.WIDE.U32 UR22, UR23, UR12, URZ ;  /* 0x0000000c171672a5 */ /* 0x000fc6000f8e00ff */
[----:B------:R-:W0:Y:S01]  /*0dc0*/  LDCU.U8 UR9, c[0x0][0x549] ;  /* 0x0000a920ff0977ac */ /* 0x000e220008000000 */
[----:B------:R-:W-:-:S03]  /*0dd0*/  ISETP.LT.U32.AND P1, PT, R0, UR13, PT ;  /* 0x0000000d00007c0c */ /* 0x000fc6000bf21070 */
[----:B------:R-:W-:Y:S02]  /*0de0*/  UMOV UR15, UR23 ;  /* 0x00000017000f7c82 */ /* 0x000fe40008000000 */
[----:B------:R-:W-:-:S04]  /*0df0*/  UIADD3 UR10, UPT, UPT, -UR15, URZ, URZ ;  /* 0x000000ff0f0a7290 */ /* 0x000fc8000fffe1ff */
[----:B------:R-:W-:-:S04]  /*0e00*/  UIMAD UR10, UR11, UR10, UR12 ;  /* 0x0000000a0b0a72a4 */ /* 0x000fc8000f8e020c */
[----:B------:R-:W-:Y:S01]  /*0e10*/  @!P1 VIADD R0, R0, -UR13 ;  /* 0x8000000d00009c36 */ /* 0x000fe20008000000 */
[----:B------:R-:W-:Y:S01]  /*0e20*/  UISETP.GT.U32.AND UP1, UPT, UR11, UR10, UPT ;  /* 0x0000000a0b00728c */ /* 0x000fe2000bf24070 */
[----:B------:R-:W-:Y:S01]  /*0e30*/  @!P1 VIADD R25, R25, 0x1 ;  /* 0x0000000119199836 */ /* 0x000fe20000000000 */
[----:B------:R-:W-:Y:S01]  /*0e40*/  ISETP.NE.AND P1, PT, RZ, UR7, PT ;  /* 0x00000007ff007c0c */ /* 0x000fe2000bf25270 */
[----:B0-----:R-:W-:Y:S01]  /*0e50*/  UISETP.NE.AND UP0, UPT, UR9, URZ, UPT ;  /* 0x000000ff0900728c */ /* 0x001fe2000bf05270 */
[----:B------:R-:W-:-:S03]  /*0e60*/  ISETP.GE.U32.AND P2, PT, R0, UR13, PT ;  /* 0x0000000d00007c0c */ /* 0x000fc6000bf46070 */
[----:B------:R-:W-:Y:S02]  /*0e70*/  USEL UR5, UR5, 0x1, !UP0 ;  /* 0x0000000105057887 */ /* 0x000fe4000c000000 */
[----:B------:R-:W-:Y:S02]  /*0e80*/  UISETP.GE.AND UP0, UPT, UR6, URZ, UPT ;  /* 0x000000ff0600728c */ /* 0x000fe4000bf06270 */
[----:B------:R-:W-:Y:S02]  /*0e90*/  @!UP1 UIADD3 UR10, UPT, UPT, UR10, -UR11, URZ ;  /* 0x8000000b0a0a9290 */ /* 0x000fe4000fffe0ff */
[----:B------:R-:W-:Y:S02]  /*0ea0*/  @!UP1 UIADD3 UR15, UPT, UPT, UR15, 0x1, URZ ;  /* 0x000000010f0f9890 */ /* 0x000fe4000fffe0ff */
[----:B------:R-:W-:Y:S02]  /*0eb0*/  UISETP.GE.U32.AND UP3, UPT, UR10, UR11, UPT ;  /* 0x0000000b0a00728c */ /* 0x000fe4000bf66070 */
[----:B------:R-:W-:Y:S01]  /*0ec0*/  @P2 VIADD R25, R25, 0x1 ;  /* 0x0000000119192836 */ /* 0x000fe20000000000 */
[----:B------:R-:W-:-:S02]  /*0ed0*/  UISETP.NE.AND UP1, UPT, UR8, URZ, UPT ;  /* 0x000000ff0800728c */ /* 0x000fc4000bf25270 */
[----:B------:R-:W-:Y:S01]  /*0ee0*/  USHF.R.S32.HI UR8, URZ, 0x1f, UR7 ;  /* 0x0000001fff087899 */ /* 0x000fe20008011407 */
[----:B------:R-:W-:Y:S01]  /*0ef0*/  @!P0 IMAD.MOV R25, RZ, RZ, -R25 ;  /* 0x000000ffff198224 */ /* 0x000fe200078e0a19 */
[----:B------:R-:W-:Y:S01]  /*0f00*/  @!P1 LOP3.LUT R25, RZ, UR13, RZ, 0x33, !PT ;  /* 0x0000000dff199c12 */ /* 0x000fe2000f8e33ff */
[----:B------:R-:W-:-:S03]  /*0f10*/  USEL UR6, URZ, 0x1, !UP1 ;  /* 0x00000001ff067887 */ /* 0x000fc6000c800000 */
[----:B------:R-:W-:Y:S01]  /*0f20*/  ISETP.LT.U32.AND P0, PT, R32, R25, PT ;  /* 0x000000192000720c */ /* 0x000fe20003f01070 */
[----:B------:R-:W-:Y:S01]  /*0f30*/  @UP3 UIADD3 UR15, UPT, UPT, UR15, 0x1, URZ ;  /* 0x000000010f0f3890 */ /* 0x000fe2000fffe0ff */
[----:B------:R-:W-:Y:S01]  /*0f40*/  SHF.R.S32.HI R41, RZ, 0x1f, R25 ;  /* 0x0000001fff297819 */ /* 0x000fe20000011419 */
[----:B------:R-:W-:Y:S02]  /*0f50*/  ULOP3.LUT UR6, UR8, UR6, URZ, 0xfc, !UPT ;  /* 0x0000000608067292 */ /* 0x000fe4000f8efcff */
[----:B------:R-:W-:Y:S01]  /*0f60*/  @!UP0 UIADD3 UR15, UPT, UPT, -UR15, URZ, URZ ;  /* 0x000000ff0f0f8290 */ /* 0x000fe2000fffe1ff */
[----:B------:R-:W-:Y:S01]  /*0f70*/  ISETP.LT.AND.EX P0, PT, R33, R41, PT, P0 ;  /* 0x000000292100720c */ /* 0x000fe20003f01300 */
[----:B------:R-:W-:-:S03]  /*0f80*/  @!UP2 ULOP3.LUT UR15, URZ, UR4, URZ, 0x33, !UPT ;  /* 0x00000004ff0fa292 */ /* 0x000fc6000f8e33ff */
[C---:B------:R-:W-:Y:S02]  /*0f90*/  SEL R41, R33.reuse, R41, P0 ;  /* 0x0000002921297207 */ /* 0x040fe40000000000 */
[----:B------:R-:W-:Y:S02]  /*0fa0*/  SEL R25, R32, R25, P0 ;  /* 0x0000001920197207 */ /* 0x000fe40000000000 */
[----:B------:R-:W-:-:S04]  /*0fb0*/  LOP3.LUT R0, R33, R41, RZ, 0xfc, !PT ;  /* 0x0000002921007212 */ /* 0x000fc800078efcff */
[----:B------:R-:W-:-:S13]  /*0fc0*/  ISETP.NE.U32.AND P1, PT, R0, RZ, PT ;  /* 0x000000ff0000720c */ /* 0x000fda0003f25070 */
[----:B------:R-:W-:Y:S05]  /*0fd0*/  @P1 BRA `(.L_x_9) ;  /* 0x0000000000501947 */ /* 0x000fea0003800000 */
[----:B------:R-:W0:Y:S01]  /*0fe0*/  I2F.U32.RP R6, R25 ;  /* 0x0000001900067306 */ /* 0x000e220000209000 */
[----:B------:R-:W-:Y:S02]  /*0ff0*/  ISETP.NE.U32.AND P0, PT, R25, RZ, PT ;  /* 0x000000ff1900720c */ /* 0x000fe40003f05070 */
[----:B------:R-:W-:-:S05]  /*1000*/  MOV R49, RZ ;  /* 0x000000ff00317202 */ /* 0x000fca0000000f00 */
[----:B0-----:R-:W0:Y:S02]  /*1010*/  MUFU.RCP R2, R6 ;  /* 0x0000000600027308 */ /* 0x001e240000001000 */
[----:B0-----:R-:W-:-:S06]  /*1020*/  VIADD R2, R2, 0xffffffe ;  /* 0x0ffffffe02027836 */ /* 0x001fcc0000000000 */
[----:B------:R-:W0:Y:S02]  /*1030*/  F2I.FTZ.U32.TRUNC.NTZ R3, R2 ;  /* 0x0000000200037305 */ /* 0x000e24000021f000 */
[----:B0-----:R-:W-:Y:S02]  /*1040*/  IMAD.MOV R0, RZ, RZ, -R3 ;  /* 0x000000ffff007224 */ /* 0x001fe400078e0a03 */
[----:B------:R-:W-:Y:S02]  /*1050*/  HFMA2 R2, -RZ, RZ, 0, 0 ;  /* 0x00000000ff027431 */ /* 0x000fe400000001ff */
[----:B------:R-:W-:-:S04]  /*1060*/  IMAD R0, R0, R25, RZ ;  /* 0x0000001900007224 */ /* 0x000fc800078e02ff */
[----:B------:R-:W-:-:S06]  /*1070*/  IMAD.HI.U32 R3, R3, R0, R2 ;  /* 0x0000000003037227 */ /* 0x000fcc00078e0002 */
[----:B------:R-:W-:-:S04]  /*1080*/  IMAD.HI.U32 R48, R3, R32, RZ ;  /* 0x0000002003307227 */ /* 0x000fc800078e00ff */
        /* <DEDUP_REMOVED lines=9> */
.L_x_9:
[----:B------:R-:W-:Y:S01]  /*1120*/  IMAD.MOV.U32 R42, RZ, RZ, R32 ;  /* 0x000000ffff2a7224 */ /* 0x000fe200078e0020 */
[----:B------:R-:W-:Y:S01]  /*1130*/  MOV R32, R25 ;  /* 0x0000001900207202 */ /* 0x000fe20000000f00 */
[----:B------:R-:W-:Y:S01]  /*1140*/  IMAD.MOV.U32 R31, RZ, RZ, R41 ;  /* 0x000000ffff1f7224 */ /* 0x000fe200078e0029 */
[----:B------:R-:W-:Y:S02]  /*1150*/  MOV R30, 0x1170 ;  /* 0x00001170001e7802 */ /* 0x000fe40000000f00 */
[----:B------:R-:W-:Y:S05]  /*1160*/  CALL.REL.NOINC `($__internal_0_$__cuda_sm20_div_s64) ;  /* 0x00000048003c7944 */ /* 0x000fea0003c00000 */
[----:B------:R-:W-:Y:S02]  /*1170*/  MOV R48, R16 ;  /* 0x0000001000307202 */ /* 0x000fe40000000f00 */
[----:B------:R-:W-:Y:S02]  /*1180*/  MOV R49, R33 ;  /* 0x0000002100317202 */ /* 0x000fe40000000f00 */
.L_x_10:
[----:B------:R-:W-:Y:S05]  /*1190*/  BSYNC.RECONVERGENT B0 ;  /* 0x0000000000007941 */ /* 0x000fea0003800200 */
.L_x_8:
[----:B------:R-:W-:Y:S01]  /*11a0*/  IABS R7, UR21 ;  /* 0x0000001500077c13 */ /* 0x000fe20008000000 */
[----:B------:R-:W0:Y:S01]  /*11b0*/  LDC R2, c[0x0][0x434] ;  /* 0x00010d00ff027b82 */ /* 0x000e220000000800 */
[----:B------:R-:W-:Y:S01]  /*11c0*/  IABS R0, UR21 ;  /* 0x0000001500007c13 */ /* 0x000fe20008000000 */
[----:B------:R-:W-:Y:S01]  /*11d0*/  UIMAD UR15, UR15, UR5, URZ ;  /* 0x000000050f0f72a4 */ /* 0x000fe2000f8e02ff */
[----:B------:R-:W1:Y:S01]  /*11e0*/  I2F.RP R10, R7 ;  /* 0x00000007000a7306 */ /* 0x000e620000209400 */
[----:B------:R-:W-:Y:S02]  /*11f0*/  BSSY.RECONVERGENT B0, `(.L_x_11) ;  /* 0x000003a000007945 */ /* 0x000fe40003800200 */
[----:B------:R-:W-:Y:S01]  /*1200*/  IMAD.MOV R0, RZ, RZ, -R0 ;  /* 0x000000ffff007224 */ /* 0x000fe200078e0a00 */
[----:B------:R-:W-:-:S04]  /*1210*/  UIMAD UR6, UR6, UR15, URZ ;  /* 0x0000000f060672a4 */ /* 0x000fc8000f8e02ff */
[----:B-1----:R-:W1:Y:S01]  /*1220*/  MUFU.RCP R8, R10 ;  /* 0x0000000a00087308 */ /* 0x002e620000001000 */
[----:B0-----:R-:W-:-:S04]  /*1230*/  IADD3 R2, PT, PT, R2, -0x1, R7 ;  /* 0xffffffff02027810 */ /* 0x001fc80007ffe007 */
[----:B------:R-:W-:Y:S01]  /*1240*/  IABS R3, R2 ;  /* 0x0000000200037213 */ /* 0x000fe20000000000 */
[----:B-1----:R-:W-:-:S04]  /*1250*/  VIADD R8, R8, 0xffffffe ;  /* 0x0ffffffe08087836 */ /* 0x002fc80000000000 */
[----:B------:R-:W0:Y:S02]  /*1260*/  F2I.FTZ.U32.TRUNC.NTZ R9, R8 ;  /* 0x0000000800097305 */ /* 0x000e24000021f000 */
[----:B0-----:R-:W-:Y:S02]  /*1270*/  IMAD.MOV R6, RZ, RZ, -R9 ;  /* 0x000000ffff067224 */ /* 0x001fe400078e0a09 */
[----:B------:R-:W-:Y:S02]  /*1280*/  IMAD.MOV.U32 R8, RZ, RZ, RZ ;  /* 0x000000ffff087224 */ /* 0x000fe400078e00ff */
[----:B------:R-:W-:-:S04]  /*1290*/  IMAD R6, R6, R7, RZ ;  /* 0x0000000706067224 */ /* 0x000fc800078e02ff */
[----:B------:R-:W-:-:S06]  /*12a0*/  IMAD.HI.U32 R6, R9, R6, R8 ;  /* 0x0000000609067227 */ /* 0x000fcc00078e0008 */
[----:B------:R-:W-:-:S04]  /*12b0*/  IMAD.HI.U32 R6, R6, R3, RZ ;  /* 0x0000000306067227 */ /* 0x000fc800078e00ff */
[----:B------:R-:W-:-:S05]  /*12c0*/  IMAD R0, R6, R0, R3 ;  /* 0x0000000006007224 */ /* 0x000fca00078e0203 */
[----:B------:R-:W-:-:S13]  /*12d0*/  ISETP.GT.U32.AND P1, PT, R7, R0, PT ;  /* 0x000000000700720c */ /* 0x000fda0003f24070 */
[----:B------:R-:W-:Y:S02]  /*12e0*/  @!P1 IMAD.IADD R0, R0, 0x1, -R7 ;  /* 0x0000000100009824 */ /* 0x000fe400078e0a07 */
[----:B------:R-:W-:Y:S01]  /*12f0*/  @!P1 VIADD R6, R6, 0x1 ;  /* 0x0000000106069836 */ /* 0x000fe20000000000 */
[----:B------:R-:W-:Y:S02]  /*1300*/  ISETP.NE.AND P1, PT, RZ, UR21, PT ;  /* 0x00000015ff007c0c */ /* 0x000fe4000bf25270 */
[-C--:B------:R-:W-:Y:S02]  /*1310*/  ISETP.GE.U32.AND P2, PT, R0, R7.reuse, PT ;  /* 0x000000070000720c */ /* 0x080fe40003f46070 */
[----:B------:R-:W-:-:S04]  /*1320*/  LOP3.LUT R0, R2, R7, RZ, 0x3c, !PT ;  /* 0x0000000702007212 */ /* 0x000fc800078e3cff */
[----:B------:R-:W-:-:S07]  /*1330*/  ISETP.GE.AND P0, PT, R0, RZ, PT ;  /* 0x000000ff0000720c */ /* 0x000fce0003f06270 */
[----:B------:R-:W-:-:S06]  /*1340*/  @P2 VIADD R6, R6, 0x1 ;  /* 0x0000000106062836 */ /* 0x000fcc0000000000 */
[----:B------:R-:W-:Y:S01]  /*1350*/  @!P0 IMAD.MOV R6, RZ, RZ, -R6 ;  /* 0x000000ffff068224 */ /* 0x000fe200078e0a06 */
[----:B------:R-:W-:-:S04]  /*1360*/  @!P1 LOP3.LUT R6, RZ, R7, RZ, 0x33, !PT ;  /* 0x00000007ff069212 */ /* 0x000fc800078e33ff */
        /* <DEDUP_REMOVED lines=28> */
.L_x_12:
[----:B------:R-:W-:Y:S01]  /*1530*/  IMAD.MOV.U32 R42, RZ, RZ, R4 ;  /* 0x000000ffff2a7224 */ /* 0x000fe200078e0004 */
[----:B------:R-:W-:Y:S01]  /*1540*/  MOV R33, R5 ;  /* 0x0000000500217202 */ /* 0x000fe20000000f00 */
[----:B------:R-:W-:Y:S01]  /*1550*/  IMAD.MOV.U32 R32, RZ, RZ, R24 ;  /* 0x000000ffff207224 */ /* 0x000fe200078e0018 */
[----:B------:R-:W-:Y:S02]  /*1560*/  MOV R30, 0x1580 ;  /* 0x00001580001e7802 */ /* 0x000fe40000000f00 */
[----:B------:R-:W-:Y:S05]  /*1570*/  CALL.REL.NOINC `($__internal_0_$__cuda_sm20_div_s64) ;  /* 0x0000004400387944 */ /* 0x000fea0003c00000 */
[----:B------:R-:W-:Y:S02]  /*1580*/  MOV R32, R16 ;  /* 0x0000001000207202 */ /* 0x000fe40000000f00 */
.L_x_13:
[----:B------:R-:W-:Y:S05]  /*1590*/  BSYNC.RECONVERGENT B0 ;  /* 0x0000000000007941 */ /* 0x000fea0003800200 */
.L_x_11:
[----:B------:R-:W0:Y:S01]  /*15a0*/  S2R R0, SR_TID.X ;  /* 0x0000000000007919 */ /* 0x000e220000002100 */
[----:B------:R-:W-:Y:S01]  /*15b0*/  UIADD3 UR9, UP0, UPT, UR20, -UR19, URZ ;  /* 0x8000001314097290 */ /* 0x000fe2000ff1e0ff */
[----:B------:R-:W-:Y:S01]  /*15c0*/  MOV R11, 0xff800000 ;  /* 0xff800000000b7802 */ /* 0x000fe20000000f00 */
[----:B------:R-:W1:Y:S02]  /*15d0*/  LDCU UR4, c[0x0][0x534] ;  /* 0x0000a680ff0477ac */ /* 0x000e640008000800 */
[----:B------:R-:W-:Y:S01]  /*15e0*/  UIADD3.X UR8, UPT, UPT, UR14, -0x1, URZ, UP0, !UPT ;  /* 0xffffffff0e087890 */ /* 0x000fe200087fe4ff */
[----:B------:R-:W2:Y:S05]  /*15f0*/  LDCU.64 UR10, c[0x0][0x358] ;  /* 0x00006b00ff0a77ac */ /* 0x000eaa0008000a00 */
[----:B------:R-:W-:Y:S01]  /*1600*/  IMAD.U32 R3, RZ, RZ, UR8 ;  /* 0x00000008ff037e24 */ /* 0x000fe2000f8e00ff */
[----:B0-----:R-:W-:-:S02]  /*1610*/  LOP3.LUT R12, R0, 0xf, RZ, 0xc0, !PT ;  /* 0x0000000f000c7812 */ /* 0x001fc400078ec0ff */
[----:B------:R-:W-:Y:S02]  /*1620*/  SHF.R.U32.HI R13, RZ, 0x4, R0 ;  /* 0x00000004ff0d7819 */ /* 0x000fe40000011600 */
[C---:B------:R-:W-:Y:S02]  /*1630*/  ISETP.LT.U32.AND P1, PT, R12.reuse, UR9, PT ;  /* 0x000000090c007c0c */ /* 0x040fe4000bf21070 */
[----:B------:R-:W-:Y:S01]  /*1640*/  IADD3 R14, P0, PT, R12, UR19, RZ ;  /* 0x000000130c0e7c10 */ /* 0x000fe2000ff1e0ff */
[----:B------:R-:W-:Y:S01]  /*1650*/  VIADD R10, R13, 0x8 ;  /* 0x000000080d0a7836 */ /* 0x000fe20000000000 */
[----:B------:R-:W-:Y:S01]  /*1660*/  ISETP.GT.AND.EX P1, PT, R3, RZ, PT, P1 ;  /* 0x000000ff0300720c */ /* 0x000fe20003f24310 */
[C---:B------:R-:W-:Y:S01]  /*1670*/  VIADD R16, R13.reuse, 0x18 ;  /* 0x000000180d107836 */ /* 0x040fe20000000000 */
[C---:B------:R-:W-:Y:S01]  /*1680*/  IADD3 R3, PT, PT, R13.reuse, 0x10, RZ ;  /* 0x000000100d037810 */ /* 0x040fe20007ffe0ff */
[----:B------:R-:W-:Y:S01]  /*1690*/  IMAD.X R15, RZ, RZ, RZ, P0 ;  /* 0x000000ffff0f7224 */ /* 0x000fe200000e06ff */
[----:B-1----:R-:W-:-:S02]  /*16a0*/  ISETP.GE.OR P6, PT, R13, UR4, !P1 ;  /* 0x000000040d007c0c */ /* 0x002fc4000cfc6670 */
[----:B------:R-:W-:Y:S02]  /*16b0*/  ISETP.GE.OR P5, PT, R10, UR4, !P1 ;  /* 0x000000040a007c0c */ /* 0x000fe4000cfa6670 */
[----:B------:R-:W-:Y:S02]  /*16c0*/  ISETP.GE.OR P2, PT, R3, UR4, !P1 ;  /* 0x0000000403007c0c */ /* 0x000fe4000cf46670 */
[----:B------:R-:W-:Y:S02]  /*16d0*/  ISETP.GE.OR P3, PT, R16, UR4, !P1 ;  /* 0x0000000410007c0c */ /* 0x000fe4000cf66670 */
[----:B------:R-:W-:-:S05]  /*16e0*/  IADD3 R17, PT, PT, R13, 0x20, RZ ;  /* 0x000000200d117810 */ /* 0x000fca0007ffe0ff */
[----:B------:R-:W0:Y:S01]  /*16f0*/  @!P6 LDC.64 R4, c[0x0][0x428] ;  /* 0x00010a00ff04eb82 */ /* 0x000e220000000a00 */
[----:B------:R-:W-:-:S04]  /*1700*/  @!P6 IMAD.WIDE.U32 R28, R13, UR20, R14 ;  /* 0x000000140d1cec25 */ /* 0x000fc8000f8e000e */
[----:B------:R-:W-:Y:S02]  /*1710*/  @!P6 IMAD R22, R13, UR14, R29 ;  /* 0x0000000e0d16ec24 */ /* 0x000fe4000f8e021d */
[----:B------:R-:W-:Y:S01]  /*1720*/  @!P5 IMAD.MOV.U32 R20, RZ, RZ, R14 ;  /* 0x000000ffff14d224 */ /* 0x000fe200078e000e */
[----:B------:R-:W1:Y:S01]  /*1730*/  @!P5 LDC.64 R8, c[0x0][0x428] ;  /* 0x00010a00ff08db82 */ /* 0x000e620000000a00 */
[----:B------:R-:W-:Y:S02]  /*1740*/  @!P5 IMAD.MOV.U32 R21, RZ, RZ, R15 ;  /* 0x000000ffff15d224 */ /* 0x000fe400078e000f */
[----:B------:R-:W-:-:S05]  /*1750*/  @!P5 IMAD.WIDE.U32 R20, R10, UR20, R20 ;  /* 0x000000140a14dc25 */ /* 0x000fca000f8e0014 */
[----:B------:R-:W3:Y:S01]  /*1760*/  @!P2 LDC.64 R6, c[0x0][0x428] ;  /* 0x00010a00ff06ab82 */ /* 0x000ee20000000a00 */
[----:B------:R-:W-:Y:S01]  /*1770*/  @!P5 IMAD R10, R10, UR14, R21 ;  /* 0x0000000e0a0adc24 */ /* 0x000fe2000f8e0215 */
[----:B0-----:R-:W-:-:S04]  /*1780*/  @!P6 LEA R36, P0, R28, R4, 0x2 ;  /* 0x000000041c24e211 */ /* 0x001fc800078010ff */
[----:B------:R-:W-:Y:S02]  /*1790*/  @!P6 LEA.HI.X R37, R28, R5, R22, 0x2, P0 ;  /* 0x000000051c25e211 */ /* 0x000fe400000f1416 */
[----:B------:R-:W-:Y:S01]  /*17a0*/  ISETP.GE.OR P0, PT, R17, UR4, !P1 ;  /* 0x0000000411007c0c */ /* 0x000fe2000cf06670 */
[----:B------:R-:W0:Y:S01]  /*17b0*/  @!P3 LDC.64 R4, c[0x0][0x428] ;  /* 0x00010a00ff04bb82 */ /* 0x000e220000000a00 */
[C---:B-1----:R-:W-:Y:S01]  /*17c0*/  @!P5 LEA R30, P4, R20.reuse, R8, 0x2 ;  /* 0x00000008141ed211 */ /* 0x042fe200078810ff */
[----:B------:R-:W-:Y:S01]  /*17d0*/  @!P2 IMAD.MOV.U32 R28, RZ, RZ, R14 ;  /* 0x000000ffff1ca224 */ /* 0x000fe200078e000e */
[----:B------:R-:W-:Y:S01]  /*17e0*/  @!P2 MOV R29, R15 ;  /* 0x0000000f001da202 */ /* 0x000fe20000000f00 */
[----:B--2---:R0:W2:Y:S01]  /*17f0*/  @!P6 LDG.E R11, desc[UR10][R36.64] ;  /* 0x0000000a240be981 */ /* 0x0040a2000c1e1900 */
[----:B------:R-:W-:Y:S01]  /*1800*/  @!P5 LEA.HI.X R31, R20, R9, R10, 0x2, P4 ;  /* 0x00000009141fd211 */ /* 0x000fe200020f140a */
[----:B------:R-:W-:Y:S02]  /*1810*/  VIADD R20, R13, 0x28 ;  /* 0x000000280d147836 */ /* 0x000fe40000000000 */
[----:B------:R-:W-:-:S03]  /*1820*/  @!P2 IMAD.WIDE.U32 R28, R3, UR20, R28 ;  /* 0x00000014031cac25 */ /* 0x000fc6000f8e001c */
[----:B------:R-:W-:Y:S01]  /*1830*/  ISETP.GE.OR P6, PT, R20, UR4, !P1 ;  /* 0x0000000414007c0c */ /* 0x000fe2000cfc6670 */
[----:B------:R-:W1:Y:S01]  /*1840*/  @!P0 LDC.64 R8, c[0x0][0x428] ;  /* 0x00010a00ff088b82 */ /* 0x000e620000000a00 */
[----:B------:R-:W-:Y:S01]  /*1850*/  @!P2 IMAD R22, R3, UR14, R29 ;  /* 0x0000000e0316ac24 */ /* 0x000fe2000f8e021d */
[C---:B---3--:R-:W-:Y:S01]  /*1860*/  @!P2 LEA R34, P4, R28.reuse, R6, 0x2 ;  /* 0x000000061c22a211 */ /* 0x048fe200078810ff */
[----:B------:R-:W-:Y:S02]  /*1870*/  IMAD.MOV.U32 R10, RZ, RZ, -0x800000 ;  /* 0xff800000ff0a7424 */ /* 0x000fe400078e00ff */
[----:B------:R-:W-:Y:S01]  /*1880*/  VIADD R21, R13, 0x30 ;  /* 0x000000300d157836 */ /* 0x000fe20000000000 */
[----:B------:R-:W-:Y:S01]  /*1890*/  @!P2 LEA.HI.X R35, R28, R7, R22, 0x2, P4 ;  /* 0x000000071c23a211 */ /* 0x000fe200020f1416 */
[----:B------:R-:W-:Y:S02]  /*18a0*/  @!P3 IMAD.MOV.U32 R28, RZ, RZ, R14 ;  /* 0x000000ffff1cb224 */ /* 0x000fe400078e000e */
[----:B------:R-:W-:Y:S01]  /*18b0*/  @!P3 IMAD.MOV.U32 R29, RZ, RZ, R15 ;  /* 0x000000ffff1db224 */ /* 0x000fe200078e000f */
[----:B------:R3:W4:Y:S01]  /*18c0*/  @!P5 LDG.E R10, desc[UR10][R30.64] ;  /* 0x0000000a1e0ad981 */ /* 0x000722000c1e1900 */
[----:B------:R-:W-:Y:S01]  /*18d0*/  MOV R3, 0xff800000 ;  /* 0xff80000000037802 */ /* 0x000fe20000000f00 */
[----:B------:R-:W5:Y:S01]  /*18e0*/  @!P6 LDC.64 R6, c[0x0][0x428] ;  /* 0x00010a00ff06eb82 */ /* 0x000f620000000a00 */
[----:B------:R-:W-:Y:S01]  /*18f0*/  ISETP.GE.OR P5, PT, R21, UR4, !P1 ;  /* 0x0000000415007c0c */ /* 0x000fe2000cfa6670 */
[----:B------:R-:W-:Y:S01]  /*1900*/  @!P3 IMAD.WIDE.U32 R28, R16, UR20, R28 ;  /* 0x00000014101cbc25 */ /* 0x000fe2000f8e001c */
[----:B------:R-:W-:-:S02]  /*1910*/  IADD3 R22, PT, PT, R13, 0x38, RZ ;  /* 0x000000380d167810 */ /* 0x000fc40007ffe0ff */
[----:B------:R1:W4:Y:S01]  /*1920*/  @!P2 LDG.E R3, desc[UR10][R34.64] ;  /* 0x0000000a2203a981 */ /* 0x000322000c1e1900 */
[----:B------:R-:W-:Y:S01]  /*1930*/  @!P3 IMAD R16, R16, UR14, R29 ;  /* 0x0000000e1010bc24 */ /* 0x000fe2000f8e021d */
[----:B0-----:R-:W-:Y:S01]  /*1940*/  @!P3 LEA R36, P2, R28, R4, 0x2 ;  /* 0x000000041c24b211 */ /* 0x001fe200078410ff */
[----:B------:R-:W-:Y:S01]  /*1950*/  VIADD R23, R13, 0x40 ;  /* 0x000000400d177836 */ /* 0x000fe20000000000 */
[----:B------:R-:W-:Y:S02]  /*1960*/  ISETP.GE.OR P4, PT, R22, UR4, !P1 ;  /* 0x0000000416007c0c */ /* 0x000fe4000cf86670 */
[----:B------:R-:W-:Y:S02]  /*1970*/  @!P3 LEA.HI.X R37, R28, R5, R16, 0x2, P2 ;  /* 0x000000051c25b211 */ /* 0x000fe400010f1410 */
[----:B------:R-:W-:Y:S01]  /*1980*/  MOV R16, 0xff800000 ;  /* 0xff80000000107802 */ /* 0x000fe20000000f00 */
[----:B------:R-:W0:Y:S01]  /*1990*/  @!P5 LDC.64 R4, c[0x0][0x428] ;  /* 0x00010a00ff04db82 */ /* 0x000e220000000a00 */
[----:B---3--:R-:W-:-:S04]  /*19a0*/  @!P0 IMAD.MOV.U32 R30, RZ, RZ, R14 ;  /* 0x000000ffff1e8224 */ /* 0x008fc800078e000e */
[----:B------:R0:W3:Y:S01]  /*19b0*/  @!P3 LDG.E R16, desc[UR10][R36.64] ;  /* 0x0000000a2410b981 */ /* 0x0000e2000c1e1900 */
[----:B------:R-:W-:Y:S02]  /*19c0*/  @!P0 IMAD.MOV.U32 R31, RZ, RZ, R15 ;  /* 0x000000ffff1f8224 */ /* 0x000fe400078e000f */
[----:B------:R-:W-:-:S04]  /*19d0*/  @!P0 IMAD.WIDE.U32 R30, R17, UR20, R30 ;  /* 0x00000014111e8c25 */ /* 0x000fc8000f8e001e */
[----:B------:R-:W-:Y:S01]  /*19e0*/  @!P0 IMAD R28, R17, UR14, R31 ;  /* 0x0000000e111c8c24 */ /* 0x000fe2000f8e021f */
[----:B-1----:R-:W-:Y:S01]  /*19f0*/  @!P0 LEA R34, P2, R30, R8, 0x2 ;  /* 0x000000081e228211 */ /* 0x002fe200078410ff */
[----:B------:R-:W-:-:S03]  /*1a00*/  @!P6 IMAD.MOV.U32 R29, RZ, RZ, R15 ;  /* 0x000000ffff1de224 */ /* 0x000fc600078e000f */
[----:B------:R-:W-:Y:S02]  /*1a10*/  @!P0 LEA.HI.X R35, R30, R9, R28, 0x2, P2 ;  /* 0x000000091e238211 */ /* 0x000fe400010f141c */
[----:B------:R-:W-:Y:S01]  /*1a20*/  @!P6 MOV R28, R14 ;  /* 0x0000000e001ce202 */ /* 0x000fe20000000f00 */
[----:B------:R-:W1:Y:S01]  /*1a30*/  @!P4 LDC.64 R8, c[0x0][0x428] ;  /* 0x00010a00ff08cb82 */ /* 0x000e620000000a00 */
[----:B------:R-:W-:Y:S01]  /*1a40*/  ISETP.GE.OR P3, PT, R23, UR4, !P1 ;  /* 0x0000000417007c0c */ /* 0x000fe2000cf66670 */
[----:B------:R-:W-:Y:S02]  /*1a50*/  IMAD.MOV.U32 R17, RZ, RZ, -0x800000 ;  /* 0xff800000ff117424 */ /* 0x000fe400078e00ff */
[C---:B------:R-:W-:Y:S01]  /*1a60*/  @!P6 IMAD.WIDE.U32 R28, R20.reuse, UR20, R28 ;  /* 0x00000014141cec25 */ /* 0x040fe2000f8e001c */
[----:B------:R-:W-:Y:S02]  /*1a70*/  @!P5 MOV R31, R15 ;  /* 0x0000000f001fd202 */ /* 0x000fe40000000f00 */
[----:B------:R-:W-:Y:S01]  /*1a80*/  IADD3 R19, PT, PT, R13, 0x48, RZ ;  /* 0x000000480d137810 */ /* 0x000fe20007ffe0ff */
[----:B------:R0:W3:Y:S01]  /*1a90*/  @!P0 LDG.E R17, desc[UR10][R34.64] ;  /* 0x0000000a22118981 */ /* 0x0000e2000c1e1900 */
[----:B------:R-:W-:Y:S01]  /*1aa0*/  @!P6 IMAD R20, R20, UR14, R29 ;  /* 0x0000000e1414ec24 */ /* 0x000fe2000f8e021d */
[----:B-----5:R-:W-:Y:S01]  /*1ab0*/  @!P6 LEA R38, P0, R28, R6, 0x2 ;  /* 0x000000061c26e211 */ /* 0x020fe200078010ff */
[----:B------:R-:W-:Y:S01]  /*1ac0*/  @!P5 IMAD.MOV.U32 R30, RZ, RZ, R14 ;  /* 0x000000ffff1ed224 */ /* 0x000fe200078e000e */
[----:B------:R-:W-:-:S02]  /*1ad0*/  ISETP.GE.OR P2, PT, R19, UR4, !P1 ;  /* 0x0000000413007c0c */ /* 0x000fc4000cf46670 */
[----:B------:R-:W-:Y:S01]  /*1ae0*/  @!P6 LEA.HI.X R39, R28, R7, R20, 0x2, P0 ;  /* 0x000000071c27e211 */ /* 0x000fe200000f1414 */
[C---:B------:R-:W-:Y:S01]  /*1af0*/  @!P5 IMAD.WIDE.U32 R30, R21.reuse, UR20, R30 ;  /* 0x00000014151edc25 */ /* 0x040fe2000f8e001e */
[----:B------:R-:W5:Y:S03]  /*1b00*/  @!P3 LDC.64 R6, c[0x0][0x428] ;  /* 0x00010a00ff06bb82 */ /* 0x000f660000000a00 */
[----:B------:R-:W-:Y:S01]  /*1b10*/  @!P5 IMAD R28, R21, UR14, R31 ;  /* 0x0000000e151cdc24 */ /* 0x000fe2000f8e021f */
[----:B0-----:R-:W-:Y:S01]  /*1b20*/  @!P5 LEA R36, P0, R30, R4, 0x2 ;  /* 0x000000041e24d211 */ /* 0x001fe200078010ff */
[----:B------:R-:W-:-:S03]  /*1b30*/  IMAD.MOV.U32 R20, RZ, RZ, -0x800000 ;  /* 0xff800000ff147424 */ /* 0x000fc600078e00ff */
[----:B------:R-:W-:Y:S01]  /*1b40*/  @!P5 LEA.HI.X R37, R30, R5, R28, 0x2, P0 ;  /* 0x000000051e25d211 */ /* 0x000fe200000f141c */
[C---:B------:R-:W-:Y:S01]  /*1b50*/  VIADD R30, R13.reuse, 0x50 ;  /* 0x000000500d1e7836 */ /* 0x040fe20000000000 */
[----:B------:R-:W0:Y:S01]  /*1b60*/  @!P2 LDC.64 R4, c[0x0][0x428] ;  /* 0x00010a00ff04ab82 */ /* 0x000e220000000a00 */
[----:B------:R-:W-:Y:S01]  /*1b70*/  @!P4 MOV R35, R15 ;  /* 0x0000000f0023c202 */ /* 0x000fe20000000f00 */
[----:B------:R-:W-:Y:S01]  /*1b80*/  @!P4 IMAD.MOV.U32 R34, RZ, RZ, R14 ;  /* 0x000000ffff22c224 */ /* 0x000fe200078e000e */
[----:B------:R-:W-:Y:S01]  /*1b90*/  IADD3 R29, PT, PT, R13, 0x58, RZ ;  /* 0x000000580d1d7810 */ /* 0x000fe20007ffe0ff */
[----:B------:R5:W3:Y:S02]  /*1ba0*/  @!P6 LDG.E R20, desc[UR10][R38.64] ;  /* 0x0000000a2614e981 */ /* 0x000ae4000c1e1900 */
[----:B------:R-:W-:-:S04]  /*1bb0*/  @!P4 IMAD.WIDE.U32 R34, R22, UR20, R34 ;  /* 0x000000141622cc25 */ /* 0x000fc8000f8e0022 */
[----:B------:R-:W-:Y:S01]  /*1bc0*/  @!P4 IMAD R22, R22, UR14, R35 ;  /* 0x0000000e1616cc24 */ /* 0x000fe2000f8e0223 */
[----:B-1----:R-:W-:Y:S01]  /*1bd0*/  @!P4 LEA R44, P0, R34, R8, 0x2 ;  /* 0x00000008222cc211 */ /* 0x002fe200078010ff */
[----:B------:R-:W-:Y:S01]  /*1be0*/  @!P3 IMAD.MOV.U32 R43, RZ, RZ, R15 ;  /* 0x000000ffff2bb224 */ /* 0x000fe200078e000f */
[----:B------:R-:W-:Y:S02]  /*1bf0*/  ISETP.GE.OR P6, PT, R30, UR4, !P1 ;  /* 0x000000041e007c0c */ /* 0x000fe4000cfc6670 */
[----:B------:R-:W-:Y:S02]  /*1c00*/  @!P3 MOV R42, R14 ;  /* 0x0000000e002ab202 */ /* 0x000fe40000000f00 */
[----:B------:R-:W-:Y:S01]  /*1c10*/  @!P4 LEA.HI.X R45, R34, R9, R22, 0x2, P0 ;  /* 0x00000009222dc211 */ /* 0x000fe200000f1416 */
[----:B------:R-:W-:Y:S01]  /*1c20*/  IMAD.MOV.U32 R22, RZ, RZ, -0x800000 ;  /* 0xff800000ff167424 */ /* 0x000fe200078e00ff */
[----:B------:R-:W-:Y:S01]  /*1c30*/  ISETP.GE.OR P0, PT, R29, UR4, !P1 ;  /* 0x000000041d007c0c */ /* 0x000fe2000cf06670 */
[----:B------:R-:W-:Y:S01]  /*1c40*/  @!P3 IMAD.WIDE.U32 R42, R23, UR20, R42 ;  /* 0x00000014172abc25 */ /* 0x000fe2000f8e002a */
[----:B------:R-:W-:-:S03]  /*1c50*/  MOV R21, 0xff800000 ;  /* 0xff80000000157802 */ /* 0x000fc60000000f00 */
[----:B------:R-:W3:Y:S01]  /*1c60*/  @!P4 LDG.E R22, desc[UR10][R44.64] ;  /* 0x0000000a2c16c981 */ /* 0x000ee2000c1e1900 */
[----:B------:R-:W-:Y:S01]  /*1c70*/  @!P3 IMAD R34, R23, UR14, R43 ;  /* 0x0000000e1722bc24 */ /* 0x000fe2000f8e022b */
[----:B------:R-:W-:Y:S01]  /*1c80*/  IADD3 R28, PT, PT, R13, 0x60, RZ ;  /* 0x000000600d1c7810 */ /* 0x000fe20007ffe0ff */
[----:B------:R-:W1:Y:S01]  /*1c90*/  @!P6 LDC.64 R8, c[0x0][0x428] ;  /* 0x00010a00ff08eb82 */ /* 0x000e620000000a00 */
[----:B------:R0:W3:Y:S01]  /*1ca0*/  @!P5 LDG.E R21, desc[UR10][R36.64] ;  /* 0x0000000a2415d981 */ /* 0x0000e2000c1e1900 */
[----:B-----5:R-:W-:-:S04]  /*1cb0*/  @!P3 LEA R38, P4, R42, R6, 0x2 ;  /* 0x000000062a26b211 */ /* 0x020fc800078810ff */
[----:B------:R-:W-:Y:S02]  /*1cc0*/  @!P3 LEA.HI.X R39, R42, R7, R34, 0x2, P4 ;  /* 0x000000072a27b211 */ /* 0x000fe400020f1422 */
[----:B------:R-:W5:Y:S01]  /*1cd0*/  @!P0 LDC.64 R6, c[0x0][0x428] ;  /* 0x00010a00ff068b82 */ /* 0x000f620000000a00 */
[----:B------:R-:W-:Y:S01]  /*1ce0*/  ISETP.GE.OR P5, PT, R28, UR4, !P1 ;  /* 0x000000041c007c0c */ /* 0x000fe2000cfa6670 */
[----:B------:R-:W-:Y:S01]  /*1cf0*/  VIADD R27, R13, 0x68 ;  /* 0x000000680d1b7836 */ /* 0x000fe20000000000 */
[----:B0-----:R-:W-:Y:S01]  /*1d00*/  @!P2 MOV R37, R15 ;  /* 0x0000000f0025a202 */ /* 0x001fe20000000f00 */
[----:B------:R-:W-:-:S04]  /*1d10*/  @!P2 IMAD.MOV.U32 R36, RZ, RZ, R14 ;  /* 0x000000ffff24a224 */ /* 0x000fc800078e000e */
[----:B------:R-:W-:-:S04]  /*1d20*/  @!P2 IMAD.WIDE.U32 R36, R19, UR20, R36 ;  /* 0x000000141324ac25 */ /* 0x000fc8000f8e0024 */
[----:B------:R-:W-:Y:S01]  /*1d30*/  @!P2 IMAD R34, R19, UR14, R37 ;  /* 0x0000000e1322ac24 */ /* 0x000fe2000f8e0225 */
[----:B------:R-:W-:Y:S01]  /*1d40*/  @!P2 LEA R44, P4, R36, R4, 0x2 ;  /* 0x00000004242ca211 */ /* 0x000fe200078810ff */
[----:B------:R-:W-:-:S03]  /*1d50*/  @!P6 IMAD.MOV.U32 R35, RZ, RZ, R15 ;  /* 0x000000ffff23e224 */ /* 0x000fc600078e000f */
[----:B------:R-:W-:Y:S02]  /*1d60*/  @!P2 LEA.HI.X R45, R36, R5, R34, 0x2, P4 ;  /* 0x00000005242da211 */ /* 0x000fe400020f1422 */
[-C--:B------:R-:W-:Y:S01]  /*1d70*/  @!P6 MOV R34, R14.reuse ;  /* 0x0000000e0022e202 */ /* 0x080fe20000000f00 */
[----:B------:R-:W-:Y:S01]  /*1d80*/  IMAD.MOV.U32 R23, RZ, RZ, -0x800000 ;  /* 0xff800000ff177424 */ /* 0x000fe200078e00ff */
[----:B------:R-:W-:Y:S01]  /*1d90*/  @!P0 MOV R42, R14 ;  /* 0x0000000e002a8202 */ /* 0x000fe20000000f00 */
[----:B------:R-:W0:Y:S01]  /*1da0*/  @!P5 LDC.64 R4, c[0x0][0x428] ;  /* 0x00010a00ff04db82 */ /* 0x000e220000000a00 */
[----:B------:R-:W-:Y:S01]  /*1db0*/  @!P0 IMAD.MOV.U32 R43, RZ, RZ, R15 ;  /* 0x000000ffff2b8224 */ /* 0x000fe200078e000f */
[----:B------:R-:W-:Y:S01]  /*1dc0*/  MOV R19, 0xff800000 ;  /* 0xff80000000137802 */ /* 0x000fe20000000f00 */
[----:B------:R-:W-:Y:S01]  /*1dd0*/  @!P6 IMAD.WIDE.U32 R34, R30, UR20, R34 ;  /* 0x000000141e22ec25 */ /* 0x000fe2000f8e0022 */
[----:B------:R-:W-:Y:S01]  /*1de0*/  ISETP.GE.OR P4, PT, R27, UR4, !P1 ;  /* 0x000000041b007c0c */ /* 0x000fe2000cf86670 */
[----:B------:R5:W3:Y:S02]  /*1df0*/  @!P3 LDG.E R23, desc[UR10][R38.64] ;  /* 0x0000000a2617b981 */ /* 0x000ae4000c1e1900 */
[----:B------:R-:W-:Y:S01]  /*1e00*/  @!P0 IMAD.WIDE.U32 R42, R29, UR20, R42 ;  /* 0x000000141d2a8c25 */ /* 0x000fe2000f8e002a */
[----:B-1----:R-:W-:Y:S01]  /*1e10*/  @!P6 LEA R36, P3, R34, R8, 0x2 ;  /* 0x000000082224e211 */ /* 0x002fe200078610ff */
[----:B------:R1:W3:Y:S02]  /*1e20*/  @!P2 LDG.E R19, desc[UR10][R44.64] ;  /* 0x0000000a2c13a981 */ /* 0x0002e4000c1e1900 */
[----:B------:R-:W-:-:S02]  /*1e30*/  @!P6 IMAD R30, R30, UR14, R35 ;  /* 0x0000000e1e1eec24 */ /* 0x000fc4000f8e0223 */
[----:B------:R-:W-:-:S03]  /*1e40*/  @!P0 IMAD R8, R29, UR14, R43 ;  /* 0x0000000e1d088c24 */ /* 0x000fc6000f8e022b */
[----:B------:R-:W-:Y:S01]  /*1e50*/  @!P6 LEA.HI.X R37, R34, R9, R30, 0x2, P3 ;  /* 0x000000092225e211 */ /* 0x000fe200018f141e */
[C---:B------:R-:W-:Y:S01]  /*1e60*/  VIADD R31, R13.reuse, 0x78 ;  /* 0x000000780d1f7836 */ /* 0x040fe20000000000 */
[----:B------:R-:W-:Y:S02]  /*1e70*/  IADD3 R34, PT, PT, R13, 0x70, RZ ;  /* 0x000000700d227810 */ /* 0x000fe40007ffe0ff */
[----:B-----5:R-:W-:Y:S01]  /*1e80*/  @!P0 LEA R38, P2, R42, R6, 0x2 ;  /* 0x000000062a268211 */ /* 0x020fe200078410ff */
[----:B------:R-:W-:-:S03]  /*1e90*/  @!P5 IMAD.MOV.U32 R6, RZ, RZ, R14 ;  /* 0x000000ffff06d224 */ /* 0x000fc600078e000e */
[----:B------:R-:W-:Y:S02]  /*1ea0*/  @!P0 LEA.HI.X R39, R42, R7, R8, 0x2, P2 ;  /* 0x000000072a278211 */ /* 0x000fe400010f1408 */
[----:B------:R-:W-:Y:S01]  /*1eb0*/  @!P5 MOV R7, R15 ;  /* 0x0000000f0007d202 */ /* 0x000fe20000000f00 */
[----:B------:R-:W5:Y:S01]  /*1ec0*/  @!P4 LDC.64 R8, c[0x0][0x428] ;  /* 0x00010a00ff08cb82 */ /* 0x000f620000000a00 */
[----:B------:R-:W-:Y:S02]  /*1ed0*/  ISETP.GE.OR P2, PT, R34, UR4, !P1 ;  /* 0x0000000422007c0c */ /* 0x000fe4000cf46670 */
[----:B------:R-:W-:Y:S01]  /*1ee0*/  ISETP.GE.OR P1, PT, R31, UR4, !P1 ;  /* 0x000000041f007c0c */ /* 0x000fe2000cf26670 */
[----:B------:R-:W-:-:S04]  /*1ef0*/  @!P5 IMAD.WIDE.U32 R6, R28, UR20, R6 ;  /* 0x000000141c06dc25 */ /* 0x000fc8000f8e0006 */
[----:B------:R-:W-:Y:S01]  /*1f00*/  @!P5 IMAD R28, R28, UR14, R7 ;  /* 0x0000000e1c1cdc24 */ /* 0x000fe2000f8e0207 */
[C---:B0-----:R-:W-:Y:S01]  /*1f10*/  @!P5 LEA R42, P3, R6.reuse, R4, 0x2 ;  /* 0x00000004062ad211 */ /* 0x041fe200078610ff */
[----:B-1----:R-:W-:Y:S01]  /*1f20*/  @!P4 IMAD.MOV.U32 R44, RZ, RZ, R14 ;  /* 0x000000ffff2cc224 */ /* 0x002fe200078e000e */
[----:B------:R-:W-:Y:S02]  /*1f30*/  @!P4 MOV R45, R15 ;  /* 0x0000000f002dc202 */ /* 0x000fe40000000f00 */
[----:B------:R-:W-:Y:S02]  /*1f40*/  @!P5 LEA.HI.X R43, R6, R5, R28, 0x2, P3 ;  /* 0x00000005062bd211 */ /* 0x000fe400018f141c */
[----:B------:R-:W0:Y:S01]  /*1f50*/  @!P2 LDC.64 R6, c[0x0][0x428] ;  /* 0x00010a00ff06ab82 */ /* 0x000e220000000a00 */
[----:B------:R-:W-:Y:S01]  /*1f60*/  MOV R30, 0xff800000 ;  /* 0xff800000001e7802 */ /* 0x000fe20000000f00 */
[----:B------:R-:W-:Y:S02]  /*1f70*/  IMAD.MOV.U32 R29, RZ, RZ, -0x800000 ;  /* 0xff800000ff1d7424 */ /* 0x000fe400078e00ff */
[----:B------:R-:W-:-:S03]  /*1f80*/  @!P4 IMAD.WIDE.U32 R44, R27, UR20, R44 ;  /* 0x000000141b2ccc25 */ /* 0x000fc6000f8e002c */
[----:B------:R1:W3:Y:S01]  /*1f90*/  @!P6 LDG.E R30, desc[UR10][R36.64] ;  /* 0x0000000a241ee981 */ /* 0x0002e2000c1e1900 */
[----:B------:R-:W0:Y:S03]  /*1fa0*/  @!P1 LDC.64 R4, c[0x0][0x428] ;  /* 0x00010a00ff049b82 */ /* 0x000e260000000a00 */
[----:B------:R-:W3:Y:S01]  /*1fb0*/  @!P0 LDG.E R29, desc[UR10][R38.64] ;  /* 0x0000000a261d8981 */ /* 0x000ee2000c1e1900 */
[----:B-----5:R-:W-:Y:S02]  /*1fc0*/  @!P4 LEA R8, P0, R44, R8, 0x2 ;  /* 0x000000082c08c211 */ /* 0x020fe400078010ff */
[----:B------:R-:W-:-:S06]  /*1fd0*/  MOV R28, 0xff800000 ;  /* 0xff800000001c7802 */ /* 0x000fcc0000000f00 */
[----:B------:R0:W5:Y:S01]  /*1fe0*/  @!P5 LDG.E R28, desc[UR10][R42.64] ;  /* 0x0000000a2a1cd981 */ /* 0x000162000c1e1900 */
[----:B-1----:R-:W-:Y:S01]  /*1ff0*/  @!P4 IMAD R36, R27, UR14, R45 ;  /* 0x0000000e1b24cc24 */ /* 0x002fe2000f8e022d */
[----:B------:R-:W-:-:S04]  /*2000*/  @!P2 MOV R37, R15 ;  /* 0x0000000f0025a202 */ /* 0x000fc80000000f00 */
[----:B------:R-:W-:Y:S01]  /*2010*/  @!P4 LEA.HI.X R9, R44, R9, R36, 0x2, P0 ;  /* 0x000000092c09c211 */ /* 0x000fe200000f1424 */
[--C-:B------:R-:W-:Y:S02]  /*2020*/  @!P2 IMAD.MOV.U32 R36, RZ, RZ, R14.reuse ;  /* 0x000000ffff24a224 */ /* 0x100fe400078e000e */
[----:B------:R-:W-:-:S04]  /*2030*/  @!P1 IMAD.WIDE.U32 R14, R31, UR20, R14 ;  /* 0x000000141f0e9c25 */ /* 0x000fc8000f8e000e */
[----:B------:R-:W-:Y:S01]  /*2040*/  @!P2 IMAD.WIDE.U32 R36, R34, UR20, R36 ;  /* 0x000000142224ac25 */ /* 0x000fe2000f8e0024 */
[----:B0-----:R-:W-:Y:S02]  /*2050*/  @!P1 LEA R42, P0, R14, R4, 0x2 ;  /* 0x000000040e2a9211 */ /* 0x001fe400078010ff */
[----:B------:R-:W-:Y:S01]  /*2060*/  @!P2 LEA R38, P3, R36, R6, 0x2 ;  /* 0x000000062426a211 */ /* 0x000fe200078610ff */
[----:B------:R-:W-:Y:S02]  /*2070*/  @!P1 IMAD R6, R31, UR14, R15 ;  /* 0x0000000e1f069c24 */ /* 0x000fe4000f8e020f */
[----:B------:R-:W-:Y:S02]  /*2080*/  @!P2 IMAD R34, R34, UR14, R37 ;  /* 0x0000000e2222ac24 */ /* 0x000fe4000f8e0225 */
[----:B------:R-:W-:Y:S01]  /*2090*/  IMAD.MOV.U32 R4, RZ, RZ, -0x800000 ;  /* 0xff800000ff047424 */ /* 0x000fe200078e00ff */
[----:B------:R-:W-:Y:S01]  /*20a0*/  @!P1 LEA.HI.X R43, R14, R5, R6, 0x2, P0 ;  /* 0x000000050e2b9211 */ /* 0x000fe200000f1406 */
[----:B------:R-:W-:Y:S01]  /*20b0*/  IMAD.MOV.U32 R5, RZ, RZ, -0x800000 ;  /* 0xff800000ff057424 */ /* 0x000fe200078e00ff */
[----:B------:R-:W-:-:S02]  /*20c0*/  MOV R6, 0xff800000 ;  /* 0xff80000000067802 */ /* 0x000fc40000000f00 */
[----:B------:R-:W-:Y:S01]  /*20d0*/  @!P2 LEA.HI.X R39, R36, R7, R34, 0x2, P3 ;  /* 0x000000072427a211 */ /* 0x000fe200018f1422 */
[----:B------:R0:W5:Y:S04]  /*20e0*/  @!P4 LDG.E R4, desc[UR10][R8.64] ;  /* 0x0000000a0804c981 */ /* 0x000168000c1e1900 */
[----:B------:R-:W5:Y:S04]  /*20f0*/  @!P2 LDG.E R6, desc[UR10][R38.64] ;  /* 0x0000000a2606a981 */ /* 0x000f68000c1e1900 */
[----:B------:R-:W5:Y:S01]  /*2100*/  @!P1 LDG.E R5, desc[UR10][R42.64] ;  /* 0x0000000a2a059981 */ /* 0x000f62000c1e1900 */
[----:B------:R-:W1:Y:S01]  /*2110*/  S2UR UR4, SR_CgaCtaId ;  /* 0x00000000000479c3 */ /* 0x000e620000008800 */
[----:B------:R-:W-:Y:S01]  /*2120*/  UMOV UR8, 0x400 ;  /* 0x0000040000087882 */ /* 0x000fe20000000000 */
[----:B------:R-:W-:-:S02]  /*2130*/  ISETP.GT.U32.AND P3, PT, R0, 0x37f, PT ;  /* 0x0000037f0000780c */ /* 0x000fc40003f64070 */
[C---:B------:R-:W-:Y:S02]  /*2140*/  ISETP.GT.U32.AND P2, PT, R0.reuse, 0x2ff, PT ;  /* 0x000002ff0000780c */ /* 0x040fe40003f44070 */
[----:B------:R-:W-:Y:S01]  /*2150*/  ISETP.GT.U32.AND P1, PT, R0, 0x27f, PT ;  /* 0x0000027f0000780c */ /* 0x000fe20003f24070 */
[----:B-1----:R-:W-:-:S06]  /*2160*/  ULEA UR4, UR4, UR8, 0x18 ;  /* 0x0000000804047291 */ /* 0x002fcc000f8ec0ff */
[----:B------:R-:W-:-:S05]  /*2170*/  LEA R12, R12, UR4, 0x2 ;  /* 0x000000040c0c7c11 */ /* 0x000fca000f8e10ff */
[----:B------:R-:W-:Y:S01]  /*2180*/  IMAD R13, R13, 0x44, R12 ;  /* 0x000000440d0d7824 */ /* 0x000fe200078e020c */
[----:B------:R-:W-:-:S04]  /*2190*/  ISETP.GT.U32.AND P4, PT, R0, 0x1ff, PT ;  /* 0x000001ff0000780c */ /* 0x000fc80003f84070 */
[----:B--2---:R-:W-:Y:S04]  /*21a0*/  STS [R13], R11 ;  /* 0x0000000b0d007388 */ /* 0x004fe80000000800 */
[----:B----4-:R-:W-:Y:S04]  /*21b0*/  STS [R13+0x220], R10 ;  /* 0x0002200a0d007388 */ /* 0x010fe80000000800 */
[----:B------:R-:W-:Y:S01]  /*21c0*/  STS [R13+0x440], R3 ;  /* 0x000440030d007388 */ /* 0x000fe20000000800 */
[----:B------:R-:W-:-:S03]  /*21d0*/  LOP3.LUT P5, R7, R0, 0x380, RZ, 0xc0, !PT ;  /* 0x0000038000077812 */ /* 0x000fc600078ac0ff */
[----:B---3--:R-:W-:Y:S01]  /*21e0*/  STS [R13+0x660], R16 ;  /* 0x000660100d007388 */ /* 0x008fe20000000800 */
[----:B------:R-:W-:Y:S02]  /*21f0*/  SHF.R.U32.HI R15, RZ, 0x3, R0 ;  /* 0x00000003ff0f7819 */ /* 0x000fe40000011600 */
[----:B------:R-:W-:Y:S02]  /*2200*/  ISETP.NE.AND P0, PT, R7, RZ, PT ;  /* 0x000000ff0700720c */ /* 0x000fe40003f05270 */
[----:B0-----:R-:W-:Y:S02]  /*2210*/  LOP3.LUT R8, R0, 0x7, RZ, 0xc0, !PT ;  /* 0x0000000700087812 */ /* 0x001fe400078ec0ff */
[----:B------:R-:W-:Y:S01]  /*2220*/  LEA R27, R15, UR4, 0x2 ;  /* 0x000000040f1b7c11 */ /* 0x000fe2000f8e10ff */
[----:B------:R0:W-:Y:S01]  /*2230*/  STS [R13+0x880], R17 ;  /* 0x000880110d007388 */ /* 0x0001e20000000800 */
[----:B------:R-:W-:Y:S01]  /*2240*/  MOV R37, 0xff800000 ;  /* 0xff80000000257802 */ /* 0x000fe20000000f00 */
[----:B------:R-:W-:-:S02]  /*2250*/  IMAD.MOV.U32 R36, RZ, RZ, -0x800000 ;  /* 0xff800000ff247424 */ /* 0x000fc400078e00ff */
[----:B------:R-:W-:Y:S01]  /*2260*/  IMAD R27, R8, 0x44, R27 ;  /* 0x00000044081b7824 */ /* 0x000fe200078e021b */
[----:B------:R-:W-:Y:S04]  /*2270*/  STS [R13+0xaa0], R20 ;  /* 0x000aa0140d007388 */ /* 0x000fe80000000800 */
[----:B------:R-:W-:Y:S04]  /*2280*/  STS [R13+0xee0], R22 ;  /* 0x000ee0160d007388 */ /* 0x000fe80000000800 */
[----:B------:R-:W-:Y:S01]  /*2290*/  STS [R13+0xcc0], R21 ;  /* 0x000cc0150d007388 */ /* 0x000fe20000000800 */
[----:B------:R-:W-:Y:S01]  /*22a0*/  IMAD.MOV.U32 R14, RZ, RZ, -0x800000 ;  /* 0xff800000ff0e7424 */ /* 0x000fe200078e00ff */
[----:B0-----:R-:W-:Y:S01]  /*22b0*/  MOV R17, 0xff800000 ;  /* 0xff80000000117802 */ /* 0x001fe20000000f00 */
[----:B------:R-:W-:Y:S01]  /*22c0*/  IMAD.MOV.U32 R12, RZ, RZ, -0x800000 ;  /* 0xff800000ff0c7424 */ /* 0x000fe200078e00ff */
[----:B------:R-:W-:Y:S01]  /*22d0*/  MOV R11, 0xff800000 ;  /* 0xff800000000b7802 */ /* 0x000fe20000000f00 */
[----:B------:R-:W-:Y:S01]  /*22e0*/  IMAD.MOV.U32 R10, RZ, RZ, -0x800000 ;  /* 0xff800000ff0a7424 */ /* 0x000fe200078e00ff */
[----:B------:R0:W-:Y:S01]  /*22f0*/  @!P3 STS [R13+0x1320], R19 ;  /* 0x001320130d00b388 */ /* 0x0001e20000000800 */
[----:B------:R-:W-:-:S03]  /*2300*/  ISETP.GT.U32.AND P3, PT, R0, 0x17f, PT ;  /* 0x0000017f0000780c */ /* 0x000fc60003f64070 */
[----:B------:R-:W-:Y:S04]  /*2310*/  STS [R13+0x1100], R23 ;  /* 0x001100170d007388 */ /* 0x000fe80000000800 */
[----:B------:R-:W-:Y:S01]  /*2320*/  @!P2 STS [R13+0x1540], R30 ;  /* 0x0015401e0d00a388 */ /* 0x000fe20000000800 */
[----:B------:R-:W-:-:S03]  /*2330*/  ISETP.GT.U32.AND P2, PT, R0, 0xff, PT ;  /* 0x000000ff0000780c */ /* 0x000fc60003f44070 */
[----:B------:R-:W-:Y:S01]  /*2340*/  @!P1 STS [R13+0x1760], R29 ;  /* 0x0017601d0d009388 */ /* 0x000fe20000000800 */
[----:B------:R-:W-:-:S03]  /*2350*/  ISETP.GT.U32.AND P1, PT, R0, 0x7f, PT ;  /* 0x0000007f0000780c */ /* 0x000fc60003f24070 */
[----:B-----5:R-:W-:Y:S01]  /*2360*/  @!P4 STS [R13+0x1980], R28 ;  /* 0x0019801c0d00c388 */ /* 0x020fe20000000800 */
[----:B0-----:R-:W-:Y:S01]  /*2370*/  MOV R19, 0xff800000 ;  /* 0xff80000000137802 */ /* 0x001fe20000000f00 */
[----:B------:R-:W-:Y:S01]  /*2380*/  IMAD.MOV.U32 R8, RZ, RZ, -0x800000 ;  /* 0xff800000ff087424 */ /* 0x000fe200078e00ff */
[----:B------:R-:W-:Y:S01]  /*2390*/  MOV R9, 0xff800000 ;  /* 0xff80000000097802 */ /* 0x000fe20000000f00 */
[----:B------:R-:W-:Y:S01]  /*23a0*/  IMAD.MOV.U32 R3, RZ, RZ, -0x800000 ;  /* 0xff800000ff037424 */ /* 0x000fe200078e00ff */
[----:B------:R-:W-:Y:S01]  /*23b0*/  MOV R7, 0xff800000 ;  /* 0xff80000000077802 */ /* 0x000fe20000000f00 */
[----:B------:R-:W0:Y:S01]  /*23c0*/  LDC R21, c[0x0][0x434] ;  /* 0x00010d00ff157b82 */ /* 0x000e220000000800 */
[----:B------:R-:W-:Y:S04]  /*23d0*/  @!P3 STS [R13+0x1ba0], R4 ;  /* 0x001ba0040d00b388 */ /* 0x000fe80000000800 */
[----:B------:R-:W-:Y:S04]  /*23e0*/  @!P2 STS [R13+0x1dc0], R6 ;  /* 0x001dc0060d00a388 */ /* 0x000fe80000000800 */
[----:B------:R1:W-:Y:S01]  /*23f0*/  @!P1 STS [R13+0x1fe0], R5 ;  /* 0x001fe0050d009388 */ /* 0x0003e20000000800 */
[----:B------:R-:W-:Y:S01]  /*2400*/  BAR.SYNC.DEFER_BLOCKING 0x0 ;  /* 0x0000000000007b1d */ /* 0x000fe20000010000 */
[----:B-1----:R-:W-:-:S05]  /*2410*/  MOV R13, 0xff800000 ;  /* 0xff800000000d7802 */ /* 0x002fca0000000f00 */
[----:B------:R-:W-:Y:S04]  /*2420*/  @!P5 LDS R37, [R27] ;  /* 0x000000001b25d984 */ /* 0x000fe80000000800 */
[----:B------:R-:W-:Y:S04]  /*2430*/  @!P5 LDS R36, [R27+0x220] ;  /* 0x000220001b24d984 */ /* 0x000fe80000000800 */
[----:B------:R-:W1:Y:S04]  /*2440*/  @!P0 LDS R19, [R27+0x440] ;  /* 0x000440001b138984 */ /* 0x000e680000000800 */
[----:B------:R-:W-:Y:S04]  /*2450*/  @!P0 LDS R14, [R27+0x660] ;  /* 0x000660001b0e8984 */ /* 0x000fe80000000800 */
[----:B------:R-:W2:Y:S04]  /*2460*/  @!P0 LDS R17, [R27+0x880] ;  /* 0x000880001b118984 */ /* 0x000ea80000000800 */
[----:B------:R-:W-:Y:S04]  /*2470*/  @!P0 LDS R12, [R27+0xaa0] ;  /* 0x000aa0001b0c8984 */ /* 0x000fe80000000800 */
[----:B------:R-:W3:Y:S01]  /*2480*/  @!P0 LDS R13, [R27+0xcc0] ;  /* 0x000cc0001b0d8984 */ /* 0x000ee20000000800 */
[----:B------:R-:W-:-:S03]  /*2490*/  IMAD.MOV.U32 R6, RZ, RZ, -0x800000 ;  /* 0xff800000ff067424 */ /* 0x000fc600078e00ff */
[----:B------:R-:W-:Y:S04]  /*24a0*/  @!P0 LDS R10, [R27+0xee0] ;  /* 0x000ee0001b0a8984 */ /* 0x000fe80000000800 */
[----:B------:R-:W4:Y:S01]  /*24b0*/  @!P0 LDS R11, [R27+0x1100] ;  /* 0x001100001b0b8984 */ /* 0x000f220000000800 */
[----:B------:R-:W-:Y:S01]  /*24c0*/  IMAD.MOV.U32 R4, RZ, RZ, -0x800000 ;  /* 0xff800000ff047424 */ /* 0x000fe200078e00ff */
[----:B------:R-:W-:Y:S02]  /*24d0*/  MOV R5, 0xff800000 ;  /* 0xff80000000057802 */ /* 0x000fe40000000f00 */
[----:B------:R-:W-:Y:S04]  /*24e0*/  @!P0 LDS R8, [R27+0x1320] ;  /* 0x001320001b088984 */ /* 0x000fe80000000800 */
[----:B------:R-:W5:Y:S04]  /*24f0*/  @!P0 LDS R9, [R27+0x1540] ;  /* 0x001540001b098984 */ /* 0x000f680000000800 */
[----:B------:R-:W-:Y:S04]  /*2500*/  @!P0 LDS R6, [R27+0x1760] ;  /* 0x001760001b068984 */ /* 0x000fe80000000800 */
[----:B------:R-:W0:Y:S04]  /*2510*/  @!P0 LDS R7, [R27+0x1980] ;  /* 0x001980001b078984 */ /* 0x000e280000000800 */
[----:B------:R-:W-:Y:S04]  /*2520*/  @!P0 LDS R4, [R27+0x1ba0] ;  /* 0x001ba0001b048984 */ /* 0x000fe80000000800 */
[----:B------:R-:W0:Y:S04]  /*2530*/  @!P0 LDS R5, [R27+0x1dc0] ;  /* 0x001dc0001b058984 */ /* 0x000e280000000800 */
[----:B------:R-:W0:Y:S01]  /*2540*/  @!P0 LDS R3, [R27+0x1fe0] ;  /* 0x001fe0001b038984 */ /* 0x000e220000000800 */
[----:B-1----:R-:W-:-:S04]  /*2550*/  FMNMX3.FTZ R16, R37, R36, R19, !PT ;  /* 0x0000002425107276 */ /* 0x002fc80007810013 */
[----:B--2---:R-:W-:-:S04]  /*2560*/  FMNMX3.FTZ R16, R16, R14, R17, !PT ;  /* 0x0000000e10107276 */ /* 0x004fc80007810011 */
[----:B---3--:R-:W-:-:S04]  /*2570*/  FMNMX3.FTZ R16, R16, R12, R13, !PT ;  /* 0x0000000c10107276 */ /* 0x008fc8000781000d */
[----:B----4-:R-:W-:-:S04]  /*2580*/  FMNMX3.FTZ R16, R16, R10, R11, !PT ;  /* 0x0000000a10107276 */ /* 0x010fc8000781000b */
[----:B-----5:R-:W-:-:S04]  /*2590*/  FMNMX3.FTZ R16, R16, R8, R9, !PT ;  /* 0x0000000810107276 */ /* 0x020fc80007810009 */
[----:B0-----:R-:W-:-:S04]  /*25a0*/  FMNMX3.FTZ R16, R16, R6, R7, !PT ;  /* 0x0000000610107276 */ /* 0x001fc80007810007 */
[----:B------:R-:W-:-:S04]  /*25b0*/  FMNMX3.FTZ R16, R16, R4, R5, !PT ;  /* 0x0000000410107276 */ /* 0x000fc80007810005 */
[----:B------:R-:W-:-:S05]  /*25c0*/  FMNMX.FTZ R29, R16, R3, !PT ;  /* 0x00000003101d7209 */ /* 0x000fca0007810000 */
[----:B------:R-:W0:Y:S01]  /*25d0*/  SHFL.BFLY PT, R34, R29, 0x4, 0x1f ;  /* 0x0c801f001d227f89 */ /* 0x000e2200000e0000 */
[----:B------:R-:W-:-:S04]  /*25e0*/  IABS R28, R21 ;  /* 0x00000015001c7213 */ /* 0x000fc80000000000 */
[----:B------:R-:W1:Y:S01]  /*25f0*/  I2F.RP R23, R28 ;  /* 0x0000001c00177306 */ /* 0x000e620000209400 */
[----:B0-----:R-:W-:-:S05]  /*2600*/  FMNMX.FTZ R34, R29, R34, !PT ;  /* 0x000000221d227209 */ /* 0x001fca0007810000 */
[----:B------:R-:W0:Y:S02]  /*2610*/  SHFL.BFLY PT, R27, R34, 0x2, 0x1f ;  /* 0x0c401f00221b7f89 */ /* 0x000e2400000e0000 */
[----:B-1----:R-:W1:Y:S01]  /*2620*/  MUFU.RCP R30, R23 ;  /* 0x00000017001e7308 */ /* 0x002e620000001000 */
[----:B0-----:R-:W-:Y:S02]  /*2630*/  FMNMX.FTZ R27, R34, R27, !PT ;  /* 0x0000001b221b7209 */ /* 0x001fe40007810000 */
[----:B-1----:R-:W-:-:S03]  /*2640*/  IADD3 R30, PT, PT, R30, 0xffffffe, RZ ;  /* 0x0ffffffe1e1e7810 */ /* 0x002fc60007ffe0ff */
[----:B------:R-:W0:Y:S02]  /*2650*/  SHFL.BFLY PT, R22, R27, 0x1, 0x1f ;  /* 0x0c201f001b167f89 */ /* 0x000e2400000e0000 */
[----:B------:R-:W1:Y:S02]  /*2660*/  F2I.FTZ.U32.TRUNC.NTZ R31, R30 ;  /* 0x0000001e001f7305 */ /* 0x000e64000021f000 */
[--C-:B-1----:R-:W-:Y:S02]  /*2670*/  IMAD.MOV R16, RZ, RZ, -R31.reuse ;  /* 0x000000ffff107224 */ /* 0x102fe400078e0a1f */
[----:B------:R-:W-:Y:S02]  /*2680*/  HFMA2 R30, -RZ, RZ, 0, 0 ;  /* 0x00000000ff1e7431 */ /* 0x000fe400000001ff */
[----:B------:R-:W-:Y:S01]  /*2690*/  IMAD R20, R16, R28, RZ ;  /* 0x0000001c10147224 */ /* 0x000fe200078e02ff */
[----:B------:R-:W-:Y:S02]  /*26a0*/  IABS R16, R2 ;  /* 0x0000000200107213 */ /* 0x000fe40000000000 */
[----:B0-----:R-:W-:Y:S01]  /*26b0*/  FMNMX.FTZ R22, R27, R22, !PT ;  /* 0x000000161b167209 */ /* 0x001fe20007810000 */
[----:B------:R-:W-:-:S03]  /*26c0*/  IMAD.HI.U32 R20, R31, R20, R30 ;  /* 0x000000141f147227 */ /* 0x000fc600078e001e */
[----:B------:R-:W-:Y:S01]  /*26d0*/  FSETP.NEU.FTZ.AND P0, PT, R22, -INF , PT ;  /* 0xff8000001600780b */ /* 0x000fe20003f1d000 */
[----:B------:R-:W-:-:S03]  /*26e0*/  IMAD.MOV.U32 R31, RZ, RZ, R16 ;  /* 0x000000ffff1f7224 */ /* 0x000fc600078e0010 */
[----:B------:R-:W-:Y:S01]  /*26f0*/  FSEL R16, R22, RZ, P0 ;  /* 0x000000ff16107208 */ /* 0x000fe20000000000 */
[----:B------:R-:W-:-:S04]  /*2700*/  IMAD.HI.U32 R23, R20, R31, RZ ;  /* 0x0000001f14177227 */ /* 0x000fc800078e00ff */
[C---:B------:R-:W-:Y:S01]  /*2710*/  FADD.FTZ R38, -R16.reuse, R37 ;  /* 0x0000002510267221 */ /* 0x040fe20000010100 */
[C---:B------:R-:W-:Y:S01]  /*2720*/  FADD.FTZ R35, -R16.reuse, R36 ;  /* 0x0000002410237221 */ /* 0x040fe20000010100 */
[----:B------:R-:W-:Y:S01]  /*2730*/  IADD3 R20, PT, PT, -R23, RZ, RZ ;  /* 0x000000ff17147210 */ /* 0x000fe20007ffe1ff */
[----:B------:R-:W-:Y:S01]  /*2740*/  FADD.FTZ R34, -R16, R19 ;  /* 0x0000001310227221 */ /* 0x000fe20000010100 */
[----:B------:R-:W-:Y:S01]  /*2750*/  FMUL.FTZ R38, R38, 1.4426950216293334961 ;  /* 0x3fb8aa3b26267820 */ /* 0x000fe20000410000 */
[----:B------:R-:W-:Y:S02]  /*2760*/  FMUL.FTZ R35, R35, 1.4426950216293334961 ;  /* 0x3fb8aa3b23237820 */ /* 0x000fe40000410000 */
[----:B------:R-:W-:Y:S01]  /*2770*/  IMAD R31, R28, R20, R31 ;  /* 0x000000141c1f7224 */ /* 0x000fe200078e021f */
[----:B------:R-:W-:Y:S01]  /*2780*/  MUFU.EX2 R30, R38 ;  /* 0x00000026001e7308 */ /* 0x000fe20000000800 */
[----:B------:R-:W-:-:S03]  /*2790*/  FMUL.FTZ R34, R34, 1.4426950216293334961 ;  /* 0x3fb8aa3b22227820 */ /* 0x000fc60000410000 */
[----:B------:R-:W0:Y:S01]  /*27a0*/  MUFU.EX2 R29, R35 ;  /* 0x00000023001d7308 */ /* 0x000e220000000800 */
[----:B------:R-:W-:-:S03]  /*27b0*/  ISETP.GT.U32.AND P2, PT, R28, R31, PT ;  /* 0x0000001f1c00720c */ /* 0x000fc60003f44070 */
[----:B------:R-:W1:Y:S01]  /*27c0*/  MUFU.EX2 R27, R34 ;  /* 0x00000022001b7308 */ /* 0x000e620000000800 */
[C---:B------:R-:W-:Y:S01]  /*27d0*/  FADD.FTZ R22, -R16.reuse, R14 ;  /* 0x0000000e10167221 */ /* 0x040fe20000010100 */
[----:B------:R-:W-:-:S03]  /*27e0*/  FADD.FTZ R20, -R16, R17 ;  /* 0x0000001110147221 */ /* 0x000fc60000010100 */
[----:B------:R-:W-:Y:S01]  /*27f0*/  FMUL.FTZ R22, R22, 1.4426950216293334961 ;  /* 0x3fb8aa3b16167820 */ /* 0x000fe20000410000 */
[----:B0-----:R-:W-:-:S04]  /*2800*/  FADD.FTZ R30, R30, R29 ;  /* 0x0000001d1e1e7221 */ /* 0x001fc80000010000 */
[----:B------:R-:W-:Y:S01]  /*2810*/  @!P2 IMAD.IADD R31, R31, 0x1, -R28 ;  /* 0x000000011f1fa824 */ /* 0x000fe200078e0a1c */
[----:B------:R-:W0:Y:S01]  /*2820*/  MUFU.EX2 R22, R22 ;  /* 0x0000001600167308 */ /* 0x000e220000000800 */
[----:B------:R-:W-:Y:S01]  /*2830*/  FMUL.FTZ R20, R20, 1.4426950216293334961 ;  /* 0x3fb8aa3b14147820 */ /* 0x000fe20000410000 */
[----:B-1----:R-:W-:Y:S01]  /*2840*/  FADD.FTZ R35, R30, R27 ;  /* 0x0000001b1e237221 */ /* 0x002fe20000010000 */
[C---:B------:R-:W-:Y:S01]  /*2850*/  FADD.FTZ R27, -R16.reuse, R12 ;  /* 0x0000000c101b7221 */ /* 0x040fe20000010100 */
[----:B------:R-:W-:Y:S01]  /*2860*/  ISETP.GE.U32.AND P3, PT, R31, R28, PT ;  /* 0x0000001c1f00720c */ /* 0x000fe20003f66070 */
[----:B------:R-:W-:Y:S01]  /*2870*/  FADD.FTZ R34, -R16, R13 ;  /* 0x0000000d10227221 */ /* 0x000fe20000010100 */
[----:B------:R-:W-:Y:S01]  /*2880*/  LOP3.LUT R28, R2, R21, RZ, 0x3c, !PT ;  /* 0x00000015021c7212 */ /* 0x000fe200078e3cff */
[----:B------:R-:W-:Y:S01]  /*2890*/  FMUL.FTZ R27, R27, 1.4426950216293334961 ;  /* 0x3fb8aa3b1b1b7820 */ /* 0x000fe20000410000 */
[----:B------:R-:W1:Y:S01]  /*28a0*/  MUFU.EX2 R2, R20 ;  /* 0x0000001400027308 */ /* 0x000e620000000800 */
[----:B------:R-:W-:Y:S01]  /*28b0*/  FADD.FTZ R31, -R16, R10 ;  /* 0x0000000a101f7221 */ /* 0x000fe20000010100 */
[----:B------:R-:W-:Y:S01]  /*28c0*/  FMUL.FTZ R34, R34, 1.4426950216293334961 ;  /* 0x3fb8aa3b22227820 */ /* 0x000fe20000410000 */
[----:B------:R-:W-:Y:S01]  /*28d0*/  FADD.FTZ R30, -R16, R11 ;  /* 0x0000000b101e7221 */ /* 0x000fe20000010100 */
[----:B------:R-:W-:Y:S01]  /*28e0*/  ISETP.NE.AND P0, PT, R21, RZ, PT ;  /* 0x000000ff1500720c */ /* 0x000fe20003f05270 */
[----:B------:R-:W2:Y:S01]  /*28f0*/  MUFU.EX2 R27, R27 ;  /* 0x0000001b001b7308 */ /* 0x000ea20000000800 */
[----:B------:R-:W-:Y:S01]  /*2900*/  FMUL.FTZ R31, R31, 1.4426950216293334961 ;  /* 0x3fb8aa3b1f1f7820 */ /* 0x000fe20000410000 */
[----:B------:R-:W-:Y:S01]  /*2910*/  ISETP.GE.AND P1, PT, R28, RZ, PT ;  /* 0x000000ff1c00720c */ /* 0x000fe20003f26270 */
[----:B------:R-:W3:Y:S01]  /*2920*/  LDC R29, c[0x0][0x3e0] ;  /* 0x0000f800ff1d7b82 */ /* 0x000ee20000000800 */
[----:B------:R-:W4:Y:S01]  /*2930*/  MUFU.EX2 R34, R34 ;  /* 0x0000002200227308 */ /* 0x000f220000000800 */
[----:B0-----:R-:W-:Y:S01]  /*2940*/  FADD.FTZ R35, R35, R22 ;  /* 0x0000001623237221 */ /* 0x001fe20000010000 */
[----:B------:R-:W-:Y:S01]  /*2950*/  FMUL.FTZ R30, R30, 1.4426950216293334961 ;  /* 0x3fb8aa3b1e1e7820 */ /* 0x000fe20000410000 */
[----:B------:R-:W-:Y:S01]  /*2960*/  FADD.FTZ R28, -R16, R8 ;  /* 0x00000008101c7221 */ /* 0x000fe20000010100 */
[----:B------:R-:W0:Y:S01]  /*2970*/  MUFU.EX2 R31, R31 ;  /* 0x0000001f001f7308 */ /* 0x000e220000000800 */
[----:B-1----:R-:W-:-:S02]  /*2980*/  FADD.FTZ R22, R35, R2 ;  /* 0x0000000223167221 */ /* 0x002fc40000010000 */
[----:B------:R-:W-:Y:S01]  /*2990*/  FMUL.FTZ R28, R28, 1.4426950216293334961 ;  /* 0x3fb8aa3b1c1c7820 */ /* 0x000fe20000410000 */
[----:B------:R-:W1:Y:S01]  /*29a0*/  MUFU.EX2 R30, R30 ;  /* 0x0000001e001e7308 */ /* 0x000e620000000800 */
[----:B------:R-:W-:Y:S01]  /*29b0*/  FADD.FTZ R35, -R16, R9 ;  /* 0x0000000910237221 */ /* 0x000fe20000010100 */
[----:B------:R-:W-:Y:S01]  /*29c0*/  @!P2 IADD3 R23, PT, PT, R23, 0x1, RZ ;  /* 0x000000011717a810 */ /* 0x000fe20007ffe0ff */
[----:B--2---:R-:W-:Y:S02]  /*29d0*/  FADD.FTZ R27, R22, R27 ;  /* 0x0000001b161b7221 */ /* 0x004fe40000010000 */
[----:B------:R-:W-:Y:S01]  /*29e0*/  FMUL.FTZ R35, R35, 1.4426950216293334961 ;  /* 0x3fb8aa3b23237820 */ /* 0x000fe20000410000 */
[----:B------:R-:W2:Y:S01]  /*29f0*/  MUFU.EX2 R28, R28 ;  /* 0x0000001c001c7308 */ /* 0x000ea20000000800 */
[----:B------:R-:W-:Y:S02]  /*2a00*/  @P3 VIADD R23, R23, 0x1 ;  /* 0x0000000117173836 */ /* 0x000fe40000000000 */
[----:B----4-:R-:W-:Y:S01]  /*2a10*/  FADD.FTZ R34, R27, R34 ;  /* 0x000000221b227221 */ /* 0x010fe20000010000 */
[----:B------:R-:W-:Y:S01]  /*2a20*/  USHF.R.S32.HI UR4, URZ, 0x1f, UR21 ;  /* 0x0000001fff047899 */ /* 0x000fe20008011415 */
[----:B------:R-:W4:Y:S02]  /*2a30*/  MUFU.EX2 R38, R35 ;  /* 0x0000002300267308 */ /* 0x000f240000000800 */
[----:B0-----:R-:W-:Y:S01]  /*2a40*/  FADD.FTZ R31, R34, R31 ;  /* 0x0000001f221f7221 */ /* 0x001fe20000010000 */
[----:B------:R-:W-:Y:S01]  /*2a50*/  @!P1 IADD3 R23, PT, PT, -R23, RZ, RZ ;  /* 0x000000ff17179210 */ /* 0x000fe20007ffe1ff */
[----:B------:R-:W-:Y:S01]  /*2a60*/  ULOP3.LUT UR4, UR4, 0x1, URZ, 0xfc, !UPT ;  /* 0x0000000104047892 */ /* 0x000fe2000f8efcff */
[----:B------:R-:W-:Y:S01]  /*2a70*/  @!P0 LOP3.LUT R23, RZ, R21, RZ, 0x33, !PT ;  /* 0x00000015ff178212 */ /* 0x000fe200078e33ff */
[----:B-1----:R-:W-:Y:S01]  /*2a80*/  FADD.FTZ R31, R31, R30 ;  /* 0x0000001e1f1f7221 */ /* 0x002fe20000010000 */
[----:B------:R-:W-:-:S03]  /*2a90*/  FADD.FTZ R42, -R16, R6 ;  /* 0x00000006102a7221 */ /* 0x000fc60000010100 */
[----:B------:R-:W-:Y:S02]  /*2aa0*/  IMAD R22, R23, UR4, RZ ;  /* 0x0000000417167c24 */ /* 0x000fe4000f8e02ff */
[----:B--2---:R-:W-:Y:S01]  /*2ab0*/  FADD.FTZ R31, R31, R28 ;  /* 0x0000001c1f1f7221 */ /* 0x004fe20000010000 */
[----:B------:R-:W-:Y:S01]  /*2ac0*/  FADD.FTZ R40, -R16, R7 ;  /* 0x0000000710287221 */ /* 0x000fe20000010100 */
[----:B------:R-:W-:Y:S01]  /*2ad0*/  FMUL.FTZ R42, R42, 1.4426950216293334961 ;  /* 0x3fb8aa3b2a2a7820 */ /* 0x000fe20000410000 */
[----:B------:R-:W-:Y:S01]  /*2ae0*/  IABS R27, R22 ;  /* 0x00000016001b7213 */ /* 0x000fe20000000000 */
[----:B----4-:R-:W-:Y:S01]  /*2af0*/  FADD.FTZ R38, R31, R38 ;  /* 0x000000261f267221 */ /* 0x010fe20000010000 */
[----:B------:R-:W-:Y:S01]  /*2b00*/  FADD.FTZ R31, -R16, R4 ;  /* 0x00000004101f7221 */ /* 0x000fe20000010100 */
[----:B------:R-:W-:Y:S01]  /*2b10*/  FMUL.FTZ R40, R40, 1.4426950216293334961 ;  /* 0x3fb8aa3b28287820 */ /* 0x000fe20000410000 */
[----:B------:R-:W0:Y:S01]  /*2b20*/  MUFU.EX2 R35, R42 ;  /* 0x0000002a00237308 */ /* 0x000e220000000800 */
[----:B---3--:R-:W-:Y:S01]  /*2b30*/  IABS R20, R29 ;  /* 0x0000001d00147213 */ /* 0x008fe20000000000 */
[----:B------:R-:W-:Y:S01]  /*2b40*/  FMUL.FTZ R31, R31, 1.4426950216293334961 ;  /* 0x3fb8aa3b1f1f7820 */ /* 0x000fe20000410000 */
[C---:B------:R-:W-:Y:S01]  /*2b50*/  FADD.FTZ R30, -R16.reuse, R5 ;  /* 0x00000005101e7221 */ /* 0x040fe20000010100 */
[----:B------:R-:W1:Y:S01]  /*2b60*/  I2F.RP R39, R27 ;  /* 0x0000001b00277306 */ /* 0x000e620000209400 */
[----:B------:R-:W-:Y:S01]  /*2b70*/  FADD.FTZ R28, -R16, R3 ;  /* 0x00000003101c7221 */ /* 0x000fe20000010100 */
[----:B------:R-:W2:Y:S01]  /*2b80*/  LDCU UR4, c[0x0][0x430] ;  /* 0x00008600ff0477ac */ /* 0x000ea20008000800 */
[----:B------:R-:W-:-:S05]  /*2b90*/  FMUL.FTZ R30, R30, 1.4426950216293334961 ;  /* 0x3fb8aa3b1e1e7820 */ /* 0x000fca0000410000 */
[----:B------:R-:W3:Y:S04]  /*2ba0*/  MUFU.EX2 R34, R40 ;  /* 0x0000002800227308 */ /* 0x000ee80000000800 */
[----:B------:R-:W4:Y:S01]  /*2bb0*/  I2F.RP R2, R20 ;  /* 0x0000001400027306 */ /* 0x000f220000209400 */
[----:B------:R-:W-:Y:S01]  /*2bc0*/  FMUL.FTZ R28, R28, 1.4426950216293334961 ;  /* 0x3fb8aa3b1c1c7820 */ /* 0x000fe20000410000 */
[----:B0-----:R-:W-:-:S06]  /*2bd0*/  FADD.FTZ R35, R38, R35 ;  /* 0x0000002326237221 */ /* 0x001fcc0000010000 */
[----:B------:R-:W0:Y:S04]  /*2be0*/  MUFU.EX2 R31, R31 ;  /* 0x0000001f001f7308 */ /* 0x000e280000000800 */
[----:B------:R-:W5:Y:S01]  /*2bf0*/  MUFU.EX2 R30, R30 ;  /* 0x0000001e001e7308 */ /* 0x000f620000000800 */
[----:B---3--:R-:W-:-:S03]  /*2c00*/  FADD.FTZ R34, R35, R34 ;  /* 0x0000002223227221 */ /* 0x008fc60000010000 */
[----:B-1----:R-:W1:Y:S08]  /*2c10*/  MUFU.RCP R39, R39 ;  /* 0x0000002700277308 */ /* 0x002e700000001000 */
[----:B------:R-:W3:Y:S01]  /*2c20*/  MUFU.EX2 R28, R28 ;  /* 0x0000001c001c7308 */ /* 0x000ee20000000800 */
[----:B0-----:R-:W-:-:S03]  /*2c30*/  FADD.FTZ R43, R34, R31 ;  /* 0x0000001f222b7221 */ /* 0x001fc60000010000 */
[----:B----4-:R-:W0:Y:S01]  /*2c40*/  MUFU.RCP R2, R2 ;  /* 0x0000000200027308 */ /* 0x010e220000001000 */
[----:B-----5:R-:W-:Y:S01]  /*2c50*/  FADD.FTZ R43, R43, R30 ;  /* 0x0000001e2b2b7221 */ /* 0x020fe20000010000 */
[----:B-1----:R-:W-:-:S03]  /*2c60*/  IADD3 R42, PT, PT, R39, 0xffffffe, RZ ;  /* 0x0ffffffe272a7810 */ /* 0x002fc60007ffe0ff */
[----:B---3--:R-:W-:-:S05]  /*2c70*/  FADD.FTZ R40, R43, R28 ;  /* 0x0000001c2b287221 */ /* 0x008fca0000010000 */
[----:B------:R-:W1:Y:S01]  /*2c80*/  SHFL.BFLY PT, R39, R40, 0x4, 0x1f ;  /* 0x0c801f0028277f89 */ /* 0x000e6200000e0000 */
[----:B0-----:R-:W-:-:S04]  /*2c90*/  VIADD R2, R2, 0xffffffe ;  /* 0x0ffffffe02027836 */ /* 0x001fc80000000000 */
[----:B------:R-:W0:Y:S08]  /*2ca0*/  F2I.FTZ.U32.TRUNC.NTZ R35, R2 ;  /* 0x0000000200237305 */ /* 0x000e30000021f000 */
[----:B------:R-:W3:Y:S01]  /*2cb0*/  F2I.FTZ.U32.TRUNC.NTZ R43, R42 ;  /* 0x0000002a002b7305 */ /* 0x000ee2000021f000 */
[----:B0-----:R-:W-:Y:S02]  /*2cc0*/  IMAD.MOV R30, RZ, RZ, -R35 ;  /* 0x000000ffff1e7224 */ /* 0x001fe400078e0a23 */
[----:B-1----:R-:W-:-:S02]  /*2cd0*/  FADD.FTZ R39, R40, R39 ;  /* 0x0000002728277221 */ /* 0x002fc40000010000 */
[----:B------:R-:W-:Y:S01]  /*2ce0*/  IMAD R31, R30, R20, RZ ;  /* 0x000000141e1f7224 */ /* 0x000fe200078e02ff */
[----:B------:R-:W-:Y:S02]  /*2cf0*/  MOV R34, RZ ;  /* 0x000000ff00227202 */ /* 0x000fe40000000f00 */
[----:B------:R-:W0:Y:S01]  /*2d00*/  SHFL.BFLY PT, R30, R39, 0x2, 0x1f ;  /* 0x0c401f00271e7f89 */ /* 0x000e2200000e0000 */
[----:B---3--:R-:W-:Y:S02]  /*2d10*/  IMAD.MOV R2, RZ, RZ, -R43 ;  /* 0x000000ffff027224 */ /* 0x008fe400078e0a2b */
[----:B------:R-:W-:Y:S02]  /*2d20*/  HFMA2 R42, -RZ, RZ, 0, 0 ;  /* 0x00000000ff2a7431 */ /* 0x000fe400000001ff */
[----:B------:R-:W-:-:S04]  /*2d30*/  IMAD.HI.U32 R34, R35, R31, R34 ;  /* 0x0000001f23227227 */ /* 0x000fc800078e0022 */
[----:B------:R-:W-:Y:S02]  /*2d40*/  IMAD R31, R2, R27, RZ ;  /* 0x0000001b021f7224 */ /* 0x000fe400078e02ff */
[----:B------:R-:W-:Y:S01]  /*2d50*/  VIADD R2, R27, UR17 ;  /* 0x000000111b027c36 */ /* 0x000fe20008000000 */
[----:B------:R-:W-:Y:S01]  /*2d60*/  IABS R28, R22 ;  /* 0x00000016001c7213 */ /* 0x000fe20000000000 */
[----:B------:R-:W-:-:S03]  /*2d70*/  IMAD.HI.U32 R38, R43, R31, R42 ;  /* 0x0000001f2b267227 */ /* 0x000fc600078e002a */
[----:B------:R-:W-:Y:S02]  /*2d80*/  IABS R35, R2 ;  /* 0x0000000200237213 */ /* 0x000fe40000000000 */
[----:B------:R-:W-:-:S03]  /*2d90*/  IADD3 R28, PT, PT, RZ, -R28, RZ ;  /* 0x8000001cff1c7210 */ /* 0x000fc60007ffe0ff */
[----:B------:R-:W-:-:S04]  /*2da0*/  IMAD.HI.U32 R38, R38, R35, RZ ;  /* 0x0000002326267227 */ /* 0x000fc800078e00ff */
[----:B------:R-:W-:-:S04]  /*2db0*/  IMAD.HI.U32 R34, R34, R35, RZ ;  /* 0x0000002322227227 */ /* 0x000fc800078e00ff */
[----:B0-----:R-:W-:Y:S01]  /*2dc0*/  FADD.FTZ R39, R39, R30 ;  /* 0x0000001e27277221 */ /* 0x001fe20000010000 */
[--C-:B------:R-:W-:Y:S02]  /*2dd0*/  IMAD R28, R38, R28, R35.reuse ;  /* 0x0000001c261c7224 */ /* 0x100fe400078e0223 */
[----:B------:R-:W-:Y:S02]  /*2de0*/  IMAD.MOV R31, RZ, RZ, -R34 ;  /* 0x000000ffff1f7224 */ /* 0x000fe400078e0a22 */
[----:B------:R-:W0:Y:S01]  /*2df0*/  SHFL.BFLY PT, R30, R39, 0x1, 0x1f ;  /* 0x0c201f00271e7f89 */ /* 0x000e2200000e0000 */
[----:B------:R-:W-:Y:S01]  /*2e00*/  ISETP.GT.U32.AND P2, PT, R27, R28, PT ;  /* 0x0000001c1b00720c */ /* 0x000fe20003f44070 */
[----:B------:R-:W-:-:S05]  /*2e10*/  IMAD R31, R20, R31, R35 ;  /* 0x0000001f141f7224 */ /* 0x000fca00078e0223 */
[----:B------:R-:W-:-:S07]  /*2e20*/  ISETP.GT.U32.AND P0, PT, R20, R31, PT ;  /* 0x0000001f1400720c */ /* 0x000fce0003f04070 */
[----:B------:R-:W-:-:S04]  /*2e30*/  @!P2 IADD3 R28, PT, PT, R28, -R27, RZ ;  /* 0x8000001b1c1ca210 */ /* 0x000fc80007ffe0ff */
[----:B------:R-:W-:Y:S02]  /*2e40*/  ISETP.GE.U32.AND P1, PT, R28, R27, PT ;  /* 0x0000001b1c00720c */ /* 0x000fe40003f26070 */
[----:B------:R-:W-:Y:S01]  /*2e50*/  @!P0 IMAD.IADD R31, R31, 0x1, -R20 ;  /* 0x000000011f1f8824 */ /* 0x000fe200078e0a14 */
[----:B------:R-:W-:Y:S01]  /*2e60*/  @!P2 IADD3 R38, PT, PT, R38, 0x1, RZ ;  /* 0x000000012626a810 */ /* 0x000fe20007ffe0ff */
[----:B0-----:R-:W-:-:S03]  /*2e70*/  FADD.FTZ R30, R39, R30 ;  /* 0x0000001e271e7221 */ /* 0x001fc60000010000 */
[----:B------:R-:W-:Y:S02]  /*2e80*/  ISETP.GE.U32.AND P4, PT, R31, R20, PT ;  /* 0x000000141f00720c */ /* 0x000fe40003f86070 */
[C---:B------:R-:W-:Y:S02]  /*2e90*/  LOP3.LUT R20, R2.reuse, R27, RZ, 0x3c, !PT ;  /* 0x0000001b02147212 */ /* 0x040fe400078e3cff */
[----:B------:R-:W-:Y:S02]  /*2ea0*/  LOP3.LUT R2, R2, R29, RZ, 0x3c, !PT ;  /* 0x0000001d02027212 */ /* 0x000fe400078e3cff */
[----:B------:R-:W-:Y:S01]  /*2eb0*/  ISETP.GE.AND P3, PT, R20, RZ, PT ;  /* 0x000000ff1400720c */ /* 0x000fe20003f66270 */
[----:B------:R-:W-:Y:S01]  /*2ec0*/  @P1 VIADD R38, R38, 0x1 ;  /* 0x0000000126261836 */ /* 0x000fe20000000000 */
[----:B------:R-:W-:Y:S02]  /*2ed0*/  ISETP.NE.AND P5, PT, R22, RZ, PT ;  /* 0x000000ff1600720c */ /* 0x000fe40003fa5270 */
[----:B------:R-:W-:-:S02]  /*2ee0*/  FSETP.NE.FTZ.AND P1, PT, R30, RZ, PT ;  /* 0x000000ff1e00720b */ /* 0x000fc40003f35000 */
[----:B------:R-:W-:Y:S02]  /*2ef0*/  ISETP.GE.AND P2, PT, R2, RZ, PT ;  /* 0x000000ff0200720c */ /* 0x000fe40003f46270 */
[----:B------:R-:W-:Y:S02]  /*2f00*/  @!P0 IADD3 R34, PT, PT, R34, 0x1, RZ ;  /* 0x0000000122228810 */ /* 0x000fe40007ffe0ff */
[----:B------:R-:W-:Y:S02]  /*2f10*/  ISETP.NE.AND P0, PT, R29, RZ, PT ;  /* 0x000000ff1d00720c */ /* 0x000fe40003f05270 */
[----:B------:R-:W-:Y:S01]  /*2f20*/  @P4 IADD3 R34, PT, PT, R34, 0x1, RZ ;  /* 0x0000000122224810 */ /* 0x000fe20007ffe0ff */
[----:B------:R-:W-:Y:S02]  /*2f30*/  @!P3 IMAD.MOV R38, RZ, RZ, -R38 ;  /* 0x000000ffff26b224 */ /* 0x000fe400078e0a26 */
[----:B------:R-:W-:Y:S02]  /*2f40*/  @!P5 LOP3.LUT R38, RZ, R27, RZ, 0x33, !PT ;  /* 0x0000001bff26d212 */ /* 0x000fe400078e33ff */
[----:B------:R-:W0:Y:S02]  /*2f50*/  @P1 MUFU.LG2 R27, R30 ;  /* 0x0000001e001b1308 */ /* 0x000e240000000c00 */
[----:B------:R-:W-:Y:S01]  /*2f60*/  @!P2 IMAD.MOV R34, RZ, RZ, -R34 ;  /* 0x000000ffff22a224 */ /* 0x000fe200078e0a22 */
[----:B------:R-:W-:-:S03]  /*2f70*/  ISETP.NE.AND P3, PT, R23, RZ, PT ;  /* 0x000000ff1700720c */ /* 0x000fc60003f65270 */
[----:B------:R-:W-:Y:S02]  /*2f80*/  @!P0 LOP3.LUT R34, RZ, R29, RZ, 0x33, !PT ;  /* 0x0000001dff228212 */ /* 0x000fe400078e33ff */
[----:B------:R-:W-:Y:S02]  /*2f90*/  LOP3.LUT P0, RZ, R0, 0x387, RZ, 0xc0, !PT ;  /* 0x0000038700ff7812 */ /* 0x000fe4000780c0ff */
[----:B------:R-:W-:Y:S02]  /*2fa0*/  ISETP.LT.U32.AND P2, PT, R32, R38, PT ;  /* 0x000000262000720c */ /* 0x000fe40003f41070 */
[----:B------:R-:W-:Y:S02]  /*2fb0*/  SHF.R.S32.HI R23, RZ, 0x1f, R38 ;  /* 0x0000001fff177819 */ /* 0x000fe40000011426 */
[----:B------:R-:W-:Y:S02]  /*2fc0*/  SEL R20, RZ, 0x1, !P3 ;  /* 0x00000001ff147807 */ /* 0x000fe40005800000 */
[----:B------:R-:W-:-:S02]  /*2fd0*/  SHF.R.S32.HI R31, RZ, 0x1f, R22 ;  /* 0x0000001fff1f7819 */ /* 0x000fc40000011416 */
[----:B------:R-:W-:Y:S01]  /*2fe0*/  ISETP.LT.AND.EX P2, PT, R33, R23, PT, P2 ;  /* 0x000000172100720c */ /* 0x000fe20003f41320 */
[----:B--2---:R-:W-:Y:S01]  /*2ff0*/  IMAD R23, R21, UR4, RZ ;  /* 0x0000000415177c24 */ /* 0x004fe2000f8e02ff */
[----:B------:R-:W-:Y:S01]  /*3000*/  LOP3.LUT R20, R31, R20, RZ, 0xfc, !PT ;  /* 0x000000141f147212 */ /* 0x000fe200078efcff */
[----:B------:R-:W-:Y:S01]  /*3010*/  IMAD R21, R34, UR5, RZ ;  /* 0x0000000522157c24 */ /* 0x000fe2000f8e02ff */
[----:B------:R-:W-:Y:S01]  /*3020*/  BSSY.RECONVERGENT B1, `(.L_x_14) ;  /* 0x000012f000017945 */ /* 0x000fe20003800200 */
[----:B------:R-:W-:Y:S01]  /*3030*/  MOV R2, 0x7f800000 ;  /* 0x7f80000000027802 */ /* 0x000fe20000000f00 */
[----:B------:R-:W-:Y:S01]  /*3040*/  IMAD R22, R22, R23, RZ ;  /* 0x0000001716167224 */ /* 0x000fe200078e02ff */
[----:B------:R-:W-:Y:S01]  /*3050*/  SEL R23, R32, R38, P2 ;  /* 0x0000002620177207 */ /* 0x000fe20001000000 */
[----:B------:R-:W-:Y:S02]  /*3060*/  IMAD R21, R20, R21, RZ ;  /* 0x0000001514157224 */ /* 0x000fe400078e02ff */
[----:B0-----:R-:W-:Y:S01]  /*3070*/  @P1 FFMA.FTZ R2, R27, 0.69314718246459960938, R16 ;  /* 0x3f3172181b021823 */ /* 0x001fe20000010010 */
[----:B------:R-:W-:Y:S06]  /*3080*/  @P0 BRA `(.L_x_15) ;  /* 0x0000001000a00947 */ /* 0x000fec0003800000 */
[----:B------:R-:W0:Y:S02]  /*3090*/  LDCU.U8 UR4, c[0x0][0x548] ;  /* 0x0000a900ff0477ac */ /* 0x000e240008000000 */
[----:B0-----:R-:W-:-:S09]  /*30a0*/  UISETP.NE.AND UP0, UPT, UR4, URZ, UPT ;  /* 0x000000ff0400728c */ /* 0x001fd2000bf05270 */
[----:B------:R-:W-:Y:S05]  /*30b0*/  BRA.U !UP0, `(.L_x_16) ;  /* 0x0000001108847547 */ /* 0x000fea000b800000 */
[----:B------:R-:W-:Y:S01]  /*30c0*/  VIADD R27, R15, UR19 ;  /* 0x000000130f1b7c36 */ /* 0x000fe20008000000 */
[----:B------:R-:W-:Y:S02]  /*30d0*/  ISETP.LT.U32.AND P0, PT, R29, 0x1, PT ;  /* 0x000000011d00780c */ /* 0x000fe40003f01070 */
[----:B------:R-:W-:Y:S02]  /*30e0*/  SHF.R.S32.HI R16, RZ, 0x1f, R29 ;  /* 0x0000001fff107819 */ /* 0x000fe4000001141d */
[----:B------:R-:W-:Y:S02]  /*30f0*/  ISETP.GE.AND P1, PT, R27, UR20, PT ;  /* 0x000000141b007c0c */ /* 0x000fe4000bf26270 */
[----:B------:R-:W-:-:S04]  /*3100*/  ISETP.LT.AND.EX P0, PT, R16, RZ, PT, P0 ;  /* 0x000000ff1000720c */ /* 0x000fc80003f01300 */
[----:B------:R-:W-:Y:S02]  /*3110*/  SEL R29, R29, 0x1, P0 ;  /* 0x000000011d1d7807 */ /* 0x000fe40000000000 */
[----:B------:R-:W-:-:S05]  /*3120*/  SEL R16, R16, RZ, P0 ;  /* 0x000000ff10107207 */ /* 0x000fca0000000000 */
[----:B------:R-:W-:Y:S05]  /*3130*/  @P1 BRA `(.L_x_15) ;  /* 0x0000001000741947 */ /* 0x000fea0003800000 */
[C---:B------:R-:W-:Y:S01]  /*3140*/  IADD3 R20, P1, PT, R29.reuse, 0x1, RZ ;  /* 0x000000011d147810 */ /* 0x040fe20007f3e0ff */
[----:B------:R-:W-:Y:S01]  /*3150*/  USHF.R.S32.HI UR4, URZ, 0x1f, UR18 ;  /* 0x0000001fff047899 */ /* 0x000fe20008011412 */
[----:B------:R-:W-:Y:S02]  /*3160*/  IMAD R28, R16, UR18, RZ ;  /* 0x00000012101c7c24 */ /* 0x000fe4000f8e02ff */
[----:B------:R-:W-:Y:S01]  /*3170*/  ISETP.GE.U32.AND P0, PT, R20, 0x3, PT ;  /* 0x000000031400780c */ /* 0x000fe20003f06070 */
[----:B------:R-:W-:Y:S01]  /*3180*/  IMAD.WIDE.U32 R30, R29, UR18, RZ ;  /* 0x000000121d1e7c25 */ /* 0x000fe2000f8e00ff */
[----:B------:R-:W-:-:S03]  /*3190*/  IADD3.X R20, PT, PT, RZ, R16, RZ, P1, !PT ;  /* 0x00000010ff147210 */ /* 0x000fc60000ffe4ff */
[----:B------:R-:W-:Y:S01]  /*31a0*/  IMAD R33, R29, UR4, R28 ;  /* 0x000000041d217c24 */ /* 0x000fe2000f8e021c */
[----:B------:R-:W-:-:S04]  /*31b0*/  ISETP.GE.U32.AND.EX P0, PT, R20, RZ, PT, P0 ;  /* 0x000000ff1400720c */ /* 0x000fc80003f06100 */
[----:B------:R-:W-:Y:S02]  /*31c0*/  IADD3 R33, PT, PT, R31, R33, RZ ;  /* 0x000000211f217210 */ /* 0x000fe40007ffe0ff */
[----:B------:R-:W-:Y:S02]  /*31d0*/  SEL R20, R29, RZ, !P0 ;  /* 0x000000ff1d147207 */ /* 0x000fe40004000000 */
[----:B------:R-:W-:-:S03]  /*31e0*/  SEL R31, R16, RZ, !P0 ;  /* 0x000000ff101f7207 */ /* 0x000fc60004000000 */
[-C--:B------:R-:W-:Y:S02]  /*31f0*/  IMAD R16, R33, R20.reuse, RZ ;  /* 0x0000001421107224 */ /* 0x080fe400078e02ff */
[----:B------:R-:W-:-:S04]  /*3200*/  IMAD.WIDE.U32 R44, R30, R20, RZ ;  /* 0x000000141e2c7225 */ /* 0x000fc800078e00ff */
[----:B------:R-:W-:-:S05]  /*3210*/  IMAD R31, R31, R30, R16 ;  /* 0x0000001e1f1f7224 */ /* 0x000fca00078e0210 */
[----:B------:R-:W-:-:S04]  /*3220*/  IADD3 R31, PT, PT, R45, R31, RZ ;  /* 0x0000001f2d1f7210 */ /* 0x000fc80007ffe0ff */
[----:B------:R-:W-:-:S13]  /*3230*/  ISETP.NE.U32.AND P0, PT, R31, RZ, PT ;  /* 0x000000ff1f00720c */ /* 0x000fda0003f05070 */
[----:B------:R-:W-:Y:S05]  /*3240*/  @P0 BRA `(.L_x_17) ;  /* 0x0000000000600947 */ /* 0x000fea0003800000 */
[----:B------:R-:W-:Y:S02]  /*3250*/  IMAD R31, R29, UR18, RZ ;  /* 0x000000121d1f7c24 */ /* 0x000fe4000f8e02ff */
[----:B------:R-:W-:Y:S02]  /*3260*/  HFMA2 R45, -RZ, RZ, 0, 0 ;  /* 0x00000000ff2d7431 */ /* 0x000fe400000001ff */
[----:B------:R-:W-:Y:S02]  /*3270*/  IMAD.MOV.U32 R30, RZ, RZ, RZ ;  /* 0x000000ffff1e7224 */ /* 0x000fe400078e00ff */
[----:B------:R-:W-:-:S04]  /*3280*/  IMAD R20, R31, R20, RZ ;  /* 0x000000141f147224 */ /* 0x000fc800078e02ff */
[----:B------:R-:W0:Y:S01]  /*3290*/  I2F.U32.RP R32, R20 ;  /* 0x0000001400207306 */ /* 0x000e220000209000 */
[----:B------:R-:W-:Y:S02]  /*32a0*/  IADD3 R16, PT, PT, RZ, -R20, RZ ;  /* 0x80000014ff107210 */ /* 0x000fe40007ffe0ff */
[----:B------:R-:W-:-:S05]  /*32b0*/  ISETP.NE.U32.AND P0, PT, R20, RZ, PT ;  /* 0x000000ff1400720c */ /* 0x000fca0003f05070 */
[----:B0-----:R-:W0:Y:S02]  /*32c0*/  MUFU.RCP R28, R32 ;  /* 0x00000020001c7308 */ /* 0x001e240000001000 */
[----:B0-----:R-:W-:-:S06]  /*32d0*/  IADD3 R28, PT, PT, R28, 0xffffffe, RZ ;  /* 0x0ffffffe1c1c7810 */ /* 0x001fcc0007ffe0ff */
[----:B------:R-:W0:Y:S02]  /*32e0*/  F2I.FTZ.U32.TRUNC.NTZ R31, R28 ;  /* 0x0000001c001f7305 */ /* 0x000e24000021f000 */
[----:B0-----:R-:W-:-:S04]  /*32f0*/  IMAD R33, R16, R31, RZ ;  /* 0x0000001f10217224 */ /* 0x001fc800078e02ff */
        /* <DEDUP_REMOVED lines=10> */
[----:B------:R-:W-:-:S05]  /*33a0*/  IADD3 R16, PT, PT, -R44, RZ, RZ ;  /* 0x000000ff2c107210 */ /* 0x000fca0007ffe1ff */
[----:B------:R-:W-:Y:S01]  /*33b0*/  IMAD R27, R20, R16, R27 ;  /* 0x00000010141b7224 */ /* 0x000fe200078e021b */
[----:B------:R-:W-:Y:S06]  /*33c0*/  BRA `(.L_x_18) ;  /* 0x00000000002c7947 */ /* 0x000fec0003800000 */
.L_x_17:
[----:B------:R-:W0:Y:S01]  /*33d0*/  S2R R20, SR_CTAID.X ;  /* 0x0000000000147919 */ /* 0x000e220000002500 */
[----:B------:R-:W-:Y:S01]  /*33e0*/  IMAD.MOV.U32 R33, RZ, RZ, RZ ;  /* 0x000000ffff217224 */ /* 0x000fe200078e00ff */
[----:B------:R-:W-:Y:S02]  /*33f0*/  MOV R32, R44 ;  /* 0x0000002c00207202 */ /* 0x000fe40000000f00 */
[----:B------:R-:W-:Y:S01]  /*3400*/  MOV R30, 0x3440 ;  /* 0x00003440001e7802 */ /* 0x000fe20000000f00 */
[----:B0-----:R-:W-:-:S05]  /*3410*/  IMAD R20, R20, 0x10, R15 ;  /* 0x0000001014147824 */ /* 0x001fca00078e020f */
[----:B------:R-:W-:Y:S02]  /*3420*/  MOV R42, R20 ;  /* 0x00000014002a7202 */ /* 0x000fe40000000f00 */
[----:B------:R-:W-:Y:S05]  /*3430*/  CALL.REL.NOINC `($__internal_0_$__cuda_sm20_div_s64) ;  /* 0x0000002400887944 */ /* 0x000fea0003c00000 */
[----:B------:R-:W-:Y:S02]  /*3440*/  IADD3 R27, PT, PT, -R16, RZ, RZ ;  /* 0x000000ff101b7210 */ /* 0x000fe40007ffe1ff */
[----:B------:R-:W-:-:S03]  /*3450*/  MOV R45, R33 ;  /* 0x00000021002d7202 */ /* 0x000fc60000000f00 */
[----:B------:R-:W-:Y:S01]  /*3460*/  IMAD R27, R44, R27, R20 ;  /* 0x0000001b2c1b7224 */ /* 0x000fe200078e0214 */
[----:B------:R-:W-:-:S07]  /*3470*/  MOV R44, R16 ;  /* 0x00000010002c7202 */ /* 0x000fce0000000f00 */
.L_x_18:
[----:B------:R-:W-:Y:S01]  /*3480*/  IABS R28, UR18 ;  /* 0x00000012001c7c13 */ /* 0x000fe20008000000 */
[----:B------:R-:W-:Y:S01]  /*3490*/  IMAD R41, R41, R26, RZ ;  /* 0x0000001a29297224 */ /* 0x000fe200078e02ff */
[----:B------:R-:W-:Y:S01]  /*34a0*/  IABS R31, UR18 ;  /* 0x00000012001f7c13 */ /* 0x000fe20008000000 */
[----:B------:R-:W-:Y:S01]  /*34b0*/  BSSY.RECONVERGENT B0, `(.L_x_19) ;  /* 0x000003f000007945 */ /* 0x000fe20003800200 */
[----:B------:R-:W0:Y:S01]  /*34c0*/  I2F.RP R20, R28 ;  /* 0x0000001c00147306 */ /* 0x000e220000209400 */
[----:B------:R-:W-:Y:S01]  /*34d0*/  IMAD R41, R25, R18, R41 ;  /* 0x0000001219297224 */ /* 0x000fe200078e0229 */
[----:B------:R-:W-:-:S06]  /*34e0*/  IADD3 R31, PT, PT, RZ, -R31, RZ ;  /* 0x8000001fff1f7210 */ /* 0x000fcc0007ffe0ff */
[----:B0-----:R-:W0:Y:S02]  /*34f0*/  MUFU.RCP R34, R20 ;  /* 0x0000001400227308 */ /* 0x001e240000001000 */
[----:B0-----:R-:W-:-:S06]  /*3500*/  IADD3 R34, PT, PT, R34, 0xffffffe, RZ ;  /* 0x0ffffffe22227810 */ /* 0x001fcc0007ffe0ff */
[----:B------:R-:W0:Y:S02]  /*3510*/  F2I.FTZ.U32.TRUNC.NTZ R35, R34 ;  /* 0x0000002200237305 */ /* 0x000e24000021f000 */
[----:B0-----:R-:W-:Y:S01]  /*3520*/  IADD3 R16, PT, PT, RZ, -R35, RZ ;  /* 0x80000023ff107210 */ /* 0x001fe20007ffe0ff */
[----:B------:R-:W-:-:S04]  /*3530*/  IMAD.MOV.U32 R34, RZ, RZ, RZ ;  /* 0x000000ffff227224 */ /* 0x000fc800078e00ff */
[----:B------:R-:W-:Y:S01]  /*3540*/  IMAD R33, R16, R28, RZ ;  /* 0x0000001c10217224 */ /* 0x000fe200078e02ff */
[----:B------:R-:W-:-:S03]  /*3550*/  IABS R16, R27 ;  /* 0x0000001b00107213 */ /* 0x000fc60000000000 */
[----:B------:R-:W-:-:S06]  /*3560*/  IMAD.HI.U32 R33, R35, R33, R34 ;  /* 0x0000002123217227 */ /* 0x000fcc00078e0022 */
[----:B------:R-:W-:-:S04]  /*3570*/  IMAD.HI.U32 R20, R33, R16, RZ ;  /* 0x0000001021147227 */ /* 0x000fc800078e00ff */
[----:B------:R-:W-:Y:S01]  /*3580*/  IMAD R31, R20, R31, R16 ;  /* 0x0000001f141f7224 */ /* 0x000fe200078e0210 */
[----:B------:R-:W-:Y:S01]  /*3590*/  LOP3.LUT R16, R27, UR18, RZ, 0x3c, !PT ;  /* 0x000000121b107c12 */ /* 0x000fe2000f8e3cff */
[----:B------:R-:W-:-:S03]  /*35a0*/  IMAD.WIDE.U32 R32, R25, R26, RZ ;  /* 0x0000001a19207225 */ /* 0x000fc600078e00ff */
[----:B------:R-:W-:Y:S02]  /*35b0*/  ISETP.GT.U32.AND P1, PT, R28, R31, PT ;  /* 0x0000001f1c00720c */ /* 0x000fe40003f24070 */
[----:B------:R-:W-:-:S11]  /*35c0*/  ISETP.GE.AND P0, PT, R16, RZ, PT ;  /* 0x000000ff1000720c */ /* 0x000fd60003f06270 */
[----:B------:R-:W-:Y:S02]  /*35d0*/  @!P1 IMAD.IADD R31, R31, 0x1, -R28 ;  /* 0x000000011f1f9824 */ /* 0x000fe400078e0a1c */
[----:B------:R-:W-:Y:S01]  /*35e0*/  @!P1 VIADD R20, R20, 0x1 ;  /* 0x0000000114149836 */ /* 0x000fe20000000000 */
[----:B------:R-:W-:Y:S02]  /*35f0*/  ISETP.NE.AND P1, PT, RZ, UR18, PT ;  /* 0x00000012ff007c0c */ /* 0x000fe4000bf25270 */
[----:B------:R-:W-:Y:S02]  /*3600*/  ISETP.GE.U32.AND P2, PT, R31, R28, PT ;  /* 0x0000001c1f00720c */ /* 0x000fe40003f46070 */
[----:B------:R-:W-:Y:S01]  /*3610*/  IADD3 R31, PT, PT, R33, R41, RZ ;  /* 0x00000029211f7210 */ /* 0x000fe20007ffe0ff */
[----:B------:R-:W-:-:S04]  /*3620*/  IMAD.WIDE.U32 R40, R32, R48, RZ ;  /* 0x0000003020287225 */ /* 0x000fc800078e00ff */
[----:B------:R-:W-:-:S04]  /*3630*/  IMAD R31, R31, R48, RZ ;  /* 0x000000301f1f7224 */ /* 0x000fc800078e02ff */
[----:B------:R-:W-:Y:S02]  /*3640*/  IMAD R31, R49, R32, R31 ;  /* 0x00000020311f7224 */ /* 0x000fe400078e021f */
[----:B------:R-:W-:Y:S02]  /*3650*/  @P2 IADD3 R20, PT, PT, R20, 0x1, RZ ;  /* 0x0000000114142810 */ /* 0x000fe40007ffe0ff */
[----:B------:R-:W-:Y:S02]  /*3660*/  IMAD.IADD R31, R41, 0x1, R31 ;  /* 0x00000001291f7824 */ /* 0x000fe400078e021f */
[----:B------:R-:W-:Y:S02]  /*3670*/  @!P0 IADD3 R20, PT, PT, -R20, RZ, RZ ;  /* 0x000000ff14148210 */ /* 0x000fe40007ffe1ff */
[----:B------:R-:W-:Y:S02]  /*3680*/  @!P1 LOP3.LUT R20, RZ, UR18, RZ, 0x33, !PT ;  /* 0x00000012ff149c12 */ /* 0x000fe4000f8e33ff */
[----:B------:R-:W-:-:S03]  /*3690*/  LOP3.LUT R16, R45, R31, RZ, 0xfc, !PT ;  /* 0x0000001f2d107212 */ /* 0x000fc600078efcff */
[----:B------:R-:W-:Y:S01]  /*36a0*/  IMAD.MOV R18, RZ, RZ, -R20 ;  /* 0x000000ffff127224 */ /* 0x000fe200078e0a14 */
[----:B------:R-:W-:-:S03]  /*36b0*/  ISETP.NE.U32.AND P0, PT, R16, RZ, PT ;  /* 0x000000ff1000720c */ /* 0x000fc60003f05070 */
[----:B------:R-:W-:-:S10]  /*36c0*/  IMAD R18, R18, UR18, R27 ;  /* 0x0000001212127c24 */ /* 0x000fd4000f8e021b */
[----:B------:R-:W-:Y:S05]  /*36d0*/  @P0 BRA `(.L_x_20) ;  /* 0x0000000000540947 */ /* 0x000fea0003800000 */
[----:B------:R-:W0:Y:S01]  /*36e0*/  I2F.U32.RP R28, R40 ;  /* 0x00000028001c7306 */ /* 0x000e220000209000 */
[----:B------:R-:W-:-:S07]  /*36f0*/  ISETP.NE.U32.AND P0, PT, R40, RZ, PT ;  /* 0x000000ff2800720c */ /* 0x000fce0003f05070 */
[----:B0-----:R-:W0:Y:S02]  /*3700*/  MUFU.RCP R30, R28 ;  /* 0x0000001c001e7308 */ /* 0x001e240000001000 */
[----:B0-----:R-:W-:-:S06]  /*3710*/  IADD3 R30, PT, PT, R30, 0xffffffe, RZ ;  /* 0x0ffffffe1e1e7810 */ /* 0x001fcc0007ffe0ff */
        /* <DEDUP_REMOVED lines=13> */
[----:B------:R-:W-:-:S04]  /*37f0*/  @!P0 LOP3.LUT R16, RZ, R40, RZ, 0x33, !PT ;  /* 0x00000028ff108212 */ /* 0x000fc800078e33ff */
[----:B------:R-:W-:-:S05]  /*3800*/  IADD3 R41, PT, PT, -R16, RZ, RZ ;  /* 0x000000ff10297210 */ /* 0x000fca0007ffe1ff */
[----:B------:R-:W-:Y:S01]  /*3810*/  IMAD R41, R40, R41, R44 ;  /* 0x0000002928297224 */ /* 0x000fe200078e022c */
[----:B------:R-:W-:Y:S05]  /*3820*/  BRA `(.L_x_21) ;  /* 0x00000000001c7947 */ /* 0x000fea0003800000 */
.L_x_20:
[----:B------:R-:W-:Y:S01]  /*3830*/  IMAD.MOV.U32 R42, RZ, RZ, R44 ;  /* 0x000000ffff2a7224 */ /* 0x000fe200078e002c */
[----:B------:R-:W-:Y:S01]  /*3840*/  MOV R33, R45 ;  /* 0x0000002d00217202 */ /* 0x000fe20000000f00 */
[----:B------:R-:W-:Y:S01]  /*3850*/  IMAD.MOV.U32 R32, RZ, RZ, R40 ;  /* 0x000000ffff207224 */ /* 0x000fe200078e0028 */
[----:B------:R-:W-:Y:S02]  /*3860*/  MOV R30, 0x3880 ;  /* 0x00003880001e7802 */ /* 0x000fe40000000f00 */
[----:B------:R-:W-:Y:S05]  /*3870*/  CALL.REL.NOINC `($__internal_0_$__cuda_sm20_div_s64) ;  /* 0x0000002000787944 */ /* 0x000fea0003c00000 */
[----:B------:R-:W-:-:S05]  /*3880*/  IADD3 R41, PT, PT, -R16, RZ, RZ ;  /* 0x000000ff10297210 */ /* 0x000fca0007ffe1ff */
[----:B------:R-:W-:Y:S02]  /*3890*/  IMAD R41, R41, R40, R44 ;  /* 0x0000002829297224 */ /* 0x000fe400078e022c */
.L_x_21:
[----:B------:R-:W-:Y:S05]  /*38a0*/  BSYNC.RECONVERGENT B0 ;  /* 0x0000000000007941 */ /* 0x000fea0003800200 */
.L_x_19:
[----:B------:R-:W-:Y:S01]  /*38b0*/  IABS R27, R26 ;  /* 0x0000001a001b7213 */ /* 0x000fe20000000000 */
[----:B------:R-:W0:Y:S01]  /*38c0*/  LDCU.U8 UR8, c[0x0][0x549] ;  /* 0x0000a920ff0877ac */ /* 0x000e220008000000 */
[----:B------:R-:W-:Y:S02]  /*38d0*/  IABS R32, R25 ;  /* 0x0000001900207213 */ /* 0x000fe40000000000 */
[----:B------:R-:W1:Y:S01]  /*38e0*/  I2F.U32.RP R30, R27 ;  /* 0x0000001b001e7306 */ /* 0x000e620000209000 */
[----:B------:R-:W-:Y:S01]  /*38f0*/  IABS R28, R24 ;  /* 0x00000018001c7213 */ /* 0x000fe20000000000 */
[----:B------:R-:W2:Y:S01]  /*3900*/  LDCU.64 UR4, c[0x0][0x430] ;  /* 0x00008600ff0477ac */ /* 0x000ea20008000a00 */
[----:B------:R-:W-:Y:S02]  /*3910*/  IABS R31, R23 ;  /* 0x00000017001f7213 */ /* 0x000fe40000000000 */
[----:B------:R-:W-:Y:S02]  /*3920*/  IABS R40, R16 ;  /* 0x0000001000287213 */ /* 0x000fe40000000000 */
[----:B------:R-:W-:Y:S01]  /*3930*/  ISETP.NE.AND P4, PT, R26, RZ, PT ;  /* 0x000000ff1a00720c */ /* 0x000fe20003f85270 */
[----:B------:R-:W3:Y:S01]  /*3940*/  I2F.U32.RP R38, R32 ;  /* 0x0000002000267306 */ /* 0x000ee20000209000 */
[----:B------:R-:W-:Y:S01]  /*3950*/  ISETP.NE.AND P5, PT, R25, RZ, PT ;  /* 0x000000ff1900720c */ /* 0x000fe20003fa5270 */
[----:B0-----:R-:W-:-:S06]  /*3960*/  UISETP.NE.AND UP0, UPT, UR8, URZ, UPT ;  /* 0x000000ff0800728c */ /* 0x001fcc000bf05270 */
[----:B-1----:R-:W0:Y:S01]  /*3970*/  MUFU.RCP R30, R30 ;  /* 0x0000001e001e7308 */ /* 0x002e220000001000 */
[----:B--2---:R-:W-:Y:S02]  /*3980*/  USEL UR8, UR5, 0x1, !UP0 ;  /* 0x0000000105087887 */ /* 0x004fe4000c000000 */
[----:B------:R-:W-:-:S05]  /*3990*/  USEL UR9, UR4, 0x1, UP0 ;  /* 0x0000000104097887 */ /* 0x000fca0008000000 */
[----:B------:R-:W1:Y:S01]  /*39a0*/  I2F.U32.RP R33, R28 ;  /* 0x0000001c00217306 */ /* 0x000e620000209000 */
[----:B------:R-:W-:Y:S02]  /*39b0*/  UIMAD UR4, UR5, UR4, URZ ;  /* 0x00000004050472a4 */ /* 0x000fe4000f8e02ff */
[----:B------:R-:W-:-:S05]  /*39c0*/  UIMAD UR5, UR9, UR5, URZ ;  /* 0x00000005090572a4 */ /* 0x000fca000f8e02ff */
[----:B---3--:R-:W2:Y:S01]  /*39d0*/  MUFU.RCP R34, R38 ;  /* 0x0000002600227308 */ /* 0x008ea20000001000 */
[----:B0-----:R-:W-:-:S07]  /*39e0*/  VIADD R42, R30, 0xffffffe ;  /* 0x0ffffffe1e2a7836 */ /* 0x001fce0000000000 */
[----:B------:R-:W0:Y:S08]  /*39f0*/  F2I.FTZ.U32.TRUNC.NTZ R43, R42 ;  /* 0x0000002a002b7305 */ /* 0x000e30000021f000 */
[----:B-1----:R-:W1:Y:S01]  /*3a00*/  MUFU.RCP R33, R33 ;  /* 0x0000002100217308 */ /* 0x002e620000001000 */
[----:B--2---:R-:W-:Y:S01]  /*3a10*/  VIADD R34, R34, 0xffffffe ;  /* 0x0ffffffe22227836 */ /* 0x004fe20000000000 */
[----:B------:R-:W-:Y:S01]  /*3a20*/  IABS R38, R41 ;  /* 0x0000002900267213 */ /* 0x000fe20000000000 */
[----:B0-----:R-:W-:-:S02]  /*3a30*/  IMAD.MOV R30, RZ, RZ, -R43 ;  /* 0x000000ffff1e7224 */ /* 0x001fc400078e0a2b */
[----:B------:R-:W-:-:S03]  /*3a40*/  HFMA2 R42, -RZ, RZ, 0, 0 ;  /* 0x00000000ff2a7431 */ /* 0x000fc600000001ff */
[----:B------:R-:W0:Y:S01]  /*3a50*/  F2I.FTZ.U32.TRUNC.NTZ R35, R34 ;  /* 0x0000002200237305 */ /* 0x000e22000021f000 */
[----:B------:R-:W-:-:S04]  /*3a60*/  IMAD R39, R30, R27, RZ ;  /* 0x0000001b1e277224 */ /* 0x000fc800078e02ff */
[----:B------:R-:W-:-:S03]  /*3a70*/  IMAD.HI.U32 R39, R43, R39, R42 ;  /* 0x000000272b277227 */ /* 0x000fc600078e002a */
[----:B------:R-:W2:Y:S01]  /*3a80*/  I2F.U32.RP R30, R31 ;  /* 0x0000001f001e7306 */ /* 0x000ea20000209000 */
[----:B-1----:R-:W-:Y:S02]  /*3a90*/  VIADD R42, R33, 0xffffffe ;  /* 0x0ffffffe212a7836 */ /* 0x002fe40000000000 */
[----:B0-----:R-:W-:-:S05]  /*3aa0*/  IMAD.MOV R33, RZ, RZ, -R35 ;  /* 0x000000ffff217224 */ /* 0x001fca00078e0a23 */
[----:B------:R-:W0:Y:S01]  /*3ab0*/  F2I.FTZ.U32.TRUNC.NTZ R43, R42 ;  /* 0x0000002a002b7305 */ /* 0x000e22000021f000 */
[----:B------:R-:W-:Y:S01]  /*3ac0*/  MOV R34, RZ ;  /* 0x000000ff00227202 */ /* 0x000fe20000000f00 */
[----:B------:R-:W-:-:S04]  /*3ad0*/  IMAD R33, R33, R32, RZ ;  /* 0x0000002021217224 */ /* 0x000fc800078e02ff */
[----:B------:R-:W-:Y:S02]  /*3ae0*/  IMAD.HI.U32 R34, R35, R33, R34 ;  /* 0x0000002123227227 */ /* 0x000fe400078e0022 */
[----:B--2---:R-:W1:Y:S02]  /*3af0*/  MUFU.RCP R30, R30 ;  /* 0x0000001e001e7308 */ /* 0x004e640000001000 */
[----:B0-----:R-:W-:Y:S02]  /*3b00*/  IMAD.MOV R33, RZ, RZ, -R43 ;  /* 0x000000ffff217224 */ /* 0x001fe400078e0a2b */
[----:B------:R-:W-:Y:S02]  /*3b10*/  IMAD.MOV.U32 R42, RZ, RZ, RZ ;  /* 0x000000ffff2a7224 */ /* 0x000fe400078e00ff */
[----:B------:R-:W-:-:S04]  /*3b20*/  IMAD R33, R33, R28, RZ ;  /* 0x0000001c21217224 */ /* 0x000fc800078e02ff */
[----:B------:R-:W-:Y:S01]  /*3b30*/  IMAD.HI.U32 R35, R43, R33, R42 ;  /* 0x000000212b237227 */ /* 0x000fe200078e002a */
[----:B------:R-:W-:Y:S02]  /*3b40*/  IABS R33, R26 ;  /* 0x0000001a00217213 */ /* 0x000fe40000000000 */
[----:B-1----:R-:W-:Y:S01]  /*3b50*/  IADD3 R42, PT, PT, R30, 0xffffffe, RZ ;  /* 0x0ffffffe1e2a7810 */ /* 0x002fe20007ffe0ff */
[----:B------:R-:W-:-:S03]  /*3b60*/  IMAD.HI.U32 R30, R39, R38, RZ ;  /* 0x00000026271e7227 */ /* 0x000fc600078e00ff */
[----:B------:R-:W0:Y:S01]  /*3b70*/  F2I.FTZ.U32.TRUNC.NTZ R43, R42 ;  /* 0x0000002a002b7305 */ /* 0x000e22000021f000 */
[----:B------:R-:W-:Y:S02]  /*3b80*/  IMAD.MOV R33, RZ, RZ, -R33 ;  /* 0x000000ffff217224 */ /* 0x000fe400078e0a21 */
[----:B------:R-:W-:-:S04]  /*3b90*/  IMAD.HI.U32 R35, R35, R40, RZ ;  /* 0x0000002823237227 */ /* 0x000fc800078e00ff */
[----:B------:R-:W-:-:S05]  /*3ba0*/  IMAD R38, R30, R33, R38 ;  /* 0x000000211e267224 */ /* 0x000fca00078e0226 */
[----:B------:R-:W-:Y:S01]  /*3bb0*/  ISETP.GT.U32.AND P3, PT, R27, R38, PT ;  /* 0x000000261b00720c */ /* 0x000fe20003f64070 */
[----:B0-----:R-:W-:Y:S02]  /*3bc0*/  IMAD.MOV R33, RZ, RZ, -R43 ;  /* 0x000000ffff217224 */ /* 0x001fe400078e0a2b */
[----:B------:R-:W-:Y:S02]  /*3bd0*/  HFMA2 R42, -RZ, RZ, 0, 0 ;  /* 0x00000000ff2a7431 */ /* 0x000fe400000001ff */
[----:B------:R-:W-:-:S04]  /*3be0*/  IMAD R33, R33, R31, RZ ;  /* 0x0000001f21217224 */ /* 0x000fc800078e02ff */
[----:B------:R-:W-:-:S04]  /*3bf0*/  IMAD.HI.U32 R33, R43, R33, R42 ;  /* 0x000000212b217227 */ /* 0x000fc800078e002a */
[----:B------:R-:W-:Y:S02]  /*3c00*/  @!P3 IMAD.IADD R38, R38, 0x1, -R27 ;  /* 0x000000012626b824 */ /* 0x000fe400078e0a1b */
[----:B------:R-:W-:-:S03]  /*3c10*/  @!P3 VIADD R30, R30, 0x1 ;  /* 0x000000011e1eb836 */ /* 0x000fc60000000000 */
[----:B------:R-:W-:Y:S02]  /*3c20*/  ISETP.GE.U32.AND P0, PT, R38, R27, PT ;  /* 0x0000001b2600720c */ /* 0x000fe40003f06070 */
[----:B------:R-:W-:Y:S02]  /*3c30*/  IABS R38, R24 ;  /* 0x0000001800267213 */ /* 0x000fe40000000000 */
[----:B------:R-:W-:-:S03]  /*3c40*/  IABS R27, R29 ;  /* 0x0000001d001b7213 */ /* 0x000fc60000000000 */
[----:B------:R-:W-:-:S04]  /*3c50*/  IMAD.MOV R38, RZ, RZ, -R38 ;  /* 0x000000ffff267224 */ /* 0x000fc800078e0a26 */
[----:B------:R-:W-:Y:S01]  /*3c60*/  IMAD R39, R35, R38, R40 ;  /* 0x0000002623277224 */ /* 0x000fe200078e0228 */
[----:B------:R-:W-:Y:S01]  /*3c70*/  LOP3.LUT R40, R41, R26, RZ, 0x3c, !PT ;  /* 0x0000001a29287212 */ /* 0x000fe200078e3cff */
[----:B------:R-:W0:Y:S01]  /*3c80*/  I2F.U32.RP R38, R27 ;  /* 0x0000001b00267306 */ /* 0x000e220000209000 */
[----:B------:R-:W-:Y:S02]  /*3c90*/  @P0 VIADD R30, R30, 0x1 ;  /* 0x000000011e1e0836 */ /* 0x000fe40000000000 */
[----:B------:R-:W-:Y:S02]  /*3ca0*/  ISETP.GT.U32.AND P1, PT, R28, R39, PT ;  /* 0x000000271c00720c */ /* 0x000fe40003f24070 */
[----:B------:R-:W-:Y:S02]  /*3cb0*/  ISETP.GE.AND P2, PT, R40, RZ, PT ;  /* 0x000000ff2800720c */ /* 0x000fe40003f46270 */
[----:B------:R-:W-:-:S05]  /*3cc0*/  IABS R40, R25 ;  /* 0x0000001900287213 */ /* 0x000fca0000000000 */
[----:B------:R-:W-:Y:S01]  /*3cd0*/  IMAD.MOV R40, RZ, RZ, -R40 ;  /* 0x000000ffff287224 */ /* 0x000fe200078e0a28 */
[----:B0-----:R-:W0:Y:S03]  /*3ce0*/  MUFU.RCP R38, R38 ;  /* 0x0000002600267308 */ /* 0x001e260000001000 */
[-C--:B------:R-:W-:Y:S02]  /*3cf0*/  @!P1 IADD3 R39, PT, PT, R39, -R28.reuse, RZ ;  /* 0x8000001c27279210 */ /* 0x080fe40007ffe0ff */
[----:B------:R-:W-:Y:S01]  /*3d00*/  @!P1 IADD3 R35, PT, PT, R35, 0x1, RZ ;  /* 0x0000000123239810 */ /* 0x000fe20007ffe0ff */
[----:B------:R-:W-:Y:S01]  /*3d10*/  @!P2 IMAD.MOV R30, RZ, RZ, -R30 ;  /* 0x000000ffff1ea224 */ /* 0x000fe200078e0a1e */
[----:B------:R-:W-:Y:S02]  /*3d20*/  ISETP.GE.U32.AND P3, PT, R39, R28, PT ;  /* 0x0000001c2700720c */ /* 0x000fe40003f66070 */
[----:B------:R-:W-:-:S02]  /*3d30*/  LOP3.LUT R28, R16, R24, RZ, 0x3c, !PT ;  /* 0x00000018101c7212 */ /* 0x000fc400078e3cff */
[----:B------:R-:W-:Y:S02]  /*3d40*/  ISETP.NE.AND P1, PT, R24, RZ, PT ;  /* 0x000000ff1800720c */ /* 0x000fe40003f25270 */
[----:B------:R-:W-:Y:S02]  /*3d50*/  ISETP.GE.AND P0, PT, R28, RZ, PT ;  /* 0x000000ff1c00720c */ /* 0x000fe40003f06270 */
[----:B------:R-:W-:-:S05]  /*3d60*/  @!P4 LOP3.LUT R30, RZ, R26, RZ, 0x33, !PT ;  /* 0x0000001aff1ec212 */ /* 0x000fca00078e33ff */
[----:B------:R-:W-:Y:S01]  /*3d70*/  @P3 VIADD R35, R35, 0x1 ;  /* 0x0000000123233836 */ /* 0x000fe20000000000 */
[----:B0-----:R-:W-:Y:S01]  /*3d80*/  IADD3 R43, PT, PT, R38, 0xffffffe, RZ ;  /* 0x0ffffffe262b7810 */ /* 0x001fe20007ffe0ff */
[----:B------:R-:W-:Y:S01]  /*3d90*/  IMAD.MOV R42, RZ, RZ, -R30 ;  /* 0x000000ffff2a7224 */ /* 0x000fe200078e0a1e */
[----:B------:R-:W-:Y:S01]  /*3da0*/  IABS R38, R23 ;  /* 0x0000001700267213 */ /* 0x000fe20000000000 */
[----:B------:R-:W-:Y:S02]  /*3db0*/  IMAD.MOV.U32 R28, RZ, RZ, R35 ;  /* 0x000000ffff1c7224 */ /* 0x000fe400078e0023 */
[----:B------:R-:W0:Y:S01]  /*3dc0*/  F2I.FTZ.U32.TRUNC.NTZ R35, R43 ;  /* 0x0000002b00237305 */ /* 0x000e22000021f000 */
[----:B------:R-:W-:Y:S01]  /*3dd0*/  IMAD R42, R26, R42, R41 ;  /* 0x0000002a1a2a7224 */ /* 0x000fe200078e0229 */
[----:B------:R-:W-:Y:S01]  /*3de0*/  IABS R41, R30 ;  /* 0x0000001e00297213 */ /* 0x000fe20000000000 */
[----:B------:R-:W-:Y:S01]  /*3df0*/  IMAD.MOV R38, RZ, RZ, -R38 ;  /* 0x000000ffff267224 */ /* 0x000fe200078e0a26 */
[----:B------:R-:W-:-:S02]  /*3e00*/  @!P0 IADD3 R28, PT, PT, -R28, RZ, RZ ;  /* 0x000000ff1c1c8210 */ /* 0x000fc40007ffe1ff */
[----:B------:R-:W-:-:S04]  /*3e10*/  @!P1 LOP3.LUT R28, RZ, R24, RZ, 0x33, !PT ;  /* 0x00000018ff1c9212 */ /* 0x000fc800078e33ff */
[----:B------:R-:W-:Y:S02]  /*3e20*/  IABS R39, R28 ;  /* 0x0000001c00277213 */ /* 0x000fe40000000000 */
[----:B0-----:R-:W-:-:S03]  /*3e30*/  IADD3 R26, PT, PT, RZ, -R35, RZ ;  /* 0x80000023ff1a7210 */ /* 0x001fc60007ffe0ff */
[----:B------:R-:W-:-:S04]  /*3e40*/  IMAD.HI.U32 R33, R33, R39, RZ ;  /* 0x0000002721217227 */ /* 0x000fc800078e00ff */
[----:B------:R-:W-:-:S04]  /*3e50*/  IMAD.HI.U32 R43, R34, R41, RZ ;  /* 0x00000029222b7227 */ /* 0x000fc800078e00ff */
[----:B------:R-:W-:Y:S02]  /*3e60*/  IMAD R38, R33, R38, R39 ;  /* 0x0000002621267224 */ /* 0x000fe400078e0227 */
[----:B------:R-:W-:Y:S01]  /*3e70*/  IMAD R39, R26, R27, RZ ;  /* 0x0000001b1a277224 */ /* 0x000fe200078e02ff */
[----:B------:R-:W-:Y:S01]  /*3e80*/  IABS R26, R29 ;  /* 0x0000001d001a7213 */ /* 0x000fe20000000000 */
[----:B------:R-:W-:Y:S01]  /*3e90*/  IMAD.MOV.U32 R34, RZ, RZ, RZ ;  /* 0x000000ffff227224 */ /* 0x000fe200078e00ff */
[----:B------:R-:W-:Y:S01]  /*3ea0*/  ISETP.GT.U32.AND P1, PT, R31, R38, PT ;  /* 0x000000261f00720c */ /* 0x000fe20003f24070 */
[----:B------:R-:W-:Y:S02]  /*3eb0*/  IMAD R41, R43, R40, R41 ;  /* 0x000000282b297224 */ /* 0x000fe400078e0229 */
[----:B------:R-:W-:Y:S01]  /*3ec0*/  IMAD.HI.U32 R35, R35, R39, R34 ;  /* 0x0000002723237227 */ /* 0x000fe200078e0022 */
[----:B------:R-:W-:Y:S02]  /*3ed0*/  IABS R34, R20 ;  /* 0x0000001400227213 */ /* 0x000fe40000000000 */
[----:B------:R-:W-:Y:S01]  /*3ee0*/  ISETP.GT.U32.AND P3, PT, R32, R41, PT ;  /* 0x000000292000720c */ /* 0x000fe20003f64070 */
[----:B------:R-:W-:-:S02]  /*3ef0*/  IMAD.MOV R26, RZ, RZ, -R26 ;  /* 0x000000ffff1a7224 */ /* 0x000fc400078e0a1a */
[----:B------:R-:W-:-:S04]  /*3f00*/  IMAD.HI.U32 R35, R35, R34, RZ ;  /* 0x0000002223237227 */ /* 0x000fc800078e00ff */
[----:B------:R-:W-:Y:S02]  /*3f10*/  IMAD R26, R35, R26, R34 ;  /* 0x0000001a231a7224 */ /* 0x000fe400078e0222 */
[----:B------:R-:W-:Y:S02]  /*3f20*/  @!P1 IMAD.IADD R38, R38, 0x1, -R31 ;  /* 0x0000000126269824 */ /* 0x000fe400078e0a1f */
[----:B------:R-:W-:Y:S01]  /*3f30*/  @!P1 VIADD R33, R33, 0x1 ;  /* 0x0000000121219836 */ /* 0x000fe20000000000 */
[----:B------:R-:W-:Y:S01]  /*3f40*/  ISETP.GT.U32.AND P0, PT, R27, R26, PT ;  /* 0x0000001a1b00720c */ /* 0x000fe20003f04070 */
[----:B------:R-:W-:Y:S01]  /*3f50*/  @!P3 VIADD R43, R43, 0x1 ;  /* 0x000000012b2bb836 */ /* 0x000fe20000000000 */
[-C--:B------:R-:W-:Y:S02]  /*3f60*/  @!P3 IADD3 R41, PT, PT, R41, -R32.reuse, RZ ;  /* 0x800000202929b210 */ /* 0x080fe40007ffe0ff */
[----:B------:R-:W-:Y:S02]  /*3f70*/  ISETP.NE.AND P1, PT, R23, RZ, PT ;  /* 0x000000ff1700720c */ /* 0x000fe40003f25270 */
[----:B------:R-:W-:-:S07]  /*3f80*/  ISETP.GE.U32.AND P6, PT, R41, R32, PT ;  /* 0x000000202900720c */ /* 0x000fce0003fc6070 */
[-C--:B------:R-:W-:Y:S01]  /*3f90*/  @!P0 IADD3 R26, PT, PT, R26, -R27.reuse, RZ ;  /* 0x8000001b1a1a8210 */ /* 0x080fe20007ffe0ff */
[----:B------:R-:W-:Y:S01]  /*3fa0*/  @!P0 VIADD R35, R35, 0x1 ;  /* 0x0000000123238836 */ /* 0x000fe20000000000 */
[----:B------:R-:W-:Y:S02]  /*3fb0*/  ISETP.NE.AND P0, PT, R29, RZ, PT ;  /* 0x000000ff1d00720c */ /* 0x000fe40003f05270 */
[----:B------:R-:W-:Y:S02]  /*3fc0*/  ISETP.GE.U32.AND P4, PT, R26, R27, PT ;  /* 0x0000001b1a00720c */ /* 0x000fe40003f86070 */
[----:B------:R-:W-:Y:S02]  /*3fd0*/  LOP3.LUT R26, R20, R29, RZ, 0x3c, !PT ;  /* 0x0000001d141a7212 */ /* 0x000fe400078e3cff */
[----:B------:R-:W-:Y:S02]  /*3fe0*/  LOP3.LUT R27, R30, R25, RZ, 0x3c, !PT ;  /* 0x000000191e1b7212 */ /* 0x000fe400078e3cff */
[----:B------:R-:W-:-:S02]  /*3ff0*/  ISETP.GE.AND P2, PT, R26, RZ, PT ;  /* 0x000000ff1a00720c */ /* 0x000fc40003f46270 */
[----:B------:R-:W-:Y:S02]  /*4000*/  LOP3.LUT R26, R28, R23, RZ, 0x3c, !PT ;  /* 0x000000171c1a7212 */ /* 0x000fe400078e3cff */
[----:B------:R-:W-:-:S03]  /*4010*/  @P6 IADD3 R43, PT, PT, R43, 0x1, RZ ;  /* 0x000000012b2b6810 */ /* 0x000fc60007ffe0ff */
[----:B------:R-:W-:Y:S01]  /*4020*/  @P4 VIADD R35, R35, 0x1 ;  /* 0x0000000123234836 */ /* 0x000fe20000000000 */
[----:B------:R-:W-:-:S05]  /*4030*/  ISETP.GE.U32.AND P4, PT, R38, R31, PT ;  /* 0x0000001f2600720c */ /* 0x000fca0003f86070 */
[----:B------:R-:W-:Y:S01]  /*4040*/  @!P2 IMAD.MOV R35, RZ, RZ, -R35 ;  /* 0x000000ffff23a224 */ /* 0x000fe200078e0a23 */
[----:B------:R-:W-:Y:S01]  /*4050*/  ISETP.GE.AND P2, PT, R27, RZ, PT ;  /* 0x000000ff1b00720c */ /* 0x000fe20003f46270 */
[----:B------:R-:W-:Y:S01]  /*4060*/  IMAD.MOV R27, RZ, RZ, -R28 ;  /* 0x000000ffff1b7224 */ /* 0x000fe200078e0a1c */
[----:B------:R-:W-:Y:S02]  /*4070*/  @!P0 LOP3.LUT R35, RZ, R29, RZ, 0x33, !PT ;  /* 0x0000001dff238212 */ /* 0x000fe400078e33ff */
[----:B------:R-:W-:Y:S01]  /*4080*/  ISETP.GE.AND P0, PT, R26, RZ, PT ;  /* 0x000000ff1a00720c */ /* 0x000fe20003f06270 */
[----:B------:R-:W-:Y:S02]  /*4090*/  IMAD R27, R24, R27, R16 ;  /* 0x0000001b181b7224 */ /* 0x000fe400078e0210 */
[C---:B------:R-:W-:Y:S01]  /*40a0*/  IMAD.WIDE R38, R35.reuse, UR8, RZ ;  /* 0x0000000823267c25 */ /* 0x040fe2000f8e02ff */
[----:B------:R-:W-:Y:S01]  /*40b0*/  USHF.R.S32.HI UR8, URZ, 0x1f, UR9 ;  /* 0x0000001fff087899 */ /* 0x000fe20008011409 */
[----:B------:R-:W-:-:S02]  /*40c0*/  IADD3 R35, PT, PT, -R35, RZ, RZ ;  /* 0x000000ff23237210 */ /* 0x000fc40007ffe1ff */
[----:B------:R-:W-:Y:S02]  /*40d0*/  @P4 VIADD R33, R33, 0x1 ;  /* 0x0000000121214836 */ /* 0x000fe40000000000 */
[----:B------:R-:W-:Y:S01]  /*40e0*/  IMAD.WIDE.U32 R38, R18, UR9, R38 ;  /* 0x0000000912267c25 */ /* 0x000fe2000f8e0026 */
[----:B------:R-:W-:-:S03]  /*40f0*/  UIMAD UR9, UR21, UR9, URZ ;  /* 0x00000009150972a4 */ /* 0x000fc6000f8e02ff */
[----:B------:R-:W-:Y:S01]  /*4100*/  @!P2 IMAD.MOV R43, RZ, RZ, -R43 ;  /* 0x000000ffff2ba224 */ /* 0x000fe200078e0a2b */
[----:B------:R-:W-:Y:S01]  /*4110*/  @!P5 LOP3.LUT R43, RZ, R25, RZ, 0x33, !PT ;  /* 0x00000019ff2bd212 */ /* 0x000fe200078e33ff */
[----:B------:R-:W-:Y:S01]  /*4120*/  IMAD R39, R18, UR8, R39 ;  /* 0x0000000812277c24 */ /* 0x000fe2000f8e0227 */
[----:B------:R-:W-:Y:S01]  /*4130*/  @!P0 IADD3 R33, PT, PT, -R33, RZ, RZ ;  /* 0x000000ff21218210 */ /* 0x000fe20007ffe1ff */
[----:B------:R-:W-:Y:S01]  /*4140*/  IMAD R35, R29, R35, R20 ;  /* 0x000000231d237224 */ /* 0x000fe200078e0214 */
[----:B------:R-:W-:Y:S01]  /*4150*/  @!P1 LOP3.LUT R33, RZ, R23, RZ, 0x33, !PT ;  /* 0x00000017ff219212 */ /* 0x000fe200078e33ff */
[----:B------:R-:W-:Y:S01]  /*4160*/  IMAD.MOV R20, RZ, RZ, -R43 ;  /* 0x000000ffff147224 */ /* 0x000fe200078e0a2b */
[----:B------:R-:W-:Y:S01]  /*4170*/  UIMAD UR8, UR7, UR4, URZ ;  /* 0x00000004070872a4 */ /* 0x000fe2000f8e02ff */
[----:B------:R-:W-:Y:S01]  /*4180*/  IMAD.WIDE R38, R35, UR4, R38 ;  /* 0x0000000423267c25 */ /* 0x000fe2000f8e0226 */
[----:B------:R-:W-:-:S03]  /*4190*/  IADD3 R18, PT, PT, -R33, RZ, RZ ;  /* 0x000000ff21127210 */ /* 0x000fc60007ffe1ff */
[----:B------:R-:W-:Y:S01]  /*41a0*/  IMAD.WIDE R34, R42, UR5, RZ ;  /* 0x000000052a227c25 */ /* 0x000fe2000f8e02ff */
[----:B------:R-:W0:Y:S03]  /*41b0*/  LDCU.64 UR4, c[0x0][0x420] ;  /* 0x00008400ff0477ac */ /* 0x000e260008000a00 */
[----:B------:R-:W-:-:S04]  /*41c0*/  IMAD.WIDE R40, R43, UR6, RZ ;  /* 0x000000062b287c25 */ /* 0x000fc8000f8e02ff */
[----:B------:R-:W-:Y:S01]  /*41d0*/  IMAD R20, R25, R20, R30 ;  /* 0x0000001419147224 */ /* 0x000fe200078e021e */
[----:B------:R-:W-:Y:S01]  /*41e0*/  IADD3 R16, P1, P0, R40, R38, R34 ;  /* 0x0000002628107210 */ /* 0x000fe2000783e022 */
[----:B------:R-:W-:-:S03]  /*41f0*/  IMAD.WIDE R24, R27, UR9, RZ ;  /* 0x000000091b187c25 */ /* 0x000fc6000f8e02ff */
[----:B------:R-:W-:Y:S01]  /*4200*/  IADD3.X R35, PT, PT, R41, R39, R35, P1, P0 ;  /* 0x0000002729237210 */ /* 0x000fe20000fe0423 */
[----:B------:R-:W-:Y:S02]  /*4210*/  IMAD R23, R23, R18, R28 ;  /* 0x0000001217177224 */ /* 0x000fe400078e021c */
[----:B------:R-:W-:-:S04]  /*4220*/  IMAD.WIDE R26, R20, UR8, RZ ;  /* 0x00000008141a7c25 */ /* 0x000fc8000f8e02ff */
[----:B------:R-:W-:Y:S01]  /*4230*/  IMAD.WIDE R28, R23, R22, RZ ;  /* 0x00000016171c7225 */ /* 0x000fe200078e02ff */
[----:B------:R-:W-:-:S03]  /*4240*/  IADD3 R23, P1, P0, R24, R16, R26 ;  /* 0x0000001018177210 */ /* 0x000fc6000783e01a */
[----:B------:R-:W-:Y:S01]  /*4250*/  IMAD.WIDE R20, R33, R21, RZ ;  /* 0x0000001521147225 */ /* 0x000fe200078e02ff */
[----:B------:R-:W-:Y:S02]  /*4260*/  IADD3.X R35, PT, PT, R25, R35, R27, P1, P0 ;  /* 0x0000002319237210 */ /* 0x000fe40000fe041b */
[----:B------:R-:W-:-:S04]  /*4270*/  IADD3 R23, P1, P0, R28, R23, R20 ;  /* 0x000000171c177210 */ /* 0x000fc8000783e014 */
[----:B------:R-:W-:Y:S02]  /*4280*/  IADD3.X R20, PT, PT, R29, R35, R21, P1, P0 ;  /* 0x000000231d147210 */ /* 0x000fe40000fe0415 */
[----:B0-----:R-:W-:-:S04]  /*4290*/  LEA R22, P0, R23, UR4, 0x2 ;  /* 0x0000000417167c11 */ /* 0x001fc8000f8010ff */
[----:B------:R-:W-:-:S05]  /*42a0*/  LEA.HI.X R23, R23, UR5, R20, 0x2, P0 ;  /* 0x0000000517177c11 */ /* 0x000fca00080f1414 */
[----:B------:R0:W-:Y:S01]  /*42b0*/  STG.E desc[UR10][R22.64], R2 ;  /* 0x0000000216007986 */ /* 0x0001e2000c10190a */
[----:B------:R-:W-:Y:S05]  /*42c0*/  BRA `(.L_x_15) ;  /* 0x0000000000107947 */ /* 0x000fea0003800000 */
.L_x_16:
[----:B------:R-:W0:Y:S01]  /*42d0*/  LDC.64 R20, c[0x0][0x420] ;  /* 0x00010800ff147b82 */ /* 0x000e220000000a00 */
[----:B------:R-:W-:-:S05]  /*42e0*/  IADD3 R16, PT, PT, R15, UR19, RZ ;  /* 0x000000130f107c10 */ /* 0x000fca000fffe0ff */
[----:B0-----:R-:W-:-:S05]  /*42f0*/  IMAD.WIDE.U32 R20, R16, 0x4, R20 ;  /* 0x0000000410147825 */ /* 0x001fca00078e0014 */
[----:B------:R1:W-:Y:S02]  /*4300*/  STG.E desc[UR10][R20.64], R2 ;  /* 0x0000000214007986 */ /* 0x0003e4000c10190a */
.L_x_15:
[----:B------:R-:W-:Y:S05]  /*4310*/  BSYNC.RECONVERGENT B1 ;  /* 0x0000000000017941 */ /* 0x000fea0003800200 */
.L_x_14:
[----:B------:R-:W2:Y:S01]  /*4320*/  LDCU UR9, c[0x0][0x534] ;  /* 0x0000a680ff0977ac */ /* 0x000ea20008000800 */
[C---:B------:R-:W-:Y:S01]  /*4330*/  LOP3.LUT R16, R0.reuse, 0x7, RZ, 0xc0, !PT ;  /* 0x0000000700107812 */ /* 0x040fe200078ec0ff */
[----:B------:R-:W3:Y:S01]  /*4340*/  S2UR UR4, SR_CgaCtaId ;  /* 0x00000000000479c3 */ /* 0x000ee20000008800 */
[----:B------:R-:W-:Y:S01]  /*4350*/  IMAD.SHL.U32 R29, R0, 0x4, RZ ;  /* 0x00000004001d7824 */ /* 0x000fe200078e00ff */
[----:B------:R-:W-:Y:S01]  /*4360*/  UMOV UR5, 0x400 ;  /* 0x0000040000057882 */ /* 0x000fe20000000000 */
[C---:B-1----:R-:W-:Y:S02]  /*4370*/  LOP3.LUT R20, R16.reuse, 0x8, RZ, 0xfc, !PT ;  /* 0x0000000810147812 */ /* 0x042fe400078efcff */
[----:B------:R-:W-:Y:S02]  /*4380*/  LOP3.LUT R18, R16, 0x10, RZ, 0xfc, !PT ;  /* 0x0000001010127812 */ /* 0x000fe400078efcff */
[----:B------:R-:W-:Y:S01]  /*4390*/  LOP3.LUT R29, R29, 0x1c, RZ, 0xc0, !PT ;  /* 0x0000001c1d1d7812 */ /* 0x000fe200078ec0ff */
[----:B------:R-:W1:Y:S01]  /*43a0*/  S2UR UR6, SR_CTAID.X ;  /* 0x00000000000679c3 */ /* 0x000e620000002500 */
[----:B--2---:R-:W-:-:S07]  /*43b0*/  ISETP.GE.AND P0, PT, R20, UR9, PT ;  /* 0x0000000914007c0c */ /* 0x004fce000bf06270 */
[----:B------:R-:W2:Y:S01]  /*43c0*/  LDC R30, c[0x0][0x44c] ;  /* 0x00011300ff1e7b82 */ /* 0x000ea20000000800 */
[----:B------:R-:W-:Y:S01]  /*43d0*/  ISETP.GE.AND P1, PT, R16, UR9, PT ;  /* 0x0000000910007c0c */ /* 0x000fe2000bf26270 */
[----:B------:R-:W-:Y:S01]  /*43e0*/  UISETP.GE.AND UP0, UPT, UR9, 0x1, UPT ;  /* 0x000000010900788c */ /* 0x000fe2000bf06270 */
[C---:B------:R-:W-:Y:S02]  /*43f0*/  ISETP.GT.U32.OR P0, PT, R0.reuse, 0x7f, P0 ;  /* 0x0000007f0000780c */ /* 0x040fe40000704470 */
[----:B------:R-:W-:Y:S02]  /*4400*/  ISETP.GT.U32.OR P1, PT, R0, 0x7f, P1 ;  /* 0x0000007f0000780c */ /* 0x000fe40000f24470 */
[----:B------:R-:W-:Y:S01]  /*4410*/  ISETP.GE.AND P6, PT, R18, UR9, PT ;  /* 0x0000000912007c0c */ /* 0x000fe2000bfc6270 */
[----:B---3--:R-:W-:Y:S01]  /*4420*/  ULEA UR4, UR4, UR5, 0x18 ;  /* 0x0000000504047291 */ /* 0x008fe2000f8ec0ff */
[----:B------:R-:W-:Y:S02]  /*4430*/  LOP3.LUT R18, R16, 0x18, RZ, 0xfc, !PT ;  /* 0x0000001810127812 */ /* 0x000fe400078efcff */
[----:B------:R-:W-:-:S02]  /*4440*/  ISETP.GT.U32.OR P6, PT, R0, 0x7f, P6 ;  /* 0x0000007f0000780c */ /* 0x000fc400037c4470 */
[----:B------:R-:W-:Y:S02]  /*4450*/  ISETP.GE.AND P5, PT, R18, UR9, PT ;  /* 0x0000000912007c0c */ /* 0x000fe4000bfa6270 */
[----:B------:R-:W-:Y:S01]  /*4460*/  LOP3.LUT R20, R16, 0x20, RZ, 0xfc, !PT ;  /* 0x0000002010147812 */ /* 0x000fe200078efcff */
[----:B------:R-:W-:Y:S01]  /*4470*/  @!P0 FADD.FTZ R21, -R2, R36 ;  /* 0x0000002402158221 */ /* 0x000fe20000010100 */
[----:B------:R-:W-:Y:S01]  /*4480*/  ISETP.GT.U32.OR P5, PT, R0, 0x7f, P5 ;  /* 0x0000007f0000780c */ /* 0x000fe20002fa4470 */
[----:B0-----:R-:W-:Y:S01]  /*4490*/  @!P1 FADD.FTZ R23, -R2, R37 ;  /* 0x0000002502179221 */ /* 0x001fe20000010100 */
[----:B------:R-:W-:Y:S01]  /*44a0*/  LOP3.LUT R18, R16, 0x28, RZ, 0xfc, !PT ;  /* 0x0000002810127812 */ /* 0x000fe200078efcff */
[----:B------:R-:W-:Y:S01]  /*44b0*/  @!P0 FMUL.FTZ R21, R21, 1.4426950216293334961 ;  /* 0x3fb8aa3b15158820 */ /* 0x000fe20000410000 */
[----:B------:R-:W-:Y:S01]  /*44c0*/  LEA R28, R15, UR4, 0x2 ;  /* 0x000000040f1c7c11 */ /* 0x000fe2000f8e10ff */
[----:B------:R-:W-:Y:S01]  /*44d0*/  @!P1 FMUL.FTZ R23, R23, 1.4426950216293334961 ;  /* 0x3fb8aa3b17179820 */ /* 0x000fe20000410000 */
[----:B------:R-:W-:Y:S01]  /*44e0*/  ISETP.GE.AND P4, PT, R20, UR9, PT ;  /* 0x0000000914007c0c */ /* 0x000fe2000bf86270 */
[----:B------:R-:W-:Y:S01]  /*44f0*/  @!P6 FADD.FTZ R24, -R2, R19 ;  /* 0x000000130218e221 */ /* 0x000fe20000010100 */
[----:B------:R-:W-:Y:S01]  /*4500*/  LOP3.LUT R19, R16, 0x30, RZ, 0xfc, !PT ;  /* 0x0000003010137812 */ /* 0x000fe200078efcff */
[----:B------:R-:W0:Y:S01]  /*4510*/  @!P0 MUFU.EX2 R21, R21 ;  /* 0x0000001500158308 */ /* 0x000e220000000800 */
[----:B------:R-:W-:Y:S01]  /*4520*/  ISETP.GE.AND P3, PT, R18, UR9, PT ;  /* 0x0000000912007c0c */ /* 0x000fe2000bf66270 */
[----:B------:R-:W-:Y:S01]  /*4530*/  IMAD R18, R16, 0x44, R28 ;  /* 0x0000004410127824 */ /* 0x000fe200078e021c */
[----:B------:R-:W-:Y:S01]  /*4540*/  ISETP.GT.U32.OR P4, PT, R0, 0x7f, P4 ;  /* 0x0000007f0000780c */ /* 0x000fe20002784470 */
[----:B------:R-:W3:Y:S01]  /*4550*/  @!P1 MUFU.EX2 R23, R23 ;  /* 0x0000001700179308 */ /* 0x000ee20000000800 */
[----:B------:R-:W-:Y:S01]  /*4560*/  ISETP.GE.AND P2, PT, R19, UR9, PT ;  /* 0x0000000913007c0c */ /* 0x000fe2000bf46270 */
[----:B------:R-:W-:Y:S01]  /*4570*/  @!P5 FADD.FTZ R22, -R2, R14 ;  /* 0x0000000e0216d221 */ /* 0x000fe20000010100 */
[----:B------:R-:W-:Y:S01]  /*4580*/  LOP3.LUT R14, R16, 0x40, RZ, 0xfc, !PT ;  /* 0x00000040100e7812 */ /* 0x000fe200078efcff */
[----:B------:R-:W-:Y:S01]  /*4590*/  @!P6 FMUL.FTZ R24, R24, 1.4426950216293334961 ;  /* 0x3fb8aa3b1818e820 */ /* 0x000fe20000410000 */
[----:B------:R-:W-:Y:S01]  /*45a0*/  LOP3.LUT R20, R16, 0x38, RZ, 0xfc, !PT ;  /* 0x0000003810147812 */ /* 0x000fe200078efcff */
[----:B------:R-:W-:Y:S01]  /*45b0*/  @!P5 FMUL.FTZ R22, R22, 1.4426950216293334961 ;  /* 0x3fb8aa3b1616d820 */ /* 0x000fe20000410000 */
[C---:B------:R-:W-:Y:S01]  /*45c0*/  ISETP.GT.U32.OR P2, PT, R0.reuse, 0x7f, P2 ;  /* 0x0000007f0000780c */ /* 0x040fe20001744470 */
[----:B------:R-:W4:Y:S01]  /*45d0*/  @!P6 MUFU.EX2 R19, R24 ;  /* 0x000000180013e308 */ /* 0x000f220000000800 */
[----:B------:R-:W-:Y:S01]  /*45e0*/  ISETP.GT.U32.OR P3, PT, R0, 0x7f, P3 ;  /* 0x0000007f0000780c */ /* 0x000fe20001f64470 */
[----:B0-----:R0:W-:Y:S01]  /*45f0*/  @!P0 STS [R18+0x220], R21 ;  /* 0x0002201512008388 */ /* 0x0011e20000000800 */
[----:B------:R-:W-:Y:S01]  /*4600*/  ISETP.GE.AND P0, PT, R14, UR9, PT ;  /* 0x000000090e007c0c */ /* 0x000fe2000bf06270 */
[----:B------:R-:W-:Y:S01]  /*4610*/  @!P4 FADD.FTZ R17, -R2, R17 ;  /* 0x000000110211c221 */ /* 0x000fe20000010100 */
[----:B------:R-:W5:Y:S01]  /*4620*/  @!P5 MUFU.EX2 R25, R22 ;  /* 0x000000160019d308 */ /* 0x000f620000000800 */
[----:B---3--:R-:W-:Y:S01]  /*4630*/  @!P1 STS [R18], R23 ;  /* 0x0000001712009388 */ /* 0x008fe20000000800 */
[----:B------:R-:W-:Y:S01]  /*4640*/  ISETP.GE.AND P1, PT, R20, UR9, PT ;  /* 0x0000000914007c0c */ /* 0x000fe2000bf26270 */
[----:B------:R-:W-:Y:S01]  /*4650*/  @!P4 FMUL.FTZ R17, R17, 1.4426950216293334961 ;  /* 0x3fb8aa3b1111c820 */ /* 0x000fe20000410000 */
[C---:B------:R-:W-:Y:S01]  /*4660*/  ISETP.GT.U32.OR P0, PT, R0.reuse, 0x7f, P0 ;  /* 0x0000007f0000780c */ /* 0x040fe20000704470 */
[----:B-1----:R-:W-:Y:S01]  /*4670*/  USHF.L.U32 UR6, UR6, 0x4, URZ ;  /* 0x0000000406067899 */ /* 0x002fe200080006ff */
[----:B------:R-:W-:Y:S01]  /*4680*/  ISETP.GT.U32.OR P1, PT, R0, 0x7f, P1 ;  /* 0x0000007f0000780c */ /* 0x000fe20000f24470 */
[----:B------:R-:W-:Y:S01]  /*4690*/  @!P2 FADD.FTZ R13, -R2, R13 ;  /* 0x0000000d020da221 */ /* 0x000fe20000010100 */
[----:B------:R-:W-:Y:S01]  /*46a0*/  LOP3.LUT R14, R16, 0x48, RZ, 0xfc, !PT ;  /* 0x00000048100e7812 */ /* 0x000fe200078efcff */
[----:B------:R-:W-:Y:S01]  /*46b0*/  @!P3 FADD.FTZ R12, -R2, R12 ;  /* 0x0000000c020cb221 */ /* 0x000fe20000010100 */
[----:B----4-:R1:W-:Y:S01]  /*46c0*/  @!P6 STS [R18+0x440], R19 ;  /* 0x000440131200e388 */ /* 0x0103e20000000800 */
[----:B------:R-:W-:Y:S01]  /*46d0*/  @!P2 FMUL.FTZ R13, R13, 1.4426950216293334961 ;  /* 0x3fb8aa3b0d0da820 */ /* 0x000fe20000410000 */
[----:B------:R-:W3:Y:S01]  /*46e0*/  @!P4 MUFU.EX2 R17, R17 ;  /* 0x000000110011c308 */ /* 0x000ee20000000800 */
[----:B------:R-:W-:Y:S01]  /*46f0*/  @!P3 FMUL.FTZ R12, R12, 1.4426950216293334961 ;  /* 0x3fb8aa3b0c0cb820 */ /* 0x000fe20000410000 */
[----:B------:R-:W-:Y:S01]  /*4700*/  ISETP.GE.AND P6, PT, R14, UR9, PT ;  /* 0x000000090e007c0c */ /* 0x000fe2000bfc6270 */
[----:B-----5:R-:W-:Y:S02]  /*4710*/  @!P5 STS [R18+0x660], R25 ;  /* 0x000660191200d388 */ /* 0x020fe40000000800 */
[C---:B------:R-:W-:Y:S01]  /*4720*/  @!P0 FADD.FTZ R11, -R2.reuse, R11 ;  /* 0x0000000b020b8221 */ /* 0x040fe20000010100 */
[----:B------:R-:W4:Y:S01]  /*4730*/  @!P2 MUFU.EX2 R13, R13 ;  /* 0x0000000d000da308 */ /* 0x000f220000000800 */
[----:B------:R-:W-:Y:S01]  /*4740*/  @!P1 FADD.FTZ R14, -R2, R10 ;  /* 0x0000000a020e9221 */ /* 0x000fe20000010100 */
[----:B------:R-:W-:Y:S01]  /*4750*/  LOP3.LUT R10, R16, 0x50, RZ, 0xfc, !PT ;  /* 0x00000050100a7812 */ /* 0x000fe200078efcff */
[----:B------:R-:W-:Y:S01]  /*4760*/  @!P0 FMUL.FTZ R11, R11, 1.4426950216293334961 ;  /* 0x3fb8aa3b0b0b8820 */ /* 0x000fe20000410000 */
[----:B------:R-:W-:Y:S01]  /*4770*/  ISETP.GT.U32.OR P6, PT, R0, 0x7f, P6 ;  /* 0x0000007f0000780c */ /* 0x000fe200037c4470 */
[----:B------:R-:W-:Y:S01]  /*4780*/  @!P1 FMUL.FTZ R14, R14, 1.4426950216293334961 ;  /* 0x3fb8aa3b0e0e9820 */ /* 0x000fe20000410000 */
[----:B------:R-:W-:-:S02]  /*4790*/  ISETP.GE.AND P5, PT, R10, UR9, PT ;  /* 0x000000090a007c0c */ /* 0x000fc4000bfa6270 */
[----:B------:R-:W-:Y:S01]  /*47a0*/  LOP3.LUT R10, R16, 0x58, RZ, 0xfc, !PT ;  /* 0x00000058100a7812 */ /* 0x000fe200078efcff */
[----:B0-----:R-:W0:Y:S01]  /*47b0*/  @!P1 MUFU.EX2 R21, R14 ;  /* 0x0000000e00159308 */ /* 0x001e220000000800 */
[----:B---3--:R-:W-:Y:S01]  /*47c0*/  @!P4 STS [R18+0x880], R17 ;  /* 0x000880111200c388 */ /* 0x008fe20000000800 */
[----:B------:R-:W-:Y:S02]  /*47d0*/  ISETP.GT.U32.OR P5, PT, R0, 0x7f, P5 ;  /* 0x0000007f0000780c */ /* 0x000fe40002fa4470 */
[----:B------:R-:W3:Y:S01]  /*47e0*/  @!P0 MUFU.EX2 R11, R11 ;  /* 0x0000000b000b8308 */ /* 0x000ee20000000800 */
[----:B------:R-:W-:Y:S01]  /*47f0*/  ISETP.GE.AND P4, PT, R10, UR9, PT ;  /* 0x000000090a007c0c */ /* 0x000fe2000bf86270 */
[----:B----4-:R4:W-:Y:S01]  /*4800*/  @!P2 STS [R18+0xcc0], R13 ;  /* 0x000cc00d1200a388 */ /* 0x0109e20000000800 */
[----:B------:R-:W-:Y:S01]  /*4810*/  LOP3.LUT R10, R16, 0x68, RZ, 0xfc, !PT ;  /* 0x00000068100a7812 */ /* 0x000fe200078efcff */
[----:B-1----:R1:W5:Y:S01]  /*4820*/  @!P3 MUFU.EX2 R19, R12 ;  /* 0x0000000c0013b308 */ /* 0x0023620000000800 */
[----:B------:R-:W-:Y:S01]  /*4830*/  ISETP.GT.U32.OR P4, PT, R0, 0x7f, P4 ;  /* 0x0000007f0000780c */ /* 0x000fe20002784470 */
[----:B------:R-:W-:Y:S01]  /*4840*/  @!P6 FADD.FTZ R8, -R2, R8 ;  /* 0x000000080208e221 */ /* 0x000fe20000010100 */
[----:B------:R-:W-:-:S02]  /*4850*/  ISETP.GE.AND P2, PT, R10, UR9, PT ;  /* 0x000000090a007c0c */ /* 0x000fc4000bf46270 */
[----:B------:R-:W-:Y:S01]  /*4860*/  LOP3.LUT R10, R16, 0x78, RZ, 0xfc, !PT ;  /* 0x00000078100a7812 */ /* 0x000fe200078efcff */
[----:B0-----:R-:W-:Y:S01]  /*4870*/  @!P1 STS [R18+0xee0], R21 ;  /* 0x000ee01512009388 */ /* 0x001fe20000000800 */
[----:B------:R-:W-:Y:S01]  /*4880*/  ISETP.GT.U32.OR P2, PT, R0, 0x7f, P2 ;  /* 0x0000007f0000780c */ /* 0x000fe20001744470 */
[----:B------:R-:W-:Y:S01]  /*4890*/  @!P5 FADD.FTZ R9, -R2, R9 ;  /* 0x000000090209d221 */ /* 0x000fe20000010100 */
[----:B------:R-:W-:Y:S01]  /*48a0*/  @!P6 FMUL.FTZ R8, R8, 1.4426950216293334961 ;  /* 0x3fb8aa3b0808e820 */ /* 0x000fe20000410000 */
[----:B---3--:R0:W-:Y:S01]  /*48b0*/  @!P0 STS [R18+0x1100], R11 ;  /* 0x0011000b12008388 */ /* 0x0081e20000000800 */
[----:B------:R-:W-:Y:S01]  /*48c0*/  ISETP.GE.AND P0, PT, R10, UR9, PT ;  /* 0x000000090a007c0c */ /* 0x000fe2000bf06270 */
[----:B------:R-:W-:Y:S01]  /*48d0*/  @!P5 FMUL.FTZ R9, R9, 1.4426950216293334961 ;  /* 0x3fb8aa3b0909d820 */ /* 0x000fe20000410000 */
[----:B-1----:R-:W-:Y:S01]  /*48e0*/  LOP3.LUT R12, R16, 0x60, RZ, 0xfc, !PT ;  /* 0x00000060100c7812 */ /* 0x002fe200078efcff */
[----:B-----5:R1:W-:Y:S01]  /*48f0*/  @!P3 STS [R18+0xaa0], R19 ;  /* 0x000aa0131200b388 */ /* 0x0203e20000000800 */
[----:B------:R-:W-:Y:S01]  /*4900*/  ISETP.GT.U32.OR P0, PT, R0, 0x7f, P0 ;  /* 0x0000007f0000780c */ /* 0x000fe20000704470 */
[----:B------:R-:W-:Y:S01]  /*4910*/  @!P4 FADD.FTZ R6, -R2, R6 ;  /* 0x000000060206c221 */ /* 0x000fe20000010100 */
[----:B------:R-:W-:Y:S01]  /*4920*/  ISETP.GE.AND P3, PT, R12, UR9, PT ;  /* 0x000000090c007c0c */ /* 0x000fe2000bf66270 */
[----:B------:R-:W3:Y:S01]  /*4930*/  @!P5 MUFU.EX2 R9, R9 ;  /* 0x000000090009d308 */ /* 0x000ee20000000800 */
[----:B------:R-:W-:Y:S01]  /*4940*/  LOP3.LUT R12, R16, 0x70, RZ, 0xfc, !PT ;  /* 0x00000070100c7812 */ /* 0x000fe200078efcff */
[----:B------:R-:W-:Y:S01]  /*4950*/  @!P2 FADD.FTZ R4, -R2, R4 ;  /* 0x000000040204a221 */ /* 0x000fe20000010100 */
[----:B------:R-:W-:Y:S01]  /*4960*/  ISETP.GT.U32.OR P3, PT, R0, 0x7f, P3 ;  /* 0x0000007f0000780c */ /* 0x000fe20001f64470 */
[----:B------:R-:W-:Y:S01]  /*4970*/  @!P4 FMUL.FTZ R6, R6, 1.4426950216293334961 ;  /* 0x3fb8aa3b0606c820 */ /* 0x000fe20000410000 */
[----:B------:R-:W-:Y:S01]  /*4980*/  ISETP.GE.AND P1, PT, R12, UR9, PT ;  /* 0x000000090c007c0c */ /* 0x000fe2000bf26270 */
[----:B------:R-:W-:Y:S01]  /*4990*/  @!P2 FMUL.FTZ R4, R4, 1.4426950216293334961 ;  /* 0x3fb8aa3b0404a820 */ /* 0x000fe20000410000 */
[----:B----4-:R-:W4:Y:S01]  /*49a0*/  @!P6 MUFU.EX2 R13, R8 ;  /* 0x00000008000de308 */ /* 0x010f220000000800 */
[----:B--2---:R-:W-:Y:S01]  /*49b0*/  IMAD R12, R30, UR6, RZ ;  /* 0x000000061e0c7c24 */ /* 0x004fe2000f8e02ff */
[----:B------:R-:W-:Y:S01]  /*49c0*/  ISETP.GT.U32.OR P1, PT, R0, 0x7f, P1 ;  /* 0x0000007f0000780c */ /* 0x000fe20000f24470 */
[----:B------:R-:W-:Y:S01]  /*49d0*/  IMAD.MOV.U32 R0, RZ, RZ, RZ ;  /* 0x000000ffff007224 */ /* 0x000fe200078e00ff */
[----:B------:R-:W2:Y:S01]  /*49e0*/  @!P2 MUFU.EX2 R17, R4 ;  /* 0x000000040011a308 */ /* 0x000ea20000000800 */
[----:B---3--:R3:W-:Y:S04]  /*49f0*/  @!P5 STS [R18+0x1540], R9 ;  /* 0x001540091200d388 */ /* 0x0087e80000000800 */
[C---:B------:R-:W-:Y:S01]  /*4a00*/  @!P3 FADD.FTZ R7, -R2.reuse, R7 ;  /* 0x000000070207b221 */ /* 0x040fe20000010100 */
[----:B0-----:R-:W0:Y:S03]  /*4a10*/  @!P4 MUFU.EX2 R11, R6 ;  /* 0x00000006000bc308 */ /* 0x001e260000000800 */
[----:B------:R-:W-:Y:S01]  /*4a20*/  @!P3 FMUL.FTZ R7, R7, 1.4426950216293334961 ;  /* 0x3fb8aa3b0707b820 */ /* 0x000fe20000410000 */
[----:B----4-:R4:W-:Y:S01]  /*4a30*/  @!P6 STS [R18+0x1320], R13 ;  /* 0x0013200d1200e388 */ /* 0x0109e20000000800 */
[C---:B------:R-:W-:Y:S01]  /*4a40*/  @!P1 FADD.FTZ R5, -R2.reuse, R5 ;  /* 0x0000000502059221 */ /* 0x040fe20000010100 */
[----:B------:R-:W-:-:S02]  /*4a50*/  @!P0 FADD.FTZ R2, -R2, R3 ;  /* 0x0000000302028221 */ /* 0x000fc40000010100 */
[----:B--2---:R-:W-:Y:S01]  /*4a60*/  @!P2 STS [R18+0x1ba0], R17 ;  /* 0x001ba0111200a388 */ /* 0x004fe20000000800 */
[----:B------:R-:W-:Y:S01]  /*4a70*/  @!P1 FMUL.FTZ R5, R5, 1.4426950216293334961 ;  /* 0x3fb8aa3b05059820 */ /* 0x000fe20000410000 */
[----:B------:R-:W-:Y:S01]  /*4a80*/  @!P0 FMUL.FTZ R2, R2, 1.4426950216293334961 ;  /* 0x3fb8aa3b02028820 */ /* 0x000fe20000410000 */
[----:B------:R-:W2:Y:S01]  /*4a90*/  @!P3 MUFU.EX2 R7, R7 ;  /* 0x000000070007b308 */ /* 0x000ea20000000800 */
[----:B0-----:R0:W-:Y:S03]  /*4aa0*/  @!P4 STS [R18+0x1760], R11 ;  /* 0x0017600b1200c388 */ /* 0x0011e60000000800 */
[----:B-1----:R-:W1:Y:S04]  /*4ab0*/  @!P1 MUFU.EX2 R19, R5 ;  /* 0x0000000500139308 */ /* 0x002e680000000800 */
[----:B------:R-:W5:Y:S01]  /*4ac0*/  @!P0 MUFU.EX2 R21, R2 ;  /* 0x0000000200158308 */ /* 0x000f620000000800 */
[----:B---3--:R-:W-:Y:S01]  /*4ad0*/  CS2R R8, SRZ ;  /* 0x0000000000087805 */ /* 0x008fe2000001ff00 */
[----:B--2---:R2:W-:Y:S04]  /*4ae0*/  @!P3 STS [R18+0x1980], R7 ;  /* 0x001980071200b388 */ /* 0x0045e80000000800 */
[----:B-1----:R1:W-:Y:S01]  /*4af0*/  @!P1 STS [R18+0x1dc0], R19 ;  /* 0x001dc01312009388 */ /* 0x0023e20000000800 */
[----:B------:R-:W-:Y:S01]  /*4b00*/  CS2R R4, SRZ ;  /* 0x0000000000047805 */ /* 0x000fe2000001ff00 */
[----:B----4-:R-:W-:-:S02]  /*4b10*/  IMAD.MOV.U32 R13, RZ, RZ, RZ ;  /* 0x000000ffff0d7224 */ /* 0x010fc400078e00ff */
[----:B-----5:R1:W-:Y:S01]  /*4b20*/  @!P0 STS [R18+0x1fe0], R21 ;  /* 0x001fe01512008388 */ /* 0x0203e20000000800 */
[----:B------:R-:W-:Y:S01]  /*4b30*/  CS2R R2, SRZ ;  /* 0x0000000000027805 */ /* 0x000fe2000001ff00 */
[----:B0-----:R-:W-:Y:S01]  /*4b40*/  IMAD R11, R15, 0x18, R16 ;  /* 0x000000180f0b7824 */ /* 0x001fe200078e0210 */
[----:B------:R-:W-:Y:S04]  /*4b50*/  BAR.SYNC.DEFER_BLOCKING 0x0 ;  /* 0x0000000000007b1d */ /* 0x000fe80000010000 */
[----:B------:R-:W-:Y:S02]  /*4b60*/  LEA R32, P0, R11, R12, 0x2 ;  /* 0x0000000c0b207211 */ /* 0x000fe400078010ff */
[----:B------:R-:W-:Y:S02]  /*4b70*/  CS2R R10, SRZ ;  /* 0x00000000000a7805 */ /* 0x000fe4000001ff00 */
[----:B------:R-:W-:-:S02]  /*4b80*/  LEA.HI.X.SX32 R33, R12, RZ, 0x1, P0 ;  /* 0x000000ff0c217211 */ /* 0x000fc400000f0eff */
[----:B--2---:R-:W-:Y:S01]  /*4b90*/  CS2R R6, SRZ ;  /* 0x0000000000067805 */ /* 0x004fe2000001ff00 */
[----:B------:R-:W-:Y:S06]  /*4ba0*/  BRA.U !UP0, `(.L_x_22) ;  /* 0x00000009082c7547 */ /* 0x000fec000b800000 */
[----:B------:R-:W0:Y:S01]  /*4bb0*/  LDCU.64 UR4, c[0x0][0x3f8] ;  /* 0x00007f00ff0477ac */ /* 0x000e220008000a00 */
[----:B------:R-:W-:Y:S01]  /*4bc0*/  SHF.L.U64.HI R33, R32, 0x2, R33 ;  /* 0x0000000220217819 */ /* 0x000fe20000010221 */
[----:B------:R-:W-:Y:S01]  /*4bd0*/  IMAD.MOV.U32 R31, RZ, RZ, RZ ;  /* 0x000000ffff1f7224 */ /* 0x000fe200078e00ff */
[----:B------:R-:W-:Y:S01]  /*4be0*/  CS2R R26, SRZ ;  /* 0x00000000001a7805 */ /* 0x000fe2000001ff00 */
[----:B------:R-:W-:Y:S01]  /*4bf0*/  UISETP.NE.AND UP0, UPT, UR9, 0x1, UPT ;  /* 0x000000010900788c */ /* 0x000fe2000bf05270 */
[----:B------:R-:W-:Y:S01]  /*4c00*/  IMAD.MOV.U32 R0, RZ, RZ, RZ ;  /* 0x000000ffff007224 */ /* 0x000fe200078e00ff */
[----:B------:R-:W-:Y:S02]  /*4c10*/  CS2R R24, SRZ ;  /* 0x0000000000187805 */ /* 0x000fe4000001ff00 */
[----:B------:R-:W-:Y:S02]  /*4c20*/  CS2R R22, SRZ ;  /* 0x0000000000167805 */ /* 0x000fe4000001ff00 */
[----:B-1----:R-:W-:-:S02]  /*4c30*/  CS2R R20, SRZ ;  /* 0x0000000000147805 */ /* 0x002fc4000001ff00 */
[----:B------:R-:W-:Y:S02]  /*4c40*/  CS2R R18, SRZ ;  /* 0x0000000000127805 */ /* 0x000fe4000001ff00 */
[----:B------:R-:W-:Y:S02]  /*4c50*/  CS2R R16, SRZ ;  /* 0x0000000000107805 */ /* 0x000fe4000001ff00 */
[----:B0-----:R-:W-:-:S04]  /*4c60*/  LEA R32, P0, R32, UR4, 0x2 ;  /* 0x0000000420207c11 */ /* 0x001fc8000f8010ff */
[----:B------:R-:W-:Y:S01]  /*4c70*/  IADD3.X R33, PT, PT, R33, UR5, RZ, P0, !PT ;  /* 0x0000000521217c10 */ /* 0x000fe200087fe4ff */
[----:B------:R-:W-:Y:S08]  /*4c80*/  BRA.U !UP0, `(.L_x_23) ;  /* 0x00000005085c7547 */ /* 0x000ff0000b800000 */
[----:B------:R-:W0:Y:S01]  /*4c90*/  LDCU UR4, c[0x0][0x44c] ;  /* 0x00008980ff0477ac */ /* 0x000e220008000800 */
[----:B------:R-:W-:Y:S01]  /*4ca0*/  IMAD R30, R30, UR20, RZ ;  /* 0x000000141e1e7c24 */ /* 0x000fe2000f8e02ff */
[----:B------:R-:W-:Y:S01]  /*4cb0*/  CS2R R2, SRZ ;  /* 0x0000000000027805 */ /* 0x000fe2000001ff00 */
[----:B------:R-:W-:Y:S01]  /*4cc0*/  IMAD.MOV.U32 R0, RZ, RZ, RZ ;  /* 0x000000ffff007224 */ /* 0x000fe200078e00ff */
[----:B------:R-:W-:Y:S01]  /*4cd0*/  ULOP3.LUT UR9, UR9, 0x7ffffffe, URZ, 0xc0, !UPT ;  /* 0x7ffffffe09097892 */ /* 0x000fe2000f8ec0ff */
[----:B------:R-:W-:Y:S01]  /*4ce0*/  IMAD.MOV.U32 R14, RZ, RZ, R28 ;  /* 0x000000ffff0e7224 */ /* 0x000fe200078e001c */
[----:B------:R-:W-:Y:S01]  /*4cf0*/  UIADD3 UR7, UPT, UPT, UR20, -UR6, URZ ;  /* 0x8000000614077290 */ /* 0x000fe2000fffe0ff */
[----:B------:R-:W-:Y:S02]  /*4d00*/  CS2R R4, SRZ ;  /* 0x0000000000047805 */ /* 0x000fe4000001ff00 */
[----:B------:R-:W-:Y:S02]  /*4d10*/  CS2R R6, SRZ ;  /* 0x0000000000067805 */ /* 0x000fe4000001ff00 */
[----:B------:R-:W-:-:S02]  /*4d20*/  CS2R R8, SRZ ;  /* 0x0000000000087805 */ /* 0x000fc4000001ff00 */
[----:B------:R-:W-:Y:S01]  /*4d30*/  CS2R R10, SRZ ;  /* 0x00000000000a7805 */ /* 0x000fe2000001ff00 */
[----:B------:R-:W-:Y:S01]  /*4d40*/  IMAD.MOV.U32 R13, RZ, RZ, RZ ;  /* 0x000000ffff0d7224 */ /* 0x000fe200078e00ff */
[----:B------:R-:W-:Y:S01]  /*4d50*/  ISETP.GE.AND P4, PT, R15, UR7, PT ;  /* 0x000000070f007c0c */ /* 0x000fe2000bf86270 */
[----:B------:R-:W-:Y:S01]  /*4d60*/  IMAD.U32 R31, RZ, RZ, UR9 ;  /* 0x00000009ff1f7e24 */ /* 0x000fe2000f8e00ff */
[----:B------:R-:W1:Y:S01]  /*4d70*/  LDCU UR5, c[0x0][0x440] ;  /* 0x00008800ff0577ac */ /* 0x000e620008000800 */
[----:B------:R-:W-:Y:S02]  /*4d80*/  UIADD3 UR8, UPT, UPT, -UR9, URZ, URZ ;  /* 0x000000ff09087290 */ /* 0x000fe4000fffe1ff */
[----:B0-----:R-:W-:-:S12]  /*4d90*/  UIMAD UR4, UR20, UR4, URZ ;  /* 0x00000004140472a4 */ /* 0x001fd8000f8e02ff */
.L_x_28:
[----:B------:R-:W-:Y:S04]  /*4da0*/  BSSY.RECONVERGENT B0, `(.L_x_24) ;  /* 0x0000010000007945 */ /* 0x000fe80003800200 */
[----:B-1----:R-:W-:Y:S05]  /*4db0*/  @P4 BRA `(.L_x_25) ;  /* 0x0000000000384947 */ /* 0x002fea0003800000 */
[C---:B------:R-:W-:Y:S02]  /*4dc0*/  LOP3.LUT R34, R29.reuse, 0x20, RZ, 0xfc, !PT ;  /* 0x000000201d227812 */ /* 0x040fe400078efcff */
[----:B------:R-:W-:Y:S02]  /*4dd0*/  CS2R R18, SRZ ;  /* 0x0000000000127805 */ /* 0x000fe4000001ff00 */
[C---:B------:R-:W-:Y:S02]  /*4de0*/  LOP3.LUT R12, R29.reuse, 0x40, RZ, 0xfc, !PT ;  /* 0x000000401d0c7812 */ /* 0x040fe400078efcff */
[----:B------:R-:W-:Y:S02]  /*4df0*/  CS2R R16, SRZ ;  /* 0x0000000000107805 */ /* 0x000fe4000001ff00 */
[----:B-1----:R-:W-:Y:S02]  /*4e00*/  ISETP.GE.AND P2, PT, R29, UR5, PT ;  /* 0x000000051d007c0c */ /* 0x002fe4000bf46270 */
[----:B------:R-:W-:Y:S02]  /*4e10*/  CS2R R22, SRZ ;  /* 0x0000000000167805 */ /* 0x000fe4000001ff00 */
[----:B------:R-:W-:Y:S02]  /*4e20*/  ISETP.GE.AND P1, PT, R34, UR5, PT ;  /* 0x0000000522007c0c */ /* 0x000fe4000bf26270 */
[----:B------:R-:W-:Y:S02]  /*4e30*/  CS2R R20, SRZ ;  /* 0x0000000000147805 */ /* 0x000fe4000001ff00 */
[----:B------:R-:W-:Y:S02]  /*4e40*/  ISETP.GE.AND P0, PT, R12, UR5, PT ;  /* 0x000000050c007c0c */ /* 0x000fe4000bf06270 */
[----:B------:R-:W-:Y:S02]  /*4e50*/  CS2R R26, SRZ ;  /* 0x00000000001a7805 */ /* 0x000fe4000001ff00 */
[----:B------:R-:W-:Y:S01]  /*4e60*/  CS2R R24, SRZ ;  /* 0x0000000000187805 */ /* 0x000fe2000001ff00 */
[----:B------:R0:W5:Y:S04]  /*4e70*/  @!P2 LDG.E.128 R16, desc[UR10][R32.64] ;  /* 0x0000000a2010a981 */ /* 0x000168000c1e1d00 */
[----:B------:R0:W5:Y:S04]  /*4e80*/  @!P1 LDG.E.128 R20, desc[UR10][R32.64+0x80] ;  /* 0x0000800a20149981 */ /* 0x000168000c1e1d00 */
[----:B------:R0:W5:Y:S02]  /*4e90*/  @!P0 LDG.E.128 R24, desc[UR10][R32.64+0x100] ;  /* 0x0001000a20188981 */ /* 0x000164000c1e1d00 */
.L_x_25:
[----:B-1----:R-:W-:Y:S05]  /*4ea0*/  BSYNC.RECONVERGENT B0 ;  /* 0x0000000000007941 */ /* 0x002fea0003800200 */
.L_x_24:
[----:B------:R-:W1:Y:S01]  /*4eb0*/  LDS R12, [R14] ;  /* 0x000000000e0c7984 */ /* 0x000e620000000800 */
[----:B------:R-:W-:Y:S01]  /*4ec0*/  ISETP.GE.AND P4, PT, R15, UR7, PT ;  /* 0x000000070f007c0c */ /* 0x000fe2000bf86270 */
[----:B------:R-:W-:Y:S01]  /*4ed0*/  BSSY.RECONVERGENT B0, `(.L_x_26) ;  /* 0x000001f000007945 */ /* 0x000fe20003800200 */
[C---:B-1---5:R-:W-:Y:S01]  /*4ee0*/  FFMA.FTZ R13, R12.reuse, R16, R13 ;  /* 0x000000100c0d7223 */ /* 0x062fe2000001000d */
[C---:B------:R-:W-:Y:S01]  /*4ef0*/  FFMA.FTZ R10, R12.reuse, R17, R10 ;  /* 0x000000110c0a7223 */ /* 0x040fe2000001000a */
        /* <DEDUP_REMOVED lines=9> */
[----:B------:R-:W-:Y:S01]  /*4f90*/  FFMA.FTZ R0, R12, R27, R0 ;  /* 0x0000001b0c007223 */ /* 0x000fe20000010000 */
[----:B------:R-:W-:Y:S06]  /*4fa0*/  @P4 BRA `(.L_x_27) ;  /* 0x0000000000444947 */ /* 0x000fec0003800000 */
[C---:B------:R-:W-:Y:S02]  /*4fb0*/  LOP3.LUT R30, R29.reuse, 0x20, RZ, 0xfc, !PT ;  /* 0x000000201d1e7812 */ /* 0x040fe400078efcff */
[----:B------:R-:W-:Y:S02]  /*4fc0*/  CS2R R18, SRZ ;  /* 0x0000000000127805 */ /* 0x000fe4000001ff00 */
[C---:B------:R-:W-:Y:S02]  /*4fd0*/  LOP3.LUT R12, R29.reuse, 0x40, RZ, 0xfc, !PT ;  /* 0x000000401d0c7812 */ /* 0x040fe400078efcff */
[----:B------:R-:W-:Y:S02]  /*4fe0*/  CS2R R16, SRZ ;  /* 0x0000000000107805 */ /* 0x000fe4000001ff00 */
[----:B------:R-:W-:Y:S01]  /*4ff0*/  ISETP.GE.AND P2, PT, R30, UR5, PT ;  /* 0x000000051e007c0c */ /* 0x000fe2000bf46270 */
[----:B------:R-:W-:Y:S01]  /*5000*/  IMAD.U32 R30, RZ, RZ, UR4 ;  /* 0x00000004ff1e7e24 */ /* 0x000fe2000f8e00ff */
[----:B------:R-:W-:Y:S02]  /*5010*/  ISETP.GE.AND P3, PT, R29, UR5, PT ;  /* 0x000000051d007c0c */ /* 0x000fe4000bf66270 */
[----:B------:R-:W-:Y:S02]  /*5020*/  CS2R R22, SRZ ;  /* 0x0000000000167805 */ /* 0x000fe4000001ff00 */
[----:B------:R-:W-:Y:S02]  /*5030*/  ISETP.GE.AND P1, PT, R12, UR5, PT ;  /* 0x000000050c007c0c */ /* 0x000fe4000bf26270 */
[----:B------:R-:W-:Y:S02]  /*5040*/  CS2R R20, SRZ ;  /* 0x0000000000147805 */ /* 0x000fe4000001ff00 */
[C---:B------:R-:W-:Y:S02]  /*5050*/  LEA R34, P0, R30.reuse, R32, 0x2 ;  /* 0x000000201e227211 */ /* 0x040fe400078010ff */
[----:B------:R-:W-:Y:S02]  /*5060*/  CS2R R26, SRZ ;  /* 0x00000000001a7805 */ /* 0x000fe4000001ff00 */
[----:B------:R-:W-:Y:S02]  /*5070*/  CS2R R24, SRZ ;  /* 0x0000000000187805 */ /* 0x000fe4000001ff00 */
[----:B------:R-:W-:Y:S05]  /*5080*/  LEA.HI.X.SX32 R35, R30, R33, 0x2, P0 ;  /* 0x000000211e237211 */ /* 0x000fea00000f16ff */
[----:B------:R1:W5:Y:S05]  /*5090*/  @!P3 LDG.E.128 R16, desc[UR10][R34.64] ;  /* 0x0000000a2210b981 */ /* 0x00036a000c1e1d00 */
[----:B------:R1:W5:Y:S05]  /*50a0*/  @!P2 LDG.E.128 R20, desc[UR10][R34.64+0x80] ;  /* 0x0000800a2214a981 */ /* 0x00036a000c1e1d00 */
[----:B------:R1:W5:Y:S02]  /*50b0*/  @!P1 LDG.E.128 R24, desc[UR10][R34.64+0x100] ;  /* 0x0001000a22189981 */ /* 0x000364000c1e1d00 */
.L_x_27:
[----:B------:R-:W-:Y:S05]  /*50c0*/  BSYNC.RECONVERGENT B0 ;  /* 0x0000000000007941 */ /* 0x000fea0003800200 */
.L_x_26:
[----:B------:R2:W3:Y:S01]  /*50d0*/  LDS R12, [R14+0x44] ;  /* 0x000044000e0c7984 */ /* 0x0004e20000000800 */
[----:B------:R-:W-:Y:S01]  /*50e0*/  UIADD3 UR8, UPT, UPT, UR8, 0x2, URZ ;  /* 0x0000000208087890 */ /* 0x000fe2000fffe0ff */
[C---:B0-----:R-:W-:Y:S03]  /*50f0*/  LEA R32, P0, R30.reuse, R32, 0x3 ;  /* 0x000000201e207211 */ /* 0x041fe600078018ff */
[----:B------:R-:W-:Y:S01]  /*5100*/  UISETP.NE.AND UP0, UPT, UR8, URZ, UPT ;  /* 0x000000ff0800728c */ /* 0x000fe2000bf05270 */
[----:B------:R-:W-:Y:S02]  /*5110*/  LEA.HI.X.SX32 R33, R30, R33, 0x3, P0 ;  /* 0x000000211e217211 */ /* 0x000fe400000f1eff */
[----:B--2---:R-:W-:Y:S01]  /*5120*/  IADD3 R14, PT, PT, R14, 0x88, RZ ;  /* 0x000000880e0e7810 */ /* 0x004fe20007ffe0ff */
[C---:B---3-5:R-:W-:Y:S01]  /*5130*/  FFMA.FTZ R13, R12.reuse, R16, R13 ;  /* 0x000000100c0d7223 */ /* 0x068fe2000001000d */
        /* <DEDUP_REMOVED lines=11> */
[----:B------:R-:W-:Y:S06]  /*51f0*/  BRA.U UP0, `(.L_x_28) ;  /* 0xfffffff900e87547 */ /* 0x000fec000b83ffff */
.L_x_23:
[----:B------:R-:W0:Y:S02]  /*5200*/  LDCU UR4, c[0x0][0x534] ;  /* 0x0000a680ff0477ac */ /* 0x000e240008000800 */
[----:B0-----:R-:W-:-:S04]  /*5210*/  ULOP3.LUT UR4, UR4, 0x1, URZ, 0xc0, !UPT ;  /* 0x0000000104047892 */ /* 0x001fc8000f8ec0ff */
[----:B------:R-:W-:-:S09]  /*5220*/  UISETP.NE.U32.AND UP0, UPT, UR4, 0x1, UPT ;  /* 0x000000010400788c */ /* 0x000fd2000bf05070 */
[----:B------:R-:W-:Y:S05]  /*5230*/  BRA.U UP0, `(.L_x_22) ;  /* 0x0000000100887547 */ /* 0x000fea000b800000 */
[----:B------:R-:W-:Y:S01]  /*5240*/  IMAD R12, R31, 0x44, R28 ;  /* 0x000000441f0c7824 */ /* 0x000fe200078e021c */
[----:B------:R-:W-:Y:S01]  /*5250*/  UIADD3 UR4, UPT, UPT, UR20, -UR6, URZ ;  /* 0x8000000614047290 */ /* 0x000fe2000fffe0ff */
[----:B------:R-:W-:Y:S04]  /*5260*/  BSSY.RECONVERGENT B0, `(.L_x_29) ;  /* 0x0000013000007945 */ /* 0x000fe80003800200 */
[----:B------:R-:W0:Y:S01]  /*5270*/  LDS R12, [R12] ;  /* 0x000000000c0c7984 */ /* 0x000e220000000800 */
[----:B------:R-:W-:-:S13]  /*5280*/  ISETP.GE.AND P0, PT, R15, UR4, PT ;  /* 0x000000040f007c0c */ /* 0x000fda000bf06270 */
[----:B------:R-:W-:Y:S05]  /*5290*/  @P0 BRA `(.L_x_30) ;  /* 0x00000000003c0947 */ /* 0x000fea0003800000 */
[----:B------:R-:W2:Y:S01]  /*52a0*/  LDCU UR4, c[0x0][0x440] ;  /* 0x00008800ff0477ac */ /* 0x000ea20008000800 */
[C---:B------:R-:W-:Y:S02]  /*52b0*/  LOP3.LUT R16, R29.reuse, 0x20, RZ, 0xfc, !PT ;  /* 0x000000201d107812 */ /* 0x040fe400078efcff */
[----:B------:R-:W-:Y:S02]  /*52c0*/  CS2R R18, SRZ ;  /* 0x0000000000127805 */ /* 0x000fe4000001ff00 */
[----:B------:R-:W-:Y:S02]  /*52d0*/  LOP3.LUT R14, R29, 0x40, RZ, 0xfc, !PT ;  /* 0x000000401d0e7812 */ /* 0x000fe400078efcff */
[----:B------:R-:W-:Y:S02]  /*52e0*/  CS2R R22, SRZ ;  /* 0x0000000000167805 */ /* 0x000fe4000001ff00 */
[----:B------:R-:W-:Y:S02]  /*52f0*/  CS2R R20, SRZ ;  /* 0x0000000000147805 */ /* 0x000fe4000001ff00 */
[----:B------:R-:W-:-:S02]  /*5300*/  CS2R R26, SRZ ;  /* 0x00000000001a7805 */ /* 0x000fc4000001ff00 */
[----:B------:R-:W-:Y:S02]  /*5310*/  CS2R R24, SRZ ;  /* 0x0000000000187805 */ /* 0x000fe4000001ff00 */
[----:B--2---:R-:W-:Y:S02]  /*5320*/  ISETP.GE.AND P1, PT, R16, UR4, PT ;  /* 0x0000000410007c0c */ /* 0x004fe4000bf26270 */
[----:B------:R-:W-:Y:S02]  /*5330*/  CS2R R16, SRZ ;  /* 0x0000000000107805 */ /* 0x000fe4000001ff00 */
[----:B------:R-:W-:Y:S02]  /*5340*/  ISETP.GE.AND P0, PT, R14, UR4, PT ;  /* 0x000000040e007c0c */ /* 0x000fe4000bf06270 */
[----:B------:R-:W-:-:S07]  /*5350*/  ISETP.GE.AND P2, PT, R29, UR4, PT ;  /* 0x000000041d007c0c */ /* 0x000fce000bf46270 */
[----:B------:R2:W5:Y:S06]  /*5360*/  @!P1 LDG.E.128 R20, desc[UR10][R32.64+0x80] ;  /* 0x0000800a20149981 */ /* 0x00056c000c1e1d00 */
[----:B------:R2:W5:Y:S04]  /*5370*/  @!P2 LDG.E.128 R16, desc[UR10][R32.64] ;  /* 0x0000000a2010a981 */ /* 0x000568000c1e1d00 */
[----:B------:R2:W5:Y:S02]  /*5380*/  @!P0 LDG.E.128 R24, desc[UR10][R32.64+0x100] ;  /* 0x0001000a20188981 */ /* 0x000564000c1e1d00 */
.L_x_30:
[----:B------:R-:W-:Y:S05]  /*5390*/  BSYNC.RECONVERGENT B0 ;  /* 0x0000000000007941 */ /* 0x000fea0003800200 */
.L_x_29:
[C---:B0----5:R-:W-:Y:S01]  /*53a0*/  FFMA.FTZ R13, R12.reuse, R16, R13 ;  /* 0x000000100c0d7223 */ /* 0x061fe2000001000d */
        /* <DEDUP_REMOVED lines=10> */
[----:B------:R-:W-:-:S07]  /*5450*/  FFMA.FTZ R0, R12, R27, R0 ;  /* 0x0000001b0c007223 */ /* 0x000fce0000010000 */
.L_x_22:
[----:B------:R-:W-:-:S04]  /*5460*/  IADD3 R17, PT, PT, R15, UR6, RZ ;  /* 0x000000060f117c10 */ /* 0x000fc8000fffe0ff */
[----:B------:R-:W-:-:S13]  /*5470*/  ISETP.GE.AND P0, PT, R17, UR20, PT ;  /* 0x0000001411007c0c */ /* 0x000fda000bf06270 */
[----:B------:R-:W-:Y:S05]  /*5480*/  @P0 EXIT ;  /* 0x000000000000094d */ /* 0x000fea0003800000 */
[----:B-1----:R-:W-:Y:S01]  /*5490*/  IABS R18, UR21 ;  /* 0x0000001500127c13 */ /* 0x002fe20008000000 */
[----:B------:R-:W0:Y:S01]  /*54a0*/  LDC R16, c[0x0][0x434] ;  /* 0x00010d00ff107b82 */ /* 0x000e220000000800 */
[----:B------:R-:W-:Y:S01]  /*54b0*/  IABS R20, R17 ;  /* 0x0000001100147213 */ /* 0x000fe20000000000 */
[----:B------:R-:W1:Y:S01]  /*54c0*/  LDCU.128 UR4, c[0x0][0x400] ;  /* 0x00008000ff0477ac */ /* 0x000e620008000c00 */
[----:B------:R-:W3:Y:S01]  /*54d0*/  I2F.RP R15, R18 ;  /* 0x00000012000f7306 */ /* 0x000ee20000209400 */
[----:B------:R-:W-:Y:S01]  /*54e0*/  IABS R14, UR21 ;  /* 0x00000015000e7c13 */ /* 0x000fe20008000000 */
[----:B------:R-:W4:Y:S01]  /*54f0*/  LDCU.64 UR8, c[0x0][0x410] ;  /* 0x00008200ff0877ac */ /* 0x000f220008000a00 */
[----:B------:R-:W-:-:S03]  /*5500*/  F2FP.BF16.F32.PACK_AB R10, R10, R13 ;  /* 0x0000000d0a0a723e */ /* 0x000fc600000010ff */
[----:B------:R-:W-:Y:S01]  /*5510*/  IMAD.MOV R14, RZ, RZ, -R14 ;  /* 0x000000ffff0e7224 */ /* 0x000fe200078e0a0e */
[----:B------:R-:W-:Y:S02]  /*5520*/  F2FP.BF16.F32.PACK_AB R11, R8, R11 ;  /* 0x0000000b080b723e */ /* 0x000fe400000010ff */
[----:B------:R-:W-:Y:S02]  /*5530*/  F2FP.BF16.F32.PACK_AB R6, R6, R9 ;  /* 0x000000090606723e */ /* 0x000fe400000010ff */
[----:B------:R-:W-:Y:S02]  /*5540*/  F2FP.BF16.F32.PACK_AB R7, R4, R7 ;  /* 0x000000070407723e */ /* 0x000fe400000010ff */
[----:B------:R-:W-:Y:S01]  /*5550*/  F2FP.BF16.F32.PACK_AB R2, R2, R5 ;  /* 0x000000050202723e */ /* 0x000fe200000010ff */
[----:B---3--:R-:W3:Y:S01]  /*5560*/  MUFU.RCP R22, R15 ;  /* 0x0000000f00167308 */ /* 0x008ee20000001000 */
[----:B------:R-:W-:Y:S01]  /*5570*/  F2FP.BF16.F32.PACK_AB R3, R0, R3 ;  /* 0x000000030003723e */ /* 0x000fe200000010ff */
[----:B---3--:R-:W-:Y:S01]  /*5580*/  VIADD R22, R22, 0xffffffe ;  /* 0x0ffffffe16167836 */ /* 0x008fe20000000000 */
[----:B0-----:R-:W-:-:S05]  /*5590*/  IABS R15, R16 ;  /* 0x00000010000f7213 */ /* 0x001fca0000000000 */
[----:B------:R-:W0:Y:S02]  /*55a0*/  F2I.FTZ.U32.TRUNC.NTZ R23, R22 ;  /* 0x0000001600177305 */ /* 0x000e24000021f000 */
[--C-:B0-----:R-:W-:Y:S02]  /*55b0*/  IMAD.MOV R12, RZ, RZ, -R23.reuse ;  /* 0x000000ffff0c7224 */ /* 0x101fe400078e0a17 */
[----:B------:R-:W-:Y:S02]  /*55c0*/  IMAD.MOV.U32 R22, RZ, RZ, RZ ;  /* 0x000000ffff167224 */ /* 0x000fe400078e00ff */
[----:B------:R-:W-:Y:S02]  /*55d0*/  IMAD R19, R12, R18, RZ ;  /* 0x000000120c137224 */ /* 0x000fe400078e02ff */
[----:B------:R-:W0:Y:S02]  /*55e0*/  I2F.RP R12, R15 ;  /* 0x0000000f000c7306 */ /* 0x000e240000209400 */
[----:B------:R-:W-:-:S06]  /*55f0*/  IMAD.HI.U32 R19, R23, R19, R22 ;  /* 0x0000001317137227 */ /* 0x000fcc00078e0016 */
[----:B------:R-:W-:-:S04]  /*5600*/  IMAD.HI.U32 R19, R19, R20, RZ ;  /* 0x0000001413137227 */ /* 0x000fc800078e00ff */
[----:B------:R-:W-:Y:S01]  /*5610*/  IMAD R21, R19, R14, R20 ;  /* 0x0000000e13157224 */ /* 0x000fe200078e0214 */
[----:B------:R-:W-:Y:S01]  /*5620*/  LOP3.LUT R14, R17, UR21, RZ, 0x3c, !PT ;  /* 0x00000015110e7c12 */ /* 0x000fe2000f8e3cff */
[----:B0-----:R-:W0:Y:S03]  /*5630*/  MUFU.RCP R12, R12 ;  /* 0x0000000c000c7308 */ /* 0x001e260000001000 */
[----:B------:R-:W-:Y:S02]  /*5640*/  ISETP.GT.U32.AND P1, PT, R18, R21, PT ;  /* 0x000000151200720c */ /* 0x000fe40003f24070 */
[----:B------:R-:W-:-:S11]  /*5650*/  ISETP.GE.AND P0, PT, R14, RZ, PT ;  /* 0x000000ff0e00720c */ /* 0x000fd60003f06270 */
[----:B------:R-:W-:Y:S01]  /*5660*/  @!P1 IMAD.IADD R21, R21, 0x1, -R18 ;  /* 0x0000000115159824 */ /* 0x000fe200078e0a12 */
[----:B------:R-:W-:Y:S01]  /*5670*/  @!P1 IADD3 R19, PT, PT, R19, 0x1, RZ ;  /* 0x0000000113139810 */ /* 0x000fe20007ffe0ff */
[----:B0-----:R-:W-:Y:S01]  /*5680*/  VIADD R22, R12, 0xffffffe ;  /* 0x0ffffffe0c167836 */ /* 0x001fe20000000000 */
[----:B------:R-:W-:Y:S02]  /*5690*/  ISETP.NE.AND P1, PT, RZ, UR21, PT ;  /* 0x00000015ff007c0c */ /* 0x000fe4000bf25270 */
[----:B------:R-:W-:Y:S01]  /*56a0*/  ISETP.GE.U32.AND P2, PT, R21, R18, PT ;  /* 0x000000121500720c */ /* 0x000fe20003f46070 */
[----:B------:R-:W0:-:S12]  /*56b0*/  F2I.FTZ.U32.TRUNC.NTZ R23, R22 ;  /* 0x0000001600177305 */ /* 0x000e18000021f000 */
[----:B------:R-:W-:Y:S02]  /*56c0*/  @P2 VIADD R19, R19, 0x1 ;  /* 0x0000000113132836 */ /* 0x000fe40000000000 */
[----:B0-----:R-:W-:Y:S02]  /*56d0*/  IMAD.MOV R14, RZ, RZ, -R23 ;  /* 0x000000ffff0e7224 */ /* 0x001fe400078e0a17 */
[----:B------:R-:W-:Y:S01]  /*56e0*/  @!P0 IMAD.MOV R19, RZ, RZ, -R19 ;  /* 0x000000ffff138224 */ /* 0x000fe200078e0a13 */
[----:B------:R-:W-:Y:S01]  /*56f0*/  @!P1 LOP3.LUT R19, RZ, UR21, RZ, 0x33, !PT ;  /* 0x00000015ff139c12 */ /* 0x000fe2000f8e33ff */
[----:B------:R-:W-:Y:S02]  /*5700*/  IMAD R14, R14, R15, RZ ;  /* 0x0000000f0e0e7224 */ /* 0x000fe400078e02ff */
[----:B------:R-:W-:Y:S02]  /*5710*/  IMAD.MOV.U32 R22, RZ, RZ, RZ ;  /* 0x000000ffff167224 */ /* 0x000fe400078e00ff */
[----:B------:R-:W-:-:S02]  /*5720*/  IMAD R18, R19, UR21, RZ ;  /* 0x0000001513127c24 */ /* 0x000fc4000f8e02ff */
[----:B------:R-:W-:-:S03]  /*5730*/  IMAD.HI.U32 R14, R23, R14, R22 ;  /* 0x0000000e170e7227 */ /* 0x000fc600078e0016 */
[----:B------:R-:W-:Y:S01]  /*5740*/  IADD3 R21, PT, PT, R17, -R18, RZ ;  /* 0x8000001211157210 */ /* 0x000fe20007ffe0ff */
[----:B-1----:R-:W-:-:S03]  /*5750*/  IMAD.WIDE.U32 R22, R19, UR4, RZ ;  /* 0x0000000413167c25 */ /* 0x002fc6000f8e00ff */
[----:B------:R-:W-:Y:S02]  /*5760*/  IABS R12, R21 ;  /* 0x00000015000c7213 */ /* 0x000fe40000000000 */
[----:B------:R-:W-:-:S03]  /*5770*/  LOP3.LUT R21, R21, R16, RZ, 0x3c, !PT ;  /* 0x0000001015157212 */ /* 0x000fc600078e3cff */
[----:B------:R-:W-:Y:S01]  /*5780*/  IMAD.HI.U32 R20, R14, R12, RZ ;  /* 0x0000000c0e147227 */ /* 0x000fe200078e00ff */
[----:B------:R-:W-:-:S03]  /*5790*/  ISETP.GE.AND P1, PT, R21, RZ, PT ;  /* 0x000000ff1500720c */ /* 0x000fc60003f26270 */
[----:B------:R-:W-:-:S04]  /*57a0*/  IMAD.MOV R14, RZ, RZ, -R20 ;  /* 0x000000ffff0e7224 */ /* 0x000fc800078e0a14 */
[----:B------:R-:W-:Y:S01]  /*57b0*/  IMAD R12, R15, R14, R12 ;  /* 0x0000000e0f0c7224 */ /* 0x000fe200078e020c */
[----:B------:R-:W-:-:S04]  /*57c0*/  SHF.R.S32.HI R14, RZ, 0x1f, R19 ;  /* 0x0000001fff0e7819 */ /* 0x000fc80000011413 */
[----:B------:R-:W-:Y:S01]  /*57d0*/  ISETP.GT.U32.AND P0, PT, R15, R12, PT ;  /* 0x0000000c0f00720c */ /* 0x000fe20003f04070 */
[----:B------:R-:W-:-:S04]  /*57e0*/  IMAD R14, R14, UR4, RZ ;  /* 0x000000040e0e7c24 */ /* 0x000fc8000f8e02ff */
[----:B------:R-:W-:Y:S01]  /*57f0*/  IMAD R14, R19, UR5, R14 ;  /* 0x00000005130e7c24 */ /* 0x000fe2000f8e020e */
[----:B------:R-:W0:Y:S03]  /*5800*/  LDCU.64 UR4, c[0x0][0x3f0] ;  /* 0x00007e00ff0477ac */ /* 0x000e260008000a00 */
[----:B------:R-:W-:-:S04]  /*5810*/  IMAD.IADD R23, R23, 0x1, R14 ;  /* 0x0000000117177824 */ /* 0x000fc800078e020e */
[----:B------:R-:W-:Y:S02]  /*5820*/  @!P0 IMAD.IADD R12, R12, 0x1, -R15 ;  /* 0x000000010c0c8824 */ /* 0x000fe400078e0a0f */
[----:B------:R-:W-:Y:S01]  /*5830*/  @!P0 VIADD R20, R20, 0x1 ;  /* 0x0000000114148836 */ /* 0x000fe20000000000 */
[----:B------:R-:W-:Y:S02]  /*5840*/  ISETP.NE.AND P0, PT, R16, RZ, PT ;  /* 0x000000ff1000720c */ /* 0x000fe40003f05270 */
[----:B------:R-:W-:Y:S02]  /*5850*/  ISETP.GE.U32.AND P2, PT, R12, R15, PT ;  /* 0x0000000f0c00720c */ /* 0x000fe40003f46070 */
[----:B------:R-:W1:Y:S11]  /*5860*/  S2R R12, SR_TID.X ;  /* 0x00000000000c7919 */ /* 0x000e760000002100 */
[----:B------:R-:W-:-:S05]  /*5870*/  @P2 IADD3 R20, PT, PT, R20, 0x1, RZ ;  /* 0x0000000114142810 */ /* 0x000fca0007ffe0ff */
[----:B------:R-:W-:Y:S01]  /*5880*/  @!P1 IMAD.MOV R20, RZ, RZ, -R20 ;  /* 0x000000ffff149224 */ /* 0x000fe200078e0a14 */
[----:B------:R-:W-:-:S04]  /*5890*/  @!P0 LOP3.LUT R20, RZ, R16, RZ, 0x33, !PT ;  /* 0x00000010ff148212 */ /* 0x000fc800078e33ff */
[----:B------:R-:W-:Y:S01]  /*58a0*/  SHF.R.S32.HI R15, RZ, 0x1f, R20 ;  /* 0x0000001fff0f7819 */ /* 0x000fe20000011414 */
[C---:B------:R-:W-:Y:S02]  /*58b0*/  IMAD R16, R20.reuse, R16, R18 ;  /* 0x0000001014107224 */ /* 0x040fe400078e0212 */
[----:B----4-:R-:W-:-:S04]  /*58c0*/  IMAD.WIDE.U32 R22, R20, UR8, R22 ;  /* 0x0000000814167c25 */ /* 0x010fc8000f8e0016 */
[----:B------:R-:W-:Y:S01]  /*58d0*/  IMAD R15, R15, UR8, RZ ;  /* 0x000000080f0f7c24 */ /* 0x000fe2000f8e02ff */
[----:B------:R-:W3:Y:S01]  /*58e0*/  LDCU UR8, c[0x0][0x440] ;  /* 0x00008800ff0877ac */ /* 0x000ee20008000800 */
[----:B------:R-:W-:Y:S02]  /*58f0*/  IMAD.IADD R16, R17, 0x1, -R16 ;  /* 0x0000000111107824 */ /* 0x000fe400078e0a10 */
[----:B------:R-:W-:Y:S02]  /*5900*/  IMAD R15, R20, UR9, R15 ;  /* 0x00000009140f7c24 */ /* 0x000fe4000f8e020f */
[----:B-1----:R-:W-:Y:S01]  /*5910*/  IMAD.SHL.U32 R12, R12, 0x4, RZ ;  /* 0x000000040c0c7824 */ /* 0x002fe200078e00ff */
[----:B------:R-:W-:Y:S02]  /*5920*/  SHF.R.S32.HI R14, RZ, 0x1f, R16 ;  /* 0x0000001fff0e7819 */ /* 0x000fe40000011410 */
[----:B------:R-:W-:Y:S02]  /*5930*/  IADD3 R23, PT, PT, R23, R15, RZ ;  /* 0x0000000f17177210 */ /* 0x000fe40007ffe0ff */
[----:B------:R-:W-:Y:S01]  /*5940*/  LOP3.LUT R12, R12, 0x1c, RZ, 0xc0, !PT ;  /* 0x0000001c0c0c7812 */ /* 0x000fe200078ec0ff */
[----:B------:R-:W-:-:S02]  /*5950*/  IMAD R15, R14, UR6, RZ ;  /* 0x000000060e0f7c24 */ /* 0x000fc4000f8e02ff */
[----:B------:R-:W-:Y:S01]  /*5960*/  IMAD.WIDE.U32 R22, R16, UR6, R22 ;  /* 0x0000000610167c25 */ /* 0x000fe2000f8e0016 */
[C---:B------:R-:W-:Y:S02]  /*5970*/  LOP3.LUT R14, R12.reuse, 0x20, RZ, 0xfc, !PT ;  /* 0x000000200c0e7812 */ /* 0x040fe400078efcff */
[----:B------:R-:W-:Y:S01]  /*5980*/  LOP3.LUT R12, R12, 0x40, RZ, 0xfc, !PT ;  /* 0x000000400c0c7812 */ /* 0x000fe200078efcff */
[----:B------:R-:W-:Y:S01]  /*5990*/  IMAD R15, R16, UR7, R15 ;  /* 0x00000007100f7c24 */ /* 0x000fe2000f8e020f */
[C---:B------:R-:W-:Y:S02]  /*59a0*/  IADD3 R16, P0, PT, R29.reuse, R22, RZ ;  /* 0x000000161d107210 */ /* 0x040fe40007f1e0ff */
[----:B---3--:R-:W-:Y:S02]  /*59b0*/  ISETP.GE.AND P1, PT, R14, UR8, PT ;  /* 0x000000080e007c0c */ /* 0x008fe4000bf26270 */
[----:B------:R-:W-:Y:S01]  /*59c0*/  ISETP.GE.AND P2, PT, R29, UR8, PT ;  /* 0x000000081d007c0c */ /* 0x000fe2000bf46270 */
[----:B------:R-:W-:Y:S01]  /*59d0*/  IMAD.X R15, R23, 0x1, R15, P0 ;  /* 0x00000001170f7824 */ /* 0x000fe200000e060f */
[----:B0-----:R-:W-:-:S04]  /*59e0*/  LEA R14, P0, R16, UR4, 0x1 ;  /* 0x00000004100e7c11 */ /* 0x001fc8000f8008ff */
[----:B------:R-:W-:Y:S02]  /*59f0*/  LEA.HI.X R15, R16, UR5, R15, 0x1, P0 ;  /* 0x00000005100f7c11 */ /* 0x000fe400080f0c0f */
[----:B------:R-:W-:-:S03]  /*5a00*/  ISETP.GE.AND P0, PT, R12, UR8, PT ;  /* 0x000000080c007c0c */ /* 0x000fc6000bf06270 */
[----:B------:R0:W-:Y:S04]  /*5a10*/  @!P1 STG.E.64 desc[UR10][R14.64+0x40], R6 ;  /* 0x000040060e009986 */ /* 0x0001e8000c101b0a */
[----:B------:R0:W-:Y:S06]  /*5a20*/  @!P2 STG.E.64 desc[UR10][R14.64], R10 ;  /* 0x0000000a0e00a986 */ /* 0x0001ec000c101b0a */
[----:B------:R-:W-:Y:S05]  /*5a30*/  @P0 EXIT ;  /* 0x000000000000094d */ /* 0x000fea0003800000 */
[----:B------:R-:W-:Y:S01]  /*5a40*/  STG.E.64 desc[UR10][R14.64+0x80], R2 ;  /* 0x000080020e007986 */ /* 0x000fe2000c101b0a */
[----:B------:R-:W-:Y:S05]  /*5a50*/  EXIT ;  /* 0x000000000000794d */ /* 0x000fea0003800000 */
        .weak           $__internal_0_$__cuda_sm20_div_s64
        .type           $__internal_0_$__cuda_sm20_div_s64,@function
        .size           $__internal_0_$__cuda_sm20_div_s64,(.L_x_5434 - $__internal_0_$__cuda_sm20_div_s64)
$__internal_0_$__cuda_sm20_div_s64:
[----:B------:R-:W-:Y:S02]  /*5a60*/  IADD3 R39, P0, PT, RZ, -R32, RZ ;  /* 0x80000020ff277210 */ /* 0x000fe40007f1e0ff */
[----:B------:R-:W-:-:S03]  /*5a70*/  ISETP.GE.AND P1, PT, R31, RZ, PT ;  /* 0x000000ff1f00720c */ /* 0x000fc60003f26270 */
[----:B------:R-:W-:Y:S01]  /*5a80*/  IMAD.X R16, RZ, RZ, ~R31, P0 ;  /* 0x000000ffff107224 */ /* 0x000fe200000e0e1f */
[----:B------:R-:W-:-:S04]  /*5a90*/  SEL R38, R39, R32, !P1 ;  /* 0x0000002027267207 */ /* 0x000fc80004800000 */
[----:B------:R-:W-:-:S04]  /*5aa0*/  SEL R39, R16, R31, !P1 ;  /* 0x0000001f10277207 */ /* 0x000fc80004800000 */
[----:B------:R-:W0:Y:S02]  /*5ab0*/  I2F.U64.RP R28, R38 ;  /* 0x00000026001c7312 */ /* 0x000e240000309000 */
[----:B0-----:R-:W0:Y:S02]  /*5ac0*/  MUFU.RCP R46, R28 ;  /* 0x0000001c002e7308 */ /* 0x001e240000001000 */
[----:B0-----:R-:W-:-:S15]  /*5ad0*/  VIADD R46, R46, 0x1ffffffe ;  /* 0x1ffffffe2e2e7836 */ /* 0x001fde0000000000 */
[----:B------:R-:W-:-:S15]  /*5ae0*/  NOP ;  /* 0x0000000000007918 */ /* 0x000fde0000000000 */
[----:B------:R-:W-:-:S15]  /*5af0*/  NOP ;  /* 0x0000000000007918 */ /* 0x000fde0000000000 */
[----:B------:R-:W-:-:S15]  /*5b00*/  NOP ;  /* 0x0000000000007918 */ /* 0x000fde0000000000 */
[----:B------:R-:W0:Y:S02]  /*5b10*/  F2I.U64.TRUNC R46, R46 ;  /* 0x0000002e002e7311 */ /* 0x000e24000020d800 */
[----:B0-----:R-:W-:-:S04]  /*5b20*/  IMAD.WIDE.U32 R34, R46, R38, RZ ;  /* 0x000000262e227225 */ /* 0x001fc800078e00ff */
[----:B------:R-:W-:Y:S01]  /*5b30*/  IMAD R35, R46, R39, R35 ;  /* 0x000000272e237224 */ /* 0x000fe200078e0223 */
[----:B------:R-:W-:-:S03]  /*5b40*/  IADD3 R27, P0, PT, RZ, -R34, RZ ;  /* 0x80000022ff1b7210 */ /* 0x000fc60007f1e0ff */
[----:B------:R-:W-:Y:S02]  /*5b50*/  IMAD R16, R47, R38, R35 ;  /* 0x000000262f107224 */ /* 0x000fe400078e0223 */
[----:B------:R-:W-:-:S04]  /*5b60*/  IMAD.HI.U32 R34, R46, R27, RZ ;  /* 0x0000001b2e227227 */ /* 0x000fc800078e00ff */
[----:B------:R-:W-:Y:S02]  /*5b70*/  IMAD.X R16, RZ, RZ, ~R16, P0 ;  /* 0x000000ffff107224 */ /* 0x000fe400000e0e10 */
[----:B------:R-:W-:Y:S02]  /*5b80*/  IMAD.MOV.U32 R35, RZ, RZ, R46 ;  /* 0x000000ffff237224 */ /* 0x000fe400078e002e */
[----:B------:R-:W-:-:S04]  /*5b90*/  IMAD.WIDE.U32 R34, P0, R46, R16, R34 ;  /* 0x000000102e227225 */ /* 0x000fc80007800022 */
[----:B------:R-:W-:-:S04]  /*5ba0*/  IMAD.HI.U32 R27, P1, R47, R27, R34 ;  /* 0x0000001b2f1b7227 */ /* 0x000fc80007820022 */
[----:B------:R-:W-:-:S04]  /*5bb0*/  IMAD.HI.U32 R34, R47, R16, RZ ;  /* 0x000000102f227227 */ /* 0x000fc800078e00ff */
[----:B------:R-:W-:Y:S02]  /*5bc0*/  IMAD R16, R47, R16, RZ ;  /* 0x000000102f107224 */ /* 0x000fe400078e02ff */
[----:B------:R-:W-:-:S03]  /*5bd0*/  IMAD.X R34, R34, 0x1, R47, P0 ;  /* 0x0000000122227824 */ /* 0x000fc600000e062f */
[----:B------:R-:W-:-:S04]  /*5be0*/  IADD3 R47, P0, PT, R16, R27, RZ ;  /* 0x0000001b102f7210 */ /* 0x000fc80007f1e0ff */
[----:B------:R-:W-:Y:S01]  /*5bf0*/  IADD3.X R34, PT, PT, RZ, RZ, R34, P0, P1 ;  /* 0x000000ffff227210 */ /* 0x000fe200007e2422 */
[----:B------:R-:W-:Y:S01]  /*5c00*/  IMAD.WIDE.U32 R50, R47, R38, RZ ;  /* 0x000000262f327225 */ /* 0x000fe200078e00ff */
[----:B------:R-:W-:-:S03]  /*5c10*/  ISETP.GE.AND P1, PT, R33, RZ, PT ;  /* 0x000000ff2100720c */ /* 0x000fc60003f26270 */
[----:B------:R-:W-:Y:S01]  /*5c20*/  IMAD R27, R47, R39, R51 ;  /* 0x000000272f1b7224 */ /* 0x000fe200078e0233 */
[----:B------:R-:W-:-:S03]  /*5c30*/  IADD3 R35, P0, PT, RZ, -R50, RZ ;  /* 0x80000032ff237210 */ /* 0x000fc60007f1e0ff */
[----:B------:R-:W-:Y:S02]  /*5c40*/  IMAD R27, R34, R38, R27 ;  /* 0x00000026221b7224 */ /* 0x000fe400078e021b */
[----:B------:R-:W-:-:S04]  /*5c50*/  IMAD.HI.U32 R46, R47, R35, RZ ;  /* 0x000000232f2e7227 */ /* 0x000fc800078e00ff */
[----:B------:R-:W-:-:S04]  /*5c60*/  IMAD.X R27, RZ, RZ, ~R27, P0 ;  /* 0x000000ffff1b7224 */ /* 0x000fc800000e0e1b */
[----:B------:R-:W-:-:S04]  /*5c70*/  IMAD.WIDE.U32 R46, P0, R47, R27, R46 ;  /* 0x0000001b2f2e7225 */ /* 0x000fc8000780002e */
[----:B------:R-:W-:-:S04]  /*5c80*/  IMAD.HI.U32 R28, P3, R34, R35, R46 ;  /* 0x00000023221c7227 */ /* 0x000fc8000786002e */
[----:B------:R-:W-:-:S04]  /*5c90*/  IMAD.HI.U32 R35, R34, R27, RZ ;  /* 0x0000001b22237227 */ /* 0x000fc800078e00ff */
[----:B------:R-:W-:Y:S01]  /*5ca0*/  IMAD R27, R34, R27, RZ ;  /* 0x0000001b221b7224 */ /* 0x000fe200078e02ff */
[----:B------:R-:W-:Y:S01]  /*5cb0*/  IADD3.X R16, PT, PT, R35, R34, RZ, P0, !PT ;  /* 0x0000002223107210 */ /* 0x000fe200007fe4ff */
[----:B------:R-:W-:Y:S01]  /*5cc0*/  IMAD.MOV.U32 R35, RZ, RZ, RZ ;  /* 0x000000ffff237224 */ /* 0x000fe200078e00ff */
[----:B------:R-:W-:Y:S02]  /*5cd0*/  IADD3 R43, P0, PT, RZ, -R42, RZ ;  /* 0x8000002aff2b7210 */ /* 0x000fe40007f1e0ff */
[----:B------:R-:W-:Y:S02]  /*5ce0*/  IADD3 R28, P2, PT, R27, R28, RZ ;  /* 0x0000001c1b1c7210 */ /* 0x000fe40007f5e0ff */
[----:B------:R-:W-:Y:S01]  /*5cf0*/  SEL R43, R43, R42, !P1 ;  /* 0x0000002a2b2b7207 */ /* 0x000fe20004800000 */
[----:B------:R-:W-:Y:S01]  /*5d00*/  IMAD.X R34, RZ, RZ, ~R33, P0 ;  /* 0x000000ffff227224 */ /* 0x000fe200000e0e21 */
[----:B------:R-:W-:-:S04]  /*5d10*/  IADD3.X R16, PT, PT, RZ, RZ, R16, P2, P3 ;  /* 0x000000ffff107210 */ /* 0x000fc800017e6410 */
[----:B------:R-:W-:Y:S01]  /*5d20*/  SEL R27, R34, R33, !P1 ;  /* 0x00000021221b7207 */ /* 0x000fe20004800000 */
[----:B------:R-:W-:Y:S01]  /*5d30*/  IMAD.HI.U32 R34, R28, R43, RZ ;  /* 0x0000002b1c227227 */ /* 0x000fe200078e00ff */
[----:B------:R-:W-:-:S03]  /*5d40*/  LOP3.LUT R33, R31, R33, RZ, 0x3c, !PT ;  /* 0x000000211f217212 */ /* 0x000fc600078e3cff */
[----:B------:R-:W-:-:S04]  /*5d50*/  IMAD.WIDE.U32 R34, R28, R27, R34 ;  /* 0x0000001b1c227225 */ /* 0x000fc800078e0022 */
[----:B------:R-:W-:-:S04]  /*5d60*/  IMAD.HI.U32 R28, P2, R16, R43, R34 ;  /* 0x0000002b101c7227 */ /* 0x000fc80007840022 */
[CC--:B------:R-:W-:Y:S02]  /*5d70*/  IMAD R35, R16.reuse, R27.reuse, RZ ;  /* 0x0000001b10237224 */ /* 0x0c0fe400078e02ff */
[----:B------:R-:W-:-:S03]  /*5d80*/  IMAD.HI.U32 R16, R16, R27, RZ ;  /* 0x0000001b10107227 */ /* 0x000fc600078e00ff */
[----:B------:R-:W-:Y:S01]  /*5d90*/  IADD3 R35, P1, PT, R35, R28, RZ ;  /* 0x0000001c23237210 */ /* 0x000fe20007f3e0ff */
[----:B------:R-:W-:-:S04]  /*5da0*/  IMAD.X R16, RZ, RZ, R16, P2 ;  /* 0x000000ffff107224 */ /* 0x000fc800010e0610 */
[----:B------:R-:W-:-:S04]  /*5db0*/  IMAD.WIDE.U32 R46, R35, R38, RZ ;  /* 0x00000026232e7225 */ /* 0x000fc800078e00ff */
[----:B------:R-:W-:Y:S01]  /*5dc0*/  IMAD R34, R35, R39, R47 ;  /* 0x0000002723227224 */ /* 0x000fe200078e022f */
[----:B------:R-:W-:Y:S01]  /*5dd0*/  IADD3 R28, P0, PT, -R46, R43, RZ ;  /* 0x0000002b2e1c7210 */ /* 0x000fe20007f1e1ff */
[----:B------:R-:W-:-:S03]  /*5de0*/  IMAD.X R43, RZ, RZ, R16, P1 ;  /* 0x000000ffff2b7224 */ /* 0x000fc600008e0610 */
[-C--:B------:R-:W-:Y:S01]  /*5df0*/  ISETP.GE.U32.AND P2, PT, R28, R38.reuse, PT ;  /* 0x000000261c00720c */ /* 0x080fe20003f46070 */
[----:B------:R-:W-:-:S05]  /*5e00*/  IMAD R34, R43, R38, R34 ;  /* 0x000000262b227224 */ /* 0x000fca00078e0222 */
[----:B------:R-:W-:Y:S01]  /*5e10*/  IADD3.X R27, PT, PT, ~R34, R27, RZ, P0, !PT ;  /* 0x0000001b221b7210 */ /* 0x000fe200007fe5ff */
[----:B------:R-:W-:Y:S01]  /*5e20*/  IMAD.MOV.U32 R34, RZ, RZ, R30 ;  /* 0x000000ffff227224 */ /* 0x000fe200078e001e */
[----:B------:R-:W-:Y:S02]  /*5e30*/  IADD3 R47, P0, PT, R28, -R38, RZ ;  /* 0x800000261c2f7210 */ /* 0x000fe40007f1e0ff */
[----:B------:R-:W-:-:S03]  /*5e40*/  ISETP.GE.U32.AND.EX P2, PT, R27, R39, PT, P2 ;  /* 0x000000271b00720c */ /* 0x000fc60003f46120 */
[----:B------:R-:W-:Y:S01]  /*5e50*/  IMAD.X R16, R27, 0x1, ~R39, P0 ;  /* 0x000000011b107824 */ /* 0x000fe200000e0e27 */
[----:B------:R-:W-:-:S04]  /*5e60*/  SEL R47, R47, R28, P2 ;  /* 0x0000001c2f2f7207 */ /* 0x000fc80001000000 */
[----:B------:R-:W-:Y:S02]  /*5e70*/  SEL R27, R16, R27, P2 ;  /* 0x0000001b101b7207 */ /* 0x000fe40001000000 */
[----:B------:R-:W-:Y:S02]  /*5e80*/  IADD3 R16, P0, PT, R35, 0x1, RZ ;  /* 0x0000000123107810 */ /* 0x000fe40007f1e0ff */
[----:B------:R-:W-:Y:S02]  /*5e90*/  ISETP.GE.U32.AND P1, PT, R47, R38, PT ;  /* 0x000000262f00720c */ /* 0x000fe40003f26070 */
[----:B------:R-:W-:Y:S01]  /*5ea0*/  SEL R35, R16, R35, P2 ;  /* 0x0000002310237207 */ /* 0x000fe20001000000 */
[----:B------:R-:W-:Y:S01]  /*5eb0*/  IMAD.X R16, RZ, RZ, R43, P0 ;  /* 0x000000ffff107224 */ /* 0x000fe200000e062b */
[----:B------:R-:W-:Y:S02]  /*5ec0*/  ISETP.GE.U32.AND.EX P1, PT, R27, R39, PT, P1 ;  /* 0x000000271b00720c */ /* 0x000fe40003f26110 */
[----:B------:R-:W-:-:S02]  /*5ed0*/  IADD3 R28, P0, PT, R35, 0x1, RZ ;  /* 0x00000001231c7810 */ /* 0x000fc40007f1e0ff */
[----:B------:R-:W-:Y:S02]  /*5ee0*/  SEL R16, R16, R43, P2 ;  /* 0x0000002b10107207 */ /* 0x000fe40001000000 */
[----:B------:R-:W-:Y:S01]  /*5ef0*/  SEL R28, R28, R35, P1 ;  /* 0x000000231c1c7207 */ /* 0x000fe20000800000 */
[----:B------:R-:W-:Y:S01]  /*5f00*/  IMAD.MOV.U32 R35, RZ, RZ, 0x0 ;  /* 0x00000000ff237424 */ /* 0x000fe200078e00ff */
[----:B------:R-:W-:Y:S01]  /*5f10*/  ISETP.GE.AND P2, PT, R33, RZ, PT ;  /* 0x000000ff2100720c */ /* 0x000fe20003f46270 */
[----:B------:R-:W-:Y:S01]  /*5f20*/  IMAD.X R27, RZ, RZ, R16, P0 ;  /* 0x000000ffff1b7224 */ /* 0x000fe200000e0610 */
[----:B------:R-:W-:-:S04]  /*5f30*/  ISETP.NE.U32.AND P0, PT, R32, RZ, PT ;  /* 0x000000ff2000720c */ /* 0x000fc80003f05070 */
[----:B------:R-:W-:Y:S02]  /*5f40*/  SEL R16, R27, R16, P1 ;  /* 0x000000101b107207 */ /* 0x000fe40000800000 */
[----:B------:R-:W-:Y:S02]  /*5f50*/  IADD3 R27, P1, PT, RZ, -R28, RZ ;  /* 0x8000001cff1b7210 */ /* 0x000fe40007f3e0ff */
[----:B------:R-:W-:Y:S02]  /*5f60*/  ISETP.NE.AND.EX P0, PT, R31, RZ, PT, P0 ;  /* 0x000000ff1f00720c */ /* 0x000fe40003f05300 */
[----:B------:R-:W-:Y:S02]  /*5f70*/  IADD3.X R33, PT, PT, RZ, ~R16, RZ, P1, !PT ;  /* 0x80000010ff217210 */ /* 0x000fe40000ffe4ff */
[----:B------:R-:W-:Y:S02]  /*5f80*/  SEL R27, R27, R28, !P2 ;  /* 0x0000001c1b1b7207 */ /* 0x000fe40005000000 */
[----:B------:R-:W-:-:S02]  /*5f90*/  SEL R33, R33, R16, !P2 ;  /* 0x0000001021217207 */ /* 0x000fc40005000000 */
[----:B------:R-:W-:Y:S02]  /*5fa0*/  SEL R16, R27, 0xffffffff, P0 ;  /* 0xffffffff1b107807 */ /* 0x000fe40000000000 */
[----:B------:R-:W-:Y:S01]  /*5fb0*/  SEL R33, R33, 0xffffffff, P0 ;  /* 0xffffffff21217807 */ /* 0x000fe20000000000 */
[----:B------:R-:W-:Y:S06]  /*5fc0*/  RET.REL.NODEC R34 `(_ZN5flash32flash_fwd_splitkv_combine_kernelI23Flash_fwd_kernel_traitsILi96ELi64ELi128ELi4ELb0ELb0EN7cutlass10bfloat16_tE19Flash_kernel_traitsILi96ELi64ELi128ELi4ES3_EELi16ELi7ELb0EEEvNS_16Flash_fwd_paramsE) ;  /* 0xffffffa0220c7950 */ /* 0x000fec0003c3ffff */
.L_x_31:
[----:B------:R-:W-:-:S00]  /*5fd0*/  BRA `(.L_x_31) ;  /* 0xfffffffc00fc7947 */ /* 0x000fc0000383ffff */
[----:B------:R-:W-:-:S00]  /*5fe0*/  NOP ;  /* 0x0000000000007918 */ /* 0x000fc00000000000 */
        /* <DEDUP_REMOVED lines=9> */
.L_x_5434:


//--------------------- .text._ZN5flash32flash_fwd_splitkv_combine_kernelI23Flash_fwd_kernel_traitsILi96ELi64ELi128ELi4ELb0ELb0EN7cutlass10bfloat16_tE19Flash_kernel_traitsILi96ELi64ELi128ELi4ES3_EELi16ELi6ELb0EEEvNS_16Flash_fwd_paramsE --------------------------
	.section	.text._ZN5flash32flash_fwd_splitkv_combine_kernelI23Flash_fwd_kernel_traitsILi96ELi64ELi128ELi4ELb0ELb0EN7cutlass10bfloat16_tE19Flash_kernel_traitsILi96ELi64ELi128ELi4ES3_EELi16ELi6ELb0EEEvNS_16Flash_fwd_paramsE,"ax",@progbits
	.align	128
        .global         _ZN5flash32flash_fwd_splitkv_combine_kernelI23Flash_fwd_kernel_traitsILi96ELi64ELi128ELi4ELb0ELb0EN7cutlass10bfloat16_tE19Flash_kernel_traitsILi96ELi64ELi128ELi4ES3_EELi16ELi6ELb0EEEvNS_16Flash_fwd_paramsE
        .type           _ZN5flash32flash_fwd_splitkv_combine_kernelI23Flash_fwd_kernel_traitsILi96ELi64ELi128ELi4ELb0ELb0EN7cutlass10bfloat16_tE19Flash_kernel_traitsILi96ELi64ELi128ELi4ES3_EELi16ELi6ELb0EEEvNS_16Flash_fwd_paramsE,@function
        .size           _ZN5flash32flash_fwd_splitkv_combine_kernelI23Flash_fwd_kernel_traitsILi96ELi64ELi128ELi4ELb0ELb0EN7cutlass10bfloat16_tE19Flash_kernel_traitsILi96ELi64ELi128ELi4ES3_EELi16ELi6ELb0EEEvNS_16Flash_fwd_paramsE,(.L_x_5435 - _ZN5flash32flash_fwd_splitkv_combine_kernelI23Flash_fwd_kernel_traitsILi96ELi64ELi128ELi4ELb0ELb0EN7cutlass10bfloat16_tE19Flash_kernel_traitsILi96ELi64ELi128ELi4ES3_EELi16ELi6ELb0EEEvNS_16Flash_fwd_paramsE)
        .other          _ZN5flash32flash_fwd_splitkv_combine_kernelI23Flash_fwd_kernel_traitsILi96ELi64ELi128ELi4ELb0ELb0EN7cutlass10bfloat16_tE19Flash_kernel_traitsILi96ELi64ELi128ELi4ES3_EELi16ELi6ELb0EEEvNS_16Flash_fwd_paramsE,@"STO_CUDA_ENTRY STV_DEFAULT"
_ZN5flash32flash_fwd_splitkv_combine_kernelI23Flash_fwd_kernel_traitsILi96ELi64ELi128ELi4ELb0ELb0EN7cutlass10bfloat16_tE19Flash_kernel_traitsILi96ELi64ELi128ELi4ES3_EELi16ELi6ELb0EEEvNS_16Flash_fwd_paramsE:
.text._ZN5flash32flash_fwd_splitkv_combine_kernelI23Flash_fwd_kernel_traitsILi96ELi64ELi128ELi4ELb0ELb0EN7cutlass10bfloat16_tE19Flash_kernel_traitsILi96ELi64ELi128ELi4ES3_EELi16ELi6ELb0EEEvNS_16Flash_fwd_paramsE:
        /* <DEDUP_REMOVED lines=38> */
.L_x_32:
[----:B------:R-:W-:Y:S01]  /*0260*/  IMAD.U32 R21, RZ, RZ, UR21 ;  /* 0x00000015ff157e24 */ /* 0x000fe2000f8e00ff */
[----:B------:R-:W-:Y:S01]  /*0270*/  MOV R18, UR19 ;  /* 0x0000001300127c02 */ /* 0x000fe20008000f00 */
[----:B------:R-:W-:Y:S01]  /*0280*/  IMAD.U32 R19, RZ, RZ, UR15 ;  /* 0x0000000fff137e24 */ /* 0x000fe2000f8e00ff */
[----:B------:R-:W-:Y:S02]  /*0290*/  MOV R17, UR14 ;  /* 0x0000000e00117c02 */ /* 0x000fe40008000f00 */
[----:B------:R-:W-:Y:S02]  /*02a0*/  MOV R16, 0x2c0 ;  /* 0x000002c000107802 */ /* 0x000fe40000000f00 */
[----:B------:R-:W-:Y:S05]  /*02b0*/  CALL.REL.NOINC `($__internal_1_$__cuda_sm20_div_s64) ;  /* 0x0000004800a07944 */ /* 0x000fea0003c00000 */
[----:B------:R-:W-:Y:S02]  /*02c0*/  MOV R13, R12 ;  /* 0x0000000c000d7202 */ /* 0x000fe40000000f00 */
[----:B------:R-:W-:-:S07]  /*02d0*/  MOV R12, R9 ;  /* 0x00000009000c7202 */ /* 0x000fce0000000f00 */
.L_x_33:
        /* <DEDUP_REMOVED lines=18> */
[----:B------:R-:W-:Y:S01]  /*0400*/  IMAD.HI.U32 R2, R5, R2, R4 ;  /* 0x0000000205027227 */ /* 0x000fe200078e0004 */
[----:B------:R-:W-:-:S05]  /*0410*/  MOV R5, RZ ;  /* 0x000000ff00057202 */ /* 0x000fca0000000f00 */
        /* <DEDUP_REMOVED lines=10> */
.L_x_35:
[----:B------:R-:W-:Y:S01]  /*04c0*/  IMAD.MOV.U32 R21, RZ, RZ, R12 ;  /* 0x000000ffff157224 */ /* 0x000fe200078e000c */
[----:B------:R-:W-:Y:S01]  /*04d0*/  MOV R18, R3 ;  /* 0x0000000300127202 */ /* 0x000fe20000000f00 */
[----:B------:R-:W-:Y:S01]  /*04e0*/  IMAD.MOV.U32 R19, RZ, RZ, R13 ;  /* 0x000000ffff137224 */ /* 0x000fe200078e000d */
[----:B------:R-:W-:Y:S02]  /*04f0*/  MOV R17, R0 ;  /* 0x0000000000117202 */ /* 0x000fe40000000f00 */
[----:B------:R-:W-:Y:S02]  /*0500*/  MOV R16, 0x520 ;  /* 0x0000052000107802 */ /* 0x000fe40000000f00 */
[----:B------:R-:W-:Y:S05]  /*0510*/  CALL.REL.NOINC `($__internal_1_$__cuda_sm20_div_s64) ;  /* 0x0000004800087944 */ /* 0x000fea0003c00000 */
[----:B------:R-:W-:Y:S02]  /*0520*/  MOV R4, R9 ;  /* 0x0000000900047202 */ /* 0x000fe40000000f00 */
[----:B------:R-:W-:Y:S02]  /*0530*/  MOV R5, R12 ;  /* 0x0000000c00057202 */ /* 0x000fe40000000f00 */
.L_x_36:
[----:B------:R-:W-:Y:S05]  /*0540*/  BSYNC.RECONVERGENT B0 ;  /* 0x0000000000007941 */ /* 0x000fea0003800200 */
.L_x_34:
        /* <DEDUP_REMOVED lines=57> */
.L_x_38:
        /* <DEDUP_REMOVED lines=8> */
.L_x_39:
[----:B------:R-:W-:Y:S05]  /*0960*/  BSYNC.RECONVERGENT B0 ;  /* 0x0000000000007941 */ /* 0x000fea0003800200 */
.L_x_37:
        /* <DEDUP_REMOVED lines=44> */
[----:B------:R-:W-:-:S06]  /*0c30*/  UIADD3 UR6, UPT, UPT, UR18, UR13, URZ ;  /* 0x0000000d12067290 */ /* 0x000fcc000fffe0ff */
[----:B------:R-:W1:Y:S08]  /*0c40*/  I2F.RP R3, UR13 ;  /* 0x0000000d00037d06 */ /* 0x000e700008209400 */
[----:B0-----:R-:W0:Y:S08]  /*0c50*/  MUFU.RCP R0, R0 ;  /* 0x0000000000007308 */ /* 0x001e300000001000 */
[----:B-1----:R-:W1:Y:S01]  /*0c60*/  MUFU.RCP R3, R3 ;  /* 0x0000000300037308 */ /* 0x002e620000001000 */
[----:B0-----:R-:W-:-:S07]  /*0c70*/  VIADD R0, R0, 0xffffffe ;  /* 0x0ffffffe00007836 */ /* 0x001fce0000000000 */
[----:B------:R-:W0:Y:S01]  /*0c80*/  F2I.FTZ.U32.TRUNC.NTZ R0, R0 ;  /* 0x0000000000007305 */ /* 0x000e22000021f000 */
[----:B-1----:R-:W-:-:S07]  /*0c90*/  VIADD R3, R3, 0xffffffe ;  /* 0x0ffffffe03037836 */ /* 0x002fce0000000000 */
[----:B------:R1:W2:Y:S01]  /*0ca0*/  F2I.FTZ.U32.TRUNC.NTZ R7, R3 ;  /* 0x0000000300077305 */ /* 0x0002a2000021f000 */
[----:B0-----:R-:W-:Y:S02]  /*0cb0*/  R2UR UR17, R0 ;  /* 0x00000000001172ca */ /* 0x001fe400000e0000 */
[----:B------:R-:W-:-:S05]  /*0cc0*/  IABS R0, UR7 ;  /* 0x0000000700007c13 */ /* 0x000fca0008000000 */
[----:B------:R-:W-:Y:S02]  /*0cd0*/  IMAD.MOV R0, RZ, RZ, -R0 ;  /* 0x000000ffff007224 */ /* 0x000fe400078e0a00 */
[----:B-1----:R-:W-:Y:S02]  /*0ce0*/  IMAD.U32 R3, RZ, RZ, UR6 ;  /* 0x00000006ff037e24 */ /* 0x002fe4000f8e00ff */
[----:B--2---:R-:W-:Y:S02]  /*0cf0*/  IMAD.MOV R6, RZ, RZ, -R7 ;  /* 0x000000ffff067224 */ /* 0x004fe400078e0a07 */
[----:B------:R-:W-:Y:S01]  /*0d00*/  UIADD3 UR9, UPT, UPT, URZ, -UR17, URZ ;  /* 0x80000011ff097290 */ /* 0x000fe2000fffe0ff */
[----:B------:R-:W-:-:S03]  /*0d10*/  IABS R3, R3 ;  /* 0x0000000300037213 */ /* 0x000fc60000000000 */
[----:B------:R-:W-:Y:S01]  /*0d20*/  UIMAD UR9, UR9, UR11, URZ ;  /* 0x0000000b090972a4 */ /* 0x000fe2000f8e02ff */
[----:B------:R-:W-:Y:S01]  /*0d30*/  R2UR UR12, R3 ;  /* 0x00000000030c72ca */ /* 0x000fe200000e0000 */
[----:B------:R-:W-:Y:S02]  /*0d40*/  IMAD R3, R6, UR13, RZ ;  /* 0x0000000d06037c24 */ /* 0x000fe4000f8e02ff */
[----:B------:R-:W-:Y:S01]  /*0d50*/  IMAD.MOV.U32 R6, RZ, RZ, RZ ;  /* 0x000000ffff067224 */ /* 0x000fe200078e00ff */
[----:B------:R-:W-:-:S03]  /*0d60*/  UIMAD.WIDE.U32 UR16, UR17, UR9, UR16 ;  /* 0x00000009111072a5 */ /* 0x000fc6000f8e0010 */
[----:B------:R-:W-:-:S03]  /*0d70*/  IMAD.HI.U32 R3, R7, R3, R6 ;  /* 0x0000000307037227 */ /* 0x000fc600078e0006 */
[----:B------:R-:W0:Y:S03]  /*0d80*/  LDCU.U8 UR9, c[0x0][0x549] ;  /* 0x0000a920ff0977ac */ /* 0x000e260008000000 */
[----:B------:R-:W-:Y:S01]  /*0d90*/  IMAD.HI.U32 R3, R3, UR12, RZ ;  /* 0x0000000c03037c27 */ /* 0x000fe2000f8e00ff */
[----:B------:R-:W-:Y:S02]  /*0da0*/  UIMAD.WIDE.U32 UR16, UR17, UR12, URZ ;  /* 0x0000000c111072a5 */ /* 0x000fe4000f8e00ff */
[----:B------:R-:W-:Y:S01]  /*0db0*/  ULOP3.LUT UR16, UR6, UR13, URZ, 0x3c, !UPT ;  /* 0x0000000d06107292 */ /* 0x000fe2000f8e3cff */
[----:B------:R-:W-:Y:S01]  /*0dc0*/  IMAD R0, R3, R0, UR12 ;  /* 0x0000000c03007e24 */ /* 0x000fe2000f8e0200 */
[----:B------:R-:W-:Y:S02]  /*0dd0*/  UIADD3 UR10, UPT, UPT, -UR17, URZ, URZ ;  /* 0x000000ff110a7290 */ /* 0x000fe4000fffe1ff */
[----:B------:R-:W-:-:S02]  /*0de0*/  ULOP3.LUT UR6, UR6, UR4, URZ, 0x3c, !UPT ;  /* 0x0000000406067292 */ /* 0x000fc4000f8e3cff */
[----:B------:R-:W-:Y:S01]  /*0df0*/  ISETP.LT.U32.AND P1, PT, R0, UR13, PT ;  /* 0x0000000d00007c0c */ /* 0x000fe2000bf21070 */
[----:B------:R-:W-:Y:S01]  /*0e00*/  UIMAD UR10, UR11, UR10, UR12 ;  /* 0x0000000a0b0a72a4 */ /* 0x000fe2000f8e020c */
[----:B------:R-:W-:-:S03]  /*0e10*/  ISETP.LE.AND P0, PT, RZ, UR16, PT ;  /* 0x00000010ff007c0c */ /* 0x000fc6000bf03270 */
[----:B------:R-:W-:Y:S02]  /*0e20*/  UISETP.GT.U32.AND UP1, UPT, UR11, UR10, UPT ;  /* 0x0000000a0b00728c */ /* 0x000fe4000bf24070 */
[----:B0-----:R-:W-:-:S04]  /*0e30*/  UISETP.NE.AND UP0, UPT, UR9, URZ, UPT ;  /* 0x000000ff0900728c */ /* 0x001fc8000bf05270 */
[----:B------:R-:W-:Y:S02]  /*0e40*/  USEL UR5, UR5, 0x1, !UP0 ;  /* 0x0000000105057887 */ /* 0x000fe4000c000000 */
[----:B------:R-:W-:Y:S01]  /*0e50*/  @!P1 VIADD R0, R0, -UR13 ;  /* 0x8000000d00009c36 */ /* 0x000fe20008000000 */
[----:B------:R-:W-:Y:S01]  /*0e60*/  UISETP.GE.AND UP0, UPT, UR6, URZ, UPT ;  /* 0x000000ff0600728c */ /* 0x000fe2000bf06270 */
[----:B------:R-:W-:Y:S01]  /*0e70*/  @!P1 VIADD R3, R3, 0x1 ;  /* 0x0000000103039836 */ /* 0x000fe20000000000 */
[----:B------:R-:W-:Y:S01]  /*0e80*/  ISETP.NE.AND P1, PT, RZ, UR7, PT ;  /* 0x00000007ff007c0c */ /* 0x000fe2000bf25270 */
[----:B------:R-:W-:Y:S01]  /*0e90*/  @!UP1 UIADD3 UR10, UPT, UPT, UR10, -UR11, URZ ;  /* 0x8000000b0a0a9290 */ /* 0x000fe2000fffe0ff */
[----:B------:R-:W-:Y:S01]  /*0ea0*/  ISETP.GE.U32.AND P2, PT, R0, UR13, PT ;  /* 0x0000000d00007c0c */ /* 0x000fe2000bf46070 */
[----:B------:R-:W-:Y:S02]  /*0eb0*/  @!UP1 UIADD3 UR17, UPT, UPT, UR17, 0x1, URZ ;  /* 0x0000000111119890 */ /* 0x000fe4000fffe0ff */
[----:B------:R-:W-:-:S02]  /*0ec0*/  UISETP.GE.U32.AND UP3, UPT, UR10, UR11, UPT ;  /* 0x0000000b0a00728c */ /* 0x000fc4000bf66070 */
[----:B------:R-:W-:Y:S02]  /*0ed0*/  UISETP.NE.AND UP1, UPT, UR8, URZ, UPT ;  /* 0x000000ff0800728c */ /* 0x000fe4000bf25270 */
[----:B------:R-:W-:Y:S02]  /*0ee0*/  USHF.R.S32.HI UR8, URZ, 0x1f, UR7 ;  /* 0x0000001fff087899 */ /* 0x000fe40008011407 */
[----:B------:R-:W-:-:S04]  /*0ef0*/  USEL UR6, URZ, 0x1, !UP1 ;  /* 0x00000001ff067887 */ /* 0x000fc8000c800000 */
[----:B------:R-:W-:Y:S01]  /*0f00*/  @P2 VIADD R3, R3, 0x1 ;  /* 0x0000000103032836 */ /* 0x000fe20000000000 */
[----:B------:R-:W-:Y:S02]  /*0f10*/  @UP3 UIADD3 UR17, UPT, UPT, UR17, 0x1, URZ ;  /* 0x0000000111113890 */ /* 0x000fe4000fffe0ff */
[----:B------:R-:W-:Y:S01]  /*0f20*/  ULOP3.LUT UR6, UR8, UR6, URZ, 0xfc, !UPT ;  /* 0x0000000608067292 */ /* 0x000fe2000f8efcff */
[----:B------:R-:W-:Y:S01]  /*0f30*/  IMAD.MOV.U32 R7, RZ, RZ, R3 ;  /* 0x000000ffff077224 */ /* 0x000fe200078e0003 */
[----:B------:R-:W-:Y:S02]  /*0f40*/  @!UP0 UIADD3 UR17, UPT, UPT, -UR17, URZ, URZ ;  /* 0x000000ff11118290 */ /* 0x000fe4000fffe1ff */
[----:B------:R-:W-:Y:S01]  /*0f50*/  @!UP2 ULOP3.LUT UR17, URZ, UR4, URZ, 0x33, !UPT ;  /* 0x00000004ff11a292 */ /* 0x000fe2000f8e33ff */
        /* <DEDUP_REMOVED lines=30> */
.L_x_41:
        /* <DEDUP_REMOVED lines=8> */
.L_x_42:
[----:B------:R-:W-:Y:S05]  /*11c0*/  BSYNC.RECONVERGENT B0 ;  /* 0x0000000000007941 */ /* 0x000fea0003800200 */
.L_x_40:
        /* <DEDUP_REMOVED lines=26> */
[----:B------:R-:W-:-:S04]  /*1370*/  @P2 VIADD R10, R10, 0x1 ;  /* 0x000000010a0a2836 */ /* 0x000fc80000000000 */
[----:B------:R-:W-:-:S04]  /*1380*/  IMAD.MOV.U32 R6, RZ, RZ, R10 ;  /* 0x000000ffff067224 */ /* 0x000fc800078e000a */
        /* <DEDUP_REMOVED lines=30> */
.L_x_44:
[----:B------:R-:W-:Y:S01]  /*1570*/  IMAD.MOV.U32 R21, RZ, RZ, R4 ;  /* 0x000000ffff157224 */ /* 0x000fe200078e0004 */
[----:B------:R-:W-:Y:S01]  /*1580*/  MOV R19, R5 ;  /* 0x0000000500137202 */ /* 0x000fe20000000f00 */
[----:B------:R-:W-:Y:S01]  /*1590*/  IMAD.MOV.U32 R18, RZ, RZ, R6 ;  /* 0x000000ffff127224 */ /* 0x000fe200078e0006 */
[----:B------:R-:W-:Y:S02]  /*15a0*/  MOV R16, 0x15c0 ;  /* 0x000015c000107802 */ /* 0x000fe40000000f00 */
[----:B------:R-:W-:Y:S05]  /*15b0*/  CALL.REL.NOINC `($__internal_1_$__cuda_sm20_div_s64) ;  /* 0x0000003400e07944 */ /* 0x000fea0003c00000 */
[----:B------:R-:W-:Y:S02]  /*15c0*/  MOV R16, R9 ;  /* 0x0000000900107202 */ /* 0x000fe40000000f00 */
[----:B------:R-:W-:Y:S02]  /*15d0*/  MOV R17, R12 ;  /* 0x0000000c00117202 */ /* 0x000fe40000000f00 */
.L_x_45:
[----:B------:R-:W-:Y:S05]  /*15e0*/  BSYNC.RECONVERGENT B0 ;  /* 0x0000000000007941 */ /* 0x000fea0003800200 */
.L_x_43:
[----:B------:R-:W0:Y:S01]  /*15f0*/  S2R R20, SR_TID.X ;  /* 0x0000000000147919 */ /* 0x000e220000002100 */
[----:B------:R-:W-:Y:S01]  /*1600*/  UIADD3 UR9, UP0, UPT, UR21, -UR20, URZ ;  /* 0x8000001415097290 */ /* 0x000fe2000ff1e0ff */
[----:B------:R-:W-:Y:S01]  /*1610*/  IMAD.MOV.U32 R19, RZ, RZ, -0x800000 ;  /* 0xff800000ff137424 */ /* 0x000fe200078e00ff */
[----:B------:R-:W1:Y:S02]  /*1620*/  LDCU UR4, c[0x0][0x534] ;  /* 0x0000a680ff0477ac */ /* 0x000e640008000800 */
[----:B------:R-:W-:-:S06]  /*1630*/  UIADD3.X UR8, UPT, UPT, UR15, -0x1, URZ, UP0, !UPT ;  /* 0xffffffff0f087890 */ /* 0x000fcc00087fe4ff */
[----:B------:R-:W-:Y:S01]  /*1640*/  IMAD.U32 R4, RZ, RZ, UR8 ;  /* 0x00000008ff047e24 */ /* 0x000fe2000f8e00ff */
[----:B0-----:R-:W-:Y:S02]  /*1650*/  LOP3.LUT R9, R20, 0xf, RZ, 0xc0, !PT ;  /* 0x0000000f14097812 */ /* 0x001fe400078ec0ff */
[----:B------:R-:W-:Y:S02]  /*1660*/  SHF.R.U32.HI R18, RZ, 0x4, R20 ;  /* 0x00000004ff127819 */ /* 0x000fe40000011614 */
[C---:B------:R-:W-:Y:S01]  /*1670*/  ISETP.LT.U32.AND P1, PT, R9.reuse, UR9, PT ;  /* 0x0000000909007c0c */ /* 0x040fe2000bf21070 */
[----:B------:R-:W0:Y:S01]  /*1680*/  LDCU.64 UR8, c[0x0][0x358] ;  /* 0x00006b00ff0877ac */ /* 0x000e220008000a00 */
[C---:B------:R-:W-:Y:S01]  /*1690*/  IADD3 R28, PT, PT, R18.reuse, 0x10, RZ ;  /* 0x00000010121c7810 */ /* 0x040fe20007ffe0ff */
[----:B------:R-:W-:Y:S01]  /*16a0*/  VIADD R14, R18, 0x8 ;  /* 0x00000008120e7836 */ /* 0x000fe20000000000 */
[----:B------:R-:W-:Y:S01]  /*16b0*/  ISETP.GT.AND.EX P1, PT, R4, RZ, PT, P1 ;  /* 0x000000ff0400720c */ /* 0x000fe20003f24310 */
[----:B------:R-:W-:Y:S01]  /*16c0*/  VIADD R22, R18, 0x18 ;  /* 0x0000001812167836 */ /* 0x000fe20000000000 */
[----:B------:R-:W-:-:S02]  /*16d0*/  IADD3 R24, P3, PT, R9, UR20, RZ ;  /* 0x0000001409187c10 */ /* 0x000fc4000ff7e0ff */
[----:B-1----:R-:W-:Y:S02]  /*16e0*/  ISETP.GE.OR P2, PT, R18, UR4, !P1 ;  /* 0x0000000412007c0c */ /* 0x002fe4000cf46670 */
[----:B------:R-:W-:Y:S01]  /*16f0*/  ISETP.GE.OR P0, PT, R14, UR4, !P1 ;  /* 0x000000040e007c0c */ /* 0x000fe2000cf06670 */
[----:B------:R-:W-:Y:S01]  /*1700*/  IMAD.X R25, RZ, RZ, RZ, P3 ;  /* 0x000000ffff197224 */ /* 0x000fe200018e06ff */
[----:B------:R-:W-:Y:S02]  /*1710*/  ISETP.GE.OR P6, PT, R28, UR4, !P1 ;  /* 0x000000041c007c0c */ /* 0x000fe4000cfc6670 */
[----:B------:R-:W-:Y:S02]  /*1720*/  ISETP.GE.OR P5, PT, R22, UR4, !P1 ;  /* 0x0000000416007c0c */ /* 0x000fe4000cfa6670 */
[----:B------:R-:W-:-:S04]  /*1730*/  IADD3 R21, PT, PT, R18, 0x20, RZ ;  /* 0x0000002012157810 */ /* 0x000fc80007ffe0ff */
[----:B------:R-:W-:Y:S01]  /*1740*/  ISETP.GE.OR P4, PT, R21, UR4, !P1 ;  /* 0x0000000415007c0c */ /* 0x000fe2000cf86670 */
[----:B------:R-:W1:Y:S01]  /*1750*/  @!P2 LDC.64 R4, c[0x0][0x428] ;  /* 0x00010a00ff04ab82 */ /* 0x000e620000000a00 */
[----:B------:R-:W-:Y:S01]  /*1760*/  @!P2 IMAD.WIDE.U32 R26, R18, UR21, R24 ;  /* 0x00000015121aac25 */ /* 0x000fe2000f8e0018 */
[----:B------:R-:W-:-:S03]  /*1770*/  @!P0 MOV R31, R25 ;  /* 0x00000019001f8202 */ /* 0x000fc60000000f00 */
[----:B------:R-:W-:Y:S02]  /*1780*/  @!P2 IMAD R15, R18, UR15, R27 ;  /* 0x0000000f120fac24 */ /* 0x000fe4000f8e021b */
[----:B------:R-:W-:Y:S01]  /*1790*/  @!P0 IMAD.MOV.U32 R30, RZ, RZ, R24 ;  /* 0x000000ffff1e8224 */ /* 0x000fe200078e0018 */
[----:B------:R-:W2:Y:S03]  /*17a0*/  @!P0 LDC.64 R12, c[0x0][0x428] ;  /* 0x00010a00ff0c8b82 */ /* 0x000ea60000000a00 */
[----:B------:R-:W-:-:S05]  /*17b0*/  @!P0 IMAD.WIDE.U32 R30, R14, UR21, R30 ;  /* 0x000000150e1e8c25 */ /* 0x000fca000f8e001e */
[----:B------:R-:W3:Y:S01]  /*17c0*/  @!P6 LDC.64 R10, c[0x0][0x428] ;  /* 0x00010a00ff0aeb82 */ /* 0x000ee20000000a00 */
[----:B-1----:R-:W-:-:S04]  /*17d0*/  @!P2 LEA R4, P3, R26, R4, 0x2 ;  /* 0x000000041a04a211 */ /* 0x002fc800078610ff */
[----:B------:R-:W-:Y:S01]  /*17e0*/  @!P2 LEA.HI.X R5, R26, R5, R15, 0x2, P3 ;  /* 0x000000051a05a211 */ /* 0x000fe200018f140f */
[----:B------:R-:W-:-:S04]  /*17f0*/  @!P0 IMAD R14, R14, UR15, R31 ;  /* 0x0000000f0e0e8c24 */ /* 0x000fc8000f8e021f */
[----:B0-----:R0:W4:Y:S01]  /*1800*/  @!P2 LDG.E R19, desc[UR8][R4.64] ;  /* 0x000000080413a981 */ /* 0x001122000c1e1900 */
[C---:B--2---:R-:W-:Y:S01]  /*1810*/  @!P0 LEA R12, P2, R30.reuse, R12, 0x2 ;  /* 0x0000000c1e0c8211 */ /* 0x044fe200078410ff */
[----:B------:R-:W-:Y:S01]  /*1820*/  @!P6 IMAD.MOV.U32 R32, RZ, RZ, R24 ;  /* 0x000000ffff20e224 */ /* 0x000fe200078e0018 */
[----:B------:R-:W-:Y:S01]  /*1830*/  MOV R27, 0xff800000 ;  /* 0xff800000001b7802 */ /* 0x000fe20000000f00 */
[----:B------:R-:W-:Y:S01]  /*1840*/  @!P6 IMAD.MOV.U32 R33, RZ, RZ, R25 ;  /* 0x000000ffff21e224 */ /* 0x000fe200078e0019 */
[----:B------:R-:W-:Y:S01]  /*1850*/  @!P0 LEA.HI.X R13, R30, R13, R14, 0x2, P2 ;  /* 0x0000000d1e0d8211 */ /* 0x000fe200010f140e */
[----:B------:R-:W-:Y:S01]  /*1860*/  VIADD R23, R18, 0x30 ;  /* 0x0000003012177836 */ /* 0x000fe20000000000 */
[----:B------:R-:W1:Y:S01]  /*1870*/  @!P4 LDC.64 R14, c[0x0][0x428] ;  /* 0x00010a00ff0ecb82 */ /* 0x000e620000000a00 */
[----:B------:R-:W-:Y:S02]  /*1880*/  @!P6 IMAD.WIDE.U32 R32, R28, UR21, R32 ;  /* 0x000000151c20ec25 */ /* 0x000fe4000f8e0020 */
[----:B------:R2:W5:Y:S01]  /*1890*/  @!P0 LDG.E R27, desc[UR8][R12.64] ;  /* 0x000000080c1b8981 */ /* 0x000562000c1e1900 */
[----:B------:R-:W-:Y:S01]  /*18a0*/  ISETP.GE.OR P2, PT, R23, UR4, !P1 ;  /* 0x0000000417007c0c */ /* 0x000fe2000cf46670 */
[----:B------:R-:W-:-:S03]  /*18b0*/  VIADD R26, R18, 0x28 ;  /* 0x00000028121a7836 */ /* 0x000fc60000000000 */
[----:B0-----:R-:W0:Y:S02]  /*18c0*/  @!P5 LDC.64 R4, c[0x0][0x428] ;  /* 0x00010a00ff04db82 */ /* 0x001e240000000a00 */
[----:B------:R-:W-:Y:S01]  /*18d0*/  ISETP.GE.OR P3, PT, R26, UR4, !P1 ;  /* 0x000000041a007c0c */ /* 0x000fe2000cf66670 */
[----:B------:R-:W-:Y:S01]  /*18e0*/  @!P5 IMAD.MOV.U32 R34, RZ, RZ, R24 ;  /* 0x000000ffff22d224 */ /* 0x000fe200078e0018 */
[----:B---3--:R-:W-:Y:S01]  /*18f0*/  @!P6 LEA R30, P0, R32, R10, 0x2 ;  /* 0x0000000a201ee211 */ /* 0x008fe200078010ff */
[----:B------:R-:W-:Y:S02]  /*1900*/  @!P5 IMAD.MOV.U32 R35, RZ, RZ, R25 ;  /* 0x000000ffff23d224 */ /* 0x000fe400078e0019 */
[----:B--2---:R-:W-:Y:S01]  /*1910*/  @!P6 IMAD R12, R28, UR15, R33 ;  /* 0x0000000f1c0cec24 */ /* 0x004fe2000f8e0221 */
[----:B------:R-:W-:Y:S01]  /*1920*/  IADD3 R28, PT, PT, R18, 0x38, RZ ;  /* 0x00000038121c7810 */ /* 0x000fe20007ffe0ff */
[----:B------:R-:W-:Y:S01]  /*1930*/  @!P5 IMAD.WIDE.U32 R34, R22, UR21, R34 ;  /* 0x000000151622dc25 */ /* 0x000fe2000f8e0022 */
[----:B------:R-:W-:-:S02]  /*1940*/  MOV R29, 0xff800000 ;  /* 0xff800000001d7802 */ /* 0x000fc40000000f00 */
[----:B------:R-:W-:Y:S02]  /*1950*/  ISETP.GE.OR P1, PT, R28, UR4, !P1 ;  /* 0x000000041c007c0c */ /* 0x000fe4000cf26670 */
[----:B------:R-:W-:Y:S01]  /*1960*/  @!P6 LEA.HI.X R31, R32, R11, R12, 0x2, P0 ;  /* 0x0000000b201fe211 */ /* 0x000fe200000f140c */
[----:B------:R-:W-:Y:S01]  /*1970*/  @!P5 IMAD R22, R22, UR15, R35 ;  /* 0x0000000f1616dc24 */ /* 0x000fe2000f8e0223 */
[----:B------:R-:W2:Y:S03]  /*1980*/  @!P2 LDC.64 R10, c[0x0][0x428] ;  /* 0x00010a00ff0aab82 */ /* 0x000ea60000000a00 */
[----:B------:R3:W4:Y:S01]  /*1990*/  @!P6 LDG.E R29, desc[UR8][R30.64] ;  /* 0x000000081e1de981 */ /* 0x000722000c1e1900 */
[----:B0-----:R-:W-:-:S04]  /*19a0*/  @!P5 LEA R32, P0, R34, R4, 0x2 ;  /* 0x000000042220d211 */ /* 0x001fc800078010ff */
[----:B------:R-:W0:Y:S01]  /*19b0*/  @!P3 LDC.64 R12, c[0x0][0x428] ;  /* 0x00010a00ff0cbb82 */ /* 0x000e220000000a00 */
[----:B------:R-:W-:-:S07]  /*19c0*/  @!P5 LEA.HI.X R33, R34, R5, R22, 0x2, P0 ;  /* 0x000000052221d211 */ /* 0x000fce00000f1416 */
[----:B------:R-:W0:Y:S01]  /*19d0*/  @!P1 LDC.64 R4, c[0x0][0x428] ;  /* 0x00010a00ff049b82 */ /* 0x000e220000000a00 */
[----:B---3--:R-:W-:Y:S02]  /*19e0*/  @!P4 IMAD.MOV.U32 R30, RZ, RZ, R24 ;  /* 0x000000ffff1ec224 */ /* 0x008fe400078e0018 */
[----:B------:R-:W-:Y:S02]  /*19f0*/  @!P4 IMAD.MOV.U32 R31, RZ, RZ, R25 ;  /* 0x000000ffff1fc224 */ /* 0x000fe400078e0019 */
[----:B------:R-:W-:-:S04]  /*1a00*/  @!P4 IMAD.WIDE.U32 R30, R21, UR21, R30 ;  /* 0x00000015151ecc25 */ /* 0x000fc8000f8e001e */
[----:B------:R-:W-:Y:S01]  /*1a10*/  @!P4 IMAD R21, R21, UR15, R31 ;  /* 0x0000000f1515cc24 */ /* 0x000fe2000f8e021f */
[C---:B-1----:R-:W-:Y:S01]  /*1a20*/  @!P4 LEA R34, P0, R30.reuse, R14, 0x2 ;  /* 0x0000000e1e22c211 */ /* 0x042fe200078010ff */
[----:B------:R-:W-:Y:S01]  /*1a30*/  @!P2 IMAD.MOV.U32 R31, RZ, RZ, R25 ;  /* 0x000000ffff1fa224 */ /* 0x000fe200078e0019 */
[----:B------:R-:W-:Y:S02]  /*1a40*/  MOV R22, 0xff800000 ;  /* 0xff80000000167802 */ /* 0x000fe40000000f00 */
[----:B------:R-:W-:Y:S01]  /*1a50*/  @!P4 LEA.HI.X R35, R30, R15, R21, 0x2, P0 ;  /* 0x0000000f1e23c211 */ /* 0x000fe200000f1415 */
[----:B------:R-:W-:-:S03]  /*1a60*/  @!P2 IMAD.MOV.U32 R30, RZ, RZ, R24 ;  /* 0x000000ffff1ea224 */ /* 0x000fc600078e0018 */
[----:B------:R1:W3:Y:S01]  /*1a70*/  @!P5 LDG.E R22, desc[UR8][R32.64] ;  /* 0x000000082016d981 */ /* 0x0002e2000c1e1900 */
[----:B------:R-:W-:-:S04]  /*1a80*/  @!P2 IMAD.WIDE.U32 R30, R23, UR21, R30 ;  /* 0x00000015171eac25 */ /* 0x000fc8000f8e001e */
[----:B------:R-:W-:Y:S01]  /*1a90*/  @!P2 IMAD R23, R23, UR15, R31 ;  /* 0x0000000f1717ac24 */ /* 0x000fe2000f8e021f */
[----:B--2---:R-:W-:Y:S01]  /*1aa0*/  @!P2 LEA R10, P0, R30, R10, 0x2 ;  /* 0x0000000a1e0aa211 */ /* 0x004fe200078010ff */
[----:B------:R-:W-:-:S03]  /*1ab0*/  IMAD.MOV.U32 R14, RZ, RZ, -0x800000 ;  /* 0xff800000ff0e7424 */ /* 0x000fc600078e00ff */
[----:B------:R-:W-:-:S03]  /*1ac0*/  @!P2 LEA.HI.X R11, R30, R11, R23, 0x2, P0 ;  /* 0x0000000b1e0ba211 */ /* 0x000fc600000f1417 */
[----:B------:R2:W3:Y:S01]  /*1ad0*/  @!P4 LDG.E R14, desc[UR8][R34.64] ;  /* 0x00000008220ec981 */ /* 0x0004e2000c1e1900 */
[----:B-1----:R-:W-:Y:S01]  /*1ae0*/  @!P3 MOV R33, R25 ;  /* 0x000000190021b202 */ /* 0x002fe20000000f00 */
[--C-:B------:R-:W-:Y:S02]  /*1af0*/  @!P3 IMAD.MOV.U32 R32, RZ, RZ, R24.reuse ;  /* 0x000000ffff20b224 */ /* 0x100fe400078e0018 */
[----:B------:R-:W-:-:S04]  /*1b00*/  @!P1 IMAD.WIDE.U32 R24, R28, UR21, R24 ;  /* 0x000000151c189c25 */ /* 0x000fc8000f8e0018 */
[----:B------:R-:W-:Y:S01]  /*1b10*/  @!P3 IMAD.WIDE.U32 R32, R26, UR21, R32 ;  /* 0x000000151a20bc25 */ /* 0x000fe2000f8e0020 */
[----:B0-----:R-:W-:Y:S02]  /*1b20*/  @!P1 LEA R30, P0, R24, R4, 0x2 ;  /* 0x00000004181e9211 */ /* 0x001fe400078010ff */
[----:B------:R-:W-:Y:S01]  /*1b30*/  MOV R15, 0xff800000 ;  /* 0xff800000000f7802 */ /* 0x000fe20000000f00 */
[----:B------:R-:W-:Y:S01]  /*1b40*/  @!P1 IMAD R28, R28, UR15, R25 ;  /* 0x0000000f1c1c9c24 */ /* 0x000fe2000f8e0219 */
[----:B------:R-:W-:Y:S01]  /*1b50*/  @!P3 LEA R12, P4, R32, R12, 0x2 ;  /* 0x0000000c200cb211 */ /* 0x000fe200078810ff */
[----:B------:R-:W-:Y:S02]  /*1b60*/  @!P3 IMAD R26, R26, UR15, R33 ;  /* 0x0000000f1a1abc24 */ /* 0x000fe4000f8e0221 */
[----:B------:R-:W-:Y:S01]  /*1b70*/  IMAD.MOV.U32 R21, RZ, RZ, -0x800000 ;  /* 0xff800000ff157424 */ /* 0x000fe200078e00ff */
[----:B------:R-:W-:Y:S01]  /*1b80*/  @!P1 LEA.HI.X R31, R24, R5, R28, 0x2, P0 ;  /* 0x00000005181f9211 */ /* 0x000fe200000f141c */
[----:B------:R-:W-:Y:S01]  /*1b90*/  IMAD.MOV.U32 R5, RZ, RZ, -0x800000 ;  /* 0xff800000ff057424 */ /* 0x000fe200078e00ff */
[----:B------:R-:W-:Y:S01]  /*1ba0*/  @!P3 LEA.HI.X R13, R32, R13, R26, 0x2, P4 ;  /* 0x0000000d200db211 */ /* 0x000fe200020f141a */
[----:B------:R-:W0:Y:S02]  /*1bb0*/  S2UR UR4, SR_CgaCtaId ;  /* 0x00000000000479c3 */ /* 0x000e240000008800 */
[----:B------:R-:W3:Y:S04]  /*1bc0*/  @!P2 LDG.E R21, desc[UR8][R10.64] ;  /* 0x000000080a15a981 */ /* 0x000ee8000c1e1900 */
[----:B------:R-:W3:Y:S01]  /*1bd0*/  @!P3 LDG.E R15, desc[UR8][R12.64] ;  /* 0x000000080c0fb981 */ /* 0x000ee2000c1e1900 */
[----:B------:R-:W-:Y:S01]  /*1be0*/  UMOV UR10, 0x400 ;  /* 0x00000400000a7882 */ /* 0x000fe20000000000 */
[C---:B------:R-:W-:Y:S01]  /*1bf0*/  ISETP.GT.U32.AND P5, PT, R20.reuse, 0x2ff, PT ;  /* 0x000002ff1400780c */ /* 0x040fe20003fa4070 */
[----:B------:R-:W1:Y:S01]  /*1c00*/  LDC R4, c[0x0][0x434] ;  /* 0x00010d00ff047b82 */ /* 0x000e620000000800 */
[----:B------:R2:W3:Y:S01]  /*1c10*/  @!P1 LDG.E R5, desc[UR8][R30.64] ;  /* 0x000000081e059981 */ /* 0x0004e2000c1e1900 */
[----:B------:R-:W-:Y:S01]  /*1c20*/  ISETP.GT.U32.AND P0, PT, R20, 0x37f, PT ;  /* 0x0000037f1400780c */ /* 0x000fe20003f04070 */
[----:B0-----:R-:W-:-:S06]  /*1c30*/  ULEA UR4, UR4, UR10, 0x18 ;  /* 0x0000000a04047291 */ /* 0x001fcc000f8ec0ff */
[----:B------:R-:W-:-:S05]  /*1c40*/  LEA R9, R9, UR4, 0x2 ;  /* 0x0000000409097c11 */ /* 0x000fca000f8e10ff */
[----:B------:R-:W-:Y:S01]  /*1c50*/  IMAD R18, R18, 0x44, R9 ;  /* 0x0000004412127824 */ /* 0x000fe200078e0209 */
[C---:B------:R-:W-:Y:S02]  /*1c60*/  ISETP.GT.U32.AND P4, PT, R20.reuse, 0x27f, PT ;  /* 0x0000027f1400780c */ /* 0x040fe40003f84070 */
[C---:B------:R-:W-:Y:S02]  /*1c70*/  ISETP.GT.U32.AND P3, PT, R20.reuse, 0x1ff, PT ;  /* 0x000001ff1400780c */ /* 0x040fe40003f64070 */
[C---:B------:R-:W-:Y:S02]  /*1c80*/  ISETP.GT.U32.AND P2, PT, R20.reuse, 0x17f, PT ;  /* 0x0000017f1400780c */ /* 0x040fe40003f44070 */
[C---:B------:R-:W-:Y:S02]  /*1c90*/  ISETP.GT.U32.AND P1, PT, R20.reuse, 0xff, PT ;  /* 0x000000ff1400780c */ /* 0x040fe40003f24070 */
[C---:B--2---:R-:W-:Y:S01]  /*1ca0*/  LOP3.LUT R34, R20.reuse, 0x7, RZ, 0xc0, !PT ;  /* 0x0000000714227812 */ /* 0x044fe200078ec0ff */
[----:B------:R-:W-:Y:S01]  /*1cb0*/  IMAD.MOV.U32 R31, RZ, RZ, -0x800000 ;  /* 0xff800000ff1f7424 */ /* 0x000fe200078e00ff */
[----:B------:R-:W-:Y:S01]  /*1cc0*/  MOV R32, 0xff800000 ;  /* 0xff80000000207802 */ /* 0x000fe20000000f00 */
[----:B------:R-:W-:Y:S01]  /*1cd0*/  IMAD.MOV.U32 R30, RZ, RZ, -0x800000 ;  /* 0xff800000ff1e7424 */ /* 0x000fe200078e00ff */
[----:B------:R-:W-:Y:S01]  /*1ce0*/  MOV R25, 0xff800000 ;  /* 0xff80000000197802 */ /* 0x000fe20000000f00 */
[----:B------:R-:W-:Y:S01]  /*1cf0*/  IMAD.MOV.U32 R26, RZ, RZ, -0x800000 ;  /* 0xff800000ff1a7424 */ /* 0x000fe200078e00ff */
[----:B-1----:R-:W-:Y:S01]  /*1d00*/  IABS R9, R4 ;  /* 0x0000000400097213 */ /* 0x002fe20000000000 */
[----:B------:R-:W-:Y:S01]  /*1d10*/  IMAD.MOV.U32 R24, RZ, RZ, -0x800000 ;  /* 0xff800000ff187424 */ /* 0x000fe200078e00ff */
[----:B-----5:R0:W-:Y:S01]  /*1d20*/  @!P0 STS [R18+0x220], R27 ;  /* 0x0002201b12008388 */ /* 0x0201e20000000800 */
[----:B------:R-:W-:-:S03]  /*1d30*/  ISETP.GT.U32.AND P0, PT, R20, 0x7f, PT ;  /* 0x0000007f1400780c */ /* 0x000fc60003f04070 */
[----:B----4-:R-:W-:Y:S04]  /*1d40*/  STS [R18], R19 ;  /* 0x0000001312007388 */ /* 0x010fe80000000800 */
[----:B------:R1:W-:Y:S01]  /*1d50*/  @!P5 STS [R18+0x440], R29 ;  /* 0x0004401d1200d388 */ /* 0x0003e20000000800 */
[----:B0-----:R-:W-:-:S03]  /*1d60*/  IMAD.MOV.U32 R27, RZ, RZ, -0x800000 ;  /* 0xff800000ff1b7424 */ /* 0x001fc600078e00ff */
[----:B---3--:R-:W-:Y:S04]  /*1d70*/  @!P4 STS [R18+0x660], R22 ;  /* 0x000660161200c388 */ /* 0x008fe80000000800 */
[----:B------:R0:W-:Y:S01]  /*1d80*/  @!P3 STS [R18+0x880], R14 ;  /* 0x0008800e1200b388 */ /* 0x0001e20000000800 */
[----:B-1----:R-:W-:Y:S01]  /*1d90*/  MOV R29, 0xff800000 ;  /* 0xff800000001d7802 */ /* 0x002fe20000000f00 */
[----:B0-----:R-:W0:Y:S02]  /*1da0*/  LDC R14, c[0x0][0x3e0] ;  /* 0x0000f800ff0e7b82 */ /* 0x001e240000000800 */
[----:B------:R-:W-:Y:S04]  /*1db0*/  @!P1 STS [R18+0xcc0], R21 ;  /* 0x000cc01512009388 */ /* 0x000fe80000000800 */
[----:B------:R1:W-:Y:S04]  /*1dc0*/  @!P2 STS [R18+0xaa0], R15 ;  /* 0x000aa00f1200a388 */ /* 0x0003e80000000800 */
[----:B------:R2:W-:Y:S01]  /*1dd0*/  @!P0 STS [R18+0xee0], R5 ;  /* 0x000ee00512008388 */ /* 0x0005e20000000800 */
[----:B-1----:R-:W-:-:S04]  /*1de0*/  SHF.R.U32.HI R15, RZ, 0x3, R20 ;  /* 0x00000003ff0f7819 */ /* 0x002fc80000011614 */
[----:B------:R-:W-:-:S05]  /*1df0*/  LEA R28, R15, UR4, 0x2 ;  /* 0x000000040f1c7c11 */ /* 0x000fca000f8e10ff */
[----:B------:R-:W-:Y:S01]  /*1e00*/  IMAD R33, R34, 0x44, R28 ;  /* 0x0000004422217824 */ /* 0x000fe200078e021c */
[----:B------:R-:W-:Y:S06]  /*1e10*/  BAR.SYNC.DEFER_BLOCKING 0x0 ;  /* 0x0000000000007b1d */ /* 0x000fec0000010000 */
[----:B--2---:R-:W1:Y:S01]  /*1e20*/  I2F.RP R18, R9 ;  /* 0x0000000900127306 */ /* 0x004e620000209400 */
[----:B------:R-:W-:Y:S04]  /*1e30*/  @!P0 LDS R32, [R33] ;  /* 0x0000000021208984 */ /* 0x000fe80000000800 */
[----:B------:R-:W-:Y:S04]  /*1e40*/  @!P0 LDS R31, [R33+0x220] ;  /* 0x00022000211f8984 */ /* 0x000fe80000000800 */
[----:B------:R-:W2:Y:S04]  /*1e50*/  @!P0 LDS R30, [R33+0x440] ;  /* 0x00044000211e8984 */ /* 0x000ea80000000800 */
[----:B------:R-:W-:Y:S04]  /*1e60*/  @!P0 LDS R29, [R33+0x660] ;  /* 0x00066000211d8984 */ /* 0x000fe80000000800 */
[----:B------:R-:W3:Y:S04]  /*1e70*/  @!P0 LDS R27, [R33+0x880] ;  /* 0x00088000211b8984 */ /* 0x000ee80000000800 */
[----:B------:R-:W-:Y:S04]  /*1e80*/  @!P0 LDS R26, [R33+0xaa0] ;  /* 0x000aa000211a8984 */ /* 0x000fe80000000800 */
[----:B------:R-:W4:Y:S04]  /*1e90*/  @!P0 LDS R25, [R33+0xcc0] ;  /* 0x000cc00021198984 */ /* 0x000f280000000800 */
[----:B------:R-:W5:Y:S01]  /*1ea0*/  @!P0 LDS R24, [R33+0xee0] ;  /* 0x000ee00021188984 */ /* 0x000f620000000800 */
[----:B-1----:R-:W1:Y:S01]  /*1eb0*/  MUFU.RCP R18, R18 ;  /* 0x0000001200127308 */ /* 0x002e620000001000 */
[----:B--2---:R-:W-:Y:S01]  /*1ec0*/  FMNMX3.FTZ R13, R32, R31, R30, !PT ;  /* 0x0000001f200d7276 */ /* 0x004fe2000781001e */
[----:B-1----:R-:W-:-:S06]  /*1ed0*/  VIADD R18, R18, 0xffffffe ;  /* 0x0ffffffe12127836 */ /* 0x002fcc0000000000 */
[----:B------:R-:W1:Y:S01]  /*1ee0*/  F2I.FTZ.U32.TRUNC.NTZ R19, R18 ;  /* 0x0000001200137305 */ /* 0x000e62000021f000 */
[----:B---3--:R-:W-:-:S04]  /*1ef0*/  FMNMX3.FTZ R13, R13, R29, R27, !PT ;  /* 0x0000001d0d0d7276 */ /* 0x008fc8000781001b */
[----:B----4-:R-:W-:-:S04]  /*1f00*/  FMNMX3.FTZ R13, R13, R26, R25, !PT ;  /* 0x0000001a0d0d7276 */ /* 0x010fc80007810019 */
[----:B-----5:R-:W-:-:S05]  /*1f10*/  FMNMX.FTZ R13, R13, R24, !PT ;  /* 0x000000180d0d7209 */ /* 0x020fca0007810000 */
[----:B------:R-:W2:Y:S01]  /*1f20*/  SHFL.BFLY PT, R12, R13, 0x4, 0x1f ;  /* 0x0c801f000d0c7f89 */ /* 0x000ea200000e0000 */
[----:B-1----:R-:W-:Y:S01]  /*1f30*/  IADD3 R11, PT, PT, RZ, -R19, RZ ;  /* 0x80000013ff0b7210 */ /* 0x002fe20007ffe0ff */
[----:B------:R-:W-:-:S04]  /*1f40*/  IMAD.MOV.U32 R18, RZ, RZ, RZ ;  /* 0x000000ffff127224 */ /* 0x000fc800078e00ff */
[----:B------:R-:W-:Y:S01]  /*1f50*/  IMAD R11, R11, R9, RZ ;  /* 0x000000090b0b7224 */ /* 0x000fe200078e02ff */
[----:B------:R-:W-:-:S03]  /*1f60*/  IABS R5, R3 ;  /* 0x0000000300057213 */ /* 0x000fc60000000000 */
[----:B------:R-:W-:-:S06]  /*1f70*/  IMAD.HI.U32 R11, R19, R11, R18 ;  /* 0x0000000b130b7227 */ /* 0x000fcc00078e0012 */
[----:B------:R-:W-:-:S04]  /*1f80*/  IMAD.HI.U32 R11, R11, R5, RZ ;  /* 0x000000050b0b7227 */ /* 0x000fc800078e00ff */
[----:B------:R-:W-:Y:S01]  /*1f90*/  IMAD.MOV R10, RZ, RZ, -R11 ;  /* 0x000000ffff0a7224 */ /* 0x000fe200078e0a0b */
[----:B--2---:R-:W-:-:S03]  /*1fa0*/  FMNMX.FTZ R12, R13, R12, !PT ;  /* 0x0000000c0d0c7209 */ /* 0x004fc60007810000 */
[C---:B------:R-:W-:Y:S02]  /*1fb0*/  IMAD R5, R9.reuse, R10, R5 ;  /* 0x0000000a09057224 */ /* 0x040fe400078e0205 */
[----:B------:R-:W1:Y:S03]  /*1fc0*/  SHFL.BFLY PT, R10, R12, 0x2, 0x1f ;  /* 0x0c401f000c0a7f89 */ /* 0x000e6600000e0000 */
[----:B------:R-:W-:-:S13]  /*1fd0*/  ISETP.GT.U32.AND P0, PT, R9, R5, PT ;  /* 0x000000050900720c */ /* 0x000fda0003f04070 */
[----:B------:R-:W-:-:S04]  /*1fe0*/  @!P0 IADD3 R5, PT, PT, R5, -R9, RZ ;  /* 0x8000000905058210 */ /* 0x000fc80007ffe0ff */
[----:B------:R-:W-:Y:S02]  /*1ff0*/  ISETP.GE.U32.AND P2, PT, R5, R9, PT ;  /* 0x000000090500720c */ /* 0x000fe40003f46070 */
[----:B-1----:R-:W-:-:S05]  /*2000*/  FMNMX.FTZ R5, R12, R10, !PT ;  /* 0x0000000a0c057209 */ /* 0x002fca0007810000 */
[----:B------:R-:W1:Y:S01]  /*2010*/  SHFL.BFLY PT, R9, R5, 0x1, 0x1f ;  /* 0x0c201f0005097f89 */ /* 0x000e6200000e0000 */
[----:B------:R-:W-:Y:S01]  /*2020*/  LOP3.LUT R3, R3, R4, RZ, 0x3c, !PT ;  /* 0x0000000403037212 */ /* 0x000fe200078e3cff */
[----:B------:R-:W-:Y:S01]  /*2030*/  @!P0 VIADD R11, R11, 0x1 ;  /* 0x000000010b0b8836 */ /* 0x000fe20000000000 */
[----:B------:R-:W-:Y:S02]  /*2040*/  ISETP.NE.AND P0, PT, R4, RZ, PT ;  /* 0x000000ff0400720c */ /* 0x000fe40003f05270 */
[----:B------:R-:W-:Y:S01]  /*2050*/  ISETP.GE.AND P1, PT, R3, RZ, PT ;  /* 0x000000ff0300720c */ /* 0x000fe20003f26270 */
[----:B------:R-:W-:-:S12]  /*2060*/  @P2 VIADD R11, R11, 0x1 ;  /* 0x000000010b0b2836 */ /* 0x000fd80000000000 */
[----:B------:R-:W-:Y:S02]  /*2070*/  @!P1 IADD3 R11, PT, PT, -R11, RZ, RZ ;  /* 0x000000ff0b0b9210 */ /* 0x000fe40007ffe1ff */
[----:B------:R-:W-:Y:S02]  /*2080*/  @!P0 LOP3.LUT R11, RZ, R4, RZ, 0x33, !PT ;  /* 0x00000004ff0b8212 */ /* 0x000fe400078e33ff */
[----:B-1----:R-:W-:-:S04]  /*2090*/  FMNMX.FTZ R9, R5, R9, !PT ;  /* 0x0000000905097209 */ /* 0x002fc80007810000 */
[----:B------:R-:W-:-:S04]  /*20a0*/  FSETP.NEU.FTZ.AND P0, PT, R9, -INF , PT ;  /* 0xff8000000900780b */ /* 0x000fc80003f1d000 */
[----:B------:R-:W-:-:S05]  /*20b0*/  FSEL R9, R9, RZ, P0 ;  /* 0x000000ff09097208 */ /* 0x000fca0000000000 */
[C---:B------:R-:W-:Y:S01]  /*20c0*/  FADD.FTZ R13, -R9.reuse, R32 ;  /* 0x00000020090d7221 */ /* 0x040fe20000010100 */
[C---:B------:R-:W-:Y:S01]  /*20d0*/  FADD.FTZ R35, -R9.reuse, R31 ;  /* 0x0000001f09237221 */ /* 0x040fe20000010100 */
[----:B------:R-:W-:Y:S02]  /*20e0*/  FADD.FTZ R23, -R9, R30 ;  /* 0x0000001e09177221 */ /* 0x000fe40000010100 */
[----:B------:R-:W-:Y:S01]  /*20f0*/  FMUL.FTZ R13, R13, 1.4426950216293334961 ;  /* 0x3fb8aa3b0d0d7820 */ /* 0x000fe20000410000 */
[----:B------:R-:W-:Y:S01]  /*2100*/  FMUL.FTZ R35, R35, 1.4426950216293334961 ;  /* 0x3fb8aa3b23237820 */ /* 0x000fe20000410000 */
[----:B------:R-:W-:Y:S01]  /*2110*/  FADD.FTZ R22, -R9, R29 ;  /* 0x0000001d09167221 */ /* 0x000fe20000010100 */
[----:B------:R-:W-:-:S03]  /*2120*/  FMUL.FTZ R23, R23, 1.4426950216293334961 ;  /* 0x3fb8aa3b17177820 */ /* 0x000fc60000410000 */
[----:B------:R-:W-:Y:S01]  /*2130*/  MUFU.EX2 R13, R13 ;  /* 0x0000000d000d7308 */ /* 0x000fe20000000800 */
[----:B------:R-:W-:-:S03]  /*2140*/  FADD.FTZ R21, -R9, R27 ;  /* 0x0000001b09157221 */ /* 0x000fc60000010100 */
[----:B------:R-:W1:Y:S01]  /*2150*/  MUFU.EX2 R35, R35 ;  /* 0x0000002300237308 */ /* 0x000e620000000800 */
[----:B------:R-:W-:Y:S01]  /*2160*/  FMUL.FTZ R22, R22, 1.4426950216293334961 ;  /* 0x3fb8aa3b16167820 */ /* 0x000fe20000410000 */
[----:B------:R-:W-:Y:S02]  /*2170*/  USHF.R.S32.HI UR4, URZ, 0x1f, UR22 ;  /* 0x0000001fff047899 */ /* 0x000fe40008011416 */
[----:B------:R-:W2:Y:S01]  /*2180*/  MUFU.EX2 R23, R23 ;  /* 0x0000001700177308 */ /* 0x000ea20000000800 */
[----:B------:R-:W-:Y:S01]  /*2190*/  FADD.FTZ R19, -R9, R26 ;  /* 0x0000001a09137221 */ /* 0x000fe20000010100 */
[----:B------:R-:W-:Y:S02]  /*21a0*/  FMUL.FTZ R21, R21, 1.4426950216293334961 ;  /* 0x3fb8aa3b15157820 */ /* 0x000fe40000410000 */
[----:B------:R-:W3:Y:S01]  /*21b0*/  MUFU.EX2 R22, R22 ;  /* 0x0000001600167308 */ /* 0x000ee20000000800 */
[----:B------:R-:W-:Y:S01]  /*21c0*/  ULOP3.LUT UR4, UR4, 0x1, URZ, 0xfc, !UPT ;  /* 0x0000000104047892 */ /* 0x000fe2000f8efcff */
[----:B------:R-:W-:Y:S01]  /*21d0*/  FADD.FTZ R18, -R9, R25 ;  /* 0x0000001909127221 */ /* 0x000fe20000010100 */
[----:B------:R-:W-:Y:S01]  /*21e0*/  FMUL.FTZ R19, R19, 1.4426950216293334961 ;  /* 0x3fb8aa3b13137820 */ /* 0x000fe20000410000 */
[----:B------:R-:W4:Y:S01]  /*21f0*/  MUFU.EX2 R21, R21 ;  /* 0x0000001500157308 */ /* 0x000f220000000800 */
[----:B0-----:R-:W-:Y:S01]  /*2200*/  IABS R10, R14 ;  /* 0x0000000e000a7213 */ /* 0x001fe20000000000 */
[----:B-1----:R-:W-:Y:S01]  /*2210*/  FADD.FTZ R35, R13, R35 ;  /* 0x000000230d237221 */ /* 0x002fe20000010000 */
[----:B------:R-:W-:Y:S01]  /*2220*/  FADD.FTZ R13, -R9, R24 ;  /* 0x00000018090d7221 */ /* 0x000fe20000010100 */
[----:B------:R-:W-:Y:S01]  /*2230*/  FMUL.FTZ R18, R18, 1.4426950216293334961 ;  /* 0x3fb8aa3b12127820 */ /* 0x000fe20000410000 */
[----:B------:R-:W-:Y:S01]  /*2240*/  IMAD R3, R11, UR4, RZ ;  /* 0x000000040b037c24 */ /* 0x000fe2000f8e02ff */
[----:B------:R-:W0:Y:S01]  /*2250*/  MUFU.EX2 R19, R19 ;  /* 0x0000001300137308 */ /* 0x000e220000000800 */
[----:B--2---:R-:W-:Y:S01]  /*2260*/  FADD.FTZ R23, R35, R23 ;  /* 0x0000001723177221 */ /* 0x004fe20000010000 */
[----:B------:R-:W-:Y:S01]  /*2270*/  FMUL.FTZ R13, R13, 1.4426950216293334961 ;  /* 0x3fb8aa3b0d0d7820 */ /* 0x000fe20000410000 */
[----:B------:R-:W1:Y:S01]  /*2280*/  LDCU UR4, c[0x0][0x430] ;  /* 0x00008600ff0477ac */ /* 0x000e620008000800 */
[----:B------:R-:W2:Y:S01]  /*2290*/  I2F.RP R5, R10 ;  /* 0x0000000a00057306 */ /* 0x000ea20000209400 */
[----:B------:R-:W-:Y:S01]  /*22a0*/  IABS R12, R3 ;  /* 0x00000003000c7213 */ /* 0x000fe20000000000 */
[----:B---3--:R-:W-:-:S06]  /*22b0*/  FADD.FTZ R22, R23, R22 ;  /* 0x0000001617167221 */ /* 0x008fcc0000010000 */
[----:B------:R-:W3:Y:S01]  /*22c0*/  MUFU.EX2 R18, R18 ;  /* 0x0000001200127308 */ /* 0x000ee20000000800 */
[----:B----4-:R-:W-:-:S03]  /*22d0*/  FADD.FTZ R21, R22, R21 ;  /* 0x0000001516157221 */ /* 0x010fc60000010000 */
[----:B------:R-:W4:Y:S04]  /*22e0*/  MUFU.EX2 R13, R13 ;  /* 0x0000000d000d7308 */ /* 0x000f280000000800 */
[----:B------:R-:W5:Y:S01]  /*22f0*/  I2F.RP R36, R12 ;  /* 0x0000000c00247306 */ /* 0x000f620000209400 */
[----:B0-----:R-:W-:-:S07]  /*2300*/  FADD.FTZ R19, R21, R19 ;  /* 0x0000001315137221 */ /* 0x001fce0000010000 */
[----:B--2---:R3:W-:Y:S08]  /*2310*/  MUFU.RCP R21, R5 ;  /* 0x0000000500157308 */ /* 0x0047f00000001000 */
[----:B-----5:R-:W0:Y:S01]  /*2320*/  MUFU.RCP R36, R36 ;  /* 0x0000002400247308 */ /* 0x020e220000001000 */
[----:B---3--:R-:W-:-:S04]  /*2330*/  FADD.FTZ R5, R19, R18 ;  /* 0x0000001213057221 */ /* 0x008fc80000010000 */
[----:B----4-:R-:W-:-:S05]  /*2340*/  FADD.FTZ R5, R5, R13 ;  /* 0x0000000d05057221 */ /* 0x010fca0000010000 */
[----:B------:R-:W2:Y:S01]  /*2350*/  SHFL.BFLY PT, R13, R5, 0x4, 0x1f ;  /* 0x0c801f00050d7f89 */ /* 0x000ea200000e0000 */
[----:B0-----:R-:W-:Y:S02]  /*2360*/  VIADD R36, R36, 0xffffffe ;  /* 0x0ffffffe24247836 */ /* 0x001fe40000000000 */
[----:B------:R-:W-:Y:S02]  /*2370*/  VIADD R21, R21, 0xffffffe ;  /* 0x0ffffffe15157836 */ /* 0x000fe40000000000 */
[----:B------:R-:W0:Y:S08]  /*2380*/  F2I.FTZ.U32.TRUNC.NTZ R19, R36 ;  /* 0x0000002400137305 */ /* 0x000e30000021f000 */
[----:B------:R3:W4:Y:S01]  /*2390*/  F2I.FTZ.U32.TRUNC.NTZ R37, R21 ;  /* 0x0000001500257305 */ /* 0x000722000021f000 */
[----:B--2---:R-:W-:-:S05]  /*23a0*/  FADD.FTZ R13, R5, R13 ;  /* 0x0000000d050d7221 */ /* 0x004fca0000010000 */
[----:B---3--:R-:W2:Y:S01]  /*23b0*/  SHFL.BFLY PT, R21, R13, 0x2, 0x1f ;  /* 0x0c401f000d157f89 */ /* 0x008ea200000e0000 */
[----:B0-----:R-:W-:Y:S01]  /*23c0*/  IADD3 R35, PT, PT, RZ, -R19, RZ ;  /* 0x80000013ff237210 */ /* 0x001fe20007ffe0ff */
[----:B----4-:R-:W-:Y:S02]  /*23d0*/  IMAD.MOV R22, RZ, RZ, -R37 ;  /* 0x000000ffff167224 */ /* 0x010fe400078e0a25 */
[----:B------:R-:W-:Y:S02]  /*23e0*/  HFMA2 R18, -RZ, RZ, 0, 0 ;  /* 0x00000000ff127431 */ /* 0x000fe400000001ff */
[----:B------:R-:W-:Y:S02]  /*23f0*/  VIADD R5, R12, UR18 ;  /* 0x000000120c057c36 */ /* 0x000fe40008000000 */
[----:B------:R-:W-:Y:S02]  /*2400*/  IMAD R35, R35, R12, RZ ;  /* 0x0000000c23237224 */ /* 0x000fe400078e02ff */
[----:B------:R-:W-:-:S02]  /*2410*/  IMAD R22, R22, R10, RZ ;  /* 0x0000000a16167224 */ /* 0x000fc400078e02ff */
[----:B------:R-:W-:Y:S01]  /*2420*/  IMAD.MOV.U32 R36, RZ, RZ, RZ ;  /* 0x000000ffff247224 */ /* 0x000fe200078e00ff */
[----:B------:R-:W-:Y:S01]  /*2430*/  IABS R23, R3 ;  /* 0x0000000300177213 */ /* 0x000fe20000000000 */
[----:B------:R-:W-:Y:S01]  /*2440*/  IMAD.HI.U32 R35, R19, R35, R18 ;  /* 0x0000002313237227 */ /* 0x000fe200078e0012 */
[----:B------:R-:W-:-:S03]  /*2450*/  IABS R18, R5 ;  /* 0x0000000500127213 */ /* 0x000fc60000000000 */
[----:B------:R-:W-:-:S04]  /*2460*/  IMAD.HI.U32 R22, R37, R22, R36 ;  /* 0x0000001625167227 */ /* 0x000fc800078e0024 */
[----:B------:R-:W-:Y:S02]  /*2470*/  IMAD.MOV R23, RZ, RZ, -R23 ;  /* 0x000000ffff177224 */ /* 0x000fe400078e0a17 */
[----:B------:R-:W-:-:S04]  /*2480*/  IMAD.HI.U32 R35, R35, R18, RZ ;  /* 0x0000001223237227 */ /* 0x000fc800078e00ff */
[----:B------:R-:W-:-:S04]  /*2490*/  IMAD.HI.U32 R22, R22, R18, RZ ;  /* 0x0000001216167227 */ /* 0x000fc800078e00ff */
[----:B--2---:R-:W-:Y:S01]  /*24a0*/  FADD.FTZ R21, R13, R21 ;  /* 0x000000150d157221 */ /* 0x004fe20000010000 */
[----:B------:R-:W-:Y:S01]  /*24b0*/  IMAD R23, R35, R23, R18 ;  /* 0x0000001723177224 */ /* 0x000fe200078e0212 */
[----:B------:R-:W-:-:S04]  /*24c0*/  IADD3 R13, PT, PT, -R22, RZ, RZ ;  /* 0x000000ff160d7210 */ /* 0x000fc80007ffe1ff */
[----:B------:R-:W-:Y:S01]  /*24d0*/  ISETP.GT.U32.AND P2, PT, R12, R23, PT ;  /* 0x000000170c00720c */ /* 0x000fe20003f44070 */
[C---:B------:R-:W-:Y:S01]  /*24e0*/  IMAD R13, R10.reuse, R13, R18 ;  /* 0x0000000d0a0d7224 */ /* 0x040fe200078e0212 */
[----:B------:R-:W0:Y:S04]  /*24f0*/  SHFL.BFLY PT, R19, R21, 0x1, 0x1f ;  /* 0x0c201f0015137f89 */ /* 0x000e2800000e0000 */
[----:B------:R-:W-:-:S07]  /*2500*/  ISETP.GT.U32.AND P0, PT, R10, R13, PT ;  /* 0x0000000d0a00720c */ /* 0x000fce0003f04070 */
[----:B------:R-:W-:-:S05]  /*2510*/  @!P2 IMAD.IADD R23, R23, 0x1, -R12 ;  /* 0x000000011717a824 */ /* 0x000fca00078e0a0c */
[-C--:B------:R-:W-:Y:S01]  /*2520*/  ISETP.GE.U32.AND P1, PT, R23, R12.reuse, PT ;  /* 0x0000000c1700720c */ /* 0x080fe20003f26070 */
[----:B------:R-:W-:Y:S01]  /*2530*/  @!P0 IMAD.IADD R13, R13, 0x1, -R10 ;  /* 0x000000010d0d8824 */ /* 0x000fe200078e0a0a */
[----:B------:R-:W-:Y:S02]  /*2540*/  LOP3.LUT R18, R5, R12, RZ, 0x3c, !PT ;  /* 0x0000000c05127212 */ /* 0x000fe400078e3cff */
[----:B------:R-:W-:Y:S02]  /*2550*/  @!P2 IADD3 R35, PT, PT, R35, 0x1, RZ ;  /* 0x000000012323a810 */ /* 0x000fe40007ffe0ff */
[----:B------:R-:W-:Y:S02]  /*2560*/  ISETP.GE.U32.AND P4, PT, R13, R10, PT ;  /* 0x0000000a0d00720c */ /* 0x000fe40003f86070 */
[----:B------:R-:W-:Y:S01]  /*2570*/  ISETP.GE.AND P3, PT, R18, RZ, PT ;  /* 0x000000ff1200720c */ /* 0x000fe20003f66270 */
[----:B0-----:R-:W-:Y:S01]  /*2580*/  FADD.FTZ R19, R21, R19 ;  /* 0x0000001315137221 */ /* 0x001fe20000010000 */
[----:B------:R-:W-:Y:S01]  /*2590*/  LOP3.LUT R5, R5, R14, RZ, 0x3c, !PT ;  /* 0x0000000e05057212 */ /* 0x000fe200078e3cff */
[----:B------:R-:W-:-:S02]  /*25a0*/  @!P0 VIADD R22, R22, 0x1 ;  /* 0x0000000116168836 */ /* 0x000fc40000000000 */
[----:B------:R-:W-:Y:S01]  /*25b0*/  @P1 VIADD R35, R35, 0x1 ;  /* 0x0000000123231836 */ /* 0x000fe20000000000 */
[----:B------:R-:W-:Y:S02]  /*25c0*/  FSETP.NE.FTZ.AND P1, PT, R19, RZ, PT ;  /* 0x000000ff1300720b */ /* 0x000fe40003f35000 */
[----:B------:R-:W-:Y:S02]  /*25d0*/  ISETP.GE.AND P2, PT, R5, RZ, PT ;  /* 0x000000ff0500720c */ /* 0x000fe40003f46270 */
[----:B------:R-:W-:Y:S01]  /*25e0*/  ISETP.NE.AND P0, PT, R14, RZ, PT ;  /* 0x000000ff0e00720c */ /* 0x000fe20003f05270 */
[----:B------:R-:W-:Y:S01]  /*25f0*/  @P4 VIADD R22, R22, 0x1 ;  /* 0x0000000116164836 */ /* 0x000fe20000000000 */
[----:B------:R-:W-:Y:S02]  /*2600*/  MOV R5, R35 ;  /* 0x0000002300057202 */ /* 0x000fe40000000f00 */
[----:B------:R-:W-:Y:S02]  /*2610*/  ISETP.NE.AND P5, PT, R3, RZ, PT ;  /* 0x000000ff0300720c */ /* 0x000fe40003fa5270 */
[----:B------:R-:W-:-:S02]  /*2620*/  @!P3 IADD3 R5, PT, PT, -R5, RZ, RZ ;  /* 0x000000ff0505b210 */ /* 0x000fc40007ffe1ff */
[----:B------:R-:W-:Y:S02]  /*2630*/  ISETP.NE.AND P3, PT, R11, RZ, PT ;  /* 0x000000ff0b00720c */ /* 0x000fe40003f65270 */
[----:B------:R-:W-:Y:S01]  /*2640*/  MOV R11, R22 ;  /* 0x00000016000b7202 */ /* 0x000fe20000000f00 */
[----:B------:R-:W0:Y:S04]  /*2650*/  @P1 MUFU.LG2 R19, R19 ;  /* 0x0000001300131308 */ /* 0x000e280000000c00 */
[----:B------:R-:W-:Y:S01]  /*2660*/  @!P2 IMAD.MOV R11, RZ, RZ, -R11 ;  /* 0x000000ffff0ba224 */ /* 0x000fe200078e0a0b */
[----:B------:R-:W-:Y:S02]  /*2670*/  @!P0 LOP3.LUT R11, RZ, R14, RZ, 0x33, !PT ;  /* 0x0000000eff0b8212 */ /* 0x000fe400078e33ff */
[----:B------:R-:W-:-:S02]  /*2680*/  LOP3.LUT P0, RZ, R20, 0x387, RZ, 0xc0, !PT ;  /* 0x0000038714ff7812 */ /* 0x000fc4000780c0ff */
[----:B------:R-:W-:Y:S02]  /*2690*/  @!P5 LOP3.LUT R5, RZ, R12, RZ, 0x33, !PT ;  /* 0x0000000cff05d212 */ /* 0x000fe400078e33ff */
[----:B------:R-:W-:Y:S02]  /*26a0*/  SEL R10, RZ, 0x1, !P3 ;  /* 0x00000001ff0a7807 */ /* 0x000fe40005800000 */
[----:B------:R-:W-:Y:S02]  /*26b0*/  SHF.R.S32.HI R13, RZ, 0x1f, R3 ;  /* 0x0000001fff0d7819 */ /* 0x000fe40000011403 */
[-C--:B------:R-:W-:Y:S02]  /*26c0*/  ISETP.LT.U32.AND P2, PT, R16, R5.reuse, PT ;  /* 0x000000051000720c */ /* 0x080fe40003f41070 */
[----:B------:R-:W-:Y:S01]  /*26d0*/  SHF.R.S32.HI R12, RZ, 0x1f, R5 ;  /* 0x0000001fff0c7819 */ /* 0x000fe20000011405 */
[----:B-1----:R-:W-:Y:S01]  /*26e0*/  IMAD R4, R4, UR4, RZ ;  /* 0x0000000404047c24 */ /* 0x002fe2000f8e02ff */
[----:B------:R-:W-:Y:S01]  /*26f0*/  LOP3.LUT R10, R13, R10, RZ, 0xfc, !PT ;  /* 0x0000000a0d0a7212 */ /* 0x000fe200078efcff */
[----:B------:R-:W-:Y:S01]  /*2700*/  IMAD R11, R11, UR5, RZ ;  /* 0x000000050b0b7c24 */ /* 0x000fe2000f8e02ff */
[----:B------:R-:W-:Y:S01]  /*2710*/  ISETP.LT.AND.EX P2, PT, R17, R12, PT, P2 ;  /* 0x0000000c1100720c */ /* 0x000fe20003f41320 */
[----:B------:R-:W-:Y:S01]  /*2720*/  BSSY.RECONVERGENT B1, `(.L_x_46) ;  /* 0x000012b000017945 */ /* 0x000fe20003800200 */
[----:B------:R-:W-:Y:S01]  /*2730*/  MOV R23, 0x7f800000 ;  /* 0x7f80000000177802 */ /* 0x000fe20000000f00 */
[----:B------:R-:W-:Y:S01]  /*2740*/  IMAD R4, R3, R4, RZ ;  /* 0x0000000403047224 */ /* 0x000fe200078e02ff */
[----:B------:R-:W-:Y:S01]  /*2750*/  SEL R5, R16, R5, P2 ;  /* 0x0000000510057207 */ /* 0x000fe20001000000 */
[----:B------:R-:W-:-:S02]  /*2760*/  IMAD R3, R10, R11, RZ ;  /* 0x0000000b0a037224 */ /* 0x000fc400078e02ff */
        /* <DEDUP_REMOVED lines=13> */
[----:B------:R-:W-:Y:S01]  /*2840*/  IADD3 R11, P1, PT, R14, 0x1, RZ ;  /* 0x000000010e0b7810 */ /* 0x000fe20007f3e0ff */
[----:B------:R-:W-:Y:S02]  /*2850*/  IMAD R9, R10, UR19, RZ ;  /* 0x000000130a097c24 */ /* 0x000fe4000f8e02ff */
[C---:B------:R-:W-:Y:S01]  /*2860*/  IMAD.WIDE.U32 R12, R14.reuse, UR19, RZ ;  /* 0x000000130e0c7c25 */ /* 0x040fe2000f8e00ff */
[----:B------:R-:W-:Y:S02]  /*2870*/  ISETP.GE.U32.AND P0, PT, R11, 0x3, PT ;  /* 0x000000030b00780c */ /* 0x000fe40003f06070 */
[----:B------:R-:W-:Y:S01]  /*2880*/  IADD3.X R11, PT, PT, RZ, R10, RZ, P1, !PT ;  /* 0x0000000aff0b7210 */ /* 0x000fe20000ffe4ff */
[----:B------:R-:W-:-:S03]  /*2890*/  IMAD R9, R14, UR14, R9 ;  /* 0x0000000e0e097c24 */ /* 0x000fc6000f8e0209 */
[----:B------:R-:W-:Y:S02]  /*28a0*/  ISETP.GE.U32.AND.EX P0, PT, R11, RZ, PT, P0 ;  /* 0x000000ff0b00720c */ /* 0x000fe40003f06100 */
        /* <DEDUP_REMOVED lines=26> */
[----:B------:R-:W-:-:S05]  /*2a50*/  @!P0 LOP3.LUT R39, RZ, R38, RZ, 0x33, !PT ;  /* 0x00000026ff278212 */ /* 0x000fca00078e33ff */
[----:B------:R-:W-:-:S04]  /*2a60*/  IMAD.MOV R9, RZ, RZ, -R39 ;  /* 0x000000ffff097224 */ /* 0x000fc800078e0a27 */
[----:B------:R-:W-:Y:S01]  /*2a70*/  IMAD R35, R38, R9, R35 ;  /* 0x0000000926237224 */ /* 0x000fe200078e0223 */
[----:B------:R-:W-:Y:S01]  /*2a80*/  MOV R38, R39 ;  /* 0x0000002700267202 */ /* 0x000fe20000000f00 */
[----:B------:R-:W-:Y:S01]  /*2a90*/  HFMA2 R39, -RZ, RZ, 0, 0 ;  /* 0x00000000ff277431 */ /* 0x000fe200000001ff */
[----:B------:R-:W-:Y:S06]  /*2aa0*/  BRA `(.L_x_50) ;  /* 0x0000000000287947 */ /* 0x000fec0003800000 */
.L_x_49:
[----:B------:R-:W-:Y:S01]  /*2ab0*/  IMAD.MOV.U32 R17, RZ, RZ, R9 ;  /* 0x000000ffff117224 */ /* 0x000fe200078e0009 */
[----:B------:R-:W-:Y:S01]  /*2ac0*/  MOV R19, RZ ;  /* 0x000000ff00137202 */ /* 0x000fe20000000f00 */
[----:B------:R-:W-:Y:S01]  /*2ad0*/  IMAD.MOV.U32 R21, RZ, RZ, R35 ;  /* 0x000000ffff157224 */ /* 0x000fe200078e0023 */
[----:B------:R-:W-:Y:S02]  /*2ae0*/  MOV R18, R38 ;  /* 0x0000002600127202 */ /* 0x000fe40000000f00 */
[----:B------:R-:W-:Y:S02]  /*2af0*/  MOV R16, 0x2b10 ;  /* 0x00002b1000107802 */ /* 0x000fe40000000f00 */
[----:B------:R-:W-:Y:S05]  /*2b00*/  CALL.REL.NOINC `($__internal_1_$__cuda_sm20_div_s64) ;  /* 0x00000020008c7944 */ /* 0x000fea0003c00000 */
[----:B------:R-:W-:Y:S02]  /*2b10*/  IADD3 R10, PT, PT, -R9, RZ, RZ ;  /* 0x000000ff090a7210 */ /* 0x000fe40007ffe1ff */
[----:B------:R-:W-:-:S03]  /*2b20*/  MOV R39, R12 ;  /* 0x0000000c00277202 */ /* 0x000fc60000000f00 */
[----:B------:R-:W-:Y:S01]  /*2b30*/  IMAD R35, R38, R10, R35 ;  /* 0x0000000a26237224 */ /* 0x000fe200078e0223 */
[----:B------:R-:W-:-:S07]  /*2b40*/  MOV R38, R9 ;  /* 0x0000000900267202 */ /* 0x000fce0000000f00 */
.L_x_50:
[----:B------:R-:W-:Y:S01]  /*2b50*/  IABS R12, UR19 ;  /* 0x00000013000c7c13 */ /* 0x000fe20008000000 */
[----:B------:R-:W-:Y:S01]  /*2b60*/  IMAD R0, R0, R8, RZ ;  /* 0x0000000800007224 */ /* 0x000fe200078e02ff */
[----:B------:R-:W-:Y:S01]  /*2b70*/  IABS R9, UR19 ;  /* 0x0000001300097c13 */ /* 0x000fe20008000000 */
[----:B------:R-:W-:Y:S01]  /*2b80*/  BSSY.RECONVERGENT B0, `(.L_x_51) ;  /* 0x0000041000007945 */ /* 0x000fe20003800200 */
[----:B------:R-:W0:Y:S01]  /*2b90*/  I2F.U32.RP R16, R12 ;  /* 0x0000000c00107306 */ /* 0x000e220000209000 */
[----:B------:R-:W-:Y:S01]  /*2ba0*/  IABS R10, R35 ;  /* 0x00000023000a7213 */ /* 0x000fe20000000000 */
[----:B------:R-:W-:Y:S01]  /*2bb0*/  IMAD R0, R7, R2, R0 ;  /* 0x0000000207007224 */ /* 0x000fe200078e0200 */
[----:B------:R-:W-:Y:S02]  /*2bc0*/  IADD3 R9, PT, PT, RZ, -R9, RZ ;  /* 0x80000009ff097210 */ /* 0x000fe40007ffe0ff */
[----:B------:R-:W-:-:S04]  /*2bd0*/  LOP3.LUT R2, R35, UR19, RZ, 0x3c, !PT ;  /* 0x0000001323027c12 */ /* 0x000fc8000f8e3cff */
[----:B------:R-:W-:Y:S01]  /*2be0*/  ISETP.GE.AND P0, PT, R2, RZ, PT ;  /* 0x000000ff0200720c */ /* 0x000fe20003f06270 */
[----:B0-----:R-:W0:Y:S02]  /*2bf0*/  MUFU.RCP R16, R16 ;  /* 0x0000001000107308 */ /* 0x001e240000001000 */
[----:B0-----:R-:W-:-:S06]  /*2c00*/  IADD3 R16, PT, PT, R16, 0xffffffe, RZ ;  /* 0x0ffffffe10107810 */ /* 0x001fcc0007ffe0ff */
[----:B------:R-:W0:Y:S02]  /*2c10*/  F2I.FTZ.U32.TRUNC.NTZ R17, R16 ;  /* 0x0000001000117305 */ /* 0x000e24000021f000 */
[----:B0-----:R-:W-:Y:S01]  /*2c20*/  IADD3 R11, PT, PT, RZ, -R17, RZ ;  /* 0x80000011ff0b7210 */ /* 0x001fe20007ffe0ff */
[----:B------:R-:W-:-:S04]  /*2c30*/  IMAD.MOV.U32 R16, RZ, RZ, RZ ;  /* 0x000000ffff107224 */ /* 0x000fc800078e00ff */
[----:B------:R-:W-:-:S04]  /*2c40*/  IMAD R11, R11, R12, RZ ;  /* 0x0000000c0b0b7224 */ /* 0x000fc800078e02ff */
[----:B------:R-:W-:-:S04]  /*2c50*/  IMAD.HI.U32 R16, R17, R11, R16 ;  /* 0x0000000b11107227 */ /* 0x000fc800078e0010 */
[----:B------:R-:W-:Y:S02]  /*2c60*/  IMAD.MOV.U32 R11, RZ, RZ, R9 ;  /* 0x000000ffff0b7224 */ /* 0x000fe400078e0009 */
[----:B------:R-:W-:-:S04]  /*2c70*/  IMAD.HI.U32 R9, R16, R10, RZ ;  /* 0x0000000a10097227 */ /* 0x000fc800078e00ff */
[----:B------:R-:W-:Y:S02]  /*2c80*/  IMAD R10, R9, R11, R10 ;  /* 0x0000000b090a7224 */ /* 0x000fe400078e020a */
[----:B------:R-:W-:-:S03]  /*2c90*/  IMAD.WIDE.U32 R16, R7, R8, RZ ;  /* 0x0000000807107225 */ /* 0x000fc600078e00ff */
[----:B------:R-:W-:Y:S01]  /*2ca0*/  ISETP.GT.U32.AND P1, PT, R12, R10, PT ;  /* 0x0000000a0c00720c */ /* 0x000fe20003f24070 */
[----:B------:R-:W-:Y:S02]  /*2cb0*/  IMAD.IADD R0, R17, 0x1, R0 ;  /* 0x0000000111007824 */ /* 0x000fe400078e0200 */
[----:B------:R-:W-:-:S04]  /*2cc0*/  IMAD.WIDE.U32 R42, R16, R40, RZ ;  /* 0x00000028102a7225 */ /* 0x000fc800078e00ff */
[----:B------:R-:W-:-:S04]  /*2cd0*/  IMAD R0, R0, R40, RZ ;  /* 0x0000002800007224 */ /* 0x000fc800078e02ff */
[----:B------:R-:W-:Y:S02]  /*2ce0*/  IMAD R17, R41, R16, R0 ;  /* 0x0000001029117224 */ /* 0x000fe400078e0200 */
[-C--:B------:R-:W-:Y:S02]  /*2cf0*/  @!P1 IADD3 R10, PT, PT, R10, -R12.reuse, RZ ;  /* 0x8000000c0a0a9210 */ /* 0x080fe40007ffe0ff */
[----:B------:R-:W-:Y:S01]  /*2d00*/  @!P1 IADD3 R9, PT, PT, R9, 0x1, RZ ;  /* 0x0000000109099810 */ /* 0x000fe20007ffe0ff */
[----:B------:R-:W-:Y:S01]  /*2d10*/  IMAD.IADD R17, R43, 0x1, R17 ;  /* 0x000000012b117824 */ /* 0x000fe200078e0211 */
[----:B------:R-:W-:Y:S02]  /*2d20*/  ISETP.GE.U32.AND P2, PT, R10, R12, PT ;  /* 0x0000000c0a00720c */ /* 0x000fe40003f46070 */
[----:B------:R-:W-:Y:S02]  /*2d30*/  ISETP.NE.AND P1, PT, RZ, UR19, PT ;  /* 0x00000013ff007c0c */ /* 0x000fe4000bf25270 */
[----:B------:R-:W-:-:S09]  /*2d40*/  LOP3.LUT R0, R39, R17, RZ, 0xfc, !PT ;  /* 0x0000001127007212 */ /* 0x000fd200078efcff */
[----:B------:R-:W-:-:S05]  /*2d50*/  @P2 VIADD R9, R9, 0x1 ;  /* 0x0000000109092836 */ /* 0x000fca0000000000 */
[----:B------:R-:W-:-:S04]  /*2d60*/  MOV R2, R9 ;  /* 0x0000000900027202 */ /* 0x000fc80000000f00 */
[----:B------:R-:W-:Y:S02]  /*2d70*/  @!P0 IADD3 R2, PT, PT, -R2, RZ, RZ ;  /* 0x000000ff02028210 */ /* 0x000fe40007ffe1ff */
[----:B------:R-:W-:Y:S02]  /*2d80*/  ISETP.NE.U32.AND P0, PT, R0, RZ, PT ;  /* 0x000000ff0000720c */ /* 0x000fe40003f05070 */
[----:B------:R-:W-:-:S05]  /*2d90*/  @!P1 LOP3.LUT R2, RZ, UR19, RZ, 0x33, !PT ;  /* 0x00000013ff029c12 */ /* 0x000fca000f8e33ff */
[----:B------:R-:W-:-:S04]  /*2da0*/  IMAD.MOV R0, RZ, RZ, -R2 ;  /* 0x000000ffff007224 */ /* 0x000fc800078e0a02 */
[----:B------:R-:W-:Y:S02]  /*2db0*/  IMAD R0, R0, UR19, R35 ;  /* 0x0000001300007c24 */ /* 0x000fe4000f8e0223 */
        /* <DEDUP_REMOVED lines=22> */
.L_x_52:
[----:B------:R-:W-:Y:S01]  /*2f20*/  IMAD.MOV.U32 R21, RZ, RZ, R38 ;  /* 0x000000ffff157224 */ /* 0x000fe200078e0026 */
[----:B------:R-:W-:Y:S01]  /*2f30*/  MOV R19, R39 ;  /* 0x0000002700137202 */ /* 0x000fe20000000f00 */
[----:B------:R-:W-:Y:S01]  /*2f40*/  IMAD.MOV.U32 R18, RZ, RZ, R42 ;  /* 0x000000ffff127224 */ /* 0x000fe200078e002a */
[----:B------:R-:W-:Y:S02]  /*2f50*/  MOV R16, 0x2f70 ;  /* 0x00002f7000107802 */ /* 0x000fe40000000f00 */
[----:B------:R-:W-:Y:S05]  /*2f60*/  CALL.REL.NOINC `($__internal_1_$__cuda_sm20_div_s64) ;  /* 0x0000001c00747944 */ /* 0x000fea0003c00000 */
[----:B------:R-:W-:-:S05]  /*2f70*/  IADD3 R10, PT, PT, -R9, RZ, RZ ;  /* 0x000000ff090a7210 */ /* 0x000fca0007ffe1ff */
[----:B------:R-:W-:Y:S02]  /*2f80*/  IMAD R38, R10, R42, R38 ;  /* 0x0000002a0a267224 */ /* 0x000fe400078e0226 */
.L_x_53:
[----:B------:R-:W-:Y:S05]  /*2f90*/  BSYNC.RECONVERGENT B0 ;  /* 0x0000000000007941 */ /* 0x000fea0003800200 */
.L_x_51:
[----:B------:R-:W-:Y:S01]  /*2fa0*/  IABS R18, R8 ;  /* 0x0000000800127213 */ /* 0x000fe20000000000 */
[----:B------:R-:W-:Y:S01]  /*2fb0*/  IMAD.MOV.U32 R44, RZ, RZ, RZ ;  /* 0x000000ffff2c7224 */ /* 0x000fe200078e00ff */
[----:B------:R-:W-:Y:S01]  /*2fc0*/  IABS R16, R6 ;  /* 0x0000000600107213 */ /* 0x000fe20000000000 */
[----:B------:R-:W0:Y:S01]  /*2fd0*/  LDCU.U8 UR10, c[0x0][0x549] ;  /* 0x0000a920ff0a77ac */ /* 0x000e220008000000 */
[----:B------:R-:W1:Y:S01]  /*2fe0*/  I2F.U32.RP R10, R18 ;  /* 0x00000012000a7306 */ /* 0x000e620000209000 */
[----:B------:R-:W-:Y:S02]  /*2ff0*/  IABS R12, R14 ;  /* 0x0000000e000c7213 */ /* 0x000fe40000000000 */
[----:B------:R-:W-:Y:S01]  /*3000*/  IABS R17, R7 ;  /* 0x0000000700117213 */ /* 0x000fe20000000000 */
[----:B------:R-:W2:Y:S01]  /*3010*/  LDCU.64 UR4, c[0x0][0x430] ;  /* 0x00008600ff0477ac */ /* 0x000ea20008000a00 */
[----:B------:R-:W-:Y:S02]  /*3020*/  IABS R13, R5 ;  /* 0x00000005000d7213 */ /* 0x000fe40000000000 */
[----:B------:R-:W-:Y:S01]  /*3030*/  IABS R11, R38 ;  /* 0x00000026000b7213 */ /* 0x000fe20000000000 */
[----:B------:R-:W3:Y:S01]  /*3040*/  I2F.U32.RP R42, R16 ;  /* 0x00000010002a7306 */ /* 0x000ee20000209000 */
[----:B------:R-:W-:-:S02]  /*3050*/  IABS R36, R8 ;  /* 0x0000000800247213 */ /* 0x000fc40000000000 */
[----:B------:R-:W-:Y:S02]  /*3060*/  IABS R35, R9 ;  /* 0x0000000900237213 */ /* 0x000fe40000000000 */
[----:B------:R-:W-:Y:S01]  /*3070*/  IABS R21, R6 ;  /* 0x0000000600157213 */ /* 0x000fe20000000000 */
[----:B------:R-:W-:Y:S01]  /*3080*/  IMAD.MOV R36, RZ, RZ, -R36 ;  /* 0x000000ffff247224 */ /* 0x000fe200078e0a24 */
[----:B------:R-:W-:Y:S01]  /*3090*/  ISETP.NE.AND P5, PT, R8, RZ, PT ;  /* 0x000000ff0800720c */ /* 0x000fe20003fa5270 */
[----:B-1----:R-:W1:Y:S01]  /*30a0*/  MUFU.RCP R10, R10 ;  /* 0x0000000a000a7308 */ /* 0x002e620000001000 */
[----:B0-----:R-:W-:Y:S01]  /*30b0*/  UISETP.NE.AND UP0, UPT, UR10, URZ, UPT ;  /* 0x000000ff0a00728c */ /* 0x001fe2000bf05270 */
[----:B------:R-:W-:-:S03]  /*30c0*/  IMAD.MOV R21, RZ, RZ, -R21 ;  /* 0x000000ffff157224 */ /* 0x000fc600078e0a15 */
[----:B--2---:R-:W-:-:S03]  /*30d0*/  USEL UR10, UR5, 0x1, !UP0 ;  /* 0x00000001050a7887 */ /* 0x004fc6000c000000 */
[----:B---3--:R-:W0:Y:S01]  /*30e0*/  MUFU.RCP R42, R42 ;  /* 0x0000002a002a7308 */ /* 0x008e220000001000 */
[----:B------:R-:W-:Y:S02]  /*30f0*/  USEL UR11, UR4, 0x1, UP0 ;  /* 0x00000001040b7887 */ /* 0x000fe40008000000 */
[----:B------:R-:W-:Y:S02]  /*3100*/  UIMAD UR4, UR5, UR4, URZ ;  /* 0x00000004050472a4 */ /* 0x000fe4000f8e02ff */
[----:B------:R-:W-:-:S03]  /*3110*/  UIMAD UR5, UR11, UR5, URZ ;  /* 0x000000050b0572a4 */ /* 0x000fc6000f8e02ff */
[----:B------:R-:W-:Y:S01]  /*3120*/  I2F.U32.RP R40, R12 ;  /* 0x0000000c00287306 */ /* 0x000fe20000209000 */
[----:B-1----:R-:W-:-:S07]  /*3130*/  VIADD R10, R10, 0xffffffe ;  /* 0x0ffffffe0a0a7836 */ /* 0x002fce0000000000 */
[----:B------:R-:W1:Y:S01]  /*3140*/  F2I.FTZ.U32.TRUNC.NTZ R45, R10 ;  /* 0x0000000a002d7305 */ /* 0x000e62000021f000 */
[----:B0-----:R-:W-:-:S07]  /*3150*/  VIADD R42, R42, 0xffffffe ;  /* 0x0ffffffe2a2a7836 */ /* 0x001fce0000000000 */
[----:B------:R-:W0:Y:S01]  /*3160*/  F2I.FTZ.U32.TRUNC.NTZ R43, R42 ;  /* 0x0000002a002b7305 */ /* 0x000e22000021f000 */
[----:B-1----:R-:W-:-:S07]  /*3170*/  IMAD.MOV R37, RZ, RZ, -R45 ;  /* 0x000000ffff257224 */ /* 0x002fce00078e0a2d */
[----:B------:R-:W-:Y:S01]  /*3180*/  MUFU.RCP R40, R40 ;  /* 0x0000002800287308 */ /* 0x000fe20000001000 */
[----:B------:R-:W-:Y:S01]  /*3190*/  IMAD R37, R37, R18, RZ ;  /* 0x0000001225257224 */ /* 0x000fe200078e02ff */
[----:B0-----:R-:W-:-:S06]  /*31a0*/  IADD3 R22, PT, PT, RZ, -R43, RZ ;  /* 0x8000002bff167210 */ /* 0x001fcc0007ffe0ff */
[----:B------:R-:W0:Y:S01]  /*31b0*/  I2F.U32.RP R19, R17 ;  /* 0x0000001100137306 */ /* 0x000e220000209000 */
[----:B------:R-:W-:Y:S02]  /*31c0*/  HFMA2 R42, -RZ, RZ, 0, 0 ;  /* 0x00000000ff2a7431 */ /* 0x000fe400000001ff */
[----:B------:R-:W-:-:S04]  /*31d0*/  IMAD.HI.U32 R37, R45, R37, R44 ;  /* 0x000000252d257227 */ /* 0x000fc800078e002c */
[----:B------:R-:W-:Y:S01]  /*31e0*/  IMAD R22, R22, R16, RZ ;  /* 0x0000001016167224 */ /* 0x000fe200078e02ff */
[----:B------:R-:W1:Y:S01]  /*31f0*/  I2F.U32.RP R10, R13 ;  /* 0x0000000d000a7306 */ /* 0x000e620000209000 */
[----:B------:R-:W-:-:S04]  /*3200*/  IMAD.HI.U32 R37, R37, R11, RZ ;  /* 0x0000000b25257227 */ /* 0x000fc800078e00ff */
[----:B------:R-:W-:-:S03]  /*3210*/  IMAD.HI.U32 R22, R43, R22, R42 ;  /* 0x000000162b167227 */ /* 0x000fc600078e002a */
[----:B0-----:R-:W0:Y:S01]  /*3220*/  MUFU.RCP R19, R19 ;  /* 0x0000001300137308 */ /* 0x001e220000001000 */
[----:B------:R-:W-:Y:S02]  /*3230*/  VIADD R40, R40, 0xffffffe ;  /* 0x0ffffffe28287836 */ /* 0x000fe40000000000 */
[----:B------:R-:W-:-:S04]  /*3240*/  IMAD.HI.U32 R22, R22, R35, RZ ;  /* 0x0000002316167227 */ /* 0x000fc800078e00ff */
[----:B------:R-:W-:Y:S01]  /*3250*/  IMAD R36, R37, R36, R11 ;  /* 0x0000002425247224 */ /* 0x000fe200078e020b */
[----:B------:R-:W2:Y:S01]  /*3260*/  F2I.FTZ.U32.TRUNC.NTZ R41, R40 ;  /* 0x0000002800297305 */ /* 0x000ea2000021f000 */
[----:B------:R-:W-:Y:S01]  /*3270*/  IMAD R21, R22, R21, R35 ;  /* 0x0000001516157224 */ /* 0x000fe200078e0223 */
[----:B------:R-:W-:Y:S02]  /*3280*/  LOP3.LUT R35, R38, R8, RZ, 0x3c, !PT ;  /* 0x0000000826237212 */ /* 0x000fe400078e3cff */
[----:B------:R-:W-:Y:S02]  /*3290*/  ISETP.GT.U32.AND P3, PT, R18, R36, PT ;  /* 0x000000241200720c */ /* 0x000fe40003f64070 */
[----:B------:R-:W-:Y:S02]  /*32a0*/  ISETP.GT.U32.AND P1, PT, R16, R21, PT ;  /* 0x000000151000720c */ /* 0x000fe40003f24070 */
[----:B-1----:R-:W1:Y:S01]  /*32b0*/  MUFU.RCP R10, R10 ;  /* 0x0000000a000a7308 */ /* 0x002e620000001000 */
[----:B------:R-:W-:Y:S01]  /*32c0*/  ISETP.GE.AND P2, PT, R35, RZ, PT ;  /* 0x000000ff2300720c */ /* 0x000fe20003f46270 */
[----:B0-----:R-:W-:Y:S01]  /*32d0*/  VIADD R19, R19, 0xffffffe ;  /* 0x0ffffffe13137836 */ /* 0x001fe20000000000 */
[----:B--2---:R-:W-:Y:S01]  /*32e0*/  IADD3 R11, PT, PT, RZ, -R41, RZ ;  /* 0x80000029ff0b7210 */ /* 0x004fe20007ffe0ff */
[----:B------:R-:W-:-:S04]  /*32f0*/  IMAD.MOV.U32 R40, RZ, RZ, RZ ;  /* 0x000000ffff287224 */ /* 0x000fc800078e00ff */
[----:B------:R0:W2:Y:S01]  /*3300*/  F2I.FTZ.U32.TRUNC.NTZ R43, R19 ;  /* 0x00000013002b7305 */ /* 0x0000a2000021f000 */
[----:B------:R-:W-:Y:S02]  /*3310*/  @!P3 IMAD.IADD R36, R36, 0x1, -R18 ;  /* 0x000000012424b824 */ /* 0x000fe400078e0a12 */
[----:B------:R-:W-:Y:S01]  /*3320*/  @!P1 IADD3 R21, PT, PT, R21, -R16, RZ ;  /* 0x8000001015159210 */ /* 0x000fe20007ffe0ff */
[----:B------:R-:W-:Y:S01]  /*3330*/  IMAD R11, R11, R12, RZ ;  /* 0x0000000c0b0b7224 */ /* 0x000fe200078e02ff */
[----:B------:R-:W-:Y:S01]  /*3340*/  @!P3 IADD3 R37, PT, PT, R37, 0x1, RZ ;  /* 0x000000012525b810 */ /* 0x000fe20007ffe0ff */
[----:B------:R-:W-:Y:S01]  /*3350*/  @!P1 VIADD R22, R22, 0x1 ;  /* 0x0000000116169836 */ /* 0x000fe20000000000 */
[----:B------:R-:W-:Y:S02]  /*3360*/  ISETP.GE.U32.AND P6, PT, R36, R18, PT ;  /* 0x000000122400720c */ /* 0x000fe40003fc6070 */
[----:B------:R-:W-:Y:S02]  /*3370*/  ISETP.GE.U32.AND P4, PT, R21, R16, PT ;  /* 0x000000101500720c */ /* 0x000fe40003f86070 */
[----:B-1----:R-:W-:-:S02]  /*3380*/  IADD3 R10, PT, PT, R10, 0xffffffe, RZ ;  /* 0x0ffffffe0a0a7810 */ /* 0x002fc40007ffe0ff */
[----:B------:R-:W-:Y:S02]  /*3390*/  LOP3.LUT R18, R9, R6, RZ, 0x3c, !PT ;  /* 0x0000000609127212 */ /* 0x000fe400078e3cff */
[----:B------:R-:W-:Y:S01]  /*33a0*/  ISETP.NE.AND P3, PT, R6, RZ, PT ;  /* 0x000000ff0600720c */ /* 0x000fe20003f65270 */
[----:B0-----:R-:W-:Y:S01]  /*33b0*/  IMAD.HI.U32 R19, R41, R11, R40 ;  /* 0x0000000b29137227 */ /* 0x001fe200078e0028 */
[----:B------:R-:W-:Y:S01]  /*33c0*/  IABS R11, R2 ;  /* 0x00000002000b7213 */ /* 0x000fe20000000000 */
[----:B------:R0:W1:Y:S01]  /*33d0*/  F2I.FTZ.U32.TRUNC.NTZ R41, R10 ;  /* 0x0000000a00297305 */ /* 0x000062000021f000 */
[----:B------:R-:W-:Y:S01]  /*33e0*/  ISETP.GE.AND P0, PT, R18, RZ, PT ;  /* 0x000000ff1200720c */ /* 0x000fe20003f06270 */
[----:B--2---:R-:W-:Y:S01]  /*33f0*/  IMAD.MOV R16, RZ, RZ, -R43 ;  /* 0x000000ffff107224 */ /* 0x004fe200078e0a2b */
[----:B------:R-:W-:Y:S01]  /*3400*/  IABS R21, R7 ;  /* 0x0000000700157213 */ /* 0x000fe20000000000 */
[----:B------:R-:W-:Y:S01]  /*3410*/  IMAD.HI.U32 R19, R19, R11, RZ ;  /* 0x0000000b13137227 */ /* 0x000fe200078e00ff */
[----:B------:R-:W-:-:S02]  /*3420*/  @P4 IADD3 R22, PT, PT, R22, 0x1, RZ ;  /* 0x0000000116164810 */ /* 0x000fc40007ffe0ff */
[----:B------:R-:W-:Y:S01]  /*3430*/  IADD3 R21, PT, PT, RZ, -R21, RZ ;  /* 0x80000015ff157210 */ /* 0x000fe20007ffe0ff */
[----:B------:R-:W-:Y:S02]  /*3440*/  @P6 VIADD R37, R37, 0x1 ;  /* 0x0000000125256836 */ /* 0x000fe40000000000 */
[----:B------:R-:W-:Y:S02]  /*3450*/  IMAD R16, R16, R17, RZ ;  /* 0x0000001110107224 */ /* 0x000fe400078e02ff */
[----:B------:R-:W-:Y:S01]  /*3460*/  @!P2 IMAD.MOV R37, RZ, RZ, -R37 ;  /* 0x000000ffff25a224 */ /* 0x000fe200078e0a25 */
[----:B------:R-:W-:Y:S01]  /*3470*/  @!P5 LOP3.LUT R37, RZ, R8, RZ, 0x33, !PT ;  /* 0x00000008ff25d212 */ /* 0x000fe200078e33ff */
[----:B------:R-:W-:Y:S01]  /*3480*/  @!P0 IMAD.MOV R22, RZ, RZ, -R22 ;  /* 0x000000ffff168224 */ /* 0x000fe200078e0a16 */
[----:B0-----:R-:W-:Y:S01]  /*3490*/  IABS R10, R14 ;  /* 0x0000000e000a7213 */ /* 0x001fe20000000000 */
[----:B------:R-:W-:Y:S01]  /*34a0*/  IMAD.HI.U32 R16, R43, R16, R42 ;  /* 0x000000102b107227 */ /* 0x000fe200078e002a */
[----:B------:R-:W-:-:S02]  /*34b0*/  @!P3 LOP3.LUT R22, RZ, R6, RZ, 0x33, !PT ;  /* 0x00000006ff16b212 */ /* 0x000fc400078e33ff */
[----:B------:R-:W-:Y:S01]  /*34c0*/  IABS R35, R37 ;  /* 0x0000002500237213 */ /* 0x000fe20000000000 */
[----:B------:R-:W-:Y:S01]  /*34d0*/  IMAD.MOV R10, RZ, RZ, -R10 ;  /* 0x000000ffff0a7224 */ /* 0x000fe200078e0a0a */
[----:B------:R-:W-:Y:S02]  /*34e0*/  IABS R18, R22 ;  /* 0x0000001600127213 */ /* 0x000fe40000000000 */
[----:B------:R-:W-:Y:S01]  /*34f0*/  ISETP.NE.AND P2, PT, R14, RZ, PT ;  /* 0x000000ff0e00720c */ /* 0x000fe20003f45270 */
[----:B------:R-:W-:Y:S01]  /*3500*/  IMAD R11, R19, R10, R11 ;  /* 0x0000000a130b7224 */ /* 0x000fe200078e020b */
[----:B------:R-:W-:Y:S01]  /*3510*/  ISETP.NE.AND P5, PT, R7, RZ, PT ;  /* 0x000000ff0700720c */ /* 0x000fe20003fa5270 */
[----:B-1----:R-:W-:Y:S02]  /*3520*/  IMAD.MOV R10, RZ, RZ, -R41 ;  /* 0x000000ffff0a7224 */ /* 0x002fe400078e0a29 */
[----:B------:R-:W-:Y:S01]  /*3530*/  IMAD.HI.U32 R16, R16, R35, RZ ;  /* 0x0000002310107227 */ /* 0x000fe200078e00ff */
[----:B------:R-:W-:-:S03]  /*3540*/  ISETP.GT.U32.AND P1, PT, R12, R11, PT ;  /* 0x0000000b0c00720c */ /* 0x000fc60003f24070 */
[----:B------:R-:W-:Y:S02]  /*3550*/  IMAD R10, R10, R13, RZ ;  /* 0x0000000d0a0a7224 */ /* 0x000fe400078e02ff */
[----:B------:R-:W-:Y:S02]  /*3560*/  IMAD R21, R16, R21, R35 ;  /* 0x0000001510157224 */ /* 0x000fe400078e0223 */
[----:B------:R-:W-:Y:S01]  /*3570*/  IMAD.HI.U32 R40, R41, R10, R40 ;  /* 0x0000000a29287227 */ /* 0x000fe200078e0028 */
[----:B------:R-:W-:Y:S02]  /*3580*/  IABS R10, R5 ;  /* 0x00000005000a7213 */ /* 0x000fe40000000000 */
[----:B------:R-:W-:-:S03]  /*3590*/  ISETP.GT.U32.AND P3, PT, R17, R21, PT ;  /* 0x000000151100720c */ /* 0x000fc60003f64070 */
[----:B------:R-:W-:Y:S01]  /*35a0*/  IMAD.MOV R10, RZ, RZ, -R10 ;  /* 0x000000ffff0a7224 */ /* 0x000fe200078e0a0a */
[----:B------:R-:W-:Y:S01]  /*35b0*/  @!P1 IADD3 R19, PT, PT, R19, 0x1, RZ ;  /* 0x0000000113139810 */ /* 0x000fe20007ffe0ff */
[----:B------:R-:W-:-:S04]  /*35c0*/  IMAD.HI.U32 R40, R40, R18, RZ ;  /* 0x0000001228287227 */ /* 0x000fc800078e00ff */
[----:B------:R-:W-:Y:S02]  /*35d0*/  IMAD R10, R40, R10, R18 ;  /* 0x0000000a280a7224 */ /* 0x000fe400078e0212 */
[----:B------:R-:W-:Y:S02]  /*35e0*/  @!P1 IMAD.IADD R11, R11, 0x1, -R12 ;  /* 0x000000010b0b9824 */ /* 0x000fe400078e0a0c */
[----:B------:R-:W-:Y:S01]  /*35f0*/  @!P3 IADD3 R21, PT, PT, R21, -R17, RZ ;  /* 0x800000111515b210 */ /* 0x000fe20007ffe0ff */
[----:B------:R-:W-:Y:S01]  /*3600*/  @!P3 VIADD R16, R16, 0x1 ;  /* 0x000000011010b836 */ /* 0x000fe20000000000 */
[----:B------:R-:W-:Y:S02]  /*3610*/  ISETP.GT.U32.AND P1, PT, R13, R10, PT ;  /* 0x0000000a0d00720c */ /* 0x000fe40003f24070 */
[----:B------:R-:W-:Y:S02]  /*3620*/  ISETP.GE.U32.AND P4, PT, R11, R12, PT ;  /* 0x0000000c0b00720c */ /* 0x000fe40003f86070 */
[----:B------:R-:W-:-:S02]  /*3630*/  LOP3.LUT R11, R2, R14, RZ, 0x3c, !PT ;  /* 0x0000000e020b7212 */ /* 0x000fc400078e3cff */
[----:B------:R-:W-:Y:S02]  /*3640*/  ISETP.GE.U32.AND P6, PT, R21, R17, PT ;  /* 0x000000111500720c */ /* 0x000fe40003fc6070 */
[----:B------:R-:W-:Y:S01]  /*3650*/  ISETP.GE.AND P0, PT, R11, RZ, PT ;  /* 0x000000ff0b00720c */ /* 0x000fe20003f06270 */
[----:B------:R-:W-:-:S04]  /*3660*/  IMAD.MOV R11, RZ, RZ, -R37 ;  /* 0x000000ffff0b7224 */ /* 0x000fc800078e0a25 */
[----:B------:R-:W-:Y:S02]  /*3670*/  @!P1 IMAD.IADD R10, R10, 0x1, -R13 ;  /* 0x000000010a0a9824 */ /* 0x000fe400078e0a0d */
[----:B------:R-:W-:Y:S02]  /*3680*/  @P4 VIADD R19, R19, 0x1 ;  /* 0x0000000113134836 */ /* 0x000fe40000000000 */
[----:B------:R-:W-:Y:S01]  /*3690*/  IMAD R11, R8, R11, R38 ;  /* 0x0000000b080b7224 */ /* 0x000fe200078e0226 */
[----:B------:R-:W-:Y:S01]  /*36a0*/  ISETP.GE.U32.AND P4, PT, R10, R13, PT ;  /* 0x0000000d0a00720c */ /* 0x000fe20003f86070 */
[----:B------:R-:W-:Y:S01]  /*36b0*/  @!P1 VIADD R40, R40, 0x1 ;  /* 0x0000000128289836 */ /* 0x000fe20000000000 */
[----:B------:R-:W-:Y:S01]  /*36c0*/  LOP3.LUT R10, R37, R7, RZ, 0x3c, !PT ;  /* 0x00000007250a7212 */ /* 0x000fe200078e3cff */
[----:B------:R-:W-:Y:S01]  /*36d0*/  @!P0 IMAD.MOV R19, RZ, RZ, -R19 ;  /* 0x000000ffff138224 */ /* 0x000fe200078e0a13 */
[----:B------:R-:W-:Y:S02]  /*36e0*/  @!P2 LOP3.LUT R19, RZ, R14, RZ, 0x33, !PT ;  /* 0x0000000eff13a212 */ /* 0x000fe400078e33ff */
[----:B------:R-:W-:-:S02]  /*36f0*/  LOP3.LUT R8, R22, R5, RZ, 0x3c, !PT ;  /* 0x0000000516087212 */ /* 0x000fc400078e3cff */
[----:B------:R-:W-:Y:S01]  /*3700*/  ISETP.GE.AND P2, PT, R10, RZ, PT ;  /* 0x000000ff0a00720c */ /* 0x000fe20003f46270 */
[----:B------:R-:W-:Y:S01]  /*3710*/  IMAD.WIDE R12, R19, UR10, RZ ;  /* 0x0000000a130c7c25 */ /* 0x000fe2000f8e02ff */
[----:B------:R-:W-:Y:S01]  /*3720*/  ISETP.GE.AND P0, PT, R8, RZ, PT ;  /* 0x000000ff0800720c */ /* 0x000fe20003f06270 */
[----:B------:R-:W-:Y:S01]  /*3730*/  USHF.R.S32.HI UR10, URZ, 0x1f, UR11 ;  /* 0x0000001fff0a7899 */ /* 0x000fe2000801140b */
[----:B------:R-:W-:Y:S01]  /*3740*/  ISETP.NE.AND P1, PT, R5, RZ, PT ;  /* 0x000000ff0500720c */ /* 0x000fe20003f25270 */
[----:B------:R-:W-:Y:S01]  /*3750*/  @P4 VIADD R40, R40, 0x1 ;  /* 0x0000000128284836 */ /* 0x000fe20000000000 */
[----:B------:R-:W-:Y:S01]  /*3760*/  @P6 IADD3 R16, PT, PT, R16, 0x1, RZ ;  /* 0x0000000110106810 */ /* 0x000fe20007ffe0ff */
[C---:B------:R-:W-:Y:S01]  /*3770*/  IMAD.WIDE.U32 R12, R0.reuse, UR11, R12 ;  /* 0x0000000b000c7c25 */ /* 0x040fe2000f8e000c */
[----:B------:R-:W-:Y:S01]  /*3780*/  IADD3 R19, PT, PT, -R19, RZ, RZ ;  /* 0x000000ff13137210 */ /* 0x000fe20007ffe1ff */
[----:B------:R-:W-:Y:S02]  /*3790*/  UIMAD UR11, UR22, UR11, URZ ;  /* 0x0000000b160b72a4 */ /* 0x000fe4000f8e02ff */
[----:B------:R-:W-:Y:S01]  /*37a0*/  IMAD R13, R0, UR10, R13 ;  /* 0x0000000a000d7c24 */ /* 0x000fe2000f8e020d */
[----:B------:R-:W-:Y:S01]  /*37b0*/  UIMAD UR10, UR7, UR4, URZ ;  /* 0x00000004070a72a4 */ /* 0x000fe2000f8e02ff */
[----:B------:R-:W-:Y:S01]  /*37c0*/  @!P2 IMAD.MOV R16, RZ, RZ, -R16 ;  /* 0x000000ffff10a224 */ /* 0x000fe200078e0a10 */
[----:B------:R-:W-:Y:S01]  /*37d0*/  @!P5 LOP3.LUT R16, RZ, R7, RZ, 0x33, !PT ;  /* 0x00000007ff10d212 */ /* 0x000fe200078e33ff */
[----:B------:R-:W-:Y:S01]  /*37e0*/  IMAD R19, R14, R19, R2 ;  /* 0x000000130e137224 */ /* 0x000fe200078e0202 */
[----:B------:R-:W-:Y:S01]  /*37f0*/  @!P0 IADD3 R40, PT, PT, -R40, RZ, RZ ;  /* 0x000000ff28288210 */ /* 0x000fe20007ffe1ff */
[----:B------:R-:W-:Y:S01]  /*3800*/  IMAD.MOV R2, RZ, RZ, -R22 ;  /* 0x000000ffff027224 */ /* 0x000fe200078e0a16 */
[----:B------:R-:W-:Y:S01]  /*3810*/  @!P1 LOP3.LUT R40, RZ, R5, RZ, 0x33, !PT ;  /* 0x00000005ff289212 */ /* 0x000fe200078e33ff */
[----:B------:R-:W-:-:S02]  /*3820*/  IMAD.MOV R8, RZ, RZ, -R16 ;  /* 0x000000ffff087224 */ /* 0x000fc400078e0a10 */
[----:B------:R-:W-:Y:S01]  /*3830*/  IMAD.WIDE R12, R19, UR4, R12 ;  /* 0x00000004130c7c25 */ /* 0x000fe2000f8e020c */
[----:B------:R-:W-:-:S03]  /*3840*/  IADD3 R0, PT, PT, -R40, RZ, RZ ;  /* 0x000000ff28007210 */ /* 0x000fc60007ffe1ff */
[----:B------:R-:W-:Y:S01]  /*3850*/  IMAD.WIDE R10, R11, UR5, RZ ;  /* 0x000000050b0a7c25 */ /* 0x000fe2000f8e02ff */
[----:B------:R-:W0:Y:S03]  /*3860*/  LDCU.64 UR4, c[0x0][0x420] ;  /* 0x00008400ff0477ac */ /* 0x000e260008000a00 */
[----:B------:R-:W-:-:S04]  /*3870*/  IMAD.WIDE R16, R16, UR6, RZ ;  /* 0x0000000610107c25 */ /* 0x000fc8000f8e02ff */
[----:B------:R-:W-:Y:S02]  /*3880*/  IMAD R2, R6, R2, R9 ;  /* 0x0000000206027224 */ /* 0x000fe400078e0209 */
[----:B------:R-:W-:Y:S02]  /*3890*/  IMAD R8, R7, R8, R37 ;  /* 0x0000000807087224 */ /* 0x000fe400078e0225 */
[----:B------:R-:W-:Y:S01]  /*38a0*/  IMAD R5, R5, R0, R22 ;  /* 0x0000000005057224 */ /* 0x000fe200078e0216 */
[----:B------:R-:W-:Y:S01]  /*38b0*/  IADD3 R0, P1, P0, R16, R12, R10 ;  /* 0x0000000c10007210 */ /* 0x000fe2000783e00a */
[----:B------:R-:W-:-:S03]  /*38c0*/  IMAD.WIDE R6, R2, UR11, RZ ;  /* 0x0000000b02067c25 */ /* 0x000fc6000f8e02ff */
[----:B------:R-:W-:Y:S01]  /*38d0*/  IADD3.X R10, PT, PT, R17, R13, R11, P1, P0 ;  /* 0x0000000d110a7210 */ /* 0x000fe20000fe040b */
        /* <DEDUP_REMOVED lines=11> */
.L_x_48:
[----:B------:R-:W0:Y:S01]  /*3990*/  LDC.64 R2, c[0x0][0x420] ;  /* 0x00010800ff027b82 */ /* 0x000e220000000a00 */
[----:B------:R-:W-:-:S05]  /*39a0*/  IADD3 R0, PT, PT, R15, UR20, RZ ;  /* 0x000000140f007c10 */ /* 0x000fca000fffe0ff */
[----:B0-----:R-:W-:-:S05]  /*39b0*/  IMAD.WIDE.U32 R2, R0, 0x4, R2 ;  /* 0x0000000400027825 */ /* 0x001fca00078e0002 */
[----:B------:R1:W-:Y:S02]  /*39c0*/  STG.E desc[UR8][R2.64], R23 ;  /* 0x0000001702007986 */ /* 0x0003e4000c101908 */
.L_x_47:
[----:B------:R-:W-:Y:S05]  /*39d0*/  BSYNC.RECONVERGENT B1 ;  /* 0x0000000000017941 */ /* 0x000fea0003800200 */
.L_x_46:
[----:B------:R-:W2:Y:S01]  /*39e0*/  LDCU UR10, c[0x0][0x534] ;  /* 0x0000a680ff0a77ac */ /* 0x000ea20008000800 */
[C---:B------:R-:W-:Y:S02]  /*39f0*/  LOP3.LUT R0, R34.reuse, 0x18, RZ, 0xfc, !PT ;  /* 0x0000001822007812 */ /* 0x040fe400078efcff */
[----:B------:R-:W-:Y:S02]  /*3a00*/  CS2R R6, SRZ ;  /* 0x0000000000067805 */ /* 0x000fe4000001ff00 */
[C---:B01----:R-:W-:Y:S02]  /*3a10*/  LOP3.LUT R3, R34.reuse, 0x8, RZ, 0xfc, !PT ;  /* 0x0000000822037812 */ /* 0x043fe400078efcff */
[----:B------:R-:W-:Y:S02]  /*3a20*/  CS2R R8, SRZ ;  /* 0x0000000000087805 */ /* 0x000fe4000001ff00 */
[C---:B------:R-:W-:Y:S02]  /*3a30*/  LOP3.LUT R2, R34.reuse, 0x10, RZ, 0xfc, !PT ;  /* 0x0000001022027812 */ /* 0x040fe400078efcff */
[----:B------:R-:W-:Y:S01]  /*3a40*/  CS2R R10, SRZ ;  /* 0x00000000000a7805 */ /* 0x000fe2000001ff00 */
[----:B------:R-:W-:Y:S01]  /*3a50*/  IMAD.MOV.U32 R12, RZ, RZ, RZ ;  /* 0x000000ffff0c7224 */ /* 0x000fe200078e00ff */
[----:B--2---:R-:W-:Y:S01]  /*3a60*/  ISETP.GE.AND P0, PT, R34, UR10, PT ;  /* 0x0000000a22007c0c */ /* 0x004fe2000bf06270 */
[----:B------:R-:W-:Y:S01]  /*3a70*/  UISETP.GE.AND UP0, UPT, UR10, 0x1, UPT ;  /* 0x000000010a00788c */ /* 0x000fe2000bf06270 */
[----:B------:R-:W-:-:S02]  /*3a80*/  ISETP.GE.AND P4, PT, R0, UR10, PT ;  /* 0x0000000a00007c0c */ /* 0x000fc4000bf86270 */
[----:B------:R-:W-:Y:S02]  /*3a90*/  ISETP.GT.U32.OR P0, PT, R20, 0x7f, P0 ;  /* 0x0000007f1400780c */ /* 0x000fe40000704470 */
[----:B------:R-:W-:Y:S02]  /*3aa0*/  LOP3.LUT R0, R34, 0x30, RZ, 0xfc, !PT ;  /* 0x0000003022007812 */ /* 0x000fe400078efcff */
[----:B------:R-:W-:Y:S02]  /*3ab0*/  ISETP.GE.AND P6, PT, R3, UR10, PT ;  /* 0x0000000a03007c0c */ /* 0x000fe4000bfc6270 */
[----:B------:R-:W-:Y:S02]  /*3ac0*/  ISETP.GE.AND P5, PT, R2, UR10, PT ;  /* 0x0000000a02007c0c */ /* 0x000fe4000bfa6270 */
[C---:B------:R-:W-:Y:S02]  /*3ad0*/  LOP3.LUT R3, R34.reuse, 0x20, RZ, 0xfc, !PT ;  /* 0x0000002022037812 */ /* 0x040fe400078efcff */
[----:B------:R-:W-:-:S02]  /*3ae0*/  LOP3.LUT R2, R34, 0x28, RZ, 0xfc, !PT ;  /* 0x0000002822027812 */ /* 0x000fc400078efcff */
[----:B------:R-:W-:Y:S01]  /*3af0*/  ISETP.GE.AND P1, PT, R0, UR10, PT ;  /* 0x0000000a00007c0c */ /* 0x000fe2000bf26270 */
[----:B------:R-:W-:Y:S01]  /*3b00*/  @!P0 FADD.FTZ R4, -R23, R32 ;  /* 0x0000002017048221 */ /* 0x000fe20000010100 */
[----:B------:R-:W-:Y:S01]  /*3b10*/  LOP3.LUT R0, R34, 0x38, RZ, 0xfc, !PT ;  /* 0x0000003822007812 */ /* 0x000fe200078efcff */
[----:B------:R-:W-:Y:S01]  /*3b20*/  IMAD R34, R15, 0x18, R34 ;  /* 0x000000180f227824 */ /* 0x000fe200078e0222 */
[----:B------:R-:W-:Y:S01]  /*3b30*/  ISETP.GE.AND P3, PT, R3, UR10, PT ;  /* 0x0000000a03007c0c */ /* 0x000fe2000bf66270 */
[----:B------:R-:W-:Y:S01]  /*3b40*/  @!P0 FMUL.FTZ R4, R4, 1.4426950216293334961 ;  /* 0x3fb8aa3b04048820 */ /* 0x000fe20000410000 */
[----:B------:R-:W-:Y:S02]  /*3b50*/  ISETP.GE.AND P2, PT, R2, UR10, PT ;  /* 0x0000000a02007c0c */ /* 0x000fe4000bf46270 */
[----:B------:R-:W-:Y:S02]  /*3b60*/  CS2R R2, SRZ ;  /* 0x0000000000027805 */ /* 0x000fe4000001ff00 */
[----:B------:R-:W-:-:S02]  /*3b70*/  ISETP.GT.U32.OR P6, PT, R20, 0x7f, P6 ;  /* 0x0000007f1400780c */ /* 0x000fc400037c4470 */
[C---:B------:R-:W-:Y:S01]  /*3b80*/  ISETP.GT.U32.OR P5, PT, R20.reuse, 0x7f, P5 ;  /* 0x0000007f1400780c */ /* 0x040fe20002fa4470 */
[----:B------:R-:W0:Y:S01]  /*3b90*/  @!P0 MUFU.EX2 R4, R4 ;  /* 0x0000000400048308 */ /* 0x000e220000000800 */
[C---:B------:R-:W-:Y:S02]  /*3ba0*/  ISETP.GT.U32.OR P4, PT, R20.reuse, 0x7f, P4 ;  /* 0x0000007f1400780c */ /* 0x040fe40002784470 */
[C---:B------:R-:W-:Y:S02]  /*3bb0*/  ISETP.GT.U32.OR P3, PT, R20.reuse, 0x7f, P3 ;  /* 0x0000007f1400780c */ /* 0x040fe40001f64470 */
[C---:B------:R-:W-:Y:S02]  /*3bc0*/  ISETP.GT.U32.OR P2, PT, R20.reuse, 0x7f, P2 ;  /* 0x0000007f1400780c */ /* 0x040fe40001744470 */
[----:B------:R-:W-:-:S03]  /*3bd0*/  ISETP.GT.U32.OR P1, PT, R20, 0x7f, P1 ;  /* 0x0000007f1400780c */ /* 0x000fc60000f24470 */
[C---:B------:R-:W-:Y:S02]  /*3be0*/  @!P6 FADD.FTZ R31, -R23.reuse, R31 ;  /* 0x0000001f171fe221 */ /* 0x040fe40000010100 */
[C---:B------:R-:W-:Y:S01]  /*3bf0*/  @!P5 FADD.FTZ R30, -R23.reuse, R30 ;  /* 0x0000001e171ed221 */ /* 0x040fe20000010100 */
[----:B0-----:R0:W-:Y:S01]  /*3c00*/  @!P0 STS [R33], R4 ;  /* 0x0000000421008388 */ /* 0x0011e20000000800 */
[----:B------:R-:W-:Y:S01]  /*3c10*/  ISETP.GE.AND P0, PT, R0, UR10, PT ;  /* 0x0000000a00007c0c */ /* 0x000fe2000bf06270 */
[C---:B------:R-:W-:Y:S01]  /*3c20*/  @!P4 FADD.FTZ R29, -R23.reuse, R29 ;  /* 0x0000001d171dc221 */ /* 0x040fe20000010100 */
[C---:B------:R-:W-:Y:S02]  /*3c30*/  @!P3 FADD.FTZ R27, -R23.reuse, R27 ;  /* 0x0000001b171bb221 */ /* 0x040fe40000010100 */
[C---:B------:R-:W-:Y:S01]  /*3c40*/  @!P2 FADD.FTZ R26, -R23.reuse, R26 ;  /* 0x0000001a171aa221 */ /* 0x040fe20000010100 */
[----:B------:R-:W-:Y:S01]  /*3c50*/  ISETP.GT.U32.OR P0, PT, R20, 0x7f, P0 ;  /* 0x0000007f1400780c */ /* 0x000fe20000704470 */
[----:B------:R-:W-:Y:S01]  /*3c60*/  @!P1 FADD.FTZ R25, -R23, R25 ;  /* 0x0000001917199221 */ /* 0x000fe20000010100 */
[----:B------:R-:W-:Y:S01]  /*3c70*/  @!P5 FMUL.FTZ R30, R30, 1.4426950216293334961 ;  /* 0x3fb8aa3b1e1ed820 */ /* 0x000fe20000410000 */
[----:B------:R-:W-:Y:S01]  /*3c80*/  @!P4 FMUL.FTZ R29, R29, 1.4426950216293334961 ;  /* 0x3fb8aa3b1d1dc820 */ /* 0x000fe20000410000 */
[----:B------:R-:W-:Y:S01]  /*3c90*/  @!P3 FMUL.FTZ R27, R27, 1.4426950216293334961 ;  /* 0x3fb8aa3b1b1bb820 */ /* 0x000fe20000410000 */
[----:B------:R-:W-:Y:S01]  /*3ca0*/  @!P2 FMUL.FTZ R26, R26, 1.4426950216293334961 ;  /* 0x3fb8aa3b1a1aa820 */ /* 0x000fe20000410000 */
[----:B------:R-:W-:Y:S01]  /*3cb0*/  @!P1 FMUL.FTZ R25, R25, 1.4426950216293334961 ;  /* 0x3fb8aa3b19199820 */ /* 0x000fe20000410000 */
[----:B------:R-:W-:Y:S01]  /*3cc0*/  @!P6 FMUL.FTZ R31, R31, 1.4426950216293334961 ;  /* 0x3fb8aa3b1f1fe820 */ /* 0x000fe20000410000 */
[----:B------:R-:W1:Y:S04]  /*3cd0*/  @!P5 MUFU.EX2 R30, R30 ;  /* 0x0000001e001ed308 */ /* 0x000e680000000800 */
[----:B------:R2:W3:Y:S01]  /*3ce0*/  @!P6 MUFU.EX2 R0, R31 ;  /* 0x0000001f0000e308 */ /* 0x0004e20000000800 */
[----:B------:R-:W-:-:S03]  /*3cf0*/  @!P0 FADD.FTZ R23, -R23, R24 ;  /* 0x0000001817178221 */ /* 0x000fc60000010100 */
[----:B------:R-:W4:Y:S01]  /*3d00*/  @!P4 MUFU.EX2 R29, R29 ;  /* 0x0000001d001dc308 */ /* 0x000f220000000800 */
[----:B------:R-:W-:-:S03]  /*3d10*/  @!P0 FMUL.FTZ R23, R23, 1.4426950216293334961 ;  /* 0x3fb8aa3b17178820 */ /* 0x000fc60000410000 */
[----:B------:R-:W5:Y:S01]  /*3d20*/  @!P3 MUFU.EX2 R27, R27 ;  /* 0x0000001b001bb308 */ /* 0x000f620000000800 */
[----:B0-----:R-:W-:Y:S01]  /*3d30*/  CS2R R4, SRZ ;  /* 0x0000000000047805 */ /* 0x001fe2000001ff00 */
[----:B-1----:R-:W-:Y:S02]  /*3d40*/  @!P5 STS [R33+0x440], R30 ;  /* 0x0004401e2100d388 */ /* 0x002fe40000000800 */
[----:B------:R-:W0:Y:S01]  /*3d50*/  @!P2 MUFU.EX2 R26, R26 ;  /* 0x0000001a001aa308 */ /* 0x000e220000000800 */
[----:B--2---:R-:W1:Y:S01]  /*3d60*/  LDC R31, c[0x0][0x44c] ;  /* 0x00011300ff1f7b82 */ /* 0x004e620000000800 */
[----:B---3--:R2:W-:Y:S02]  /*3d70*/  @!P6 STS [R33+0x220], R0 ;  /* 0x000220002100e388 */ /* 0x0085e40000000800 */
[----:B------:R-:W3:Y:S02]  /*3d80*/  @!P1 MUFU.EX2 R25, R25 ;  /* 0x0000001900199308 */ /* 0x000ee40000000800 */
[----:B----4-:R4:W-:Y:S02]  /*3d90*/  @!P4 STS [R33+0x660], R29 ;  /* 0x0006601d2100c388 */ /* 0x0109e40000000800 */
[----:B------:R-:W3:Y:S02]  /*3da0*/  @!P0 MUFU.EX2 R23, R23 ;  /* 0x0000001700178308 */ /* 0x000ee40000000800 */
[----:B-----5:R1:W-:Y:S04]  /*3db0*/  @!P3 STS [R33+0x880], R27 ;  /* 0x0008801b2100b388 */ /* 0x0203e80000000800 */
[----:B0-----:R0:W-:Y:S04]  /*3dc0*/  @!P2 STS [R33+0xaa0], R26 ;  /* 0x000aa01a2100a388 */ /* 0x0011e80000000800 */
[----:B---3--:R0:W-:Y:S04]  /*3dd0*/  @!P1 STS [R33+0xcc0], R25 ;  /* 0x000cc01921009388 */ /* 0x0081e80000000800 */
[----:B------:R0:W-:Y:S01]  /*3de0*/  @!P0 STS [R33+0xee0], R23 ;  /* 0x000ee01721008388 */ /* 0x0001e20000000800 */
[----:B-1----:R-:W-:-:S02]  /*3df0*/  IMAD R35, R31, UR20, RZ ;  /* 0x000000141f237c24 */ /* 0x002fc4000f8e02ff */
[----:B--2---:R-:W-:Y:S01]  /*3e00*/  IMAD.MOV.U32 R0, RZ, RZ, RZ ;  /* 0x000000ffff007224 */ /* 0x004fe200078e00ff */
[----:B------:R-:W-:Y:S02]  /*3e10*/  BAR.SYNC.DEFER_BLOCKING 0x0 ;  /* 0x0000000000007b1d */ /* 0x000fe40000010000 */
[----:B------:R-:W-:Y:S01]  /*3e20*/  LEA R34, P0, R34, R35, 0x2 ;  /* 0x0000002322227211 */ /* 0x000fe200078010ff */
[----:B----4-:R-:W-:-:S03]  /*3e30*/  IMAD.SHL.U32 R29, R20, 0x4, RZ ;  /* 0x00000004141d7824 */ /* 0x010fc600078e00ff */
[----:B------:R-:W-:Y:S02]  /*3e40*/  LEA.HI.X.SX32 R35, R35, RZ, 0x1, P0 ;  /* 0x000000ff23237211 */ /* 0x000fe400000f0eff */
[----:B------:R-:W-:Y:S01]  /*3e50*/  LOP3.LUT R29, R29, 0x1c, RZ, 0xc0, !PT ;  /* 0x0000001c1d1d7812 */ /* 0x000fe200078ec0ff */
[----:B0-----:R-:W-:Y:S06]  /*3e60*/  BRA.U !UP0, `(.L_x_54) ;  /* 0x00000009082c7547 */ /* 0x001fec000b800000 */
        /* <DEDUP_REMOVED lines=8> */
[----:B------:R-:W-:-:S02]  /*3ef0*/  CS2R R20, SRZ ;  /* 0x0000000000147805 */ /* 0x000fc4000001ff00 */
[----:B------:R-:W-:Y:S02]  /*3f00*/  CS2R R18, SRZ ;  /* 0x0000000000127805 */ /* 0x000fe4000001ff00 */
[----:B------:R-:W-:Y:S02]  /*3f10*/  CS2R R16, SRZ ;  /* 0x0000000000107805 */ /* 0x000fe4000001ff00 */
[----:B0-----:R-:W-:-:S04]  /*3f20*/  LEA R34, P0, R34, UR4, 0x2 ;  /* 0x0000000422227c11 */ /* 0x001fc8000f8010ff */
[----:B------:R-:W-:Y:S01]  /*3f30*/  IADD3.X R35, PT, PT, R35, UR5, RZ, P0, !PT ;  /* 0x0000000523237c10 */ /* 0x000fe200087fe4ff */
[----:B------:R-:W-:Y:S08]  /*3f40*/  BRA.U !UP0, `(.L_x_55) ;  /* 0x00000005085c7547 */ /* 0x000ff0000b800000 */
[----:B------:R-:W0:Y:S01]  /*3f50*/  LDCU UR5, c[0x0][0x440] ;  /* 0x00008800ff0577ac */ /* 0x000e220008000800 */
[----:B------:R-:W-:Y:S01]  /*3f60*/  LOP3.LUT R0, R29, 0x40, RZ, 0xfc, !PT ;  /* 0x000000401d007812 */ /* 0x000fe200078efcff */
[----:B------:R-:W-:Y:S01]  /*3f70*/  IMAD R31, R31, UR21, RZ ;  /* 0x000000151f1f7c24 */ /* 0x000fe2000f8e02ff */
[----:B------:R-:W-:Y:S01]  /*3f80*/  LOP3.LUT R32, R29, 0x20, RZ, 0xfc, !PT ;  /* 0x000000201d207812 */ /* 0x000fe200078efcff */
[----:B------:R-:W1:Y:S01]  /*3f90*/  LDCU UR4, c[0x0][0x44c] ;  /* 0x00008980ff0477ac */ /* 0x000e620008000800 */
[----:B------:R-:W-:Y:S01]  /*3fa0*/  IMAD.MOV.U32 R14, RZ, RZ, R28 ;  /* 0x000000ffff0e7224 */ /* 0x000fe200078e001c */
[----:B------:R-:W-:Y:S02]  /*3fb0*/  CS2R R2, SRZ ;  /* 0x0000000000027805 */ /* 0x000fe4000001ff00 */
[----:B------:R-:W-:Y:S01]  /*3fc0*/  CS2R R4, SRZ ;  /* 0x0000000000047805 */ /* 0x000fe2000001ff00 */
[----:B------:R-:W-:Y:S01]  /*3fd0*/  ULOP3.LUT UR10, UR10, 0x7ffffffe, URZ, 0xc0, !UPT ;  /* 0x7ffffffe0a0a7892 */ /* 0x000fe2000f8ec0ff */
[----:B------:R-:W-:Y:S01]  /*3fe0*/  CS2R R6, SRZ ;  /* 0x0000000000067805 */ /* 0x000fe2000001ff00 */
[----:B------:R-:W-:Y:S01]  /*3ff0*/  UIADD3 UR7, UPT, UPT, UR21, -UR20, URZ ;  /* 0x8000001415077290 */ /* 0x000fe2000fffe0ff */
[----:B------:R-:W-:-:S02]  /*4000*/  CS2R R8, SRZ ;  /* 0x0000000000087805 */ /* 0x000fc4000001ff00 */
[----:B------:R-:W-:Y:S01]  /*4010*/  CS2R R10, SRZ ;  /* 0x00000000000a7805 */ /* 0x000fe2000001ff00 */
[----:B------:R-:W-:Y:S01]  /*4020*/  IMAD.MOV.U32 R12, RZ, RZ, RZ ;  /* 0x000000ffff0c7224 */ /* 0x000fe200078e00ff */
[----:B------:R-:W-:Y:S01]  /*4030*/  UIADD3 UR6, UPT, UPT, -UR10, URZ, URZ ;  /* 0x000000ff0a067290 */ /* 0x000fe2000fffe1ff */
[----:B------:R-:W-:Y:S01]  /*4040*/  IMAD.U32 R30, RZ, RZ, UR10 ;  /* 0x0000000aff1e7e24 */ /* 0x000fe2000f8e00ff */
[----:B------:R-:W-:Y:S02]  /*4050*/  ISETP.GE.AND P4, PT, R15, UR7, PT ;  /* 0x000000070f007c0c */ /* 0x000fe4000bf86270 */
[----:B0-----:R-:W-:Y:S01]  /*4060*/  ISETP.GE.AND P3, PT, R0, UR5, PT ;  /* 0x0000000500007c0c */ /* 0x001fe2000bf66270 */
[----:B------:R-:W-:Y:S01]  /*4070*/  IMAD.MOV.U32 R0, RZ, RZ, RZ ;  /* 0x000000ffff007224 */ /* 0x000fe200078e00ff */
[----:B------:R-:W0:Y:S01]  /*4080*/  LDCU UR5, c[0x0][0x440] ;  /* 0x00008800ff0577ac */ /* 0x000e220008000800 */
[----:B-1----:R-:W-:-:S12]  /*4090*/  UIMAD UR4, UR21, UR4, URZ ;  /* 0x00000004150472a4 */ /* 0x002fd8000f8e02ff */
.L_x_60:
[----:B------:R-:W-:Y:S04]  /*40a0*/  BSSY.RECONVERGENT B0, `(.L_x_56) ;  /* 0x000000f000007945 */ /* 0x000fe80003800200 */
[----:B0-----:R-:W-:Y:S05]  /*40b0*/  @P4 BRA `(.L_x_57) ;  /* 0x0000000000344947 */ /* 0x001fea0003800000 */
[C---:B------:R-:W-:Y:S02]  /*40c0*/  LOP3.LUT R13, R29.reuse, 0x40, RZ, 0xfc, !PT ;  /* 0x000000401d0d7812 */ /* 0x040fe400078efcff */
[----:B------:R-:W-:Y:S02]  /*40d0*/  CS2R R18, SRZ ;  /* 0x0000000000127805 */ /* 0x000fe4000001ff00 */
[----:B0-----:R-:W-:Y:S02]  /*40e0*/  ISETP.GE.AND P1, PT, R29, UR5, PT ;  /* 0x000000051d007c0c */ /* 0x001fe4000bf26270 */
[----:B------:R-:W-:Y:S02]  /*40f0*/  CS2R R16, SRZ ;  /* 0x0000000000107805 */ /* 0x000fe4000001ff00 */
[----:B------:R-:W-:Y:S02]  /*4100*/  ISETP.GE.AND P0, PT, R32, UR5, PT ;  /* 0x0000000520007c0c */ /* 0x000fe4000bf06270 */
[----:B------:R-:W-:Y:S02]  /*4110*/  CS2R R22, SRZ ;  /* 0x0000000000167805 */ /* 0x000fe4000001ff00 */
[----:B------:R-:W-:Y:S02]  /*4120*/  ISETP.GE.AND P3, PT, R13, UR5, PT ;  /* 0x000000050d007c0c */ /* 0x000fe4000bf66270 */
[----:B------:R-:W-:Y:S02]  /*4130*/  CS2R R20, SRZ ;  /* 0x0000000000147805 */ /* 0x000fe4000001ff00 */
[----:B------:R-:W-:Y:S02]  /*4140*/  CS2R R26, SRZ ;  /* 0x00000000001a7805 */ /* 0x000fe4000001ff00 */
[----:B------:R-:W-:Y:S01]  /*4150*/  CS2R R24, SRZ ;  /* 0x0000000000187805 */ /* 0x000fe2000001ff00 */
[----:B------:R1:W5:Y:S04]  /*4160*/  @!P1 LDG.E.128 R16, desc[UR8][R34.64] ;  /* 0x0000000822109981 */ /* 0x000368000c1e1d00 */
[----:B------:R1:W5:Y:S04]  /*4170*/  @!P0 LDG.E.128 R20, desc[UR8][R34.64+0x80] ;  /* 0x0000800822148981 */ /* 0x000368000c1e1d00 */
[----:B------:R1:W5:Y:S02]  /*4180*/  @!P3 LDG.E.128 R24, desc[UR8][R34.64+0x100] ;  /* 0x000100082218b981 */ /* 0x000364000c1e1d00 */
.L_x_57:
[----:B0-----:R-:W-:Y:S05]  /*4190*/  BSYNC.RECONVERGENT B0 ;  /* 0x0000000000007941 */ /* 0x001fea0003800200 */
.L_x_56:
[----:B------:R-:W0:Y:S01]  /*41a0*/  LDS R13, [R14] ;  /* 0x000000000e0d7984 */ /* 0x000e220000000800 */
[----:B------:R-:W-:Y:S01]  /*41b0*/  ISETP.GE.AND P4, PT, R15, UR7, PT ;  /* 0x000000070f007c0c */ /* 0x000fe2000bf86270 */
[----:B------:R-:W-:Y:S01]  /*41c0*/  BSSY.RECONVERGENT B0, `(.L_x_58) ;  /* 0x000001c000007945 */ /* 0x000fe20003800200 */
        /* <DEDUP_REMOVED lines=21> */
[----:B------:R-:W-:Y:S02]  /*4320*/  CS2R R26, SRZ ;  /* 0x00000000001a7805 */ /* 0x000fe4000001ff00 */
[----:B------:R-:W-:Y:S02]  /*4330*/  CS2R R24, SRZ ;  /* 0x0000000000187805 */ /* 0x000fe4000001ff00 */
[----:B------:R-:W-:Y:S05]  /*4340*/  LEA.HI.X.SX32 R37, R31, R35, 0x2, P0 ;  /* 0x000000231f257211 */ /* 0x000fea00000f16ff */
[----:B------:R0:W5:Y:S04]  /*4350*/  @!P2 LDG.E.128 R16, desc[UR8][R36.64] ;  /* 0x000000082410a981 */ /* 0x000168000c1e1d00 */
[----:B------:R0:W5:Y:S04]  /*4360*/  @!P1 LDG.E.128 R20, desc[UR8][R36.64+0x80] ;  /* 0x0000800824149981 */ /* 0x000168000c1e1d00 */
[----:B------:R0:W5:Y:S02]  /*4370*/  @!P3 LDG.E.128 R24, desc[UR8][R36.64+0x100] ;  /* 0x000100082418b981 */ /* 0x000164000c1e1d00 */
.L_x_59:
[----:B------:R-:W-:Y:S05]  /*4380*/  BSYNC.RECONVERGENT B0 ;  /* 0x0000000000007941 */ /* 0x000fea0003800200 */
.L_x_58:
[----:B------:R2:W3:Y:S01]  /*4390*/  LDS R13, [R14+0x44] ;  /* 0x000044000e0d7984 */ /* 0x0004e20000000800 */
[----:B------:R-:W-:Y:S01]  /*43a0*/  UIADD3 UR6, UPT, UPT, UR6, 0x2, URZ ;  /* 0x0000000206067890 */ /* 0x000fe2000fffe0ff */
[C---:B-1----:R-:W-:Y:S03]  /*43b0*/  LEA R34, P0, R31.reuse, R34, 0x3 ;  /* 0x000000221f227211 */ /* 0x042fe600078018ff */
        /* <DEDUP_REMOVED lines=16> */
.L_x_55:
[----:B------:R-:W1:Y:S02]  /*44c0*/  LDCU UR4, c[0x0][0x534] ;  /* 0x0000a680ff0477ac */ /* 0x000e640008000800 */
[----:B-1----:R-:W-:-:S04]  /*44d0*/  ULOP3.LUT UR4, UR4, 0x1, URZ, 0xc0, !UPT ;  /* 0x0000000104047892 */ /* 0x002fc8000f8ec0ff */
[----:B------:R-:W-:-:S09]  /*44e0*/  UISETP.NE.U32.AND UP0, UPT, UR4, 0x1, UPT ;  /* 0x000000010400788c */ /* 0x000fd2000bf05070 */
[----:B------:R-:W-:Y:S05]  /*44f0*/  BRA.U UP0, `(.L_x_54) ;  /* 0x0000000100887547 */ /* 0x000fea000b800000 */
[----:B------:R-:W-:Y:S01]  /*4500*/  IMAD R13, R30, 0x44, R28 ;  /* 0x000000441e0d7824 */ /* 0x000fe200078e021c */
[----:B------:R-:W-:Y:S01]  /*4510*/  UIADD3 UR4, UPT, UPT, UR21, -UR20, URZ ;  /* 0x8000001415047290 */ /* 0x000fe2000fffe0ff */
[----:B------:R-:W-:Y:S04]  /*4520*/  BSSY.RECONVERGENT B0, `(.L_x_61) ;  /* 0x0000013000007945 */ /* 0x000fe80003800200 */
[----:B------:R-:W1:Y:S01]  /*4530*/  LDS R13, [R13] ;  /* 0x000000000d0d7984 */ /* 0x000e620000000800 */
        /* <DEDUP_REMOVED lines=17> */
.L_x_62:
[----:B------:R-:W-:Y:S05]  /*4650*/  BSYNC.RECONVERGENT B0 ;  /* 0x0000000000007941 */ /* 0x000fea0003800200 */
.L_x_61:
        /* <DEDUP_REMOVED lines=12> */
.L_x_54:
[----:B------:R-:W-:-:S04]  /*4720*/  IADD3 R17, PT, PT, R15, UR20, RZ ;  /* 0x000000140f117c10 */ /* 0x000fc8000fffe0ff */
[----:B------:R-:W-:-:S13]  /*4730*/  ISETP.GE.AND P0, PT, R17, UR21, PT ;  /* 0x0000001511007c0c */ /* 0x000fda000bf06270 */
[----:B------:R-:W-:Y:S05]  /*4740*/  @P0 EXIT ;  /* 0x000000000000094d */ /* 0x000fea0003800000 */
[----:B------:R-:W-:Y:S01]  /*4750*/  IABS R18, UR22 ;  /* 0x0000001600127c13 */ /* 0x000fe20008000000 */
[----:B------:R-:W1:Y:S01]  /*4760*/  LDC R16, c[0x0][0x434] ;  /* 0x00010d00ff107b82 */ /* 0x000e620000000800 */
[----:B------:R-:W-:Y:S01]  /*4770*/  IABS R20, R17 ;  /* 0x0000001100147213 */ /* 0x000fe20000000000 */
[----:B------:R-:W3:Y:S01]  /*4780*/  LDCU.128 UR4, c[0x0][0x400] ;  /* 0x00008000ff0477ac */ /* 0x000ee20008000c00 */
[----:B------:R-:W4:Y:S01]  /*4790*/  I2F.RP R22, R18 ;  /* 0x0000001200167306 */ /* 0x000f220000209400 */
[----:B------:R-:W-:Y:S01]  /*47a0*/  IABS R14, UR22 ;  /* 0x00000016000e7c13 */ /* 0x000fe20008000000 */
[----:B------:R-:W5:Y:S01]  /*47b0*/  LDCU.64 UR10, c[0x0][0x410] ;  /* 0x00008200ff0a77ac */ /* 0x000f620008000a00 */
[----:B------:R-:W-:-:S03]  /*47c0*/  F2FP.BF16.F32.PACK_AB R7, R7, R8 ;  /* 0x000000080707723e */ /* 0x000fc600000010ff */
[----:B------:R-:W-:Y:S01]  /*47d0*/  IMAD.MOV R14, RZ, RZ, -R14 ;  /* 0x000000ffff0e7224 */ /* 0x000fe200078e0a0e */
[----:B------:R-:W-:Y:S02]  /*47e0*/  F2FP.BF16.F32.PACK_AB R5, R5, R6 ;  /* 0x000000060505723e */ /* 0x000fe400000010ff */
[----:B------:R-:W-:Y:S01]  /*47f0*/  F2FP.BF16.F32.PACK_AB R11, R11, R12 ;  /* 0x0000000c0b0b723e */ /* 0x000fe200000010ff */
[----:B------:R-:W-:Y:S01]  /*4800*/  IMAD.MOV.U32 R6, RZ, RZ, R7 ;  /* 0x000000ffff067224 */ /* 0x000fe200078e0007 */
[----:B------:R-:W-:Y:S01]  /*4810*/  F2FP.BF16.F32.PACK_AB R9, R9, R10 ;  /* 0x0000000a0909723e */ /* 0x000fe200000010ff */
[----:B------:R-:W-:Y:S01]  /*4820*/  IMAD.MOV.U32 R7, RZ, RZ, R5 ;  /* 0x000000ffff077224 */ /* 0x000fe200078e0005 */
[----:B------:R-:W-:Y:S01]  /*4830*/  MOV R8, R11 ;  /* 0x0000000b00087202 */ /* 0x000fe20000000f00 */
[----:B----4-:R-:W4:Y:S01]  /*4840*/  MUFU.RCP R22, R22 ;  /* 0x0000001600167308 */ /* 0x010f220000001000 */
[----:B------:R-:W-:Y:S02]  /*4850*/  F2FP.BF16.F32.PACK_AB R4, R3, R4 ;  /* 0x000000040304723e */ /* 0x000fe400000010ff */
[----:B------:R-:W-:-:S02]  /*4860*/  F2FP.BF16.F32.PACK_AB R5, R0, R2 ;  /* 0x000000020005723e */ /* 0x000fc400000010ff */
[----:B-1----:R-:W-:Y:S01]  /*4870*/  IABS R15, R16 ;  /* 0x00000010000f7213 */ /* 0x002fe20000000000 */
[----:B----4-:R-:W-:-:S04]  /*4880*/  VIADD R22, R22, 0xffffffe ;  /* 0x0ffffffe16167836 */ /* 0x010fc80000000000 */
[----:B------:R-:W1:Y:S02]  /*4890*/  F2I.FTZ.U32.TRUNC.NTZ R23, R22 ;  /* 0x0000001600177305 */ /* 0x000e64000021f000 */
[--C-:B-1----:R-:W-:Y:S02]  /*48a0*/  IMAD.MOV R13, RZ, RZ, -R23.reuse ;  /* 0x000000ffff0d7224 */ /* 0x102fe400078e0a17 */
[----:B------:R-:W-:Y:S02]  /*48b0*/  IMAD.MOV.U32 R22, RZ, RZ, RZ ;  /* 0x000000ffff167224 */ /* 0x000fe400078e00ff */
[----:B------:R-:W-:Y:S02]  /*48c0*/  IMAD R19, R13, R18, RZ ;  /* 0x000000120d137224 */ /* 0x000fe400078e02ff */
[----:B------:R-:W1:Y:S02]  /*48d0*/  I2F.RP R13, R15 ;  /* 0x0000000f000d7306 */ /* 0x000e640000209400 */
[----:B------:R-:W-:-:S06]  /*48e0*/  IMAD.HI.U32 R19, R23, R19, R22 ;  /* 0x0000001317137227 */ /* 0x000fcc00078e0016 */
[----:B------:R-:W-:-:S04]  /*48f0*/  IMAD.HI.U32 R19, R19, R20, RZ ;  /* 0x0000001413137227 */ /* 0x000fc800078e00ff */
[----:B------:R-:W-:Y:S01]  /*4900*/  IMAD R14, R19, R14, R20 ;  /* 0x0000000e130e7224 */ /* 0x000fe200078e0214 */
[----:B-1----:R-:W1:Y:S04]  /*4910*/  MUFU.RCP R13, R13 ;  /* 0x0000000d000d7308 */ /* 0x002e680000001000 */
[----:B------:R-:W-:-:S13]  /*4920*/  ISETP.GT.U32.AND P1, PT, R18, R14, PT ;  /* 0x0000000e1200720c */ /* 0x000fda0003f24070 */
[-C--:B------:R-:W-:Y:S01]  /*4930*/  @!P1 IADD3 R14, PT, PT, R14, -R18.reuse, RZ ;  /* 0x800000120e0e9210 */ /* 0x080fe20007ffe0ff */
[----:B------:R-:W-:Y:S01]  /*4940*/  @!P1 VIADD R19, R19, 0x1 ;  /* 0x0000000113139836 */ /* 0x000fe20000000000 */
[----:B------:R-:W-:Y:S01]  /*4950*/  ISETP.NE.AND P1, PT, RZ, UR22, PT ;  /* 0x00000016ff007c0c */ /* 0x000fe2000bf25270 */
[----:B-1----:R-:W-:Y:S01]  /*4960*/  VIADD R13, R13, 0xffffffe ;  /* 0x0ffffffe0d0d7836 */ /* 0x002fe20000000000 */
[----:B------:R-:W-:Y:S02]  /*4970*/  ISETP.GE.U32.AND P2, PT, R14, R18, PT ;  /* 0x000000120e00720c */ /* 0x000fe40003f46070 */
[----:B------:R-:W-:Y:S01]  /*4980*/  LOP3.LUT R14, R17, UR22, RZ, 0x3c, !PT ;  /* 0x00000016110e7c12 */ /* 0x000fe2000f8e3cff */
[----:B------:R-:W1:Y:S03]  /*4990*/  F2I.FTZ.U32.TRUNC.NTZ R23, R13 ;  /* 0x0000000d00177305 */ /* 0x000e66000021f000 */
[----:B------:R-:W-:-:S07]  /*49a0*/  ISETP.GE.AND P0, PT, R14, RZ, PT ;  /* 0x000000ff0e00720c */ /* 0x000fce0003f06270 */
[----:B------:R-:W-:Y:S01]  /*49b0*/  @P2 VIADD R19, R19, 0x1 ;  /* 0x0000000113132836 */ /* 0x000fe20000000000 */
[----:B-1----:R-:W-:-:S05]  /*49c0*/  IADD3 R14, PT, PT, RZ, -R23, RZ ;  /* 0x80000017ff0e7210 */ /* 0x002fca0007ffe0ff */
[----:B------:R-:W-:Y:S01]  /*49d0*/  @!P0 IMAD.MOV R19, RZ, RZ, -R19 ;  /* 0x000000ffff138224 */ /* 0x000fe200078e0a13 */
[----:B------:R-:W-:Y:S01]  /*49e0*/  @!P1 LOP3.LUT R19, RZ, UR22, RZ, 0x33, !PT ;  /* 0x00000016ff139c12 */ /* 0x000fe2000f8e33ff */
[----:B------:R-:W-:-:S04]  /*49f0*/  IMAD R14, R14, R15, RZ ;  /* 0x0000000f0e0e7224 */ /* 0x000fc800078e02ff */
[----:B------:R-:W-:Y:S02]  /*4a00*/  IMAD R18, R19, UR22, RZ ;  /* 0x0000001613127c24 */ /* 0x000fe4000f8e02ff */
[----:B------:R-:W-:-:S04]  /*4a10*/  IMAD.HI.U32 R14, R23, R14, R22 ;  /* 0x0000000e170e7227 */ /* 0x000fc800078e0016 */
[----:B------:R-:W-:Y:S02]  /*4a20*/  IMAD.IADD R20, R17, 0x1, -R18 ;  /* 0x0000000111147824 */ /* 0x000fe400078e0a12 */
[----:B---3--:R-:W-:-:S03]  /*4a30*/  IMAD.WIDE.U32 R22, R19, UR4, RZ ;  /* 0x0000000413167c25 */ /* 0x008fc6000f8e00ff */
        /* <DEDUP_REMOVED lines=10> */
[----:B------:R-:W1:Y:S03]  /*4ae0*/  LDCU.64 UR4, c[0x0][0x3f0] ;  /* 0x00007e00ff0477ac */ /* 0x000e660008000a00 */
[----:B------:R-:W-:-:S04]  /*4af0*/  IMAD.IADD R23, R23, 0x1, R14 ;  /* 0x0000000117177824 */ /* 0x000fc800078e020e */
[----:B------:R-:W-:Y:S01]  /*4b00*/  @!P0 IMAD.IADD R13, R13, 0x1, -R15 ;  /* 0x000000010d0d8824 */ /* 0x000fe200078e0a0f */
[----:B------:R-:W-:Y:S02]  /*4b10*/  @!P0 IADD3 R21, PT, PT, R21, 0x1, RZ ;  /* 0x0000000115158810 */ /* 0x000fe40007ffe0ff */
[----:B------:R-:W-:Y:S02]  /*4b20*/  ISETP.NE.AND P0, PT, R16, RZ, PT ;  /* 0x000000ff1000720c */ /* 0x000fe40003f05270 */
[----:B------:R-:W-:Y:S02]  /*4b30*/  ISETP.GE.U32.AND P2, PT, R13, R15, PT ;  /* 0x0000000f0d00720c */ /* 0x000fe40003f46070 */
[----:B------:R-:W3:Y:S11]  /*4b40*/  S2R R13, SR_TID.X ;  /* 0x00000000000d7919 */ /* 0x000ef60000002100 */
[----:B------:R-:W-:-:S04]  /*4b50*/  @P2 VIADD R21, R21, 0x1 ;  /* 0x0000000115152836 */ /* 0x000fc80000000000 */
[----:B------:R-:W-:Y:S01]  /*4b60*/  @!P1 IMAD.MOV R21, RZ, RZ, -R21 ;  /* 0x000000ffff159224 */ /* 0x000fe200078e0a15 */
[----:B------:R-:W-:-:S04]  /*4b70*/  @!P0 LOP3.LUT R21, RZ, R16, RZ, 0x33, !PT ;  /* 0x00000010ff158212 */ /* 0x000fc800078e33ff */
[----:B------:R-:W-:Y:S01]  /*4b80*/  SHF.R.S32.HI R15, RZ, 0x1f, R21 ;  /* 0x0000001fff0f7819 */ /* 0x000fe20000011415 */
[C---:B------:R-:W-:Y:S02]  /*4b90*/  IMAD R16, R21.reuse, R16, R18 ;  /* 0x0000001015107224 */ /* 0x040fe400078e0212 */
[----:B-----5:R-:W-:-:S03]  /*4ba0*/  IMAD.WIDE.U32 R22, R21, UR10, R22 ;  /* 0x0000000a15167c25 */ /* 0x020fc6000f8e0016 */
[----:B------:R-:W-:Y:S01]  /*4bb0*/  IADD3 R16, PT, PT, R17, -R16, RZ ;  /* 0x8000001011107210 */ /* 0x000fe20007ffe0ff */
[----:B------:R-:W-:Y:S01]  /*4bc0*/  IMAD R15, R15, UR10, RZ ;  /* 0x0000000a0f0f7c24 */ /* 0x000fe2000f8e02ff */
[----:B------:R-:W4:Y:S02]  /*4bd0*/  LDCU UR10, c[0x0][0x440] ;  /* 0x00008800ff0a77ac */ /* 0x000f240008000800 */
[----:B------:R-:W-:Y:S01]  /*4be0*/  SHF.R.S32.HI R14, RZ, 0x1f, R16 ;  /* 0x0000001fff0e7819 */ /* 0x000fe20000011410 */
[----:B------:R-:W-:Y:S02]  /*4bf0*/  IMAD R15, R21, UR11, R15 ;  /* 0x0000000b150f7c24 */ /* 0x000fe4000f8e020f */
[----:B---3--:R-:W-:Y:S02]  /*4c00*/  IMAD.SHL.U32 R13, R13, 0x4, RZ ;  /* 0x000000040d0d7824 */ /* 0x008fe400078e00ff */
[----:B------:R-:W-:Y:S02]  /*4c10*/  IMAD.IADD R23, R23, 0x1, R15 ;  /* 0x0000000117177824 */ /* 0x000fe400078e020f */
[----:B------:R-:W-:Y:S01]  /*4c20*/  IMAD R14, R14, UR6, RZ ;  /* 0x000000060e0e7c24 */ /* 0x000fe2000f8e02ff */
[----:B------:R-:W-:Y:S01]  /*4c30*/  LOP3.LUT R13, R13, 0x1c, RZ, 0xc0, !PT ;  /* 0x0000001c0d0d7812 */ /* 0x000fe200078ec0ff */
[----:B------:R-:W-:-:S04]  /*4c40*/  IMAD.WIDE.U32 R22, R16, UR6, R22 ;  /* 0x0000000610167c25 */ /* 0x000fc8000f8e0016 */
[----:B------:R-:W-:Y:S01]  /*4c50*/  IMAD R16, R16, UR7, R14 ;  /* 0x0000000710107c24 */ /* 0x000fe2000f8e020e */
[----:B------:R-:W-:Y:S02]  /*4c60*/  IADD3 R15, P0, PT, R29, R22, RZ ;  /* 0x000000161d0f7210 */ /* 0x000fe40007f1e0ff */
[C---:B------:R-:W-:Y:S02]  /*4c70*/  LOP3.LUT R14, R13.reuse, 0x20, RZ, 0xfc, !PT ;  /* 0x000000200d0e7812 */ /* 0x040fe400078efcff */
[----:B------:R-:W-:Y:S01]  /*4c80*/  LOP3.LUT R13, R13, 0x40, RZ, 0xfc, !PT ;  /* 0x000000400d0d7812 */ /* 0x000fe200078efcff */
[----:B------:R-:W-:Y:S01]  /*4c90*/  IMAD.X R16, R23, 0x1, R16, P0 ;  /* 0x0000000117107824 */ /* 0x000fe200000e0610 */
[----:B----4-:R-:W-:Y:S02]  /*4ca0*/  ISETP.GE.AND P1, PT, R14, UR10, PT ;  /* 0x0000000a0e007c0c */ /* 0x010fe4000bf26270 */
[----:B-1----:R-:W-:Y:S02]  /*4cb0*/  LEA R14, P0, R15, UR4, 0x1 ;  /* 0x000000040f0e7c11 */ /* 0x002fe4000f8008ff */
[----:B------:R-:W-:-:S02]  /*4cc0*/  ISETP.GE.AND P2, PT, R29, UR10, PT ;  /* 0x0000000a1d007c0c */ /* 0x000fc4000bf46270 */
[----:B------:R-:W-:Y:S02]  /*4cd0*/  LEA.HI.X R15, R15, UR5, R16, 0x1, P0 ;  /* 0x000000050f0f7c11 */ /* 0x000fe400080f0c10 */
[----:B------:R-:W-:-:S05]  /*4ce0*/  ISETP.GE.AND P0, PT, R13, UR10, PT ;  /* 0x0000000a0d007c0c */ /* 0x000fca000bf06270 */
[----:B------:R1:W-:Y:S04]  /*4cf0*/  @!P1 STG.E.64 desc[UR8][R14.64+0x40], R6 ;  /* 0x000040060e009986 */ /* 0x0003e8000c101b08 */
[----:B------:R1:W-:Y:S04]  /*4d00*/  @!P2 STG.E.64 desc[UR8][R14.64], R8 ;  /* 0x000000080e00a986 */ /* 0x0003e8000c101b08 */
[----:B------:R-:W-:Y:S05]  /*4d10*/  @P0 EXIT ;  /* 0x000000000000094d */ /* 0x000fea0003800000 */
[----:B------:R-:W-:Y:S01]  /*4d20*/  STG.E.64 desc[UR8][R14.64+0x80], R4 ;  /* 0x000080040e007986 */ /* 0x000fe2000c101b08 */
[----:B------:R-:W-:Y:S05]  /*4d30*/  EXIT ;  /* 0x000000000000794d */ /* 0x000fea0003800000 */
        .weak           $__internal_1_$__cuda_sm20_div_s64
        .type           $__internal_1_$__cuda_sm20_div_s64,@function
        .size           $__internal_1_$__cuda_sm20_div_s64,(.L_x_5435 - $__internal_1_$__cuda_sm20_div_s64)
$__internal_1_$__cuda_sm20_div_s64:
        /* <DEDUP_REMOVED lines=13> */
[C---:B------:R-:W-:Y:S01]  /*4e10*/  IMAD R10, R12.reuse, R37, R45 ;  /* 0x000000250c0a7224 */ /* 0x040fe200078e022d */
[----:B------:R-:W-:Y:S01]  /*4e20*/  IADD3 R11, P0, PT, RZ, -R44, RZ ;  /* 0x8000002cff0b7210 */ /* 0x000fe20007f1e0ff */
[----:B------:R-:W-:Y:S02]  /*4e30*/  IMAD.MOV.U32 R45, RZ, RZ, R12 ;  /* 0x000000ffff2d7224 */ /* 0x000fe400078e000c */
[----:B------:R-:W-:Y:S02]  /*4e40*/  IMAD R10, R13, R36, R10 ;  /* 0x000000240d0a7224 */ /* 0x000fe400078e020a */
[----:B------:R-:W-:-:S04]  /*4e50*/  IMAD.HI.U32 R44, R12, R11, RZ ;  /* 0x0000000b0c2c7227 */ /* 0x000fc800078e00ff */
[----:B------:R-:W-:-:S04]  /*4e60*/  IMAD.X R10, RZ, RZ, ~R10, P0 ;  /* 0x000000ffff0a7224 */ /* 0x000fc800000e0e0a */
[----:B------:R-:W-:-:S04]  /*4e70*/  IMAD.WIDE.U32 R44, P2, R12, R10, R44 ;  /* 0x0000000a0c2c7225 */ /* 0x000fc8000784002c */
[C---:B------:R-:W-:Y:S02]  /*4e80*/  IMAD R9, R13.reuse, R10, RZ ;  /* 0x0000000a0d097224 */ /* 0x040fe400078e02ff */
[----:B------:R-:W-:-:S04]  /*4e90*/  IMAD.HI.U32 R11, P1, R13, R11, R44 ;  /* 0x0000000b0d0b7227 */ /* 0x000fc8000782002c */
[----:B------:R-:W-:Y:S01]  /*4ea0*/  IMAD.HI.U32 R10, R13, R10, RZ ;  /* 0x0000000a0d0a7227 */ /* 0x000fe200078e00ff */
[----:B------:R-:W-:-:S03]  /*4eb0*/  IADD3 R45, P0, PT, R9, R11, RZ ;  /* 0x0000000b092d7210 */ /* 0x000fc60007f1e0ff */
[----:B------:R-:W-:Y:S02]  /*4ec0*/  IMAD.X R10, R10, 0x1, R13, P2 ;  /* 0x000000010a0a7824 */ /* 0x000fe400010e060d */
[----:B------:R-:W-:-:S03]  /*4ed0*/  IMAD.WIDE.U32 R12, R45, R36, RZ ;  /* 0x000000242d0c7225 */ /* 0x000fc600078e00ff */
[----:B------:R-:W-:Y:S01]  /*4ee0*/  IADD3.X R11, PT, PT, RZ, RZ, R10, P0, P1 ;  /* 0x000000ffff0b7210 */ /* 0x000fe200007e240a */
[----:B------:R-:W-:Y:S01]  /*4ef0*/  IMAD R9, R45, R37, R13 ;  /* 0x000000252d097224 */ /* 0x000fe200078e020d */
[----:B------:R-:W-:Y:S02]  /*4f00*/  IADD3 R13, P0, PT, RZ, -R12, RZ ;  /* 0x8000000cff0d7210 */ /* 0x000fe40007f1e0ff */
[----:B------:R-:W-:Y:S01]  /*4f10*/  ISETP.GE.AND P1, PT, R19, RZ, PT ;  /* 0x000000ff1300720c */ /* 0x000fe20003f26270 */
[----:B------:R-:W-:Y:S02]  /*4f20*/  IMAD R9, R11, R36, R9 ;  /* 0x000000240b097224 */ /* 0x000fe400078e0209 */
[----:B------:R-:W-:-:S03]  /*4f30*/  IMAD.HI.U32 R44, R45, R13, RZ ;  /* 0x0000000d2d2c7227 */ /* 0x000fc600078e00ff */
[----:B------:R-:W-:Y:S02]  /*4f40*/  IADD3.X R9, PT, PT, RZ, ~R9, RZ, P0, !PT ;  /* 0x80000009ff097210 */ /* 0x000fe400007fe4ff */
[----:B------:R-:W-:-:S03]  /*4f50*/  IADD3 R10, P0, PT, RZ, -R21, RZ ;  /* 0x80000015ff0a7210 */ /* 0x000fc60007f1e0ff */
[----:B------:R-:W-:Y:S01]  /*4f60*/  IMAD.WIDE.U32 R44, P4, R45, R9, R44 ;  /* 0x000000092d2c7225 */ /* 0x000fe2000788002c */
[----:B------:R-:W-:-:S03]  /*4f70*/  SEL R10, R10, R21, !P1 ;  /* 0x000000150a0a7207 */ /* 0x000fc60004800000 */
[C---:B------:R-:W-:Y:S02]  /*4f80*/  IMAD R12, R11.reuse, R9, RZ ;  /* 0x000000090b0c7224 */ /* 0x040fe400078e02ff */
[----:B------:R-:W-:-:S04]  /*4f90*/  IMAD.HI.U32 R13, P3, R11, R13, R44 ;  /* 0x0000000d0b0d7227 */ /* 0x000fc8000786002c */
[----:B------:R-:W-:Y:S01]  /*4fa0*/  IMAD.HI.U32 R9, R11, R9, RZ ;  /* 0x000000090b097227 */ /* 0x000fe200078e00ff */
[----:B------:R-:W-:-:S03]  /*4fb0*/  IADD3 R12, P2, PT, R12, R13, RZ ;  /* 0x0000000d0c0c7210 */ /* 0x000fc60007f5e0ff */
[----:B------:R-:W-:Y:S02]  /*4fc0*/  IMAD.X R13, RZ, RZ, ~R19, P0 ;  /* 0x000000ffff0d7224 */ /* 0x000fe400000e0e13 */
[----:B------:R-:W-:Y:S02]  /*4fd0*/  IMAD.X R11, R9, 0x1, R11, P4 ;  /* 0x00000001090b7824 */ /* 0x000fe400020e060b */
[C---:B------:R-:W-:Y:S01]  /*4fe0*/  IMAD.HI.U32 R44, R12.reuse, R10, RZ ;  /* 0x0000000a0c2c7227 */ /* 0x040fe200078e00ff */
[----:B------:R-:W-:Y:S02]  /*4ff0*/  SEL R9, R13, R19, !P1 ;  /* 0x000000130d097207 */ /* 0x000fe40004800000 */
[----:B------:R-:W-:Y:S01]  /*5000*/  IADD3.X R11, PT, PT, RZ, RZ, R11, P2, P3 ;  /* 0x000000ffff0b7210 */ /* 0x000fe200017e640b */
[----:B------:R-:W-:Y:S02]  /*5010*/  IMAD.MOV.U32 R45, RZ, RZ, RZ ;  /* 0x000000ffff2d7224 */ /* 0x000fe400078e00ff */
[----:B------:R-:W-:-:S04]  /*5020*/  IMAD.WIDE.U32 R12, R12, R9, R44 ;  /* 0x000000090c0c7225 */ /* 0x000fc800078e002c */
[C---:B------:R-:W-:Y:S02]  /*5030*/  IMAD R22, R11.reuse, R9, RZ ;  /* 0x000000090b167224 */ /* 0x040fe400078e02ff */
[----:B------:R-:W-:-:S04]  /*5040*/  IMAD.HI.U32 R12, P1, R11, R10, R12 ;  /* 0x0000000a0b0c7227 */ /* 0x000fc8000782000c */
[----:B------:R-:W-:Y:S01]  /*5050*/  IMAD.HI.U32 R11, R11, R9, RZ ;  /* 0x000000090b0b7227 */ /* 0x000fe200078e00ff */
[----:B------:R-:W-:-:S03]  /*5060*/  IADD3 R22, P0, PT, R22, R12, RZ ;  /* 0x0000000c16167210 */ /* 0x000fc60007f1e0ff */
[----:B------:R-:W-:Y:S02]  /*5070*/  IMAD.X R11, RZ, RZ, R11, P1 ;  /* 0x000000ffff0b7224 */ /* 0x000fe400008e060b */
[----:B------:R-:W-:-:S03]  /*5080*/  IMAD.WIDE.U32 R12, R22, R36, RZ ;  /* 0x00000024160c7225 */ /* 0x000fc600078e00ff */
[----:B------:R-:W-:Y:S01]  /*5090*/  IADD3.X R21, PT, PT, RZ, R11, RZ, P0, !PT ;  /* 0x0000000bff157210 */ /* 0x000fe200007fe4ff */
[----:B------:R-:W-:Y:S01]  /*50a0*/  IMAD R11, R22, R37, R13 ;  /* 0x00000025160b7224 */ /* 0x000fe200078e020d */
[----:B------:R-:W-:-:S03]  /*50b0*/  IADD3 R10, P1, PT, -R12, R10, RZ ;  /* 0x0000000a0c0a7210 */ /* 0x000fc60007f3e1ff */
[-C--:B------:R-:W-:Y:S01]  /*50c0*/  IMAD R11, R21, R36.reuse, R11 ;  /* 0x00000024150b7224 */ /* 0x080fe200078e020b */
[----:B------:R-:W-:-:S03]  /*50d0*/  ISETP.GE.U32.AND P0, PT, R10, R36, PT ;  /* 0x000000240a00720c */ /* 0x000fc60003f06070 */
[----:B------:R-:W-:Y:S01]  /*50e0*/  IMAD.X R9, R9, 0x1, ~R11, P1 ;  /* 0x0000000109097824 */ /* 0x000fe200008e0e0b */
[----:B------:R-:W-:-:S04]  /*50f0*/  IADD3 R12, P1, PT, R10, -R36, RZ ;  /* 0x800000240a0c7210 */ /* 0x000fc80007f3e0ff */
[C---:B------:R-:W-:Y:S01]  /*5100*/  ISETP.GE.U32.AND.EX P0, PT, R9.reuse, R37, PT, P0 ;  /* 0x000000250900720c */ /* 0x040fe20003f06100 */
[----:B------:R-:W-:Y:S01]  /*5110*/  IMAD.X R11, R9, 0x1, ~R37, P1 ;  /* 0x00000001090b7824 */ /* 0x000fe200008e0e25 */
[----:B------:R-:W-:Y:S02]  /*5120*/  IADD3 R13, P1, PT, R22, 0x1, RZ ;  /* 0x00000001160d7810 */ /* 0x000fe40007f3e0ff */
[----:B------:R-:W-:Y:S02]  /*5130*/  SEL R12, R12, R10, P0 ;  /* 0x0000000a0c0c7207 */ /* 0x000fe40000000000 */
[----:B------:R-:W-:Y:S01]  /*5140*/  SEL R11, R11, R9, P0 ;  /* 0x000000090b0b7207 */ /* 0x000fe20000000000 */
[----:B------:R-:W-:Y:S01]  /*5150*/  IMAD.X R9, RZ, RZ, R21, P1 ;  /* 0x000000ffff097224 */ /* 0x000fe200008e0615 */
[----:B------:R-:W-:Y:S02]  /*5160*/  SEL R13, R13, R22, P0 ;  /* 0x000000160d0d7207 */ /* 0x000fe40000000000 */
[----:B------:R-:W-:-:S02]  /*5170*/  ISETP.GE.U32.AND P1, PT, R12, R36, PT ;  /* 0x000000240c00720c */ /* 0x000fc40003f26070 */
[----:B------:R-:W-:Y:S02]  /*5180*/  SEL R9, R9, R21, P0 ;  /* 0x0000001509097207 */ /* 0x000fe40000000000 */
[----:B------:R-:W-:Y:S02]  /*5190*/  IADD3 R10, P0, PT, R13, 0x1, RZ ;  /* 0x000000010d0a7810 */ /* 0x000fe40007f1e0ff */
[----:B------:R-:W-:Y:S02]  /*51a0*/  ISETP.GE.U32.AND.EX P1, PT, R11, R37, PT, P1 ;  /* 0x000000250b00720c */ /* 0x000fe40003f26110 */
[----:B------:R-:W-:Y:S02]  /*51b0*/  IADD3.X R11, PT, PT, RZ, R9, RZ, P0, !PT ;  /* 0x00000009ff0b7210 */ /* 0x000fe400007fe4ff */
[----:B------:R-:W-:Y:S02]  /*51c0*/  SEL R10, R10, R13, P1 ;  /* 0x0000000d0a0a7207 */ /* 0x000fe40000800000 */
[----:B------:R-:W-:-:S02]  /*51d0*/  SEL R11, R11, R9, P1 ;  /* 0x000000090b0b7207 */ /* 0x000fc40000800000 */
[C---:B------:R-:W-:Y:S02]  /*51e0*/  LOP3.LUT R12, R17.reuse, R19, RZ, 0x3c, !PT ;  /* 0x00000013110c7212 */ /* 0x040fe400078e3cff */
[-C--:B------:R-:W-:Y:S02]  /*51f0*/  IADD3 R9, P1, PT, RZ, -R10.reuse, RZ ;  /* 0x8000000aff097210 */ /* 0x080fe40007f3e0ff */
[----:B------:R-:W-:Y:S02]  /*5200*/  ISETP.NE.U32.AND P0, PT, R18, RZ, PT ;  /* 0x000000ff1200720c */ /* 0x000fe40003f05070 */
[----:B------:R-:W-:Y:S01]  /*5210*/  ISETP.GE.AND P2, PT, R12, RZ, PT ;  /* 0x000000ff0c00720c */ /* 0x000fe20003f46270 */
[----:B------:R-:W-:Y:S01]  /*5220*/  IMAD.X R12, RZ, RZ, ~R11, P1 ;  /* 0x000000ffff0c7224 */ /* 0x000fe200008e0e0b */
[----:B------:R-:W-:Y:S01]  /*5230*/  ISETP.NE.AND.EX P0, PT, R17, RZ, PT, P0 ;  /* 0x000000ff1100720c */ /* 0x000fe20003f05300 */
[----:B------:R-:W-:Y:S01]  /*5240*/  IMAD.MOV.U32 R17, RZ, RZ, 0x0 ;  /* 0x00000000ff117424 */ /* 0x000fe200078e00ff */
[----:B------:R-:W-:-:S02]  /*5250*/  SEL R9, R9, R10, !P2 ;  /* 0x0000000a09097207 */ /* 0x000fc40005000000 */
[----:B------:R-:W-:Y:S02]  /*5260*/  SEL R12, R12, R11, !P2 ;  /* 0x0000000b0c0c7207 */ /* 0x000fe40005000000 */
[----:B------:R-:W-:Y:S02]  /*5270*/  SEL R9, R9, 0xffffffff, P0 ;  /* 0xffffffff09097807 */ /* 0x000fe40000000000 */
[----:B------:R-:W-:Y:S01]  /*5280*/  SEL R12, R12, 0xffffffff, P0 ;  /* 0xffffffff0c0c7807 */ /* 0x000fe20000000000 */
[----:B------:R-:W-:Y:S06]  /*5290*/  RET.REL.NODEC R16 `(_ZN5flash32flash_fwd_splitkv_combine_kernelI23Flash_fwd_kernel_traitsILi96ELi64ELi128ELi4ELb0ELb0EN7cutlass10bfloat16_tE19Flash_kernel_traitsILi96ELi64ELi128ELi4ES3_EELi16ELi6ELb0EEEvNS_16Flash_fwd_paramsE) ;  /* 0xffffffac10587950 */ /* 0x000fec0003c3ffff */
.L_x_63:
        /* <DEDUP_REMOVED lines=14> */
.L_x_5435:


//--------------------- .text._ZN5flash32flash_fwd_splitkv_combine_kernelI23Flash_fwd_kernel_traitsILi96ELi64ELi128ELi4ELb0ELb0EN7cutlass10bfloat16_tE19Flash_kernel_traitsILi96ELi64ELi128ELi4ES3_EELi16ELi5ELb0EEEvNS_16Flash_fwd_paramsE --------------------------
	.section	.text._ZN5flash32flash_fwd_splitkv_combine_kernelI23Flash_fwd_kernel_traitsILi96ELi64ELi128ELi4ELb0ELb0EN7cutlass10bfloat16_tE19Flash_kernel_traitsILi96ELi64ELi128ELi4ES3_EELi16ELi5ELb0EEEvNS_16Flash_fwd_paramsE,"ax",@progbits
	.align	128
        .global         _ZN5flash32flash_fwd_splitkv_combine_kernelI23Flash_fwd_kernel_traitsILi96ELi64ELi128ELi4ELb0ELb0EN7cutlass10bfloat16_tE19Flash_kernel_traitsILi96ELi64ELi128ELi4ES3_EELi16ELi5ELb0EEEvNS_16Flash_fwd_paramsE
        .type           _ZN5flash32flash_fwd_splitkv_combine_kernelI23Flash_fwd_kernel_traitsILi96ELi64ELi128ELi4ELb0ELb0EN7cutlass10bfloat16_tE19Flash_kernel_traitsILi96ELi64ELi128ELi4ES3_EELi16ELi5ELb0EEEvNS_16Flash_fwd_paramsE,@function
        .size           _ZN5flash32flash_fwd_splitkv_combine_kernelI23Flash_fwd_kernel_traitsILi96ELi64ELi128ELi4ELb0ELb0EN7cutlass10bfloat16_tE19Flash_kernel_traitsILi96ELi64ELi128ELi4ES3_EELi16ELi5ELb0EEEvNS_16Flash_fwd_paramsE,(.L_x_5436 - _ZN5flash32flash_fwd_splitkv_combine_kernelI23Flash_fwd_kernel_traitsILi96ELi64ELi128ELi4ELb0ELb0EN7cutlass10bfloat16_tE19Flash_kernel_traitsILi96ELi64ELi128ELi4ES3_EELi16ELi5ELb0EEEvNS_16Flash_fwd_paramsE)
        .other          _ZN5flash32flash_fwd_splitkv_combine_kernelI23Flash_fwd_kernel_traitsILi96ELi64ELi128ELi4ELb0ELb0EN7cutlass10bfloat16_tE19Flash_kernel_traitsILi96ELi64ELi128ELi4ES3_EELi16ELi5ELb0EEEvNS_16Flash_fwd_paramsE,@"STO_CUDA_ENTRY STV_DEFAULT"
_ZN5flash32flash_fwd_splitkv_combine_kernelI23Flash_fwd_kernel_traitsILi96ELi64ELi128ELi4ELb0ELb0EN7cutlass10bfloat16_tE19Flash_kernel_traitsILi96ELi64ELi128ELi4ES3_EELi16ELi5ELb0EEEvNS_16Flash_fwd_paramsE:
.text._ZN5flash32flash_fwd_splitkv_combine_kernelI23Flash_fwd_kernel_traitsILi96ELi64ELi128ELi4ELb0ELb0EN7cutlass10bfloat16_tE19Flash_kernel_traitsILi96ELi64ELi128ELi4ES3_EELi16ELi5ELb0EEEvNS_16Flash_fwd_paramsE:
        /* <DEDUP_REMOVED lines=15> */
[----:B------:R-:W-:Y:S01]  /*00f0*/  UIADD3 UR5, UPT, UPT, URZ, -UR14, URZ ;  /* 0x8000000eff057290 */ /* 0x000fe2000fffe0ff */
[----:B------:R-:W-:Y:S01]  /*0100*/  UMOV UR12, URZ ;  /* 0x000000ff000c7c82 */ /* 0x000fe20008000000 */
[----:B------:R-:W-:-:S05]  /*0110*/  UISETP.NE.U32.AND UP0, UPT, UR14, URZ, UPT ;  /* 0x000000ff0e00728c */ /* 0x000fca000bf05070 */
[----:B0-----:R-:W0:Y:S02]  /*0120*/  MUFU.RCP R0, R2 ;  /* 0x0000000200007308 */ /* 0x001e240000001000 */
[----:B0-----:R-:W-:-:S06]  /*0130*/  VIADD R0, R0, 0xffffffe ;  /* 0x0ffffffe00007836 */ /* 0x001fcc0000000000 */
[----:B------:R-:W0:Y:S02]  /*0140*/  F2I.FTZ.U32.TRUNC.NTZ R0, R0 ;  /* 0x0000000000007305 */ /* 0x000e24000021f000 */
[----:B0-----:R-:W-:-:S13]  /*0150*/  R2UR UR13, R0 ;  /* 0x00000000000d72ca */ /* 0x001fda00000e0000 */
[----:B------:R-:W-:-:S04]  /*0160*/  UIMAD UR5, UR5, UR13, URZ ;  /* 0x0000000d050572a4 */ /* 0x000fc8000f8e02ff */
[----:B------:R-:W-:-:S04]  /*0170*/  UIMAD.WIDE.U32 UR12, UR13, UR5, UR12 ;  /* 0x000000050d0c72a5 */ /* 0x000fc8000f8e000c */
[----:B------:R-:W-:-:S07]  /*0180*/  UIMAD.WIDE.U32 UR12, UR13, UR7, URZ ;  /* 0x000000070d0c72a5 */ /* 0x000fce000f8e00ff */
[----:B------:R-:W-:Y:S01]  /*0190*/  UMOV UR9, UR13 ;  /* 0x0000000d00097c82 */ /* 0x000fe20008000000 */
[----:B------:R-:W-:Y:S01]  /*01a0*/  UMOV UR13, URZ ;  /* 0x000000ff000d7c82 */ /* 0x000fe20008000000 */
[----:B------:R-:W-:Y:S01]  /*01b0*/  UIADD3 UR5, UPT, UPT, -UR9, URZ, URZ ;  /* 0x000000ff09057290 */ /* 0x000fe2000fffe1ff */
[----:B------:R-:W-:-:S03]  /*01c0*/  IMAD.U32 R15, RZ, RZ, UR13 ;  /* 0x0000000dff0f7e24 */ /* 0x000fc6000f8e00ff */
[----:B------:R-:W-:-:S04]  /*01d0*/  UIMAD UR5, UR14, UR5, UR7 ;  /* 0x000000050e0572a4 */ /* 0x000fc8000f8e0207 */
[----:B------:R-:W-:-:S11]  /*01e0*/  UISETP.GE.U32.AND UP2, UPT, UR5, UR14, UPT ;  /* 0x0000000e0500728c */ /* 0x000fd6000bf46070 */
[----:B------:R-:W-:Y:S02]  /*01f0*/  @UP2 UIADD3 UR5, UPT, UPT, -UR14, UR5, URZ ;  /* 0x000000050e052290 */ /* 0x000fe4000fffe1ff */
[----:B------:R-:W-:Y:S02]  /*0200*/  @UP2 UIADD3 UR9, UPT, UPT, UR9, 0x1, URZ ;  /* 0x0000000109092890 */ /* 0x000fe4000fffe0ff */
[----:B------:R-:W-:-:S11]  /*0210*/  UISETP.GE.U32.AND UP1, UPT, UR5, UR14, UPT ;  /* 0x0000000e0500728c */ /* 0x000fd6000bf26070 */
[----:B------:R-:W-:Y:S02]  /*0220*/  @UP1 UIADD3 UR9, UPT, UPT, UR9, 0x1, URZ ;  /* 0x0000000109091890 */ /* 0x000fe4000fffe0ff */
[----:B------:R-:W-:-:S07]  /*0230*/  @!UP0 ULOP3.LUT UR9, URZ, UR14, URZ, 0x33, !UPT ;  /* 0x0000000eff098292 */ /* 0x000fce000f8e33ff */
[----:B------:R-:W-:Y:S02]  /*0240*/  UMOV UR12, UR9 ;  /* 0x00000009000c7c82 */ /* 0x000fe40008000000 */
[----:B------:R-:W-:Y:S01]  /*0250*/  MOV R14, UR12 ;  /* 0x0000000c000e7c02 */ /* 0x000fe20008000f00 */
[----:B------:R-:W-:Y:S06]  /*0260*/  BRA `(.L_x_65) ;  /* 0x00000000001c7947 */ /* 0x000fec0003800000 */
.L_x_64:
[----:B------:R-:W-:Y:S01]  /*0270*/  IMAD.U32 R33, RZ, RZ, UR7 ;  /* 0x00000007ff217e24 */ /* 0x000fe2000f8e00ff */
[----:B------:R-:W-:Y:S01]  /*0280*/  MOV R20, UR14 ;  /* 0x0000000e00147c02 */ /* 0x000fe20008000f00 */
[----:B------:R-:W-:Y:S01]  /*0290*/  IMAD.U32 R21, RZ, RZ, UR4 ;  /* 0x00000004ff157e24 */ /* 0x000fe2000f8e00ff */
[----:B------:R-:W-:Y:S02]  /*02a0*/  MOV R19, UR8 ;  /* 0x0000000800137c02 */ /* 0x000fe40008000f00 */
[----:B------:R-:W-:Y:S02]  /*02b0*/  MOV R18, 0x2d0 ;  /* 0x000002d000127802 */ /* 0x000fe40000000f00 */
[----:B------:R-:W-:Y:S05]  /*02c0*/  CALL.REL.NOINC `($__internal_2_$__cuda_sm20_div_s64) ;  /* 0x00000040009c7944 */ /* 0x000fea0003c00000 */
[----:B------:R-:W-:-:S07]  /*02d0*/  MOV R15, R13 ;  /* 0x0000000d000f7202 */ /* 0x000fce0000000f00 */
.L_x_65:
        /* <DEDUP_REMOVED lines=30> */
.L_x_67:
[----:B------:R-:W-:Y:S01]  /*04c0*/  IMAD.MOV.U32 R33, RZ, RZ, R14 ;  /* 0x000000ffff217224 */ /* 0x000fe200078e000e */
[----:B------:R-:W-:Y:S02]  /*04d0*/  MOV R21, R15 ;  /* 0x0000000f00157202 */ /* 0x000fe40000000f00 */
[----:B------:R-:W-:Y:S02]  /*04e0*/  MOV R18, 0x500 ;  /* 0x0000050000127802 */ /* 0x000fe40000000f00 */
[----:B------:R-:W-:Y:S05]  /*04f0*/  CALL.REL.NOINC `($__internal_2_$__cuda_sm20_div_s64) ;  /* 0x0000004000107944 */ /* 0x000fea0003c00000 */
[----:B------:R-:W-:Y:S02]  /*0500*/  MOV R26, R14 ;  /* 0x0000000e001a7202 */ /* 0x000fe40000000f00 */
[----:B------:R-:W-:Y:S02]  /*0510*/  MOV R27, R13 ;  /* 0x0000000d001b7202 */ /* 0x000fe40000000f00 */
.L_x_68:
[----:B------:R-:W-:Y:S05]  /*0520*/  BSYNC.RECONVERGENT B0 ;  /* 0x0000000000007941 */ /* 0x000fea0003800200 */
.L_x_66:
[----:B------:R-:W0:Y:S01]  /*0530*/  LDC R3, c[0x0][0x434] ;  /* 0x00010d00ff037b82 */ /* 0x000e220000000800 */
[----:B------:R-:W-:Y:S01]  /*0540*/  IMAD.MOV.U32 R6, RZ, RZ, RZ ;  /* 0x000000ffff067224 */ /* 0x000fe200078e00ff */
[----:B------:R-:W-:Y:S01]  /*0550*/  BSSY.RECONVERGENT B0, `(.L_x_69) ;  /* 0x000003c000007945 */ /* 0x000fe20003800200 */
[----:B0-----:R-:W-:-:S04]  /*0560*/  IABS R5, R3 ;  /* 0x0000000300057213 */ /* 0x001fc80000000000 */
[----:B------:R-:W0:Y:S01]  /*0570*/  I2F.RP R9, R5 ;  /* 0x0000000500097306 */ /* 0x000e220000209400 */
[----:B------:R-:W-:-:S04]  /*0580*/  IADD3 R0, PT, PT, R3, -0x1, R5 ;  /* 0xffffffff03007810 */ /* 0x000fc80007ffe005 */
[----:B------:R-:W-:-:S03]  /*0590*/  IABS R2, R0 ;  /* 0x0000000000027213 */ /* 0x000fc60000000000 */
[----:B0-----:R-:W0:Y:S02]  /*05a0*/  MUFU.RCP R8, R9 ;  /* 0x0000000900087308 */ /* 0x001e240000001000 */
[----:B0-----:R-:W-:-:S06]  /*05b0*/  VIADD R8, R8, 0xffffffe ;  /* 0x0ffffffe08087836 */ /* 0x001fcc0000000000 */
[----:B------:R-:W0:Y:S02]  /*05c0*/  F2I.FTZ.U32.TRUNC.NTZ R7, R8 ;  /* 0x0000000800077305 */ /* 0x000e24000021f000 */
[----:B0-----:R-:W-:-:S04]  /*05d0*/  IMAD.MOV R4, RZ, RZ, -R7 ;  /* 0x000000ffff047224 */ /* 0x001fc800078e0a07 */
[----:B------:R-:W-:-:S04]  /*05e0*/  IMAD R4, R4, R5, RZ ;  /* 0x0000000504047224 */ /* 0x000fc800078e02ff */
[----:B------:R-:W-:-:S04]  /*05f0*/  IMAD.HI.U32 R7, R7, R4, R6 ;  /* 0x0000000407077227 */ /* 0x000fc800078e0006 */
[----:B------:R-:W-:-:S04]  /*0600*/  IMAD.MOV.U32 R4, RZ, RZ, R2 ;  /* 0x000000ffff047224 */ /* 0x000fc800078e0002 */
[----:B------:R-:W-:-:S04]  /*0610*/  IMAD.HI.U32 R6, R7, R4, RZ ;  /* 0x0000000407067227 */ /* 0x000fc800078e00ff */
[----:B------:R-:W-:-:S04]  /*0620*/  IMAD.MOV R2, RZ, RZ, -R6 ;  /* 0x000000ffff027224 */ /* 0x000fc800078e0a06 */
[----:B------:R-:W-:-:S05]  /*0630*/  IMAD R2, R5, R2, R4 ;  /* 0x0000000205027224 */ /* 0x000fca00078e0204 */
[----:B------:R-:W-:-:S13]  /*0640*/  ISETP.GT.U32.AND P1, PT, R5, R2, PT ;  /* 0x000000020500720c */ /* 0x000fda0003f24070 */
[----:B------:R-:W-:Y:S02]  /*0650*/  @!P1 IMAD.IADD R2, R2, 0x1, -R5 ;  /* 0x0000000102029824 */ /* 0x000fe400078e0a05 */
[----:B------:R-:W-:Y:S01]  /*0660*/  @!P1 VIADD R6, R6, 0x1 ;  /* 0x0000000106069836 */ /* 0x000fe20000000000 */
[----:B------:R-:W-:Y:S02]  /*0670*/  ISETP.NE.AND P1, PT, R3, RZ, PT ;  /* 0x000000ff0300720c */ /* 0x000fe40003f25270 */
        /* <DEDUP_REMOVED lines=34> */
.L_x_70:
[----:B------:R-:W-:Y:S01]  /*08a0*/  IMAD.MOV.U32 R33, RZ, RZ, R20 ;  /* 0x000000ffff217224 */ /* 0x000fe200078e0014 */
[----:B------:R-:W-:Y:S01]  /*08b0*/  MOV R20, R12 ;  /* 0x0000000c00147202 */ /* 0x000fe20000000f00 */
[----:B------:R-:W-:Y:S01]  /*08c0*/  IMAD.MOV.U32 R21, RZ, RZ, R19 ;  /* 0x000000ffff157224 */ /* 0x000fe200078e0013 */
[----:B------:R-:W-:Y:S02]  /*08d0*/  MOV R19, R2 ;  /* 0x0000000200137202 */ /* 0x000fe40000000f00 */
[----:B------:R-:W-:Y:S02]  /*08e0*/  MOV R18, 0x900 ;  /* 0x0000090000127802 */ /* 0x000fe40000000f00 */
[----:B------:R-:W-:Y:S05]  /*08f0*/  CALL.REL.NOINC `($__internal_2_$__cuda_sm20_div_s64) ;  /* 0x0000003c00107944 */ /* 0x000fea0003c00000 */
[----:B------:R-:W-:Y:S02]  /*0900*/  MOV R15, R13 ;  /* 0x0000000d000f7202 */ /* 0x000fe40000000f00 */
.L_x_71:
[----:B------:R-:W-:Y:S05]  /*0910*/  BSYNC.RECONVERGENT B0 ;  /* 0x0000000000007941 */ /* 0x000fea0003800200 */
.L_x_69:
[----:B------:R-:W0:Y:S01]  /*0920*/  LDCU UR11, c[0x0][0x434] ;  /* 0x00008680ff0b77ac */ /* 0x000e220008000800 */
[----:B------:R-:W-:Y:S01]  /*0930*/  IMAD.MOV.U32 R6, RZ, RZ, RZ ;  /* 0x000000ffff067224 */ /* 0x000fe200078e00ff */
[----:B------:R-:W-:Y:S01]  /*0940*/  BSSY.RECONVERGENT B0, `(.L_x_72) ;  /* 0x000007a000007945 */ /* 0x000fe20003800200 */
[----:B0-----:R-:W-:Y:S01]  /*0950*/  IMAD.U32 R5, RZ, RZ, UR11 ;  /* 0x0000000bff057e24 */ /* 0x001fe2000f8e00ff */
[----:B------:R-:W-:-:S04]  /*0960*/  USHF.R.S32.HI UR5, URZ, 0x1f, UR11 ;  /* 0x0000001fff057899 */ /* 0x000fc8000801140b */
[----:B------:R-:W-:Y:S01]  /*0970*/  IABS R5, R5 ;  /* 0x0000000500057213 */ /* 0x000fe20000000000 */
[----:B------:R-:W-:-:S03]  /*0980*/  ULOP3.LUT UR5, UR5, 0x1, URZ, 0xfc, !UPT ;  /* 0x0000000105057892 */ /* 0x000fc6000f8efcff */
[----:B------:R-:W0:Y:S08]  /*0990*/  I2F.RP R9, R5 ;  /* 0x0000000500097306 */ /* 0x000e300000209400 */
[----:B0-----:R-:W0:Y:S02]  /*09a0*/  MUFU.RCP R8, R9 ;  /* 0x0000000900087308 */ /* 0x001e240000001000 */
[----:B0-----:R-:W-:-:S06]  /*09b0*/  VIADD R8, R8, 0xffffffe ;  /* 0x0ffffffe08087836 */ /* 0x001fcc0000000000 */
[----:B------:R-:W0:Y:S02]  /*09c0*/  F2I.FTZ.U32.TRUNC.NTZ R7, R8 ;  /* 0x0000000800077305 */ /* 0x000e24000021f000 */
[----:B0-----:R-:W-:-:S04]  /*09d0*/  IMAD.MOV R3, RZ, RZ, -R7 ;  /* 0x000000ffff037224 */ /* 0x001fc800078e0a07 */
[----:B------:R-:W-:Y:S01]  /*09e0*/  IMAD R4, R3, R5, RZ ;  /* 0x0000000503047224 */ /* 0x000fe200078e02ff */
[----:B------:R-:W-:Y:S02]  /*09f0*/  IABS R3, R0 ;  /* 0x0000000000037213 */ /* 0x000fe40000000000 */
[----:B------:R-:W-:Y:S01]  /*0a00*/  LOP3.LUT R0, R0, UR11, RZ, 0x3c, !PT ;  /* 0x0000000b00007c12 */ /* 0x000fe2000f8e3cff */
[----:B------:R-:W-:-:S03]  /*0a10*/  IMAD.HI.U32 R7, R7, R4, R6 ;  /* 0x0000000407077227 */ /* 0x000fc600078e0006 */
[----:B------:R-:W-:Y:S01]  /*0a20*/  ISETP.GE.AND P2, PT, R0, RZ, PT ;  /* 0x000000ff0000720c */ /* 0x000fe20003f46270 */
[----:B------:R-:W-:Y:S01]  /*0a30*/  IMAD.MOV.U32 R6, RZ, RZ, R3 ;  /* 0x000000ffff067224 */ /* 0x000fe200078e0003 */
[----:B------:R-:W0:Y:S03]  /*0a40*/  LDC R0, c[0x0][0x3e0] ;  /* 0x0000f800ff007b82 */ /* 0x000e260000000800 */
[----:B------:R-:W-:-:S04]  /*0a50*/  IMAD.HI.U32 R3, R7, R6, RZ ;  /* 0x0000000607037227 */ /* 0x000fc800078e00ff */
[----:B------:R-:W-:-:S04]  /*0a60*/  IMAD.MOV R4, RZ, RZ, -R3 ;  /* 0x000000ffff047224 */ /* 0x000fc800078e0a03 */
[----:B------:R-:W-:-:S05]  /*0a70*/  IMAD R4, R5, R4, R6 ;  /* 0x0000000405047224 */ /* 0x000fca00078e0206 */
[----:B------:R-:W-:Y:S02]  /*0a80*/  ISETP.GT.U32.AND P1, PT, R5, R4, PT ;  /* 0x000000040500720c */ /* 0x000fe40003f24070 */
[----:B0-----:R-:W-:Y:S02]  /*0a90*/  IABS R6, R0 ;  /* 0x0000000000067213 */ /* 0x001fe40000000000 */
[----:B------:R-:W-:Y:S02]  /*0aa0*/  ISETP.NE.AND P4, PT, R0, RZ, PT ;  /* 0x000000ff0000720c */ /* 0x000fe40003f85270 */
[----:B------:R-:W0:Y:S07]  /*0ab0*/  I2F.RP R9, R6 ;  /* 0x0000000600097306 */ /* 0x000e2e0000209400 */
[----:B------:R-:W-:Y:S01]  /*0ac0*/  @!P1 IADD3 R4, PT, PT, R4, -R5, RZ ;  /* 0x8000000504049210 */ /* 0x000fe20007ffe0ff */
[----:B------:R-:W-:Y:S01]  /*0ad0*/  @!P1 VIADD R3, R3, 0x1 ;  /* 0x0000000103039836 */ /* 0x000fe20000000000 */
[----:B------:R-:W-:-:S02]  /*0ae0*/  ISETP.NE.AND P1, PT, RZ, UR11, PT ;  /* 0x0000000bff007c0c */ /* 0x000fc4000bf25270 */
[----:B------:R-:W-:Y:S01]  /*0af0*/  ISETP.GE.U32.AND P0, PT, R4, R5, PT ;  /* 0x000000050400720c */ /* 0x000fe20003f06070 */
[----:B------:R-:W-:Y:S01]  /*0b00*/  VIADD R4, R0, 0xffffffff ;  /* 0xffffffff00047836 */ /* 0x000fe20000000000 */
[----:B0-----:R-:W0:Y:S11]  /*0b10*/  MUFU.RCP R18, R9 ;  /* 0x0000000900127308 */ /* 0x001e360000001000 */
[----:B------:R-:W-:-:S04]  /*0b20*/  @P0 VIADD R3, R3, 0x1 ;  /* 0x0000000103030836 */ /* 0x000fc80000000000 */
[----:B------:R-:W-:-:S04]  /*0b30*/  IMAD.MOV.U32 R5, RZ, RZ, R3 ;  /* 0x000000ffff057224 */ /* 0x000fc800078e0003 */
[----:B------:R-:W-:Y:S01]  /*0b40*/  @!P2 IMAD.MOV R5, RZ, RZ, -R5 ;  /* 0x000000ffff05a224 */ /* 0x000fe200078e0a05 */
[----:B------:R-:W-:-:S05]  /*0b50*/  @!P1 LOP3.LUT R5, RZ, UR11, RZ, 0x33, !PT ;  /* 0x0000000bff059c12 */ /* 0x000fca000f8e33ff */
[----:B------:R-:W-:Y:S01]  /*0b60*/  IMAD R10, R5, UR5, RZ ;  /* 0x00000005050a7c24 */ /* 0x000fe2000f8e02ff */
[----:B------:R-:W1:Y:S01]  /*0b70*/  LDCU.U8 UR5, c[0x0][0x549] ;  /* 0x0000a920ff0577ac */ /* 0x000e620008000000 */
[----:B0-----:R-:W-:-:S03]  /*0b80*/  VIADD R18, R18, 0xffffffe ;  /* 0x0ffffffe12127836 */ /* 0x001fc60000000000 */
[-C--:B------:R-:W-:Y:S01]  /*0b90*/  IABS R8, R10.reuse ;  /* 0x0000000a00087213 */ /* 0x080fe20000000000 */
[----:B------:R0:W-:Y:S01]  /*0ba0*/  F2I.FTZ.U32.TRUNC.NTZ R19, R18 ;  /* 0x0000001200137305 */ /* 0x0001e2000021f000 */
[----:B------:R-:W-:-:S05]  /*0bb0*/  IABS R11, R10 ;  /* 0x0000000a000b7213 */ /* 0x000fca0000000000 */
[----:B------:R-:W-:Y:S02]  /*0bc0*/  IMAD.MOV R11, RZ, RZ, -R11 ;  /* 0x000000ffff0b7224 */ /* 0x000fe400078e0a0b */
[----:B------:R-:W2:Y:S01]  /*0bd0*/  I2F.RP R7, R8 ;  /* 0x0000000800077306 */ /* 0x000ea20000209400 */
[----:B-1----:R-:W-:Y:S01]  /*0be0*/  UISETP.NE.AND UP1, UPT, UR5, URZ, UPT ;  /* 0x000000ff0500728c */ /* 0x002fe2000bf25270 */
[----:B0-----:R-:W-:-:S03]  /*0bf0*/  IMAD.MOV.U32 R18, RZ, RZ, RZ ;  /* 0x000000ffff127224 */ /* 0x001fc600078e00ff */
[----:B------:R-:W-:-:S03]  /*0c00*/  USEL UR11, UR11, 0x1, !UP1 ;  /* 0x000000010b0b7887 */ /* 0x000fc6000c800000 */
[----:B--2---:R-:W0:Y:S02]  /*0c10*/  MUFU.RCP R3, R7 ;  /* 0x0000000700037308 */ /* 0x004e240000001000 */
[----:B0-----:R-:W-:Y:S01]  /*0c20*/  IADD3 R20, PT, PT, R3, 0xffffffe, RZ ;  /* 0x0ffffffe03147810 */ /* 0x001fe20007ffe0ff */
[----:B------:R-:W-:-:S05]  /*0c30*/  IMAD.IADD R7, R4, 0x1, R8 ;  /* 0x0000000104077824 */ /* 0x000fca00078e0208 */
[----:B------:R-:W0:Y:S01]  /*0c40*/  F2I.FTZ.U32.TRUNC.NTZ R21, R20 ;  /* 0x0000001400157305 */ /* 0x000e22000021f000 */
[----:B------:R-:W-:Y:S01]  /*0c50*/  IABS R9, R7 ;  /* 0x0000000700097213 */ /* 0x000fe20000000000 */
[----:B0-----:R-:W-:Y:S02]  /*0c60*/  IMAD.MOV R3, RZ, RZ, -R21 ;  /* 0x000000ffff037224 */ /* 0x001fe400078e0a15 */
[----:B------:R-:W-:Y:S02]  /*0c70*/  HFMA2 R20, -RZ, RZ, 0, 0 ;  /* 0x00000000ff147431 */ /* 0x000fe400000001ff */
[----:B------:R-:W-:Y:S02]  /*0c80*/  IMAD R16, R3, R8, RZ ;  /* 0x0000000803107224 */ /* 0x000fe400078e02ff */
[----:B------:R-:W-:Y:S02]  /*0c90*/  IMAD.MOV R3, RZ, RZ, -R19 ;  /* 0x000000ffff037224 */ /* 0x000fe400078e0a13 */
[----:B------:R-:W-:-:S04]  /*0ca0*/  IMAD.HI.U32 R16, R21, R16, R20 ;  /* 0x0000001015107227 */ /* 0x000fc800078e0014 */
[----:B------:R-:W-:Y:S02]  /*0cb0*/  IMAD R3, R3, R6, RZ ;  /* 0x0000000603037224 */ /* 0x000fe400078e02ff */
[----:B------:R-:W-:-:S04]  /*0cc0*/  IMAD.HI.U32 R16, R16, R9, RZ ;  /* 0x0000000910107227 */ /* 0x000fc800078e00ff */
[----:B------:R-:W-:Y:S02]  /*0cd0*/  IMAD R11, R16, R11, R9 ;  /* 0x0000000b100b7224 */ /* 0x000fe400078e0209 */
[----:B------:R-:W-:-:S03]  /*0ce0*/  IMAD.HI.U32 R18, R19, R3, R18 ;  /* 0x0000000313127227 */ /* 0x000fc600078e0012 */
[----:B------:R-:W-:-:S03]  /*0cf0*/  ISETP.GT.U32.AND P1, PT, R8, R11, PT ;  /* 0x0000000b0800720c */ /* 0x000fc60003f24070 */
[----:B------:R-:W-:-:S05]  /*0d00*/  IMAD.HI.U32 R13, R18, R9, RZ ;  /* 0x00000009120d7227 */ /* 0x000fca00078e00ff */
[----:B------:R-:W-:-:S05]  /*0d10*/  IADD3 R3, PT, PT, -R13, RZ, RZ ;  /* 0x000000ff0d037210 */ /* 0x000fca0007ffe1ff */
[----:B------:R-:W-:Y:S02]  /*0d20*/  @!P1 IMAD.IADD R11, R11, 0x1, -R8 ;  /* 0x000000010b0b9824 */ /* 0x000fe400078e0a08 */
[----:B------:R-:W-:Y:S02]  /*0d30*/  IMAD R3, R6, R3, R9 ;  /* 0x0000000306037224 */ /* 0x000fe400078e0209 */
[----:B------:R-:W-:Y:S01]  /*0d40*/  @!P1 VIADD R16, R16, 0x1 ;  /* 0x0000000110109836 */ /* 0x000fe20000000000 */
[-C--:B------:R-:W-:Y:S02]  /*0d50*/  ISETP.GE.U32.AND P2, PT, R11, R8.reuse, PT ;  /* 0x000000080b00720c */ /* 0x080fe40003f46070 */
[----:B------:R-:W-:Y:S02]  /*0d60*/  LOP3.LUT R11, R7, R8, RZ, 0x3c, !PT ;  /* 0x00000008070b7212 */ /* 0x000fe400078e3cff */
[----:B------:R-:W-:Y:S02]  /*0d70*/  ISETP.GT.U32.AND P3, PT, R6, R3, PT ;  /* 0x000000030600720c */ /* 0x000fe40003f64070 */
[----:B------:R-:W-:-:S02]  /*0d80*/  ISETP.GE.AND P0, PT, R11, RZ, PT ;  /* 0x000000ff0b00720c */ /* 0x000fc40003f06270 */
[----:B------:R-:W-:Y:S02]  /*0d90*/  ISETP.NE.AND P1, PT, R10, RZ, PT ;  /* 0x000000ff0a00720c */ /* 0x000fe40003f25270 */
[----:B------:R-:W-:-:S03]  /*0da0*/  LOP3.LUT R7, R7, R0, RZ, 0x3c, !PT ;  /* 0x0000000007077212 */ /* 0x000fc600078e3cff */
[----:B------:R-:W-:Y:S01]  /*0db0*/  @P2 VIADD R16, R16, 0x1 ;  /* 0x0000000110102836 */ /* 0x000fe20000000000 */
[----:B------:R-:W-:Y:S02]  /*0dc0*/  ISETP.GE.AND P2, PT, R7, RZ, PT ;  /* 0x000000ff0700720c */ /* 0x000fe40003f46270 */
[----:B------:R-:W-:Y:S01]  /*0dd0*/  SHF.R.S32.HI R7, RZ, 0x1f, R10 ;  /* 0x0000001fff077819 */ /* 0x000fe2000001140a */
[----:B------:R-:W-:Y:S01]  /*0de0*/  @!P3 IMAD.IADD R3, R3, 0x1, -R6 ;  /* 0x000000010303b824 */ /* 0x000fe200078e0a06 */
[----:B------:R-:W-:Y:S01]  /*0df0*/  @!P3 IADD3 R13, PT, PT, R13, 0x1, RZ ;  /* 0x000000010d0db810 */ /* 0x000fe20007ffe0ff */
[----:B------:R-:W-:Y:S01]  /*0e00*/  @!P0 IMAD.MOV R16, RZ, RZ, -R16 ;  /* 0x000000ffff108224 */ /* 0x000fe200078e0a10 */
[----:B------:R-:W-:Y:S02]  /*0e10*/  ISETP.NE.AND P3, PT, R5, RZ, PT ;  /* 0x000000ff0500720c */ /* 0x000fe40003f65270 */
[----:B------:R-:W-:Y:S02]  /*0e20*/  @!P1 LOP3.LUT R16, RZ, R8, RZ, 0x33, !PT ;  /* 0x00000008ff109212 */ /* 0x000fe400078e33ff */
[----:B------:R-:W-:-:S02]  /*0e30*/  ISETP.GE.U32.AND P1, PT, R3, R6, PT ;  /* 0x000000060300720c */ /* 0x000fc40003f26070 */
[C---:B------:R-:W-:Y:S02]  /*0e40*/  ISETP.LT.U32.AND P0, PT, R14.reuse, R16, PT ;  /* 0x000000100e00720c */ /* 0x040fe40003f01070 */
[----:B------:R-:W-:Y:S02]  /*0e50*/  SHF.R.S32.HI R3, RZ, 0x1f, R16 ;  /* 0x0000001fff037819 */ /* 0x000fe40000011410 */
[----:B------:R-:W-:Y:S02]  /*0e60*/  SEL R8, RZ, 0x1, !P3 ;  /* 0x00000001ff087807 */ /* 0x000fe40005800000 */
[-C--:B------:R-:W-:Y:S02]  /*0e70*/  ISETP.LT.AND.EX P0, PT, R15, R3.reuse, PT, P0 ;  /* 0x000000030f00720c */ /* 0x080fe40003f01300 */
[----:B------:R-:W-:Y:S02]  /*0e80*/  LOP3.LUT R8, R7, R8, RZ, 0xfc, !PT ;  /* 0x0000000807087212 */ /* 0x000fe400078efcff */
[----:B------:R-:W-:Y:S01]  /*0e90*/  SEL R3, R15, R3, P0 ;  /* 0x000000030f037207 */ /* 0x000fe20000000000 */
[----:B------:R-:W-:Y:S01]  /*0ea0*/  @P1 VIADD R13, R13, 0x1 ;  /* 0x000000010d0d1836 */ /* 0x000fe20000000000 */
[----:B------:R-:W-:-:S02]  /*0eb0*/  SEL R9, R14, R16, P0 ;  /* 0x000000100e097207 */ /* 0x000fc40000000000 */
[----:B------:R-:W-:Y:S01]  /*0ec0*/  LOP3.LUT R6, R15, R3, RZ, 0xfc, !PT ;  /* 0x000000030f067212 */ /* 0x000fe200078efcff */
[----:B------:R-:W-:-:S03]  /*0ed0*/  IMAD.MOV.U32 R5, RZ, RZ, R13 ;  /* 0x000000ffff057224 */ /* 0x000fc600078e000d */
[----:B------:R-:W-:Y:S01]  /*0ee0*/  ISETP.NE.U32.AND P1, PT, R6, RZ, PT ;  /* 0x000000ff0600720c */ /* 0x000fe20003f25070 */
[----:B------:R-:W-:Y:S01]  /*0ef0*/  @!P2 IMAD.MOV R5, RZ, RZ, -R5 ;  /* 0x000000ffff05a224 */ /* 0x000fe200078e0a05 */
[----:B------:R-:W-:-:S11]  /*0f00*/  @!P4 LOP3.LUT R5, RZ, R0, RZ, 0x33, !PT ;  /* 0x00000000ff05c212 */ /* 0x000fd600078e33ff */
[----:B------:R-:W-:Y:S05]  /*0f10*/  @P1 BRA `(.L_x_73) ;  /* 0x0000000000501947 */ /* 0x000fea0003800000 */
[----:B------:R-:W0:Y:S01]  /*0f20*/  I2F.U32.RP R11, R9 ;  /* 0x00000009000b7306 */ /* 0x000e220000209000 */
[----:B------:R-:W-:Y:S02]  /*0f30*/  ISETP.NE.U32.AND P0, PT, R9, RZ, PT ;  /* 0x000000ff0900720c */ /* 0x000fe40003f05070 */
[----:B------:R-:W-:-:S05]  /*0f40*/  MOV R39, RZ ;  /* 0x000000ff00277202 */ /* 0x000fca0000000f00 */
[----:B0-----:R-:W0:Y:S02]  /*0f50*/  MUFU.RCP R6, R11 ;  /* 0x0000000b00067308 */ /* 0x001e240000001000 */
[----:B0-----:R-:W-:-:S06]  /*0f60*/  VIADD R6, R6, 0xffffffe ;  /* 0x0ffffffe06067836 */ /* 0x001fcc0000000000 */
[----:B------:R-:W0:Y:S02]  /*0f70*/  F2I.FTZ.U32.TRUNC.NTZ R7, R6 ;  /* 0x0000000600077305 */ /* 0x000e24000021f000 */
[----:B0-----:R-:W-:Y:S01]  /*0f80*/  IMAD.MOV R0, RZ, RZ, -R7 ;  /* 0x000000ffff007224 */ /* 0x001fe200078e0a07 */
[----:B------:R-:W-:-:S03]  /*0f90*/  MOV R6, RZ ;  /* 0x000000ff00067202 */ /* 0x000fc60000000f00 */
        /* <DEDUP_REMOVED lines=12> */
.L_x_73:
[----:B------:R-:W-:Y:S01]  /*1060*/  IMAD.MOV.U32 R33, RZ, RZ, R14 ;  /* 0x000000ffff217224 */ /* 0x000fe200078e000e */
[----:B------:R-:W-:Y:S01]  /*1070*/  MOV R20, R9 ;  /* 0x0000000900147202 */ /* 0x000fe20000000f00 */
[----:B------:R-:W-:Y:S01]  /*1080*/  IMAD.MOV.U32 R21, RZ, RZ, R15 ;  /* 0x000000ffff157224 */ /* 0x000fe200078e000f */
[----:B------:R-:W-:Y:S02]  /*1090*/  MOV R19, R3 ;  /* 0x0000000300137202 */ /* 0x000fe40000000f00 */
[----:B------:R-:W-:Y:S02]  /*10a0*/  MOV R18, 0x10c0 ;  /* 0x000010c000127802 */ /* 0x000fe40000000f00 */
[----:B------:R-:W-:Y:S05]  /*10b0*/  CALL.REL.NOINC `($__internal_2_$__cuda_sm20_div_s64) ;  /* 0x0000003400207944 */ /* 0x000fea0003c00000 */
[----:B------:R-:W-:Y:S02]  /*10c0*/  MOV R38, R14 ;  /* 0x0000000e00267202 */ /* 0x000fe40000000f00 */
[----:B------:R-:W-:Y:S02]  /*10d0*/  MOV R39, R13 ;  /* 0x0000000d00277202 */ /* 0x000fe40000000f00 */
.L_x_74:
[----:B------:R-:W-:Y:S05]  /*10e0*/  BSYNC.RECONVERGENT B0 ;  /* 0x0000000000007941 */ /* 0x000fea0003800200 */
.L_x_72:
[----:B------:R-:W-:Y:S01]  /*10f0*/  IABS R13, UR10 ;  /* 0x0000000a000d7c13 */ /* 0x000fe20008000000 */
[----:B------:R-:W0:Y:S01]  /*1100*/  LDC R0, c[0x0][0x434] ;  /* 0x00010d00ff007b82 */ /* 0x000e220000000800 */
[----:B------:R-:W-:Y:S01]  /*1110*/  IABS R6, UR10 ;  /* 0x0000000a00067c13 */ /* 0x000fe20008000000 */
[----:B------:R-:W-:Y:S01]  /*1120*/  IMAD R5, R5, UR11, RZ ;  /* 0x0000000b05057c24 */ /* 0x000fe2000f8e02ff */
[----:B------:R-:W1:Y:S01]  /*1130*/  I2F.RP R16, R13 ;  /* 0x0000000d00107306 */ /* 0x000e620000209400 */
[----:B------:R-:W-:Y:S02]  /*1140*/  BSSY.RECONVERGENT B0, `(.L_x_75) ;  /* 0x000003c000007945 */ /* 0x000fe40003800200 */
[----:B------:R-:W-:Y:S02]  /*1150*/  IMAD.MOV R6, RZ, RZ, -R6 ;  /* 0x000000ffff067224 */ /* 0x000fe400078e0a06 */
[----:B------:R-:W-:-:S03]  /*1160*/  IMAD R8, R8, R5, RZ ;  /* 0x0000000508087224 */ /* 0x000fc600078e02ff */
[----:B-1----:R-:W1:Y:S01]  /*1170*/  MUFU.RCP R15, R16 ;  /* 0x00000010000f7308 */ /* 0x002e620000001000 */
[----:B0-----:R-:W-:-:S04]  /*1180*/  IADD3 R0, PT, PT, R0, -0x1, R13 ;  /* 0xffffffff00007810 */ /* 0x001fc80007ffe00d */
[----:B------:R-:W-:Y:S01]  /*1190*/  IABS R7, R0 ;  /* 0x0000000000077213 */ /* 0x000fe20000000000 */
[----:B-1----:R-:W-:-:S06]  /*11a0*/  VIADD R15, R15, 0xffffffe ;  /* 0x0ffffffe0f0f7836 */ /* 0x002fcc0000000000 */
[----:B------:R-:W0:Y:S02]  /*11b0*/  F2I.FTZ.U32.TRUNC.NTZ R15, R15 ;  /* 0x0000000f000f7305 */ /* 0x000e24000021f000 */
[----:B0-----:R-:W-:-:S04]  /*11c0*/  IMAD.MOV R14, RZ, RZ, -R15 ;  /* 0x000000ffff0e7224 */ /* 0x001fc800078e0a0f */
[----:B------:R-:W-:Y:S02]  /*11d0*/  IMAD R11, R14, R13, RZ ;  /* 0x0000000d0e0b7224 */ /* 0x000fe400078e02ff */
[----:B------:R-:W-:-:S04]  /*11e0*/  IMAD.MOV.U32 R14, RZ, RZ, RZ ;  /* 0x000000ffff0e7224 */ /* 0x000fc800078e00ff */
        /* <DEDUP_REMOVED lines=42> */
.L_x_76:
[----:B------:R-:W-:Y:S01]  /*1490*/  IMAD.MOV.U32 R33, RZ, RZ, R26 ;  /* 0x000000ffff217224 */ /* 0x000fe200078e001a */
[----:B------:R-:W-:Y:S01]  /*14a0*/  MOV R21, R27 ;  /* 0x0000001b00157202 */ /* 0x000fe20000000f00 */
[----:B------:R-:W-:Y:S01]  /*14b0*/  IMAD.MOV.U32 R20, RZ, RZ, R7 ;  /* 0x000000ffff147224 */ /* 0x000fe200078e0007 */
[----:B------:R-:W-:Y:S02]  /*14c0*/  MOV R18, 0x14e0 ;  /* 0x000014e000127802 */ /* 0x000fe40000000f00 */
[----:B------:R-:W-:Y:S05]  /*14d0*/  CALL.REL.NOINC `($__internal_2_$__cuda_sm20_div_s64) ;  /* 0x0000003000187944 */ /* 0x000fea0003c00000 */
[----:B------:R-:W-:Y:S02]  /*14e0*/  MOV R24, R14 ;  /* 0x0000000e00187202 */ /* 0x000fe40000000f00 */
[----:B------:R-:W-:Y:S02]  /*14f0*/  MOV R25, R13 ;  /* 0x0000000d00197202 */ /* 0x000fe40000000f00 */
.L_x_77:
[----:B------:R-:W-:Y:S05]  /*1500*/  BSYNC.RECONVERGENT B0 ;  /* 0x0000000000007941 */ /* 0x000fea0003800200 */
.L_x_75:
[----:B------:R-:W0:Y:S01]  /*1510*/  S2R R22, SR_TID.X ;  /* 0x0000000000167919 */ /* 0x000e220000002100 */
[----:B------:R-:W-:Y:S01]  /*1520*/  UIADD3 UR12, UP0, UPT, UR7, -UR6, URZ ;  /* 0x80000006070c7290 */ /* 0x000fe2000ff1e0ff */
[----:B------:R-:W1:Y:S03]  /*1530*/  LDCU UR5, c[0x0][0x534] ;  /* 0x0000a680ff0577ac */ /* 0x000e660008000800 */
[----:B------:R-:W-:-:S06]  /*1540*/  UIADD3.X UR9, UPT, UPT, UR4, -0x1, URZ, UP0, !UPT ;  /* 0xffffffff04097890 */ /* 0x000fcc00087fe4ff */
[----:B------:R-:W-:-:S05]  /*1550*/  IMAD.U32 R5, RZ, RZ, UR9 ;  /* 0x00000009ff057e24 */ /* 0x000fca000f8e00ff */
[----:B------:R-:W2:Y:S01]  /*1560*/  LDCU UR9, c[0x0][0x434] ;  /* 0x00008680ff0977ac */ /* 0x000ea20008000800 */
[----:B0-----:R-:W-:Y:S02]  /*1570*/  LOP3.LUT R23, R22, 0xf, RZ, 0xc0, !PT ;  /* 0x0000000f16177812 */ /* 0x001fe400078ec0ff */
[----:B------:R-:W-:Y:S02]  /*1580*/  SHF.R.U32.HI R26, RZ, 0x4, R22 ;  /* 0x00000004ff1a7819 */ /* 0x000fe40000011616 */
[C---:B------:R-:W-:Y:S01]  /*1590*/  ISETP.LT.U32.AND P3, PT, R23.reuse, UR12, PT ;  /* 0x0000000c17007c0c */ /* 0x040fe2000bf61070 */
[----:B------:R-:W0:Y:S01]  /*15a0*/  LDCU.64 UR12, c[0x0][0x358] ;  /* 0x00006b00ff0c77ac */ /* 0x000e220008000a00 */
[----:B------:R-:W-:Y:S01]  /*15b0*/  IADD3 R28, P0, PT, R23, UR6, RZ ;  /* 0x00000006171c7c10 */ /* 0x000fe2000ff1e0ff */
[C---:B------:R-:W-:Y:S01]  /*15c0*/  VIADD R13, R26.reuse, 0x8 ;  /* 0x000000081a0d7836 */ /* 0x040fe20000000000 */
[----:B------:R-:W-:Y:S01]  /*15d0*/  ISETP.GT.AND.EX P3, PT, R5, RZ, PT, P3 ;  /* 0x000000ff0500720c */ /* 0x000fe20003f64330 */
[C---:B------:R-:W-:Y:S01]  /*15e0*/  VIADD R11, R26.reuse, 0x10 ;  /* 0x000000101a0b7836 */ /* 0x040fe20000000000 */
[----:B------:R-:W-:Y:S01]  /*15f0*/  IADD3.X R29, PT, PT, RZ, RZ, RZ, P0, !PT ;  /* 0x000000ffff1d7210 */ /* 0x000fe200007fe4ff */
[C---:B------:R-:W-:Y:S01]  /*1600*/  VIADD R5, R26.reuse, 0x18 ;  /* 0x000000181a057836 */ /* 0x040fe20000000000 */
[----:B-1----:R-:W-:-:S02]  /*1610*/  ISETP.GE.OR P1, PT, R26, UR5, !P3 ;  /* 0x000000051a007c0c */ /* 0x002fc4000df26670 */
[----:B------:R-:W-:Y:S02]  /*1620*/  ISETP.GE.OR P5, PT, R13, UR5, !P3 ;  /* 0x000000050d007c0c */ /* 0x000fe4000dfa6670 */
[----:B------:R-:W-:Y:S02]  /*1630*/  ISETP.GE.OR P4, PT, R11, UR5, !P3 ;  /* 0x000000050b007c0c */ /* 0x000fe4000df86670 */
[----:B------:R-:W-:-:S07]  /*1640*/  ISETP.GE.OR P3, PT, R5, UR5, !P3 ;  /* 0x0000000505007c0c */ /* 0x000fce000df66670 */
[----:B------:R-:W1:Y:S01]  /*1650*/  @!P1 LDC.64 R20, c[0x0][0x428] ;  /* 0x00010a00ff149b82 */ /* 0x000e620000000a00 */
[----:B------:R-:W-:-:S04]  /*1660*/  @!P1 IMAD.WIDE.U32 R30, R26, UR7, R28 ;  /* 0x000000071a1e9c25 */ /* 0x000fc8000f8e001c */
[----:B------:R-:W-:-:S03]  /*1670*/  @!P1 IMAD R6, R26, UR4, R31 ;  /* 0x000000041a069c24 */ /* 0x000fc6000f8e021f */
[----:B------:R-:W3:Y:S08]  /*1680*/  @!P4 LDC.64 R16, c[0x0][0x428] ;  /* 0x00010a00ff10cb82 */ /* 0x000ef00000000a00 */
[----:B------:R-:W4:Y:S08]  /*1690*/  @!P3 LDC.64 R14, c[0x0][0x428] ;  /* 0x00010a00ff0ebb82 */ /* 0x000f300000000a00 */
[----:B------:R-:W5:Y:S01]  /*16a0*/  @!P5 LDC.64 R18, c[0x0][0x428] ;  /* 0x00010a00ff12db82 */ /* 0x000f620000000a00 */
[----:B-1----:R-:W-:-:S02]  /*16b0*/  @!P1 LEA R34, P0, R30, R20, 0x2 ;  /* 0x000000141e229211 */ /* 0x002fc400078010ff */
[----:B------:R-:W-:Y:S02]  /*16c0*/  @!P4 MOV R31, R29 ;  /* 0x0000001d001fc202 */ /* 0x000fe40000000f00 */
[----:B------:R-:W-:Y:S01]  /*16d0*/  @!P1 LEA.HI.X R35, R30, R21, R6, 0x2, P0 ;  /* 0x000000151e239211 */ /* 0x000fe200000f1406 */
[--C-:B------:R-:W-:Y:S02]  /*16e0*/  @!P4 IMAD.MOV.U32 R30, RZ, RZ, R28.reuse ;  /* 0x000000ffff1ec224 */ /* 0x100fe400078e001c */
[----:B------:R-:W-:Y:S02]  /*16f0*/  IMAD.MOV.U32 R6, RZ, RZ, -0x800000 ;  /* 0xff800000ff067424 */ /* 0x000fe400078e00ff */
[----:B------:R-:W-:Y:S02]  /*1700*/  @!P5 IMAD.MOV.U32 R32, RZ, RZ, R28 ;  /* 0x000000ffff20d224 */ /* 0x000fe400078e001c */
[----:B------:R-:W-:Y:S02]  /*1710*/  @!P5 IMAD.MOV.U32 R33, RZ, RZ, R29 ;  /* 0x000000ffff21d224 */ /* 0x000fe400078e001d */
[----:B------:R-:W-:Y:S01]  /*1720*/  @!P4 IMAD.WIDE.U32 R30, R11, UR7, R30 ;  /* 0x000000070b1ecc25 */ /* 0x000fe2000f8e001e */
[----:B0-----:R-:W2:Y:S03]  /*1730*/  @!P1 LDG.E R6, desc[UR12][R34.64] ;  /* 0x0000000c22069981 */ /* 0x001ea6000c1e1900 */
[----:B------:R-:W-:Y:S01]  /*1740*/  @!P3 IMAD.WIDE.U32 R28, R5, UR7, R28 ;  /* 0x00000007051cbc25 */ /* 0x000fe2000f8e001c */
[----:B---3--:R-:W-:-:S03]  /*1750*/  @!P4 LEA R16, P1, R30, R16, 0x2 ;  /* 0x000000101e10c211 */ /* 0x008fc600078210ff */
[----:B------:R-:W-:Y:S01]  /*1760*/  @!P5 IMAD.WIDE.U32 R32, R13, UR7, R32 ;  /* 0x000000070d20dc25 */ /* 0x000fe2000f8e0020 */
[----:B----4-:R-:W-:-:S03]  /*1770*/  @!P3 LEA R14, P0, R28, R14, 0x2 ;  /* 0x0000000e1c0eb211 */ /* 0x010fc600078010ff */
[----:B------:R-:W-:Y:S01]  /*1780*/  @!P4 IMAD R11, R11, UR4, R31 ;  /* 0x000000040b0bcc24 */ /* 0x000fe2000f8e021f */
[----:B-----5:R-:W-:Y:S01]  /*1790*/  @!P5 LEA R18, P2, R32, R18, 0x2 ;  /* 0x000000122012d211 */ /* 0x020fe200078410ff */
[----:B------:R-:W-:Y:S02]  /*17a0*/  @!P3 IMAD R5, R5, UR4, R29 ;  /* 0x000000040505bc24 */ /* 0x000fe4000f8e021d */
[----:B------:R-:W-:Y:S01]  /*17b0*/  @!P5 IMAD R20, R13, UR4, R33 ;  /* 0x000000040d14dc24 */ /* 0x000fe2000f8e0221 */
[----:B------:R-:W-:Y:S01]  /*17c0*/  @!P4 LEA.HI.X R17, R30, R17, R11, 0x2, P1 ;  /* 0x000000111e11c211 */ /* 0x000fe200008f140b */
[----:B------:R-:W-:Y:S01]  /*17d0*/  IMAD.MOV.U32 R11, RZ, RZ, -0x800000 ;  /* 0xff800000ff0b7424 */ /* 0x000fe200078e00ff */
[----:B------:R-:W-:Y:S01]  /*17e0*/  @!P3 LEA.HI.X R15, R28, R15, R5, 0x2, P0 ;  /* 0x0000000f1c0fb211 */ /* 0x000fe200000f1405 */
[----:B------:R-:W-:Y:S01]  /*17f0*/  IMAD.MOV.U32 R13, RZ, RZ, -0x800000 ;  /* 0xff800000ff0d7424 */ /* 0x000fe200078e00ff */
[----:B------:R-:W-:Y:S01]  /*1800*/  @!P5 LEA.HI.X R19, R32, R19, R20, 0x2, P2 ;  /* 0x000000132013d211 */ /* 0x000fe200010f1414 */
[----:B------:R-:W-:-:S04]  /*1810*/  IMAD.MOV.U32 R5, RZ, RZ, -0x800000 ;  /* 0xff800000ff057424 */ /* 0x000fc800078e00ff */
[----:B------:R-:W3:Y:S04]  /*1820*/  @!P5 LDG.E R11, desc[UR12][R18.64] ;  /* 0x0000000c120bd981 */ /* 0x000ee8000c1e1900 */
[----:B------:R-:W4:Y:S04]  /*1830*/  @!P4 LDG.E R13, desc[UR12][R16.64] ;  /* 0x0000000c100dc981 */ /* 0x000f28000c1e1900 */
[----:B------:R0:W5:Y:S01]  /*1840*/  @!P3 LDG.E R5, desc[UR12][R14.64] ;  /* 0x0000000c0e05b981 */ /* 0x000162000c1e1900 */
[----:B------:R-:W1:Y:S01]  /*1850*/  S2UR UR4, SR_CgaCtaId ;  /* 0x00000000000479c3 */ /* 0x000e620000008800 */
[----:B------:R-:W-:Y:S01]  /*1860*/  UMOV UR5, 0x400 ;  /* 0x0000040000057882 */ /* 0x000fe20000000000 */
[C---:B------:R-:W-:Y:S01]  /*1870*/  ISETP.GT.U32.AND P3, PT, R22.reuse, 0x1ff, PT ;  /* 0x000001ff1600780c */ /* 0x040fe20003f64070 */
[----:B------:R-:W-:Y:S01]  /*1880*/  IMAD.MOV.U32 R32, RZ, RZ, -0x800000 ;  /* 0xff800000ff207424 */ /* 0x000fe200078e00ff */
[C---:B------:R-:W-:Y:S01]  /*1890*/  ISETP.GT.U32.AND P2, PT, R22.reuse, 0x17f, PT ;  /* 0x0000017f1600780c */ /* 0x040fe20003f44070 */
[----:B------:R-:W-:Y:S01]  /*18a0*/  IMAD.MOV.U32 R27, RZ, RZ, -0x800000 ;  /* 0xff800000ff1b7424 */ /* 0x000fe200078e00ff */
[C---:B------:R-:W-:Y:S01]  /*18b0*/  ISETP.GT.U32.AND P1, PT, R22.reuse, 0xff, PT ;  /* 0x000000ff1600780c */ /* 0x040fe20003f24070 */
[----:B------:R-:W-:Y:S01]  /*18c0*/  IMAD.MOV.U32 R30, RZ, RZ, -0x800000 ;  /* 0xff800000ff1e7424 */ /* 0x000fe200078e00ff */
[C---:B------:R-:W-:Y:S01]  /*18d0*/  ISETP.GT.U32.AND P0, PT, R22.reuse, 0x7f, PT ;  /* 0x0000007f1600780c */ /* 0x040fe20003f04070 */
[----:B------:R-:W-:Y:S01]  /*18e0*/  BSSY.RECONVERGENT B1, `(.L_x_78) ;  /* 0x00001b4000017945 */ /* 0x000fe20003800200 */
[----:B------:R-:W-:-:S02]  /*18f0*/  LOP3.LUT R31, R22, 0x7, RZ, 0xc0, !PT ;  /* 0x00000007161f7812 */ /* 0x000fc400078ec0ff */
[----:B--2---:R-:W-:Y:S01]  /*1900*/  MOV R20, UR9 ;  /* 0x0000000900147c02 */ /* 0x004fe20008000f00 */
[----:B-1----:R-:W-:Y:S01]  /*1910*/  ULEA UR4, UR4, UR5, 0x18 ;  /* 0x0000000504047291 */ /* 0x002fe2000f8ec0ff */
[----:B0-----:R-:W-:Y:S02]  /*1920*/  SHF.R.U32.HI R15, RZ, 0x3, R22 ;  /* 0x00000003ff0f7819 */ /* 0x001fe40000011616 */
[----:B------:R-:W-:-:S03]  /*1930*/  IABS R14, R20 ;  /* 0x00000014000e7213 */ /* 0x000fc60000000000 */
[----:B------:R-:W-:Y:S01]  /*1940*/  LEA R23, R23, UR4, 0x2 ;  /* 0x0000000417177c11 */ /* 0x000fe2000f8e10ff */
[----:B------:R-:W0:Y:S01]  /*1950*/  I2F.RP R17, R14 ;  /* 0x0000000e00117306 */ /* 0x000e220000209400 */
[----:B------:R-:W-:Y:S01]  /*1960*/  LEA R28, R15, UR4, 0x2 ;  /* 0x000000040f1c7c11 */ /* 0x000fe2000f8e10ff */
[----:B------:R-:W-:Y:S02]  /*1970*/  USHF.R.S32.HI UR4, URZ, 0x1f, UR10 ;  /* 0x0000001fff047899 */ /* 0x000fe4000801140a */
[----:B------:R-:W-:Y:S01]  /*1980*/  IMAD R16, R26, 0x44, R23 ;  /* 0x000000441a107824 */ /* 0x000fe200078e0217 */
[----:B------:R-:W-:Y:S01]  /*1990*/  MOV R26, 0xff800000 ;  /* 0xff800000001a7802 */ /* 0x000fe20000000f00 */
[----:B------:R-:W-:Y:S01]  /*19a0*/  IMAD R29, R31, 0x44, R28 ;  /* 0x000000441f1d7824 */ /* 0x000fe200078e021c */
[----:B------:R-:W-:Y:S01]  /*19b0*/  ULOP3.LUT UR4, UR4, 0x1, URZ, 0xfc, !UPT ;  /* 0x0000000104047892 */ /* 0x000fe2000f8efcff */
[----:B0-----:R-:W0:Y:S02]  /*19c0*/  MUFU.RCP R17, R17 ;  /* 0x0000001100117308 */ /* 0x001e240000001000 */
[----:B0-----:R-:W-:-:S06]  /*19d0*/  VIADD R18, R17, 0xffffffe ;  /* 0x0ffffffe11127836 */ /* 0x001fcc0000000000 */
[----:B------:R0:W1:Y:S02]  /*19e0*/  F2I.FTZ.U32.TRUNC.NTZ R19, R18 ;  /* 0x0000001200137305 */ /* 0x000064000021f000 */
[----:B0-----:R-:W-:Y:S01]  /*19f0*/  IMAD.MOV.U32 R18, RZ, RZ, RZ ;  /* 0x000000ffff127224 */ /* 0x001fe200078e00ff */
[----:B------:R-:W-:Y:S04]  /*1a00*/  @!P3 STS [R16], R6 ;  /* 0x000000061000b388 */ /* 0x000fe80000000800 */
[----:B---3--:R-:W-:Y:S04]  /*1a10*/  @!P2 STS [R16+0x220], R11 ;  /* 0x0002200b1000a388 */ /* 0x008fe80000000800 */
[----:B----4-:R-:W-:Y:S04]  /*1a20*/  @!P1 STS [R16+0x440], R13 ;  /* 0x0004400d10009388 */ /* 0x010fe80000000800 */
[----:B-----5:R1:W-:Y:S01]  /*1a30*/  @!P0 STS [R16+0x660], R5 ;  /* 0x0006600510008388 */ /* 0x0203e20000000800 */
[----:B------:R-:W-:Y:S01]  /*1a40*/  BAR.SYNC.DEFER_BLOCKING 0x0 ;  /* 0x0000000000007b1d */ /* 0x000fe20000010000 */
[----:B-1----:R-:W-:-:S05]  /*1a50*/  IMAD.MOV R5, RZ, RZ, -R19 ;  /* 0x000000ffff057224 */ /* 0x002fca00078e0a13 */
[----:B------:R-:W-:Y:S01]  /*1a60*/  @!P0 LDS R32, [R29] ;  /* 0x000000001d208984 */ /* 0x000fe20000000800 */
[----:B------:R-:W-:Y:S01]  /*1a70*/  IMAD R6, R5, R14, RZ ;  /* 0x0000000e05067224 */ /* 0x000fe200078e02ff */
[----:B------:R-:W-:Y:S02]  /*1a80*/  IABS R5, R0 ;  /* 0x0000000000057213 */ /* 0x000fe40000000000 */
[----:B------:R-:W-:Y:S01]  /*1a90*/  @!P0 LDS R27, [R29+0x220] ;  /* 0x000220001d1b8984 */ /* 0x000fe20000000800 */
[----:B------:R-:W-:Y:S01]  /*1aa0*/  IMAD.HI.U32 R6, R19, R6, R18 ;  /* 0x0000000613067227 */ /* 0x000fe200078e0012 */
[----:B------:R-:W-:Y:S02]  /*1ab0*/  LOP3.LUT R0, R0, UR9, RZ, 0x3c, !PT ;  /* 0x0000000900007c12 */ /* 0x000fe4000f8e3cff */
[----:B------:R-:W0:Y:S02]  /*1ac0*/  @!P0 LDS R30, [R29+0x440] ;  /* 0x000440001d1e8984 */ /* 0x000e240000000800 */
[----:B------:R-:W-:Y:S01]  /*1ad0*/  ISETP.GE.AND P1, PT, R0, RZ, PT ;  /* 0x000000ff0000720c */ /* 0x000fe20003f26270 */
[----:B------:R-:W-:Y:S01]  /*1ae0*/  IMAD.HI.U32 R6, R6, R5, RZ ;  /* 0x0000000506067227 */ /* 0x000fe200078e00ff */
[----:B------:R-:W1:Y:S01]  /*1af0*/  @!P0 LDS R26, [R29+0x660] ;  /* 0x000660001d1a8984 */ /* 0x000e620000000800 */
[----:B0-----:R-:W-:-:S04]  /*1b00*/  FMNMX3.FTZ R11, R32, R27, R30, !PT ;  /* 0x0000001b200b7276 */ /* 0x001fc8000781001e */
[----:B-1----:R-:W-:Y:S02]  /*1b10*/  FMNMX.FTZ R16, R11, R26, !PT ;  /* 0x0000001a0b107209 */ /* 0x002fe40007810000 */
[----:B------:R-:W-:-:S03]  /*1b20*/  IADD3 R11, PT, PT, -R6, RZ, RZ ;  /* 0x000000ff060b7210 */ /* 0x000fc60007ffe1ff */
[----:B------:R-:W0:Y:S02]  /*1b30*/  SHFL.BFLY PT, R13, R16, 0x4, 0x1f ;  /* 0x0c801f00100d7f89 */ /* 0x000e2400000e0000 */
[----:B------:R-:W-:-:S05]  /*1b40*/  IMAD R5, R14, R11, R5 ;  /* 0x0000000b0e057224 */ /* 0x000fca00078e0205 */
[----:B------:R-:W-:-:S13]  /*1b50*/  ISETP.GT.U32.AND P0, PT, R14, R5, PT ;  /* 0x000000050e00720c */ /* 0x000fda0003f04070 */
[----:B------:R-:W-:Y:S02]  /*1b60*/  @!P0 IMAD.IADD R5, R5, 0x1, -R14 ;  /* 0x0000000105058824 */ /* 0x000fe400078e0a0e */
[----:B------:R-:W-:Y:S01]  /*1b70*/  @!P0 VIADD R6, R6, 0x1 ;  /* 0x0000000106068836 */ /* 0x000fe20000000000 */
[----:B------:R-:W-:Y:S02]  /*1b80*/  ISETP.NE.AND P0, PT, RZ, UR9, PT ;  /* 0x00000009ff007c0c */ /* 0x000fe4000bf05270 */
[----:B0-----:R-:W-:Y:S02]  /*1b90*/  FMNMX.FTZ R18, R16, R13, !PT ;  /* 0x0000000d10127209 */ /* 0x001fe40007810000 */
[----:B------:R-:W-:-:S03]  /*1ba0*/  ISETP.GE.U32.AND P2, PT, R5, R14, PT ;  /* 0x0000000e0500720c */ /* 0x000fc60003f46070 */
[----:B------:R-:W0:Y:S10]  /*1bb0*/  SHFL.BFLY PT, R11, R18, 0x2, 0x1f ;  /* 0x0c401f00120b7f89 */ /* 0x000e3400000e0000 */
[----:B------:R-:W-:-:S05]  /*1bc0*/  @P2 VIADD R6, R6, 0x1 ;  /* 0x0000000106062836 */ /* 0x000fca0000000000 */
[----:B------:R-:W-:Y:S02]  /*1bd0*/  @!P1 IADD3 R6, PT, PT, -R6, RZ, RZ ;  /* 0x000000ff06069210 */ /* 0x000fe40007ffe1ff */
[----:B------:R-:W-:-:S05]  /*1be0*/  @!P0 LOP3.LUT R6, RZ, UR9, RZ, 0x33, !PT ;  /* 0x00000009ff068c12 */ /* 0x000fca000f8e33ff */
[----:B------:R-:W-:Y:S01]  /*1bf0*/  IMAD R5, R6, UR4, RZ ;  /* 0x0000000406057c24 */ /* 0x000fe2000f8e02ff */
[----:B------:R-:W1:Y:S01]  /*1c00*/  LDCU UR4, c[0x0][0x430] ;  /* 0x00008600ff0477ac */ /* 0x000e620008000800 */
[----:B0-----:R-:W-:Y:S02]  /*1c10*/  FMNMX.FTZ R0, R18, R11, !PT ;  /* 0x0000000b12007209 */ /* 0x001fe40007810000 */
[----:B------:R-:W0:Y:S01]  /*1c20*/  LDC R11, c[0x0][0x3e0] ;  /* 0x0000f800ff0b7b82 */ /* 0x000e220000000800 */
[----:B------:R-:W-:Y:S02]  /*1c30*/  IABS R17, R5 ;  /* 0x0000000500117213 */ /* 0x000fe40000000000 */
[----:B------:R-:W2:Y:S01]  /*1c40*/  SHFL.BFLY PT, R13, R0, 0x1, 0x1f ;  /* 0x0c201f00000d7f89 */ /* 0x000ea200000e0000 */
[----:B------:R-:W-:Y:S01]  /*1c50*/  ISETP.NE.AND P5, PT, R5, RZ, PT ;  /* 0x000000ff0500720c */ /* 0x000fe20003fa5270 */
[----:B------:R-:W3:Y:S01]  /*1c60*/  I2F.RP R16, R17 ;  /* 0x0000001100107306 */ /* 0x000ee20000209400 */
[----:B-1----:R-:W-:-:S07]  /*1c70*/  UIMAD UR9, UR9, UR4, URZ ;  /* 0x00000004090972a4 */ /* 0x002fce000f8e02ff */
[----:B---3--:R-:W1:Y:S01]  /*1c80*/  MUFU.RCP R16, R16 ;  /* 0x0000001000107308 */ /* 0x008e620000001000 */
[----:B--2---:R-:W-:Y:S02]  /*1c90*/  FMNMX.FTZ R13, R0, R13, !PT ;  /* 0x0000000d000d7209 */ /* 0x004fe40007810000 */
[----:B0-----:R-:W-:Y:S02]  /*1ca0*/  IABS R0, R11 ;  /* 0x0000000b00007213 */ /* 0x001fe40000000000 */
[----:B------:R-:W-:-:S03]  /*1cb0*/  FSETP.NEU.FTZ.AND P0, PT, R13, -INF , PT ;  /* 0xff8000000d00780b */ /* 0x000fc60003f1d000 */
[----:B------:R-:W0:Y:S01]  /*1cc0*/  I2F.RP R14, R0 ;  /* 0x00000000000e7306 */ /* 0x000e220000209400 */
[----:B------:R-:W-:Y:S01]  /*1cd0*/  FSEL R13, R13, RZ, P0 ;  /* 0x000000ff0d0d7208 */ /* 0x000fe20000000000 */
[----:B-1----:R-:W-:-:S04]  /*1ce0*/  VIADD R36, R16, 0xffffffe ;  /* 0x0ffffffe10247836 */ /* 0x002fc80000000000 */
[C---:B------:R-:W-:Y:S01]  /*1cf0*/  FADD.FTZ R21, -R13.reuse, R32 ;  /* 0x000000200d157221 */ /* 0x040fe20000010100 */
[C---:B------:R-:W-:Y:S01]  /*1d00*/  FADD.FTZ R20, -R13.reuse, R27 ;  /* 0x0000001b0d147221 */ /* 0x040fe20000010100 */
[C---:B------:R-:W-:Y:S01]  /*1d10*/  FADD.FTZ R33, -R13.reuse, R30 ;  /* 0x0000001e0d217221 */ /* 0x040fe20000010100 */
[----:B------:R-:W-:Y:S01]  /*1d20*/  FADD.FTZ R23, -R13, R26 ;  /* 0x0000001a0d177221 */ /* 0x000fe20000010100 */
[----:B------:R-:W-:Y:S01]  /*1d30*/  FMUL.FTZ R21, R21, 1.4426950216293334961 ;  /* 0x3fb8aa3b15157820 */ /* 0x000fe20000410000 */
[----:B------:R-:W-:Y:S01]  /*1d40*/  FMUL.FTZ R20, R20, 1.4426950216293334961 ;  /* 0x3fb8aa3b14147820 */ /* 0x000fe20000410000 */
[----:B------:R-:W-:Y:S01]  /*1d50*/  FMUL.FTZ R33, R33, 1.4426950216293334961 ;  /* 0x3fb8aa3b21217820 */ /* 0x000fe20000410000 */
[----:B------:R-:W-:Y:S01]  /*1d60*/  FMUL.FTZ R23, R23, 1.4426950216293334961 ;  /* 0x3fb8aa3b17177820 */ /* 0x000fe20000410000 */
[----:B0-----:R-:W0:Y:S08]  /*1d70*/  MUFU.RCP R14, R14 ;  /* 0x0000000e000e7308 */ /* 0x001e300000001000 */
[----:B------:R-:W-:Y:S04]  /*1d80*/  MUFU.EX2 R21, R21 ;  /* 0x0000001500157308 */ /* 0x000fe80000000800 */
[----:B------:R-:W1:Y:S04]  /*1d90*/  MUFU.EX2 R20, R20 ;  /* 0x0000001400147308 */ /* 0x000e680000000800 */
[----:B------:R-:W2:Y:S04]  /*1da0*/  MUFU.EX2 R19, R33 ;  /* 0x0000002100137308 */ /* 0x000ea80000000800 */
[----:B------:R-:W3:Y:S04]  /*1db0*/  MUFU.EX2 R18, R23 ;  /* 0x0000001700127308 */ /* 0x000ee80000000800 */
[----:B------:R-:W4:Y:S01]  /*1dc0*/  F2I.FTZ.U32.TRUNC.NTZ R37, R36 ;  /* 0x0000002400257305 */ /* 0x000f22000021f000 */
[----:B-1----:R-:W-:Y:S01]  /*1dd0*/  FADD.FTZ R34, R21, R20 ;  /* 0x0000001415227221 */ /* 0x002fe20000010000 */
[----:B------:R-:W-:Y:S01]  /*1de0*/  IMAD.IADD R20, R4, 0x1, R17 ;  /* 0x0000000104147824 */ /* 0x000fe200078e0211 */
[----:B------:R-:W-:-:S02]  /*1df0*/  IABS R4, R5 ;  /* 0x0000000500047213 */ /* 0x000fc40000000000 */
[----:B--2---:R-:W-:Y:S01]  /*1e00*/  FADD.FTZ R19, R34, R19 ;  /* 0x0000001322137221 */ /* 0x004fe20000010000 */
[----:B0-----:R-:W-:Y:S01]  /*1e10*/  VIADD R34, R14, 0xffffffe ;  /* 0x0ffffffe0e227836 */ /* 0x001fe20000000000 */
[----:B------:R-:W-:Y:S02]  /*1e20*/  IADD3 R4, PT, PT, RZ, -R4, RZ ;  /* 0x80000004ff047210 */ /* 0x000fe40007ffe0ff */
[----:B---3--:R-:W-:Y:S01]  /*1e30*/  FADD.FTZ R18, R19, R18 ;  /* 0x0000001213127221 */ /* 0x008fe20000010000 */
[----:B------:R-:W0:Y:S04]  /*1e40*/  F2I.FTZ.U32.TRUNC.NTZ R35, R34 ;  /* 0x0000002200237305 */ /* 0x000e28000021f000 */
[----:B------:R-:W1:Y:S01]  /*1e50*/  SHFL.BFLY PT, R19, R18, 0x4, 0x1f ;  /* 0x0c801f0012137f89 */ /* 0x000e6200000e0000 */
[----:B----4-:R-:W-:-:S02]  /*1e60*/  IMAD.MOV R16, RZ, RZ, -R37 ;  /* 0x000000ffff107224 */ /* 0x010fc400078e0a25 */
[----:B------:R-:W-:Y:S02]  /*1e70*/  IMAD.MOV.U32 R36, RZ, RZ, RZ ;  /* 0x000000ffff247224 */ /* 0x000fe400078e00ff */
[----:B------:R-:W-:Y:S01]  /*1e80*/  IMAD R21, R16, R17, RZ ;  /* 0x0000001110157224 */ /* 0x000fe200078e02ff */
[----:B------:R-:W-:-:S03]  /*1e90*/  IABS R16, R20 ;  /* 0x0000001400107213 */ /* 0x000fc60000000000 */
[----:B------:R-:W-:Y:S01]  /*1ea0*/  IMAD.HI.U32 R21, R37, R21, R36 ;  /* 0x0000001525157227 */ /* 0x000fe200078e0024 */
[----:B0-----:R-:W-:-:S03]  /*1eb0*/  IADD3 R23, PT, PT, RZ, -R35, RZ ;  /* 0x80000023ff177210 */ /* 0x001fc60007ffe0ff */
[----:B------:R-:W-:Y:S02]  /*1ec0*/  IMAD.MOV.U32 R34, RZ, RZ, RZ ;  /* 0x000000ffff227224 */ /* 0x000fe400078e00ff */
[----:B------:R-:W-:-:S04]  /*1ed0*/  IMAD.HI.U32 R21, R21, R16, RZ ;  /* 0x0000001015157227 */ /* 0x000fc800078e00ff */
[----:B------:R-:W-:Y:S02]  /*1ee0*/  IMAD R4, R21, R4, R16 ;  /* 0x0000000415047224 */ /* 0x000fe400078e0210 */
[----:B-1----:R-:W-:Y:S01]  /*1ef0*/  FADD.FTZ R19, R18, R19 ;  /* 0x0000001312137221 */ /* 0x002fe20000010000 */
[----:B------:R-:W-:Y:S02]  /*1f00*/  IMAD R18, R23, R0, RZ ;  /* 0x0000000017127224 */ /* 0x000fe400078e02ff */
[----:B------:R-:W-:Y:S02]  /*1f10*/  ISETP.GT.U32.AND P2, PT, R17, R4, PT ;  /* 0x000000041100720c */ /* 0x000fe40003f44070 */
[----:B------:R-:W0:Y:S01]  /*1f20*/  SHFL.BFLY PT, R14, R19, 0x2, 0x1f ;  /* 0x0c401f00130e7f89 */ /* 0x000e2200000e0000 */
[----:B------:R-:W-:-:S06]  /*1f30*/  IMAD.HI.U32 R18, R35, R18, R34 ;  /* 0x0000001223127227 */ /* 0x000fcc00078e0022 */
[----:B------:R-:W-:-:S04]  /*1f40*/  IMAD.HI.U32 R18, R18, R16, RZ ;  /* 0x0000001012127227 */ /* 0x000fc800078e00ff */
[----:B------:R-:W-:Y:S01]  /*1f50*/  @!P2 IADD3 R21, PT, PT, R21, 0x1, RZ ;  /* 0x000000011515a810 */ /* 0x000fe20007ffe0ff */
[----:B------:R-:W-:-:S05]  /*1f60*/  @!P2 IMAD.IADD R4, R4, 0x1, -R17 ;  /* 0x000000010404a824 */ /* 0x000fca00078e0a11 */
[-C--:B------:R-:W-:Y:S02]  /*1f70*/  ISETP.GE.U32.AND P1, PT, R4, R17.reuse, PT ;  /* 0x000000110400720c */ /* 0x080fe40003f26070 */
[C---:B------:R-:W-:Y:S02]  /*1f80*/  LOP3.LUT R4, R20.reuse, R17, RZ, 0x3c, !PT ;  /* 0x0000001114047212 */ /* 0x040fe400078e3cff */
[----:B------:R-:W-:Y:S02]  /*1f90*/  LOP3.LUT R20, R20, R11, RZ, 0x3c, !PT ;  /* 0x0000000b14147212 */ /* 0x000fe400078e3cff */
[----:B------:R-:W-:Y:S01]  /*1fa0*/  ISETP.GE.AND P3, PT, R4, RZ, PT ;  /* 0x000000ff0400720c */ /* 0x000fe20003f66270 */
[----:B0-----:R-:W-:Y:S01]  /*1fb0*/  FADD.FTZ R23, R19, R14 ;  /* 0x0000000e13177221 */ /* 0x001fe20000010000 */
[----:B------:R-:W-:Y:S01]  /*1fc0*/  IMAD.MOV R19, RZ, RZ, -R18 ;  /* 0x000000ffff137224 */ /* 0x000fe200078e0a12 */
[----:B------:R-:W-:-:S03]  /*1fd0*/  ISETP.GE.AND P2, PT, R20, RZ, PT ;  /* 0x000000ff1400720c */ /* 0x000fc60003f46270 */
[----:B------:R-:W0:Y:S01]  /*1fe0*/  SHFL.BFLY PT, R14, R23, 0x1, 0x1f ;  /* 0x0c201f00170e7f89 */ /* 0x000e2200000e0000 */
[----:B------:R-:W-:Y:S02]  /*1ff0*/  IMAD R19, R0, R19, R16 ;  /* 0x0000001300137224 */ /* 0x000fe400078e0210 */
[----:B------:R-:W-:-:S03]  /*2000*/  @P1 VIADD R21, R21, 0x1 ;  /* 0x0000000115151836 */ /* 0x000fc60000000000 */
[----:B------:R-:W-:Y:S01]  /*2010*/  ISETP.GT.U32.AND P0, PT, R0, R19, PT ;  /* 0x000000130000720c */ /* 0x000fe20003f04070 */
[----:B------:R-:W-:Y:S01]  /*2020*/  @!P3 IMAD.MOV R21, RZ, RZ, -R21 ;  /* 0x000000ffff15b224 */ /* 0x000fe200078e0a15 */
[----:B------:R-:W-:Y:S02]  /*2030*/  ISETP.NE.AND P3, PT, R6, RZ, PT ;  /* 0x000000ff0600720c */ /* 0x000fe40003f65270 */
[----:B------:R-:W-:Y:S02]  /*2040*/  @!P5 LOP3.LUT R21, RZ, R17, RZ, 0x33, !PT ;  /* 0x00000011ff15d212 */ /* 0x000fe400078e33ff */
[----:B------:R-:W-:-:S07]  /*2050*/  SEL R17, RZ, 0x1, !P3 ;  /* 0x00000001ff117807 */ /* 0x000fce0005800000 */
[----:B------:R-:W-:Y:S02]  /*2060*/  @!P0 IMAD.IADD R19, R19, 0x1, -R0 ;  /* 0x0000000113138824 */ /* 0x000fe400078e0a00 */
[----:B------:R-:W-:Y:S01]  /*2070*/  @!P0 VIADD R18, R18, 0x1 ;  /* 0x0000000112128836 */ /* 0x000fe20000000000 */
[----:B------:R-:W-:Y:S01]  /*2080*/  ISETP.NE.AND P0, PT, R11, RZ, PT ;  /* 0x000000ff0b00720c */ /* 0x000fe20003f05270 */
[----:B0-----:R-:W-:Y:S01]  /*2090*/  FADD.FTZ R14, R23, R14 ;  /* 0x0000000e170e7221 */ /* 0x001fe20000010000 */
[----:B------:R-:W-:Y:S02]  /*20a0*/  ISETP.GE.U32.AND P4, PT, R19, R0, PT ;  /* 0x000000001300720c */ /* 0x000fe40003f86070 */
[----:B------:R-:W-:Y:S02]  /*20b0*/  SHF.R.S32.HI R0, RZ, 0x1f, R5 ;  /* 0x0000001fff007819 */ /* 0x000fe40000011405 */
[----:B------:R-:W-:Y:S02]  /*20c0*/  FSETP.NE.FTZ.AND P1, PT, R14, RZ, PT ;  /* 0x000000ff0e00720b */ /* 0x000fe40003f35000 */
[----:B------:R-:W-:-:S02]  /*20d0*/  SHF.R.S32.HI R19, RZ, 0x1f, R21 ;  /* 0x0000001fff137819 */ /* 0x000fc40000011415 */
[----:B------:R-:W-:-:S05]  /*20e0*/  LOP3.LUT R17, R0, R17, RZ, 0xfc, !PT ;  /* 0x0000001100117212 */ /* 0x000fca00078efcff */
[----:B------:R-:W-:-:S04]  /*20f0*/  @P4 IADD3 R18, PT, PT, R18, 0x1, RZ ;  /* 0x0000000112124810 */ /* 0x000fc80007ffe0ff */
[----:B------:R-:W0:Y:S01]  /*2100*/  @P1 MUFU.LG2 R14, R14 ;  /* 0x0000000e000e1308 */ /* 0x000e220000000c00 */
[----:B------:R-:W-:Y:S01]  /*2110*/  @!P2 IMAD.MOV R18, RZ, RZ, -R18 ;  /* 0x000000ffff12a224 */ /* 0x000fe200078e0a12 */
[----:B------:R-:W-:Y:S02]  /*2120*/  @!P0 LOP3.LUT R18, RZ, R11, RZ, 0x33, !PT ;  /* 0x0000000bff128212 */ /* 0x000fe400078e33ff */
[----:B------:R-:W-:Y:S02]  /*2130*/  LOP3.LUT P0, RZ, R22, 0x387, RZ, 0xc0, !PT ;  /* 0x0000038716ff7812 */ /* 0x000fe4000780c0ff */
[----:B------:R-:W-:Y:S01]  /*2140*/  ISETP.LT.U32.AND P2, PT, R24, R21, PT ;  /* 0x000000151800720c */ /* 0x000fe20003f41070 */
[----:B------:R-:W-:-:S03]  /*2150*/  IMAD R4, R18, UR11, RZ ;  /* 0x0000000b12047c24 */ /* 0x000fc6000f8e02ff */
[----:B------:R-:W-:Y:S01]  /*2160*/  ISETP.LT.AND.EX P2, PT, R25, R19, PT, P2 ;  /* 0x000000131900720c */ /* 0x000fe20003f41320 */
[----:B------:R-:W-:Y:S02]  /*2170*/  IMAD.MOV.U32 R25, RZ, RZ, 0x7f800000 ;  /* 0x7f800000ff197424 */ /* 0x000fe400078e00ff */
[----:B------:R-:W-:Y:S01]  /*2180*/  IMAD R4, R17, R4, RZ ;  /* 0x0000000411047224 */ /* 0x000fe200078e02ff */
[----:B------:R-:W-:Y:S01]  /*2190*/  SEL R6, R24, R21, P2 ;  /* 0x0000001518067207 */ /* 0x000fe20001000000 */
[----:B0-----:R-:W-:Y:S02]  /*21a0*/  @P1 FFMA.FTZ R25, R14, 0.69314718246459960938, R13 ;  /* 0x3f3172180e191823 */ /* 0x001fe4000001000d */
        /* <DEDUP_REMOVED lines=17> */
[----:B------:R-:W-:Y:S02]  /*22c0*/  IMAD R11, R36, UR8, R11 ;  /* 0x00000008240b7c24 */ /* 0x000fe4000f8e020b */
[----:B------:R-:W-:Y:S01]  /*22d0*/  IMAD R5, R5, UR9, RZ ;  /* 0x0000000905057c24 */ /* 0x000fe2000f8e02ff */
[----:B------:R-:W-:-:S02]  /*22e0*/  ISETP.GE.U32.AND.EX P0, PT, R13, RZ, PT, P0 ;  /* 0x000000ff0d00720c */ /* 0x000fc40003f06100 */
        /* <DEDUP_REMOVED lines=10> */
[----:B------:R-:W-:Y:S01]  /*2390*/  HFMA2 R16, -RZ, RZ, 0, 0 ;  /* 0x00000000ff107431 */ /* 0x000fe200000001ff */
[----:B------:R-:W-:Y:S01]  /*23a0*/  ISETP.NE.U32.AND P0, PT, R36, RZ, PT ;  /* 0x000000ff2400720c */ /* 0x000fe20003f05070 */
[----:B------:R-:W-:-:S05]  /*23b0*/  HFMA2 R37, -RZ, RZ, 0, 0 ;  /* 0x00000000ff257431 */ /* 0x000fca00000001ff */
[----:B0-----:R-:W0:Y:S02]  /*23c0*/  MUFU.RCP R17, R14 ;  /* 0x0000000e00117308 */ /* 0x001e240000001000 */
[----:B0-----:R-:W-:-:S06]  /*23d0*/  IADD3 R17, PT, PT, R17, 0xffffffe, RZ ;  /* 0x0ffffffe11117810 */ /* 0x001fcc0007ffe0ff */
[----:B------:R-:W0:Y:S02]  /*23e0*/  F2I.FTZ.U32.TRUNC.NTZ R17, R17 ;  /* 0x0000001100117305 */ /* 0x000e24000021f000 */
[----:B0-----:R-:W-:-:S04]  /*23f0*/  IMAD.MOV R11, RZ, RZ, -R17 ;  /* 0x000000ffff0b7224 */ /* 0x001fc800078e0a11 */
        /* <DEDUP_REMOVED lines=14> */
[----:B------:R-:W-:Y:S06]  /*24e0*/  BRA `(.L_x_82) ;  /* 0x0000000000207947 */ /* 0x000fec0003800000 */
.L_x_81:
[----:B------:R-:W-:Y:S01]  /*24f0*/  IMAD.MOV.U32 R21, RZ, RZ, RZ ;  /* 0x000000ffff157224 */ /* 0x000fe200078e00ff */
[----:B------:R-:W-:Y:S02]  /*2500*/  MOV R20, R36 ;  /* 0x0000002400147202 */ /* 0x000fe40000000f00 */
[----:B------:R-:W-:Y:S02]  /*2510*/  MOV R18, 0x2530 ;  /* 0x0000253000127802 */ /* 0x000fe40000000f00 */
[----:B------:R-:W-:Y:S05]  /*2520*/  CALL.REL.NOINC `($__internal_2_$__cuda_sm20_div_s64) ;  /* 0x0000002000047944 */ /* 0x000fea0003c00000 */
[----:B------:R-:W-:Y:S02]  /*2530*/  IADD3 R11, PT, PT, -R14, RZ, RZ ;  /* 0x000000ff0e0b7210 */ /* 0x000fe40007ffe1ff */
[----:B------:R-:W-:-:S03]  /*2540*/  MOV R37, R13 ;  /* 0x0000000d00257202 */ /* 0x000fc60000000f00 */
[----:B------:R-:W-:Y:S01]  /*2550*/  IMAD R33, R36, R11, R33 ;  /* 0x0000000b24217224 */ /* 0x000fe200078e0221 */
[----:B------:R-:W-:-:S07]  /*2560*/  MOV R36, R14 ;  /* 0x0000000e00247202 */ /* 0x000fce0000000f00 */
.L_x_82:
[----:B------:R-:W-:Y:S01]  /*2570*/  IABS R16, UR14 ;  /* 0x0000000e00107c13 */ /* 0x000fe20008000000 */
[----:B------:R-:W-:Y:S01]  /*2580*/  IMAD R3, R3, R12, RZ ;  /* 0x0000000c03037224 */ /* 0x000fe200078e02ff */
[----:B------:R-:W-:Y:S01]  /*2590*/  IABS R13, R33 ;  /* 0x00000021000d7213 */ /* 0x000fe20000000000 */
[----:B------:R-:W-:Y:S01]  /*25a0*/  BSSY.RECONVERGENT B0, `(.L_x_83) ;  /* 0x0000040000007945 */ /* 0x000fe20003800200 */
[----:B------:R-:W0:Y:S01]  /*25b0*/  I2F.U32.RP R17, R16 ;  /* 0x0000001000117306 */ /* 0x000e220000209000 */
[----:B------:R-:W-:Y:S01]  /*25c0*/  IMAD R3, R9, R2, R3 ;  /* 0x0000000209037224 */ /* 0x000fe200078e0203 */
[----:B------:R-:W-:-:S04]  /*25d0*/  LOP3.LUT R2, R33, UR14, RZ, 0x3c, !PT ;  /* 0x0000000e21027c12 */ /* 0x000fc8000f8e3cff */
[----:B------:R-:W-:Y:S02]  /*25e0*/  ISETP.GE.AND P0, PT, R2, RZ, PT ;  /* 0x000000ff0200720c */ /* 0x000fe40003f06270 */
[----:B0-----:R-:W0:Y:S02]  /*25f0*/  MUFU.RCP R18, R17 ;  /* 0x0000001100127308 */ /* 0x001e240000001000 */
[----:B0-----:R-:W-:-:S06]  /*2600*/  VIADD R18, R18, 0xffffffe ;  /* 0x0ffffffe12127836 */ /* 0x001fcc0000000000 */
[----:B------:R-:W0:Y:S02]  /*2610*/  F2I.FTZ.U32.TRUNC.NTZ R19, R18 ;  /* 0x0000001200137305 */ /* 0x000e24000021f000 */
[----:B0-----:R-:W-:Y:S01]  /*2620*/  IMAD.MOV R11, RZ, RZ, -R19 ;  /* 0x000000ffff0b7224 */ /* 0x001fe200078e0a13 */
[----:B------:R-:W-:-:S03]  /*2630*/  MOV R18, RZ ;  /* 0x000000ff00127202 */ /* 0x000fc60000000f00 */
[----:B------:R-:W-:Y:S01]  /*2640*/  IMAD R14, R11, R16, RZ ;  /* 0x000000100b0e7224 */ /* 0x000fe200078e02ff */
[----:B------:R-:W-:-:S03]  /*2650*/  IABS R11, UR14 ;  /* 0x0000000e000b7c13 */ /* 0x000fc60008000000 */
[----:B------:R-:W-:-:S04]  /*2660*/  IMAD.HI.U32 R14, R19, R14, R18 ;  /* 0x0000000e130e7227 */ /* 0x000fc800078e0012 */
[----:B------:R-:W-:Y:S02]  /*2670*/  IMAD.MOV R11, RZ, RZ, -R11 ;  /* 0x000000ffff0b7224 */ /* 0x000fe400078e0a0b */
        /* <DEDUP_REMOVED lines=18> */
[----:B------:R-:W-:-:S04]  /*27a0*/  @!P1 LOP3.LUT R3, RZ, UR14, RZ, 0x33, !PT ;  /* 0x0000000eff039c12 */ /* 0x000fc8000f8e33ff */
[----:B------:R-:W-:-:S05]  /*27b0*/  IADD3 R2, PT, PT, -R3, RZ, RZ ;  /* 0x000000ff03027210 */ /* 0x000fca0007ffe1ff */
        /* <DEDUP_REMOVED lines=23> */
.L_x_84:
[----:B------:R-:W-:Y:S01]  /*2930*/  IMAD.MOV.U32 R33, RZ, RZ, R36 ;  /* 0x000000ffff217224 */ /* 0x000fe200078e0024 */
[----:B------:R-:W-:Y:S01]  /*2940*/  MOV R21, R37 ;  /* 0x0000002500157202 */ /* 0x000fe20000000f00 */
[----:B------:R-:W-:Y:S01]  /*2950*/  IMAD.MOV.U32 R20, RZ, RZ, R40 ;  /* 0x000000ffff147224 */ /* 0x000fe200078e0028 */
[----:B------:R-:W-:Y:S02]  /*2960*/  MOV R18, 0x2980 ;  /* 0x0000298000127802 */ /* 0x000fe40000000f00 */
[----:B------:R-:W-:Y:S05]  /*2970*/  CALL.REL.NOINC `($__internal_2_$__cuda_sm20_div_s64) ;  /* 0x0000001800f07944 */ /* 0x000fea0003c00000 */
[----:B------:R-:W-:-:S05]  /*2980*/  IADD3 R37, PT, PT, -R14, RZ, RZ ;  /* 0x000000ff0e257210 */ /* 0x000fca0007ffe1ff */
[----:B------:R-:W-:Y:S02]  /*2990*/  IMAD R37, R37, R40, R36 ;  /* 0x0000002825257224 */ /* 0x000fe400078e0224 */
.L_x_85:
[----:B------:R-:W-:Y:S05]  /*29a0*/  BSYNC.RECONVERGENT B0 ;  /* 0x0000000000007941 */ /* 0x000fea0003800200 */
.L_x_83:
[-C--:B------:R-:W-:Y:S01]  /*29b0*/  IABS R11, R7.reuse ;  /* 0x00000007000b7213 */ /* 0x080fe20000000000 */
[----:B------:R-:W0:Y:S01]  /*29c0*/  LDC R16, c[0x0][0x3e0] ;  /* 0x0000f800ff107b82 */ /* 0x000e220000000800 */
[----:B------:R-:W-:Y:S01]  /*29d0*/  IABS R13, R12 ;  /* 0x0000000c000d7213 */ /* 0x000fe20000000000 */
[----:B------:R-:W1:Y:S01]  /*29e0*/  LDCU UR15, c[0x0][0x430] ;  /* 0x00008600ff0f77ac */ /* 0x000e620008000800 */
[----:B------:R-:W2:Y:S01]  /*29f0*/  I2F.U32.RP R18, R11 ;  /* 0x0000000b00127306 */ /* 0x000ea20000209000 */
[----:B------:R-:W-:Y:S02]  /*2a00*/  IABS R21, R7 ;  /* 0x0000000700157213 */ /* 0x000fe40000000000 */
[----:B------:R-:W-:Y:S01]  /*2a10*/  IABS R33, R37 ;  /* 0x0000002500217213 */ /* 0x000fe20000000000 */
[----:B------:R-:W3:Y:S02]  /*2a20*/  LDCU UR4, c[0x0][0x434] ;  /* 0x00008680ff0477ac */ /* 0x000ee40008000800 */
[----:B------:R-:W-:-:S02]  /*2a30*/  IMAD.MOV R21, RZ, RZ, -R21 ;  /* 0x000000ffff157224 */ /* 0x000fc400078e0a15 */
[----:B------:R-:W4:Y:S08]  /*2a40*/  I2F.U32.RP R19, R13 ;  /* 0x0000000d00137306 */ /* 0x000f300000209000 */
[----:B--2---:R-:W2:Y:S01]  /*2a50*/  MUFU.RCP R40, R18 ;  /* 0x0000001200287308 */ /* 0x004ea20000001000 */
[----:B-1----:R-:W-:Y:S01]  /*2a60*/  USEL UR15, UR15, 0x1, UP1 ;  /* 0x000000010f0f7887 */ /* 0x002fe20008800000 */
[----:B0-----:R-:W-:-:S03]  /*2a70*/  ISETP.LT.U32.AND P0, PT, R16, 0x1, PT ;  /* 0x000000011000780c */ /* 0x001fc60003f01070 */
[----:B------:R-:W-:-:S03]  /*2a80*/  USHF.R.S32.HI UR5, URZ, 0x1f, UR15 ;  /* 0x0000001fff057899 */ /* 0x000fc6000801140f */
[----:B----4-:R-:W0:Y:S01]  /*2a90*/  MUFU.RCP R17, R19 ;  /* 0x0000001300117308 */ /* 0x010e220000001000 */
[----:B------:R-:W-:Y:S01]  /*2aa0*/  ISETP.LT.AND.EX P0, PT, R0, RZ, PT, P0 ;  /* 0x000000ff0000720c */ /* 0x000fe20003f01300 */
[----:B---3--:R-:W-:-:S03]  /*2ab0*/  UIMAD UR4, UR15, UR4, URZ ;  /* 0x000000040f0472a4 */ /* 0x008fc6000f8e02ff */
[----:B------:R-:W-:Y:S01]  /*2ac0*/  SEL R16, R16, 0x1, P0 ;  /* 0x0000000110107807 */ /* 0x000fe20000000000 */
[----:B--2---:R-:W-:Y:S01]  /*2ad0*/  VIADD R40, R40, 0xffffffe ;  /* 0x0ffffffe28287836 */ /* 0x004fe20000000000 */
[----:B------:R-:W-:-:S03]  /*2ae0*/  IABS R18, R6 ;  /* 0x0000000600127213 */ /* 0x000fc60000000000 */
[----:B------:R-:W1:Y:S01]  /*2af0*/  F2I.FTZ.U32.TRUNC.NTZ R41, R40 ;  /* 0x0000002800297305 */ /* 0x000e62000021f000 */
[----:B0-----:R-:W-:Y:S01]  /*2b00*/  VIADD R34, R17, 0xffffffe ;  /* 0x0ffffffe11227836 */ /* 0x001fe20000000000 */
[----:B------:R-:W-:Y:S02]  /*2b10*/  IABS R17, R16 ;  /* 0x0000001000117213 */ /* 0x000fe40000000000 */
[----:B------:R-:W-:-:S04]  /*2b20*/  IABS R19, R9 ;  /* 0x0000000900137213 */ /* 0x000fc80000000000 */
[----:B------:R-:W0:Y:S01]  /*2b30*/  F2I.FTZ.U32.TRUNC.NTZ R35, R34 ;  /* 0x0000002200237305 */ /* 0x000e22000021f000 */
[----:B-1----:R-:W-:-:S07]  /*2b40*/  IADD3 R24, PT, PT, RZ, -R41, RZ ;  /* 0x80000029ff187210 */ /* 0x002fce0007ffe0ff */
[----:B------:R-:W1:Y:S01]  /*2b50*/  I2F.U32.RP R38, R17 ;  /* 0x0000001100267306 */ /* 0x000e620000209000 */
[----:B------:R-:W-:Y:S02]  /*2b60*/  IMAD.MOV.U32 R40, RZ, RZ, RZ ;  /* 0x000000ffff287224 */ /* 0x000fe400078e00ff */
[----:B------:R-:W-:Y:S01]  /*2b70*/  IMAD R23, R24, R11, RZ ;  /* 0x0000000b18177224 */ /* 0x000fe200078e02ff */
[----:B------:R-:W-:Y:S01]  /*2b80*/  IABS R24, R14 ;  /* 0x0000000e00187213 */ /* 0x000fe20000000000 */
[----:B0-----:R-:W-:-:S03]  /*2b90*/  IMAD.MOV R36, RZ, RZ, -R35 ;  /* 0x000000ffff247224 */ /* 0x001fc600078e0a23 */
[----:B------:R-:W0:Y:S01]  /*2ba0*/  I2F.U32.RP R0, R19 ;  /* 0x0000001300007306 */ /* 0x000e220000209000 */
[----:B------:R-:W-:Y:S02]  /*2bb0*/  IMAD.MOV.U32 R34, RZ, RZ, RZ ;  /* 0x000000ffff227224 */ /* 0x000fe400078e00ff */
[----:B------:R-:W-:Y:S02]  /*2bc0*/  IMAD R36, R36, R13, RZ ;  /* 0x0000000d24247224 */ /* 0x000fe400078e02ff */
[----:B------:R-:W-:-:S03]  /*2bd0*/  IMAD.HI.U32 R23, R41, R23, R40 ;  /* 0x0000001729177227 */ /* 0x000fc600078e0028 */
[----:B-1----:R-:W1:Y:S01]  /*2be0*/  MUFU.RCP R38, R38 ;  /* 0x0000002600267308 */ /* 0x002e620000001000 */
[----:B------:R-:W-:Y:S01]  /*2bf0*/  IMAD.HI.U32 R36, R35, R36, R34 ;  /* 0x0000002423247227 */ /* 0x000fe200078e0022 */
[----:B------:R-:W-:-:S03]  /*2c00*/  IABS R34, R12 ;  /* 0x0000000c00227213 */ /* 0x000fc60000000000 */
[----:B------:R-:W-:Y:S01]  /*2c10*/  IMAD.HI.U32 R23, R23, R24, RZ ;  /* 0x0000001817177227 */ /* 0x000fe200078e00ff */
[----:B------:R-:W-:Y:S02]  /*2c20*/  IADD3 R34, PT, PT, RZ, -R34, RZ ;  /* 0x80000022ff227210 */ /* 0x000fe40007ffe0ff */
[----:B------:R-:W2:Y:S01]  /*2c30*/  I2F.U32.RP R20, R18 ;  /* 0x0000001200147306 */ /* 0x000ea20000209000 */
[----:B------:R-:W-:-:S04]  /*2c40*/  IMAD.HI.U32 R35, R36, R33, RZ ;  /* 0x0000002124237227 */ /* 0x000fc800078e00ff */
[----:B------:R-:W-:Y:S01]  /*2c50*/  IMAD R24, R23, R21, R24 ;  /* 0x0000001517187224 */ /* 0x000fe200078e0218 */
[----:B------:R-:W-:Y:S01]  /*2c60*/  LOP3.LUT R21, R14, R7, RZ, 0x3c, !PT ;  /* 0x000000070e157212 */ /* 0x000fe200078e3cff */
[----:B------:R-:W-:Y:S01]  /*2c70*/  IMAD R34, R35, R34, R33 ;  /* 0x0000002223227224 */ /* 0x000fe200078e0221 */
[----:B0-----:R-:W0:Y:S01]  /*2c80*/  MUFU.RCP R0, R0 ;  /* 0x0000000000007308 */ /* 0x001e220000001000 */
[----:B------:R-:W-:Y:S01]  /*2c90*/  LOP3.LUT R33, R37, R12, RZ, 0x3c, !PT ;  /* 0x0000000c25217212 */ /* 0x000fe200078e3cff */
[----:B-1----:R-:W-:Y:S01]  /*2ca0*/  VIADD R38, R38, 0xffffffe ;  /* 0x0ffffffe26267836 */ /* 0x002fe20000000000 */
[----:B------:R-:W-:Y:S02]  /*2cb0*/  ISETP.GT.U32.AND P1, PT, R11, R24, PT ;  /* 0x000000180b00720c */ /* 0x000fe40003f24070 */
[----:B------:R-:W-:Y:S02]  /*2cc0*/  ISETP.GT.U32.AND P3, PT, R13, R34, PT ;  /* 0x000000220d00720c */ /* 0x000fe40003f64070 */
[----:B------:R-:W-:Y:S01]  /*2cd0*/  ISETP.GE.AND P0, PT, R21, RZ, PT ;  /* 0x000000ff1500720c */ /* 0x000fe20003f06270 */
[----:B--2---:R-:W1:Y:S01]  /*2ce0*/  MUFU.RCP R20, R20 ;  /* 0x0000001400147308 */ /* 0x004e620000001000 */
[----:B------:R-:W-:-:S07]  /*2cf0*/  ISETP.GE.AND P2, PT, R33, RZ, PT ;  /* 0x000000ff2100720c */ /* 0x000fce0003f46270 */
[----:B------:R-:W2:Y:S01]  /*2d00*/  F2I.FTZ.U32.TRUNC.NTZ R39, R38 ;  /* 0x0000002600277305 */ /* 0x000ea2000021f000 */
[----:B------:R-:W-:Y:S01]  /*2d10*/  @!P1 IMAD.IADD R24, R24, 0x1, -R11 ;  /* 0x0000000118189824 */ /* 0x000fe200078e0a0b */
[----:B------:R-:W-:Y:S01]  /*2d20*/  @!P3 IADD3 R34, PT, PT, R34, -R13, RZ ;  /* 0x8000000d2222b210 */ /* 0x000fe20007ffe0ff */
[----:B0-----:R-:W-:Y:S02]  /*2d30*/  VIADD R40, R0, 0xffffffe ;  /* 0x0ffffffe00287836 */ /* 0x001fe40000000000 */
[----:B------:R-:W-:Y:S01]  /*2d40*/  @!P3 VIADD R35, R35, 0x1 ;  /* 0x000000012323b836 */ /* 0x000fe20000000000 */
[----:B------:R-:W-:Y:S01]  /*2d50*/  ISETP.GE.U32.AND P4, PT, R24, R11, PT ;  /* 0x0000000b1800720c */ /* 0x000fe20003f86070 */
[----:B------:R-:W-:Y:S01]  /*2d60*/  @!P1 VIADD R23, R23, 0x1 ;  /* 0x0000000117179836 */ /* 0x000fe20000000000 */
[----:B------:R0:W3:Y:S01]  /*2d70*/  F2I.FTZ.U32.TRUNC.NTZ R41, R40 ;  /* 0x0000002800297305 */ /* 0x0000e2000021f000 */
[----:B------:R-:W-:Y:S02]  /*2d80*/  ISETP.GE.U32.AND P5, PT, R34, R13, PT ;  /* 0x0000000d2200720c */ /* 0x000fe40003fa6070 */
[----:B-1----:R-:W-:-:S02]  /*2d90*/  IADD3 R21, PT, PT, R20, 0xffffffe, RZ ;  /* 0x0ffffffe14157810 */ /* 0x002fc40007ffe0ff */
[----:B------:R-:W-:Y:S01]  /*2da0*/  ISETP.NE.AND P3, PT, R12, RZ, PT ;  /* 0x000000ff0c00720c */ /* 0x000fe20003f65270 */
[----:B--2---:R-:W-:Y:S01]  /*2db0*/  IMAD.MOV R0, RZ, RZ, -R39 ;  /* 0x000000ffff007224 */ /* 0x004fe200078e0a27 */
[----:B------:R-:W-:Y:S02]  /*2dc0*/  IABS R20, R16 ;  /* 0x0000001000147213 */ /* 0x000fe40000000000 */
[----:B------:R-:W1:Y:S01]  /*2dd0*/  F2I.FTZ.U32.TRUNC.NTZ R21, R21 ;  /* 0x0000001500157305 */ /* 0x000e62000021f000 */
[----:B------:R-:W-:Y:S01]  /*2de0*/  IMAD.MOV.U32 R38, RZ, RZ, RZ ;  /* 0x000000ffff267224 */ /* 0x000fe200078e00ff */
[----:B------:R-:W-:Y:S01]  /*2df0*/  ISETP.NE.AND P1, PT, R7, RZ, PT ;  /* 0x000000ff0700720c */ /* 0x000fe20003f25270 */
[----:B------:R-:W-:Y:S01]  /*2e00*/  IMAD R33, R0, R17, RZ ;  /* 0x0000001100217224 */ /* 0x000fe200078e02ff */
[----:B------:R-:W-:Y:S01]  /*2e10*/  IABS R0, R3 ;  /* 0x0000000300007213 */ /* 0x000fe20000000000 */
[----:B------:R-:W-:Y:S02]  /*2e20*/  IMAD.MOV R20, RZ, RZ, -R20 ;  /* 0x000000ffff147224 */ /* 0x000fe400078e0a14 */
[----:B0-----:R-:W-:-:S02]  /*2e30*/  HFMA2 R40, -RZ, RZ, 0, 0 ;  /* 0x00000000ff287431 */ /* 0x001fc400000001ff */
[----:B------:R-:W-:Y:S01]  /*2e40*/  IMAD.HI.U32 R33, R39, R33, R38 ;  /* 0x0000002127217227 */ /* 0x000fe200078e0026 */
[----:B------:R-:W-:Y:S02]  /*2e50*/  @P5 IADD3 R35, PT, PT, R35, 0x1, RZ ;  /* 0x0000000123235810 */ /* 0x000fe40007ffe0ff */
[----:B------:R-:W-:Y:S01]  /*2e60*/  IABS R11, R6 ;  /* 0x00000006000b7213 */ /* 0x000fe20000000000 */
[----:B---3--:R-:W-:Y:S02]  /*2e70*/  IMAD.MOV R13, RZ, RZ, -R41 ;  /* 0x000000ffff0d7224 */ /* 0x008fe400078e0a29 */
[----:B------:R-:W-:-:S04]  /*2e80*/  IMAD.HI.U32 R33, R33, R0, RZ ;  /* 0x0000000021217227 */ /* 0x000fc800078e00ff */
[----:B------:R-:W-:Y:S02]  /*2e90*/  IMAD R13, R13, R19, RZ ;  /* 0x000000130d0d7224 */ /* 0x000fe400078e02ff */
[----:B------:R-:W-:Y:S02]  /*2ea0*/  @P4 VIADD R23, R23, 0x1 ;  /* 0x0000000117174836 */ /* 0x000fe40000000000 */
[----:B------:R-:W-:Y:S01]  /*2eb0*/  IMAD.HI.U32 R40, R41, R13, R40 ;  /* 0x0000000d29287227 */ /* 0x000fe200078e0028 */
[----:B-1----:R-:W-:Y:S02]  /*2ec0*/  IADD3 R41, PT, PT, RZ, -R21, RZ ;  /* 0x80000015ff297210 */ /* 0x002fe40007ffe0ff */
[----:B------:R-:W-:Y:S01]  /*2ed0*/  IABS R13, R9 ;  /* 0x00000009000d7213 */ /* 0x000fe20000000000 */
[----:B------:R-:W-:Y:S02]  /*2ee0*/  IMAD R0, R33, R20, R0 ;  /* 0x0000001421007224 */ /* 0x000fe400078e0200 */
[----:B------:R-:W-:-:S02]  /*2ef0*/  IMAD.MOV.U32 R39, RZ, RZ, R23 ;  /* 0x000000ffff277224 */ /* 0x000fc400078e0017 */
[----:B------:R-:W-:Y:S01]  /*2f00*/  @!P2 IMAD.MOV R35, RZ, RZ, -R35 ;  /* 0x000000ffff23a224 */ /* 0x000fe200078e0a23 */
[----:B------:R-:W-:Y:S01]  /*2f10*/  @!P3 LOP3.LUT R35, RZ, R12, RZ, 0x33, !PT ;  /* 0x0000000cff23b212 */ /* 0x000fe200078e33ff */
[----:B------:R-:W-:Y:S01]  /*2f20*/  IMAD R41, R41, R18, RZ ;  /* 0x0000001229297224 */ /* 0x000fe200078e02ff */
[----:B------:R-:W-:Y:S01]  /*2f30*/  @!P0 IADD3 R39, PT, PT, -R39, RZ, RZ ;  /* 0x000000ff27278210 */ /* 0x000fe20007ffe1ff */
[----:B------:R-:W-:Y:S01]  /*2f40*/  IMAD.MOV.U32 R20, RZ, RZ, RZ ;  /* 0x000000ffff147224 */ /* 0x000fe200078e00ff */
[----:B------:R-:W-:Y:S01]  /*2f50*/  ISETP.GT.U32.AND P4, PT, R17, R0, PT ;  /* 0x000000001100720c */ /* 0x000fe20003f84070 */
[----:B------:R-:W-:Y:S01]  /*2f60*/  IMAD.MOV R23, RZ, RZ, -R13 ;  /* 0x000000ffff177224 */ /* 0x000fe200078e0a0d */
[----:B------:R-:W-:Y:S01]  /*2f70*/  @!P1 LOP3.LUT R39, RZ, R7, RZ, 0x33, !PT ;  /* 0x00000007ff279212 */ /* 0x000fe200078e33ff */
[----:B------:R-:W-:Y:S01]  /*2f80*/  IMAD.HI.U32 R41, R21, R41, R20 ;  /* 0x0000002915297227 */ /* 0x000fe200078e0014 */
[----:B------:R-:W-:Y:S02]  /*2f90*/  IABS R24, R35 ;  /* 0x0000002300187213 */ /* 0x000fe40000000000 */
[----:B------:R-:W-:Y:S01]  /*2fa0*/  IABS R13, R39 ;  /* 0x00000027000d7213 */ /* 0x000fe20000000000 */
[----:B------:R-:W-:-:S02]  /*2fb0*/  IMAD.MOV R11, RZ, RZ, -R11 ;  /* 0x000000ffff0b7224 */ /* 0x000fc400078e0a0b */
[----:B------:R-:W-:-:S04]  /*2fc0*/  IMAD.HI.U32 R40, R40, R24, RZ ;  /* 0x0000001828287227 */ /* 0x000fc800078e00ff */
[----:B------:R-:W-:Y:S01]  /*2fd0*/  IMAD.HI.U32 R20, R41, R13, RZ ;  /* 0x0000000d29147227 */ /* 0x000fe200078e00ff */
[----:B------:R-:W-:-:S03]  /*2fe0*/  @!P4 IADD3 R0, PT, PT, R0, -R17, RZ ;  /* 0x800000110000c210 */ /* 0x000fc60007ffe0ff */
[----:B------:R-:W-:Y:S01]  /*2ff0*/  IMAD R24, R40, R23, R24 ;  /* 0x0000001728187224 */ /* 0x000fe200078e0218 */
[----:B------:R-:W-:Y:S01]  /*3000*/  ISETP.GE.U32.AND P2, PT, R0, R17, PT ;  /* 0x000000110000720c */ /* 0x000fe20003f46070 */
[----:B------:R-:W-:Y:S01]  /*3010*/  IMAD R11, R20, R11, R13 ;  /* 0x0000000b140b7224 */ /* 0x000fe200078e020d */
[----:B------:R-:W-:Y:S01]  /*3020*/  LOP3.LUT R0, R3, R16, RZ, 0x3c, !PT ;  /* 0x0000001003007212 */ /* 0x000fe200078e3cff */
[----:B------:R-:W-:Y:S01]  /*3030*/  @!P4 VIADD R33, R33, 0x1 ;  /* 0x000000012121c836 */ /* 0x000fe20000000000 */
[----:B------:R-:W-:Y:S02]  /*3040*/  ISETP.GT.U32.AND P3, PT, R19, R24, PT ;  /* 0x000000181300720c */ /* 0x000fe40003f64070 */
[----:B------:R-:W-:Y:S02]  /*3050*/  ISETP.GT.U32.AND P1, PT, R18, R11, PT ;  /* 0x0000000b1200720c */ /* 0x000fe40003f24070 */
[----:B------:R-:W-:Y:S01]  /*3060*/  ISETP.GE.AND P0, PT, R0, RZ, PT ;  /* 0x000000ff0000720c */ /* 0x000fe20003f06270 */
[----:B------:R-:W-:Y:S01]  /*3070*/  IMAD.MOV R0, RZ, RZ, -R35 ;  /* 0x000000ffff007224 */ /* 0x000fe200078e0a23 */
[----:B------:R-:W-:-:S02]  /*3080*/  ISETP.NE.AND P4, PT, R16, RZ, PT ;  /* 0x000000ff1000720c */ /* 0x000fc40003f85270 */
[----:B------:R-:W-:Y:S01]  /*3090*/  LOP3.LUT R13, R35, R9, RZ, 0x3c, !PT ;  /* 0x00000009230d7212 */ /* 0x000fe200078e3cff */
[----:B------:R-:W-:Y:S01]  /*30a0*/  IMAD R0, R12, R0, R37 ;  /* 0x000000000c007224 */ /* 0x000fe200078e0225 */
[----:B------:R-:W-:Y:S02]  /*30b0*/  @P2 IADD3 R33, PT, PT, R33, 0x1, RZ ;  /* 0x0000000121212810 */ /* 0x000fe40007ffe0ff */
[----:B------:R-:W-:Y:S01]  /*30c0*/  LOP3.LUT R12, R39, R6, RZ, 0x3c, !PT ;  /* 0x00000006270c7212 */ /* 0x000fe200078e3cff */
[----:B------:R-:W-:Y:S01]  /*30d0*/  @!P3 IMAD.IADD R24, R24, 0x1, -R19 ;  /* 0x000000011818b824 */ /* 0x000fe200078e0a13 */
[----:B------:R-:W-:Y:S01]  /*30e0*/  ISETP.GE.AND P2, PT, R13, RZ, PT ;  /* 0x000000ff0d00720c */ /* 0x000fe20003f46270 */
[----:B------:R-:W-:Y:S02]  /*30f0*/  @!P1 IMAD.IADD R11, R11, 0x1, -R18 ;  /* 0x000000010b0b9824 */ /* 0x000fe400078e0a12 */
[----:B------:R-:W-:Y:S01]  /*3100*/  @!P0 IADD3 R33, PT, PT, -R33, RZ, RZ ;  /* 0x000000ff21218210 */ /* 0x000fe20007ffe1ff */
[----:B------:R-:W-:Y:S01]  /*3110*/  @!P3 VIADD R40, R40, 0x1 ;  /* 0x000000012828b836 */ /* 0x000fe20000000000 */
[----:B------:R-:W-:Y:S01]  /*3120*/  ISETP.GE.U32.AND P6, PT, R24, R19, PT ;  /* 0x000000131800720c */ /* 0x000fe20003fc6070 */
[----:B------:R-:W-:Y:S01]  /*3130*/  @!P1 VIADD R20, R20, 0x1 ;  /* 0x0000000114149836 */ /* 0x000fe20000000000 */
[----:B------:R-:W-:-:S02]  /*3140*/  @!P4 LOP3.LUT R33, RZ, R16, RZ, 0x33, !PT ;  /* 0x00000010ff21c212 */ /* 0x000fc400078e33ff */
[----:B------:R-:W-:Y:S01]  /*3150*/  ISETP.GE.U32.AND P5, PT, R11, R18, PT ;  /* 0x000000120b00720c */ /* 0x000fe20003fa6070 */
[----:B------:R-:W-:Y:S01]  /*3160*/  IMAD.WIDE R18, R0, UR4, RZ ;  /* 0x0000000400127c25 */ /* 0x000fe2000f8e02ff */
[----:B------:R-:W-:Y:S02]  /*3170*/  ISETP.NE.AND P4, PT, R9, RZ, PT ;  /* 0x000000ff0900720c */ /* 0x000fe40003f85270 */
[----:B------:R-:W-:Y:S01]  /*3180*/  ISETP.GE.AND P0, PT, R12, RZ, PT ;  /* 0x000000ff0c00720c */ /* 0x000fe20003f06270 */
[C---:B------:R-:W-:Y:S01]  /*3190*/  IMAD.WIDE R12, R33.reuse, UR11, RZ ;  /* 0x0000000b210c7c25 */ /* 0x040fe2000f8e02ff */
[----:B------:R-:W-:Y:S02]  /*31a0*/  ISETP.NE.AND P3, PT, R6, RZ, PT ;  /* 0x000000ff0600720c */ /* 0x000fe40003f65270 */
[----:B------:R-:W-:Y:S01]  /*31b0*/  IADD3 R33, PT, PT, -R33, RZ, RZ ;  /* 0x000000ff21217210 */ /* 0x000fe20007ffe1ff */
[----:B------:R-:W-:Y:S01]  /*31c0*/  @P6 VIADD R40, R40, 0x1 ;  /* 0x0000000128286836 */ /* 0x000fe20000000000 */
[----:B------:R-:W-:Y:S01]  /*31d0*/  IADD3 R11, PT, PT, -R39, RZ, RZ ;  /* 0x000000ff270b7210 */ /* 0x000fe20007ffe1ff */
[----:B------:R-:W-:Y:S01]  /*31e0*/  IMAD.WIDE.U32 R12, R2, UR15, R12 ;  /* 0x0000000f020c7c25 */ /* 0x000fe2000f8e000c */
[----:B------:R-:W-:-:S03]  /*31f0*/  UIMAD UR15, UR10, UR15, URZ ;  /* 0x0000000f0a0f72a4 */ /* 0x000fc6000f8e02ff */
[----:B------:R-:W-:Y:S02]  /*3200*/  @P5 VIADD R20, R20, 0x1 ;  /* 0x0000000114145836 */ /* 0x000fe40000000000 */
[----:B------:R-:W-:Y:S01]  /*3210*/  IMAD R13, R2, UR5, R13 ;  /* 0x00000005020d7c24 */ /* 0x000fe2000f8e020d */
[----:B------:R-:W0:Y:S01]  /*3220*/  LDCU.64 UR4, c[0x0][0x420] ;  /* 0x00008400ff0477ac */ /* 0x000e220008000a00 */
[----:B------:R-:W-:Y:S01]  /*3230*/  @!P2 IMAD.MOV R40, RZ, RZ, -R40 ;  /* 0x000000ffff28a224 */ /* 0x000fe200078e0a28 */
[----:B------:R-:W-:Y:S01]  /*3240*/  @!P4 LOP3.LUT R40, RZ, R9, RZ, 0x33, !PT ;  /* 0x00000009ff28c212 */ /* 0x000fe200078e33ff */
[----:B------:R-:W-:Y:S02]  /*3250*/  IMAD R33, R16, R33, R3 ;  /* 0x0000002110217224 */ /* 0x000fe400078e0203 */
[----:B------:R-:W-:Y:S01]  /*3260*/  @!P0 IMAD.MOV R20, RZ, RZ, -R20 ;  /* 0x000000ffff148224 */ /* 0x000fe200078e0a14 */
[----:B------:R-:W-:Y:S01]  /*3270*/  @!P3 LOP3.LUT R20, RZ, R6, RZ, 0x33, !PT ;  /* 0x00000006ff14b212 */ /* 0x000fe200078e33ff */
[----:B------:R-:W-:Y:S01]  /*3280*/  IMAD.WIDE R16, R33, UR9, R12 ;  /* 0x0000000921107c25 */ /* 0x000fe2000f8e020c */
[----:B------:R-:W-:-:S03]  /*3290*/  IADD3 R12, PT, PT, -R40, RZ, RZ ;  /* 0x000000ff280c7210 */ /* 0x000fc60007ffe1ff */
[----:B------:R-:W-:Y:S02]  /*32a0*/  IMAD.MOV R2, RZ, RZ, -R20 ;  /* 0x000000ffff027224 */ /* 0x000fe400078e0a14 */
[----:B------:R-:W-:-:S04]  /*32b0*/  IMAD.WIDE R40, R40, R8, RZ ;  /* 0x0000000828287225 */ /* 0x000fc800078e02ff */
[----:B------:R-:W-:Y:S01]  /*32c0*/  IMAD R11, R7, R11, R14 ;  /* 0x0000000b070b7224 */ /* 0x000fe200078e020e */
[----:B------:R-:W-:Y:S01]  /*32d0*/  IADD3 R0, P1, P0, R40, R16, R18 ;  /* 0x0000001028007210 */ /* 0x000fe2000783e012 */
[----:B------:R-:W-:Y:S02]  /*32e0*/  IMAD R12, R9, R12, R35 ;  /* 0x0000000c090c7224 */ /* 0x000fe400078e0223 */
[----:B------:R-:W-:Y:S01]  /*32f0*/  IMAD R3, R10, UR9, RZ ;  /* 0x000000090a037c24 */ /* 0x000fe2000f8e02ff */
[----:B------:R-:W-:Y:S01]  /*3300*/  IADD3.X R17, PT, PT, R41, R17, R19, P1, P0 ;  /* 0x0000001129117210 */ /* 0x000fe20000fe0413 */
[----:B------:R-:W-:Y:S02]  /*3310*/  IMAD R2, R6, R2, R39 ;  /* 0x0000000206027224 */ /* 0x000fe400078e0227 */
[----:B------:R-:W-:-:S04]  /*3320*/  IMAD.WIDE R6, R11, UR15, RZ ;  /* 0x0000000f0b067c25 */ /* 0x000fc8000f8e02ff */
[----:B------:R-:W-:-:S04]  /*3330*/  IMAD.WIDE R12, R12, R3, RZ ;  /* 0x000000030c0c7225 */ /* 0x000fc800078e02ff */
        /* <DEDUP_REMOVED lines=10> */
.L_x_80:
[----:B------:R-:W0:Y:S01]  /*33e0*/  LDC.64 R2, c[0x0][0x420] ;  /* 0x00010800ff027b82 */ /* 0x000e220000000a00 */
[----:B------:R-:W-:-:S05]  /*33f0*/  IADD3 R0, PT, PT, R15, UR6, RZ ;  /* 0x000000060f007c10 */ /* 0x000fca000fffe0ff */
[----:B0-----:R-:W-:-:S05]  /*3400*/  IMAD.WIDE.U32 R2, R0, 0x4, R2 ;  /* 0x0000000400027825 */ /* 0x001fca00078e0002 */
[----:B------:R1:W-:Y:S02]  /*3410*/  STG.E desc[UR12][R2.64], R25 ;  /* 0x0000001902007986 */ /* 0x0003e4000c10190c */
.L_x_79:
[----:B------:R-:W-:Y:S05]  /*3420*/  BSYNC.RECONVERGENT B1 ;  /* 0x0000000000017941 */ /* 0x000fea0003800200 */
.L_x_78:
[----:B------:R-:W2:Y:S01]  /*3430*/  LDCU UR9, c[0x0][0x534] ;  /* 0x0000a680ff0977ac */ /* 0x000ea20008000800 */
[----:B------:R-:W-:Y:S01]  /*3440*/  LOP3.LUT R0, R31, 0x8, RZ, 0xfc, !PT ;  /* 0x000000081f007812 */ /* 0x000fe200078efcff */
[----:B------:R-:W-:Y:S01]  /*3450*/  IMAD R34, R15, 0x18, R31 ;  /* 0x000000180f227824 */ /* 0x000fe200078e021f */
[C---:B01----:R-:W-:Y:S01]  /*3460*/  LOP3.LUT R2, R31.reuse, 0x10, RZ, 0xfc, !PT ;  /* 0x000000101f027812 */ /* 0x043fe200078efcff */
[----:B------:R-:W0:Y:S01]  /*3470*/  LDCU UR8, c[0x0][0x44c] ;  /* 0x00008980ff0877ac */ /* 0x000e220008000800 */
[----:B------:R-:W-:Y:S02]  /*3480*/  CS2R R4, SRZ ;  /* 0x0000000000047805 */ /* 0x000fe4000001ff00 */
[----:B------:R-:W-:Y:S01]  /*3490*/  CS2R R10, SRZ ;  /* 0x00000000000a7805 */ /* 0x000fe2000001ff00 */
[----:B------:R-:W-:Y:S01]  /*34a0*/  IMAD.MOV.U32 R13, RZ, RZ, RZ ;  /* 0x000000ffff0d7224 */ /* 0x000fe200078e00ff */
[----:B--2---:R-:W-:Y:S01]  /*34b0*/  ISETP.GE.AND P2, PT, R0, UR9, PT ;  /* 0x0000000900007c0c */ /* 0x004fe2000bf46270 */
[----:B------:R-:W-:Y:S01]  /*34c0*/  UISETP.GE.AND UP0, UPT, UR9, 0x1, UPT ;  /* 0x000000010900788c */ /* 0x000fe2000bf06270 */
[----:B------:R-:W-:-:S02]  /*34d0*/  LOP3.LUT R0, R31, 0x18, RZ, 0xfc, !PT ;  /* 0x000000181f007812 */ /* 0x000fc400078efcff */
[----:B------:R-:W-:Y:S01]  /*34e0*/  ISETP.GE.AND P3, PT, R31, UR9, PT ;  /* 0x000000091f007c0c */ /* 0x000fe2000bf66270 */
[----:B0-----:R-:W-:Y:S01]  /*34f0*/  UIMAD UR4, UR6, UR8, URZ ;  /* 0x00000008060472a4 */ /* 0x001fe2000f8e02ff */
[----:B------:R-:W-:Y:S01]  /*3500*/  ISETP.GE.AND P1, PT, R2, UR9, PT ;  /* 0x0000000902007c0c */ /* 0x000fe2000bf26270 */
[----:B------:R-:W-:Y:S01]  /*3510*/  IMAD.SHL.U32 R31, R22, 0x4, RZ ;  /* 0x00000004161f7824 */ /* 0x000fe200078e00ff */
[----:B------:R-:W-:Y:S01]  /*3520*/  ISETP.GE.AND P0, PT, R0, UR9, PT ;  /* 0x0000000900007c0c */ /* 0x000fe2000bf06270 */
[----:B------:R-:W-:Y:S01]  /*3530*/  IMAD.MOV.U32 R0, RZ, RZ, RZ ;  /* 0x000000ffff007224 */ /* 0x000fe200078e00ff */
[C---:B------:R-:W-:Y:S01]  /*3540*/  ISETP.GT.U32.OR P3, PT, R22.reuse, 0x7f, P3 ;  /* 0x0000007f1600780c */ /* 0x040fe20001f64470 */
[----:B------:R-:W-:Y:S01]  /*3550*/  IMAD.U32 R12, RZ, RZ, UR4 ;  /* 0x00000004ff0c7e24 */ /* 0x000fe2000f8e00ff */
[----:B------:R-:W-:Y:S02]  /*3560*/  ISETP.GT.U32.OR P1, PT, R22, 0x7f, P1 ;  /* 0x0000007f1600780c */ /* 0x000fe40000f24470 */
[----:B------:R-:W-:-:S02]  /*3570*/  CS2R R2, SRZ ;  /* 0x0000000000027805 */ /* 0x000fc4000001ff00 */
[C---:B------:R-:W-:Y:S02]  /*3580*/  ISETP.GT.U32.OR P2, PT, R22.reuse, 0x7f, P2 ;  /* 0x0000007f1600780c */ /* 0x040fe40001744470 */
[----:B------:R-:W-:Y:S02]  /*3590*/  ISETP.GT.U32.OR P0, PT, R22, 0x7f, P0 ;  /* 0x0000007f1600780c */ /* 0x000fe40000704470 */
[----:B------:R-:W-:-:S03]  /*35a0*/  LOP3.LUT R31, R31, 0x1c, RZ, 0xc0, !PT ;  /* 0x0000001c1f1f7812 */ /* 0x000fc600078ec0ff */
[C---:B------:R-:W-:Y:S02]  /*35b0*/  @!P3 FADD.FTZ R32, -R25.reuse, R32 ;  /* 0x000000201920b221 */ /* 0x040fe40000010100 */
[----:B------:R-:W-:-:S04]  /*35c0*/  @!P1 FADD.FTZ R30, -R25, R30 ;  /* 0x0000001e191e9221 */ /* 0x000fc80000010100 */
[C---:B------:R-:W-:Y:S01]  /*35d0*/  @!P2 FADD.FTZ R27, -R25.reuse, R27 ;  /* 0x0000001b191ba221 */ /* 0x040fe20000010100 */
[----:B------:R-:W-:Y:S01]  /*35e0*/  @!P3 FMUL.FTZ R32, R32, 1.4426950216293334961 ;  /* 0x3fb8aa3b2020b820 */ /* 0x000fe20000410000 */
[----:B------:R-:W-:Y:S01]  /*35f0*/  @!P0 FADD.FTZ R25, -R25, R26 ;  /* 0x0000001a19198221 */ /* 0x000fe20000010100 */
[----:B------:R-:W-:Y:S01]  /*3600*/  @!P1 FMUL.FTZ R30, R30, 1.4426950216293334961 ;  /* 0x3fb8aa3b1e1e9820 */ /* 0x000fe20000410000 */
[----:B------:R-:W-:Y:S02]  /*3610*/  @!P2 FMUL.FTZ R27, R27, 1.4426950216293334961 ;  /* 0x3fb8aa3b1b1ba820 */ /* 0x000fe40000410000 */
[----:B------:R-:W-:Y:S01]  /*3620*/  @!P0 FMUL.FTZ R25, R25, 1.4426950216293334961 ;  /* 0x3fb8aa3b19198820 */ /* 0x000fe20000410000 */
[----:B------:R-:W0:Y:S04]  /*3630*/  @!P3 MUFU.EX2 R32, R32 ;  /* 0x000000200020b308 */ /* 0x000e280000000800 */
[----:B------:R-:W1:Y:S04]  /*3640*/  @!P2 MUFU.EX2 R6, R27 ;  /* 0x0000001b0006a308 */ /* 0x000e680000000800 */
[----:B------:R-:W2:Y:S04]  /*3650*/  @!P1 MUFU.EX2 R30, R30 ;  /* 0x0000001e001e9308 */ /* 0x000ea80000000800 */
[----:B------:R-:W3:Y:S01]  /*3660*/  @!P0 MUFU.EX2 R8, R25 ;  /* 0x0000001900088308 */ /* 0x000ee20000000800 */
[----:B0-----:R-:W-:Y:S04]  /*3670*/  @!P3 STS [R29], R32 ;  /* 0x000000201d00b388 */ /* 0x001fe80000000800 */
[----:B-1----:R0:W-:Y:S04]  /*3680*/  @!P2 STS [R29+0x220], R6 ;  /* 0x000220061d00a388 */ /* 0x0021e80000000800 */
[----:B--2---:R1:W-:Y:S04]  /*3690*/  @!P1 STS [R29+0x440], R30 ;  /* 0x0004401e1d009388 */ /* 0x0043e80000000800 */
[----:B---3--:R2:W-:Y:S01]  /*36a0*/  @!P0 STS [R29+0x660], R8 ;  /* 0x000660081d008388 */ /* 0x0085e20000000800 */
[----:B------:R-:W-:Y:S01]  /*36b0*/  BAR.SYNC.DEFER_BLOCKING 0x0 ;  /* 0x0000000000007b1d */ /* 0x000fe20000010000 */
[----:B------:R-:W-:-:S04]  /*36c0*/  LEA R34, P0, R34, UR4, 0x2 ;  /* 0x0000000422227c11 */ /* 0x000fc8000f8010ff */
[----:B------:R-:W-:Y:S02]  /*36d0*/  LEA.HI.X.SX32 R35, R12, RZ, 0x1, P0 ;  /* 0x000000ff0c237211 */ /* 0x000fe400000f0eff */
[----:B0-----:R-:W-:Y:S02]  /*36e0*/  CS2R R6, SRZ ;  /* 0x0000000000067805 */ /* 0x001fe4000001ff00 */
[C---:B-1----:R-:W-:Y:S02]  /*36f0*/  LOP3.LUT R30, R31.reuse, 0x20, RZ, 0xfc, !PT ;  /* 0x000000201f1e7812 */ /* 0x042fe400078efcff */
[----:B--2---:R-:W-:Y:S02]  /*3700*/  CS2R R8, SRZ ;  /* 0x0000000000087805 */ /* 0x004fe4000001ff00 */
[----:B------:R-:W-:Y:S01]  /*3710*/  LOP3.LUT R29, R31, 0x40, RZ, 0xfc, !PT ;  /* 0x000000401f1d7812 */ /* 0x000fe200078efcff */
        /* <DEDUP_REMOVED lines=16> */
[----:B------:R-:W-:Y:S01]  /*3820*/  IMAD.MOV.U32 R0, RZ, RZ, RZ ;  /* 0x000000ffff007224 */ /* 0x000fe200078e00ff */
[----:B------:R-:W-:Y:S01]  /*3830*/  CS2R R2, SRZ ;  /* 0x0000000000027805 */ /* 0x000fe2000001ff00 */
[----:B------:R-:W-:Y:S01]  /*3840*/  IMAD.MOV.U32 R14, RZ, RZ, R28 ;  /* 0x000000ffff0e7224 */ /* 0x000fe200078e001c */
[----:B------:R-:W-:Y:S01]  /*3850*/  ULOP3.LUT UR9, UR9, 0x7ffffffe, URZ, 0xc0, !UPT ;  /* 0x7ffffffe09097892 */ /* 0x000fe2000f8ec0ff */
[----:B------:R-:W-:Y:S01]  /*3860*/  CS2R R4, SRZ ;  /* 0x0000000000047805 */ /* 0x000fe2000001ff00 */
[----:B------:R-:W-:Y:S01]  /*3870*/  UIADD3 UR5, UPT, UPT, UR7, -UR6, URZ ;  /* 0x8000000607057290 */ /* 0x000fe2000fffe0ff */
[----:B------:R-:W-:Y:S01]  /*3880*/  CS2R R6, SRZ ;  /* 0x0000000000067805 */ /* 0x000fe2000001ff00 */
[----:B------:R-:W-:Y:S01]  /*3890*/  UIMAD UR14, UR7, UR8, URZ ;  /* 0x00000008070e72a4 */ /* 0x000fe2000f8e02ff */
[----:B------:R-:W-:Y:S02]  /*38a0*/  CS2R R8, SRZ ;  /* 0x0000000000087805 */ /* 0x000fe4000001ff00 */
[----:B------:R-:W-:Y:S01]  /*38b0*/  CS2R R10, SRZ ;  /* 0x00000000000a7805 */ /* 0x000fe2000001ff00 */
[----:B------:R-:W-:Y:S01]  /*38c0*/  IMAD.MOV.U32 R13, RZ, RZ, RZ ;  /* 0x000000ffff0d7224 */ /* 0x000fe200078e00ff */
[----:B------:R-:W-:Y:S01]  /*38d0*/  ISETP.GE.AND P4, PT, R15, UR5, PT ;  /* 0x000000050f007c0c */ /* 0x000fe2000bf86270 */
[----:B------:R-:W-:Y:S01]  /*38e0*/  IMAD.U32 R33, RZ, RZ, UR9 ;  /* 0x00000009ff217e24 */ /* 0x000fe2000f8e00ff */
[----:B------:R-:W1:Y:S01]  /*38f0*/  LDCU UR8, c[0x0][0x440] ;  /* 0x00008800ff0877ac */ /* 0x000e620008000800 */
[----:B------:R-:W-:-:S02]  /*3900*/  UIMAD.WIDE UR14, UR14, 0x8, URZ ;  /* 0x000000080e0e78a5 */ /* 0x000fc4000f8e02ff */
[----:B------:R-:W-:Y:S02]  /*3910*/  UIADD3 UR11, UPT, UPT, -UR9, URZ, URZ ;  /* 0x000000ff090b7290 */ /* 0x000fe4000fffe1ff */
[----:B0-----:R-:W-:-:S12]  /*3920*/  UIMAD UR4, UR7, UR4, URZ ;  /* 0x00000004070472a4 */ /* 0x001fd8000f8e02ff */
.L_x_92:
[----:B------:R-:W-:Y:S04]  /*3930*/  BSSY.RECONVERGENT B0, `(.L_x_88) ;  /* 0x000000e000007945 */ /* 0x000fe80003800200 */
[----:B-1----:R-:W-:Y:S05]  /*3940*/  @P4 BRA `(.L_x_89) ;  /* 0x0000000000304947 */ /* 0x002fea0003800000 */
[----:B-1----:R-:W-:Y:S02]  /*3950*/  ISETP.GE.AND P2, PT, R31, UR8, PT ;  /* 0x000000081f007c0c */ /* 0x002fe4000bf46270 */
[----:B------:R-:W-:Y:S02]  /*3960*/  CS2R R18, SRZ ;  /* 0x0000000000127805 */ /* 0x000fe4000001ff00 */
[----:B------:R-:W-:Y:S02]  /*3970*/  ISETP.GE.AND P1, PT, R30, UR8, PT ;  /* 0x000000081e007c0c */ /* 0x000fe4000bf26270 */
[----:B------:R-:W-:Y:S02]  /*3980*/  CS2R R16, SRZ ;  /* 0x0000000000107805 */ /* 0x000fe4000001ff00 */
[----:B------:R-:W-:Y:S02]  /*3990*/  ISETP.GE.AND P0, PT, R29, UR8, PT ;  /* 0x000000081d007c0c */ /* 0x000fe4000bf06270 */
[----:B------:R-:W-:Y:S02]  /*39a0*/  CS2R R22, SRZ ;  /* 0x0000000000167805 */ /* 0x000fe4000001ff00 */
[----:B------:R-:W-:Y:S02]  /*39b0*/  CS2R R20, SRZ ;  /* 0x0000000000147805 */ /* 0x000fe4000001ff00 */
[----:B------:R-:W-:Y:S02]  /*39c0*/  CS2R R26, SRZ ;  /* 0x00000000001a7805 */ /* 0x000fe4000001ff00 */
[----:B------:R-:W-:Y:S01]  /*39d0*/  CS2R R24, SRZ ;  /* 0x0000000000187805 */ /* 0x000fe2000001ff00 */
[----:B------:R0:W5:Y:S04]  /*39e0*/  @!P2 LDG.E.128 R16, desc[UR12][R34.64] ;  /* 0x0000000c2210a981 */ /* 0x000168000c1e1d00 */
[----:B------:R0:W5:Y:S04]  /*39f0*/  @!P1 LDG.E.128 R20, desc[UR12][R34.64+0x80] ;  /* 0x0000800c22149981 */ /* 0x000168000c1e1d00 */
[----:B------:R0:W5:Y:S02]  /*3a00*/  @!P0 LDG.E.128 R24, desc[UR12][R34.64+0x100] ;  /* 0x0001000c22188981 */ /* 0x000164000c1e1d00 */
.L_x_89:
[----:B-1----:R-:W-:Y:S05]  /*3a10*/  BSYNC.RECONVERGENT B0 ;  /* 0x0000000000007941 */ /* 0x002fea0003800200 */
.L_x_88:
        /* <DEDUP_REMOVED lines=27> */
[----:B------:R-:W-:Y:S05]  /*3bd0*/  LEA.HI.X.SX32 R37, R37, R35, 0x2, P0 ;  /* 0x0000002325257211 */ /* 0x000fea00000f16ff */
[----:B------:R1:W5:Y:S04]  /*3be0*/  @!P3 LDG.E.128 R16, desc[UR12][R36.64] ;  /* 0x0000000c2410b981 */ /* 0x000368000c1e1d00 */
[----:B------:R1:W5:Y:S04]  /*3bf0*/  @!P2 LDG.E.128 R20, desc[UR12][R36.64+0x80] ;  /* 0x0000800c2414a981 */ /* 0x000368000c1e1d00 */
[----:B------:R1:W5:Y:S02]  /*3c00*/  @!P1 LDG.E.128 R24, desc[UR12][R36.64+0x100] ;  /* 0x0001000c24189981 */ /* 0x000364000c1e1d00 */
.L_x_91:
[----:B------:R-:W-:Y:S05]  /*3c10*/  BSYNC.RECONVERGENT B0 ;  /* 0x0000000000007941 */ /* 0x000fea0003800200 */
.L_x_90:
[----:B------:R2:W3:Y:S01]  /*3c20*/  LDS R12, [R14+0x44] ;  /* 0x000044000e0c7984 */ /* 0x0004e20000000800 */
[----:B------:R-:W-:Y:S01]  /*3c30*/  UIADD3 UR11, UPT, UPT, UR11, 0x2, URZ ;  /* 0x000000020b0b7890 */ /* 0x000fe2000fffe0ff */
[----:B0-----:R-:W-:Y:S03]  /*3c40*/  IADD3 R34, P0, PT, R34, UR14, RZ ;  /* 0x0000000e22227c10 */ /* 0x001fe6000ff1e0ff */
[----:B------:R-:W-:Y:S01]  /*3c50*/  UISETP.NE.AND UP0, UPT, UR11, URZ, UPT ;  /* 0x000000ff0b00728c */ /* 0x000fe2000bf05270 */
[----:B------:R-:W-:Y:S02]  /*3c60*/  IADD3.X R35, PT, PT, R35, UR15, RZ, P0, !PT ;  /* 0x0000000f23237c10 */ /* 0x000fe400087fe4ff */
        /* <DEDUP_REMOVED lines=14> */
.L_x_87:
        /* <DEDUP_REMOVED lines=11> */
[----:B------:R-:W-:Y:S02]  /*3e00*/  CS2R R18, SRZ ;  /* 0x0000000000127805 */ /* 0x000fe4000001ff00 */
[----:B------:R-:W-:Y:S02]  /*3e10*/  CS2R R16, SRZ ;  /* 0x0000000000107805 */ /* 0x000fe4000001ff00 */
[----:B------:R-:W-:Y:S02]  /*3e20*/  CS2R R22, SRZ ;  /* 0x0000000000167805 */ /* 0x000fe4000001ff00 */
[----:B------:R-:W-:Y:S02]  /*3e30*/  CS2R R20, SRZ ;  /* 0x0000000000147805 */ /* 0x000fe4000001ff00 */
[----:B------:R-:W-:Y:S02]  /*3e40*/  CS2R R26, SRZ ;  /* 0x00000000001a7805 */ /* 0x000fe4000001ff00 */
[----:B------:R-:W-:-:S02]  /*3e50*/  CS2R R24, SRZ ;  /* 0x0000000000187805 */ /* 0x000fc4000001ff00 */
[----:B--2---:R-:W-:Y:S02]  /*3e60*/  ISETP.GE.AND P2, PT, R31, UR4, PT ;  /* 0x000000041f007c0c */ /* 0x004fe4000bf46270 */
[----:B------:R-:W-:Y:S02]  /*3e70*/  ISETP.GE.AND P1, PT, R30, UR4, PT ;  /* 0x000000041e007c0c */ /* 0x000fe4000bf26270 */
[----:B------:R-:W-:-:S09]  /*3e80*/  ISETP.GE.AND P0, PT, R29, UR4, PT ;  /* 0x000000041d007c0c */ /* 0x000fd2000bf06270 */
[----:B------:R2:W5:Y:S04]  /*3e90*/  @!P2 LDG.E.128 R16, desc[UR12][R34.64] ;  /* 0x0000000c2210a981 */ /* 0x000568000c1e1d00 */
[----:B------:R2:W5:Y:S04]  /*3ea0*/  @!P1 LDG.E.128 R20, desc[UR12][R34.64+0x80] ;  /* 0x0000800c22149981 */ /* 0x000568000c1e1d00 */
[----:B------:R2:W5:Y:S02]  /*3eb0*/  @!P0 LDG.E.128 R24, desc[UR12][R34.64+0x100] ;  /* 0x0001000c22188981 */ /* 0x000564000c1e1d00 */
.L_x_94:
[----:B------:R-:W-:Y:S05]  /*3ec0*/  BSYNC.RECONVERGENT B0 ;  /* 0x0000000000007941 */ /* 0x000fea0003800200 */
.L_x_93:
        /* <DEDUP_REMOVED lines=12> */
.L_x_86:
[----:B------:R-:W-:-:S04]  /*3f90*/  IADD3 R17, PT, PT, R15, UR6, RZ ;  /* 0x000000060f117c10 */ /* 0x000fc8000fffe0ff */
[----:B------:R-:W-:-:S13]  /*3fa0*/  ISETP.GE.AND P0, PT, R17, UR7, PT ;  /* 0x0000000711007c0c */ /* 0x000fda000bf06270 */
[----:B------:R-:W-:Y:S05]  /*3fb0*/  @P0 EXIT ;  /* 0x000000000000094d */ /* 0x000fea0003800000 */
[----:B------:R-:W-:Y:S01]  /*3fc0*/  IABS R18, UR10 ;  /* 0x0000000a00127c13 */ /* 0x000fe20008000000 */
[----:B------:R-:W0:Y:S01]  /*3fd0*/  LDC R16, c[0x0][0x434] ;  /* 0x00010d00ff107b82 */ /* 0x000e220000000800 */
        /* <DEDUP_REMOVED lines=8> */
[----:B------:R-:W-:Y:S02]  /*4060*/  F2FP.BF16.F32.PACK_AB R6, R6, R9 ;  /* 0x000000090606723e */ /* 0x000fe400000010ff */
[----:B------:R-:W-:Y:S02]  /*4070*/  F2FP.BF16.F32.PACK_AB R7, R4, R7 ;  /* 0x000000070407723e */ /* 0x000fe400000010ff */
[----:B------:R-:W-:Y:S01]  /*4080*/  F2FP.BF16.F32.PACK_AB R2, R2, R5 ;  /* 0x000000050202723e */ /* 0x000fe200000010ff */
[----:B----4-:R-:W4:Y:S01]  /*4090*/  MUFU.RCP R22, R15 ;  /* 0x0000000f00167308 */ /* 0x010f220000001000 */
[----:B------:R-:W-:Y:S01]  /*40a0*/  F2FP.BF16.F32.PACK_AB R3, R0, R3 ;  /* 0x000000030003723e */ /* 0x000fe200000010ff */
[----:B----4-:R-:W-:Y:S01]  /*40b0*/  VIADD R22, R22, 0xffffffe ;  /* 0x0ffffffe16167836 */ /* 0x010fe20000000000 */
        /* <DEDUP_REMOVED lines=13> */
[-C--:B------:R-:W-:Y:S01]  /*4190*/  @!P1 IADD3 R21, PT, PT, R21, -R18.reuse, RZ ;  /* 0x8000001215159210 */ /* 0x080fe20007ffe0ff */
[----:B------:R-:W-:Y:S01]  /*41a0*/  @!P1 VIADD R19, R19, 0x1 ;  /* 0x0000000113139836 */ /* 0x000fe20000000000 */
[----:B------:R-:W-:Y:S01]  /*41b0*/  ISETP.NE.AND P1, PT, RZ, UR10, PT ;  /* 0x0000000aff007c0c */ /* 0x000fe2000bf25270 */
[----:B0-----:R-:W-:Y:S01]  /*41c0*/  VIADD R22, R12, 0xffffffe ;  /* 0x0ffffffe0c167836 */ /* 0x001fe20000000000 */
[----:B------:R-:W-:-:S03]  /*41d0*/  ISETP.GE.U32.AND P2, PT, R21, R18, PT ;  /* 0x000000121500720c */ /* 0x000fc60003f46070 */
[----:B------:R-:W0:Y:S10]  /*41e0*/  F2I.FTZ.U32.TRUNC.NTZ R23, R22 ;  /* 0x0000001600177305 */ /* 0x000e34000021f000 */
[----:B------:R-:W-:-:S05]  /*41f0*/  @P2 VIADD R19, R19, 0x1 ;  /* 0x0000000113132836 */ /* 0x000fca0000000000 */
[----:B------:R-:W-:Y:S01]  /*4200*/  @!P0 IADD3 R19, PT, PT, -R19, RZ, RZ ;  /* 0x000000ff13138210 */ /* 0x000fe20007ffe1ff */
[--C-:B0-----:R-:W-:Y:S01]  /*4210*/  IMAD.MOV R14, RZ, RZ, -R23.reuse ;  /* 0x000000ffff0e7224 */ /* 0x101fe200078e0a17 */
[----:B------:R-:W-:Y:S01]  /*4220*/  @!P1 LOP3.LUT R19, RZ, UR10, RZ, 0x33, !PT ;  /* 0x0000000aff139c12 */ /* 0x000fe2000f8e33ff */
[----:B------:R-:W-:Y:S02]  /*4230*/  IMAD.MOV.U32 R22, RZ, RZ, RZ ;  /* 0x000000ffff167224 */ /* 0x000fe400078e00ff */
[----:B------:R-:W-:Y:S02]  /*4240*/  IMAD R14, R14, R15, RZ ;  /* 0x0000000f0e0e7224 */ /* 0x000fe400078e02ff */
[----:B------:R-:W-:Y:S02]  /*4250*/  IMAD R18, R19, UR10, RZ ;  /* 0x0000000a13127c24 */ /* 0x000fe4000f8e02ff */
[----:B------:R-:W-:-:S04]  /*4260*/  IMAD.HI.U32 R14, R23, R14, R22 ;  /* 0x0000000e170e7227 */ /* 0x000fc800078e0016 */
[----:B------:R-:W-:Y:S02]  /*4270*/  IMAD.IADD R21, R17, 0x1, -R18 ;  /* 0x0000000111157824 */ /* 0x000fe400078e0a12 */
[----:B---3--:R-:W-:-:S03]  /*4280*/  IMAD.WIDE.U32 R22, R19, UR4, RZ ;  /* 0x0000000413167c25 */ /* 0x008fc6000f8e00ff */
[----:B------:R-:W-:Y:S02]  /*4290*/  IABS R12, R21 ;  /* 0x00000015000c7213 */ /* 0x000fe40000000000 */
[----:B------:R-:W-:-:S03]  /*42a0*/  LOP3.LUT R21, R21, R16, RZ, 0x3c, !PT ;  /* 0x0000001015157212 */ /* 0x000fc600078e3cff */
[----:B------:R-:W-:Y:S01]  /*42b0*/  IMAD.HI.U32 R20, R14, R12, RZ ;  /* 0x0000000c0e147227 */ /* 0x000fe200078e00ff */
[----:B------:R-:W-:-:S04]  /*42c0*/  ISETP.GE.AND P1, PT, R21, RZ, PT ;  /* 0x000000ff1500720c */ /* 0x000fc80003f26270 */
[----:B------:R-:W-:-:S05]  /*42d0*/  IADD3 R14, PT, PT, -R20, RZ, RZ ;  /* 0x000000ff140e7210 */ /* 0x000fca0007ffe1ff */
[----:B------:R-:W-:-:S05]  /*42e0*/  IMAD R12, R15, R14, R12 ;  /* 0x0000000e0f0c7224 */ /* 0x000fca00078e020c */
[----:B------:R-:W-:-:S13]  /*42f0*/  ISETP.GT.U32.AND P0, PT, R15, R12, PT ;  /* 0x0000000c0f00720c */ /* 0x000fda0003f04070 */
[----:B------:R-:W-:Y:S02]  /*4300*/  @!P0 IMAD.IADD R12, R12, 0x1, -R15 ;  /* 0x000000010c0c8824 */ /* 0x000fe400078e0a0f */
[----:B------:R-:W-:Y:S01]  /*4310*/  @!P0 VIADD R20, R20, 0x1 ;  /* 0x0000000114148836 */ /* 0x000fe20000000000 */
[----:B------:R-:W-:Y:S02]  /*4320*/  ISETP.NE.AND P0, PT, R16, RZ, PT ;  /* 0x000000ff1000720c */ /* 0x000fe40003f05270 */
[----:B------:R-:W-:Y:S02]  /*4330*/  ISETP.GE.U32.AND P2, PT, R12, R15, PT ;  /* 0x0000000f0c00720c */ /* 0x000fe40003f46070 */
[----:B------:R-:W-:-:S05]  /*4340*/  SHF.R.S32.HI R12, RZ, 0x1f, R19 ;  /* 0x0000001fff0c7819 */ /* 0x000fca0000011413 */
[----:B------:R-:W-:-:S04]  /*4350*/  IMAD R12, R12, UR4, RZ ;  /* 0x000000040c0c7c24 */ /* 0x000fc8000f8e02ff */
[----:B------:R-:W-:Y:S01]  /*4360*/  IMAD R12, R19, UR5, R12 ;  /* 0x00000005130c7c24 */ /* 0x000fe2000f8e020c */
[----:B------:R-:W0:Y:S01]  /*4370*/  LDCU.64 UR4, c[0x0][0x3f0] ;  /* 0x00007e00ff0477ac */ /* 0x000e220008000a00 */
[----:B------:R-:W-:Y:S02]  /*4380*/  @P2 VIADD R20, R20, 0x1 ;  /* 0x0000000114142836 */ /* 0x000fe40000000000 */
[----:B------:R-:W-:-:S03]  /*4390*/  IMAD.IADD R23, R23, 0x1, R12 ;  /* 0x0000000117177824 */ /* 0x000fc600078e020c */
[----:B------:R-:W-:Y:S02]  /*43a0*/  @!P1 IADD3 R20, PT, PT, -R20, RZ, RZ ;  /* 0x000000ff14149210 */ /* 0x000fe40007ffe1ff */
[----:B------:R-:W-:-:S04]  /*43b0*/  @!P0 LOP3.LUT R20, RZ, R16, RZ, 0x33, !PT ;  /* 0x00000010ff148212 */ /* 0x000fc800078e33ff */
[----:B------:R-:W-:Y:S01]  /*43c0*/  SHF.R.S32.HI R14, RZ, 0x1f, R20 ;  /* 0x0000001fff0e7819 */ /* 0x000fe20000011414 */
[C---:B------:R-:W-:Y:S02]  /*43d0*/  IMAD R16, R20.reuse, R16, R18 ;  /* 0x0000001014107224 */ /* 0x040fe400078e0212 */
[----:B-----5:R-:W-:-:S04]  /*43e0*/  IMAD.WIDE.U32 R22, R20, UR8, R22 ;  /* 0x0000000814167c25 */ /* 0x020fc8000f8e0016 */
[----:B------:R-:W-:Y:S01]  /*43f0*/  IMAD R15, R14, UR8, RZ ;  /* 0x000000080e0f7c24 */ /* 0x000fe2000f8e02ff */
[----:B------:R-:W3:Y:S01]  /*4400*/  LDCU UR8, c[0x0][0x440] ;  /* 0x00008800ff0877ac */ /* 0x000ee20008000800 */
[----:B------:R-:W-:Y:S02]  /*4410*/  IMAD.IADD R16, R17, 0x1, -R16 ;  /* 0x0000000111107824 */ /* 0x000fe400078e0a10 */
[----:B------:R-:W-:-:S03]  /*4420*/  IMAD R15, R20, UR9, R15 ;  /* 0x00000009140f7c24 */ /* 0x000fc6000f8e020f */
[----:B------:R-:W-:Y:S02]  /*4430*/  SHF.R.S32.HI R12, RZ, 0x1f, R16 ;  /* 0x0000001fff0c7819 */ /* 0x000fe40000011410 */
[----:B------:R-:W-:-:S03]  /*4440*/  IADD3 R23, PT, PT, R23, R15, RZ ;  /* 0x0000000f17177210 */ /* 0x000fc60007ffe0ff */
[----:B------:R-:W-:Y:S02]  /*4450*/  IMAD R15, R12, UR6, RZ ;  /* 0x000000060c0f7c24 */ /* 0x000fe4000f8e02ff */
[----:B------:R-:W-:-:S04]  /*4460*/  IMAD.WIDE.U32 R22, R16, UR6, R22 ;  /* 0x0000000610167c25 */ /* 0x000fc8000f8e0016 */
        /* <DEDUP_REMOVED lines=13> */
        .weak           $__internal_2_$__cuda_sm20_div_s64
        .type           $__internal_2_$__cuda_sm20_div_s64,@function
        .size           $__internal_2_$__cuda_sm20_div_s64,(.L_x_5436 - $__internal_2_$__cuda_sm20_div_s64)
$__internal_2_$__cuda_sm20_div_s64:
        /* <DEDUP_REMOVED lines=31> */
[----:B------:R-:W-:-:S04]  /*4730*/  IMAD.HI.U32 R42, R43, R17, RZ ;  /* 0x000000112b2a7227 */ /* 0x000fc800078e00ff */
[----:B------:R-:W-:Y:S01]  /*4740*/  IMAD.X R11, RZ, RZ, ~R11, P0 ;  /* 0x000000ffff0b7224 */ /* 0x000fe200000e0e0b */
[----:B------:R-:W-:-:S03]  /*4750*/  IADD3 R13, P0, PT, RZ, -R33, RZ ;  /* 0x80000021ff0d7210 */ /* 0x000fc60007f1e0ff */
[----:B------:R-:W-:Y:S01]  /*4760*/  IMAD.WIDE.U32 R42, P4, R43, R11, R42 ;  /* 0x0000000b2b2a7225 */ /* 0x000fe2000788002a */
[----:B------:R-:W-:Y:S02]  /*4770*/  SEL R13, R13, R33, !P1 ;  /* 0x000000210d0d7207 */ /* 0x000fe40004800000 */
[----:B------:R-:W-:Y:S01]  /*4780*/  IADD3.X R24, PT, PT, RZ, ~R21, RZ, P0, !PT ;  /* 0x80000015ff187210 */ /* 0x000fe200007fe4ff */
[C---:B------:R-:W-:Y:S02]  /*4790*/  IMAD R16, R14.reuse, R11, RZ ;  /* 0x0000000b0e107224 */ /* 0x040fe400078e02ff */
[----:B------:R-:W-:-:S04]  /*47a0*/  IMAD.HI.U32 R17, P3, R14, R17, R42 ;  /* 0x000000110e117227 */ /* 0x000fc8000786002a */
[----:B------:R-:W-:Y:S01]  /*47b0*/  IMAD.HI.U32 R11, R14, R11, RZ ;  /* 0x0000000b0e0b7227 */ /* 0x000fe200078e00ff */
[----:B------:R-:W-:-:S03]  /*47c0*/  IADD3 R16, P2, PT, R16, R17, RZ ;  /* 0x0000001110107210 */ /* 0x000fc60007f5e0ff */
[----:B------:R-:W-:Y:S01]  /*47d0*/  IMAD.X R14, R11, 0x1, R14, P4 ;  /* 0x000000010b0e7824 */ /* 0x000fe200020e060e */
[----:B------:R-:W-:Y:S01]  /*47e0*/  SEL R11, R24, R21, !P1 ;  /* 0x00000015180b7207 */ /* 0x000fe20004800000 */
[----:B------:R-:W-:-:S03]  /*47f0*/  IMAD.HI.U32 R42, R16, R13, RZ ;  /* 0x0000000d102a7227 */ /* 0x000fc600078e00ff */
        /* <DEDUP_REMOVED lines=8> */
[----:B------:R-:W-:-:S04]  /*4880*/  IMAD.WIDE.U32 R16, R24, R34, RZ ;  /* 0x0000002218107225 */ /* 0x000fc800078e00ff */
[----:B------:R-:W-:Y:S01]  /*4890*/  IMAD.X R23, RZ, RZ, R14, P0 ;  /* 0x000000ffff177224 */ /* 0x000fe200000e060e */
[----:B------:R-:W-:Y:S01]  /*48a0*/  IADD3 R13, P0, PT, -R16, R13, RZ ;  /* 0x0000000d100d7210 */ /* 0x000fe20007f1e1ff */
[----:B------:R-:W-:-:S03]  /*48b0*/  IMAD R14, R24, R35, R17 ;  /* 0x00000023180e7224 */ /* 0x000fc600078e0211 */
[-C--:B------:R-:W-:Y:S01]  /*48c0*/  ISETP.GE.U32.AND P2, PT, R13, R34.reuse, PT ;  /* 0x000000220d00720c */ /* 0x080fe20003f46070 */
[-C--:B------:R-:W-:Y:S01]  /*48d0*/  IMAD R14, R23, R34.reuse, R14 ;  /* 0x00000022170e7224 */ /* 0x080fe200078e020e */
[----:B------:R-:W-:-:S04]  /*48e0*/  IADD3 R16, P1, PT, R13, -R34, RZ ;  /* 0x800000220d107210 */ /* 0x000fc80007f3e0ff */
[----:B------:R-:W-:Y:S02]  /*48f0*/  IADD3.X R11, PT, PT, ~R14, R11, RZ, P0, !PT ;  /* 0x0000000b0e0b7210 */ /* 0x000fe400007fe5ff */
[----:B------:R-:W-:Y:S02]  /*4900*/  IADD3 R17, P0, PT, R24, 0x1, RZ ;  /* 0x0000000118117810 */ /* 0x000fe40007f1e0ff */
[C---:B------:R-:W-:Y:S01]  /*4910*/  ISETP.GE.U32.AND.EX P2, PT, R11.reuse, R35, PT, P2 ;  /* 0x000000230b00720c */ /* 0x040fe20003f46120 */
[----:B------:R-:W-:-:S03]  /*4920*/  IMAD.X R14, R11, 0x1, ~R35, P1 ;  /* 0x000000010b0e7824 */ /* 0x000fc600008e0e23 */
[----:B------:R-:W-:Y:S01]  /*4930*/  SEL R13, R16, R13, P2 ;  /* 0x0000000d100d7207 */ /* 0x000fe20001000000 */
[----:B------:R-:W-:Y:S01]  /*4940*/  IMAD.X R16, RZ, RZ, R23, P0 ;  /* 0x000000ffff107224 */ /* 0x000fe200000e0617 */
[----:B------:R-:W-:Y:S02]  /*4950*/  SEL R17, R17, R24, P2 ;  /* 0x0000001811117207 */ /* 0x000fe40001000000 */
[----:B------:R-:W-:Y:S02]  /*4960*/  SEL R11, R14, R11, P2 ;  /* 0x0000000b0e0b7207 */ /* 0x000fe40001000000 */
[----:B------:R-:W-:Y:S02]  /*4970*/  ISETP.GE.U32.AND P0, PT, R13, R34, PT ;  /* 0x000000220d00720c */ /* 0x000fe40003f06070 */
[----:B------:R-:W-:Y:S02]  /*4980*/  SEL R16, R16, R23, P2 ;  /* 0x0000001710107207 */ /* 0x000fe40001000000 */
[----:B------:R-:W-:-:S02]  /*4990*/  IADD3 R14, P1, PT, R17, 0x1, RZ ;  /* 0x00000001110e7810 */ /* 0x000fc40007f3e0ff */
[----:B------:R-:W-:Y:S02]  /*49a0*/  ISETP.GE.U32.AND.EX P0, PT, R11, R35, PT, P0 ;  /* 0x000000230b00720c */ /* 0x000fe40003f06100 */
[----:B------:R-:W-:Y:S01]  /*49b0*/  LOP3.LUT R13, R19, R21, RZ, 0x3c, !PT ;  /* 0x00000015130d7212 */ /* 0x000fe200078e3cff */
[----:B------:R-:W-:Y:S01]  /*49c0*/  IMAD.X R11, RZ, RZ, R16, P1 ;  /* 0x000000ffff0b7224 */ /* 0x000fe200008e0610 */
[----:B------:R-:W-:Y:S01]  /*49d0*/  SEL R14, R14, R17, P0 ;  /* 0x000000110e0e7207 */ /* 0x000fe20000000000 */
[----:B------:R-:W-:Y:S01]  /*49e0*/  IMAD.MOV.U32 R17, RZ, RZ, 0x0 ;  /* 0x00000000ff117424 */ /* 0x000fe200078e00ff */
[----:B------:R-:W-:Y:S02]  /*49f0*/  ISETP.GE.AND P2, PT, R13, RZ, PT ;  /* 0x000000ff0d00720c */ /* 0x000fe40003f46270 */
[----:B------:R-:W-:Y:S02]  /*4a00*/  SEL R16, R11, R16, P0 ;  /* 0x000000100b107207 */ /* 0x000fe40000000000 */
[----:B------:R-:W-:-:S02]  /*4a10*/  IADD3 R11, P1, PT, RZ, -R14, RZ ;  /* 0x8000000eff0b7210 */ /* 0x000fc40007f3e0ff */
[----:B------:R-:W-:Y:S02]  /*4a20*/  ISETP.NE.U32.AND P0, PT, R20, RZ, PT ;  /* 0x000000ff1400720c */ /* 0x000fe40003f05070 */
[-C--:B------:R-:W-:Y:S02]  /*4a30*/  IADD3.X R13, PT, PT, RZ, ~R16.reuse, RZ, P1, !PT ;  /* 0x80000010ff0d7210 */ /* 0x080fe40000ffe4ff */
[----:B------:R-:W-:Y:S02]  /*4a40*/  ISETP.NE.AND.EX P0, PT, R19, RZ, PT, P0 ;  /* 0x000000ff1300720c */ /* 0x000fe40003f05300 */
[----:B------:R-:W-:Y:S01]  /*4a50*/  SEL R13, R13, R16, !P2 ;  /* 0x000000100d0d7207 */ /* 0x000fe20005000000 */
[----:B------:R-:W-:Y:S01]  /*4a60*/  IMAD.MOV.U32 R16, RZ, RZ, R18 ;  /* 0x000000ffff107224 */ /* 0x000fe200078e0012 */
[----:B------:R-:W-:Y:S02]  /*4a70*/  SEL R11, R11, R14, !P2 ;  /* 0x0000000e0b0b7207 */ /* 0x000fe40005000000 */
[----:B------:R-:W-:-:S02]  /*4a80*/  SEL R13, R13, 0xffffffff, P0 ;  /* 0xffffffff0d0d7807 */ /* 0x000fc40000000000 */
[----:B------:R-:W-:Y:S01]  /*4a90*/  SEL R14, R11, 0xffffffff, P0 ;  /* 0xffffffff0b0e7807 */ /* 0x000fe20000000000 */
[----:B------:R-:W-:Y:S06]  /*4aa0*/  RET.REL.NODEC R16 `(_ZN5flash32flash_fwd_splitkv_combine_kernelI23Flash_fwd_kernel_traitsILi96ELi64ELi128ELi4ELb0ELb0EN7cutlass10bfloat16_tE19Flash_kernel_traitsILi96ELi64ELi128ELi4ES3_EELi16ELi5ELb0EEEvNS_16Flash_fwd_paramsE) ;  /* 0xffffffb410547950 */ /* 0x000fec0003c3ffff */
.L_x_95:
        /* <DEDUP_REMOVED lines=13> */
.L_x_5436:


//--------------------- .text._ZN5flash32flash_fwd_splitkv_combine_kernelI23Flash_fwd_kernel_traitsILi96ELi64ELi128ELi4ELb0ELb0EN7cutlass10bfloat16_tE19Flash_kernel_traitsILi96ELi64ELi128ELi4ES3_EELi16ELi4ELb0EEEvNS_16Flash_fwd_paramsE --------------------------
	.section	.text._ZN5flash32flash_fwd_splitkv_combine_kernelI23Flash_fwd_kernel_traitsILi96ELi64ELi128ELi4ELb0ELb0EN7cutlass10bfloat16_tE19Flash_kernel_traitsILi96ELi64ELi128ELi4ES3_EELi16ELi4ELb0EEEvNS_16Flash_fwd_paramsE,"ax",@progbits
	.align	128
        .global         _ZN5flash32flash_fwd_splitkv_combine_kernelI23Flash_fwd_kernel_traitsILi96ELi64ELi128ELi4ELb0ELb0EN7cutlass10bfloat16_tE19Flash_kernel_traitsILi96ELi64ELi128ELi4ES3_EELi16ELi4ELb0EEEvNS_16Flash_fwd_paramsE
        .type           _ZN5flash32flash_fwd_splitkv_combine_kernelI23Flash_fwd_kernel_traitsILi96ELi64ELi128ELi4ELb0ELb0EN7cutlass10bfloat16_tE19Flash_kernel_traitsILi96ELi64ELi128ELi4ES3_EELi16ELi4ELb0EEEvNS_16Flash_fwd_paramsE,@function
        .size           _ZN5flash32flash_fwd_splitkv_combine_kernelI23Flash_fwd_kernel_traitsILi96ELi64ELi128ELi4ELb0ELb0EN7cutlass10bfloat16_tE19Flash_kernel_traitsILi96ELi64ELi128ELi4ES3_EELi16ELi4ELb0EEEvNS_16Flash_fwd_paramsE,(.L_x_5437 - _ZN5flash32flash_fwd_splitkv_combine_kernelI23Flash_fwd_kernel_traitsILi96ELi64ELi128ELi4ELb0ELb0EN7cutlass10bfloat16_tE19Flash_kernel_traitsILi96ELi64ELi128ELi4ES3_EELi16ELi4ELb0EEEvNS_16Flash_fwd_paramsE)
        .other          _ZN5flash32flash_fwd_splitkv_combine_kernelI23Flash_fwd_kernel_traitsILi96ELi64ELi128ELi4ELb0ELb0EN7cutlass10bfloat16_tE19Flash_kernel_traitsILi96ELi64ELi128ELi4ES3_EELi16ELi4ELb0EEEvNS_16Flash_fwd_paramsE,@"STO_CUDA_ENTRY STV_DEFAULT"
_ZN5flash32flash_fwd_splitkv_combine_kernelI23Flash_fwd_kernel_traitsILi96ELi64ELi128ELi4ELb0ELb0EN7cutlass10bfloat16_tE19Flash_kernel_traitsILi96ELi64ELi128ELi4ES3_EELi16ELi4ELb0EEEvNS_16Flash_fwd_paramsE:
.text._ZN5flash32flash_fwd_splitkv_combine_kernelI23Flash_fwd_kernel_traitsILi96ELi64ELi128ELi4ELb0ELb0EN7cutlass10bfloat16_tE19Flash_kernel_traitsILi96ELi64ELi128ELi4ES3_EELi16ELi4ELb0EEEvNS_16Flash_fwd_paramsE:
        /* <DEDUP_REMOVED lines=39> */
.L_x_96:
[----:B------:R-:W-:Y:S01]  /*0270*/  IMAD.U32 R25, RZ, RZ, UR7 ;  /* 0x00000007ff197e24 */ /* 0x000fe2000f8e00ff */
[----:B------:R-:W-:Y:S01]  /*0280*/  MOV R18, UR14 ;  /* 0x0000000e00127c02 */ /* 0x000fe20008000f00 */
[----:B------:R-:W-:Y:S01]  /*0290*/  IMAD.U32 R17, RZ, RZ, UR4 ;  /* 0x00000004ff117e24 */ /* 0x000fe2000f8e00ff */
[----:B------:R-:W-:Y:S02]  /*02a0*/  MOV R15, UR8 ;  /* 0x00000008000f7c02 */ /* 0x000fe40008000f00 */
[----:B------:R-:W-:Y:S02]  /*02b0*/  MOV R16, 0x2d0 ;  /* 0x000002d000107802 */ /* 0x000fe40000000f00 */
[----:B------:R-:W-:Y:S05]  /*02c0*/  CALL.REL.NOINC `($__internal_3_$__cuda_sm20_div_s64) ;  /* 0x0000003c00cc7944 */ /* 0x000fea0003c00000 */
[----:B------:R-:W-:-:S07]  /*02d0*/  MOV R10, R14 ;  /* 0x0000000e000a7202 */ /* 0x000fce0000000f00 */
.L_x_97:
        /* <DEDUP_REMOVED lines=30> */
.L_x_99:
[----:B------:R-:W-:Y:S01]  /*04c0*/  IMAD.MOV.U32 R25, RZ, RZ, R10 ;  /* 0x000000ffff197224 */ /* 0x000fe200078e000a */
[----:B------:R-:W-:Y:S02]  /*04d0*/  MOV R17, R11 ;  /* 0x0000000b00117202 */ /* 0x000fe40000000f00 */
[----:B------:R-:W-:Y:S02]  /*04e0*/  MOV R16, 0x500 ;  /* 0x0000050000107802 */ /* 0x000fe40000000f00 */
[----:B------:R-:W-:Y:S05]  /*04f0*/  CALL.REL.NOINC `($__internal_3_$__cuda_sm20_div_s64) ;  /* 0x0000003c00407944 */ /* 0x000fea0003c00000 */
[----:B------:R-:W-:Y:S02]  /*0500*/  MOV R22, R14 ;  /* 0x0000000e00167202 */ /* 0x000fe40000000f00 */
[----:B------:R-:W-:Y:S02]  /*0510*/  MOV R23, R11 ;  /* 0x0000000b00177202 */ /* 0x000fe40000000f00 */
.L_x_100:
[----:B------:R-:W-:Y:S05]  /*0520*/  BSYNC.RECONVERGENT B0 ;  /* 0x0000000000007941 */ /* 0x000fea0003800200 */
.L_x_98:
        /* <DEDUP_REMOVED lines=55> */
.L_x_102:
[----:B------:R-:W-:Y:S01]  /*08a0*/  IMAD.MOV.U32 R25, RZ, RZ, R18 ;  /* 0x000000ffff197224 */ /* 0x000fe200078e0012 */
[----:B------:R-:W-:Y:S01]  /*08b0*/  MOV R18, R12 ;  /* 0x0000000c00127202 */ /* 0x000fe20000000f00 */
[----:B------:R-:W-:Y:S01]  /*08c0*/  IMAD.MOV.U32 R17, RZ, RZ, R15 ;  /* 0x000000ffff117224 */ /* 0x000fe200078e000f */
[----:B------:R-:W-:Y:S02]  /*08d0*/  MOV R15, R2 ;  /* 0x00000002000f7202 */ /* 0x000fe40000000f00 */
[----:B------:R-:W-:Y:S02]  /*08e0*/  MOV R16, 0x900 ;  /* 0x0000090000107802 */ /* 0x000fe40000000f00 */
[----:B------:R-:W-:Y:S05]  /*08f0*/  CALL.REL.NOINC `($__internal_3_$__cuda_sm20_div_s64) ;  /* 0x0000003800407944 */ /* 0x000fea0003c00000 */
[----:B------:R-:W-:Y:S02]  /*0900*/  MOV R15, R11 ;  /* 0x0000000b000f7202 */ /* 0x000fe40000000f00 */
.L_x_103:
[----:B------:R-:W-:Y:S05]  /*0910*/  BSYNC.RECONVERGENT B0 ;  /* 0x0000000000007941 */ /* 0x000fea0003800200 */
.L_x_101:
        /* <DEDUP_REMOVED lines=116> */
.L_x_105:
[----:B------:R-:W-:Y:S01]  /*1060*/  IMAD.MOV.U32 R17, RZ, RZ, R15 ;  /* 0x000000ffff117224 */ /* 0x000fe200078e000f */
[----:B------:R-:W-:Y:S01]  /*1070*/  MOV R18, R9 ;  /* 0x0000000900127202 */ /* 0x000fe20000000f00 */
[----:B------:R-:W-:Y:S01]  /*1080*/  IMAD.MOV.U32 R25, RZ, RZ, R14 ;  /* 0x000000ffff197224 */ /* 0x000fe200078e000e */
[----:B------:R-:W-:Y:S02]  /*1090*/  MOV R15, R3 ;  /* 0x00000003000f7202 */ /* 0x000fe40000000f00 */
[----:B------:R-:W-:Y:S02]  /*10a0*/  MOV R16, 0x10c0 ;  /* 0x000010c000107802 */ /* 0x000fe40000000f00 */
[----:B------:R-:W-:Y:S05]  /*10b0*/  CALL.REL.NOINC `($__internal_3_$__cuda_sm20_div_s64) ;  /* 0x0000003000507944 */ /* 0x000fea0003c00000 */
[----:B------:R-:W-:Y:S02]  /*10c0*/  MOV R36, R14 ;  /* 0x0000000e00247202 */ /* 0x000fe40000000f00 */
[----:B------:R-:W-:Y:S02]  /*10d0*/  MOV R37, R11 ;  /* 0x0000000b00257202 */ /* 0x000fe40000000f00 */
.L_x_106:
[----:B------:R-:W-:Y:S05]  /*10e0*/  BSYNC.RECONVERGENT B0 ;  /* 0x0000000000007941 */ /* 0x000fea0003800200 */
.L_x_104:
        /* <DEDUP_REMOVED lines=58> */
.L_x_108:
[----:B------:R-:W-:Y:S01]  /*1490*/  IMAD.MOV.U32 R25, RZ, RZ, R22 ;  /* 0x000000ffff197224 */ /* 0x000fe200078e0016 */
[----:B------:R-:W-:Y:S01]  /*14a0*/  MOV R17, R23 ;  /* 0x0000001700117202 */ /* 0x000fe20000000f00 */
[----:B------:R-:W-:Y:S01]  /*14b0*/  IMAD.MOV.U32 R18, RZ, RZ, R7 ;  /* 0x000000ffff127224 */ /* 0x000fe200078e0007 */
[----:B------:R-:W-:Y:S02]  /*14c0*/  MOV R16, 0x14e0 ;  /* 0x000014e000107802 */ /* 0x000fe40000000f00 */
[----:B------:R-:W-:Y:S05]  /*14d0*/  CALL.REL.NOINC `($__internal_3_$__cuda_sm20_div_s64) ;  /* 0x0000002c00487944 */ /* 0x000fea0003c00000 */
[----:B------:R-:W-:Y:S02]  /*14e0*/  MOV R20, R14 ;  /* 0x0000000e00147202 */ /* 0x000fe40000000f00 */
[----:B------:R-:W-:Y:S02]  /*14f0*/  MOV R21, R11 ;  /* 0x0000000b00157202 */ /* 0x000fe40000000f00 */
.L_x_109:
[----:B------:R-:W-:Y:S05]  /*1500*/  BSYNC.RECONVERGENT B0 ;  /* 0x0000000000007941 */ /* 0x000fea0003800200 */
.L_x_107:
[----:B------:R-:W0:Y:S01]  /*1510*/  S2R R19, SR_TID.X ;  /* 0x0000000000137919 */ /* 0x000e220000002100 */
[----:B------:R-:W-:Y:S01]  /*1520*/  UIADD3 UR12, UP0, UPT, UR7, -UR6, URZ ;  /* 0x80000006070c7290 */ /* 0x000fe2000ff1e0ff */
[----:B------:R-:W-:Y:S01]  /*1530*/  IMAD.MOV.U32 R13, RZ, RZ, -0x800000 ;  /* 0xff800000ff0d7424 */ /* 0x000fe200078e00ff */
[----:B------:R-:W1:Y:S02]  /*1540*/  LDCU UR5, c[0x0][0x534] ;  /* 0x0000a680ff0577ac */ /* 0x000e640008000800 */
        /* <DEDUP_REMOVED lines=8> */
[----:B------:R-:W-:Y:S01]  /*15d0*/  VIADD R22, R5, 0x8 ;  /* 0x0000000805167836 */ /* 0x000fe20000000000 */
[----:B------:R-:W-:Y:S02]  /*15e0*/  ISETP.GT.AND.EX P2, PT, R11, RZ, PT, P2 ;  /* 0x000000ff0b00720c */ /* 0x000fe40003f44320 */
[----:B------:R-:W-:Y:S01]  /*15f0*/  MOV R11, 0xff800000 ;  /* 0xff800000000b7802 */ /* 0x000fe20000000f00 */
[----:B------:R-:W-:Y:S01]  /*1600*/  IMAD.X R27, RZ, RZ, RZ, P0 ;  /* 0x000000ffff1b7224 */ /* 0x000fe200000e06ff */
[----:B-1----:R-:W-:-:S02]  /*1610*/  ISETP.GE.OR P3, PT, R5, UR5, !P2 ;  /* 0x0000000505007c0c */ /* 0x002fc4000d766670 */
[----:B------:R-:W-:-:S11]  /*1620*/  ISETP.GE.OR P2, PT, R22, UR5, !P2 ;  /* 0x0000000516007c0c */ /* 0x000fd6000d746670 */
[----:B------:R-:W1:Y:S02]  /*1630*/  @!P3 LDC.64 R16, c[0x0][0x428] ;  /* 0x00010a00ff10bb82 */ /* 0x000e640000000a00 */
[--C-:B------:R-:W-:Y:S02]  /*1640*/  @!P2 IMAD.MOV.U32 R24, RZ, RZ, R26.reuse ;  /* 0x000000ffff18a224 */ /* 0x100fe400078e001a */
[--C-:B------:R-:W-:Y:S02]  /*1650*/  @!P2 IMAD.MOV.U32 R25, RZ, RZ, R27.reuse ;  /* 0x000000ffff19a224 */ /* 0x100fe400078e001b */
[----:B------:R-:W-:Y:S02]  /*1660*/  @!P3 IMAD.WIDE.U32 R26, R5, UR7, R26 ;  /* 0x00000007051abc25 */ /* 0x000fe4000f8e001a */
[----:B------:R-:W3:Y:S02]  /*1670*/  @!P2 LDC.64 R14, c[0x0][0x428] ;  /* 0x00010a00ff0eab82 */ /* 0x000ee40000000a00 */
[----:B------:R-:W-:-:S04]  /*1680*/  @!P2 IMAD.WIDE.U32 R24, R22, UR7, R24 ;  /* 0x000000071618ac25 */ /* 0x000fc8000f8e0018 */
[----:B------:R-:W-:Y:S02]  /*1690*/  @!P2 IMAD R22, R22, UR4, R25 ;  /* 0x000000041616ac24 */ /* 0x000fe4000f8e0219 */
[----:B------:R-:W-:Y:S01]  /*16a0*/  @!P3 IMAD R18, R5, UR4, R27 ;  /* 0x000000040512bc24 */ /* 0x000fe2000f8e021b */
[----:B-1----:R-:W-:-:S04]  /*16b0*/  @!P3 LEA R16, P1, R26, R16, 0x2 ;  /* 0x000000101a10b211 */ /* 0x002fc800078210ff */
[----:B------:R-:W-:Y:S02]  /*16c0*/  @!P3 LEA.HI.X R17, R26, R17, R18, 0x2, P1 ;  /* 0x000000111a11b211 */ /* 0x000fe400008f1412 */
[----:B---3--:R-:W-:-:S03]  /*16d0*/  @!P2 LEA R14, P0, R24, R14, 0x2 ;  /* 0x0000000e180ea211 */ /* 0x008fc600078010ff */
[----:B0-----:R0:W3:Y:S01]  /*16e0*/  @!P3 LDG.E R13, desc[UR12][R16.64] ;  /* 0x0000000c100db981 */ /* 0x0010e2000c1e1900 */
[----:B------:R-:W-:-:S05]  /*16f0*/  @!P2 LEA.HI.X R15, R24, R15, R22, 0x2, P0 ;  /* 0x0000000f180fa211 */ /* 0x000fca00000f1416 */
[----:B------:R1:W4:Y:S01]  /*1700*/  @!P2 LDG.E R11, desc[UR12][R14.64] ;  /* 0x0000000c0e0ba981 */ /* 0x000322000c1e1900 */
[----:B------:R-:W5:Y:S01]  /*1710*/  S2UR UR4, SR_CgaCtaId ;  /* 0x00000000000479c3 */ /* 0x000f620000008800 */
[----:B------:R-:W-:Y:S01]  /*1720*/  UMOV UR5, 0x400 ;  /* 0x0000040000057882 */ /* 0x000fe20000000000 */
[C---:B------:R-:W-:Y:S02]  /*1730*/  ISETP.GT.U32.AND P0, PT, R19.reuse, 0x7f, PT ;  /* 0x0000007f1300780c */ /* 0x040fe40003f04070 */
[----:B------:R-:W-:Y:S01]  /*1740*/  ISETP.GT.U32.AND P1, PT, R19, 0xff, PT ;  /* 0x000000ff1300780c */ /* 0x000fe20003f24070 */
[----:B-----5:R-:W-:-:S06]  /*1750*/  ULEA UR4, UR4, UR5, 0x18 ;  /* 0x0000000504047291 */ /* 0x020fcc000f8ec0ff */
[----:B0-----:R-:W-:-:S05]  /*1760*/  LEA R16, R6, UR4, 0x2 ;  /* 0x0000000406107c11 */ /* 0x001fca000f8e10ff */
[----:B------:R-:W-:Y:S01]  /*1770*/  IMAD R16, R5, 0x44, R16 ;  /* 0x0000004405107824 */ /* 0x000fe200078e0210 */
[----:B------:R-:W-:Y:S02]  /*1780*/  SHF.R.U32.HI R30, RZ, 0x3, R19 ;  /* 0x00000003ff1e7819 */ /* 0x000fe40000011613 */
[----:B-1----:R-:W-:Y:S02]  /*1790*/  @!P0 LOP3.LUT R15, R19, 0x7, RZ, 0xc0, !PT ;  /* 0x00000007130f8812 */ /* 0x002fe400078ec0ff */
[----:B------:R-:W-:Y:S01]  /*17a0*/  LEA R34, R30, UR4, 0x2 ;  /* 0x000000041e227c11 */ /* 0x000fe2000f8e10ff */
[----:B------:R-:W-:Y:S02]  /*17b0*/  IMAD.MOV.U32 R24, RZ, RZ, -0x800000 ;  /* 0xff800000ff187424 */ /* 0x000fe400078e00ff */
[----:B------:R-:W-:Y:S02]  /*17c0*/  IMAD.MOV.U32 R23, RZ, RZ, -0x800000 ;  /* 0xff800000ff177424 */ /* 0x000fe400078e00ff */
[----:B------:R-:W-:-:S02]  /*17d0*/  @!P0 IMAD R5, R15, 0x44, R34 ;  /* 0x000000440f058824 */ /* 0x000fc400078e0222 */
[----:B--2---:R-:W-:-:S05]  /*17e0*/  IMAD.U32 R18, RZ, RZ, UR9 ;  /* 0x00000009ff127e24 */ /* 0x004fca000f8e00ff */
[----:B------:R-:W-:-:S04]  /*17f0*/  IABS R18, R18 ;  /* 0x0000001200127213 */ /* 0x000fc80000000000 */
[----:B------:R-:W0:Y:S08]  /*1800*/  I2F.RP R6, R18 ;  /* 0x0000001200067306 */ /* 0x000e300000209400 */
[----:B0-----:R-:W0:Y:S02]  /*1810*/  MUFU.RCP R6, R6 ;  /* 0x0000000600067308 */ /* 0x001e240000001000 */
[----:B0-----:R-:W-:-:S06]  /*1820*/  VIADD R26, R6, 0xffffffe ;  /* 0x0ffffffe061a7836 */ /* 0x001fcc0000000000 */
[----:B------:R-:W0:Y:S02]  /*1830*/  F2I.FTZ.U32.TRUNC.NTZ R27, R26 ;  /* 0x0000001a001b7305 */ /* 0x000e24000021f000 */
[----:B0-----:R-:W-:Y:S02]  /*1840*/  IMAD.MOV R17, RZ, RZ, -R27 ;  /* 0x000000ffff117224 */ /* 0x001fe400078e0a1b */
[----:B------:R-:W-:Y:S01]  /*1850*/  HFMA2 R26, -RZ, RZ, 0, 0 ;  /* 0x00000000ff1a7431 */ /* 0x000fe200000001ff */
[----:B------:R-:W-:-:S04]  /*1860*/  USHF.R.S32.HI UR4, URZ, 0x1f, UR10 ;  /* 0x0000001fff047899 */ /* 0x000fc8000801140a */
[----:B------:R-:W-:Y:S01]  /*1870*/  ULOP3.LUT UR4, UR4, 0x1, URZ, 0xfc, !UPT ;  /* 0x0000000104047892 */ /* 0x000fe2000f8efcff */
[----:B---3--:R-:W-:Y:S04]  /*1880*/  @!P1 STS [R16], R13 ;  /* 0x0000000d10009388 */ /* 0x008fe80000000800 */
[----:B----4-:R0:W-:Y:S01]  /*1890*/  @!P0 STS [R16+0x220], R11 ;  /* 0x0002200b10008388 */ /* 0x0101e20000000800 */
[----:B------:R-:W-:Y:S06]  /*18a0*/  BAR.SYNC.DEFER_BLOCKING 0x0 ;  /* 0x0000000000007b1d */ /* 0x000fec0000010000 */
[----:B------:R-:W-:Y:S04]  /*18b0*/  @!P0 LDS R24, [R5] ;  /* 0x0000000005188984 */ /* 0x000fe80000000800 */
[----:B------:R-:W1:Y:S01]  /*18c0*/  @!P0 LDS R23, [R5+0x220] ;  /* 0x0002200005178984 */ /* 0x000e620000000800 */
[----:B0-----:R-:W-:Y:S01]  /*18d0*/  IMAD R16, R17, R18, RZ ;  /* 0x0000001211107224 */ /* 0x001fe200078e02ff */
[----:B------:R-:W-:-:S03]  /*18e0*/  IABS R11, R0 ;  /* 0x00000000000b7213 */ /* 0x000fc60000000000 */
[----:B------:R-:W-:Y:S01]  /*18f0*/  IMAD.HI.U32 R16, R27, R16, R26 ;  /* 0x000000101b107227 */ /* 0x000fe200078e001a */
[----:B-1----:R-:W-:-:S05]  /*1900*/  FMNMX.FTZ R15, R23, R24, !PT ;  /* 0x00000018170f7209 */ /* 0x002fca0007810000 */
[----:B------:R-:W0:Y:S01]  /*1910*/  SHFL.BFLY PT, R14, R15, 0x4, 0x1f ;  /* 0x0c801f000f0e7f89 */ /* 0x000e2200000e0000 */
[----:B------:R-:W-:Y:S01]  /*1920*/  IMAD.MOV.U32 R5, RZ, RZ, R11 ;  /* 0x000000ffff057224 */ /* 0x000fe200078e000b */
[----:B------:R-:W-:Y:S01]  /*1930*/  LOP3.LUT R0, R0, UR9, RZ, 0x3c, !PT ;  /* 0x0000000900007c12 */ /* 0x000fe2000f8e3cff */
[----:B------:R-:W1:Y:S02]  /*1940*/  LDC R11, c[0x0][0x3e0] ;  /* 0x0000f800ff0b7b82 */ /* 0x000e640000000800 */
[----:B------:R-:W-:-:S04]  /*1950*/  IMAD.HI.U32 R13, R16, R5, RZ ;  /* 0x00000005100d7227 */ /* 0x000fc800078e00ff */
[----:B------:R-:W-:Y:S01]  /*1960*/  IMAD.MOV R6, RZ, RZ, -R13 ;  /* 0x000000ffff067224 */ /* 0x000fe200078e0a0d */
[----:B0-----:R-:W-:-:S05]  /*1970*/  FMNMX.FTZ R14, R15, R14, !PT ;  /* 0x0000000e0f0e7209 */ /* 0x001fca0007810000 */
[----:B------:R-:W0:Y:S01]  /*1980*/  SHFL.BFLY PT, R17, R14, 0x2, 0x1f ;  /* 0x0c401f000e117f89 */ /* 0x000e2200000e0000 */
[----:B------:R-:W-:-:S05]  /*1990*/  IMAD R5, R18, R6, R5 ;  /* 0x0000000612057224 */ /* 0x000fca00078e0205 */
[----:B------:R-:W-:Y:S02]  /*19a0*/  ISETP.GT.U32.AND P0, PT, R18, R5, PT ;  /* 0x000000051200720c */ /* 0x000fe40003f04070 */
[----:B------:R-:W-:Y:S02]  /*19b0*/  ISETP.GE.AND P1, PT, R0, RZ, PT ;  /* 0x000000ff0000720c */ /* 0x000fe40003f26270 */
[----:B0-----:R-:W-:-:S09]  /*19c0*/  FMNMX.FTZ R17, R14, R17, !PT ;  /* 0x000000110e117209 */ /* 0x001fd20007810000 */
[----:B------:R-:W-:Y:S01]  /*19d0*/  @!P0 IMAD.IADD R5, R5, 0x1, -R18 ;  /* 0x0000000105058824 */ /* 0x000fe200078e0a12 */
[----:B------:R-:W0:Y:S04]  /*19e0*/  SHFL.BFLY PT, R0, R17, 0x1, 0x1f ;  /* 0x0c201f0011007f89 */ /* 0x000e2800000e0000 */
[----:B------:R-:W-:Y:S01]  /*19f0*/  ISETP.GE.U32.AND P2, PT, R5, R18, PT ;  /* 0x000000120500720c */ /* 0x000fe20003f46070 */
[----:B------:R-:W-:Y:S01]  /*1a00*/  @!P0 VIADD R13, R13, 0x1 ;  /* 0x000000010d0d8836 */ /* 0x000fe20000000000 */
[----:B------:R-:W-:-:S11]  /*1a10*/  ISETP.NE.AND P0, PT, RZ, UR9, PT ;  /* 0x00000009ff007c0c */ /* 0x000fd6000bf05270 */
[----:B------:R-:W-:-:S05]  /*1a20*/  @P2 VIADD R13, R13, 0x1 ;  /* 0x000000010d0d2836 */ /* 0x000fca0000000000 */
[----:B------:R-:W-:Y:S02]  /*1a30*/  @!P1 IADD3 R13, PT, PT, -R13, RZ, RZ ;  /* 0x000000ff0d0d9210 */ /* 0x000fe40007ffe1ff */
[----:B------:R-:W-:Y:S02]  /*1a40*/  @!P0 LOP3.LUT R13, RZ, UR9, RZ, 0x33, !PT ;  /* 0x00000009ff0d8c12 */ /* 0x000fe4000f8e33ff */
[----:B0-----:R-:W-:-:S04]  /*1a50*/  FMNMX.FTZ R0, R17, R0, !PT ;  /* 0x0000000011007209 */ /* 0x001fc80007810000 */
[----:B------:R-:W-:-:S04]  /*1a60*/  FSETP.NEU.FTZ.AND P0, PT, R0, -INF , PT ;  /* 0xff8000000000780b */ /* 0x000fc80003f1d000 */
[----:B------:R-:W-:Y:S01]  /*1a70*/  FSEL R0, R0, RZ, P0 ;  /* 0x000000ff00007208 */ /* 0x000fe20000000000 */
[----:B------:R-:W-:Y:S01]  /*1a80*/  IMAD R5, R13, UR4, RZ ;  /* 0x000000040d057c24 */ /* 0x000fe2000f8e02ff */
[----:B-1----:R-:W-:Y:S01]  /*1a90*/  IABS R6, R11 ;  /* 0x0000000b00067213 */ /* 0x002fe20000000000 */
[----:B------:R-:W0:Y:S02]  /*1aa0*/  LDCU UR4, c[0x0][0x430] ;  /* 0x00008600ff0477ac */ /* 0x000e240008000800 */
[C---:B------:R-:W-:Y:S01]  /*1ab0*/  FADD.FTZ R26, -R0.reuse, R24 ;  /* 0x00000018001a7221 */ /* 0x040fe20000010100 */
[----:B------:R-:W-:Y:S01]  /*1ac0*/  FADD.FTZ R25, -R0, R23 ;  /* 0x0000001700197221 */ /* 0x000fe20000010100 */
[----:B------:R-:W-:Y:S02]  /*1ad0*/  IABS R15, R5 ;  /* 0x00000005000f7213 */ /* 0x000fe40000000000 */
[----:B------:R-:W-:Y:S01]  /*1ae0*/  FMUL.FTZ R26, R26, 1.4426950216293334961 ;  /* 0x3fb8aa3b1a1a7820 */ /* 0x000fe20000410000 */
[----:B------:R-:W-:Y:S01]  /*1af0*/  FMUL.FTZ R25, R25, 1.4426950216293334961 ;  /* 0x3fb8aa3b19197820 */ /* 0x000fe20000410000 */
[----:B------:R-:W1:Y:S08]  /*1b00*/  I2F.RP R14, R15 ;  /* 0x0000000f000e7306 */ /* 0x000e700000209400 */
[----:B------:R-:W-:Y:S04]  /*1b10*/  MUFU.EX2 R17, R26 ;  /* 0x0000001a00117308 */ /* 0x000fe80000000800 */
[----:B------:R-:W2:Y:S04]  /*1b20*/  MUFU.EX2 R18, R25 ;  /* 0x0000001900127308 */ /* 0x000ea80000000800 */
[----:B------:R-:W3:Y:S08]  /*1b30*/  I2F.RP R22, R6 ;  /* 0x0000000600167306 */ /* 0x000ef00000209400 */
[----:B-1----:R-:W1:Y:S01]  /*1b40*/  MUFU.RCP R14, R14 ;  /* 0x0000000e000e7308 */ /* 0x002e620000001000 */
[----:B--2---:R-:W-:-:S05]  /*1b50*/  FADD.FTZ R18, R17, R18 ;  /* 0x0000001211127221 */ /* 0x004fca0000010000 */
[----:B------:R-:W2:Y:S02]  /*1b60*/  SHFL.BFLY PT, R17, R18, 0x4, 0x1f ;  /* 0x0c801f0012117f89 */ /* 0x000ea400000e0000 */
[----:B---3--:R-:W3:Y:S01]  /*1b70*/  MUFU.RCP R28, R22 ;  /* 0x00000016001c7308 */ /* 0x008ee20000001000 */
[----:B-1----:R-:W-:-:S07]  /*1b80*/  VIADD R32, R14, 0xffffffe ;  /* 0x0ffffffe0e207836 */ /* 0x002fce0000000000 */
[----:B------:R-:W1:Y:S01]  /*1b90*/  F2I.FTZ.U32.TRUNC.NTZ R33, R32 ;  /* 0x0000002000217305 */ /* 0x000e62000021f000 */
[----:B---3--:R-:W-:-:S07]  /*1ba0*/  VIADD R28, R28, 0xffffffe ;  /* 0x0ffffffe1c1c7836 */ /* 0x008fce0000000000 */
[----:B------:R-:W3:Y:S01]  /*1bb0*/  F2I.FTZ.U32.TRUNC.NTZ R29, R28 ;  /* 0x0000001c001d7305 */ /* 0x000ee2000021f000 */
[----:B--2---:R-:W-:-:S05]  /*1bc0*/  FADD.FTZ R17, R18, R17 ;  /* 0x0000001112117221 */ /* 0x004fca0000010000 */
[----:B------:R-:W2:Y:S01]  /*1bd0*/  SHFL.BFLY PT, R14, R17, 0x2, 0x1f ;  /* 0x0c401f00110e7f89 */ /* 0x000ea200000e0000 */
[----:B-1----:R-:W-:Y:S01]  /*1be0*/  IMAD.MOV R16, RZ, RZ, -R33 ;  /* 0x000000ffff107224 */ /* 0x002fe200078e0a21 */
[-C--:B------:R-:W-:Y:S01]  /*1bf0*/  IADD3 R22, PT, PT, R4, R15.reuse, RZ ;  /* 0x0000000f04167210 */ /* 0x080fe20007ffe0ff */
[----:B------:R-:W-:Y:S02]  /*1c00*/  IMAD.MOV.U32 R32, RZ, RZ, RZ ;  /* 0x000000ffff207224 */ /* 0x000fe400078e00ff */
[----:B------:R-:W-:Y:S01]  /*1c10*/  IMAD R25, R16, R15, RZ ;  /* 0x0000000f10197224 */ /* 0x000fe200078e02ff */
[----:B------:R-:W-:Y:S01]  /*1c20*/  IABS R4, R5 ;  /* 0x0000000500047213 */ /* 0x000fe20000000000 */
[----:B---3--:R-:W-:Y:S01]  /*1c30*/  IMAD.MOV R27, RZ, RZ, -R29 ;  /* 0x000000ffff1b7224 */ /* 0x008fe200078e0a1d */
[----:B------:R-:W-:Y:S01]  /*1c40*/  IABS R16, R22 ;  /* 0x0000001600107213 */ /* 0x000fe20000000000 */
[----:B------:R-:W-:-:S04]  /*1c50*/  IMAD.HI.U32 R25, R33, R25, R32 ;  /* 0x0000001921197227 */ /* 0x000fc800078e0020 */
[----:B------:R-:W-:Y:S02]  /*1c60*/  IMAD R18, R27, R6, RZ ;  /* 0x000000061b127224 */ /* 0x000fe400078e02ff */
[----:B------:R-:W-:Y:S02]  /*1c70*/  IMAD.MOV.U32 R28, RZ, RZ, RZ ;  /* 0x000000ffff1c7224 */ /* 0x000fe400078e00ff */
[----:B------:R-:W-:Y:S02]  /*1c80*/  IMAD.MOV R4, RZ, RZ, -R4 ;  /* 0x000000ffff047224 */ /* 0x000fe400078e0a04 */
[----:B------:R-:W-:-:S04]  /*1c90*/  IMAD.HI.U32 R18, R29, R18, R28 ;  /* 0x000000121d127227 */ /* 0x000fc800078e001c */
[----:B------:R-:W-:-:S04]  /*1ca0*/  IMAD.HI.U32 R25, R25, R16, RZ ;  /* 0x0000001019197227 */ /* 0x000fc800078e00ff */
[----:B--2---:R-:W-:Y:S01]  /*1cb0*/  FADD.FTZ R27, R17, R14 ;  /* 0x0000000e111b7221 */ /* 0x004fe20000010000 */
[----:B------:R-:W-:Y:S02]  /*1cc0*/  IMAD R4, R25, R4, R16 ;  /* 0x0000000419047224 */ /* 0x000fe400078e0210 */
[----:B------:R-:W-:Y:S02]  /*1cd0*/  IMAD.HI.U32 R18, R18, R16, RZ ;  /* 0x0000001012127227 */ /* 0x000fe400078e00ff */
[----:B------:R-:W1:Y:S01]  /*1ce0*/  SHFL.BFLY PT, R14, R27, 0x1, 0x1f ;  /* 0x0c201f001b0e7f89 */ /* 0x000e6200000e0000 */
[----:B------:R-:W-:Y:S01]  /*1cf0*/  ISETP.GT.U32.AND P2, PT, R15, R4, PT ;  /* 0x000000040f00720c */ /* 0x000fe20003f44070 */
[----:B------:R-:W-:-:S04]  /*1d00*/  IMAD.MOV R17, RZ, RZ, -R18 ;  /* 0x000000ffff117224 */ /* 0x000fc800078e0a12 */
[----:B------:R-:W-:-:S05]  /*1d10*/  IMAD R17, R6, R17, R16 ;  /* 0x0000001106117224 */ /* 0x000fca00078e0210 */
[----:B------:R-:W-:-:S03]  /*1d20*/  ISETP.GT.U32.AND P0, PT, R6, R17, PT ;  /* 0x000000110600720c */ /* 0x000fc60003f04070 */
[----:B------:R-:W-:-:S04]  /*1d30*/  @!P2 IADD3 R4, PT, PT, R4, -R15, RZ ;  /* 0x8000000f0404a210 */ /* 0x000fc80007ffe0ff */
[-C--:B------:R-:W-:Y:S01]  /*1d40*/  ISETP.GE.U32.AND P1, PT, R4, R15.reuse, PT ;  /* 0x0000000f0400720c */ /* 0x080fe20003f26070 */
[----:B------:R-:W-:Y:S01]  /*1d50*/  @!P2 VIADD R25, R25, 0x1 ;  /* 0x000000011919a836 */ /* 0x000fe20000000000 */
[----:B------:R-:W-:-:S04]  /*1d60*/  LOP3.LUT R4, R22, R15, RZ, 0x3c, !PT ;  /* 0x0000000f16047212 */ /* 0x000fc800078e3cff */
[----:B------:R-:W-:Y:S02]  /*1d70*/  @!P0 IMAD.IADD R17, R17, 0x1, -R6 ;  /* 0x0000000111118824 */ /* 0x000fe400078e0a06 */
[----:B-1----:R-:W-:Y:S01]  /*1d80*/  FADD.FTZ R14, R27, R14 ;  /* 0x0000000e1b0e7221 */ /* 0x002fe20000010000 */
[----:B------:R-:W-:Y:S02]  /*1d90*/  LOP3.LUT R22, R22, R11, RZ, 0x3c, !PT ;  /* 0x0000000b16167212 */ /* 0x000fe400078e3cff */
[----:B------:R-:W-:Y:S02]  /*1da0*/  ISETP.GE.AND P3, PT, R4, RZ, PT ;  /* 0x000000ff0400720c */ /* 0x000fe40003f66270 */
[----:B------:R-:W-:Y:S01]  /*1db0*/  ISETP.GE.U32.AND P4, PT, R17, R6, PT ;  /* 0x000000061100720c */ /* 0x000fe20003f86070 */
[----:B------:R-:W-:Y:S01]  /*1dc0*/  @P1 VIADD R25, R25, 0x1 ;  /* 0x0000000119191836 */ /* 0x000fe20000000000 */
[----:B------:R-:W-:Y:S01]  /*1dd0*/  FSETP.NE.FTZ.AND P1, PT, R14, RZ, PT ;  /* 0x000000ff0e00720b */ /* 0x000fe20003f35000 */
[----:B------:R-:W-:Y:S01]  /*1de0*/  @!P0 VIADD R18, R18, 0x1 ;  /* 0x0000000112128836 */ /* 0x000fe20000000000 */
[----:B------:R-:W-:-:S02]  /*1df0*/  ISETP.GE.AND P2, PT, R22, RZ, PT ;  /* 0x000000ff1600720c */ /* 0x000fc40003f46270 */
[----:B------:R-:W-:Y:S02]  /*1e00*/  ISETP.NE.AND P0, PT, R11, RZ, PT ;  /* 0x000000ff0b00720c */ /* 0x000fe40003f05270 */
[----:B------:R-:W-:-:S03]  /*1e10*/  ISETP.NE.AND P5, PT, R5, RZ, PT ;  /* 0x000000ff0500720c */ /* 0x000fc60003fa5270 */
[----:B------:R-:W-:Y:S02]  /*1e20*/  @!P3 IADD3 R25, PT, PT, -R25, RZ, RZ ;  /* 0x000000ff1919b210 */ /* 0x000fe40007ffe1ff */
[----:B------:R-:W-:Y:S01]  /*1e30*/  @P4 VIADD R18, R18, 0x1 ;  /* 0x0000000112124836 */ /* 0x000fe20000000000 */
[----:B------:R-:W-:Y:S02]  /*1e40*/  ISETP.NE.AND P3, PT, R13, RZ, PT ;  /* 0x000000ff0d00720c */ /* 0x000fe40003f65270 */
[----:B------:R-:W1:Y:S01]  /*1e50*/  @P1 MUFU.LG2 R13, R14 ;  /* 0x0000000e000d1308 */ /* 0x000e620000000c00 */
[----:B------:R-:W-:Y:S02]  /*1e60*/  @!P2 IMAD.MOV R18, RZ, RZ, -R18 ;  /* 0x000000ffff12a224 */ /* 0x000fe400078e0a12 */
[----:B------:R-:W-:Y:S02]  /*1e70*/  @!P0 LOP3.LUT R18, RZ, R11, RZ, 0x33, !PT ;  /* 0x0000000bff128212 */ /* 0x000fe400078e33ff */
[----:B------:R-:W-:-:S02]  /*1e80*/  LOP3.LUT P0, RZ, R19, 0x387, RZ, 0xc0, !PT ;  /* 0x0000038713ff7812 */ /* 0x000fc4000780c0ff */
[----:B------:R-:W-:Y:S02]  /*1e90*/  @!P5 LOP3.LUT R25, RZ, R15, RZ, 0x33, !PT ;  /* 0x0000000fff19d212 */ /* 0x000fe400078e33ff */
[----:B------:R-:W-:Y:S02]  /*1ea0*/  SEL R15, RZ, 0x1, !P3 ;  /* 0x00000001ff0f7807 */ /* 0x000fe40005800000 */
[----:B------:R-:W-:Y:S02]  /*1eb0*/  SHF.R.S32.HI R4, RZ, 0x1f, R5 ;  /* 0x0000001fff047819 */ /* 0x000fe40000011405 */
[----:B------:R-:W-:Y:S02]  /*1ec0*/  ISETP.LT.U32.AND P2, PT, R20, R25, PT ;  /* 0x000000191400720c */ /* 0x000fe40003f41070 */
[----:B------:R-:W-:Y:S02]  /*1ed0*/  SHF.R.S32.HI R17, RZ, 0x1f, R25 ;  /* 0x0000001fff117819 */ /* 0x000fe40000011419 */
[----:B------:R-:W-:Y:S01]  /*1ee0*/  LOP3.LUT R15, R4, R15, RZ, 0xfc, !PT ;  /* 0x0000000f040f7212 */ /* 0x000fe200078efcff */
[----:B------:R-:W-:Y:S01]  /*1ef0*/  IMAD R4, R18, UR11, RZ ;  /* 0x0000000b12047c24 */ /* 0x000fe2000f8e02ff */
[----:B------:R-:W-:Y:S01]  /*1f00*/  ISETP.LT.AND.EX P2, PT, R21, R17, PT, P2 ;  /* 0x000000111500720c */ /* 0x000fe20003f41320 */
[----:B0-----:R-:W-:Y:S01]  /*1f10*/  UIMAD UR9, UR9, UR4, URZ ;  /* 0x00000004090972a4 */ /* 0x001fe2000f8e02ff */
[----:B------:R-:W-:Y:S01]  /*1f20*/  BSSY.RECONVERGENT B1, `(.L_x_110) ;  /* 0x000012a000017945 */ /* 0x000fe20003800200 */
[----:B------:R-:W-:Y:S01]  /*1f30*/  IMAD.MOV.U32 R22, RZ, RZ, 0x7f800000 ;  /* 0x7f800000ff167424 */ /* 0x000fe200078e00ff */
[----:B------:R-:W-:Y:S01]  /*1f40*/  SEL R6, R20, R25, P2 ;  /* 0x0000001914067207 */ /* 0x000fe20001000000 */
[----:B------:R-:W-:-:S02]  /*1f50*/  IMAD R4, R15, R4, RZ ;  /* 0x000000040f047224 */ /* 0x000fc400078e02ff */
[----:B-1----:R-:W-:Y:S01]  /*1f60*/  @P1 FFMA.FTZ R22, R13, 0.69314718246459960938, R0 ;  /* 0x3f3172180d161823 */ /* 0x002fe20000010000 */
        /* <DEDUP_REMOVED lines=30> */
[----:B------:R-:W-:Y:S01]  /*2150*/  MOV R14, RZ ;  /* 0x000000ff000e7202 */ /* 0x000fe20000000f00 */
[----:B------:R-:W-:Y:S01]  /*2160*/  HFMA2 R33, -RZ, RZ, 0, 0 ;  /* 0x00000000ff217431 */ /* 0x000fe200000001ff */
[----:B------:R-:W-:-:S05]  /*2170*/  ISETP.NE.U32.AND P0, PT, R32, RZ, PT ;  /* 0x000000ff2000720c */ /* 0x000fca0003f05070 */
        /* <DEDUP_REMOVED lines=19> */
.L_x_113:
[----:B------:R-:W-:Y:S01]  /*22b0*/  IMAD.MOV.U32 R17, RZ, RZ, RZ ;  /* 0x000000ffff117224 */ /* 0x000fe200078e00ff */
[----:B------:R-:W-:Y:S02]  /*22c0*/  MOV R18, R32 ;  /* 0x0000002000127202 */ /* 0x000fe40000000f00 */
[----:B------:R-:W-:Y:S02]  /*22d0*/  MOV R16, 0x22f0 ;  /* 0x000022f000107802 */ /* 0x000fe40000000f00 */
[----:B------:R-:W-:Y:S05]  /*22e0*/  CALL.REL.NOINC `($__internal_3_$__cuda_sm20_div_s64) ;  /* 0x0000001c00c47944 */ /* 0x000fea0003c00000 */
[----:B------:R-:W-:Y:S02]  /*22f0*/  IADD3 R13, PT, PT, -R14, RZ, RZ ;  /* 0x000000ff0e0d7210 */ /* 0x000fe40007ffe1ff */
[----:B------:R-:W-:-:S03]  /*2300*/  MOV R33, R11 ;  /* 0x0000000b00217202 */ /* 0x000fc60000000f00 */
[----:B------:R-:W-:Y:S01]  /*2310*/  IMAD R25, R32, R13, R25 ;  /* 0x0000000d20197224 */ /* 0x000fe200078e0219 */
[----:B------:R-:W-:-:S07]  /*2320*/  MOV R32, R14 ;  /* 0x0000000e00207202 */ /* 0x000fce0000000f00 */
.L_x_114:
[----:B------:R-:W-:Y:S01]  /*2330*/  IABS R15, UR14 ;  /* 0x0000000e000f7c13 */ /* 0x000fe20008000000 */
[-C--:B------:R-:W-:Y:S01]  /*2340*/  IMAD R3, R3, R12.reuse, RZ ;  /* 0x0000000c03037224 */ /* 0x080fe200078e02ff */
[----:B------:R-:W-:Y:S01]  /*2350*/  IABS R13, R25 ;  /* 0x00000019000d7213 */ /* 0x000fe20000000000 */
[C---:B------:R-:W-:Y:S01]  /*2360*/  IMAD.WIDE.U32 R20, R9.reuse, R12, RZ ;  /* 0x0000000c09147225 */ /* 0x040fe200078e00ff */
[----:B------:R-:W0:Y:S01]  /*2370*/  I2F.U32.RP R18, R15 ;  /* 0x0000000f00127306 */ /* 0x000e220000209000 */
[----:B------:R-:W-:Y:S01]  /*2380*/  IABS R11, UR14 ;  /* 0x0000000e000b7c13 */ /* 0x000fe20008000000 */
[----:B------:R-:W-:Y:S01]  /*2390*/  BSSY.RECONVERGENT B0, `(.L_x_115) ;  /* 0x000003d000007945 */ /* 0x000fe20003800200 */
[----:B------:R-:W-:Y:S01]  /*23a0*/  IMAD R3, R9, R2, R3 ;  /* 0x0000000209037224 */ /* 0x000fe200078e0203 */
[----:B------:R-:W-:Y:S01]  /*23b0*/  LOP3.LUT R2, R25, UR14, RZ, 0x3c, !PT ;  /* 0x0000000e19027c12 */ /* 0x000fe2000f8e3cff */
[----:B------:R-:W-:-:S03]  /*23c0*/  IMAD.WIDE.U32 R38, R20, R36, RZ ;  /* 0x0000002414267225 */ /* 0x000fc600078e00ff */
[----:B------:R-:W-:Y:S01]  /*23d0*/  ISETP.GE.AND P0, PT, R2, RZ, PT ;  /* 0x000000ff0200720c */ /* 0x000fe20003f06270 */
[----:B------:R-:W-:Y:S02]  /*23e0*/  IMAD.MOV R11, RZ, RZ, -R11 ;  /* 0x000000ffff0b7224 */ /* 0x000fe400078e0a0b */
[----:B------:R-:W-:Y:S01]  /*23f0*/  IMAD.IADD R3, R21, 0x1, R3 ;  /* 0x0000000115037824 */ /* 0x000fe200078e0203 */
[----:B0-----:R-:W0:Y:S03]  /*2400*/  MUFU.RCP R16, R18 ;  /* 0x0000001200107308 */ /* 0x001e260000001000 */
[----:B------:R-:W-:Y:S02]  /*2410*/  IMAD R3, R3, R36, RZ ;  /* 0x0000002403037224 */ /* 0x000fe400078e02ff */
[----:B0-----:R-:W-:-:S04]  /*2420*/  VIADD R16, R16, 0xffffffe ;  /* 0x0ffffffe10107836 */ /* 0x001fc80000000000 */
[----:B------:R-:W0:Y:S02]  /*2430*/  F2I.FTZ.U32.TRUNC.NTZ R17, R16 ;  /* 0x0000001000117305 */ /* 0x000e24000021f000 */
[----:B0-----:R-:W-:Y:S01]  /*2440*/  IMAD.MOV R14, RZ, RZ, -R17 ;  /* 0x000000ffff0e7224 */ /* 0x001fe200078e0a11 */
[----:B------:R-:W-:-:S03]  /*2450*/  MOV R16, RZ ;  /* 0x000000ff00107202 */ /* 0x000fc60000000f00 */
[----:B------:R-:W-:-:S04]  /*2460*/  IMAD R14, R14, R15, RZ ;  /* 0x0000000f0e0e7224 */ /* 0x000fc800078e02ff */
[----:B------:R-:W-:-:S06]  /*2470*/  IMAD.HI.U32 R14, R17, R14, R16 ;  /* 0x0000000e110e7227 */ /* 0x000fcc00078e0010 */
[----:B------:R-:W-:-:S04]  /*2480*/  IMAD.HI.U32 R14, R14, R13, RZ ;  /* 0x0000000d0e0e7227 */ /* 0x000fc800078e00ff */
[----:B------:R-:W-:-:S05]  /*2490*/  IMAD R16, R14, R11, R13 ;  /* 0x0000000b0e107224 */ /* 0x000fca00078e020d */
[----:B------:R-:W-:-:S13]  /*24a0*/  ISETP.GT.U32.AND P1, PT, R15, R16, PT ;  /* 0x000000100f00720c */ /* 0x000fda0003f24070 */
[-C--:B------:R-:W-:Y:S02]  /*24b0*/  @!P1 IADD3 R16, PT, PT, R16, -R15.reuse, RZ ;  /* 0x8000000f10109210 */ /* 0x080fe40007ffe0ff */
[----:B------:R-:W-:Y:S02]  /*24c0*/  @!P1 IADD3 R14, PT, PT, R14, 0x1, RZ ;  /* 0x000000010e0e9810 */ /* 0x000fe40007ffe0ff */
[----:B------:R-:W-:Y:S01]  /*24d0*/  ISETP.GE.U32.AND P2, PT, R16, R15, PT ;  /* 0x0000000f1000720c */ /* 0x000fe20003f46070 */
[----:B------:R-:W-:Y:S01]  /*24e0*/  IMAD R15, R37, R20, R3 ;  /* 0x00000014250f7224 */ /* 0x000fe200078e0203 */
[----:B------:R-:W-:-:S03]  /*24f0*/  ISETP.NE.AND P1, PT, RZ, UR14, PT ;  /* 0x0000000eff007c0c */ /* 0x000fc6000bf25270 */
[----:B------:R-:W-:-:S05]  /*2500*/  IMAD.IADD R15, R39, 0x1, R15 ;  /* 0x00000001270f7824 */ /* 0x000fca00078e020f */
[----:B------:R-:W-:-:S03]  /*2510*/  LOP3.LUT R2, R33, R15, RZ, 0xfc, !PT ;  /* 0x0000000f21027212 */ /* 0x000fc600078efcff */
        /* <DEDUP_REMOVED lines=9> */
[----:B------:R-:W-:Y:S01]  /*25b0*/  HFMA2 R14, -RZ, RZ, 0, 0 ;  /* 0x00000000ff0e7431 */ /* 0x000fe200000001ff */
[----:B------:R-:W-:-:S06]  /*25c0*/  ISETP.NE.U32.AND P0, PT, R38, RZ, PT ;  /* 0x000000ff2600720c */ /* 0x000fcc0003f05070 */
        /* <DEDUP_REMOVED lines=18> */
.L_x_116:
[----:B------:R-:W-:Y:S01]  /*26f0*/  IMAD.MOV.U32 R25, RZ, RZ, R32 ;  /* 0x000000ffff197224 */ /* 0x000fe200078e0020 */
[----:B------:R-:W-:Y:S01]  /*2700*/  MOV R17, R33 ;  /* 0x0000002100117202 */ /* 0x000fe20000000f00 */
[----:B------:R-:W-:Y:S01]  /*2710*/  IMAD.MOV.U32 R18, RZ, RZ, R38 ;  /* 0x000000ffff127224 */ /* 0x000fe200078e0026 */
[----:B------:R-:W-:Y:S02]  /*2720*/  MOV R16, 0x2740 ;  /* 0x0000274000107802 */ /* 0x000fe40000000f00 */
[----:B------:R-:W-:Y:S05]  /*2730*/  CALL.REL.NOINC `($__internal_3_$__cuda_sm20_div_s64) ;  /* 0x0000001800b07944 */ /* 0x000fea0003c00000 */
[----:B------:R-:W-:-:S05]  /*2740*/  IADD3 R33, PT, PT, -R14, RZ, RZ ;  /* 0x000000ff0e217210 */ /* 0x000fca0007ffe1ff */
[----:B------:R-:W-:Y:S02]  /*2750*/  IMAD R33, R33, R38, R32 ;  /* 0x0000002621217224 */ /* 0x000fe400078e0220 */
.L_x_117:
[----:B------:R-:W-:Y:S05]  /*2760*/  BSYNC.RECONVERGENT B0 ;  /* 0x0000000000007941 */ /* 0x000fea0003800200 */
.L_x_115:
[----:B------:R-:W-:Y:S01]  /*2770*/  IABS R15, R12 ;  /* 0x0000000c000f7213 */ /* 0x000fe20000000000 */
[----:B------:R-:W0:Y:S01]  /*2780*/  LDC R18, c[0x0][0x3e0] ;  /* 0x0000f800ff127b82 */ /* 0x000e220000000800 */
[----:B------:R-:W-:Y:S01]  /*2790*/  IABS R11, R7 ;  /* 0x00000007000b7213 */ /* 0x000fe20000000000 */
[----:B------:R-:W1:Y:S01]  /*27a0*/  LDCU UR15, c[0x0][0x430] ;  /* 0x00008600ff0f77ac */ /* 0x000e620008000800 */
[----:B------:R-:W2:Y:S01]  /*27b0*/  I2F.U32.RP R25, R15 ;  /* 0x0000000f00197306 */ /* 0x000ea20000209000 */
[----:B------:R-:W-:Y:S01]  /*27c0*/  IABS R13, R9 ;  /* 0x00000009000d7213 */ /* 0x000fe20000000000 */
[----:B------:R-:W-:Y:S01]  /*27d0*/  IMAD R10, R10, UR9, RZ ;  /* 0x000000090a0a7c24 */ /* 0x000fe2000f8e02ff */
[----:B------:R-:W-:Y:S01]  /*27e0*/  ISETP.NE.AND P5, PT, R12, RZ, PT ;  /* 0x000000ff0c00720c */ /* 0x000fe20003fa5270 */
[----:B------:R-:W3:Y:S04]  /*27f0*/  LDCU UR4, c[0x0][0x434] ;  /* 0x00008680ff0477ac */ /* 0x000ee80008000800 */
        /* <DEDUP_REMOVED lines=8> */
[----:B------:R-:W-:-:S03]  /*2880*/  SEL R18, R18, 0x1, P0 ;  /* 0x0000000112127807 */ /* 0x000fc60000000000 */
[----:B------:R-:W-:Y:S01]  /*2890*/  I2F.U32.RP R29, R13 ;  /* 0x0000000d001d7306 */ /* 0x000fe20000209000 */
[----:B------:R-:W-:Y:S01]  /*28a0*/  IABS R20, R18 ;  /* 0x0000001200147213 */ /* 0x000fe20000000000 */
[----:B--2---:R-:W-:Y:S01]  /*28b0*/  VIADD R36, R17, 0xffffffe ;  /* 0x0ffffffe11247836 */ /* 0x004fe20000000000 */
[----:B------:R-:W-:-:S05]  /*28c0*/  IABS R25, R33 ;  /* 0x0000002100197213 */ /* 0x000fca0000000000 */
[----:B------:R-:W1:Y:S01]  /*28d0*/  F2I.FTZ.U32.TRUNC.NTZ R37, R36 ;  /* 0x0000002400257305 */ /* 0x000e62000021f000 */
[----:B0-----:R-:W-:-:S07]  /*28e0*/  VIADD R16, R16, 0xffffffe ;  /* 0x0ffffffe10107836 */ /* 0x001fce0000000000 */
[----:B------:R-:W0:Y:S01]  /*28f0*/  F2I.FTZ.U32.TRUNC.NTZ R17, R16 ;  /* 0x0000001000117305 */ /* 0x000e22000021f000 */
[----:B-1----:R-:W-:-:S07]  /*2900*/  IMAD.MOV R0, RZ, RZ, -R37 ;  /* 0x000000ffff007224 */ /* 0x002fce00078e0a25 */
[----:B------:R-:W1:Y:S01]  /*2910*/  I2F.U32.RP R26, R20 ;  /* 0x00000014001a7306 */ /* 0x000e620000209000 */
[----:B------:R-:W-:Y:S02]  /*2920*/  IMAD.MOV.U32 R36, RZ, RZ, RZ ;  /* 0x000000ffff247224 */ /* 0x000fe400078e00ff */
[----:B------:R-:W-:Y:S01]  /*2930*/  IMAD R21, R0, R15, RZ ;  /* 0x0000000f00157224 */ /* 0x000fe200078e02ff */
[----:B------:R-:W-:-:S03]  /*2940*/  IABS R0, R7 ;  /* 0x0000000700007213 */ /* 0x000fc60000000000 */
[----:B------:R-:W-:Y:S01]  /*2950*/  IMAD.HI.U32 R32, R37, R21, R36 ;  /* 0x0000001525207227 */ /* 0x000fe200078e0024 */
[----:B------:R-:W2:Y:S01]  /*2960*/  MUFU.RCP R29, R29 ;  /* 0x0000001d001d7308 */ /* 0x000ea20000001000 */
[----:B------:R-:W-:Y:S02]  /*2970*/  IABS R21, R6 ;  /* 0x0000000600157213 */ /* 0x000fe40000000000 */
[----:B0-----:R-:W-:Y:S02]  /*2980*/  IMAD.MOV R28, RZ, RZ, -R17 ;  /* 0x000000ffff1c7224 */ /* 0x001fe400078e0a11 */
[----:B------:R-:W-:Y:S02]  /*2990*/  IMAD.MOV.U32 R16, RZ, RZ, RZ ;  /* 0x000000ffff107224 */ /* 0x000fe400078e00ff */
[----:B------:R-:W-:Y:S01]  /*29a0*/  IMAD R28, R28, R11, RZ ;  /* 0x0000000b1c1c7224 */ /* 0x000fe200078e02ff */
[----:B------:R-:W0:Y:S01]  /*29b0*/  I2F.U32.RP R27, R21 ;  /* 0x00000015001b7306 */ /* 0x000e220000209000 */
[----:B------:R-:W-:-:S04]  /*29c0*/  IMAD.HI.U32 R32, R32, R25, RZ ;  /* 0x0000001920207227 */ /* 0x000fc800078e00ff */
[----:B------:R-:W-:Y:S01]  /*29d0*/  IMAD.HI.U32 R28, R17, R28, R16 ;  /* 0x0000001c111c7227 */ /* 0x000fe200078e0010 */
[----:B------:R-:W-:Y:S02]  /*29e0*/  IABS R17, R12 ;  /* 0x0000000c00117213 */ /* 0x000fe40000000000 */
[----:B-1----:R-:W1:Y:S01]  /*29f0*/  MUFU.RCP R26, R26 ;  /* 0x0000001a001a7308 */ /* 0x002e620000001000 */
[----:B------:R-:W-:Y:S01]  /*2a00*/  IABS R16, R14 ;  /* 0x0000000e00107213 */ /* 0x000fe20000000000 */
[----:B------:R-:W-:Y:S01]  /*2a10*/  IMAD.MOV R0, RZ, RZ, -R0 ;  /* 0x000000ffff007224 */ /* 0x000fe200078e0a00 */
[----:B--2---:R-:W-:Y:S02]  /*2a20*/  IADD3 R29, PT, PT, R29, 0xffffffe, RZ ;  /* 0x0ffffffe1d1d7810 */ /* 0x004fe40007ffe0ff */
[----:B------:R-:W-:Y:S01]  /*2a30*/  IADD3 R17, PT, PT, RZ, -R17, RZ ;  /* 0x80000011ff117210 */ /* 0x000fe20007ffe0ff */
[----:B------:R-:W-:-:S04]  /*2a40*/  IMAD.HI.U32 R31, R28, R16, RZ ;  /* 0x000000101c1f7227 */ /* 0x000fc800078e00ff */
[----:B------:R-:W-:Y:S01]  /*2a50*/  HFMA2 R28, -RZ, RZ, 0, 0 ;  /* 0x00000000ff1c7431 */ /* 0x000fe200000001ff */
[----:B0-----:R-:W0:Y:S01]  /*2a60*/  MUFU.RCP R27, R27 ;  /* 0x0000001b001b7308 */ /* 0x001e220000001000 */
[----:B------:R-:W-:Y:S01]  /*2a70*/  IMAD R36, R32, R17, R25 ;  /* 0x0000001120247224 */ /* 0x000fe200078e0219 */
[----:B------:R-:W-:Y:S01]  /*2a80*/  LOP3.LUT R25, R33, R12, RZ, 0x3c, !PT ;  /* 0x0000000c21197212 */ /* 0x000fe200078e3cff */
[----:B------:R-:W-:-:S03]  /*2a90*/  IMAD R0, R31, R0, R16 ;  /* 0x000000001f007224 */ /* 0x000fc600078e0210 */
[----:B------:R-:W-:Y:S02]  /*2aa0*/  ISETP.GT.U32.AND P3, PT, R15, R36, PT ;  /* 0x000000240f00720c */ /* 0x000fe40003f64070 */
[----:B------:R-:W2:Y:S01]  /*2ab0*/  F2I.FTZ.U32.TRUNC.NTZ R29, R29 ;  /* 0x0000001d001d7305 */ /* 0x000ea2000021f000 */
[----:B------:R-:W-:Y:S01]  /*2ac0*/  ISETP.GT.U32.AND P1, PT, R11, R0, PT ;  /* 0x000000000b00720c */ /* 0x000fe20003f24070 */
[----:B-1----:R-:W-:Y:S01]  /*2ad0*/  VIADD R26, R26, 0xffffffe ;  /* 0x0ffffffe1a1a7836 */ /* 0x002fe20000000000 */
[----:B------:R-:W-:-:S05]  /*2ae0*/  ISETP.GE.AND P2, PT, R25, RZ, PT ;  /* 0x000000ff1900720c */ /* 0x000fca0003f46270 */
[----:B------:R-:W1:Y:S01]  /*2af0*/  F2I.FTZ.U32.TRUNC.NTZ R37, R26 ;  /* 0x0000001a00257305 */ /* 0x000e62000021f000 */
[----:B0-----:R-:W-:Y:S02]  /*2b00*/  VIADD R27, R27, 0xffffffe ;  /* 0x0ffffffe1b1b7836 */ /* 0x001fe40000000000 */
[----:B------:R-:W-:-:S03]  /*2b10*/  @!P3 IMAD.IADD R36, R36, 0x1, -R15 ;  /* 0x000000012424b824 */ /* 0x000fc600078e0a0f */
[----:B------:R-:W-:Y:S01]  /*2b20*/  @!P1 IADD3 R0, PT, PT, R0, -R11, RZ ;  /* 0x8000000b00009210 */ /* 0x000fe20007ffe0ff */
[--C-:B--2---:R-:W-:Y:S01]  /*2b30*/  IMAD.MOV R16, RZ, RZ, -R29.reuse ;  /* 0x000000ffff107224 */ /* 0x104fe200078e0a1d */
[----:B------:R-:W-:Y:S01]  /*2b40*/  ISETP.GE.U32.AND P6, PT, R36, R15, PT ;  /* 0x0000000f2400720c */ /* 0x000fe20003fc6070 */
[----:B------:R-:W-:Y:S01]  /*2b50*/  IMAD.MOV.U32 R36, RZ, RZ, RZ ;  /* 0x000000ffff247224 */ /* 0x000fe200078e00ff */
[----:B------:R-:W-:Y:S01]  /*2b60*/  ISETP.GE.U32.AND P4, PT, R0, R11, PT ;  /* 0x0000000b0000720c */ /* 0x000fe20003f86070 */
[----:B------:R-:W-:Y:S01]  /*2b70*/  IMAD R17, R16, R13, RZ ;  /* 0x0000000d10117224 */ /* 0x000fe200078e02ff */
[----:B------:R-:W-:Y:S01]  /*2b80*/  LOP3.LUT R16, R14, R7, RZ, 0x3c, !PT ;  /* 0x000000070e107212 */ /* 0x000fe200078e3cff */
[----:B------:R-:W-:Y:S01]  /*2b90*/  @!P1 VIADD R31, R31, 0x1 ;  /* 0x000000011f1f9836 */ /* 0x000fe20000000000 */
[----:B------:R-:W-:Y:S01]  /*2ba0*/  ISETP.NE.AND P1, PT, R7, RZ, PT ;  /* 0x000000ff0700720c */ /* 0x000fe20003f25270 */
[----:B------:R-:W-:Y:S01]  /*2bb0*/  IMAD.HI.U32 R17, R29, R17, R28 ;  /* 0x000000111d117227 */ /* 0x000fe200078e001c */
[----:B------:R-:W-:Y:S01]  /*2bc0*/  ISETP.GE.AND P0, PT, R16, RZ, PT ;  /* 0x000000ff1000720c */ /* 0x000fe20003f06270 */
[----:B------:R-:W0:Y:S01]  /*2bd0*/  F2I.FTZ.U32.TRUNC.NTZ R29, R27 ;  /* 0x0000001b001d7305 */ /* 0x000e22000021f000 */
[----:B------:R-:W-:Y:S01]  /*2be0*/  IABS R0, R18 ;  /* 0x0000001200007213 */ /* 0x000fe20000000000 */
[----:B-1----:R-:W-:Y:S01]  /*2bf0*/  IMAD.MOV R15, RZ, RZ, -R37 ;  /* 0x000000ffff0f7224 */ /* 0x002fe200078e0a25 */
[----:B------:R-:W-:Y:S01]  /*2c00*/  IABS R11, R3 ;  /* 0x00000003000b7213 */ /* 0x000fe20000000000 */
[----:B------:R-:W-:-:S02]  /*2c10*/  @!P3 VIADD R32, R32, 0x1 ;  /* 0x000000012020b836 */ /* 0x000fc40000000000 */
[----:B------:R-:W-:Y:S02]  /*2c20*/  IMAD R15, R15, R20, RZ ;  /* 0x000000140f0f7224 */ /* 0x000fe400078e02ff */
[----:B------:R-:W-:Y:S01]  /*2c30*/  IMAD.MOV R0, RZ, RZ, -R0 ;  /* 0x000000ffff007224 */ /* 0x000fe200078e0a00 */
[----:B------:R-:W-:Y:S01]  /*2c40*/  @P6 IADD3 R32, PT, PT, R32, 0x1, RZ ;  /* 0x0000000120206810 */ /* 0x000fe20007ffe0ff */
[----:B------:R-:W-:-:S04]  /*2c50*/  IMAD.HI.U32 R15, R37, R15, R36 ;  /* 0x0000000f250f7227 */ /* 0x000fc800078e0024 */
[----:B------:R-:W-:Y:S01]  /*2c60*/  @P4 VIADD R31, R31, 0x1 ;  /* 0x000000011f1f4836 */ /* 0x000fe20000000000 */
[----:B0-----:R-:W-:Y:S01]  /*2c70*/  IADD3 R16, PT, PT, RZ, -R29, RZ ;  /* 0x8000001dff107210 */ /* 0x001fe20007ffe0ff */
[----:B------:R-:W-:-:S03]  /*2c80*/  IMAD.HI.U32 R15, R15, R11, RZ ;  /* 0x0000000b0f0f7227 */ /* 0x000fc600078e00ff */
[----:B------:R-:W-:Y:S01]  /*2c90*/  @!P0 IADD3 R31, PT, PT, -R31, RZ, RZ ;  /* 0x000000ff1f1f8210 */ /* 0x000fe20007ffe1ff */
[----:B------:R-:W-:Y:S01]  /*2ca0*/  IMAD R25, R16, R21, RZ ;  /* 0x0000001510197224 */ /* 0x000fe200078e02ff */
[----:B------:R-:W-:Y:S01]  /*2cb0*/  @!P1 LOP3.LUT R31, RZ, R7, RZ, 0x33, !PT ;  /* 0x00000007ff1f9212 */ /* 0x000fe200078e33ff */
[----:B------:R-:W-:Y:S01]  /*2cc0*/  @!P2 IMAD.MOV R32, RZ, RZ, -R32 ;  /* 0x000000ffff20a224 */ /* 0x000fe200078e0a20 */
[----:B------:R-:W-:Y:S01]  /*2cd0*/  @!P5 LOP3.LUT R32, RZ, R12, RZ, 0x33, !PT ;  /* 0x0000000cff20d212 */ /* 0x000fe200078e33ff */
[----:B------:R-:W-:Y:S01]  /*2ce0*/  IMAD R11, R15, R0, R11 ;  /* 0x000000000f0b7224 */ /* 0x000fe200078e020b */
[----:B------:R-:W-:Y:S01]  /*2cf0*/  IABS R0, R6 ;  /* 0x0000000600007213 */ /* 0x000fe20000000000 */
[----:B------:R-:W-:Y:S01]  /*2d00*/  IMAD.HI.U32 R28, R29, R25, R28 ;  /* 0x000000191d1c7227 */ /* 0x000fe200078e001c */
[----:B------:R-:W-:Y:S02]  /*2d10*/  IABS R25, R9 ;  /* 0x0000000900197213 */ /* 0x000fe40000000000 */
[----:B------:R-:W-:Y:S01]  /*2d20*/  IABS R26, R32 ;  /* 0x00000020001a7213 */ /* 0x000fe20000000000 */
[----:B------:R-:W-:Y:S01]  /*2d30*/  IMAD.MOV R0, RZ, RZ, -R0 ;  /* 0x000000ffff007224 */ /* 0x000fe200078e0a00 */
[----:B------:R-:W-:Y:S01]  /*2d40*/  ISETP.GT.U32.AND P4, PT, R20, R11, PT ;  /* 0x0000000b1400720c */ /* 0x000fe20003f84070 */
[----:B------:R-:W-:Y:S01]  /*2d50*/  IMAD.MOV R25, RZ, RZ, -R25 ;  /* 0x000000ffff197224 */ /* 0x000fe200078e0a19 */
[----:B------:R-:W-:Y:S01]  /*2d60*/  IABS R16, R31 ;  /* 0x0000001f00107213 */ /* 0x000fe20000000000 */
[----:B------:R-:W-:-:S04]  /*2d70*/  IMAD.HI.U32 R17, R17, R26, RZ ;  /* 0x0000001a11117227 */ /* 0x000fc800078e00ff */
[----:B------:R-:W-:-:S04]  /*2d80*/  IMAD.HI.U32 R27, R28, R16, RZ ;  /* 0x000000101c1b7227 */ /* 0x000fc800078e00ff */
[----:B------:R-:W-:Y:S02]  /*2d90*/  IMAD R26, R17, R25, R26 ;  /* 0x00000019111a7224 */ /* 0x000fe400078e021a */
[----:B------:R-:W-:Y:S01]  /*2da0*/  IMAD R16, R27, R0, R16 ;  /* 0x000000001b107224 */ /* 0x000fe200078e0210 */
[----:B------:R-:W-:Y:S01]  /*2db0*/  @!P4 IADD3 R11, PT, PT, R11, -R20, RZ ;  /* 0x800000140b0bc210 */ /* 0x000fe20007ffe0ff */
[----:B------:R-:W-:Y:S01]  /*2dc0*/  @!P4 VIADD R15, R15, 0x1 ;  /* 0x000000010f0fc836 */ /* 0x000fe20000000000 */
[----:B------:R-:W-:Y:S02]  /*2dd0*/  ISETP.GT.U32.AND P3, PT, R13, R26, PT ;  /* 0x0000001a0d00720c */ /* 0x000fe40003f64070 */
[----:B------:R-:W-:Y:S02]  /*2de0*/  ISETP.GT.U32.AND P1, PT, R21, R16, PT ;  /* 0x000000101500720c */ /* 0x000fe40003f24070 */
[----:B------:R-:W-:Y:S02]  /*2df0*/  ISETP.GE.U32.AND P2, PT, R11, R20, PT ;  /* 0x000000140b00720c */ /* 0x000fe40003f46070 */
[----:B------:R-:W-:-:S02]  /*2e00*/  LOP3.LUT R0, R3, R18, RZ, 0x3c, !PT ;  /* 0x0000001203007212 */ /* 0x000fc400078e3cff */
[----:B------:R-:W-:Y:S02]  /*2e10*/  ISETP.NE.AND P4, PT, R18, RZ, PT ;  /* 0x000000ff1200720c */ /* 0x000fe40003f85270 */
[----:B------:R-:W-:Y:S01]  /*2e20*/  ISETP.GE.AND P0, PT, R0, RZ, PT ;  /* 0x000000ff0000720c */ /* 0x000fe20003f06270 */
[----:B------:R-:W-:Y:S01]  /*2e30*/  IMAD.MOV R0, RZ, RZ, -R32 ;  /* 0x000000ffff007224 */ /* 0x000fe200078e0a20 */
[----:B------:R-:W-:Y:S01]  /*2e40*/  LOP3.LUT R11, R32, R9, RZ, 0x3c, !PT ;  /* 0x00000009200b7212 */ /* 0x000fe200078e3cff */
[----:B------:R-:W-:Y:S02]  /*2e50*/  @!P3 IMAD.IADD R26, R26, 0x1, -R13 ;  /* 0x000000011a1ab824 */ /* 0x000fe400078e0a0d */
[----:B------:R-:W-:Y:S02]  /*2e60*/  @!P1 IMAD.IADD R16, R16, 0x1, -R21 ;  /* 0x0000000110109824 */ /* 0x000fe400078e0a15 */
[----:B------:R-:W-:Y:S01]  /*2e70*/  @P2 IADD3 R15, PT, PT, R15, 0x1, RZ ;  /* 0x000000010f0f2810 */ /* 0x000fe20007ffe0ff */
[----:B------:R-:W-:Y:S01]  /*2e80*/  @!P3 VIADD R17, R17, 0x1 ;  /* 0x000000011111b836 */ /* 0x000fe20000000000 */
[----:B------:R-:W-:Y:S01]  /*2e90*/  ISETP.GE.U32.AND P6, PT, R26, R13, PT ;  /* 0x0000000d1a00720c */ /* 0x000fe20003fc6070 */
[----:B------:R-:W-:Y:S01]  /*2ea0*/  IMAD R0, R12, R0, R33 ;  /* 0x000000000c007224 */ /* 0x000fe200078e0221 */
[----:B------:R-:W-:Y:S01]  /*2eb0*/  ISETP.GE.AND P2, PT, R11, RZ, PT ;  /* 0x000000ff0b00720c */ /* 0x000fe20003f46270 */
[----:B------:R-:W-:Y:S01]  /*2ec0*/  @!P1 VIADD R27, R27, 0x1 ;  /* 0x000000011b1b9836 */ /* 0x000fe20000000000 */
[----:B------:R-:W-:-:S02]  /*2ed0*/  LOP3.LUT R11, R31, R6, RZ, 0x3c, !PT ;  /* 0x000000061f0b7212 */ /* 0x000fc400078e3cff */
[----:B------:R-:W-:Y:S02]  /*2ee0*/  ISETP.GE.U32.AND P5, PT, R16, R21, PT ;  /* 0x000000151000720c */ /* 0x000fe40003fa6070 */
[----:B------:R-:W-:Y:S02]  /*2ef0*/  @!P0 IADD3 R15, PT, PT, -R15, RZ, RZ ;  /* 0x000000ff0f0f8210 */ /* 0x000fe40007ffe1ff */
[----:B------:R-:W-:Y:S02]  /*2f00*/  @!P4 LOP3.LUT R15, RZ, R18, RZ, 0x33, !PT ;  /* 0x00000012ff0fc212 */ /* 0x000fe400078e33ff */
[----:B------:R-:W-:Y:S01]  /*2f10*/  ISETP.NE.AND P4, PT, R9, RZ, PT ;  /* 0x000000ff0900720c */ /* 0x000fe20003f85270 */
[----:B------:R-:W-:Y:S01]  /*2f20*/  @P6 VIADD R17, R17, 0x1 ;  /* 0x0000000111116836 */ /* 0x000fe20000000000 */
[----:B------:R-:W-:Y:S01]  /*2f30*/  ISETP.GE.AND P0, PT, R11, RZ, PT ;  /* 0x000000ff0b00720c */ /* 0x000fe20003f06270 */
[----:B------:R-:W-:Y:S01]  /*2f40*/  IMAD.WIDE R12, R15, UR11, RZ ;  /* 0x0000000b0f0c7c25 */ /* 0x000fe2000f8e02ff */
[----:B------:R-:W-:-:S02]  /*2f50*/  ISETP.NE.AND P3, PT, R6, RZ, PT ;  /* 0x000000ff0600720c */ /* 0x000fc40003f65270 */
[----:B------:R-:W-:Y:S01]  /*2f60*/  IADD3 R15, PT, PT, -R15, RZ, RZ ;  /* 0x000000ff0f0f7210 */ /* 0x000fe20007ffe1ff */
[----:B------:R-:W-:Y:S01]  /*2f70*/  @P5 VIADD R27, R27, 0x1 ;  /* 0x000000011b1b5836 */ /* 0x000fe20000000000 */
[----:B------:R-:W-:Y:S01]  /*2f80*/  IADD3 R11, PT, PT, -R31, RZ, RZ ;  /* 0x000000ff1f0b7210 */ /* 0x000fe20007ffe1ff */
[----:B------:R-:W-:Y:S01]  /*2f90*/  IMAD.WIDE.U32 R12, R2, UR15, R12 ;  /* 0x0000000f020c7c25 */ /* 0x000fe2000f8e000c */
[----:B------:R-:W-:-:S03]  /*2fa0*/  UIMAD UR15, UR10, UR15, URZ ;  /* 0x0000000f0a0f72a4 */ /* 0x000fc6000f8e02ff */
[----:B------:R-:W-:Y:S01]  /*2fb0*/  @!P2 IMAD.MOV R17, RZ, RZ, -R17 ;  /* 0x000000ffff11a224 */ /* 0x000fe200078e0a11 */
[----:B------:R-:W-:Y:S01]  /*2fc0*/  @!P4 LOP3.LUT R17, RZ, R9, RZ, 0x33, !PT ;  /* 0x00000009ff11c212 */ /* 0x000fe200078e33ff */
[----:B------:R-:W-:Y:S02]  /*2fd0*/  @!P0 IMAD.MOV R27, RZ, RZ, -R27 ;  /* 0x000000ffff1b8224 */ /* 0x000fe400078e0a1b */
[----:B------:R-:W-:Y:S01]  /*2fe0*/  @!P3 LOP3.LUT R27, RZ, R6, RZ, 0x33, !PT ;  /* 0x00000006ff1bb212 */ /* 0x000fe200078e33ff */
[----:B------:R-:W-:Y:S02]  /*2ff0*/  IMAD R13, R2, UR5, R13 ;  /* 0x00000005020d7c24 */ /* 0x000fe4000f8e020d */
[----:B------:R-:W-:Y:S01]  /*3000*/  IMAD R15, R18, R15, R3 ;  /* 0x0000000f120f7224 */ /* 0x000fe200078e0203 */
[----:B------:R-:W-:Y:S01]  /*3010*/  IADD3 R3, PT, PT, -R17, RZ, RZ ;  /* 0x000000ff11037210 */ /* 0x000fe20007ffe1ff */
[----:B------:R-:W-:Y:S02]  /*3020*/  IMAD R11, R7, R11, R14 ;  /* 0x0000000b070b7224 */ /* 0x000fe400078e020e */
[----:B------:R-:W-:-:S04]  /*3030*/  IMAD.WIDE R12, R15, UR9, R12 ;  /* 0x000000090f0c7c25 */ /* 0x000fc8000f8e020c */
[----:B------:R-:W-:Y:S02]  /*3040*/  IMAD.MOV R2, RZ, RZ, -R27 ;  /* 0x000000ffff027224 */ /* 0x000fe400078e0a1b */
[----:B------:R-:W-:Y:S01]  /*3050*/  IMAD.WIDE R14, R0, UR4, RZ ;  /* 0x00000004000e7c25 */ /* 0x000fe2000f8e02ff */
[----:B------:R-:W0:Y:S03]  /*3060*/  LDCU.64 UR4, c[0x0][0x420] ;  /* 0x00008400ff0477ac */ /* 0x000e260008000a00 */
[----:B------:R-:W-:-:S04]  /*3070*/  IMAD.WIDE R16, R17, R8, RZ ;  /* 0x0000000811107225 */ /* 0x000fc800078e02ff */
[----:B------:R-:W-:Y:S01]  /*3080*/  IMAD R3, R9, R3, R32 ;  /* 0x0000000309037224 */ /* 0x000fe200078e0220 */
[----:B------:R-:W-:Y:S01]  /*3090*/  IADD3 R0, P1, P0, R16, R12, R14 ;  /* 0x0000000c10007210 */ /* 0x000fe2000783e00e */
[----:B------:R-:W-:Y:S02]  /*30a0*/  IMAD R2, R6, R2, R31 ;  /* 0x0000000206027224 */ /* 0x000fe400078e021f */
[----:B------:R-:W-:Y:S01]  /*30b0*/  IMAD.WIDE R6, R11, UR15, RZ ;  /* 0x0000000f0b067c25 */ /* 0x000fe2000f8e02ff */
[----:B------:R-:W-:-:S03]  /*30c0*/  IADD3.X R13, PT, PT, R17, R13, R15, P1, P0 ;  /* 0x0000000d110d7210 */ /* 0x000fc60000fe040f */
        /* <DEDUP_REMOVED lines=11> */
.L_x_112:
[----:B------:R-:W0:Y:S01]  /*3180*/  LDC.64 R2, c[0x0][0x420] ;  /* 0x00010800ff027b82 */ /* 0x000e220000000a00 */
[----:B------:R-:W-:-:S05]  /*3190*/  IADD3 R0, PT, PT, R30, UR6, RZ ;  /* 0x000000061e007c10 */ /* 0x000fca000fffe0ff */
[----:B0-----:R-:W-:-:S05]  /*31a0*/  IMAD.WIDE.U32 R2, R0, 0x4, R2 ;  /* 0x0000000400027825 */ /* 0x001fca00078e0002 */
[----:B------:R1:W-:Y:S02]  /*31b0*/  STG.E desc[UR12][R2.64], R22 ;  /* 0x0000001602007986 */ /* 0x0003e4000c10190c */
.L_x_111:
[----:B------:R-:W-:Y:S05]  /*31c0*/  BSYNC.RECONVERGENT B1 ;  /* 0x0000000000017941 */ /* 0x000fea0003800200 */
.L_x_110:
[----:B------:R-:W2:Y:S01]  /*31d0*/  LDCU UR11, c[0x0][0x534] ;  /* 0x0000a680ff0b77ac */ /* 0x000ea20008000800 */
[C---:B------:R-:W-:Y:S01]  /*31e0*/  LOP3.LUT R17, R19.reuse, 0x7, RZ, 0xc0, !PT ;  /* 0x0000000713117812 */ /* 0x040fe200078ec0ff */
[----:B------:R-:W3:Y:S01]  /*31f0*/  LDC R32, c[0x0][0x44c] ;  /* 0x00011300ff207b82 */ /* 0x000ee20000000800 */
[----:B------:R-:W-:Y:S01]  /*3200*/  IMAD.SHL.U32 R29, R19, 0x4, RZ ;  /* 0x00000004131d7824 */ /* 0x000fe200078e00ff */
[----:B01----:R-:W-:Y:S02]  /*3210*/  CS2R R2, SRZ ;  /* 0x0000000000027805 */ /* 0x003fe4000001ff00 */
[----:B------:R-:W-:Y:S02]  /*3220*/  LOP3.LUT R0, R17, 0x8, RZ, 0xfc, !PT ;  /* 0x0000000811007812 */ /* 0x000fe400078efcff */
[----:B------:R-:W-:Y:S02]  /*3230*/  CS2R R4, SRZ ;  /* 0x0000000000047805 */ /* 0x000fe4000001ff00 */
[----:B------:R-:W-:-:S02]  /*3240*/  CS2R R6, SRZ ;  /* 0x0000000000067805 */ /* 0x000fc4000001ff00 */
[----:B------:R-:W-:Y:S01]  /*3250*/  LOP3.LUT R29, R29, 0x1c, RZ, 0xc0, !PT ;  /* 0x0000001c1d1d7812 */ /* 0x000fe200078ec0ff */
[----:B------:R-:W-:-:S03]  /*3260*/  IMAD.MOV.U32 R13, RZ, RZ, RZ ;  /* 0x000000ffff0d7224 */ /* 0x000fc600078e00ff */
[C---:B------:R-:W-:Y:S02]  /*3270*/  LOP3.LUT R28, R29.reuse, 0x20, RZ, 0xfc, !PT ;  /* 0x000000201d1c7812 */ /* 0x040fe400078efcff */
[----:B------:R-:W-:Y:S02]  /*3280*/  LOP3.LUT R15, R29, 0x40, RZ, 0xfc, !PT ;  /* 0x000000401d0f7812 */ /* 0x000fe400078efcff */
[----:B--2---:R-:W-:Y:S01]  /*3290*/  ISETP.GE.AND P1, PT, R17, UR11, PT ;  /* 0x0000000b11007c0c */ /* 0x004fe2000bf26270 */
[----:B------:R-:W-:Y:S01]  /*32a0*/  UISETP.GE.AND UP0, UPT, UR11, 0x1, UPT ;  /* 0x000000010b00788c */ /* 0x000fe2000bf06270 */
[----:B------:R-:W-:Y:S01]  /*32b0*/  ISETP.GE.AND P0, PT, R0, UR11, PT ;  /* 0x0000000b00007c0c */ /* 0x000fe2000bf06270 */
[----:B------:R-:W-:Y:S01]  /*32c0*/  IMAD.MOV.U32 R0, RZ, RZ, RZ ;  /* 0x000000ffff007224 */ /* 0x000fe200078e00ff */
[C---:B------:R-:W-:Y:S02]  /*32d0*/  ISETP.GT.U32.OR P1, PT, R19.reuse, 0x7f, P1 ;  /* 0x0000007f1300780c */ /* 0x040fe40000f24470 */
[----:B------:R-:W-:Y:S01]  /*32e0*/  ISETP.GT.U32.OR P0, PT, R19, 0x7f, P0 ;  /* 0x0000007f1300780c */ /* 0x000fe20000704470 */
[----:B---3--:R-:W-:-:S10]  /*32f0*/  IMAD R12, R32, UR6, RZ ;  /* 0x00000006200c7c24 */ /* 0x008fd4000f8e02ff */
[C---:B------:R-:W-:Y:S01]  /*3300*/  @!P1 FADD.FTZ R11, -R22.reuse, R24 ;  /* 0x00000018160b9221 */ /* 0x040fe20000010100 */
[C-C-:B------:R-:W-:Y:S02]  /*3310*/  @!P1 IMAD R10, R17.reuse, 0x44, R34.reuse ;  /* 0x00000044110a9824 */ /* 0x140fe400078e0222 */
[----:B------:R-:W-:Y:S01]  /*3320*/  @!P0 FADD.FTZ R9, -R22, R23 ;  /* 0x0000001716098221 */ /* 0x000fe20000010100 */
[----:B------:R-:W-:Y:S02]  /*3330*/  @!P0 IMAD R8, R17, 0x44, R34 ;  /* 0x0000004411088824 */ /* 0x000fe400078e0222 */
[----:B------:R-:W-:Y:S01]  /*3340*/  @!P1 FMUL.FTZ R11, R11, 1.4426950216293334961 ;  /* 0x3fb8aa3b0b0b9820 */ /* 0x000fe20000410000 */
[----:B------:R-:W-:Y:S02]  /*3350*/  IMAD R17, R30, 0x18, R17 ;  /* 0x000000181e117824 */ /* 0x000fe400078e0211 */
[----:B------:R-:W-:-:S03]  /*3360*/  @!P0 FMUL.FTZ R9, R9, 1.4426950216293334961 ;  /* 0x3fb8aa3b09098820 */ /* 0x000fc60000410000 */
[----:B------:R-:W0:Y:S04]  /*3370*/  @!P1 MUFU.EX2 R11, R11 ;  /* 0x0000000b000b9308 */ /* 0x000e280000000800 */
[----:B------:R-:W1:Y:S01]  /*3380*/  @!P0 MUFU.EX2 R9, R9 ;  /* 0x0000000900098308 */ /* 0x000e620000000800 */
[----:B0-----:R0:W-:Y:S04]  /*3390*/  @!P1 STS [R10], R11 ;  /* 0x0000000b0a009388 */ /* 0x0011e80000000800 */
[----:B-1----:R1:W-:Y:S01]  /*33a0*/  @!P0 STS [R8+0x220], R9 ;  /* 0x0002200908008388 */ /* 0x0023e20000000800 */
[----:B------:R-:W-:Y:S01]  /*33b0*/  BAR.SYNC.DEFER_BLOCKING 0x0 ;  /* 0x0000000000007b1d */ /* 0x000fe20000010000 */
[----:B------:R-:W-:-:S04]  /*33c0*/  LEA R17, P0, R17, R12, 0x2 ;  /* 0x0000000c11117211 */ /* 0x000fc800078010ff */
[----:B------:R-:W-:Y:S02]  /*33d0*/  LEA.HI.X.SX32 R12, R12, RZ, 0x1, P0 ;  /* 0x000000ff0c0c7211 */ /* 0x000fe400000f0eff */
[----:B0-----:R-:W-:Y:S02]  /*33e0*/  CS2R R10, SRZ ;  /* 0x00000000000a7805 */ /* 0x001fe4000001ff00 */
[----:B-1----:R-:W-:Y:S01]  /*33f0*/  CS2R R8, SRZ ;  /* 0x0000000000087805 */ /* 0x002fe2000001ff00 */
        /* <DEDUP_REMOVED lines=11> */
[----:B0-----:R-:W-:Y:S02]  /*34b0*/  LEA R36, P0, R17, UR4, 0x2 ;  /* 0x0000000411247c11 */ /* 0x001fe4000f8010ff */
[----:B------:R-:W-:Y:S01]  /*34c0*/  CS2R R16, SRZ ;  /* 0x0000000000107805 */ /* 0x000fe2000001ff00 */
[----:B------:R-:W-:Y:S01]  /*34d0*/  UIADD3 UR4, UPT, UPT, UR7, -UR6, URZ ;  /* 0x8000000607047290 */ /* 0x000fe2000fffe0ff */
[----:B------:R-:W-:Y:S01]  /*34e0*/  IADD3.X R37, PT, PT, R12, UR5, RZ, P0, !PT ;  /* 0x000000050c257c10 */ /* 0x000fe200087fe4ff */
[----:B------:R-:W-:Y:S10]  /*34f0*/  BRA.U !UP0, `(.L_x_119) ;  /* 0x0000000508487547 */ /* 0x000ff4000b800000 */
[----:B------:R-:W0:Y:S01]  /*3500*/  LDCU UR5, c[0x0][0x44c] ;  /* 0x00008980ff0577ac */ /* 0x000e220008000800 */
[----:B------:R-:W-:Y:S01]  /*3510*/  ISETP.GE.AND P4, PT, R30, UR4, PT ;  /* 0x000000041e007c0c */ /* 0x000fe2000bf86270 */
[----:B------:R-:W-:Y:S01]  /*3520*/  IMAD R32, R32, UR7, RZ ;  /* 0x0000000720207c24 */ /* 0x000fe2000f8e02ff */
[----:B------:R-:W-:Y:S01]  /*3530*/  CS2R R2, SRZ ;  /* 0x0000000000027805 */ /* 0x000fe2000001ff00 */
[----:B------:R-:W-:Y:S01]  /*3540*/  ULOP3.LUT UR11, UR11, 0x7ffffffe, URZ, 0xc0, !UPT ;  /* 0x7ffffffe0b0b7892 */ /* 0x000fe2000f8ec0ff */
[----:B------:R-:W-:Y:S01]  /*3550*/  IMAD.MOV.U32 R0, RZ, RZ, RZ ;  /* 0x000000ffff007224 */ /* 0x000fe200078e00ff */
[----:B------:R-:W-:Y:S01]  /*3560*/  CS2R R4, SRZ ;  /* 0x0000000000047805 */ /* 0x000fe2000001ff00 */
[----:B------:R-:W-:Y:S01]  /*3570*/  IMAD.MOV.U32 R14, RZ, RZ, R34 ;  /* 0x000000ffff0e7224 */ /* 0x000fe200078e0022 */
[----:B------:R-:W-:Y:S02]  /*3580*/  CS2R R6, SRZ ;  /* 0x0000000000067805 */ /* 0x000fe4000001ff00 */
[----:B------:R-:W-:-:S02]  /*3590*/  CS2R R8, SRZ ;  /* 0x0000000000087805 */ /* 0x000fc4000001ff00 */
[----:B------:R-:W-:Y:S01]  /*35a0*/  CS2R R10, SRZ ;  /* 0x00000000000a7805 */ /* 0x000fe2000001ff00 */
[----:B------:R-:W-:Y:S01]  /*35b0*/  IMAD.MOV.U32 R13, RZ, RZ, RZ ;  /* 0x000000ffff0d7224 */ /* 0x000fe200078e00ff */
[----:B------:R-:W1:Y:S01]  /*35c0*/  LDCU UR8, c[0x0][0x440] ;  /* 0x00008800ff0877ac */ /* 0x000e620008000800 */
[----:B------:R-:W-:Y:S01]  /*35d0*/  IMAD.U32 R31, RZ, RZ, UR11 ;  /* 0x0000000bff1f7e24 */ /* 0x000fe2000f8e00ff */
[----:B------:R-:W-:Y:S02]  /*35e0*/  UIADD3 UR9, UPT, UPT, -UR11, URZ, URZ ;  /* 0x000000ff0b097290 */ /* 0x000fe4000fffe1ff */
[----:B0-----:R-:W-:-:S12]  /*35f0*/  UIMAD UR5, UR7, UR5, URZ ;  /* 0x00000005070572a4 */ /* 0x001fd8000f8e02ff */
.L_x_124:
        /* <DEDUP_REMOVED lines=14> */
.L_x_121:
[----:B-1----:R-:W-:Y:S05]  /*36e0*/  BSYNC.RECONVERGENT B0 ;  /* 0x0000000000007941 */ /* 0x002fea0003800200 */
.L_x_120:
        /* <DEDUP_REMOVED lines=31> */
.L_x_123:
[----:B------:R-:W-:Y:S05]  /*38e0*/  BSYNC.RECONVERGENT B0 ;  /* 0x0000000000007941 */ /* 0x000fea0003800200 */
.L_x_122:
        /* <DEDUP_REMOVED lines=19> */
.L_x_119:
[----:B------:R-:W0:Y:S02]  /*3a20*/  LDCU UR5, c[0x0][0x534] ;  /* 0x0000a680ff0577ac */ /* 0x000e240008000800 */
[----:B0-----:R-:W-:-:S04]  /*3a30*/  ULOP3.LUT UR5, UR5, 0x1, URZ, 0xc0, !UPT ;  /* 0x0000000105057892 */ /* 0x001fc8000f8ec0ff */
[----:B------:R-:W-:-:S09]  /*3a40*/  UISETP.NE.U32.AND UP0, UPT, UR5, 0x1, UPT ;  /* 0x000000010500788c */ /* 0x000fd2000bf05070 */
[----:B------:R-:W-:Y:S05]  /*3a50*/  BRA.U UP0, `(.L_x_118) ;  /* 0x00000001007c7547 */ /* 0x000fea000b800000 */
[----:B------:R-:W-:Y:S01]  /*3a60*/  IMAD R12, R31, 0x44, R34 ;  /* 0x000000441f0c7824 */ /* 0x000fe200078e0222 */
[----:B------:R-:W-:Y:S01]  /*3a70*/  ISETP.GE.AND P0, PT, R30, UR4, PT ;  /* 0x000000041e007c0c */ /* 0x000fe2000bf06270 */
[----:B------:R-:W-:Y:S04]  /*3a80*/  BSSY.RECONVERGENT B0, `(.L_x_125) ;  /* 0x0000010000007945 */ /* 0x000fe80003800200 */
[----:B------:R-:W0:Y:S08]  /*3a90*/  LDS R12, [R12] ;  /* 0x000000000c0c7984 */ /* 0x000e300000000800 */
        /* <DEDUP_REMOVED lines=14> */
.L_x_126:
[----:B------:R-:W-:Y:S05]  /*3b80*/  BSYNC.RECONVERGENT B0 ;  /* 0x0000000000007941 */ /* 0x000fea0003800200 */
.L_x_125:
        /* <DEDUP_REMOVED lines=12> */
.L_x_118:
        /* <DEDUP_REMOVED lines=46> */
[----:B------:R-:W-:-:S05]  /*3f30*/  IMAD.IADD R20, R30, 0x1, -R18 ;  /* 0x000000011e147824 */ /* 0x000fca00078e0a12 */
[----:B------:R-:W-:Y:S02]  /*3f40*/  IABS R12, R20 ;  /* 0x00000014000c7213 */ /* 0x000fe40000000000 */
[----:B------:R-:W-:-:S03]  /*3f50*/  LOP3.LUT R20, R20, R17, RZ, 0x3c, !PT ;  /* 0x0000001114147212 */ /* 0x000fc600078e3cff */
[----:B------:R-:W-:Y:S01]  /*3f60*/  IMAD.HI.U32 R14, R14, R12, RZ ;  /* 0x0000000c0e0e7227 */ /* 0x000fe200078e00ff */
[----:B------:R-:W-:-:S04]  /*3f70*/  ISETP.GE.AND P1, PT, R20, RZ, PT ;  /* 0x000000ff1400720c */ /* 0x000fc80003f26270 */
[----:B------:R-:W-:-:S05]  /*3f80*/  IADD3 R21, PT, PT, -R14, RZ, RZ ;  /* 0x000000ff0e157210 */ /* 0x000fca0007ffe1ff */
[----:B------:R-:W-:Y:S01]  /*3f90*/  IMAD R21, R16, R21, R12 ;  /* 0x0000001510157224 */ /* 0x000fe200078e020c */
[----:B------:R-:W-:-:S04]  /*3fa0*/  SHF.R.S32.HI R12, RZ, 0x1f, R19 ;  /* 0x0000001fff0c7819 */ /* 0x000fc80000011413 */
[----:B------:R-:W-:Y:S01]  /*3fb0*/  ISETP.GT.U32.AND P0, PT, R16, R21, PT ;  /* 0x000000151000720c */ /* 0x000fe20003f04070 */
[----:B---3--:R-:W-:-:S04]  /*3fc0*/  IMAD R12, R12, UR4, RZ ;  /* 0x000000040c0c7c24 */ /* 0x008fc8000f8e02ff */
[----:B------:R-:W-:-:S08]  /*3fd0*/  IMAD R12, R19, UR5, R12 ;  /* 0x00000005130c7c24 */ /* 0x000fd0000f8e020c */
[----:B------:R-:W-:Y:S02]  /*3fe0*/  @!P0 IMAD.IADD R21, R21, 0x1, -R16 ;  /* 0x0000000115158824 */ /* 0x000fe400078e0a10 */
[----:B------:R-:W-:Y:S01]  /*3ff0*/  @!P0 VIADD R14, R14, 0x1 ;  /* 0x000000010e0e8836 */ /* 0x000fe20000000000 */
[----:B------:R-:W-:Y:S02]  /*4000*/  ISETP.NE.AND P0, PT, R17, RZ, PT ;  /* 0x000000ff1100720c */ /* 0x000fe40003f05270 */
[----:B------:R-:W-:Y:S01]  /*4010*/  ISETP.GE.U32.AND P2, PT, R21, R16, PT ;  /* 0x000000101500720c */ /* 0x000fe20003f46070 */
[----:B------:R-:W-:Y:S01]  /*4020*/  IMAD.WIDE.U32 R20, R19, UR4, RZ ;  /* 0x0000000413147c25 */ /* 0x000fe2000f8e00ff */
[----:B------:R-:W0:Y:S03]  /*4030*/  LDCU.64 UR4, c[0x0][0x3f0] ;  /* 0x00007e00ff0477ac */ /* 0x000e260008000a00 */
[----:B------:R-:W-:-:S08]  /*4040*/  IMAD.IADD R21, R21, 0x1, R12 ;  /* 0x0000000115157824 */ /* 0x000fd000078e020c */
[----:B------:R-:W-:-:S05]  /*4050*/  @P2 VIADD R14, R14, 0x1 ;  /* 0x000000010e0e2836 */ /* 0x000fca0000000000 */
        /* <DEDUP_REMOVED lines=26> */
        .weak           $__internal_3_$__cuda_sm20_div_s64
        .type           $__internal_3_$__cuda_sm20_div_s64,@function
        .size           $__internal_3_$__cuda_sm20_div_s64,(.L_x_5437 - $__internal_3_$__cuda_sm20_div_s64)
$__internal_3_$__cuda_sm20_div_s64:
        /* <DEDUP_REMOVED lines=36> */
[----:B------:R-:W-:-:S04]  /*4440*/  IMAD.HI.U32 R11, P3, R21, R14, R28 ;  /* 0x0000000e150b7227 */ /* 0x000fc8000786001c */
[----:B------:R-:W-:Y:S02]  /*4450*/  IMAD R14, R21, R20, RZ ;  /* 0x00000014150e7224 */ /* 0x000fe400078e02ff */
[----:B------:R-:W-:-:S03]  /*4460*/  IMAD.MOV.U32 R29, RZ, RZ, RZ ;  /* 0x000000ffff1d7224 */ /* 0x000fc600078e00ff */
[----:B------:R-:W-:Y:S01]  /*4470*/  IADD3 R14, P2, PT, R14, R11, RZ ;  /* 0x0000000b0e0e7210 */ /* 0x000fe20007f5e0ff */
[----:B------:R-:W-:-:S04]  /*4480*/  IMAD.HI.U32 R11, R21, R20, RZ ;  /* 0x00000014150b7227 */ /* 0x000fc800078e00ff */
[----:B------:R-:W-:Y:S02]  /*4490*/  IMAD.X R20, RZ, RZ, ~R17, P0 ;  /* 0x000000ffff147224 */ /* 0x000fe400000e0e11 */
[----:B------:R-:W-:Y:S02]  /*44a0*/  IMAD.X R21, R11, 0x1, R21, P4 ;  /* 0x000000010b157824 */ /* 0x000fe400020e0615 */
[----:B------:R-:W-:Y:S01]  /*44b0*/  IMAD.HI.U32 R28, R14, R13, RZ ;  /* 0x0000000d0e1c7227 */ /* 0x000fe200078e00ff */
[----:B------:R-:W-:-:S05]  /*44c0*/  SEL R11, R20, R17, !P1 ;  /* 0x00000011140b7207 */ /* 0x000fca0004800000 */
[----:B------:R-:W-:Y:S01]  /*44d0*/  IMAD.WIDE.U32 R28, R14, R11, R28 ;  /* 0x0000000b0e1c7225 */ /* 0x000fe200078e001c */
[----:B------:R-:W-:-:S05]  /*44e0*/  IADD3.X R14, PT, PT, RZ, RZ, R21, P2, P3 ;  /* 0x000000ffff0e7210 */ /* 0x000fca00017e6415 */
[----:B------:R-:W-:-:S04]  /*44f0*/  IMAD.HI.U32 R20, P0, R14, R13, R28 ;  /* 0x0000000d0e147227 */ /* 0x000fc8000780001c */
[----:B------:R-:W-:-:S05]  /*4500*/  IMAD R21, R14, R11, RZ ;  /* 0x0000000b0e157224 */ /* 0x000fca00078e02ff */
[----:B------:R-:W-:Y:S01]  /*4510*/  IADD3 R21, P1, PT, R21, R20, RZ ;  /* 0x0000001415157210 */ /* 0x000fe20007f3e0ff */
[----:B------:R-:W-:-:S04]  /*4520*/  IMAD.HI.U32 R20, R14, R11, RZ ;  /* 0x0000000b0e147227 */ /* 0x000fc800078e00ff */
[----:B------:R-:W-:Y:S02]  /*4530*/  IMAD.X R20, RZ, RZ, R20, P0 ;  /* 0x000000ffff147224 */ /* 0x000fe400000e0614 */
[----:B------:R-:W-:-:S03]  /*4540*/  IMAD.WIDE.U32 R28, R21, R26, RZ ;  /* 0x0000001a151c7225 */ /* 0x000fc600078e00ff */
[----:B------:R-:W-:Y:S01]  /*4550*/  IADD3.X R20, PT, PT, RZ, R20, RZ, P1, !PT ;  /* 0x00000014ff147210 */ /* 0x000fe20000ffe4ff */
[C---:B------:R-:W-:Y:S01]  /*4560*/  IMAD R29, R21.reuse, R27, R29 ;  /* 0x0000001b151d7224 */ /* 0x040fe200078e021d */
[----:B------:R-:W-:Y:S02]  /*4570*/  IADD3 R13, P0, PT, -R28, R13, RZ ;  /* 0x0000000d1c0d7210 */ /* 0x000fe40007f1e1ff */
[----:B------:R-:W-:Y:S01]  /*4580*/  IADD3 R28, P1, PT, R21, 0x1, RZ ;  /* 0x00000001151c7810 */ /* 0x000fe20007f3e0ff */
[-C--:B------:R-:W-:Y:S01]  /*4590*/  IMAD R14, R20, R26.reuse, R29 ;  /* 0x0000001a140e7224 */ /* 0x080fe200078e021d */
[----:B------:R-:W-:-:S03]  /*45a0*/  ISETP.GE.U32.AND P3, PT, R13, R26, PT ;  /* 0x0000001a0d00720c */ /* 0x000fc60003f66070 */
[----:B------:R-:W-:Y:S01]  /*45b0*/  IMAD.X R11, R11, 0x1, ~R14, P0 ;  /* 0x000000010b0b7824 */ /* 0x000fe200000e0e0e */
[----:B------:R-:W-:-:S04]  /*45c0*/  IADD3 R14, P2, PT, R13, -R26, RZ ;  /* 0x8000001a0d0e7210 */ /* 0x000fc80007f5e0ff */
[----:B------:R-:W-:-:S04]  /*45d0*/  ISETP.GE.U32.AND.EX P3, PT, R11, R27, PT, P3 ;  /* 0x0000001b0b00720c */ /* 0x000fc80003f66130 */
[----:B------:R-:W-:Y:S01]  /*45e0*/  SEL R13, R14, R13, P3 ;  /* 0x0000000d0e0d7207 */ /* 0x000fe20001800000 */
[----:B------:R-:W-:Y:S01]  /*45f0*/  IMAD.X R14, R11, 0x1, ~R27, P2 ;  /* 0x000000010b0e7824 */ /* 0x000fe200010e0e1b */
[----:B------:R-:W-:Y:S02]  /*4600*/  SEL R28, R28, R21, P3 ;  /* 0x000000151c1c7207 */ /* 0x000fe40001800000 */
[----:B------:R-:W-:Y:S01]  /*4610*/  ISETP.GE.U32.AND P0, PT, R13, R26, PT ;  /* 0x0000001a0d00720c */ /* 0x000fe20003f06070 */
[----:B------:R-:W-:Y:S01]  /*4620*/  IMAD.X R13, RZ, RZ, R20, P1 ;  /* 0x000000ffff0d7224 */ /* 0x000fe200008e0614 */
[----:B------:R-:W-:Y:S02]  /*4630*/  SEL R11, R14, R11, P3 ;  /* 0x0000000b0e0b7207 */ /* 0x000fe40001800000 */
[----:B------:R-:W-:Y:S02]  /*4640*/  IADD3 R21, P1, PT, R28, 0x1, RZ ;  /* 0x000000011c157810 */ /* 0x000fe40007f3e0ff */
[----:B------:R-:W-:-:S02]  /*4650*/  SEL R13, R13, R20, P3 ;  /* 0x000000140d0d7207 */ /* 0x000fc40001800000 */
[----:B------:R-:W-:Y:S02]  /*4660*/  ISETP.GE.U32.AND.EX P0, PT, R11, R27, PT, P0 ;  /* 0x0000001b0b00720c */ /* 0x000fe40003f06100 */
[-C--:B------:R-:W-:Y:S02]  /*4670*/  IADD3.X R14, PT, PT, RZ, R13.reuse, RZ, P1, !PT ;  /* 0x0000000dff0e7210 */ /* 0x080fe40000ffe4ff */
[----:B------:R-:W-:Y:S02]  /*4680*/  SEL R21, R21, R28, P0 ;  /* 0x0000001c15157207 */ /* 0x000fe40000000000 */
[----:B------:R-:W-:Y:S02]  /*4690*/  SEL R13, R14, R13, P0 ;  /* 0x0000000d0e0d7207 */ /* 0x000fe40000000000 */
[----:B------:R-:W-:Y:S02]  /*46a0*/  IADD3 R14, P1, PT, RZ, -R21, RZ ;  /* 0x80000015ff0e7210 */ /* 0x000fe40007f3e0ff */
[----:B------:R-:W-:Y:S01]  /*46b0*/  LOP3.LUT R11, R15, R17, RZ, 0x3c, !PT ;  /* 0x000000110f0b7212 */ /* 0x000fe200078e3cff */
[----:B------:R-:W-:Y:S01]  /*46c0*/  IMAD.MOV.U32 R17, RZ, RZ, 0x0 ;  /* 0x00000000ff117424 */ /* 0x000fe200078e00ff */
[----:B------:R-:W-:Y:S01]  /*46d0*/  ISETP.NE.U32.AND P0, PT, R18, RZ, PT ;  /* 0x000000ff1200720c */ /* 0x000fe20003f05070 */
[----:B------:R-:W-:Y:S01]  /*46e0*/  IMAD.X R20, RZ, RZ, ~R13, P1 ;  /* 0x000000ffff147224 */ /* 0x000fe200008e0e0d */
[----:B------:R-:W-:-:S02]  /*46f0*/  ISETP.GE.AND P2, PT, R11, RZ, PT ;  /* 0x000000ff0b00720c */ /* 0x000fc40003f46270 */
[----:B------:R-:W-:Y:S02]  /*4700*/  ISETP.NE.AND.EX P0, PT, R15, RZ, PT, P0 ;  /* 0x000000ff0f00720c */ /* 0x000fe40003f05300 */
[----:B------:R-:W-:Y:S02]  /*4710*/  SEL R14, R14, R21, !P2 ;  /* 0x000000150e0e7207 */ /* 0x000fe40005000000 */
[----:B------:R-:W-:Y:S02]  /*4720*/  SEL R20, R20, R13, !P2 ;  /* 0x0000000d14147207 */ /* 0x000fe40005000000 */
[----:B------:R-:W-:Y:S02]  /*4730*/  SEL R14, R14, 0xffffffff, P0 ;  /* 0xffffffff0e0e7807 */ /* 0x000fe40000000000 */
[----:B------:R-:W-:Y:S01]  /*4740*/  SEL R11, R20, 0xffffffff, P0 ;  /* 0xffffffff140b7807 */ /* 0x000fe20000000000 */
[----:B------:R-:W-:Y:S06]  /*4750*/  RET.REL.NODEC R16 `(_ZN5flash32flash_fwd_splitkv_combine_kernelI23Flash_fwd_kernel_traitsILi96ELi64ELi128ELi4ELb0ELb0EN7cutlass10bfloat16_tE19Flash_kernel_traitsILi96ELi64ELi128ELi4ES3_EELi16ELi4ELb0EEEvNS_16Flash_fwd_paramsE) ;  /* 0xffffffb810287950 */ /* 0x000fec0003c3ffff */
.L_x_127:
        /* <DEDUP_REMOVED lines=10> */
.L_x_5437:


//--------------------- .text._ZN5flash32flash_fwd_splitkv_combine_kernelI23Flash_fwd_kernel_traitsILi96ELi64ELi128ELi4ELb0ELb0EN7cutlass10bfloat16_tE19Flash_kernel_traitsILi96ELi64ELi128ELi4ES3_EELi16ELi3ELb0EEEvNS_16Flash_fwd_paramsE --------------------------
	.section	.text._ZN5flash32flash_fwd_splitkv_combine_kernelI23Flash_fwd_kernel_traitsILi96ELi64ELi128ELi4ELb0ELb0EN7cutlass10bfloat16_tE19Flash_kernel_traitsILi96ELi64ELi128ELi4ES3_EELi16ELi3ELb0EEEvNS_16Flash_fwd_paramsE,"ax",@progbits
	.align	128
        .global         _ZN5flash32flash_fwd_splitkv_combine_kernelI23Flash_fwd_kernel_traitsILi96ELi64ELi128ELi4ELb0ELb0EN7cutlass10bfloat16_tE19Flash_kernel_traitsILi96ELi64ELi128ELi4ES3_EELi16ELi3ELb0EEEvNS_16Flash_fwd_paramsE
        .type           _ZN5flash32flash_fwd_splitkv_combine_kernelI23Flash_fwd_kernel_traitsILi96ELi64ELi128ELi4ELb0ELb0EN7cutlass10bfloat16_tE19Flash_kernel_traitsILi96ELi64ELi128ELi4ES3_EELi16ELi3ELb0EEEvNS_16Flash_fwd_paramsE,@function
        .size           _ZN5flash32flash_fwd_splitkv_combine_kernelI23Flash_fwd_kernel_traitsILi96ELi64ELi128ELi4ELb0ELb0EN7cutlass10bfloat16_tE19Flash_kernel_traitsILi96ELi64ELi128ELi4ES3_EELi16ELi3ELb0EEEvNS_16Flash_fwd_paramsE,(.L_x_5438 - _ZN5flash32flash_fwd_splitkv_combine_kernelI23Flash_fwd_kernel_traitsILi96ELi64ELi128ELi4ELb0ELb0EN7cutlass10bfloat16_tE19Flash_kernel_traitsILi96ELi64ELi128ELi4ES3_EELi16ELi3ELb0EEEvNS_16Flash_fwd_paramsE)
        .other          _ZN5flash32flash_fwd_splitkv_combine_kernelI23Flash_fwd_kernel_traitsILi96ELi64ELi128ELi4ELb0ELb0EN7cutlass10bfloat16_tE19Flash_kernel_traitsILi96ELi64ELi128ELi4ES3_EELi16ELi3ELb0EEEvNS_16Flash_fwd_paramsE,@"STO_CUDA_ENTRY STV_DEFAULT"
_ZN5flash32flash_fwd_splitkv_combine_kernelI23Flash_fwd_kernel_traitsILi96ELi64ELi128ELi4ELb0ELb0EN7cutlass10bfloat16_tE19Flash_kernel_traitsILi96ELi64ELi128ELi4ES3_EELi16ELi3ELb0EEEvNS_16Flash_fwd_paramsE:
.text._ZN5flash32flash_fwd_splitkv_combine_kernelI23Flash_fwd_kernel_traitsILi96ELi64ELi128ELi4ELb0ELb0EN7cutlass10bfloat16_tE19Flash_kernel_traitsILi96ELi64ELi128ELi4ES3_EELi16ELi3ELb0EEEvNS_16Flash_fwd_paramsE:
        /* <DEDUP_REMOVED lines=38> */
.L_x_128:
[----:B------:R-:W-:Y:S01]  /*0260*/  IMAD.U32 R36, RZ, RZ, UR7 ;  /* 0x00000007ff247e24 */ /* 0x000fe2000f8e00ff */
[----:B------:R-:W-:Y:S01]  /*0270*/  MOV R18, UR14 ;  /* 0x0000000e00127c02 */ /* 0x000fe20008000f00 */
[----:B------:R-:W-:Y:S01]  /*0280*/  IMAD.U32 R19, RZ, RZ, UR15 ;  /* 0x0000000fff137e24 */ /* 0x000fe2000f8e00ff */
[----:B------:R-:W-:Y:S02]  /*0290*/  MOV R17, UR8 ;  /* 0x0000000800117c02 */ /* 0x000fe40008000f00 */
[----:B------:R-:W-:Y:S02]  /*02a0*/  MOV R16, 0x2c0 ;  /* 0x000002c000107802 */ /* 0x000fe40000000f00 */
[----:B------:R-:W-:Y:S05]  /*02b0*/  CALL.REL.NOINC `($__internal_4_$__cuda_sm20_div_s64) ;  /* 0x0000003c00887944 */ /* 0x000fea0003c00000 */
[----:B------:R-:W-:-:S07]  /*02c0*/  MOV R15, R13 ;  /* 0x0000000d000f7202 */ /* 0x000fce0000000f00 */
.L_x_129:
        /* <DEDUP_REMOVED lines=30> */
.L_x_131:
[----:B------:R-:W-:Y:S01]  /*04b0*/  IMAD.MOV.U32 R36, RZ, RZ, R14 ;  /* 0x000000ffff247224 */ /* 0x000fe200078e000e */
[----:B------:R-:W-:Y:S02]  /*04c0*/  MOV R19, R15 ;  /* 0x0000000f00137202 */ /* 0x000fe40000000f00 */
[----:B------:R-:W-:Y:S02]  /*04d0*/  MOV R16, 0x4f0 ;  /* 0x000004f000107802 */ /* 0x000fe40000000f00 */
[----:B------:R-:W-:Y:S05]  /*04e0*/  CALL.REL.NOINC `($__internal_4_$__cuda_sm20_div_s64) ;  /* 0x0000003800fc7944 */ /* 0x000fea0003c00000 */
[----:B------:R-:W-:Y:S02]  /*04f0*/  MOV R24, R14 ;  /* 0x0000000e00187202 */ /* 0x000fe40000000f00 */
[----:B------:R-:W-:Y:S02]  /*0500*/  MOV R25, R13 ;  /* 0x0000000d00197202 */ /* 0x000fe40000000f00 */
.L_x_132:
[----:B------:R-:W-:Y:S05]  /*0510*/  BSYNC.RECONVERGENT B0 ;  /* 0x0000000000007941 */ /* 0x000fea0003800200 */
.L_x_130:
        /* <DEDUP_REMOVED lines=55> */
.L_x_134:
[----:B------:R-:W-:Y:S01]  /*0890*/  IMAD.MOV.U32 R36, RZ, RZ, R18 ;  /* 0x000000ffff247224 */ /* 0x000fe200078e0012 */
[----:B------:R-:W-:Y:S01]  /*08a0*/  MOV R18, R12 ;  /* 0x0000000c00127202 */ /* 0x000fe20000000f00 */
[----:B------:R-:W-:Y:S01]  /*08b0*/  IMAD.MOV.U32 R19, RZ, RZ, R17 ;  /* 0x000000ffff137224 */ /* 0x000fe200078e0011 */
[----:B------:R-:W-:Y:S02]  /*08c0*/  MOV R17, R2 ;  /* 0x0000000200117202 */ /* 0x000fe40000000f00 */
[----:B------:R-:W-:Y:S02]  /*08d0*/  MOV R16, 0x8f0 ;  /* 0x000008f000107802 */ /* 0x000fe40000000f00 */
[----:B------:R-:W-:Y:S05]  /*08e0*/  CALL.REL.NOINC `($__internal_4_$__cuda_sm20_div_s64) ;  /* 0x0000003400fc7944 */ /* 0x000fea0003c00000 */
[----:B------:R-:W-:Y:S02]  /*08f0*/  MOV R15, R13 ;  /* 0x0000000d000f7202 */ /* 0x000fe40000000f00 */
.L_x_135:
[----:B------:R-:W-:Y:S05]  /*0900*/  BSYNC.RECONVERGENT B0 ;  /* 0x0000000000007941 */ /* 0x000fea0003800200 */
.L_x_133:
        /* <DEDUP_REMOVED lines=17> */
[----:B------:R-:W-:-:S04]  /*0a20*/  IMAD.MOV.U32 R6, RZ, RZ, R3 ;  /* 0x000000ffff067224 */ /* 0x000fc800078e0003 */
[----:B------:R-:W-:-:S04]  /*0a30*/  IMAD.HI.U32 R3, R7, R6, RZ ;  /* 0x0000000607037227 */ /* 0x000fc800078e00ff */
[----:B------:R-:W-:-:S04]  /*0a40*/  IMAD.MOV R4, RZ, RZ, -R3 ;  /* 0x000000ffff047224 */ /* 0x000fc800078e0a03 */
[----:B------:R-:W-:-:S05]  /*0a50*/  IMAD R4, R5, R4, R6 ;  /* 0x0000000405047224 */ /* 0x000fca00078e0206 */
[----:B------:R-:W-:-:S13]  /*0a60*/  ISETP.GT.U32.AND P1, PT, R5, R4, PT ;  /* 0x000000040500720c */ /* 0x000fda0003f24070 */
[-C--:B------:R-:W-:Y:S01]  /*0a70*/  @!P1 IADD3 R4, PT, PT, R4, -R5.reuse, RZ ;  /* 0x8000000504049210 */ /* 0x080fe20007ffe0ff */
[----:B------:R-:W-:Y:S01]  /*0a80*/  @!P1 VIADD R3, R3, 0x1 ;  /* 0x0000000103039836 */ /* 0x000fe20000000000 */
[----:B------:R-:W-:Y:S02]  /*0a90*/  ISETP.NE.AND P1, PT, RZ, UR11, PT ;  /* 0x0000000bff007c0c */ /* 0x000fe4000bf25270 */
[----:B------:R-:W-:Y:S02]  /*0aa0*/  ISETP.GE.U32.AND P0, PT, R4, R5, PT ;  /* 0x000000050400720c */ /* 0x000fe40003f06070 */
[----:B------:R-:W0:Y:S11]  /*0ab0*/  LDC R4, c[0x0][0x3e0] ;  /* 0x0000f800ff047b82 */ /* 0x000e360000000800 */
[----:B------:R-:W-:-:S04]  /*0ac0*/  @P0 VIADD R3, R3, 0x1 ;  /* 0x0000000103030836 */ /* 0x000fc80000000000 */
[----:B------:R-:W-:-:S04]  /*0ad0*/  IMAD.MOV.U32 R5, RZ, RZ, R3 ;  /* 0x000000ffff057224 */ /* 0x000fc800078e0003 */
[----:B------:R-:W-:Y:S01]  /*0ae0*/  @!P2 IMAD.MOV R5, RZ, RZ, -R5 ;  /* 0x000000ffff05a224 */ /* 0x000fe200078e0a05 */
[----:B------:R-:W-:Y:S02]  /*0af0*/  @!P1 LOP3.LUT R5, RZ, UR11, RZ, 0x33, !PT ;  /* 0x0000000bff059c12 */ /* 0x000fe4000f8e33ff */
[----:B0-----:R-:W-:-:S03]  /*0b00*/  IABS R6, R4 ;  /* 0x0000000400067213 */ /* 0x001fc60000000000 */
[----:B------:R-:W-:Y:S01]  /*0b10*/  IMAD R10, R5, UR4, RZ ;  /* 0x00000004050a7c24 */ /* 0x000fe2000f8e02ff */
[----:B------:R-:W0:Y:S01]  /*0b20*/  LDCU.U8 UR4, c[0x0][0x549] ;  /* 0x0000a920ff0477ac */ /* 0x000e220008000000 */
[----:B------:R-:W-:Y:S01]  /*0b30*/  ISETP.NE.AND P4, PT, R4, RZ, PT ;  /* 0x000000ff0400720c */ /* 0x000fe20003f85270 */
[----:B------:R-:W1:Y:S02]  /*0b40*/  I2F.RP R9, R6 ;  /* 0x0000000600097306 */ /* 0x000e640000209400 */
[-C--:B------:R-:W-:Y:S02]  /*0b50*/  IABS R8, R10.reuse ;  /* 0x0000000a00087213 */ /* 0x080fe40000000000 */
[----:B------:R-:W-:-:S04]  /*0b60*/  IABS R11, R10 ;  /* 0x0000000a000b7213 */ /* 0x000fc80000000000 */
[----:B------:R-:W2:Y:S01]  /*0b70*/  I2F.RP R7, R8 ;  /* 0x0000000800077306 */ /* 0x000ea20000209400 */
[----:B------:R-:W-:-:S07]  /*0b80*/  IMAD.MOV R11, RZ, RZ, -R11 ;  /* 0x000000ffff0b7224 */ /* 0x000fce00078e0a0b */
[----:B-1----:R-:W1:Y:S01]  /*0b90*/  MUFU.RCP R18, R9 ;  /* 0x0000000900127308 */ /* 0x002e620000001000 */
[----:B0-----:R-:W-:-:S04]  /*0ba0*/  UISETP.NE.AND UP1, UPT, UR4, URZ, UPT ;  /* 0x000000ff0400728c */ /* 0x001fc8000bf25270 */
[----:B------:R-:W-:-:S03]  /*0bb0*/  USEL UR11, UR11, 0x1, !UP1 ;  /* 0x000000010b0b7887 */ /* 0x000fc6000c800000 */
[----:B--2---:R-:W0:Y:S01]  /*0bc0*/  MUFU.RCP R0, R7 ;  /* 0x0000000700007308 */ /* 0x004e220000001000 */
[----:B-1----:R-:W-:-:S07]  /*0bd0*/  VIADD R18, R18, 0xffffffe ;  /* 0x0ffffffe12127836 */ /* 0x002fce0000000000 */
[----:B------:R1:W-:Y:S01]  /*0be0*/  F2I.FTZ.U32.TRUNC.NTZ R19, R18 ;  /* 0x0000001200137305 */ /* 0x0003e2000021f000 */
[----:B0-----:R-:W-:Y:S01]  /*0bf0*/  IADD3 R20, PT, PT, R0, 0xffffffe, RZ ;  /* 0x0ffffffe00147810 */ /* 0x001fe20007ffe0ff */
[----:B------:R-:W-:-:S06]  /*0c00*/  VIADD R0, R4, 0xffffffff ;  /* 0xffffffff04007836 */ /* 0x000fcc0000000000 */
[----:B------:R-:W0:Y:S01]  /*0c10*/  F2I.FTZ.U32.TRUNC.NTZ R21, R20 ;  /* 0x0000001400157305 */ /* 0x000e22000021f000 */
[----:B------:R-:W-:-:S05]  /*0c20*/  IMAD.IADD R7, R0, 0x1, R8 ;  /* 0x0000000100077824 */ /* 0x000fca00078e0208 */
[----:B------:R-:W-:Y:S01]  /*0c30*/  IABS R9, R7 ;  /* 0x0000000700097213 */ /* 0x000fe20000000000 */
[----:B-1----:R-:W-:Y:S02]  /*0c40*/  IMAD.MOV.U32 R18, RZ, RZ, RZ ;  /* 0x000000ffff127224 */ /* 0x002fe400078e00ff */
        /* <DEDUP_REMOVED lines=64> */
.L_x_137:
[----:B------:R-:W-:Y:S01]  /*1050*/  IMAD.MOV.U32 R36, RZ, RZ, R14 ;  /* 0x000000ffff247224 */ /* 0x000fe200078e000e */
[----:B------:R-:W-:Y:S01]  /*1060*/  MOV R18, R9 ;  /* 0x0000000900127202 */ /* 0x000fe20000000f00 */
[----:B------:R-:W-:Y:S01]  /*1070*/  IMAD.MOV.U32 R19, RZ, RZ, R15 ;  /* 0x000000ffff137224 */ /* 0x000fe200078e000f */
[----:B------:R-:W-:Y:S02]  /*1080*/  MOV R17, R3 ;  /* 0x0000000300117202 */ /* 0x000fe40000000f00 */
[----:B------:R-:W-:Y:S02]  /*1090*/  MOV R16, 0x10b0 ;  /* 0x000010b000107802 */ /* 0x000fe40000000f00 */
[----:B------:R-:W-:Y:S05]  /*10a0*/  CALL.REL.NOINC `($__internal_4_$__cuda_sm20_div_s64) ;  /* 0x00000030000c7944 */ /* 0x000fea0003c00000 */
[----:B------:R-:W-:Y:S02]  /*10b0*/  MOV R32, R14 ;  /* 0x0000000e00207202 */ /* 0x000fe40000000f00 */
[----:B------:R-:W-:Y:S02]  /*10c0*/  MOV R33, R13 ;  /* 0x0000000d00217202 */ /* 0x000fe40000000f00 */
.L_x_138:
[----:B------:R-:W-:Y:S05]  /*10d0*/  BSYNC.RECONVERGENT B0 ;  /* 0x0000000000007941 */ /* 0x000fea0003800200 */
.L_x_136:
        /* <DEDUP_REMOVED lines=58> */
.L_x_140:
[----:B------:R-:W-:Y:S01]  /*1480*/  IMAD.MOV.U32 R36, RZ, RZ, R24 ;  /* 0x000000ffff247224 */ /* 0x000fe200078e0018 */
[----:B------:R-:W-:Y:S01]  /*1490*/  MOV R19, R25 ;  /* 0x0000001900137202 */ /* 0x000fe20000000f00 */
[----:B------:R-:W-:Y:S01]  /*14a0*/  IMAD.MOV.U32 R18, RZ, RZ, R7 ;  /* 0x000000ffff127224 */ /* 0x000fe200078e0007 */
[----:B------:R-:W-:Y:S02]  /*14b0*/  MOV R16, 0x14d0 ;  /* 0x000014d000107802 */ /* 0x000fe40000000f00 */
[----:B------:R-:W-:Y:S05]  /*14c0*/  CALL.REL.NOINC `($__internal_4_$__cuda_sm20_div_s64) ;  /* 0x0000002c00047944 */ /* 0x000fea0003c00000 */
[----:B------:R-:W-:Y:S02]  /*14d0*/  MOV R22, R14 ;  /* 0x0000000e00167202 */ /* 0x000fe40000000f00 */
[----:B------:R-:W-:Y:S02]  /*14e0*/  MOV R23, R13 ;  /* 0x0000000d00177202 */ /* 0x000fe40000000f00 */
.L_x_141:
[----:B------:R-:W-:Y:S05]  /*14f0*/  BSYNC.RECONVERGENT B0 ;  /* 0x0000000000007941 */ /* 0x000fea0003800200 */
.L_x_139:
[----:B------:R-:W0:Y:S01]  /*1500*/  LDCU UR5, c[0x0][0x434] ;  /* 0x00008680ff0577ac */ /* 0x000e220008000800 */
[----:B------:R-:W1:Y:S01]  /*1510*/  S2R R20, SR_TID.X ;  /* 0x0000000000147919 */ /* 0x000e620000002100 */
[----:B------:R-:W-:Y:S01]  /*1520*/  BSSY.RECONVERGENT B0, `(.L_x_142) ;  /* 0x000003f000007945 */ /* 0x000fe20003800200 */
[----:B------:R-:W-:Y:S01]  /*1530*/  IMAD.MOV.U32 R24, RZ, RZ, -0x800000 ;  /* 0xff800000ff187424 */ /* 0x000fe200078e00ff */
[----:B------:R-:W2:Y:S01]  /*1540*/  LDCU UR16, c[0x0][0x534] ;  /* 0x0000a680ff1077ac */ /* 0x000ea20008000800 */
[----:B------:R-:W3:Y:S01]  /*1550*/  S2R R13, SR_CgaCtaId ;  /* 0x00000000000d7919 */ /* 0x000ee20000008800 */
[----:B------:R-:W4:Y:S01]  /*1560*/  LDCU UR9, c[0x0][0x430] ;  /* 0x00008600ff0977ac */ /* 0x000f220008000800 */
[----:B------:R-:W-:Y:S01]  /*1570*/  USHF.R.S32.HI UR4, URZ, 0x1f, UR10 ;  /* 0x0000001fff047899 */ /* 0x000fe2000801140a */
[----:B------:R-:W1:Y:S01]  /*1580*/  LDCU.64 UR12, c[0x0][0x358] ;  /* 0x00006b00ff0c77ac */ /* 0x000e620008000a00 */
[----:B0-----:R-:W-:Y:S02]  /*1590*/  IMAD.U32 R14, RZ, RZ, UR5 ;  /* 0x00000005ff0e7e24 */ /* 0x001fe4000f8e00ff */
[----:B------:R-:W-:-:S03]  /*15a0*/  ULOP3.LUT UR4, UR4, 0x1, URZ, 0xfc, !UPT ;  /* 0x0000000104047892 */ /* 0x000fc6000f8efcff */
[----:B------:R-:W-:Y:S01]  /*15b0*/  IABS R14, R14 ;  /* 0x0000000e000e7213 */ /* 0x000fe20000000000 */
[----:B----4-:R-:W-:-:S03]  /*15c0*/  UIMAD UR9, UR5, UR9, URZ ;  /* 0x00000009050972a4 */ /* 0x010fc6000f8e02ff */
[----:B------:R-:W0:Y:S01]  /*15d0*/  I2F.RP R11, R14 ;  /* 0x0000000e000b7306 */ /* 0x000e220000209400 */
[C---:B-1----:R-:W-:Y:S02]  /*15e0*/  ISETP.GT.U32.AND P1, PT, R20.reuse, 0x7f, PT ;  /* 0x0000007f1400780c */ /* 0x042fe40003f24070 */
[----:B------:R-:W-:Y:S02]  /*15f0*/  LOP3.LUT R26, R20, 0x7, RZ, 0xc0, !PT ;  /* 0x00000007141a7812 */ /* 0x000fe400078ec0ff */
[----:B------:R-:W-:-:S03]  /*1600*/  SHF.R.U32.HI R15, RZ, 0x3, R20 ;  /* 0x00000003ff0f7819 */ /* 0x000fc60000011614 */
[----:B0-----:R-:W0:Y:S02]  /*1610*/  MUFU.RCP R16, R11 ;  /* 0x0000000b00107308 */ /* 0x001e240000001000 */
[----:B0-----:R-:W-:-:S06]  /*1620*/  VIADD R16, R16, 0xffffffe ;  /* 0x0ffffffe10107836 */ /* 0x001fcc0000000000 */
[----:B------:R-:W0:Y:S02]  /*1630*/  F2I.FTZ.U32.TRUNC.NTZ R17, R16 ;  /* 0x0000001000117305 */ /* 0x000e24000021f000 */
[----:B0-----:R-:W-:Y:S02]  /*1640*/  IMAD.MOV R5, RZ, RZ, -R17 ;  /* 0x000000ffff057224 */ /* 0x001fe400078e0a11 */
[----:B------:R-:W-:Y:S02]  /*1650*/  IMAD.MOV.U32 R16, RZ, RZ, RZ ;  /* 0x000000ffff107224 */ /* 0x000fe400078e00ff */
[----:B------:R-:W-:Y:S01]  /*1660*/  IMAD R6, R5, R14, RZ ;  /* 0x0000000e05067224 */ /* 0x000fe200078e02ff */
[----:B------:R-:W-:-:S03]  /*1670*/  IABS R5, R4 ;  /* 0x0000000400057213 */ /* 0x000fc60000000000 */
[----:B------:R-:W-:Y:S01]  /*1680*/  IMAD.HI.U32 R6, R17, R6, R16 ;  /* 0x0000000611067227 */ /* 0x000fe200078e0010 */
[----:B------:R-:W-:-:S05]  /*1690*/  MOV R17, 0xff800000 ;  /* 0xff80000000117802 */ /* 0x000fca0000000f00 */
[----:B------:R-:W-:-:S05]  /*16a0*/  IMAD.HI.U32 R6, R6, R5, RZ ;  /* 0x0000000506067227 */ /* 0x000fca00078e00ff */
[----:B------:R-:W-:-:S05]  /*16b0*/  IADD3 R11, PT, PT, -R6, RZ, RZ ;  /* 0x000000ff060b7210 */ /* 0x000fca0007ffe1ff */
[----:B------:R-:W-:Y:S01]  /*16c0*/  IMAD R5, R14, R11, R5 ;  /* 0x0000000b0e057224 */ /* 0x000fe200078e0205 */
[----:B------:R-:W-:-:S04]  /*16d0*/  SHF.R.U32.HI R11, RZ, 0x4, R20 ;  /* 0x00000004ff0b7819 */ /* 0x000fc80000011614 */
[----:B------:R-:W-:-:S13]  /*16e0*/  ISETP.GT.U32.AND P0, PT, R14, R5, PT ;  /* 0x000000050e00720c */ /* 0x000fda0003f04070 */
[----:B------:R-:W-:Y:S02]  /*16f0*/  @!P0 IMAD.IADD R5, R5, 0x1, -R14 ;  /* 0x0000000105058824 */ /* 0x000fe400078e0a0e */
[----:B------:R-:W-:Y:S01]  /*1700*/  @!P0 VIADD R6, R6, 0x1 ;  /* 0x0000000106068836 */ /* 0x000fe20000000000 */
[----:B------:R-:W-:Y:S02]  /*1710*/  ISETP.NE.AND P0, PT, RZ, UR5, PT ;  /* 0x00000005ff007c0c */ /* 0x000fe4000bf05270 */
[----:B------:R-:W-:Y:S02]  /*1720*/  ISETP.GE.U32.AND P3, PT, R5, R14, PT ;  /* 0x0000000e0500720c */ /* 0x000fe40003f66070 */
[----:B------:R-:W-:Y:S02]  /*1730*/  LOP3.LUT R5, R4, UR5, RZ, 0x3c, !PT ;  /* 0x0000000504057c12 */ /* 0x000fe4000f8e3cff */
[----:B------:R-:W-:Y:S02]  /*1740*/  MOV R14, 0x400 ;  /* 0x00000400000e7802 */ /* 0x000fe40000000f00 */
[----:B------:R-:W-:-:S02]  /*1750*/  ISETP.GE.AND P2, PT, R5, RZ, PT ;  /* 0x000000ff0500720c */ /* 0x000fc40003f46270 */
[----:B---3--:R-:W-:Y:S02]  /*1760*/  LEA R4, R13, R14, 0x18 ;  /* 0x0000000e0d047211 */ /* 0x008fe400078ec0ff */
[----:B------:R-:W-:-:S03]  /*1770*/  LOP3.LUT R5, R20, 0xf, RZ, 0xc0, !PT ;  /* 0x0000000f14057812 */ /* 0x000fc600078ec0ff */
[----:B------:R-:W-:Y:S02]  /*1780*/  @P3 VIADD R6, R6, 0x1 ;  /* 0x0000000106063836 */ /* 0x000fe40000000000 */
[C-C-:B------:R-:W-:Y:S02]  /*1790*/  @!P1 IMAD R14, R11.reuse, 0x44, R4.reuse ;  /* 0x000000440b0e9824 */ /* 0x140fe400078e0204 */
[----:B------:R-:W-:Y:S02]  /*17a0*/  IMAD R4, R26, 0x44, R4 ;  /* 0x000000441a047824 */ /* 0x000fe400078e0204 */
[----:B------:R-:W-:Y:S01]  /*17b0*/  @!P2 IMAD.MOV R6, RZ, RZ, -R6 ;  /* 0x000000ffff06a224 */ /* 0x000fe200078e0a06 */
[----:B--2---:R-:W-:Y:S01]  /*17c0*/  ISETP.GE.AND P2, PT, R11, UR16, PT ;  /* 0x000000100b007c0c */ /* 0x004fe2000bf46270 */
[----:B------:R-:W-:Y:S01]  /*17d0*/  IMAD R25, R15, 0x4, R4 ;  /* 0x000000040f197824 */ /* 0x000fe200078e0204 */
[----:B------:R-:W-:Y:S02]  /*17e0*/  @!P0 LOP3.LUT R6, RZ, UR5, RZ, 0x33, !PT ;  /* 0x00000005ff068c12 */ /* 0x000fe4000f8e33ff */
[----:B------:R-:W-:-:S03]  /*17f0*/  @!P1 LEA R14, R5, R14, 0x2 ;  /* 0x0000000e050e9211 */ /* 0x000fc600078e10ff */
[----:B------:R-:W-:-:S06]  /*1800*/  IMAD R13, R6, UR4, RZ ;  /* 0x00000004060d7c24 */ /* 0x000fcc000f8e02ff */
[----:B------:R-:W-:Y:S05]  /*1810*/  @P2 BRA `(.L_x_143) ;  /* 0x00000000003c2947 */ /* 0x000fea0003800000 */
[----:B------:R-:W-:-:S04]  /*1820*/  UIADD3 UR5, UP0, UPT, UR7, -UR6, URZ ;  /* 0x8000000607057290 */ /* 0x000fc8000ff1e0ff */
[----:B------:R-:W-:Y:S02]  /*1830*/  UIADD3.X UR4, UPT, UPT, UR15, -0x1, URZ, UP0, !UPT ;  /* 0xffffffff0f047890 */ /* 0x000fe400087fe4ff */
[----:B------:R-:W-:-:S04]  /*1840*/  ISETP.LT.U32.AND P0, PT, R5, UR5, PT ;  /* 0x0000000505007c0c */ /* 0x000fc8000bf01070 */
[----:B------:R-:W-:-:S05]  /*1850*/  IMAD.U32 R4, RZ, RZ, UR4 ;  /* 0x00000004ff047e24 */ /* 0x000fca000f8e00ff */
[----:B------:R-:W-:-:S13]  /*1860*/  ISETP.GT.AND.EX P0, PT, R4, RZ, PT, P0 ;  /* 0x000000ff0400720c */ /* 0x000fda0003f04300 */
[----:B------:R-:W-:Y:S05]  /*1870*/  @!P0 BRA `(.L_x_143) ;  /* 0x0000000000248947 */ /* 0x000fea0003800000 */
[----:B------:R-:W0:Y:S01]  /*1880*/  LDCU.64 UR4, c[0x0][0x428] ;  /* 0x00008500ff0477ac */ /* 0x000e220008000a00 */
[----:B------:R-:W-:Y:S01]  /*1890*/  IADD3 R16, P0, PT, R5, UR6, RZ ;  /* 0x0000000605107c10 */ /* 0x000fe2000ff1e0ff */
[----:B------:R-:W-:-:S04]  /*18a0*/  IMAD R4, R11, UR15, RZ ;  /* 0x0000000f0b047c24 */ /* 0x000fc8000f8e02ff */
[----:B------:R-:W-:Y:S02]  /*18b0*/  IMAD.X R17, RZ, RZ, RZ, P0 ;  /* 0x000000ffff117224 */ /* 0x000fe400000e06ff */
[----:B------:R-:W-:-:S05]  /*18c0*/  IMAD.WIDE.U32 R16, R11, UR7, R16 ;  /* 0x000000070b107c25 */ /* 0x000fca000f8e0010 */
[----:B------:R-:W-:Y:S02]  /*18d0*/  IADD3 R4, PT, PT, R17, R4, RZ ;  /* 0x0000000411047210 */ /* 0x000fe40007ffe0ff */
[----:B0-----:R-:W-:-:S04]  /*18e0*/  LEA R18, P0, R16, UR4, 0x2 ;  /* 0x0000000410127c11 */ /* 0x001fc8000f8010ff */
[----:B------:R-:W-:-:S05]  /*18f0*/  LEA.HI.X R19, R16, UR5, R4, 0x2, P0 ;  /* 0x0000000510137c11 */ /* 0x000fca00080f1404 */
[----:B------:R0:W5:Y:S04]  /*1900*/  LDG.E R17, desc[UR12][R18.64] ;  /* 0x0000000c12117981 */ /* 0x000168000c1e1900 */
.L_x_143:
[----:B------:R-:W-:Y:S05]  /*1910*/  BSYNC.RECONVERGENT B0 ;  /* 0x0000000000007941 */ /* 0x000fea0003800200 */
.L_x_142:
[----:B-----5:R1:W-:Y:S01]  /*1920*/  @!P1 STS [R14], R17 ;  /* 0x000000110e009388 */ /* 0x0203e20000000800 */
[----:B------:R-:W2:Y:S08]  /*1930*/  LDC R11, c[0x0][0x3e0] ;  /* 0x0000f800ff0b7b82 */ /* 0x000eb00000000800 */
[----:B------:R-:W-:Y:S01]  /*1940*/  BAR.SYNC.DEFER_BLOCKING 0x0 ;  /* 0x0000000000007b1d */ /* 0x000fe20000010000 */
[----:B------:R-:W-:-:S05]  /*1950*/  ISETP.NE.AND P5, PT, R13, RZ, PT ;  /* 0x000000ff0d00720c */ /* 0x000fca0003fa5270 */
[----:B------:R-:W-:Y:S01]  /*1960*/  BSSY.RECONVERGENT B1, `(.L_x_144) ;  /* 0x0000176000017945 */ /* 0x000fe20003800200 */
[----:B-1----:R-:W-:Y:S02]  /*1970*/  IABS R17, R13 ;  /* 0x0000000d00117213 */ /* 0x002fe40000000000 */
[----:B--2---:R-:W-:Y:S01]  /*1980*/  IABS R4, R11 ;  /* 0x0000000b00047213 */ /* 0x004fe20000000000 */
[----:B------:R-:W1:Y:S01]  /*1990*/  @!P1 LDS R24, [R25] ;  /* 0x0000000019189984 */ /* 0x000e620000000800 */
[----:B0-----:R-:W0:Y:S08]  /*19a0*/  I2F.RP R18, R17 ;  /* 0x0000001100127306 */ /* 0x001e300000209400 */
[----:B------:R-:W2:Y:S08]  /*19b0*/  I2F.RP R16, R4 ;  /* 0x0000000400107306 */ /* 0x000eb00000209400 */
[----:B0-----:R-:W0:Y:S08]  /*19c0*/  MUFU.RCP R30, R18 ;  /* 0x00000012001e7308 */ /* 0x001e300000001000 */
[----:B--2---:R-:W2:Y:S01]  /*19d0*/  MUFU.RCP R34, R16 ;  /* 0x0000001000227308 */ /* 0x004ea20000001000 */
[----:B0-----:R-:W-:-:S07]  /*19e0*/  VIADD R30, R30, 0xffffffe ;  /* 0x0ffffffe1e1e7836 */ /* 0x001fce0000000000 */
[----:B------:R-:W0:Y:S01]  /*19f0*/  F2I.FTZ.U32.TRUNC.NTZ R31, R30 ;  /* 0x0000001e001f7305 */ /* 0x000e22000021f000 */
[----:B-1----:R-:W1:Y:S01]  /*1a00*/  SHFL.BFLY PT, R19, R24, 0x4, 0x1f ;  /* 0x0c801f0018137f89 */ /* 0x002e6200000e0000 */
[----:B--2---:R-:W-:-:S06]  /*1a10*/  VIADD R34, R34, 0xffffffe ;  /* 0x0ffffffe22227836 */ /* 0x004fcc0000000000 */
[----:B------:R-:W2:Y:S01]  /*1a20*/  F2I.FTZ.U32.TRUNC.NTZ R35, R34 ;  /* 0x0000002200237305 */ /* 0x000ea2000021f000 */
[----:B0-----:R-:W-:Y:S02]  /*1a30*/  IMAD.MOV R16, RZ, RZ, -R31 ;  /* 0x000000ffff107224 */ /* 0x001fe400078e0a1f */
[----:B------:R-:W-:Y:S02]  /*1a40*/  IMAD.MOV.U32 R30, RZ, RZ, RZ ;  /* 0x000000ffff1e7224 */ /* 0x000fe400078e00ff */
[--C-:B--2---:R-:W-:Y:S01]  /*1a50*/  IMAD.MOV R21, RZ, RZ, -R35.reuse ;  /* 0x000000ffff157224 */ /* 0x104fe200078e0a23 */
[----:B-1----:R-:W-:Y:S01]  /*1a60*/  FMNMX.FTZ R19, R19, R24, !PT ;  /* 0x0000001813137209 */ /* 0x002fe20007810000 */
[----:B------:R-:W-:Y:S02]  /*1a70*/  IMAD.MOV.U32 R34, RZ, RZ, RZ ;  /* 0x000000ffff227224 */ /* 0x000fe400078e00ff */
[----:B------:R-:W-:Y:S02]  /*1a80*/  IMAD R18, R21, R4, RZ ;  /* 0x0000000415127224 */ /* 0x000fe400078e02ff */
[----:B------:R-:W0:Y:S02]  /*1a90*/  SHFL.BFLY PT, R28, R19, 0x2, 0x1f ;  /* 0x0c401f00131c7f89 */ /* 0x000e2400000e0000 */
[----:B------:R-:W-:Y:S01]  /*1aa0*/  IMAD.HI.U32 R18, R35, R18, R34 ;  /* 0x0000001223127227 */ /* 0x000fe200078e0022 */
[----:B0-----:R-:W-:-:S05]  /*1ab0*/  FMNMX.FTZ R28, R19, R28, !PT ;  /* 0x0000001c131c7209 */ /* 0x001fca0007810000 */
[----:B------:R-:W0:Y:S02]  /*1ac0*/  SHFL.BFLY PT, R5, R28, 0x1, 0x1f ;  /* 0x0c201f001c057f89 */ /* 0x000e2400000e0000 */
[----:B0-----:R-:W-:-:S04]  /*1ad0*/  FMNMX.FTZ R5, R28, R5, !PT ;  /* 0x000000051c057209 */ /* 0x001fc80007810000 */
[----:B------:R-:W-:-:S04]  /*1ae0*/  FSETP.NEU.FTZ.AND P0, PT, R5, -INF , PT ;  /* 0xff8000000500780b */ /* 0x000fc80003f1d000 */
[----:B------:R-:W-:-:S05]  /*1af0*/  FSEL R5, R5, RZ, P0 ;  /* 0x000000ff05057208 */ /* 0x000fca0000000000 */
[----:B------:R-:W-:-:S04]  /*1b00*/  FADD.FTZ R14, -R5, R24 ;  /* 0x00000018050e7221 */ /* 0x000fc80000010100 */
[----:B------:R-:W-:-:S06]  /*1b10*/  FMUL.FTZ R28, R14, 1.4426950216293334961 ;  /* 0x3fb8aa3b0e1c7820 */ /* 0x000fcc0000410000 */
[----:B------:R-:W0:Y:S02]  /*1b20*/  MUFU.EX2 R28, R28 ;  /* 0x0000001c001c7308 */ /* 0x000e240000000800 */
[----:B0-----:R-:W0:Y:S02]  /*1b30*/  SHFL.BFLY PT, R19, R28, 0x4, 0x1f ;  /* 0x0c801f001c137f89 */ /* 0x001e2400000e0000 */
[----:B0-----:R-:W-:Y:S01]  /*1b40*/  FADD.FTZ R19, R28, R19 ;  /* 0x000000131c137221 */ /* 0x001fe20000010000 */
[----:B------:R-:W-:Y:S01]  /*1b50*/  IADD3 R28, PT, PT, R0, R17, RZ ;  /* 0x00000011001c7210 */ /* 0x000fe20007ffe0ff */
[----:B------:R-:W-:-:S03]  /*1b60*/  IMAD.MOV.U32 R0, RZ, RZ, R16 ;  /* 0x000000ffff007224 */ /* 0x000fc600078e0010 */
[----:B------:R-:W0:Y:S01]  /*1b70*/  SHFL.BFLY PT, R14, R19, 0x2, 0x1f ;  /* 0x0c401f00130e7f89 */ /* 0x000e2200000e0000 */
[----:B------:R-:W-:Y:S01]  /*1b80*/  IMAD R21, R0, R17, RZ ;  /* 0x0000001100157224 */ /* 0x000fe200078e02ff */
[----:B------:R-:W-:Y:S02]  /*1b90*/  IABS R16, R28 ;  /* 0x0000001c00107213 */ /* 0x000fe40000000000 */
[----:B------:R-:W-:Y:S01]  /*1ba0*/  IABS R0, R13 ;  /* 0x0000000d00007213 */ /* 0x000fe20000000000 */
[----:B------:R-:W-:-:S03]  /*1bb0*/  IMAD.HI.U32 R21, R31, R21, R30 ;  /* 0x000000151f157227 */ /* 0x000fc600078e001e */
[----:B------:R-:W-:Y:S01]  /*1bc0*/  IADD3 R0, PT, PT, RZ, -R0, RZ ;  /* 0x80000000ff007210 */ /* 0x000fe20007ffe0ff */
[----:B------:R-:W-:-:S04]  /*1bd0*/  IMAD.HI.U32 R18, R18, R16, RZ ;  /* 0x0000001012127227 */ /* 0x000fc800078e00ff */
[----:B------:R-:W-:-:S04]  /*1be0*/  IMAD.HI.U32 R27, R21, R16, RZ ;  /* 0x00000010151b7227 */ /* 0x000fc800078e00ff */
[----:B------:R-:W-:Y:S02]  /*1bf0*/  IMAD R0, R27, R0, R16 ;  /* 0x000000001b007224 */ /* 0x000fe400078e0210 */
[----:B------:R-:W-:-:S03]  /*1c00*/  IMAD.MOV R21, RZ, RZ, -R18 ;  /* 0x000000ffff157224 */ /* 0x000fc600078e0a12 */
[----:B------:R-:W-:Y:S01]  /*1c10*/  ISETP.GT.U32.AND P1, PT, R17, R0, PT ;  /* 0x000000001100720c */ /* 0x000fe20003f24070 */
[----:B------:R-:W-:Y:S02]  /*1c20*/  IMAD R21, R4, R21, R16 ;  /* 0x0000001504157224 */ /* 0x000fe400078e0210 */
[----:B0-----:R-:W-:-:S03]  /*1c30*/  FADD.FTZ R14, R19, R14 ;  /* 0x0000000e130e7221 */ /* 0x001fc60000010000 */
[----:B------:R-:W-:Y:S02]  /*1c40*/  ISETP.GT.U32.AND P0, PT, R4, R21, PT ;  /* 0x000000150400720c */ /* 0x000fe40003f04070 */
[----:B------:R-:W0:Y:S05]  /*1c50*/  SHFL.BFLY PT, R19, R14, 0x1, 0x1f ;  /* 0x0c201f000e137f89 */ /* 0x000e2a00000e0000 */
[----:B------:R-:W-:Y:S01]  /*1c60*/  @!P1 IMAD.IADD R0, R0, 0x1, -R17 ;  /* 0x0000000100009824 */ /* 0x000fe200078e0a11 */
[----:B------:R-:W-:-:S04]  /*1c70*/  @!P1 IADD3 R27, PT, PT, R27, 0x1, RZ ;  /* 0x000000011b1b9810 */ /* 0x000fc80007ffe0ff */
[-C--:B------:R-:W-:Y:S01]  /*1c80*/  ISETP.GE.U32.AND P2, PT, R0, R17.reuse, PT ;  /* 0x000000110000720c */ /* 0x080fe20003f46070 */
[----:B------:R-:W-:Y:S01]  /*1c90*/  @!P0 IMAD.IADD R21, R21, 0x1, -R4 ;  /* 0x0000000115158824 */ /* 0x000fe200078e0a04 */
[----:B------:R-:W-:Y:S01]  /*1ca0*/  LOP3.LUT R0, R28, R17, RZ, 0x3c, !PT ;  /* 0x000000111c007212 */ /* 0x000fe200078e3cff */
[----:B------:R-:W-:Y:S01]  /*1cb0*/  @!P0 VIADD R18, R18, 0x1 ;  /* 0x0000000112128836 */ /* 0x000fe20000000000 */
[----:B------:R-:W-:Y:S02]  /*1cc0*/  LOP3.LUT R28, R28, R11, RZ, 0x3c, !PT ;  /* 0x0000000b1c1c7212 */ /* 0x000fe400078e3cff */
[----:B------:R-:W-:Y:S02]  /*1cd0*/  ISETP.GE.U32.AND P4, PT, R21, R4, PT ;  /* 0x000000041500720c */ /* 0x000fe40003f86070 */
[----:B------:R-:W-:Y:S02]  /*1ce0*/  ISETP.NE.AND P0, PT, R11, RZ, PT ;  /* 0x000000ff0b00720c */ /* 0x000fe40003f05270 */
[----:B------:R-:W-:-:S02]  /*1cf0*/  ISETP.GE.AND P3, PT, R0, RZ, PT ;  /* 0x000000ff0000720c */ /* 0x000fc40003f66270 */
[----:B------:R-:W-:Y:S01]  /*1d00*/  SHF.R.S32.HI R21, RZ, 0x1f, R13 ;  /* 0x0000001fff157819 */ /* 0x000fe2000001140d */
[----:B0-----:R-:W-:Y:S01]  /*1d10*/  FADD.FTZ R19, R14, R19 ;  /* 0x000000130e137221 */ /* 0x001fe20000010000 */
[----:B------:R-:W-:Y:S01]  /*1d20*/  @P2 VIADD R27, R27, 0x1 ;  /* 0x000000011b1b2836 */ /* 0x000fe20000000000 */
[----:B------:R-:W-:-:S03]  /*1d30*/  ISETP.GE.AND P2, PT, R28, RZ, PT ;  /* 0x000000ff1c00720c */ /* 0x000fc60003f46270 */
[----:B------:R-:W-:Y:S01]  /*1d40*/  FSETP.NE.FTZ.AND P1, PT, R19, RZ, PT ;  /* 0x000000ff1300720b */ /* 0x000fe20003f35000 */
[----:B------:R-:W-:-:S04]  /*1d50*/  @P4 VIADD R18, R18, 0x1 ;  /* 0x0000000112124836 */ /* 0x000fc80000000000 */
[----:B------:R-:W-:Y:S02]  /*1d60*/  @!P3 IADD3 R27, PT, PT, -R27, RZ, RZ ;  /* 0x000000ff1b1bb210 */ /* 0x000fe40007ffe1ff */
[----:B------:R-:W-:Y:S02]  /*1d70*/  ISETP.NE.AND P3, PT, R6, RZ, PT ;  /* 0x000000ff0600720c */ /* 0x000fe40003f65270 */
[----:B------:R-:W-:Y:S01]  /*1d80*/  @!P5 LOP3.LUT R27, RZ, R17, RZ, 0x33, !PT ;  /* 0x00000011ff1bd212 */ /* 0x000fe200078e33ff */
[----:B------:R-:W-:Y:S01]  /*1d90*/  @!P2 IMAD.MOV R18, RZ, RZ, -R18 ;  /* 0x000000ffff12a224 */ /* 0x000fe200078e0a12 */
[----:B------:R-:W-:Y:S02]  /*1da0*/  @!P0 LOP3.LUT R18, RZ, R11, RZ, 0x33, !PT ;  /* 0x0000000bff128212 */ /* 0x000fe400078e33ff */
[----:B------:R-:W0:Y:S01]  /*1db0*/  @P1 MUFU.LG2 R0, R19 ;  /* 0x0000001300001308 */ /* 0x000e220000000c00 */
[----:B------:R-:W-:Y:S02]  /*1dc0*/  LOP3.LUT P0, RZ, R20, 0x387, RZ, 0xc0, !PT ;  /* 0x0000038714ff7812 */ /* 0x000fe4000780c0ff */
[----:B------:R-:W-:-:S02]  /*1dd0*/  SEL R4, RZ, 0x1, !P3 ;  /* 0x00000001ff047807 */ /* 0x000fc40005800000 */
[----:B------:R-:W-:Y:S02]  /*1de0*/  ISETP.LT.U32.AND P2, PT, R22, R27, PT ;  /* 0x0000001b1600720c */ /* 0x000fe40003f41070 */
[----:B------:R-:W-:Y:S02]  /*1df0*/  SHF.R.S32.HI R17, RZ, 0x1f, R27 ;  /* 0x0000001fff117819 */ /* 0x000fe4000001141b */
[----:B------:R-:W-:Y:S02]  /*1e00*/  LOP3.LUT R4, R21, R4, RZ, 0xfc, !PT ;  /* 0x0000000415047212 */ /* 0x000fe400078efcff */
[----:B------:R-:W-:Y:S01]  /*1e10*/  ISETP.LT.AND.EX P2, PT, R23, R17, PT, P2 ;  /* 0x000000111700720c */ /* 0x000fe20003f41320 */
[----:B------:R-:W-:Y:S02]  /*1e20*/  IMAD R17, R18, UR11, RZ ;  /* 0x0000000b12117c24 */ /* 0x000fe4000f8e02ff */
[----:B------:R-:W-:Y:S01]  /*1e30*/  IMAD.MOV.U32 R23, RZ, RZ, 0x7f800000 ;  /* 0x7f800000ff177424 */ /* 0x000fe200078e00ff */
[----:B------:R-:W-:Y:S01]  /*1e40*/  SEL R6, R22, R27, P2 ;  /* 0x0000001b16067207 */ /* 0x000fe20001000000 */
[----:B------:R-:W-:-:S02]  /*1e50*/  IMAD R4, R4, R17, RZ ;  /* 0x0000001104047224 */ /* 0x000fc400078e02ff */
[----:B0-----:R-:W-:Y:S01]  /*1e60*/  @P1 FFMA.FTZ R23, R0, 0.69314718246459960938, R5 ;  /* 0x3f31721800171823 */ /* 0x001fe20000010005 */
[----:B------:R-:W-:Y:S01]  /*1e70*/  IMAD R5, R13, UR9, RZ ;  /* 0x000000090d057c24 */ /* 0x000fe2000f8e02ff */
[----:B------:R-:W-:Y:S05]  /*1e80*/  @P0 BRA `(.L_x_145) ;  /* 0x00000010008c0947 */ /* 0x000fea0003800000 */
        /* <DEDUP_REMOVED lines=28> */
[----:B------:R-:W-:Y:S01]  /*2050*/  ISETP.NE.U32.AND P0, PT, R34, RZ, PT ;  /* 0x000000ff2200720c */ /* 0x000fe20003f05070 */
[----:B------:R-:W-:-:S06]  /*2060*/  HFMA2 R31, -RZ, RZ, 0, 0 ;  /* 0x00000000ff1f7431 */ /* 0x000fcc00000001ff */
        /* <DEDUP_REMOVED lines=20> */
.L_x_147:
[----:B------:R-:W-:Y:S01]  /*21b0*/  IMAD.MOV.U32 R36, RZ, RZ, R30 ;  /* 0x000000ffff247224 */ /* 0x000fe200078e001e */
[----:B------:R-:W-:Y:S01]  /*21c0*/  MOV R19, RZ ;  /* 0x000000ff00137202 */ /* 0x000fe20000000f00 */
[----:B------:R-:W-:Y:S01]  /*21d0*/  IMAD.MOV.U32 R18, RZ, RZ, R34 ;  /* 0x000000ffff127224 */ /* 0x000fe200078e0022 */
[----:B------:R-:W-:Y:S02]  /*21e0*/  MOV R16, 0x2200 ;  /* 0x0000220000107802 */ /* 0x000fe40000000f00 */
[----:B------:R-:W-:Y:S05]  /*21f0*/  CALL.REL.NOINC `($__internal_4_$__cuda_sm20_div_s64) ;  /* 0x0000001c00b87944 */ /* 0x000fea0003c00000 */
[----:B------:R-:W-:Y:S02]  /*2200*/  IADD3 R11, PT, PT, -R14, RZ, RZ ;  /* 0x000000ff0e0b7210 */ /* 0x000fe40007ffe1ff */
[----:B------:R-:W-:-:S03]  /*2210*/  MOV R31, R13 ;  /* 0x0000000d001f7202 */ /* 0x000fc60000000f00 */
[----:B------:R-:W-:Y:S01]  /*2220*/  IMAD R11, R34, R11, R30 ;  /* 0x0000000b220b7224 */ /* 0x000fe200078e021e */
[----:B------:R-:W-:-:S07]  /*2230*/  MOV R30, R14 ;  /* 0x0000000e001e7202 */ /* 0x000fce0000000f00 */
.L_x_148:
[----:B------:R-:W-:Y:S01]  /*2240*/  IABS R17, UR14 ;  /* 0x0000000e00117c13 */ /* 0x000fe20008000000 */
[----:B------:R-:W-:Y:S01]  /*2250*/  IMAD R3, R3, R12, RZ ;  /* 0x0000000c03037224 */ /* 0x000fe200078e02ff */
[----:B------:R-:W-:Y:S01]  /*2260*/  IABS R13, UR14 ;  /* 0x0000000e000d7c13 */ /* 0x000fe20008000000 */
[----:B------:R-:W-:Y:S01]  /*2270*/  BSSY.RECONVERGENT B0, `(.L_x_149) ;  /* 0x0000040000007945 */ /* 0x000fe20003800200 */
[----:B------:R-:W0:Y:S01]  /*2280*/  I2F.U32.RP R21, R17 ;  /* 0x0000001100157306 */ /* 0x000e220000209000 */
[----:B------:R-:W-:Y:S01]  /*2290*/  IABS R14, R11 ;  /* 0x0000000b000e7213 */ /* 0x000fe20000000000 */
[----:B------:R-:W-:Y:S01]  /*22a0*/  IMAD R3, R9, R2, R3 ;  /* 0x0000000209037224 */ /* 0x000fe200078e0203 */
[----:B------:R-:W-:-:S04]  /*22b0*/  LOP3.LUT R2, R11, UR14, RZ, 0x3c, !PT ;  /* 0x0000000e0b027c12 */ /* 0x000fc8000f8e3cff */
[----:B------:R-:W-:Y:S01]  /*22c0*/  ISETP.GE.AND P0, PT, R2, RZ, PT ;  /* 0x000000ff0200720c */ /* 0x000fe20003f06270 */
[----:B0-----:R-:W0:Y:S02]  /*22d0*/  MUFU.RCP R18, R21 ;  /* 0x0000001500127308 */ /* 0x001e240000001000 */
[----:B0-----:R-:W-:-:S06]  /*22e0*/  VIADD R18, R18, 0xffffffe ;  /* 0x0ffffffe12127836 */ /* 0x001fcc0000000000 */
[----:B------:R-:W0:Y:S02]  /*22f0*/  F2I.FTZ.U32.TRUNC.NTZ R19, R18 ;  /* 0x0000001200137305 */ /* 0x000e24000021f000 */
[----:B0-----:R-:W-:Y:S01]  /*2300*/  IMAD.MOV R16, RZ, RZ, -R19 ;  /* 0x000000ffff107224 */ /* 0x001fe200078e0a13 */
[----:B------:R-:W-:-:S03]  /*2310*/  MOV R18, RZ ;  /* 0x000000ff00127202 */ /* 0x000fc60000000f00 */
[----:B------:R-:W-:-:S04]  /*2320*/  IMAD R16, R16, R17, RZ ;  /* 0x0000001110107224 */ /* 0x000fc800078e02ff */
        /* <DEDUP_REMOVED lines=8> */
[----:B------:R-:W-:-:S06]  /*23b0*/  IMAD R3, R3, R32, RZ ;  /* 0x0000002003037224 */ /* 0x000fcc00078e02ff */
        /* <DEDUP_REMOVED lines=36> */
.L_x_150:
[----:B------:R-:W-:Y:S01]  /*2600*/  IMAD.MOV.U32 R36, RZ, RZ, R30 ;  /* 0x000000ffff247224 */ /* 0x000fe200078e001e */
[----:B------:R-:W-:Y:S01]  /*2610*/  MOV R19, R31 ;  /* 0x0000001f00137202 */ /* 0x000fe20000000f00 */
[----:B------:R-:W-:Y:S01]  /*2620*/  IMAD.MOV.U32 R18, RZ, RZ, R34 ;  /* 0x000000ffff127224 */ /* 0x000fe200078e0022 */
[----:B------:R-:W-:Y:S02]  /*2630*/  MOV R16, 0x2650 ;  /* 0x0000265000107802 */ /* 0x000fe40000000f00 */
[----:B------:R-:W-:Y:S05]  /*2640*/  CALL.REL.NOINC `($__internal_4_$__cuda_sm20_div_s64) ;  /* 0x0000001800a47944 */ /* 0x000fea0003c00000 */
[----:B------:R-:W-:-:S05]  /*2650*/  IADD3 R31, PT, PT, -R14, RZ, RZ ;  /* 0x000000ff0e1f7210 */ /* 0x000fca0007ffe1ff */
[----:B------:R-:W-:Y:S02]  /*2660*/  IMAD R31, R31, R34, R30 ;  /* 0x000000221f1f7224 */ /* 0x000fe400078e021e */
.L_x_151:
[----:B------:R-:W-:Y:S05]  /*2670*/  BSYNC.RECONVERGENT B0 ;  /* 0x0000000000007941 */ /* 0x000fea0003800200 */
.L_x_149:
[----:B------:R-:W-:Y:S01]  /*2680*/  IABS R16, R12 ;  /* 0x0000000c00107213 */ /* 0x000fe20000000000 */
[----:B------:R-:W0:Y:S01]  /*2690*/  LDC R22, c[0x0][0x3e0] ;  /* 0x0000f800ff167b82 */ /* 0x000e220000000800 */
[----:B------:R-:W-:Y:S01]  /*26a0*/  IABS R11, R7 ;  /* 0x00000007000b7213 */ /* 0x000fe20000000000 */
[----:B------:R-:W1:Y:S01]  /*26b0*/  LDCU UR15, c[0x0][0x430] ;  /* 0x00008600ff0f77ac */ /* 0x000e620008000800 */
[----:B------:R-:W2:Y:S01]  /*26c0*/  I2F.U32.RP R17, R16 ;  /* 0x0000001000117306 */ /* 0x000ea20000209000 */
[----:B------:R-:W-:Y:S02]  /*26d0*/  IABS R13, R9 ;  /* 0x00000009000d7213 */ /* 0x000fe40000000000 */
[----:B------:R-:W-:Y:S01]  /*26e0*/  IABS R21, R6 ;  /* 0x0000000600157213 */ /* 0x000fe20000000000 */
[----:B------:R-:W3:Y:S01]  /*26f0*/  LDCU UR4, c[0x0][0x434] ;  /* 0x00008680ff0477ac */ /* 0x000ee20008000800 */
[----:B------:R-:W-:Y:S02]  /*2700*/  IABS R27, R31 ;  /* 0x0000001f001b7213 */ /* 0x000fe40000000000 */
[----:B------:R-:W-:Y:S01]  /*2710*/  ISETP.NE.AND P5, PT, R12, RZ, PT ;  /* 0x000000ff0c00720c */ /* 0x000fe20003fa5270 */
[----:B------:R-:W4:Y:S08]  /*2720*/  I2F.U32.RP R18, R11 ;  /* 0x0000000b00127306 */ /* 0x000f300000209000 */
[----:B--2---:R-:W2:Y:S01]  /*2730*/  MUFU.RCP R17, R17 ;  /* 0x0000001100117308 */ /* 0x004ea20000001000 */
[----:B-1----:R-:W-:Y:S01]  /*2740*/  USEL UR15, UR15, 0x1, UP1 ;  /* 0x000000010f0f7887 */ /* 0x002fe20008800000 */
[----:B0-----:R-:W-:-:S03]  /*2750*/  ISETP.LT.U32.AND P0, PT, R22, 0x1, PT ;  /* 0x000000011600780c */ /* 0x001fc60003f01070 */
[----:B------:R-:W-:-:S03]  /*2760*/  USHF.R.S32.HI UR5, URZ, 0x1f, UR15 ;  /* 0x0000001fff057899 */ /* 0x000fc6000801140f */
[----:B----4-:R-:W0:Y:S01]  /*2770*/  MUFU.RCP R34, R18 ;  /* 0x0000001200227308 */ /* 0x010e220000001000 */
[----:B------:R-:W-:Y:S01]  /*2780*/  ISETP.LT.AND.EX P0, PT, R0, RZ, PT, P0 ;  /* 0x000000ff0000720c */ /* 0x000fe20003f01300 */
[----:B---3--:R-:W-:Y:S01]  /*2790*/  UIMAD UR4, UR15, UR4, URZ ;  /* 0x000000040f0472a4 */ /* 0x008fe2000f8e02ff */
[----:B------:R-:W-:Y:S02]  /*27a0*/  IABS R0, R7 ;  /* 0x0000000700007213 */ /* 0x000fe40000000000 */
[----:B------:R-:W-:-:S03]  /*27b0*/  SEL R22, R22, 0x1, P0 ;  /* 0x0000000116167807 */ /* 0x000fc60000000000 */
[----:B------:R-:W-:Y:S01]  /*27c0*/  I2F.U32.RP R33, R13 ;  /* 0x0000000d00217306 */ /* 0x000fe20000209000 */
[----:B------:R-:W-:Y:S01]  /*27d0*/  IABS R19, R22 ;  /* 0x0000001600137213 */ /* 0x000fe20000000000 */
[----:B--2---:R-:W-:Y:S02]  /*27e0*/  VIADD R36, R17, 0xffffffe ;  /* 0x0ffffffe11247836 */ /* 0x004fe40000000000 */
[----:B------:R-:W-:-:S04]  /*27f0*/  IMAD.MOV R0, RZ, RZ, -R0 ;  /* 0x000000ffff007224 */ /* 0x000fc800078e0a00 */
[----:B------:R-:W1:Y:S01]  /*2800*/  F2I.FTZ.U32.TRUNC.NTZ R37, R36 ;  /* 0x0000002400257305 */ /* 0x000e62000021f000 */
[----:B0-----:R-:W-:Y:S01]  /*2810*/  VIADD R34, R34, 0xffffffe ;  /* 0x0ffffffe22227836 */ /* 0x001fe20000000000 */
[----:B------:R-:W-:-:S04]  /*2820*/  IABS R18, R12 ;  /* 0x0000000c00127213 */ /* 0x000fc80000000000 */
[----:B------:R-:W-:Y:S02]  /*2830*/  IADD3 R18, PT, PT, RZ, -R18, RZ ;  /* 0x80000012ff127210 */ /* 0x000fe40007ffe0ff */
[----:B------:R-:W0:Y:S01]  /*2840*/  F2I.FTZ.U32.TRUNC.NTZ R35, R34 ;  /* 0x0000002200237305 */ /* 0x000e22000021f000 */
[----:B-1----:R-:W-:-:S07]  /*2850*/  IMAD.MOV R17, RZ, RZ, -R37 ;  /* 0x000000ffff117224 */ /* 0x002fce00078e0a25 */
[----:B------:R-:W1:Y:S01]  /*2860*/  I2F.U32.RP R28, R19 ;  /* 0x00000013001c7306 */ /* 0x000e620000209000 */
[----:B------:R-:W-:Y:S02]  /*2870*/  IMAD.MOV.U32 R36, RZ, RZ, RZ ;  /* 0x000000ffff247224 */ /* 0x000fe400078e00ff */
[----:B------:R-:W-:Y:S02]  /*2880*/  IMAD R17, R17, R16, RZ ;  /* 0x0000001011117224 */ /* 0x000fe400078e02ff */
[----:B0-----:R-:W-:-:S03]  /*2890*/  IMAD.MOV R30, RZ, RZ, -R35 ;  /* 0x000000ffff1e7224 */ /* 0x001fc600078e0a23 */
[----:B------:R-:W0:Y:S01]  /*28a0*/  MUFU.RCP R33, R33 ;  /* 0x0000002100217308 */ /* 0x000e220000001000 */
[----:B------:R-:W-:Y:S02]  /*28b0*/  IMAD.MOV.U32 R34, RZ, RZ, RZ ;  /* 0x000000ffff227224 */ /* 0x000fe400078e00ff */
[----:B------:R-:W-:Y:S02]  /*28c0*/  IMAD R30, R30, R11, RZ ;  /* 0x0000000b1e1e7224 */ /* 0x000fe400078e02ff */
[----:B------:R-:W-:Y:S01]  /*28d0*/  IMAD.HI.U32 R32, R37, R17, R36 ;  /* 0x0000001125207227 */ /* 0x000fe200078e0024 */
[----:B------:R-:W-:Y:S02]  /*28e0*/  IABS R17, R14 ;  /* 0x0000000e00117213 */ /* 0x000fe40000000000 */
[----:B-1----:R-:W1:Y:S01]  /*28f0*/  MUFU.RCP R28, R28 ;  /* 0x0000001c001c7308 */ /* 0x002e620000001000 */
[----:B------:R-:W-:-:S04]  /*2900*/  IMAD.HI.U32 R30, R35, R30, R34 ;  /* 0x0000001e231e7227 */ /* 0x000fc800078e0022 */
[----:B------:R-:W-:-:S04]  /*2910*/  IMAD.HI.U32 R34, R32, R27, RZ ;  /* 0x0000001b20227227 */ /* 0x000fc800078e00ff */
[----:B------:R-:W-:Y:S01]  /*2920*/  HFMA2 R32, -RZ, RZ, 0, 0 ;  /* 0x00000000ff207431 */ /* 0x000fe200000001ff */
[----:B------:R-:W2:Y:S01]  /*2930*/  I2F.U32.RP R29, R21 ;  /* 0x00000015001d7306 */ /* 0x000ea20000209000 */
[----:B------:R-:W-:Y:S01]  /*2940*/  IMAD.HI.U32 R30, R30, R17, RZ ;  /* 0x000000111e1e7227 */ /* 0x000fe200078e00ff */
[----:B0-----:R-:W-:-:S03]  /*2950*/  IADD3 R33, PT, PT, R33, 0xffffffe, RZ ;  /* 0x0ffffffe21217810 */ /* 0x001fc60007ffe0ff */
[----:B------:R-:W-:Y:S01]  /*2960*/  IMAD R27, R34, R18, R27 ;  /* 0x00000012221b7224 */ /* 0x000fe200078e021b */
[----:B------:R-:W-:Y:S01]  /*2970*/  LOP3.LUT R18, R14, R7, RZ, 0x3c, !PT ;  /* 0x000000070e127212 */ /* 0x000fe200078e3cff */
[----:B------:R-:W-:Y:S01]  /*2980*/  IMAD R0, R30, R0, R17 ;  /* 0x000000001e007224 */ /* 0x000fe200078e0211 */
[----:B------:R-:W0:Y:S01]  /*2990*/  F2I.FTZ.U32.TRUNC.NTZ R33, R33 ;  /* 0x0000002100217305 */ /* 0x000e22000021f000 */
[----:B-1----:R-:W-:Y:S01]  /*29a0*/  VIADD R28, R28, 0xffffffe ;  /* 0x0ffffffe1c1c7836 */ /* 0x002fe20000000000 */
[----:B------:R-:W-:Y:S02]  /*29b0*/  ISETP.GT.U32.AND P3, PT, R16, R27, PT ;  /* 0x0000001b1000720c */ /* 0x000fe40003f64070 */
[----:B------:R-:W-:Y:S02]  /*29c0*/  ISETP.GT.U32.AND P1, PT, R11, R0, PT ;  /* 0x000000000b00720c */ /* 0x000fe40003f24070 */
[----:B------:R-:W-:Y:S02]  /*29d0*/  ISETP.GE.AND P0, PT, R18, RZ, PT ;  /* 0x000000ff1200720c */ /* 0x000fe40003f06270 */
[----:B--2---:R-:W1:Y:S01]  /*29e0*/  MUFU.RCP R29, R29 ;  /* 0x0000001d001d7308 */ /* 0x004e620000001000 */
[----:B------:R-:W-:-:S05]  /*29f0*/  IABS R18, R9 ;  /* 0x0000000900127213 */ /* 0x000fca0000000000 */
[----:B------:R-:W-:Y:S02]  /*2a00*/  IMAD.MOV R18, RZ, RZ, -R18 ;  /* 0x000000ffff127224 */ /* 0x000fe400078e0a12 */
[----:B------:R-:W2:Y:S01]  /*2a10*/  F2I.FTZ.U32.TRUNC.NTZ R37, R28 ;  /* 0x0000001c00257305 */ /* 0x000ea2000021f000 */
[----:B0-----:R-:W-:Y:S02]  /*2a20*/  IMAD.MOV R17, RZ, RZ, -R33 ;  /* 0x000000ffff117224 */ /* 0x001fe400078e0a21 */
[----:B------:R-:W-:Y:S02]  /*2a30*/  @!P3 IMAD.IADD R27, R27, 0x1, -R16 ;  /* 0x000000011b1bb824 */ /* 0x000fe400078e0a10 */
[----:B------:R-:W-:Y:S02]  /*2a40*/  IMAD R17, R17, R13, RZ ;  /* 0x0000000d11117224 */ /* 0x000fe400078e02ff */
[----:B------:R-:W-:Y:S01]  /*2a50*/  @!P1 IMAD.IADD R0, R0, 0x1, -R11 ;  /* 0x0000000100009824 */ /* 0x000fe200078e0a0b */
[----:B------:R-:W-:Y:S01]  /*2a60*/  ISETP.GE.U32.AND P6, PT, R27, R16, PT ;  /* 0x000000101b00720c */ /* 0x000fe20003fc6070 */
[----:B------:R-:W-:Y:S01]  /*2a70*/  IMAD.HI.U32 R17, R33, R17, R32 ;  /* 0x0000001121117227 */ /* 0x000fe200078e0020 */
[----:B------:R-:W-:-:S02]  /*2a80*/  LOP3.LUT R27, R31, R12, RZ, 0x3c, !PT ;  /* 0x0000000c1f1b7212 */ /* 0x000fc400078e3cff */
[----:B------:R-:W-:Y:S01]  /*2a90*/  ISETP.GE.U32.AND P4, PT, R0, R11, PT ;  /* 0x0000000b0000720c */ /* 0x000fe20003f86070 */
[----:B-1----:R-:W-:Y:S01]  /*2aa0*/  VIADD R29, R29, 0xffffffe ;  /* 0x0ffffffe1d1d7836 */ /* 0x002fe20000000000 */
[----:B------:R-:W-:Y:S01]  /*2ab0*/  ISETP.GE.AND P2, PT, R27, RZ, PT ;  /* 0x000000ff1b00720c */ /* 0x000fe20003f46270 */
[----:B------:R-:W-:Y:S01]  /*2ac0*/  @!P1 VIADD R30, R30, 0x1 ;  /* 0x000000011e1e9836 */ /* 0x000fe20000000000 */
[----:B--2---:R-:W-:Y:S01]  /*2ad0*/  IADD3 R16, PT, PT, RZ, -R37, RZ ;  /* 0x80000025ff107210 */ /* 0x004fe20007ffe0ff */
[----:B------:R-:W0:Y:S01]  /*2ae0*/  F2I.FTZ.U32.TRUNC.NTZ R33, R29 ;  /* 0x0000001d00217305 */ /* 0x000e22000021f000 */
[----:B------:R-:W-:Y:S01]  /*2af0*/  ISETP.NE.AND P1, PT, R7, RZ, PT ;  /* 0x000000ff0700720c */ /* 0x000fe20003f25270 */
[----:B------:R-:W-:Y:S01]  /*2b00*/  @!P3 VIADD R34, R34, 0x1 ;  /* 0x000000012222b836 */ /* 0x000fe20000000000 */
[----:B------:R-:W-:Y:S01]  /*2b10*/  IABS R0, R22 ;  /* 0x0000001600007213 */ /* 0x000fe20000000000 */
[----:B------:R-:W-:Y:S01]  /*2b20*/  IMAD R27, R16, R19, RZ ;  /* 0x00000013101b7224 */ /* 0x000fe200078e02ff */
[----:B------:R-:W-:-:S02]  /*2b30*/  IABS R11, R3 ;  /* 0x00000003000b7213 */ /* 0x000fc40000000000 */
[----:B------:R-:W-:Y:S01]  /*2b40*/  @P6 IADD3 R34, PT, PT, R34, 0x1, RZ ;  /* 0x0000000122226810 */ /* 0x000fe20007ffe0ff */
[----:B------:R-:W-:-:S04]  /*2b50*/  IMAD.HI.U32 R27, R37, R27, R36 ;  /* 0x0000001b251b7227 */ /* 0x000fc800078e0024 */
[----:B------:R-:W-:Y:S02]  /*2b60*/  IMAD.MOV R0, RZ, RZ, -R0 ;  /* 0x000000ffff007224 */ /* 0x000fe400078e0a00 */
[----:B------:R-:W-:Y:S01]  /*2b70*/  IMAD.HI.U32 R27, R27, R11, RZ ;  /* 0x0000000b1b1b7227 */ /* 0x000fe200078e00ff */
[----:B0-----:R-:W-:-:S03]  /*2b80*/  IADD3 R16, PT, PT, RZ, -R33, RZ ;  /* 0x80000021ff107210 */ /* 0x001fc60007ffe0ff */
[----:B------:R-:W-:Y:S02]  /*2b90*/  @P4 VIADD R30, R30, 0x1 ;  /* 0x000000011e1e4836 */ /* 0x000fe40000000000 */
[----:B------:R-:W-:Y:S02]  /*2ba0*/  IMAD R0, R27, R0, R11 ;  /* 0x000000001b007224 */ /* 0x000fe400078e020b */
[----:B------:R-:W-:Y:S01]  /*2bb0*/  IMAD R11, R16, R21, RZ ;  /* 0x00000015100b7224 */ /* 0x000fe200078e02ff */
[----:B------:R-:W-:Y:S01]  /*2bc0*/  @!P0 IADD3 R30, PT, PT, -R30, RZ, RZ ;  /* 0x000000ff1e1e8210 */ /* 0x000fe20007ffe1ff */
[----:B------:R-:W-:Y:S01]  /*2bd0*/  @!P2 IMAD.MOV R34, RZ, RZ, -R34 ;  /* 0x000000ffff22a224 */ /* 0x000fe200078e0a22 */
[----:B------:R-:W-:Y:S01]  /*2be0*/  @!P1 LOP3.LUT R30, RZ, R7, RZ, 0x33, !PT ;  /* 0x00000007ff1e9212 */ /* 0x000fe200078e33ff */
[----:B------:R-:W-:Y:S01]  /*2bf0*/  IMAD.HI.U32 R32, R33, R11, R32 ;  /* 0x0000000b21207227 */ /* 0x000fe200078e0020 */
[----:B------:R-:W-:Y:S02]  /*2c00*/  @!P5 LOP3.LUT R34, RZ, R12, RZ, 0x33, !PT ;  /* 0x0000000cff22d212 */ /* 0x000fe400078e33ff */
[----:B------:R-:W-:-:S02]  /*2c10*/  ISETP.GT.U32.AND P4, PT, R19, R0, PT ;  /* 0x000000001300720c */ /* 0x000fc40003f84070 */
[----:B------:R-:W-:Y:S02]  /*2c20*/  IABS R11, R6 ;  /* 0x00000006000b7213 */ /* 0x000fe40000000000 */
[----:B------:R-:W-:Y:S02]  /*2c30*/  IABS R16, R30 ;  /* 0x0000001e00107213 */ /* 0x000fe40000000000 */
[----:B------:R-:W-:Y:S01]  /*2c40*/  IABS R28, R34 ;  /* 0x00000022001c7213 */ /* 0x000fe20000000000 */
[----:B------:R-:W-:Y:S02]  /*2c50*/  IMAD.MOV R11, RZ, RZ, -R11 ;  /* 0x000000ffff0b7224 */ /* 0x000fe400078e0a0b */
        /* <DEDUP_REMOVED lines=16> */
[----:B------:R-:W-:Y:S01]  /*2d60*/  ISETP.GE.AND P2, PT, R11, RZ, PT ;  /* 0x000000ff0b00720c */ /* 0x000fe20003f46270 */
[----:B------:R-:W-:Y:S01]  /*2d70*/  @!P1 IMAD.IADD R16, R16, 0x1, -R21 ;  /* 0x0000000110109824 */ /* 0x000fe200078e0a15 */
[----:B------:R-:W-:Y:S01]  /*2d80*/  LOP3.LUT R11, R30, R6, RZ, 0x3c, !PT ;  /* 0x000000061e0b7212 */ /* 0x000fe200078e3cff */
[----:B------:R-:W-:Y:S02]  /*2d90*/  @!P3 IMAD.IADD R18, R18, 0x1, -R13 ;  /* 0x000000011212b824 */ /* 0x000fe400078e0a0d */
[----:B------:R-:W-:Y:S01]  /*2da0*/  @!P0 IADD3 R27, PT, PT, -R27, RZ, RZ ;  /* 0x000000ff1b1b8210 */ /* 0x000fe20007ffe1ff */
[----:B------:R-:W-:Y:S01]  /*2db0*/  @!P3 VIADD R17, R17, 0x1 ;  /* 0x000000011111b836 */ /* 0x000fe20000000000 */
[----:B------:R-:W-:Y:S01]  /*2dc0*/  ISETP.GE.U32.AND P5, PT, R16, R21, PT ;  /* 0x000000151000720c */ /* 0x000fe20003fa6070 */
[----:B------:R-:W-:Y:S01]  /*2dd0*/  @!P1 VIADD R32, R32, 0x1 ;  /* 0x0000000120209836 */ /* 0x000fe20000000000 */
[----:B------:R-:W-:Y:S01]  /*2de0*/  ISETP.GE.U32.AND P6, PT, R18, R13, PT ;  /* 0x0000000d1200720c */ /* 0x000fe20003fc6070 */
[----:B------:R-:W-:Y:S01]  /*2df0*/  IMAD.WIDE R18, R0, UR4, RZ ;  /* 0x0000000400127c25 */ /* 0x000fe2000f8e02ff */
[----:B------:R-:W-:-:S02]  /*2e00*/  ISETP.GE.AND P0, PT, R11, RZ, PT ;  /* 0x000000ff0b00720c */ /* 0x000fc40003f06270 */
[----:B------:R-:W-:Y:S02]  /*2e10*/  @!P4 LOP3.LUT R27, RZ, R22, RZ, 0x33, !PT ;  /* 0x00000016ff1bc212 */ /* 0x000fe400078e33ff */
[----:B------:R-:W-:Y:S02]  /*2e20*/  ISETP.NE.AND P3, PT, R6, RZ, PT ;  /* 0x000000ff0600720c */ /* 0x000fe40003f65270 */
[----:B------:R-:W-:Y:S01]  /*2e30*/  ISETP.NE.AND P4, PT, R9, RZ, PT ;  /* 0x000000ff0900720c */ /* 0x000fe20003f85270 */
[C---:B------:R-:W-:Y:S01]  /*2e40*/  IMAD.WIDE R12, R27.reuse, UR11, RZ ;  /* 0x0000000b1b0c7c25 */ /* 0x040fe2000f8e02ff */
[----:B------:R-:W-:Y:S02]  /*2e50*/  IADD3 R27, PT, PT, -R27, RZ, RZ ;  /* 0x000000ff1b1b7210 */ /* 0x000fe40007ffe1ff */
[----:B------:R-:W-:Y:S01]  /*2e60*/  IADD3 R11, PT, PT, -R30, RZ, RZ ;  /* 0x000000ff1e0b7210 */ /* 0x000fe20007ffe1ff */
[----:B------:R-:W-:Y:S02]  /*2e70*/  @P5 VIADD R32, R32, 0x1 ;  /* 0x0000000120205836 */ /* 0x000fe40000000000 */
[----:B------:R-:W-:-:S02]  /*2e80*/  @P6 VIADD R17, R17, 0x1 ;  /* 0x0000000111116836 */ /* 0x000fc40000000000 */
[----:B------:R-:W-:Y:S02]  /*2e90*/  @!P0 IMAD.MOV R32, RZ, RZ, -R32 ;  /* 0x000000ffff208224 */ /* 0x000fe400078e0a20 */
[C---:B------:R-:W-:Y:S01]  /*2ea0*/  IMAD.WIDE.U32 R12, R2.reuse, UR15, R12 ;  /* 0x0000000f020c7c25 */ /* 0x040fe2000f8e000c */
[----:B------:R-:W-:Y:S01]  /*2eb0*/  @!P3 LOP3.LUT R32, RZ, R6, RZ, 0x33, !PT ;  /* 0x00000006ff20b212 */ /* 0x000fe200078e33ff */
[----:B------:R-:W-:Y:S02]  /*2ec0*/  UIMAD UR15, UR10, UR15, URZ ;  /* 0x0000000f0a0f72a4 */ /* 0x000fe4000f8e02ff */
[----:B------:R-:W-:Y:S01]  /*2ed0*/  @!P2 IMAD.MOV R17, RZ, RZ, -R17 ;  /* 0x000000ffff11a224 */ /* 0x000fe200078e0a11 */
[----:B------:R-:W-:Y:S01]  /*2ee0*/  @!P4 LOP3.LUT R17, RZ, R9, RZ, 0x33, !PT ;  /* 0x00000009ff11c212 */ /* 0x000fe200078e33ff */
[----:B------:R-:W-:Y:S01]  /*2ef0*/  IMAD R13, R2, UR5, R13 ;  /* 0x00000005020d7c24 */ /* 0x000fe2000f8e020d */
[----:B------:R-:W0:Y:S01]  /*2f00*/  LDCU.64 UR4, c[0x0][0x420] ;  /* 0x00008400ff0477ac */ /* 0x000e220008000a00 */
[----:B------:R-:W-:Y:S01]  /*2f10*/  IMAD R27, R22, R27, R3 ;  /* 0x0000001b161b7224 */ /* 0x000fe200078e0203 */
[----:B------:R-:W-:Y:S01]  /*2f20*/  IADD3 R2, PT, PT, -R17, RZ, RZ ;  /* 0x000000ff11027210 */ /* 0x000fe20007ffe1ff */
[----:B------:R-:W-:-:S02]  /*2f30*/  IMAD.MOV R3, RZ, RZ, -R32 ;  /* 0x000000ffff037224 */ /* 0x000fc400078e0a20 */
[----:B------:R-:W-:-:S04]  /*2f40*/  IMAD.WIDE R12, R27, UR9, R12 ;  /* 0x000000091b0c7c25 */ /* 0x000fc8000f8e020c */
[----:B------:R-:W-:-:S04]  /*2f50*/  IMAD.WIDE R16, R17, R8, RZ ;  /* 0x0000000811107225 */ /* 0x000fc800078e02ff */
[----:B------:R-:W-:Y:S01]  /*2f60*/  IMAD R6, R6, R3, R30 ;  /* 0x0000000306067224 */ /* 0x000fe200078e021e */
[----:B------:R-:W-:Y:S01]  /*2f70*/  IADD3 R0, P1, P0, R16, R12, R18 ;  /* 0x0000000c10007210 */ /* 0x000fe2000783e012 */
[----:B------:R-:W-:Y:S02]  /*2f80*/  IMAD R11, R7, R11, R14 ;  /* 0x0000000b070b7224 */ /* 0x000fe400078e020e */
[----:B------:R-:W-:Y:S01]  /*2f90*/  IMAD R2, R9, R2, R34 ;  /* 0x0000000209027224 */ /* 0x000fe200078e0222 */
[----:B------:R-:W-:Y:S01]  /*2fa0*/  IADD3.X R13, PT, PT, R17, R13, R19, P1, P0 ;  /* 0x0000000d110d7210 */ /* 0x000fe20000fe0413 */
[----:B------:R-:W-:Y:S02]  /*2fb0*/  IMAD R3, R10, UR9, RZ ;  /* 0x000000090a037c24 */ /* 0x000fe4000f8e02ff */
        /* <DEDUP_REMOVED lines=12> */
.L_x_146:
[----:B------:R-:W0:Y:S01]  /*3080*/  LDC.64 R2, c[0x0][0x420] ;  /* 0x00010800ff027b82 */ /* 0x000e220000000a00 */
[----:B------:R-:W-:-:S05]  /*3090*/  IADD3 R0, PT, PT, R15, UR6, RZ ;  /* 0x000000060f007c10 */ /* 0x000fca000fffe0ff */
[----:B0-----:R-:W-:-:S05]  /*30a0*/  IMAD.WIDE.U32 R2, R0, 0x4, R2 ;  /* 0x0000000400027825 */ /* 0x001fca00078e0002 */
[----:B------:R1:W-:Y:S02]  /*30b0*/  STG.E desc[UR12][R2.64], R23 ;  /* 0x0000001702007986 */ /* 0x0003e4000c10190c */
.L_x_145:
[----:B------:R-:W-:Y:S05]  /*30c0*/  BSYNC.RECONVERGENT B1 ;  /* 0x0000000000017941 */ /* 0x000fea0003800200 */
.L_x_144:
[----:B------:R-:W2:Y:S01]  /*30d0*/  LDCU UR9, c[0x0][0x534] ;  /* 0x0000a680ff0977ac */ /* 0x000ea20008000800 */
[----:B------:R-:W-:Y:S01]  /*30e0*/  IMAD R32, R15, 0x18, R26 ;  /* 0x000000180f207824 */ /* 0x000fe200078e021a */
[----:B01----:R-:W-:Y:S01]  /*30f0*/  CS2R R2, SRZ ;  /* 0x0000000000027805 */ /* 0x003fe2000001ff00 */
[----:B------:R-:W-:Y:S01]  /*3100*/  IMAD.SHL.U32 R30, R20, 0x4, RZ ;  /* 0x00000004141e7824 */ /* 0x000fe200078e00ff */
[----:B------:R-:W0:Y:S01]  /*3110*/  LDCU UR11, c[0x0][0x44c] ;  /* 0x00008980ff0b77ac */ /* 0x000e220008000800 */
[----:B------:R-:W-:Y:S01]  /*3120*/  IMAD.MOV.U32 R0, RZ, RZ, RZ ;  /* 0x000000ffff007224 */ /* 0x000fe200078e00ff */
[----:B------:R-:W-:Y:S02]  /*3130*/  CS2R R4, SRZ ;  /* 0x0000000000047805 */ /* 0x000fe4000001ff00 */
[----:B------:R-:W-:Y:S02]  /*3140*/  CS2R R6, SRZ ;  /* 0x0000000000067805 */ /* 0x000fe4000001ff00 */
[----:B------:R-:W-:-:S02]  /*3150*/  LOP3.LUT R30, R30, 0x1c, RZ, 0xc0, !PT ;  /* 0x0000001c1e1e7812 */ /* 0x000fc400078ec0ff */
[----:B------:R-:W-:Y:S01]  /*3160*/  CS2R R10, SRZ ;  /* 0x00000000000a7805 */ /* 0x000fe2000001ff00 */
[----:B------:R-:W-:Y:S01]  /*3170*/  IMAD.MOV.U32 R13, RZ, RZ, RZ ;  /* 0x000000ffff0d7224 */ /* 0x000fe200078e00ff */
[C---:B------:R-:W-:Y:S02]  /*3180*/  LOP3.LUT R29, R30.reuse, 0x20, RZ, 0xfc, !PT ;  /* 0x000000201e1d7812 */ /* 0x040fe400078efcff */
[----:B------:R-:W-:Y:S02]  /*3190*/  LOP3.LUT R28, R30, 0x40, RZ, 0xfc, !PT ;  /* 0x000000401e1c7812 */ /* 0x000fe400078efcff */
[----:B--2---:R-:W-:Y:S01]  /*31a0*/  ISETP.GE.AND P0, PT, R26, UR9, PT ;  /* 0x000000091a007c0c */ /* 0x004fe2000bf06270 */
[----:B------:R-:W-:-:S03]  /*31b0*/  UISETP.GE.AND UP0, UPT, UR9, 0x1, UPT ;  /* 0x000000010900788c */ /* 0x000fc6000bf06270 */
[----:B------:R-:W-:Y:S01]  /*31c0*/  ISETP.GT.U32.OR P0, PT, R20, 0x7f, P0 ;  /* 0x0000007f1400780c */ /* 0x000fe20000704470 */
[----:B0-----:R-:W-:-:S06]  /*31d0*/  UIMAD UR4, UR6, UR11, URZ ;  /* 0x0000000b060472a4 */ /* 0x001fcc000f8e02ff */
[----:B------:R-:W-:-:S06]  /*31e0*/  IMAD.U32 R12, RZ, RZ, UR4 ;  /* 0x00000004ff0c7e24 */ /* 0x000fcc000f8e00ff */
[----:B------:R-:W-:-:S04]  /*31f0*/  @!P0 FADD.FTZ R8, -R23, R24 ;  /* 0x0000001817088221 */ /* 0x000fc80000010100 */
[----:B------:R-:W-:-:S06]  /*3200*/  @!P0 FMUL.FTZ R8, R8, 1.4426950216293334961 ;  /* 0x3fb8aa3b08088820 */ /* 0x000fcc0000410000 */
[----:B------:R-:W0:Y:S02]  /*3210*/  @!P0 MUFU.EX2 R8, R8 ;  /* 0x0000000800088308 */ /* 0x000e240000000800 */
[----:B0-----:R0:W-:Y:S01]  /*3220*/  @!P0 STS [R25], R8 ;  /* 0x0000000819008388 */ /* 0x0011e20000000800 */
[----:B------:R-:W-:Y:S01]  /*3230*/  BAR.SYNC.DEFER_BLOCKING 0x0 ;  /* 0x0000000000007b1d */ /* 0x000fe20000010000 */
[----:B------:R-:W-:-:S04]  /*3240*/  LEA R32, P0, R32, UR4, 0x2 ;  /* 0x0000000420207c11 */ /* 0x000fc8000f8010ff */
[----:B------:R-:W-:Y:S02]  /*3250*/  LEA.HI.X.SX32 R17, R12, RZ, 0x1, P0 ;  /* 0x000000ff0c117211 */ /* 0x000fe400000f0eff */
[----:B0-----:R-:W-:Y:S01]  /*3260*/  CS2R R8, SRZ ;  /* 0x0000000000087805 */ /* 0x001fe2000001ff00 */
[----:B------:R-:W-:Y:S06]  /*3270*/  BRA.U !UP0, `(.L_x_152) ;  /* 0x00000009082c7547 */ /* 0x000fec000b800000 */
[----:B------:R-:W0:Y:S01]  /*3280*/  S2UR UR8, SR_CgaCtaId ;  /* 0x00000000000879c3 */ /* 0x000e220000008800 */
[----:B------:R-:W1:Y:S01]  /*3290*/  LDCU.64 UR4, c[0x0][0x3f8] ;  /* 0x00007f00ff0477ac */ /* 0x000e620008000a00 */
        /* <DEDUP_REMOVED lines=8> */
[----:B------:R-:W-:Y:S01]  /*3320*/  CS2R R18, SRZ ;  /* 0x0000000000127805 */ /* 0x000fe2000001ff00 */
[----:B------:R-:W-:Y:S01]  /*3330*/  UIADD3 UR14, UPT, UPT, UR7, -UR6, URZ ;  /* 0x80000006070e7290 */ /* 0x000fe2000fffe0ff */
[----:B-1----:R-:W-:Y:S01]  /*3340*/  LEA R32, P0, R32, UR4, 0x2 ;  /* 0x0000000420207c11 */ /* 0x002fe2000f8010ff */
[----:B------:R-:W-:-:S03]  /*3350*/  UMOV UR4, 0x400 ;  /* 0x0000040000047882 */ /* 0x000fc60000000000 */
[----:B------:R-:W-:Y:S01]  /*3360*/  IADD3.X R33, PT, PT, R17, UR5, RZ, P0, !PT ;  /* 0x0000000511217c10 */ /* 0x000fe200087fe4ff */
[----:B0-----:R-:W-:Y:S01]  /*3370*/  ULEA UR4, UR8, UR4, 0x18 ;  /* 0x0000000408047291 */ /* 0x001fe2000f8ec0ff */
[----:B------:R-:W-:-:S05]  /*3380*/  CS2R R16, SRZ ;  /* 0x0000000000107805 */ /* 0x000fca000001ff00 */
[----:B------:R-:W-:Y:S01]  /*3390*/  LEA R14, R15, UR4, 0x2 ;  /* 0x000000040f0e7c11 */ /* 0x000fe2000f8e10ff */
[----:B------:R-:W-:Y:S06]  /*33a0*/  BRA.U !UP0, `(.L_x_153) ;  /* 0x0000000508447547 */ /* 0x000fec000b800000 */
[----:B------:R-:W-:Y:S01]  /*33b0*/  ULOP3.LUT UR9, UR9, 0x7ffffffe, URZ, 0xc0, !UPT ;  /* 0x7ffffffe09097892 */ /* 0x000fe2000f8ec0ff */
[----:B------:R-:W-:Y:S01]  /*33c0*/  ISETP.GE.AND P4, PT, R15, UR14, PT ;  /* 0x0000000e0f007c0c */ /* 0x000fe2000bf86270 */
[----:B------:R-:W-:Y:S01]  /*33d0*/  UIMAD UR11, UR7, UR11, URZ ;  /* 0x0000000b070b72a4 */ /* 0x000fe2000f8e02ff */
[----:B------:R-:W-:Y:S01]  /*33e0*/  IMAD.MOV.U32 R0, RZ, RZ, RZ ;  /* 0x000000ffff007224 */ /* 0x000fe200078e00ff */
[----:B------:R-:W-:Y:S02]  /*33f0*/  CS2R R2, SRZ ;  /* 0x0000000000027805 */ /* 0x000fe4000001ff00 */
[----:B------:R-:W-:Y:S02]  /*3400*/  CS2R R4, SRZ ;  /* 0x0000000000047805 */ /* 0x000fe4000001ff00 */
[----:B------:R-:W-:Y:S02]  /*3410*/  CS2R R6, SRZ ;  /* 0x0000000000067805 */ /* 0x000fe4000001ff00 */
[----:B------:R-:W-:-:S02]  /*3420*/  CS2R R8, SRZ ;  /* 0x0000000000087805 */ /* 0x000fc4000001ff00 */
[----:B------:R-:W-:Y:S01]  /*3430*/  CS2R R10, SRZ ;  /* 0x00000000000a7805 */ /* 0x000fe2000001ff00 */
[----:B------:R-:W-:Y:S01]  /*3440*/  IMAD.MOV.U32 R13, RZ, RZ, RZ ;  /* 0x000000ffff0d7224 */ /* 0x000fe200078e00ff */
[----:B------:R-:W0:Y:S01]  /*3450*/  LDCU UR4, c[0x0][0x440] ;  /* 0x00008800ff0477ac */ /* 0x000e220008000800 */
[----:B------:R-:W-:Y:S01]  /*3460*/  IMAD.U32 R31, RZ, RZ, UR9 ;  /* 0x00000009ff1f7e24 */ /* 0x000fe2000f8e00ff */
[----:B------:R-:W-:Y:S02]  /*3470*/  UIMAD.WIDE UR16, UR11, 0x4, URZ ;  /* 0x000000040b1078a5 */ /* 0x000fe4000f8e02ff */
[----:B------:R-:W-:-:S12]  /*3480*/  UIADD3 UR5, UPT, UPT, -UR9, URZ, URZ ;  /* 0x000000ff09057290 */ /* 0x000fd8000fffe1ff */
.L_x_158:
[----:B------:R-:W-:Y:S04]  /*3490*/  BSSY.RECONVERGENT B0, `(.L_x_154) ;  /* 0x000000e000007945 */ /* 0x000fe80003800200 */
[----:B------:R-:W-:Y:S05]  /*34a0*/  @P4 BRA `(.L_x_155) ;  /* 0x0000000000304947 */ /* 0x000fea0003800000 */
[----:B0-----:R-:W-:Y:S02]  /*34b0*/  ISETP.GE.AND P2, PT, R30, UR4, PT ;  /* 0x000000041e007c0c */ /* 0x001fe4000bf46270 */
        /* <DEDUP_REMOVED lines=11> */
.L_x_155:
[----:B0-----:R-:W-:Y:S05]  /*3570*/  BSYNC.RECONVERGENT B0 ;  /* 0x0000000000007941 */ /* 0x001fea0003800200 */
.L_x_154:
        /* <DEDUP_REMOVED lines=16> */
[----:B------:R-:W-:Y:S02]  /*3680*/  ISETP.GE.AND P2, PT, R30, UR4, PT ;  /* 0x000000041e007c0c */ /* 0x000fe4000bf46270 */
[----:B------:R-:W-:Y:S02]  /*3690*/  CS2R R18, SRZ ;  /* 0x0000000000127805 */ /* 0x000fe4000001ff00 */
[----:B------:R-:W-:Y:S02]  /*36a0*/  ISETP.GE.AND P1, PT, R29, UR4, PT ;  /* 0x000000041d007c0c */ /* 0x000fe4000bf26270 */
[----:B------:R-:W-:Y:S02]  /*36b0*/  CS2R R16, SRZ ;  /* 0x0000000000107805 */ /* 0x000fe4000001ff00 */
[----:B------:R-:W-:Y:S02]  /*36c0*/  ISETP.GE.AND P0, PT, R28, UR4, PT ;  /* 0x000000041c007c0c */ /* 0x000fe4000bf06270 */
[----:B------:R-:W-:Y:S02]  /*36d0*/  CS2R R22, SRZ ;  /* 0x0000000000167805 */ /* 0x000fe4000001ff00 */
[----:B------:R-:W-:Y:S02]  /*36e0*/  IADD3 R34, P3, PT, R32, UR16, RZ ;  /* 0x0000001020227c10 */ /* 0x000fe4000ff7e0ff */
[----:B------:R-:W-:Y:S02]  /*36f0*/  CS2R R20, SRZ ;  /* 0x0000000000147805 */ /* 0x000fe4000001ff00 */
[----:B------:R-:W-:Y:S02]  /*3700*/  CS2R R26, SRZ ;  /* 0x00000000001a7805 */ /* 0x000fe4000001ff00 */
[----:B------:R-:W-:Y:S02]  /*3710*/  CS2R R24, SRZ ;  /* 0x0000000000187805 */ /* 0x000fe4000001ff00 */
[----:B------:R-:W-:Y:S05]  /*3720*/  IADD3.X R35, PT, PT, R33, UR17, RZ, P3, !PT ;  /* 0x0000001121237c10 */ /* 0x000fea0009ffe4ff */
[----:B------:R0:W5:Y:S04]  /*3730*/  @!P2 LDG.E.128 R16, desc[UR12][R34.64] ;  /* 0x0000000c2210a981 */ /* 0x000168000c1e1d00 */
[----:B------:R0:W5:Y:S04]  /*3740*/  @!P1 LDG.E.128 R20, desc[UR12][R34.64+0x80] ;  /* 0x0000800c22149981 */ /* 0x000168000c1e1d00 */
[----:B------:R0:W5:Y:S02]  /*3750*/  @!P0 LDG.E.128 R24, desc[UR12][R34.64+0x100] ;  /* 0x0001000c22188981 */ /* 0x000164000c1e1d00 */
.L_x_157:
[----:B------:R-:W-:Y:S05]  /*3760*/  BSYNC.RECONVERGENT B0 ;  /* 0x0000000000007941 */ /* 0x000fea0003800200 */
.L_x_156:
[----:B------:R2:W3:Y:S01]  /*3770*/  LDS R12, [R14+0x44] ;  /* 0x000044000e0c7984 */ /* 0x0004e20000000800 */
[----:B------:R-:W-:Y:S01]  /*3780*/  UIADD3 UR5, UPT, UPT, UR5, 0x2, URZ ;  /* 0x0000000205057890 */ /* 0x000fe2000fffe0ff */
[----:B------:R-:W-:Y:S02]  /*3790*/  MOV R37, UR11 ;  /* 0x0000000b00257c02 */ /* 0x000fe40008000f00 */
[----:B0-----:R-:W-:Y:S01]  /*37a0*/  MOV R35, UR11 ;  /* 0x0000000b00237c02 */ /* 0x001fe20008000f00 */
[----:B------:R-:W-:Y:S01]  /*37b0*/  UISETP.NE.AND UP0, UPT, UR5, URZ, UPT ;  /* 0x000000ff0500728c */ /* 0x000fe2000bf05270 */
[----:B-1----:R-:W-:Y:S04]  /*37c0*/  LEA R32, P0, R37, R32, 0x3 ;  /* 0x0000002025207211 */ /* 0x002fe800078018ff */
        /* <DEDUP_REMOVED lines=15> */
.L_x_153:
[----:B------:R-:W0:Y:S02]  /*38c0*/  LDCU UR4, c[0x0][0x534] ;  /* 0x0000a680ff0477ac */ /* 0x000e240008000800 */
[----:B0-----:R-:W-:-:S04]  /*38d0*/  ULOP3.LUT UR4, UR4, 0x1, URZ, 0xc0, !UPT ;  /* 0x0000000104047892 */ /* 0x001fc8000f8ec0ff */
[----:B------:R-:W-:-:S09]  /*38e0*/  UISETP.NE.U32.AND UP0, UPT, UR4, 0x1, UPT ;  /* 0x000000010400788c */ /* 0x000fd2000bf05070 */
[----:B------:R-:W-:Y:S05]  /*38f0*/  BRA.U UP0, `(.L_x_152) ;  /* 0x00000001008c7547 */ /* 0x000fea000b800000 */
[----:B------:R-:W-:Y:S01]  /*3900*/  ISETP.GE.AND P0, PT, R15, UR14, PT ;  /* 0x0000000e0f007c0c */ /* 0x000fe2000bf06270 */
[----:B------:R-:W-:-:S12]  /*3910*/  BSSY.RECONVERGENT B0, `(.L_x_159) ;  /* 0x000000f000007945 */ /* 0x000fd80003800200 */
[----:B------:R-:W-:Y:S05]  /*3920*/  @P0 BRA `(.L_x_160) ;  /* 0x0000000000340947 */ /* 0x000fea0003800000 */
[----:B------:R-:W0:Y:S01]  /*3930*/  LDCU UR4, c[0x0][0x440] ;  /* 0x00008800ff0477ac */ /* 0x000e220008000800 */
[----:B------:R-:W-:Y:S02]  /*3940*/  CS2R R18, SRZ ;  /* 0x0000000000127805 */ /* 0x000fe4000001ff00 */
[----:B------:R-:W-:Y:S02]  /*3950*/  CS2R R16, SRZ ;  /* 0x0000000000107805 */ /* 0x000fe4000001ff00 */
[----:B------:R-:W-:Y:S02]  /*3960*/  CS2R R22, SRZ ;  /* 0x0000000000167805 */ /* 0x000fe4000001ff00 */
[----:B------:R-:W-:Y:S02]  /*3970*/  CS2R R20, SRZ ;  /* 0x0000000000147805 */ /* 0x000fe4000001ff00 */
[----:B------:R-:W-:Y:S02]  /*3980*/  CS2R R26, SRZ ;  /* 0x00000000001a7805 */ /* 0x000fe4000001ff00 */
[----:B------:R-:W-:-:S02]  /*3990*/  CS2R R24, SRZ ;  /* 0x0000000000187805 */ /* 0x000fc4000001ff00 */
[----:B0-----:R-:W-:Y:S02]  /*39a0*/  ISETP.GE.AND P2, PT, R30, UR4, PT ;  /* 0x000000041e007c0c */ /* 0x001fe4000bf46270 */
[----:B------:R-:W-:Y:S02]  /*39b0*/  ISETP.GE.AND P1, PT, R29, UR4, PT ;  /* 0x000000041d007c0c */ /* 0x000fe4000bf26270 */
[----:B------:R-:W-:-:S09]  /*39c0*/  ISETP.GE.AND P0, PT, R28, UR4, PT ;  /* 0x000000041c007c0c */ /* 0x000fd2000bf06270 */
[----:B------:R0:W5:Y:S04]  /*39d0*/  @!P2 LDG.E.128 R16, desc[UR12][R32.64] ;  /* 0x0000000c2010a981 */ /* 0x000168000c1e1d00 */
[----:B------:R0:W5:Y:S04]  /*39e0*/  @!P1 LDG.E.128 R20, desc[UR12][R32.64+0x80] ;  /* 0x0000800c20149981 */ /* 0x000168000c1e1d00 */
[----:B------:R0:W5:Y:S02]  /*39f0*/  @!P0 LDG.E.128 R24, desc[UR12][R32.64+0x100] ;  /* 0x0001000c20188981 */ /* 0x000164000c1e1d00 */
.L_x_160:
[----:B------:R-:W-:Y:S05]  /*3a00*/  BSYNC.RECONVERGENT B0 ;  /* 0x0000000000007941 */ /* 0x000fea0003800200 */
.L_x_159:
[----:B------:R-:W1:Y:S01]  /*3a10*/  S2UR UR4, SR_CgaCtaId ;  /* 0x00000000000479c3 */ /* 0x000e620000008800 */
[----:B------:R-:W-:Y:S02]  /*3a20*/  UMOV UR5, 0x400 ;  /* 0x0000040000057882 */ /* 0x000fe40000000000 */
[----:B-1----:R-:W-:-:S06]  /*3a30*/  ULEA UR4, UR4, UR5, 0x18 ;  /* 0x0000000504047291 */ /* 0x002fcc000f8ec0ff */
[----:B------:R-:W-:-:S05]  /*3a40*/  LEA R12, R15, UR4, 0x2 ;  /* 0x000000040f0c7c11 */ /* 0x000fca000f8e10ff */
[----:B------:R-:W-:-:S06]  /*3a50*/  IMAD R12, R31, 0x44, R12 ;  /* 0x000000441f0c7824 */ /* 0x000fcc00078e020c */
[----:B------:R-:W1:Y:S02]  /*3a60*/  LDS R12, [R12] ;  /* 0x000000000c0c7984 */ /* 0x000e640000000800 */
        /* <DEDUP_REMOVED lines=12> */
.L_x_152:
[----:B------:R-:W-:-:S04]  /*3b30*/  IADD3 R17, PT, PT, R15, UR6, RZ ;  /* 0x000000060f117c10 */ /* 0x000fc8000fffe0ff */
[----:B------:R-:W-:-:S13]  /*3b40*/  ISETP.GE.AND P0, PT, R17, UR7, PT ;  /* 0x0000000711007c0c */ /* 0x000fda000bf06270 */
[----:B------:R-:W-:Y:S05]  /*3b50*/  @P0 EXIT ;  /* 0x000000000000094d */ /* 0x000fea0003800000 */
[----:B------:R-:W-:Y:S01]  /*3b60*/  IABS R18, UR10 ;  /* 0x0000000a00127c13 */ /* 0x000fe20008000000 */
[----:B------:R-:W1:Y:S01]  /*3b70*/  LDC R16, c[0x0][0x434] ;  /* 0x00010d00ff107b82 */ /* 0x000e620000000800 */
[----:B------:R-:W-:Y:S01]  /*3b80*/  IABS R20, R17 ;  /* 0x0000001100147213 */ /* 0x000fe20000000000 */
[----:B------:R-:W2:Y:S01]  /*3b90*/  LDCU.128 UR4, c[0x0][0x400] ;  /* 0x00008000ff0477ac */ /* 0x000ea20008000c00 */
        /* <DEDUP_REMOVED lines=12> */
[----:B-1----:R-:W-:-:S05]  /*3c60*/  IABS R15, R16 ;  /* 0x00000010000f7213 */ /* 0x002fca0000000000 */
        /* <DEDUP_REMOVED lines=8> */
[----:B------:R-:W-:Y:S01]  /*3cf0*/  LOP3.LUT R14, R17, UR10, RZ, 0x3c, !PT ;  /* 0x0000000a110e7c12 */ /* 0x000fe2000f8e3cff */
[----:B-1----:R-:W1:Y:S03]  /*3d00*/  MUFU.RCP R12, R12 ;  /* 0x0000000c000c7308 */ /* 0x002e660000001000 */
[----:B------:R-:W-:Y:S02]  /*3d10*/  ISETP.GT.U32.AND P1, PT, R18, R21, PT ;  /* 0x000000151200720c */ /* 0x000fe40003f24070 */
[----:B------:R-:W-:-:S11]  /*3d20*/  ISETP.GE.AND P0, PT, R14, RZ, PT ;  /* 0x000000ff0e00720c */ /* 0x000fd60003f06270 */
[-C--:B------:R-:W-:Y:S01]  /*3d30*/  @!P1 IADD3 R21, PT, PT, R21, -R18.reuse, RZ ;  /* 0x8000001215159210 */ /* 0x080fe20007ffe0ff */
[----:B------:R-:W-:Y:S01]  /*3d40*/  @!P1 VIADD R19, R19, 0x1 ;  /* 0x0000000113139836 */ /* 0x000fe20000000000 */
[----:B------:R-:W-:Y:S01]  /*3d50*/  ISETP.NE.AND P1, PT, RZ, UR10, PT ;  /* 0x0000000aff007c0c */ /* 0x000fe2000bf25270 */
[----:B-1----:R-:W-:Y:S01]  /*3d60*/  VIADD R22, R12, 0xffffffe ;  /* 0x0ffffffe0c167836 */ /* 0x002fe20000000000 */
[----:B------:R-:W-:-:S03]  /*3d70*/  ISETP.GE.U32.AND P2, PT, R21, R18, PT ;  /* 0x000000121500720c */ /* 0x000fc60003f46070 */
[----:B------:R-:W1:Y:S10]  /*3d80*/  F2I.FTZ.U32.TRUNC.NTZ R23, R22 ;  /* 0x0000001600177305 */ /* 0x000e74000021f000 */
[----:B------:R-:W-:-:S05]  /*3d90*/  @P2 VIADD R19, R19, 0x1 ;  /* 0x0000000113132836 */ /* 0x000fca0000000000 */
[----:B------:R-:W-:Y:S01]  /*3da0*/  @!P0 IADD3 R19, PT, PT, -R19, RZ, RZ ;  /* 0x000000ff13138210 */ /* 0x000fe20007ffe1ff */
[--C-:B-1----:R-:W-:Y:S01]  /*3db0*/  IMAD.MOV R14, RZ, RZ, -R23.reuse ;  /* 0x000000ffff0e7224 */ /* 0x102fe200078e0a17 */
[----:B------:R-:W-:Y:S01]  /*3dc0*/  @!P1 LOP3.LUT R19, RZ, UR10, RZ, 0x33, !PT ;  /* 0x0000000aff139c12 */ /* 0x000fe2000f8e33ff */
[----:B------:R-:W-:Y:S02]  /*3dd0*/  IMAD.MOV.U32 R22, RZ, RZ, RZ ;  /* 0x000000ffff167224 */ /* 0x000fe400078e00ff */
[----:B------:R-:W-:Y:S02]  /*3de0*/  IMAD R14, R14, R15, RZ ;  /* 0x0000000f0e0e7224 */ /* 0x000fe400078e02ff */
[----:B------:R-:W-:Y:S02]  /*3df0*/  IMAD R18, R19, UR10, RZ ;  /* 0x0000000a13127c24 */ /* 0x000fe4000f8e02ff */
[----:B------:R-:W-:-:S04]  /*3e00*/  IMAD.HI.U32 R14, R23, R14, R22 ;  /* 0x0000000e170e7227 */ /* 0x000fc800078e0016 */
[----:B------:R-:W-:Y:S02]  /*3e10*/  IMAD.IADD R21, R17, 0x1, -R18 ;  /* 0x0000000111157824 */ /* 0x000fe400078e0a12 */
[----:B--2---:R-:W-:-:S03]  /*3e20*/  IMAD.WIDE.U32 R22, R19, UR4, RZ ;  /* 0x0000000413167c25 */ /* 0x004fc6000f8e00ff */
        /* <DEDUP_REMOVED lines=14> */
[----:B------:R-:W1:Y:S01]  /*3f10*/  LDCU.64 UR4, c[0x0][0x3f0] ;  /* 0x00007e00ff0477ac */ /* 0x000e620008000a00 */
[----:B------:R-:W-:Y:S02]  /*3f20*/  @P2 VIADD R20, R20, 0x1 ;  /* 0x0000000114142836 */ /* 0x000fe40000000000 */
[----:B------:R-:W-:-:S03]  /*3f30*/  IMAD.IADD R23, R23, 0x1, R12 ;  /* 0x0000000117177824 */ /* 0x000fc600078e020c */
[----:B------:R-:W-:Y:S02]  /*3f40*/  @!P1 IADD3 R20, PT, PT, -R20, RZ, RZ ;  /* 0x000000ff14149210 */ /* 0x000fe40007ffe1ff */
[----:B------:R-:W-:-:S04]  /*3f50*/  @!P0 LOP3.LUT R20, RZ, R16, RZ, 0x33, !PT ;  /* 0x00000010ff148212 */ /* 0x000fc800078e33ff */
[----:B------:R-:W-:Y:S01]  /*3f60*/  SHF.R.S32.HI R14, RZ, 0x1f, R20 ;  /* 0x0000001fff0e7819 */ /* 0x000fe20000011414 */
[C---:B------:R-:W-:Y:S02]  /*3f70*/  IMAD R16, R20.reuse, R16, R18 ;  /* 0x0000001014107224 */ /* 0x040fe400078e0212 */
[----:B----4-:R-:W-:-:S04]  /*3f80*/  IMAD.WIDE.U32 R22, R20, UR8, R22 ;  /* 0x0000000814167c25 */ /* 0x010fc8000f8e0016 */
[----:B------:R-:W-:Y:S01]  /*3f90*/  IMAD R15, R14, UR8, RZ ;  /* 0x000000080e0f7c24 */ /* 0x000fe2000f8e02ff */
[----:B------:R-:W2:Y:S01]  /*3fa0*/  LDCU UR8, c[0x0][0x440] ;  /* 0x00008800ff0877ac */ /* 0x000ea20008000800 */
        /* <DEDUP_REMOVED lines=8> */
[----:B--2---:R-:W-:Y:S02]  /*4030*/  ISETP.GE.AND P2, PT, R30, UR8, PT ;  /* 0x000000081e007c0c */ /* 0x004fe4000bf46270 */
[----:B------:R-:W-:Y:S01]  /*4040*/  ISETP.GE.AND P1, PT, R29, UR8, PT ;  /* 0x000000081d007c0c */ /* 0x000fe2000bf26270 */
[----:B------:R-:W-:Y:S01]  /*4050*/  IMAD.X R15, R23, 0x1, R15, P0 ;  /* 0x00000001170f7824 */ /* 0x000fe200000e060f */
[----:B-1----:R-:W-:-:S04]  /*4060*/  LEA R14, P0, R12, UR4, 0x1 ;  /* 0x000000040c0e7c11 */ /* 0x002fc8000f8008ff */
[----:B------:R-:W-:Y:S02]  /*4070*/  LEA.HI.X R15, R12, UR5, R15, 0x1, P0 ;  /* 0x000000050c0f7c11 */ /* 0x000fe400080f0c0f */
[----:B------:R-:W-:-:S03]  /*4080*/  ISETP.GE.AND P0, PT, R28, UR8, PT ;  /* 0x000000081c007c0c */ /* 0x000fc6000bf06270 */
[----:B------:R1:W-:Y:S04]  /*4090*/  @!P2 STG.E.64 desc[UR12][R14.64], R10 ;  /* 0x0000000a0e00a986 */ /* 0x0003e8000c101b0c */
[----:B------:R1:W-:Y:S06]  /*40a0*/  @!P1 STG.E.64 desc[UR12][R14.64+0x40], R6 ;  /* 0x000040060e009986 */ /* 0x0003ec000c101b0c */
[----:B------:R-:W-:Y:S05]  /*40b0*/  @P0 EXIT ;  /* 0x000000000000094d */ /* 0x000fea0003800000 */
[----:B------:R-:W-:Y:S01]  /*40c0*/  STG.E.64 desc[UR12][R14.64+0x80], R2 ;  /* 0x000080020e007986 */ /* 0x000fe2000c101b0c */
[----:B------:R-:W-:Y:S05]  /*40d0*/  EXIT ;  /* 0x000000000000794d */ /* 0x000fea0003800000 */
        .weak           $__internal_4_$__cuda_sm20_div_s64
        .type           $__internal_4_$__cuda_sm20_div_s64,@function
        .size           $__internal_4_$__cuda_sm20_div_s64,(.L_x_5438 - $__internal_4_$__cuda_sm20_div_s64)
$__internal_4_$__cuda_sm20_div_s64:
[----:B------:R-:W-:Y:S01]  /*40e0*/  IADD3 R29, P0, PT, RZ, -R18, RZ ;  /* 0x80000012ff1d7210 */ /* 0x000fe20007f1e0ff */
[----:B------:R-:W-:Y:S01]  /*40f0*/  IMAD.MOV.U32 R37, RZ, RZ, RZ ;  /* 0x000000ffff257224 */ /* 0x000fe200078e00ff */
        /* <DEDUP_REMOVED lines=34> */
[----:B------:R-:W-:-:S03]  /*4320*/  SEL R13, R13, R36, !P1 ;  /* 0x000000240d0d7207 */ /* 0x000fc60004800000 */
[----:B------:R-:W-:-:S04]  /*4330*/  IMAD.HI.U32 R11, P3, R21, R14, R38 ;  /* 0x0000000e150b7227 */ /* 0x000fc80007860026 */
[----:B------:R-:W-:-:S05]  /*4340*/  IMAD R14, R21, R22, RZ ;  /* 0x00000016150e7224 */ /* 0x000fca00078e02ff */
[----:B------:R-:W-:Y:S01]  /*4350*/  IADD3 R14, P2, PT, R14, R11, RZ ;  /* 0x0000000b0e0e7210 */ /* 0x000fe20007f5e0ff */
[----:B------:R-:W-:Y:S01]  /*4360*/  IMAD.HI.U32 R11, R21, R22, RZ ;  /* 0x00000016150b7227 */ /* 0x000fe200078e00ff */
[----:B------:R-:W-:-:S03]  /*4370*/  IADD3.X R22, PT, PT, RZ, ~R19, RZ, P0, !PT ;  /* 0x80000013ff167210 */ /* 0x000fc600007fe4ff */
[----:B------:R-:W-:Y:S01]  /*4380*/  IMAD.X R21, R11, 0x1, R21, P4 ;  /* 0x000000010b157824 */ /* 0x000fe200020e0615 */
[----:B------:R-:W-:Y:S01]  /*4390*/  SEL R11, R22, R19, !P1 ;  /* 0x00000013160b7207 */ /* 0x000fe20004800000 */
[----:B------:R-:W-:-:S04]  /*43a0*/  IMAD.HI.U32 R36, R14, R13, RZ ;  /* 0x0000000d0e247227 */ /* 0x000fc800078e00ff */
[----:B------:R-:W-:Y:S01]  /*43b0*/  IMAD.WIDE.U32 R36, R14, R11, R36 ;  /* 0x0000000b0e247225 */ /* 0x000fe200078e0024 */
[----:B------:R-:W-:-:S05]  /*43c0*/  IADD3.X R14, PT, PT, RZ, RZ, R21, P2, P3 ;  /* 0x000000ffff0e7210 */ /* 0x000fca00017e6415 */
[----:B------:R-:W-:-:S04]  /*43d0*/  IMAD.HI.U32 R21, P0, R14, R13, R36 ;  /* 0x0000000d0e157227 */ /* 0x000fc80007800024 */
[----:B------:R-:W-:-:S05]  /*43e0*/  IMAD R22, R14, R11, RZ ;  /* 0x0000000b0e167224 */ /* 0x000fca00078e02ff */
[----:B------:R-:W-:Y:S01]  /*43f0*/  IADD3 R22, P1, PT, R22, R21, RZ ;  /* 0x0000001516167210 */ /* 0x000fe20007f3e0ff */
[----:B------:R-:W-:-:S04]  /*4400*/  IMAD.HI.U32 R21, R14, R11, RZ ;  /* 0x0000000b0e157227 */ /* 0x000fc800078e00ff */
[----:B------:R-:W-:-:S04]  /*4410*/  IMAD.WIDE.U32 R36, R22, R28, RZ ;  /* 0x0000001c16247225 */ /* 0x000fc800078e00ff */
[----:B------:R-:W-:Y:S01]  /*4420*/  IMAD.X R21, RZ, RZ, R21, P0 ;  /* 0x000000ffff157224 */ /* 0x000fe200000e0615 */
[----:B------:R-:W-:Y:S01]  /*4430*/  IADD3 R13, P0, PT, -R36, R13, RZ ;  /* 0x0000000d240d7210 */ /* 0x000fe20007f1e1ff */
[----:B------:R-:W-:Y:S02]  /*4440*/  IMAD R14, R22, R29, R37 ;  /* 0x0000001d160e7224 */ /* 0x000fe400078e0225 */
[----:B------:R-:W-:Y:S01]  /*4450*/  IMAD.X R21, RZ, RZ, R21, P1 ;  /* 0x000000ffff157224 */ /* 0x000fe200008e0615 */
[----:B------:R-:W-:-:S03]  /*4460*/  ISETP.GE.U32.AND P3, PT, R13, R28, PT ;  /* 0x0000001c0d00720c */ /* 0x000fc60003f66070 */
[----:B------:R-:W-:-:S05]  /*4470*/  IMAD R14, R21, R28, R14 ;  /* 0x0000001c150e7224 */ /* 0x000fca00078e020e */
[----:B------:R-:W-:Y:S02]  /*4480*/  IADD3.X R11, PT, PT, ~R14, R11, RZ, P0, !PT ;  /* 0x0000000b0e0b7210 */ /* 0x000fe400007fe5ff */
[----:B------:R-:W-:Y:S02]  /*4490*/  IADD3 R14, P2, PT, R13, -R28, RZ ;  /* 0x8000001c0d0e7210 */ /* 0x000fe40007f5e0ff */
[----:B------:R-:W-:-:S04]  /*44a0*/  ISETP.GE.U32.AND.EX P3, PT, R11, R29, PT, P3 ;  /* 0x0000001d0b00720c */ /* 0x000fc80003f66130 */
[----:B------:R-:W-:Y:S01]  /*44b0*/  SEL R27, R14, R13, P3 ;  /* 0x0000000d0e1b7207 */ /* 0x000fe20001800000 */
[----:B------:R-:W-:Y:S01]  /*44c0*/  IMAD.X R14, R11, 0x1, ~R29, P2 ;  /* 0x000000010b0e7824 */ /* 0x000fe200010e0e1d */
[----:B------:R-:W-:Y:S02]  /*44d0*/  IADD3 R13, P1, PT, R22, 0x1, RZ ;  /* 0x00000001160d7810 */ /* 0x000fe40007f3e0ff */
[----:B------:R-:W-:Y:S01]  /*44e0*/  ISETP.GE.U32.AND P0, PT, R27, R28, PT ;  /* 0x0000001c1b00720c */ /* 0x000fe20003f06070 */
[----:B------:R-:W-:Y:S01]  /*44f0*/  IMAD.MOV.U32 R28, RZ, RZ, R16 ;  /* 0x000000ffff1c7224 */ /* 0x000fe200078e0010 */
[----:B------:R-:W-:Y:S01]  /*4500*/  SEL R13, R13, R22, P3 ;  /* 0x000000160d0d7207 */ /* 0x000fe20001800000 */
[----:B------:R-:W-:Y:S01]  /*4510*/  IMAD.X R22, RZ, RZ, R21, P1 ;  /* 0x000000ffff167224 */ /* 0x000fe200008e0615 */
[----:B------:R-:W-:Y:S02]  /*4520*/  SEL R11, R14, R11, P3 ;  /* 0x0000000b0e0b7207 */ /* 0x000fe40001800000 */
[----:B------:R-:W-:-:S02]  /*4530*/  IADD3 R14, P1, PT, R13, 0x1, RZ ;  /* 0x000000010d0e7810 */ /* 0x000fc40007f3e0ff */
[----:B------:R-:W-:Y:S02]  /*4540*/  SEL R22, R22, R21, P3 ;  /* 0x0000001516167207 */ /* 0x000fe40001800000 */
[----:B------:R-:W-:Y:S01]  /*4550*/  ISETP.GE.U32.AND.EX P0, PT, R11, R29, PT, P0 ;  /* 0x0000001d0b00720c */ /* 0x000fe20003f06100 */
[----:B------:R-:W-:Y:S02]  /*4560*/  IMAD.MOV.U32 R29, RZ, RZ, 0x0 ;  /* 0x00000000ff1d7424 */ /* 0x000fe400078e00ff */
[----:B------:R-:W-:Y:S01]  /*4570*/  IMAD.X R11, RZ, RZ, R22, P1 ;  /* 0x000000ffff0b7224 */ /* 0x000fe200008e0616 */
[----:B------:R-:W-:Y:S02]  /*4580*/  SEL R14, R14, R13, P0 ;  /* 0x0000000d0e0e7207 */ /* 0x000fe40000000000 */
[----:B------:R-:W-:Y:S02]  /*4590*/  LOP3.LUT R13, R17, R19, RZ, 0x3c, !PT ;  /* 0x00000013110d7212 */ /* 0x000fe400078e3cff */
[----:B------:R-:W-:-:S02]  /*45a0*/  SEL R22, R11, R22, P0 ;  /* 0x000000160b167207 */ /* 0x000fc40000000000 */
[----:B------:R-:W-:Y:S02]  /*45b0*/  IADD3 R11, P1, PT, RZ, -R14, RZ ;  /* 0x8000000eff0b7210 */ /* 0x000fe40007f3e0ff */
[----:B------:R-:W-:Y:S02]  /*45c0*/  ISETP.GE.AND P2, PT, R13, RZ, PT ;  /* 0x000000ff0d00720c */ /* 0x000fe40003f46270 */
[----:B------:R-:W-:Y:S02]  /*45d0*/  ISETP.NE.U32.AND P0, PT, R18, RZ, PT ;  /* 0x000000ff1200720c */ /* 0x000fe40003f05070 */
[----:B------:R-:W-:Y:S02]  /*45e0*/  IADD3.X R13, PT, PT, RZ, ~R22, RZ, P1, !PT ;  /* 0x80000016ff0d7210 */ /* 0x000fe40000ffe4ff */
[----:B------:R-:W-:Y:S02]  /*45f0*/  ISETP.NE.AND.EX P0, PT, R17, RZ, PT, P0 ;  /* 0x000000ff1100720c */ /* 0x000fe40003f05300 */
[----:B------:R-:W-:-:S02]  /*4600*/  SEL R11, R11, R14, !P2 ;  /* 0x0000000e0b0b7207 */ /* 0x000fc40005000000 */
[----:B------:R-:W-:Y:S02]  /*4610*/  SEL R13, R13, R22, !P2 ;  /* 0x000000160d0d7207 */ /* 0x000fe40005000000 */
[----:B------:R-:W-:Y:S02]  /*4620*/  SEL R14, R11, 0xffffffff, P0 ;  /* 0xffffffff0b0e7807 */ /* 0x000fe40000000000 */
[----:B------:R-:W-:Y:S01]  /*4630*/  SEL R13, R13, 0xffffffff, P0 ;  /* 0xffffffff0d0d7807 */ /* 0x000fe20000000000 */
[----:B------:R-:W-:Y:S06]  /*4640*/  RET.REL.NODEC R28 `(_ZN5flash32flash_fwd_splitkv_combine_kernelI23Flash_fwd_kernel_traitsILi96ELi64ELi128ELi4ELb0ELb0EN7cutlass10bfloat16_tE19Flash_kernel_traitsILi96ELi64ELi128ELi4ES3_EELi16ELi3ELb0EEEvNS_16Flash_fwd_paramsE) ;  /* 0xffffffb81c6c7950 */ /* 0x000fec0003c3ffff */
.L_x_161:
        /* <DEDUP_REMOVED lines=11> */
.L_x_5438:


//--------------------- .text._ZN5flash32flash_fwd_splitkv_combine_kernelI23Flash_fwd_kernel_traitsILi96ELi64ELi128ELi4ELb0ELb0EN7cutlass10bfloat16_tE19Flash_kernel_traitsILi96ELi64ELi128ELi4ES3_EELi16ELi2ELb0EEEvNS_16Flash_fwd_paramsE --------------------------
	.section	.text._ZN5flash32flash_fwd_splitkv_combine_kernelI23Flash_fwd_kernel_traitsILi96ELi64ELi128ELi4ELb0ELb0EN7cutlass10bfloat16_tE19Flash_kernel_traitsILi96ELi64ELi128ELi4ES3_EELi16ELi2ELb0EEEvNS_16Flash_fwd_paramsE,"ax",@progbits
	.align	128
        .global         _ZN5flash32flash_fwd_splitkv_combine_kernelI23Flash_fwd_kernel_traitsILi96ELi64ELi128ELi4ELb0ELb0EN7cutlass10bfloat16_tE19Flash_kernel_traitsILi96ELi64ELi128ELi4ES3_EELi16ELi2ELb0EEEvNS_16Flash_fwd_paramsE
        .type           _ZN5flash32flash_fwd_splitkv_combine_kernelI23Flash_fwd_kernel_traitsILi96ELi64ELi128ELi4ELb0ELb0EN7cutlass10bfloat16_tE19Flash_kernel_traitsILi96ELi64ELi128ELi4ES3_EELi16ELi2ELb0EEEvNS_16Flash_fwd_paramsE,@function
        .size           _ZN5flash32flash_fwd_splitkv_combine_kernelI23Flash_fwd_kernel_traitsILi96ELi64ELi128ELi4ELb0ELb0EN7cutlass10bfloat16_tE19Flash_kernel_traitsILi96ELi64ELi128ELi4ES3_EELi16ELi2ELb0EEEvNS_16Flash_fwd_paramsE,(.L_x_5439 - _ZN5flash32flash_fwd_splitkv_combine_kernelI23Flash_fwd_kernel_traitsILi96ELi64ELi128ELi4ELb0ELb0EN7cutlass10bfloat16_tE19Flash_kernel_traitsILi96ELi64ELi128ELi4ES3_EELi16ELi2ELb0EEEvNS_16Flash_fwd_paramsE)
        .other          _ZN5flash32flash_fwd_splitkv_combine_kernelI23Flash_fwd_kernel_traitsILi96ELi64ELi128ELi4ELb0ELb0EN7cutlass10bfloat16_tE19Flash_kernel_traitsILi96ELi64ELi128ELi4ES3_EELi16ELi2ELb0EEEvNS_16Flash_fwd_paramsE,@"STO_CUDA_ENTRY STV_DEFAULT"
_ZN5flash32flash_fwd_splitkv_combine_kernelI23Flash_fwd_kernel_traitsILi96ELi64ELi128ELi4ELb0ELb0EN7cutlass10bfloat16_tE19Flash_kernel_traitsILi96ELi64ELi128ELi4ES3_EELi16ELi2ELb0EEEvNS_16Flash_fwd_paramsE:
.text._ZN5flash32flash_fwd_splitkv_combine_kernelI23Flash_fwd_kernel_traitsILi96ELi64ELi128ELi4ELb0ELb0EN7cutlass10bfloat16_tE19Flash_kernel_traitsILi96ELi64ELi128ELi4ES3_EELi16ELi2ELb0EEEvNS_16Flash_fwd_paramsE:
[----:B------:R-:W-:Y:S01]  /*0000*/  LDC R1, c[0x0][0x37c] ;  /* 0x0000df00ff017b82 */ /* 0x000fe20000000800 */
[----:B------:R-:W0:Y:S07]  /*0010*/  LDCU UR10, c[0x0][0x3e0] ;  /* 0x00007c00ff0a77ac */ /* 0x000e2e0008000800 */
[----:B------:R-:W1:Y:S01]  /*0020*/  S2UR UR6, SR_CTAID.X ;  /* 0x00000000000679c3 */ /* 0x000e620000002500 */
[----:B------:R-:W2:Y:S01]  /*0030*/  S2R R0, SR_TID.X ;  /* 0x0000000000007919 */ /* 0x000ea20000002100 */
        /* <DEDUP_REMOVED lines=10> */
[----:B--2---:R-:W-:Y:S05]  /*00e0*/  BRA.U UP0, `(.L_x_162) ;  /* 0x0000000100607547 */ /* 0x004fea000b800000 */
        /* <DEDUP_REMOVED lines=24> */
.L_x_162:
[----:B------:R-:W-:Y:S01]  /*0270*/  IMAD.U32 R27, RZ, RZ, UR7 ;  /* 0x00000007ff1b7e24 */ /* 0x000fe2000f8e00ff */
[----:B------:R-:W-:Y:S01]  /*0280*/  MOV R20, UR15 ;  /* 0x0000000f00147c02 */ /* 0x000fe20008000f00 */
[----:B------:R-:W-:Y:S01]  /*0290*/  IMAD.U32 R21, RZ, RZ, UR14 ;  /* 0x0000000eff157e24 */ /* 0x000fe2000f8e00ff */
[----:B------:R-:W-:Y:S02]  /*02a0*/  MOV R19, UR8 ;  /* 0x0000000800137c02 */ /* 0x000fe40008000f00 */
[----:B------:R-:W-:Y:S02]  /*02b0*/  MOV R18, 0x2d0 ;  /* 0x000002d000127802 */ /* 0x000fe40000000f00 */
[----:B------:R-:W-:Y:S05]  /*02c0*/  CALL.REL.NOINC `($__internal_5_$__cuda_sm20_div_s64) ;  /* 0x0000003c00687944 */ /* 0x000fea0003c00000 */
.L_x_163:
        /* <DEDUP_REMOVED lines=16> */
[----:B0-----:R-:W-:-:S04]  /*03d0*/  IMAD.MOV R2, RZ, RZ, -R3 ;  /* 0x000000ffff027224 */ /* 0x001fc800078e0a03 */
[----:B------:R-:W-:Y:S02]  /*03e0*/  IMAD R5, R2, R20, RZ ;  /* 0x0000001402057224 */ /* 0x000fe400078e02ff */
[----:B------:R-:W-:-:S05]  /*03f0*/  HFMA2 R2, -RZ, RZ, 0, 0 ;  /* 0x00000000ff027431 */ /* 0x000fca00000001ff */
        /* <DEDUP_REMOVED lines=11> */
.L_x_165:
[----:B------:R-:W-:Y:S01]  /*04b0*/  IMAD.MOV.U32 R27, RZ, RZ, R16 ;  /* 0x000000ffff1b7224 */ /* 0x000fe200078e0010 */
[----:B------:R-:W-:Y:S02]  /*04c0*/  MOV R21, R17 ;  /* 0x0000001100157202 */ /* 0x000fe40000000f00 */
[----:B------:R-:W-:Y:S02]  /*04d0*/  MOV R18, 0x4f0 ;  /* 0x000004f000127802 */ /* 0x000fe40000000f00 */
[----:B------:R-:W-:Y:S05]  /*04e0*/  CALL.REL.NOINC `($__internal_5_$__cuda_sm20_div_s64) ;  /* 0x0000003800e07944 */ /* 0x000fea0003c00000 */
[----:B------:R-:W-:Y:S02]  /*04f0*/  MOV R30, R16 ;  /* 0x00000010001e7202 */ /* 0x000fe40000000f00 */
[----:B------:R-:W-:Y:S02]  /*0500*/  MOV R31, R17 ;  /* 0x00000011001f7202 */ /* 0x000fe40000000f00 */
.L_x_166:
[----:B------:R-:W-:Y:S05]  /*0510*/  BSYNC.RECONVERGENT B0 ;  /* 0x0000000000007941 */ /* 0x000fea0003800200 */
.L_x_164:
        /* <DEDUP_REMOVED lines=12> */
[----:B------:R-:W-:-:S06]  /*05e0*/  IMAD.HI.U32 R8, R9, R5, R8 ;  /* 0x0000000509087227 */ /* 0x000fcc00078e0008 */
[----:B------:R-:W-:-:S04]  /*05f0*/  IMAD.HI.U32 R5, R8, R3, RZ ;  /* 0x0000000308057227 */ /* 0x000fc800078e00ff */
[----:B------:R-:W-:-:S04]  /*0600*/  IMAD.MOV R6, RZ, RZ, -R5 ;  /* 0x000000ffff067224 */ /* 0x000fc800078e0a05 */
[----:B------:R-:W-:Y:S01]  /*0610*/  IMAD R6, R7, R6, R3 ;  /* 0x0000000607067224 */ /* 0x000fe200078e0203 */
[----:B------:R-:W-:-:S04]  /*0620*/  LOP3.LUT R3, R2, R7, RZ, 0x3c, !PT ;  /* 0x0000000702037212 */ /* 0x000fc800078e3cff */
[----:B------:R-:W-:Y:S02]  /*0630*/  ISETP.GT.U32.AND P1, PT, R7, R6, PT ;  /* 0x000000060700720c */ /* 0x000fe40003f24070 */
[----:B------:R-:W-:-:S11]  /*0640*/  ISETP.GE.AND P0, PT, R3, RZ, PT ;  /* 0x000000ff0300720c */ /* 0x000fd60003f06270 */
[----:B------:R-:W-:Y:S02]  /*0650*/  @!P1 IMAD.IADD R6, R6, 0x1, -R7 ;  /* 0x0000000106069824 */ /* 0x000fe400078e0a07 */
[----:B------:R-:W-:Y:S01]  /*0660*/  @!P1 VIADD R5, R5, 0x1 ;  /* 0x0000000105059836 */ /* 0x000fe20000000000 */
[----:B------:R-:W-:Y:S02]  /*0670*/  ISETP.NE.AND P1, PT, R4, RZ, PT ;  /* 0x000000ff0400720c */ /* 0x000fe40003f25270 */
[----:B------:R-:W-:-:S13]  /*0680*/  ISETP.GE.U32.AND P2, PT, R6, R7, PT ;  /* 0x000000070600720c */ /* 0x000fda0003f46070 */
[----:B------:R-:W-:-:S04]  /*0690*/  @P2 VIADD R5, R5, 0x1 ;  /* 0x0000000105052836 */ /* 0x000fc80000000000 */
        /* <DEDUP_REMOVED lines=30> */
.L_x_168:
[----:B------:R-:W-:Y:S01]  /*0880*/  IMAD.MOV.U32 R27, RZ, RZ, R20 ;  /* 0x000000ffff1b7224 */ /* 0x000fe200078e0014 */
[----:B------:R-:W-:Y:S01]  /*0890*/  MOV R20, R14 ;  /* 0x0000000e00147202 */ /* 0x000fe20000000f00 */
[----:B------:R-:W-:Y:S01]  /*08a0*/  IMAD.MOV.U32 R21, RZ, RZ, R19 ;  /* 0x000000ffff157224 */ /* 0x000fe200078e0013 */
[----:B------:R-:W-:Y:S02]  /*08b0*/  MOV R19, R4 ;  /* 0x0000000400137202 */ /* 0x000fe40000000f00 */
[----:B------:R-:W-:Y:S02]  /*08c0*/  MOV R18, 0x8e0 ;  /* 0x000008e000127802 */ /* 0x000fe40000000f00 */
[----:B------:R-:W-:Y:S05]  /*08d0*/  CALL.REL.NOINC `($__internal_5_$__cuda_sm20_div_s64) ;  /* 0x0000003400e47944 */ /* 0x000fea0003c00000 */
.L_x_169:
[----:B------:R-:W-:Y:S05]  /*08e0*/  BSYNC.RECONVERGENT B0 ;  /* 0x0000000000007941 */ /* 0x000fea0003800200 */
.L_x_167:
        /* <DEDUP_REMOVED lines=25> */
[----:B------:R-:W-:-:S13]  /*0a80*/  ISETP.GE.U32.AND P0, PT, R3, R6, PT ;  /* 0x000000060300720c */ /* 0x000fda0003f06070 */
[----:B------:R-:W-:-:S04]  /*0a90*/  @P0 VIADD R5, R5, 0x1 ;  /* 0x0000000105050836 */ /* 0x000fc80000000000 */
[----:B------:R-:W-:Y:S02]  /*0aa0*/  IMAD.MOV.U32 R6, RZ, RZ, R5 ;  /* 0x000000ffff067224 */ /* 0x000fe400078e0005 */
[----:B------:R-:W0:Y:S02]  /*0ab0*/  LDC R5, c[0x0][0x3e0] ;  /* 0x0000f800ff057b82 */ /* 0x000e240000000800 */
[----:B------:R-:W-:Y:S01]  /*0ac0*/  @!P2 IMAD.MOV R6, RZ, RZ, -R6 ;  /* 0x000000ffff06a224 */ /* 0x000fe200078e0a06 */
[----:B------:R-:W-:-:S05]  /*0ad0*/  @!P1 LOP3.LUT R6, RZ, UR11, RZ, 0x33, !PT ;  /* 0x0000000bff069c12 */ /* 0x000fca000f8e33ff */
[----:B------:R-:W-:Y:S01]  /*0ae0*/  IMAD R12, R6, UR4, RZ ;  /* 0x00000004060c7c24 */ /* 0x000fe2000f8e02ff */
[----:B------:R-:W1:Y:S04]  /*0af0*/  LDCU.U8 UR4, c[0x0][0x549] ;  /* 0x0000a920ff0477ac */ /* 0x000e680008000000 */
[-C--:B------:R-:W-:Y:S02]  /*0b00*/  IABS R9, R12.reuse ;  /* 0x0000000c00097213 */ /* 0x080fe40000000000 */
[----:B------:R-:W-:Y:S02]  /*0b10*/  IABS R18, R12 ;  /* 0x0000000c00127213 */ /* 0x000fe40000000000 */
[----:B------:R-:W2:Y:S03]  /*0b20*/  I2F.RP R8, R9 ;  /* 0x0000000900087306 */ /* 0x000ea60000209400 */
[----:B------:R-:W-:Y:S01]  /*0b30*/  IMAD.MOV R18, RZ, RZ, -R18 ;  /* 0x000000ffff127224 */ /* 0x000fe200078e0a12 */
[----:B0-----:R-:W-:-:S02]  /*0b40*/  IABS R7, R5 ;  /* 0x0000000500077213 */ /* 0x001fc40000000000 */
[----:B------:R-:W-:Y:S01]  /*0b50*/  ISETP.NE.AND P4, PT, R5, RZ, PT ;  /* 0x000000ff0500720c */ /* 0x000fe20003f85270 */
[----:B-1----:R-:W-:Y:S01]  /*0b60*/  UISETP.NE.AND UP1, UPT, UR4, URZ, UPT ;  /* 0x000000ff0400728c */ /* 0x002fe2000bf25270 */
[----:B------:R-:W0:Y:S03]  /*0b70*/  I2F.RP R3, R7 ;  /* 0x0000000700037306 */ /* 0x000e260000209400 */
[----:B------:R-:W-:-:S05]  /*0b80*/  USEL UR11, UR11, 0x1, !UP1 ;  /* 0x000000010b0b7887 */ /* 0x000fca000c800000 */
[----:B--2---:R-:W1:Y:S08]  /*0b90*/  MUFU.RCP R2, R8 ;  /* 0x0000000800027308 */ /* 0x004e700000001000 */
[----:B0-----:R-:W0:Y:S01]  /*0ba0*/  MUFU.RCP R20, R3 ;  /* 0x0000000300147308 */ /* 0x001e220000001000 */
[----:B-1----:R-:W-:Y:S01]  /*0bb0*/  IADD3 R22, PT, PT, R2, 0xffffffe, RZ ;  /* 0x0ffffffe02167810 */ /* 0x002fe20007ffe0ff */
[----:B------:R-:W-:-:S06]  /*0bc0*/  VIADD R2, R5, 0xffffffff ;  /* 0xffffffff05027836 */ /* 0x000fcc0000000000 */
[----:B------:R-:W1:Y:S01]  /*0bd0*/  F2I.FTZ.U32.TRUNC.NTZ R23, R22 ;  /* 0x0000001600177305 */ /* 0x000e62000021f000 */
[----:B------:R-:W-:Y:S02]  /*0be0*/  IMAD.IADD R8, R2, 0x1, R9 ;  /* 0x0000000102087824 */ /* 0x000fe400078e0209 */
[----:B0-----:R-:W-:-:S03]  /*0bf0*/  VIADD R20, R20, 0xffffffe ;  /* 0x0ffffffe14147836 */ /* 0x001fc60000000000 */
[-C--:B------:R-:W-:Y:S02]  /*0c00*/  LOP3.LUT R15, R8, R9.reuse, RZ, 0x3c, !PT ;  /* 0x00000009080f7212 */ /* 0x080fe400078e3cff */
[----:B------:R-:W0:Y:S02]  /*0c10*/  F2I.FTZ.U32.TRUNC.NTZ R21, R20 ;  /* 0x0000001400157305 */ /* 0x000e24000021f000 */
[----:B------:R-:W-:Y:S01]  /*0c20*/  ISETP.GE.AND P0, PT, R15, RZ, PT ;  /* 0x000000ff0f00720c */ /* 0x000fe20003f06270 */
[----:B-1----:R-:W-:Y:S02]  /*0c30*/  IMAD.MOV R10, RZ, RZ, -R23 ;  /* 0x000000ffff0a7224 */ /* 0x002fe400078e0a17 */
[----:B------:R-:W-:Y:S02]  /*0c40*/  HFMA2 R22, -RZ, RZ, 0, 0 ;  /* 0x00000000ff167431 */ /* 0x000fe400000001ff */
[----:B------:R-:W-:Y:S01]  /*0c50*/  IMAD R11, R10, R9, RZ ;  /* 0x000000090a0b7224 */ /* 0x000fe200078e02ff */
[----:B------:R-:W-:-:S02]  /*0c60*/  IABS R10, R8 ;  /* 0x00000008000a7213 */ /* 0x000fc40000000000 */
[----:B------:R-:W-:Y:S01]  /*0c70*/  LOP3.LUT R8, R8, R5, RZ, 0x3c, !PT ;  /* 0x0000000508087212 */ /* 0x000fe200078e3cff */
[----:B------:R-:W-:-:S04]  /*0c80*/  IMAD.HI.U32 R11, R23, R11, R22 ;  /* 0x0000000b170b7227 */ /* 0x000fc800078e0016 */
[----:B0-----:R-:W-:Y:S02]  /*0c90*/  IMAD.MOV R3, RZ, RZ, -R21 ;  /* 0x000000ffff037224 */ /* 0x001fe400078e0a15 */
[----:B------:R-:W-:-:S04]  /*0ca0*/  IMAD.HI.U32 R11, R11, R10, RZ ;  /* 0x0000000a0b0b7227 */ /* 0x000fc800078e00ff */
[----:B------:R-:W-:Y:S02]  /*0cb0*/  IMAD R18, R11, R18, R10 ;  /* 0x000000120b127224 */ /* 0x000fe400078e020a */
[----:B------:R-:W-:Y:S02]  /*0cc0*/  IMAD R3, R3, R7, RZ ;  /* 0x0000000703037224 */ /* 0x000fe400078e02ff */
[----:B------:R-:W-:Y:S01]  /*0cd0*/  IMAD.MOV.U32 R20, RZ, RZ, RZ ;  /* 0x000000ffff147224 */ /* 0x000fe200078e00ff */
[----:B------:R-:W-:-:S03]  /*0ce0*/  ISETP.GT.U32.AND P1, PT, R9, R18, PT ;  /* 0x000000120900720c */ /* 0x000fc60003f24070 */
[----:B------:R-:W-:-:S06]  /*0cf0*/  IMAD.HI.U32 R3, R21, R3, R20 ;  /* 0x0000000315037227 */ /* 0x000fcc00078e0014 */
[----:B------:R-:W-:-:S04]  /*0d00*/  IMAD.HI.U32 R13, R3, R10, RZ ;  /* 0x0000000a030d7227 */ /* 0x000fc800078e00ff */
[----:B------:R-:W-:Y:S01]  /*0d10*/  @!P1 IMAD.IADD R18, R18, 0x1, -R9 ;  /* 0x0000000112129824 */ /* 0x000fe200078e0a09 */
[----:B------:R-:W-:Y:S01]  /*0d20*/  IADD3 R3, PT, PT, -R13, RZ, RZ ;  /* 0x000000ff0d037210 */ /* 0x000fe20007ffe1ff */
[----:B------:R-:W-:Y:S01]  /*0d30*/  @!P1 VIADD R11, R11, 0x1 ;  /* 0x000000010b0b9836 */ /* 0x000fe20000000000 */
[----:B------:R-:W-:Y:S02]  /*0d40*/  ISETP.NE.AND P1, PT, R12, RZ, PT ;  /* 0x000000ff0c00720c */ /* 0x000fe40003f25270 */
[----:B------:R-:W-:Y:S01]  /*0d50*/  ISETP.GE.U32.AND P2, PT, R18, R9, PT ;  /* 0x000000091200720c */ /* 0x000fe20003f46070 */
[----:B------:R-:W-:-:S05]  /*0d60*/  IMAD R10, R7, R3, R10 ;  /* 0x00000003070a7224 */ /* 0x000fca00078e020a */
[----:B------:R-:W-:-:S07]  /*0d70*/  ISETP.GT.U32.AND P3, PT, R7, R10, PT ;  /* 0x0000000a0700720c */ /* 0x000fce0003f64070 */
[----:B------:R-:W-:Y:S01]  /*0d80*/  @P2 VIADD R11, R11, 0x1 ;  /* 0x000000010b0b2836 */ /* 0x000fe20000000000 */
[----:B------:R-:W-:-:S03]  /*0d90*/  ISETP.GE.AND P2, PT, R8, RZ, PT ;  /* 0x000000ff0800720c */ /* 0x000fc60003f46270 */
[----:B------:R-:W-:Y:S01]  /*0da0*/  @!P0 IMAD.MOV R11, RZ, RZ, -R11 ;  /* 0x000000ffff0b8224 */ /* 0x000fe200078e0a0b */
[----:B------:R-:W-:Y:S01]  /*0db0*/  @!P1 LOP3.LUT R11, RZ, R9, RZ, 0x33, !PT ;  /* 0x00000009ff0b9212 */ /* 0x000fe200078e33ff */
[----:B------:R-:W-:Y:S01]  /*0dc0*/  @!P3 IMAD.IADD R10, R10, 0x1, -R7 ;  /* 0x000000010a0ab824 */ /* 0x000fe200078e0a07 */
[----:B------:R-:W-:Y:S02]  /*0dd0*/  @!P3 IADD3 R13, PT, PT, R13, 0x1, RZ ;  /* 0x000000010d0db810 */ /* 0x000fe40007ffe0ff */
[----:B------:R-:W-:Y:S02]  /*0de0*/  ISETP.LT.U32.AND P0, PT, R16, R11, PT ;  /* 0x0000000b1000720c */ /* 0x000fe40003f01070 */
[----:B------:R-:W-:Y:S02]  /*0df0*/  SHF.R.S32.HI R3, RZ, 0x1f, R11 ;  /* 0x0000001fff037819 */ /* 0x000fe4000001140b */
[----:B------:R-:W-:Y:S02]  /*0e00*/  ISETP.GE.U32.AND P1, PT, R10, R7, PT ;  /* 0x000000070a00720c */ /* 0x000fe40003f26070 */
[----:B------:R-:W-:-:S02]  /*0e10*/  ISETP.LT.AND.EX P0, PT, R17, R3, PT, P0 ;  /* 0x000000031100720c */ /* 0x000fc40003f01300 */
[----:B------:R-:W-:Y:S02]  /*0e20*/  ISETP.NE.AND P3, PT, R6, RZ, PT ;  /* 0x000000ff0600720c */ /* 0x000fe40003f65270 */
[C---:B------:R-:W-:Y:S02]  /*0e30*/  SEL R3, R17.reuse, R3, P0 ;  /* 0x0000000311037207 */ /* 0x040fe40000000000 */
[----:B------:R-:W-:Y:S02]  /*0e40*/  SEL R10, RZ, 0x1, !P3 ;  /* 0x00000001ff0a7807 */ /* 0x000fe40005800000 */
[----:B------:R-:W-:Y:S02]  /*0e50*/  LOP3.LUT R7, R17, R3, RZ, 0xfc, !PT ;  /* 0x0000000311077212 */ /* 0x000fe400078efcff */
[----:B------:R-:W-:Y:S01]  /*0e60*/  SEL R11, R16, R11, P0 ;  /* 0x0000000b100b7207 */ /* 0x000fe20000000000 */
[----:B------:R-:W-:Y:S01]  /*0e70*/  @P1 VIADD R13, R13, 0x1 ;  /* 0x000000010d0d1836 */ /* 0x000fe20000000000 */
[----:B------:R-:W-:-:S02]  /*0e80*/  ISETP.NE.U32.AND P1, PT, R7, RZ, PT ;  /* 0x000000ff0700720c */ /* 0x000fc40003f25070 */
[----:B------:R-:W-:Y:S01]  /*0e90*/  SHF.R.S32.HI R7, RZ, 0x1f, R12 ;  /* 0x0000001fff077819 */ /* 0x000fe2000001140c */
[----:B------:R-:W-:-:S03]  /*0ea0*/  IMAD.MOV.U32 R6, RZ, RZ, R13 ;  /* 0x000000ffff067224 */ /* 0x000fc600078e000d */
[----:B------:R-:W-:Y:S01]  /*0eb0*/  LOP3.LUT R10, R7, R10, RZ, 0xfc, !PT ;  /* 0x0000000a070a7212 */ /* 0x000fe200078efcff */
[----:B------:R-:W-:Y:S01]  /*0ec0*/  @!P2 IMAD.MOV R6, RZ, RZ, -R6 ;  /* 0x000000ffff06a224 */ /* 0x000fe200078e0a06 */
[----:B------:R-:W-:-:S05]  /*0ed0*/  @!P4 LOP3.LUT R6, RZ, R5, RZ, 0x33, !PT ;  /* 0x00000005ff06c212 */ /* 0x000fca00078e33ff */
        /* <DEDUP_REMOVED lines=21> */
.L_x_171:
[----:B------:R-:W-:Y:S01]  /*1030*/  IMAD.MOV.U32 R27, RZ, RZ, R16 ;  /* 0x000000ffff1b7224 */ /* 0x000fe200078e0010 */
[----:B------:R-:W-:Y:S01]  /*1040*/  MOV R20, R11 ;  /* 0x0000000b00147202 */ /* 0x000fe20000000f00 */
[----:B------:R-:W-:Y:S01]  /*1050*/  IMAD.MOV.U32 R21, RZ, RZ, R17 ;  /* 0x000000ffff157224 */ /* 0x000fe200078e0011 */
[----:B------:R-:W-:Y:S02]  /*1060*/  MOV R19, R3 ;  /* 0x0000000300137202 */ /* 0x000fe40000000f00 */
[----:B------:R-:W-:Y:S02]  /*1070*/  MOV R18, 0x1090 ;  /* 0x0000109000127802 */ /* 0x000fe40000000f00 */
[----:B------:R-:W-:Y:S05]  /*1080*/  CALL.REL.NOINC `($__internal_5_$__cuda_sm20_div_s64) ;  /* 0x0000002c00f87944 */ /* 0x000fea0003c00000 */
[----:B------:R-:W-:Y:S02]  /*1090*/  MOV R32, R16 ;  /* 0x0000001000207202 */ /* 0x000fe40000000f00 */
[----:B------:R-:W-:Y:S02]  /*10a0*/  MOV R33, R17 ;  /* 0x0000001100217202 */ /* 0x000fe40000000f00 */
.L_x_172:
[----:B------:R-:W-:Y:S05]  /*10b0*/  BSYNC.RECONVERGENT B0 ;  /* 0x0000000000007941 */ /* 0x000fea0003800200 */
.L_x_170:
[----:B------:R-:W-:Y:S01]  /*10c0*/  IABS R16, UR10 ;  /* 0x0000000a00107c13 */ /* 0x000fe20008000000 */
[----:B------:R-:W0:Y:S01]  /*10d0*/  LDC R5, c[0x0][0x434] ;  /* 0x00010d00ff057b82 */ /* 0x000e220000000800 */
[----:B------:R-:W-:Y:S01]  /*10e0*/  IABS R7, UR10 ;  /* 0x0000000a00077c13 */ /* 0x000fe20008000000 */
[----:B------:R-:W-:Y:S01]  /*10f0*/  BSSY.RECONVERGENT B0, `(.L_x_173) ;  /* 0x000003d000007945 */ /* 0x000fe20003800200 */
[----:B------:R-:W1:Y:S03]  /*1100*/  I2F.RP R13, R16 ;  /* 0x00000010000d7306 */ /* 0x000e660000209400 */
[----:B------:R-:W-:-:S05]  /*1110*/  IMAD.MOV R7, RZ, RZ, -R7 ;  /* 0x000000ffff077224 */ /* 0x000fca00078e0a07 */
        /* <DEDUP_REMOVED lines=27> */
[----:B------:R-:W-:Y:S01]  /*12d0*/  ISETP.NE.U32.AND P1, PT, R7, RZ, PT ;  /* 0x000000ff0700720c */ /* 0x000fe20003f25070 */
[----:B------:R-:W-:-:S04]  /*12e0*/  IMAD R7, R6, UR11, RZ ;  /* 0x0000000b06077c24 */ /* 0x000fc8000f8e02ff */
[----:B------:R-:W-:-:S08]  /*12f0*/  IMAD R10, R10, R7, RZ ;  /* 0x000000070a0a7224 */ /* 0x000fd000078e02ff */
        /* <DEDUP_REMOVED lines=21> */
.L_x_174:
[----:B------:R-:W-:Y:S01]  /*1450*/  IMAD.MOV.U32 R27, RZ, RZ, R30 ;  /* 0x000000ffff1b7224 */ /* 0x000fe200078e001e */
[----:B------:R-:W-:Y:S01]  /*1460*/  MOV R21, R31 ;  /* 0x0000001f00157202 */ /* 0x000fe20000000f00 */
[----:B------:R-:W-:Y:S01]  /*1470*/  IMAD.MOV.U32 R20, RZ, RZ, R9 ;  /* 0x000000ffff147224 */ /* 0x000fe200078e0009 */
[----:B------:R-:W-:Y:S02]  /*1480*/  MOV R18, 0x14a0 ;  /* 0x000014a000127802 */ /* 0x000fe40000000f00 */
[----:B------:R-:W-:Y:S05]  /*1490*/  CALL.REL.NOINC `($__internal_5_$__cuda_sm20_div_s64) ;  /* 0x0000002800f47944 */ /* 0x000fea0003c00000 */
[----:B------:R-:W-:Y:S02]  /*14a0*/  MOV R22, R16 ;  /* 0x0000001000167202 */ /* 0x000fe40000000f00 */
[----:B------:R-:W-:Y:S02]  /*14b0*/  MOV R23, R17 ;  /* 0x0000001100177202 */ /* 0x000fe40000000f00 */
.L_x_175:
[----:B------:R-:W-:Y:S05]  /*14c0*/  BSYNC.RECONVERGENT B0 ;  /* 0x0000000000007941 */ /* 0x000fea0003800200 */
.L_x_173:
[----:B------:R-:W0:Y:S01]  /*14d0*/  LDCU UR5, c[0x0][0x434] ;  /* 0x00008680ff0577ac */ /* 0x000e220008000800 */
[----:B------:R-:W-:Y:S01]  /*14e0*/  SHF.R.U32.HI R18, RZ, 0x4, R0 ;  /* 0x00000004ff127819 */ /* 0x000fe20000011600 */
[----:B------:R-:W-:Y:S01]  /*14f0*/  BSSY.RECONVERGENT B0, `(.L_x_176) ;  /* 0x0000033000007945 */ /* 0x000fe20003800200 */
[----:B------:R-:W-:Y:S01]  /*1500*/  MOV R20, 0xff800000 ;  /* 0xff80000000147802 */ /* 0x000fe20000000f00 */
[----:B------:R-:W1:Y:S01]  /*1510*/  LDCU UR12, c[0x0][0x534] ;  /* 0x0000a680ff0c77ac */ /* 0x000e620008000800 */
[----:B------:R-:W2:Y:S01]  /*1520*/  LDCU UR9, c[0x0][0x430] ;  /* 0x00008600ff0977ac */ /* 0x000ea20008000800 */
[----:B------:R-:W-:-:S04]  /*1530*/  USHF.R.S32.HI UR4, URZ, 0x1f, UR10 ;  /* 0x0000001fff047899 */ /* 0x000fc8000801140a */
[----:B------:R-:W-:Y:S01]  /*1540*/  ULOP3.LUT UR4, UR4, 0x1, URZ, 0xfc, !UPT ;  /* 0x0000000104047892 */ /* 0x000fe2000f8efcff */
[----:B0-----:R-:W-:-:S05]  /*1550*/  IMAD.U32 R8, RZ, RZ, UR5 ;  /* 0x00000005ff087e24 */ /* 0x001fca000f8e00ff */
[----:B------:R-:W-:Y:S01]  /*1560*/  IABS R8, R8 ;  /* 0x0000000800087213 */ /* 0x000fe20000000000 */
[----:B--2---:R-:W-:-:S03]  /*1570*/  UIMAD UR9, UR5, UR9, URZ ;  /* 0x00000009050972a4 */ /* 0x004fc6000f8e02ff */
[----:B------:R-:W0:Y:S08]  /*1580*/  I2F.RP R13, R8 ;  /* 0x00000008000d7306 */ /* 0x000e300000209400 */
[----:B0-----:R-:W0:Y:S02]  /*1590*/  MUFU.RCP R16, R13 ;  /* 0x0000000d00107308 */ /* 0x001e240000001000 */
[----:B0-----:R-:W-:-:S06]  /*15a0*/  VIADD R16, R16, 0xffffffe ;  /* 0x0ffffffe10107836 */ /* 0x001fcc0000000000 */
[----:B------:R-:W0:Y:S02]  /*15b0*/  F2I.FTZ.U32.TRUNC.NTZ R17, R16 ;  /* 0x0000001000117305 */ /* 0x000e24000021f000 */
[--C-:B0-----:R-:W-:Y:S02]  /*15c0*/  IMAD.MOV R6, RZ, RZ, -R17.reuse ;  /* 0x000000ffff067224 */ /* 0x101fe400078e0a11 */
[----:B------:R-:W-:Y:S02]  /*15d0*/  HFMA2 R16, -RZ, RZ, 0, 0 ;  /* 0x00000000ff107431 */ /* 0x000fe400000001ff */
[----:B------:R-:W-:Y:S01]  /*15e0*/  IMAD R7, R6, R8, RZ ;  /* 0x0000000806077224 */ /* 0x000fe200078e02ff */
[----:B------:R-:W-:Y:S02]  /*15f0*/  IABS R6, R5 ;  /* 0x0000000500067213 */ /* 0x000fe40000000000 */
[----:B------:R-:W-:Y:S01]  /*1600*/  LOP3.LUT R5, R5, UR5, RZ, 0x3c, !PT ;  /* 0x0000000505057c12 */ /* 0x000fe2000f8e3cff */
[----:B------:R-:W-:Y:S01]  /*1610*/  IMAD.HI.U32 R7, R17, R7, R16 ;  /* 0x0000000711077227 */ /* 0x000fe200078e0010 */
[----:B------:R-:W-:-:S02]  /*1620*/  LOP3.LUT R16, R0, 0xf, RZ, 0xc0, !PT ;  /* 0x0000000f00107812 */ /* 0x000fc400078ec0ff */
[----:B------:R-:W-:-:S03]  /*1630*/  ISETP.GE.AND P1, PT, R5, RZ, PT ;  /* 0x000000ff0500720c */ /* 0x000fc60003f26270 */
[----:B------:R-:W-:-:S04]  /*1640*/  IMAD.HI.U32 R17, R7, R6, RZ ;  /* 0x0000000607117227 */ /* 0x000fc800078e00ff */
[----:B------:R-:W-:-:S04]  /*1650*/  IMAD.MOV R7, RZ, RZ, -R17 ;  /* 0x000000ffff077224 */ /* 0x000fc800078e0a11 */
[----:B------:R-:W-:-:S05]  /*1660*/  IMAD R7, R8, R7, R6 ;  /* 0x0000000708077224 */ /* 0x000fca00078e0206 */
[----:B------:R-:W-:-:S13]  /*1670*/  ISETP.GT.U32.AND P0, PT, R8, R7, PT ;  /* 0x000000070800720c */ /* 0x000fda0003f04070 */
[----:B------:R-:W-:Y:S01]  /*1680*/  @!P0 IMAD.IADD R7, R7, 0x1, -R8 ;  /* 0x0000000107078824 */ /* 0x000fe200078e0a08 */
[----:B------:R-:W-:Y:S02]  /*1690*/  @!P0 IADD3 R17, PT, PT, R17, 0x1, RZ ;  /* 0x0000000111118810 */ /* 0x000fe40007ffe0ff */
[----:B------:R-:W-:Y:S02]  /*16a0*/  ISETP.NE.AND P0, PT, RZ, UR5, PT ;  /* 0x00000005ff007c0c */ /* 0x000fe4000bf05270 */
[----:B------:R-:W-:-:S13]  /*16b0*/  ISETP.GE.U32.AND P2, PT, R7, R8, PT ;  /* 0x000000080700720c */ /* 0x000fda0003f46070 */
[----:B------:R-:W-:-:S04]  /*16c0*/  @P2 VIADD R17, R17, 0x1 ;  /* 0x0000000111112836 */ /* 0x000fc80000000000 */
[----:B------:R-:W-:Y:S01]  /*16d0*/  @!P1 IMAD.MOV R17, RZ, RZ, -R17 ;  /* 0x000000ffff119224 */ /* 0x000fe200078e0a11 */
[----:B-1----:R-:W-:Y:S01]  /*16e0*/  ISETP.GE.AND P1, PT, R18, UR12, PT ;  /* 0x0000000c12007c0c */ /* 0x002fe2000bf26270 */
[----:B------:R-:W0:Y:S01]  /*16f0*/  LDCU.64 UR12, c[0x0][0x358] ;  /* 0x00006b00ff0c77ac */ /* 0x000e220008000a00 */
[----:B------:R-:W-:-:S05]  /*1700*/  @!P0 LOP3.LUT R17, RZ, UR5, RZ, 0x33, !PT ;  /* 0x00000005ff118c12 */ /* 0x000fca000f8e33ff */
        /* <DEDUP_REMOVED lines=8> */
[----:B------:R-:W1:Y:S01]  /*1790*/  LDCU.64 UR4, c[0x0][0x428] ;  /* 0x00008500ff0477ac */ /* 0x000e620008000a00 */
[----:B------:R-:W-:Y:S01]  /*17a0*/  IADD3 R20, P0, PT, R16, UR6, RZ ;  /* 0x0000000610147c10 */ /* 0x000fe2000ff1e0ff */
[----:B------:R-:W-:-:S04]  /*17b0*/  IMAD R5, R18, UR14, RZ ;  /* 0x0000000e12057c24 */ /* 0x000fc8000f8e02ff */
[----:B------:R-:W-:Y:S02]  /*17c0*/  IMAD.X R21, RZ, RZ, RZ, P0 ;  /* 0x000000ffff157224 */ /* 0x000fe400000e06ff */
[----:B------:R-:W-:-:S05]  /*17d0*/  IMAD.WIDE.U32 R20, R18, UR7, R20 ;  /* 0x0000000712147c25 */ /* 0x000fca000f8e0014 */
[----:B------:R-:W-:Y:S02]  /*17e0*/  IADD3 R5, PT, PT, R21, R5, RZ ;  /* 0x0000000515057210 */ /* 0x000fe40007ffe0ff */
[----:B-1----:R-:W-:-:S04]  /*17f0*/  LEA R24, P0, R20, UR4, 0x2 ;  /* 0x0000000414187c11 */ /* 0x002fc8000f8010ff */
[----:B------:R-:W-:-:S05]  /*1800*/  LEA.HI.X R25, R20, UR5, R5, 0x2, P0 ;  /* 0x0000000514197c11 */ /* 0x000fca00080f1405 */
[----:B0-----:R1:W5:Y:S04]  /*1810*/  LDG.E R20, desc[UR12][R24.64] ;  /* 0x0000000c18147981 */ /* 0x001368000c1e1900 */
.L_x_177:
[----:B0-----:R-:W-:Y:S05]  /*1820*/  BSYNC.RECONVERGENT B0 ;  /* 0x0000000000007941 */ /* 0x001fea0003800200 */
.L_x_176:
[----:B------:R-:W0:Y:S01]  /*1830*/  S2UR UR14, SR_CgaCtaId ;  /* 0x00000000000e79c3 */ /* 0x000e220000008800 */
[C---:B------:R-:W-:Y:S01]  /*1840*/  ISETP.GT.U32.AND P0, PT, R0.reuse, 0x3f, PT ;  /* 0x0000003f0000780c */ /* 0x040fe20003f04070 */
[----:B------:R-:W-:Y:S01]  /*1850*/  UMOV UR4, 0x400 ;  /* 0x0000040000047882 */ /* 0x000fe20000000000 */
[----:B------:R-:W-:Y:S01]  /*1860*/  IMAD.MOV.U32 R15, RZ, RZ, 0x44 ;  /* 0x00000044ff0f7424 */ /* 0x000fe200078e00ff */
[----:B-1----:R-:W-:Y:S01]  /*1870*/  LOP3.LUT R25, R0, 0x3, RZ, 0xc0, !PT ;  /* 0x0000000300197812 */ /* 0x002fe200078ec0ff */
[----:B------:R-:W-:Y:S01]  /*1880*/  IMAD.MOV.U32 R8, RZ, RZ, 0x44 ;  /* 0x00000044ff087424 */ /* 0x000fe200078e00ff */
[----:B------:R-:W-:Y:S01]  /*1890*/  IABS R19, R6 ;  /* 0x0000000600137213 */ /* 0x000fe20000000000 */
[----:B------:R-:W-:Y:S01]  /*18a0*/  IMAD.MOV.U32 R26, RZ, RZ, -0x800000 ;  /* 0xff800000ff1a7424 */ /* 0x000fe200078e00ff */
[----:B------:R-:W1:Y:S01]  /*18b0*/  LDC R13, c[0x0][0x3e0] ;  /* 0x0000f800ff0d7b82 */ /* 0x000e620000000800 */
[----:B------:R-:W-:Y:S01]  /*18c0*/  ISETP.NE.AND P5, PT, R6, RZ, PT ;  /* 0x000000ff0600720c */ /* 0x000fe20003fa5270 */
[----:B------:R-:W-:Y:S01]  /*18d0*/  BSSY.RECONVERGENT B1, `(.L_x_178) ;  /* 0x000017a000017945 */ /* 0x000fe20003800200 */
[----:B------:R-:W-:Y:S01]  /*18e0*/  IMAD.IADD R2, R2, 0x1, R19 ;  /* 0x0000000102027824 */ /* 0x000fe200078e0213 */
[----:B0-----:R-:W-:-:S06]  /*18f0*/  ULEA UR14, UR14, UR4, 0x18 ;  /* 0x000000040e0e7291 */ /* 0x001fcc000f8ec0ff */
[----:B------:R-:W-:Y:S02]  /*1900*/  @!P0 IMAD R15, R18, R15, UR14 ;  /* 0x0000000e120f8e24 */ /* 0x000fe4000f8e020f */
[----:B------:R-:W-:Y:S01]  /*1910*/  IMAD R5, R25, R8, UR14 ;  /* 0x0000000e19057e24 */ /* 0x000fe2000f8e0208 */
[----:B------:R-:W-:Y:S01]  /*1920*/  LOP3.LUT R8, R0, 0x3fc, RZ, 0xc0, !PT ;  /* 0x000003fc00087812 */ /* 0x000fe200078ec0ff */
[----:B------:R-:W-:Y:S01]  /*1930*/  @!P0 IMAD R15, R16, 0x4, R15 ;  /* 0x00000004100f8824 */ /* 0x000fe200078e020f */
[----:B-1----:R-:W-:Y:S02]  /*1940*/  IABS R16, R13 ;  /* 0x0000000d00107213 */ /* 0x002fe40000000000 */
[----:B------:R-:W-:Y:S02]  /*1950*/  IADD3 R8, PT, PT, R5, R8, RZ ;  /* 0x0000000805087210 */ /* 0x000fe40007ffe0ff */
[----:B-----5:R0:W-:Y:S01]  /*1960*/  @!P0 STS [R15], R20 ;  /* 0x000000140f008388 */ /* 0x0201e20000000800 */
[----:B------:R-:W1:Y:S01]  /*1970*/  I2F.RP R7, R16 ;  /* 0x0000001000077306 */ /* 0x000e620000209400 */
[----:B------:R-:W-:Y:S07]  /*1980*/  BAR.SYNC.DEFER_BLOCKING 0x0 ;  /* 0x0000000000007b1d */ /* 0x000fee0000010000 */
[----:B-1----:R-:W1:Y:S08]  /*1990*/  MUFU.RCP R28, R7 ;  /* 0x00000007001c7308 */ /* 0x002e700000001000 */
[----:B0-----:R-:W-:Y:S01]  /*19a0*/  I2F.RP R20, R19 ;  /* 0x0000001300147306 */ /* 0x001fe20000209400 */
[----:B------:R-:W0:Y:S01]  /*19b0*/  @!P0 LDS R26, [R8] ;  /* 0x00000000081a8984 */ /* 0x000e220000000800 */
[----:B-1----:R-:W-:-:S06]  /*19c0*/  VIADD R28, R28, 0xffffffe ;  /* 0x0ffffffe1c1c7836 */ /* 0x002fcc0000000000 */
[----:B------:R-:W1:Y:S02]  /*19d0*/  F2I.FTZ.U32.TRUNC.NTZ R29, R28 ;  /* 0x0000001c001d7305 */ /* 0x000e64000021f000 */
[----:B-1----:R-:W-:Y:S02]  /*19e0*/  IMAD.MOV R7, RZ, RZ, -R29 ;  /* 0x000000ffff077224 */ /* 0x002fe400078e0a1d */
[----:B------:R-:W-:Y:S02]  /*19f0*/  IMAD.MOV.U32 R28, RZ, RZ, RZ ;  /* 0x000000ffff1c7224 */ /* 0x000fe400078e00ff */
[----:B------:R-:W-:-:S04]  /*1a00*/  IMAD R7, R7, R16, RZ ;  /* 0x0000001007077224 */ /* 0x000fc800078e02ff */
[----:B------:R-:W-:Y:S01]  /*1a10*/  IMAD.HI.U32 R7, R29, R7, R28 ;  /* 0x000000071d077227 */ /* 0x000fe200078e001c */
[----:B0-----:R-:W0:Y:S02]  /*1a20*/  SHFL.BFLY PT, R5, R26, 0x2, 0x1f ;  /* 0x0c401f001a057f89 */ /* 0x001e2400000e0000 */
[----:B0-----:R-:W-:-:S05]  /*1a30*/  FMNMX.FTZ R18, R5, R26, !PT ;  /* 0x0000001a05127209 */ /* 0x001fca0007810000 */
[----:B------:R-:W0:Y:S02]  /*1a40*/  SHFL.BFLY PT, R5, R18, 0x1, 0x1f ;  /* 0x0c201f0012057f89 */ /* 0x000e2400000e0000 */
[----:B0-----:R-:W-:Y:S02]  /*1a50*/  FMNMX.FTZ R15, R18, R5, !PT ;  /* 0x00000005120f7209 */ /* 0x001fe40007810000 */
[----:B------:R-:W0:Y:S02]  /*1a60*/  MUFU.RCP R5, R20 ;  /* 0x0000001400057308 */ /* 0x000e240000001000 */
[----:B------:R-:W-:-:S04]  /*1a70*/  FSETP.NEU.FTZ.AND P0, PT, R15, -INF , PT ;  /* 0xff8000000f00780b */ /* 0x000fc80003f1d000 */
[----:B------:R-:W-:-:S05]  /*1a80*/  FSEL R15, R15, RZ, P0 ;  /* 0x000000ff0f0f7208 */ /* 0x000fca0000000000 */
[----:B------:R-:W-:-:S04]  /*1a90*/  FADD.FTZ R21, -R15, R26 ;  /* 0x0000001a0f157221 */ /* 0x000fc80000010100 */
[----:B------:R-:W-:Y:S01]  /*1aa0*/  FMUL.FTZ R21, R21, 1.4426950216293334961 ;  /* 0x3fb8aa3b15157820 */ /* 0x000fe20000410000 */
[----:B0-----:R-:W-:-:S05]  /*1ab0*/  VIADD R30, R5, 0xffffffe ;  /* 0x0ffffffe051e7836 */ /* 0x001fca0000000000 */
[----:B------:R-:W0:Y:S04]  /*1ac0*/  MUFU.EX2 R21, R21 ;  /* 0x0000001500157308 */ /* 0x000e280000000800 */
[----:B------:R-:W1:Y:S01]  /*1ad0*/  F2I.FTZ.U32.TRUNC.NTZ R31, R30 ;  /* 0x0000001e001f7305 */ /* 0x000e62000021f000 */
[----:B0-----:R-:W0:Y:S01]  /*1ae0*/  SHFL.BFLY PT, R18, R21, 0x2, 0x1f ;  /* 0x0c401f0015127f89 */ /* 0x001e2200000e0000 */
[----:B-1----:R-:W-:Y:S01]  /*1af0*/  IADD3 R5, PT, PT, RZ, -R31, RZ ;  /* 0x8000001fff057210 */ /* 0x002fe20007ffe0ff */
[----:B------:R-:W-:-:S04]  /*1b00*/  HFMA2 R30, -RZ, RZ, 0, 0 ;  /* 0x00000000ff1e7431 */ /* 0x000fc800000001ff */
[----:B------:R-:W-:Y:S01]  /*1b10*/  IMAD.MOV.U32 R20, RZ, RZ, R5 ;  /* 0x000000ffff147224 */ /* 0x000fe200078e0005 */
[----:B------:R-:W-:-:S03]  /*1b20*/  IABS R5, R2 ;  /* 0x0000000200057213 */ /* 0x000fc60000000000 */
[----:B------:R-:W-:Y:S01]  /*1b30*/  IMAD R27, R20, R19, RZ ;  /* 0x00000013141b7224 */ /* 0x000fe200078e02ff */
[----:B------:R-:W-:Y:S01]  /*1b40*/  IABS R20, R6 ;  /* 0x0000000600147213 */ /* 0x000fe20000000000 */
[----:B------:R-:W-:-:S04]  /*1b50*/  IMAD.HI.U32 R7, R7, R5, RZ ;  /* 0x0000000507077227 */ /* 0x000fc800078e00ff */
[----:B------:R-:W-:-:S04]  /*1b60*/  IMAD.HI.U32 R30, R31, R27, R30 ;  /* 0x0000001b1f1e7227 */ /* 0x000fc800078e001e */
[----:B------:R-:W-:Y:S02]  /*1b70*/  IMAD.MOV R20, RZ, RZ, -R20 ;  /* 0x000000ffff147224 */ /* 0x000fe400078e0a14 */
[----:B0-----:R-:W-:Y:S01]  /*1b80*/  FADD.FTZ R18, R21, R18 ;  /* 0x0000001215127221 */ /* 0x001fe20000010000 */
[----:B------:R-:W-:-:S04]  /*1b90*/  IMAD.HI.U32 R30, R30, R5, RZ ;  /* 0x000000051e1e7227 */ /* 0x000fc800078e00ff */
[----:B------:R-:W-:Y:S02]  /*1ba0*/  IMAD R20, R30, R20, R5 ;  /* 0x000000141e147224 */ /* 0x000fe400078e0205 */
[----:B------:R-:W-:-:S03]  /*1bb0*/  IMAD.MOV R24, RZ, RZ, -R7 ;  /* 0x000000ffff187224 */ /* 0x000fc600078e0a07 */
[----:B------:R-:W-:Y:S01]  /*1bc0*/  ISETP.GT.U32.AND P1, PT, R19, R20, PT ;  /* 0x000000141300720c */ /* 0x000fe20003f24070 */
[C---:B------:R-:W-:Y:S02]  /*1bd0*/  IMAD R21, R16.reuse, R24, R5 ;  /* 0x0000001810157224 */ /* 0x040fe400078e0205 */
[----:B------:R-:W0:Y:S03]  /*1be0*/  SHFL.BFLY PT, R5, R18, 0x1, 0x1f ;  /* 0x0c201f0012057f89 */ /* 0x000e2600000e0000 */
[----:B------:R-:W-:-:S07]  /*1bf0*/  ISETP.GT.U32.AND P0, PT, R16, R21, PT ;  /* 0x000000151000720c */ /* 0x000fce0003f04070 */
[----:B------:R-:W-:Y:S02]  /*1c00*/  @!P1 IMAD.IADD R20, R20, 0x1, -R19 ;  /* 0x0000000114149824 */ /* 0x000fe400078e0a13 */
[----:B------:R-:W-:-:S03]  /*1c10*/  @!P1 VIADD R30, R30, 0x1 ;  /* 0x000000011e1e9836 */ /* 0x000fc60000000000 */
[-C--:B------:R-:W-:Y:S02]  /*1c20*/  ISETP.GE.U32.AND P2, PT, R20, R19.reuse, PT ;  /* 0x000000131400720c */ /* 0x080fe40003f46070 */
[-C--:B------:R-:W-:Y:S02]  /*1c30*/  @!P0 IADD3 R21, PT, PT, R21, -R16.reuse, RZ ;  /* 0x8000001015158210 */ /* 0x080fe40007ffe0ff */
[C---:B------:R-:W-:Y:S02]  /*1c40*/  LOP3.LUT R20, R2.reuse, R19, RZ, 0x3c, !PT ;  /* 0x0000001302147212 */ /* 0x040fe400078e3cff */
[----:B------:R-:W-:Y:S02]  /*1c50*/  ISETP.GE.U32.AND P4, PT, R21, R16, PT ;  /* 0x000000101500720c */ /* 0x000fe40003f86070 */
[----:B------:R-:W-:Y:S01]  /*1c60*/  LOP3.LUT R2, R2, R13, RZ, 0x3c, !PT ;  /* 0x0000000d02027212 */ /* 0x000fe200078e3cff */
[----:B0-----:R-:W-:Y:S01]  /*1c70*/  FADD.FTZ R5, R18, R5 ;  /* 0x0000000512057221 */ /* 0x001fe20000010000 */
[----:B------:R-:W-:-:S02]  /*1c80*/  @!P0 IADD3 R7, PT, PT, R7, 0x1, RZ ;  /* 0x0000000107078810 */ /* 0x000fc40007ffe0ff */
[----:B------:R-:W-:Y:S01]  /*1c90*/  ISETP.NE.AND P0, PT, R13, RZ, PT ;  /* 0x000000ff0d00720c */ /* 0x000fe20003f05270 */
[----:B------:R-:W-:Y:S01]  /*1ca0*/  @P2 VIADD R30, R30, 0x1 ;  /* 0x000000011e1e2836 */ /* 0x000fe20000000000 */
[----:B------:R-:W-:Y:S02]  /*1cb0*/  FSETP.NE.FTZ.AND P1, PT, R5, RZ, PT ;  /* 0x000000ff0500720b */ /* 0x000fe40003f35000 */
[----:B------:R-:W-:Y:S02]  /*1cc0*/  ISETP.GE.AND P2, PT, R2, RZ, PT ;  /* 0x000000ff0200720c */ /* 0x000fe40003f46270 */
[----:B------:R-:W-:Y:S01]  /*1cd0*/  ISETP.GE.AND P3, PT, R20, RZ, PT ;  /* 0x000000ff1400720c */ /* 0x000fe20003f66270 */
[----:B------:R-:W-:-:S08]  /*1ce0*/  @P4 VIADD R7, R7, 0x1 ;  /* 0x0000000107074836 */ /* 0x000fd00000000000 */
[----:B------:R0:W1:Y:S02]  /*1cf0*/  @P1 MUFU.LG2 R2, R5 ;  /* 0x0000000500021308 */ /* 0x0000640000000c00 */
[----:B------:R-:W-:Y:S02]  /*1d00*/  @!P2 IADD3 R7, PT, PT, -R7, RZ, RZ ;  /* 0x000000ff0707a210 */ /* 0x000fe40007ffe1ff */
[----:B------:R-:W-:Y:S01]  /*1d10*/  @!P0 LOP3.LUT R7, RZ, R13, RZ, 0x33, !PT ;  /* 0x0000000dff078212 */ /* 0x000fe200078e33ff */
[----:B------:R-:W-:Y:S01]  /*1d20*/  @!P3 IMAD.MOV R30, RZ, RZ, -R30 ;  /* 0x000000ffff1eb224 */ /* 0x000fe200078e0a1e */
[----:B------:R-:W-:Y:S02]  /*1d30*/  LOP3.LUT P0, RZ, R0, 0x3c3, RZ, 0xc0, !PT ;  /* 0x000003c300ff7812 */ /* 0x000fe4000780c0ff */
[----:B------:R-:W-:Y:S02]  /*1d40*/  ISETP.NE.AND P3, PT, R17, RZ, PT ;  /* 0x000000ff1100720c */ /* 0x000fe40003f65270 */
[----:B------:R-:W-:-:S02]  /*1d50*/  @!P5 LOP3.LUT R30, RZ, R19, RZ, 0x33, !PT ;  /* 0x00000013ff1ed212 */ /* 0x000fc400078e33ff */
[----:B------:R-:W-:Y:S02]  /*1d60*/  SEL R16, RZ, 0x1, !P3 ;  /* 0x00000001ff107807 */ /* 0x000fe40005800000 */
[----:B------:R-:W-:Y:S01]  /*1d70*/  SHF.R.S32.HI R19, RZ, 0x1f, R6 ;  /* 0x0000001fff137819 */ /* 0x000fe20000011406 */
[----:B------:R-:W-:Y:S01]  /*1d80*/  IMAD R6, R6, UR9, RZ ;  /* 0x0000000906067c24 */ /* 0x000fe2000f8e02ff */
[----:B------:R-:W-:Y:S02]  /*1d90*/  ISETP.LT.U32.AND P2, PT, R22, R30, PT ;  /* 0x0000001e1600720c */ /* 0x000fe40003f41070 */
[----:B------:R-:W-:Y:S01]  /*1da0*/  SHF.R.S32.HI R17, RZ, 0x1f, R30 ;  /* 0x0000001fff117819 */ /* 0x000fe2000001141e */
[----:B0-----:R-:W-:Y:S01]  /*1db0*/  IMAD R5, R7, UR11, RZ ;  /* 0x0000000b07057c24 */ /* 0x001fe2000f8e02ff */
[----:B------:R-:W-:Y:S02]  /*1dc0*/  LOP3.LUT R16, R19, R16, RZ, 0xfc, !PT ;  /* 0x0000001013107212 */ /* 0x000fe400078efcff */
[----:B------:R-:W-:Y:S01]  /*1dd0*/  ISETP.LT.AND.EX P2, PT, R23, R17, PT, P2 ;  /* 0x000000111700720c */ /* 0x000fe20003f41320 */
[----:B------:R-:W-:-:S02]  /*1de0*/  IMAD.MOV.U32 R23, RZ, RZ, 0x7f800000 ;  /* 0x7f800000ff177424 */ /* 0x000fc400078e00ff */
[----:B-1----:R-:W-:Y:S01]  /*1df0*/  @P1 FFMA.FTZ R23, R2, 0.69314718246459960938, R15 ;  /* 0x3f31721802171823 */ /* 0x002fe2000001000f */
[----:B------:R-:W-:Y:S01]  /*1e00*/  IMAD R5, R16, R5, RZ ;  /* 0x0000000510057224 */ /* 0x000fe200078e02ff */
[----:B------:R-:W-:Y:S01]  /*1e10*/  SEL R7, R22, R30, P2 ;  /* 0x0000001e16077207 */ /* 0x000fe20001000000 */
[----:B------:R-:W-:Y:S07]  /*1e20*/  @P0 BRA `(.L_x_179) ;  /* 0x0000001000900947 */ /* 0x000fee0003800000 */
[----:B------:R-:W0:Y:S02]  /*1e30*/  LDCU.U8 UR4, c[0x0][0x548] ;  /* 0x0000a900ff0477ac */ /* 0x000e240008000000 */
[----:B0-----:R-:W-:-:S09]  /*1e40*/  UISETP.NE.AND UP0, UPT, UR4, URZ, UPT ;  /* 0x000000ff0400728c */ /* 0x001fd2000bf05270 */
[----:B------:R-:W-:Y:S05]  /*1e50*/  BRA.U !UP0, `(.L_x_180) ;  /* 0x0000001108747547 */ /* 0x000fea000b800000 */
[----:B------:R-:W-:Y:S02]  /*1e60*/  LEA.HI R27, R0, UR6, RZ, 0x1e ;  /* 0x00000006001b7c11 */ /* 0x000fe4000f8ff0ff */
[----:B------:R-:W-:Y:S02]  /*1e70*/  ISETP.LT.U32.AND P0, PT, R13, 0x1, PT ;  /* 0x000000010d00780c */ /* 0x000fe40003f01070 */
[----:B------:R-:W-:Y:S02]  /*1e80*/  ISETP.GE.AND P1, PT, R27, UR7, PT ;  /* 0x000000071b007c0c */ /* 0x000fe4000bf26270 */
[----:B------:R-:W-:-:S04]  /*1e90*/  SHF.R.S32.HI R2, RZ, 0x1f, R13 ;  /* 0x0000001fff027819 */ /* 0x000fc8000001140d */
[----:B------:R-:W-:-:S04]  /*1ea0*/  ISETP.LT.AND.EX P0, PT, R2, RZ, PT, P0 ;  /* 0x000000ff0200720c */ /* 0x000fc80003f01300 */
[----:B------:R-:W-:Y:S02]  /*1eb0*/  SEL R30, R13, 0x1, P0 ;  /* 0x000000010d1e7807 */ /* 0x000fe40000000000 */
[----:B------:R-:W-:Y:S01]  /*1ec0*/  SEL R16, R2, RZ, P0 ;  /* 0x000000ff02107207 */ /* 0x000fe20000000000 */
[----:B------:R-:W-:Y:S06]  /*1ed0*/  @P1 BRA `(.L_x_179) ;  /* 0x0000001000641947 */ /* 0x000fec0003800000 */
        /* <DEDUP_REMOVED lines=39> */
.L_x_181:
[----:B------:R-:W-:Y:S01]  /*2150*/  IMAD.MOV.U32 R21, RZ, RZ, RZ ;  /* 0x000000ffff157224 */ /* 0x000fe200078e00ff */
[----:B------:R-:W-:Y:S02]  /*2160*/  MOV R20, R30 ;  /* 0x0000001e00147202 */ /* 0x000fe40000000f00 */
[----:B------:R-:W-:Y:S02]  /*2170*/  MOV R18, 0x2190 ;  /* 0x0000219000127802 */ /* 0x000fe40000000f00 */
[----:B------:R-:W-:Y:S05]  /*2180*/  CALL.REL.NOINC `($__internal_5_$__cuda_sm20_div_s64) ;  /* 0x0000001c00b87944 */ /* 0x000fea0003c00000 */
[----:B------:R-:W-:Y:S02]  /*2190*/  IADD3 R13, PT, PT, -R16, RZ, RZ ;  /* 0x000000ff100d7210 */ /* 0x000fe40007ffe1ff */
[----:B------:R-:W-:-:S03]  /*21a0*/  MOV R31, R17 ;  /* 0x00000011001f7202 */ /* 0x000fc60000000f00 */
[----:B------:R-:W-:Y:S01]  /*21b0*/  IMAD R27, R30, R13, R27 ;  /* 0x0000000d1e1b7224 */ /* 0x000fe200078e021b */
[----:B------:R-:W-:-:S07]  /*21c0*/  MOV R30, R16 ;  /* 0x00000010001e7202 */ /* 0x000fce0000000f00 */
.L_x_182:
[----:B------:R-:W-:Y:S01]  /*21d0*/  IABS R17, UR15 ;  /* 0x0000000f00117c13 */ /* 0x000fe20008000000 */
[----:B------:R-:W-:Y:S01]  /*21e0*/  IMAD R3, R3, R14, RZ ;  /* 0x0000000e03037224 */ /* 0x000fe200078e02ff */
[----:B------:R-:W-:Y:S01]  /*21f0*/  IABS R15, R27 ;  /* 0x0000001b000f7213 */ /* 0x000fe20000000000 */
[----:B------:R-:W-:Y:S01]  /*2200*/  BSSY.RECONVERGENT B0, `(.L_x_183) ;  /* 0x0000040000007945 */ /* 0x000fe20003800200 */
[----:B------:R-:W0:Y:S01]  /*2210*/  I2F.U32.RP R20, R17 ;  /* 0x0000001100147306 */ /* 0x000e220000209000 */
[----:B------:R-:W-:Y:S01]  /*2220*/  IABS R13, UR15 ;  /* 0x0000000f000d7c13 */ /* 0x000fe20008000000 */
[----:B------:R-:W-:Y:S01]  /*2230*/  IMAD R3, R11, R4, R3 ;  /* 0x000000040b037224 */ /* 0x000fe200078e0203 */
[----:B------:R-:W-:-:S03]  /*2240*/  LOP3.LUT R4, R27, UR15, RZ, 0x3c, !PT ;  /* 0x0000000f1b047c12 */ /* 0x000fc6000f8e3cff */
[----:B------:R-:W-:Y:S01]  /*2250*/  IMAD.MOV R13, RZ, RZ, -R13 ;  /* 0x000000ffff0d7224 */ /* 0x000fe200078e0a0d */
[----:B------:R-:W-:Y:S01]  /*2260*/  ISETP.GE.AND P0, PT, R4, RZ, PT ;  /* 0x000000ff0400720c */ /* 0x000fe20003f06270 */
[----:B0-----:R-:W0:Y:S02]  /*2270*/  MUFU.RCP R18, R20 ;  /* 0x0000001400127308 */ /* 0x001e240000001000 */
[----:B0-----:R-:W-:Y:S02]  /*2280*/  VIADD R18, R18, 0xffffffe ;  /* 0x0ffffffe12127836 */ /* 0x001fe40000000000 */
[----:B------:R-:W-:-:S04]  /*2290*/  IMAD.WIDE.U32 R20, R11, R14, RZ ;  /* 0x0000000e0b147225 */ /* 0x000fc800078e00ff */
[----:B------:R-:W0:Y:S01]  /*22a0*/  F2I.FTZ.U32.TRUNC.NTZ R19, R18 ;  /* 0x0000001200137305 */ /* 0x000e22000021f000 */
[----:B------:R-:W-:Y:S02]  /*22b0*/  IMAD.IADD R3, R21, 0x1, R3 ;  /* 0x0000000115037824 */ /* 0x000fe400078e0203 */
[----:B------:R-:W-:-:S04]  /*22c0*/  IMAD.WIDE.U32 R34, R20, R32, RZ ;  /* 0x0000002014227225 */ /* 0x000fc800078e00ff */
[----:B------:R-:W-:-:S04]  /*22d0*/  IMAD R3, R3, R32, RZ ;  /* 0x0000002003037224 */ /* 0x000fc800078e02ff */
[----:B------:R-:W-:Y:S02]  /*22e0*/  IMAD R3, R33, R20, R3 ;  /* 0x0000001421037224 */ /* 0x000fe400078e0203 */
[----:B0-----:R-:W-:Y:S01]  /*22f0*/  IMAD.MOV R16, RZ, RZ, -R19 ;  /* 0x000000ffff107224 */ /* 0x001fe200078e0a13 */
[----:B------:R-:W-:-:S03]  /*2300*/  MOV R18, RZ ;  /* 0x000000ff00127202 */ /* 0x000fc60000000f00 */
[----:B------:R-:W-:-:S04]  /*2310*/  IMAD R16, R16, R17, RZ ;  /* 0x0000001110107224 */ /* 0x000fc800078e02ff */
[----:B------:R-:W-:-:S04]  /*2320*/  IMAD.HI.U32 R16, R19, R16, R18 ;  /* 0x0000001013107227 */ /* 0x000fc800078e0012 */
[----:B------:R-:W-:Y:S02]  /*2330*/  IMAD.IADD R19, R35, 0x1, R3 ;  /* 0x0000000123137824 */ /* 0x000fe400078e0203 */
[----:B------:R-:W-:-:S03]  /*2340*/  IMAD.HI.U32 R16, R16, R15, RZ ;  /* 0x0000000f10107227 */ /* 0x000fc600078e00ff */
[----:B------:R-:W-:Y:S01]  /*2350*/  LOP3.LUT R3, R31, R19, RZ, 0xfc, !PT ;  /* 0x000000131f037212 */ /* 0x000fe200078efcff */
[----:B------:R-:W-:-:S05]  /*2360*/  IMAD R18, R16, R13, R15 ;  /* 0x0000000d10127224 */ /* 0x000fca00078e020f */
[----:B------:R-:W-:-:S13]  /*2370*/  ISETP.GT.U32.AND P1, PT, R17, R18, PT ;  /* 0x000000121100720c */ /* 0x000fda0003f24070 */
[-C--:B------:R-:W-:Y:S02]  /*2380*/  @!P1 IADD3 R18, PT, PT, R18, -R17.reuse, RZ ;  /* 0x8000001112129210 */ /* 0x080fe40007ffe0ff */
[----:B------:R-:W-:Y:S02]  /*2390*/  @!P1 IADD3 R16, PT, PT, R16, 0x1, RZ ;  /* 0x0000000110109810 */ /* 0x000fe40007ffe0ff */
[----:B------:R-:W-:Y:S02]  /*23a0*/  ISETP.GE.U32.AND P2, PT, R18, R17, PT ;  /* 0x000000111200720c */ /* 0x000fe40003f46070 */
[----:B------:R-:W-:-:S11]  /*23b0*/  ISETP.NE.AND P1, PT, RZ, UR15, PT ;  /* 0x0000000fff007c0c */ /* 0x000fd6000bf25270 */
        /* <DEDUP_REMOVED lines=29> */
.L_x_184:
[----:B------:R-:W-:Y:S01]  /*2590*/  IMAD.MOV.U32 R27, RZ, RZ, R30 ;  /* 0x000000ffff1b7224 */ /* 0x000fe200078e001e */
[----:B------:R-:W-:Y:S01]  /*25a0*/  MOV R21, R31 ;  /* 0x0000001f00157202 */ /* 0x000fe20000000f00 */
[----:B------:R-:W-:Y:S01]  /*25b0*/  IMAD.MOV.U32 R20, RZ, RZ, R34 ;  /* 0x000000ffff147224 */ /* 0x000fe200078e0022 */
[----:B------:R-:W-:Y:S02]  /*25c0*/  MOV R18, 0x25e0 ;  /* 0x000025e000127802 */ /* 0x000fe40000000f00 */
[----:B------:R-:W-:Y:S05]  /*25d0*/  CALL.REL.NOINC `($__internal_5_$__cuda_sm20_div_s64) ;  /* 0x0000001800a47944 */ /* 0x000fea0003c00000 */
[----:B------:R-:W-:-:S05]  /*25e0*/  IADD3 R31, PT, PT, -R16, RZ, RZ ;  /* 0x000000ff101f7210 */ /* 0x000fca0007ffe1ff */
[----:B------:R-:W-:Y:S02]  /*25f0*/  IMAD R31, R31, R34, R30 ;  /* 0x000000221f1f7224 */ /* 0x000fe400078e021e */
.L_x_185:
[----:B------:R-:W-:Y:S05]  /*2600*/  BSYNC.RECONVERGENT B0 ;  /* 0x0000000000007941 */ /* 0x000fea0003800200 */
.L_x_183:
[-C--:B------:R-:W-:Y:S01]  /*2610*/  IABS R17, R14.reuse ;  /* 0x0000000e00117213 */ /* 0x080fe20000000000 */
[----:B------:R-:W0:Y:S01]  /*2620*/  LDC R19, c[0x0][0x3e0] ;  /* 0x0000f800ff137b82 */ /* 0x000e220000000800 */
[----:B------:R-:W-:Y:S01]  /*2630*/  IABS R13, R9 ;  /* 0x00000009000d7213 */ /* 0x000fe20000000000 */
[----:B------:R-:W-:Y:S01]  /*2640*/  IMAD.MOV.U32 R36, RZ, RZ, RZ ;  /* 0x000000ffff247224 */ /* 0x000fe200078e00ff */
[----:B------:R-:W1:Y:S01]  /*2650*/  I2F.U32.RP R21, R17 ;  /* 0x0000001100157306 */ /* 0x000e620000209000 */
[----:B------:R-:W-:Y:S01]  /*2660*/  IABS R15, R11 ;  /* 0x0000000b000f7213 */ /* 0x000fe20000000000 */
[----:B------:R-:W2:Y:S01]  /*2670*/  LDCU UR16, c[0x0][0x430] ;  /* 0x00008600ff1077ac */ /* 0x000ea20008000800 */
[----:B------:R-:W-:Y:S02]  /*2680*/  IABS R28, R14 ;  /* 0x0000000e001c7213 */ /* 0x000fe40000000000 */
[----:B------:R-:W-:Y:S01]  /*2690*/  ISETP.NE.AND P5, PT, R14, RZ, PT ;  /* 0x000000ff0e00720c */ /* 0x000fe20003fa5270 */
[----:B------:R-:W3:Y:S02]  /*26a0*/  LDCU UR4, c[0x0][0x434] ;  /* 0x00008680ff0477ac */ /* 0x000ee40008000800 */
[----:B------:R-:W4:Y:S01]  /*26b0*/  I2F.U32.RP R18, R13 ;  /* 0x0000000d00127306 */ /* 0x000f220000209000 */
[----:B------:R-:W-:-:S07]  /*26c0*/  IMAD.MOV R28, RZ, RZ, -R28 ;  /* 0x000000ffff1c7224 */ /* 0x000fce00078e0a1c */
[----:B------:R-:W5:Y:S01]  /*26d0*/  I2F.U32.RP R22, R15 ;  /* 0x0000000f00167306 */ /* 0x000f620000209000 */
[----:B--2---:R-:W-:Y:S01]  /*26e0*/  USEL UR16, UR16, 0x1, UP1 ;  /* 0x0000000110107887 */ /* 0x004fe20008800000 */
[----:B0-----:R-:W-:-:S06]  /*26f0*/  ISETP.LT.U32.AND P0, PT, R19, 0x1, PT ;  /* 0x000000011300780c */ /* 0x001fcc0003f01070 */
[----:B-1----:R-:W0:Y:S01]  /*2700*/  MUFU.RCP R20, R21 ;  /* 0x0000001500147308 */ /* 0x002e220000001000 */
[----:B------:R-:W-:Y:S01]  /*2710*/  ISETP.LT.AND.EX P0, PT, R2, RZ, PT, P0 ;  /* 0x000000ff0200720c */ /* 0x000fe20003f01300 */
[----:B------:R-:W-:Y:S02]  /*2720*/  USHF.R.S32.HI UR5, URZ, 0x1f, UR16 ;  /* 0x0000001fff057899 */ /* 0x000fe40008011410 */
[----:B---3--:R-:W-:Y:S01]  /*2730*/  UIMAD UR4, UR16, UR4, URZ ;  /* 0x00000004100472a4 */ /* 0x008fe2000f8e02ff */
[----:B------:R-:W-:-:S03]  /*2740*/  SEL R19, R19, 0x1, P0 ;  /* 0x0000000113137807 */ /* 0x000fc60000000000 */
[----:B----4-:R-:W1:Y:S08]  /*2750*/  MUFU.RCP R18, R18 ;  /* 0x0000001200127308 */ /* 0x010e700000001000 */
[----:B-----5:R-:W2:Y:S01]  /*2760*/  MUFU.RCP R38, R22 ;  /* 0x0000001600267308 */ /* 0x020ea20000001000 */
[----:B0-----:R-:W-:Y:S01]  /*2770*/  VIADD R20, R20, 0xffffffe ;  /* 0x0ffffffe14147836 */ /* 0x001fe20000000000 */
[----:B------:R-:W-:-:S06]  /*2780*/  IABS R21, R19 ;  /* 0x0000001300157213 */ /* 0x000fcc0000000000 */
[----:B------:R-:W0:Y:S01]  /*2790*/  F2I.FTZ.U32.TRUNC.NTZ R37, R20 ;  /* 0x0000001400257305 */ /* 0x000e22000021f000 */
[----:B-1----:R-:W-:Y:S01]  /*27a0*/  VIADD R34, R18, 0xffffffe ;  /* 0x0ffffffe12227836 */ /* 0x002fe20000000000 */
[----:B------:R-:W-:-:S06]  /*27b0*/  IABS R18, R7 ;  /* 0x0000000700127213 */ /* 0x000fcc0000000000 */
[----:B------:R-:W1:Y:S01]  /*27c0*/  F2I.FTZ.U32.TRUNC.NTZ R35, R34 ;  /* 0x0000002200237305 */ /* 0x000e62000021f000 */
[----:B--2---:R-:W-:Y:S01]  /*27d0*/  VIADD R38, R38, 0xffffffe ;  /* 0x0ffffffe26267836 */ /* 0x004fe20000000000 */
[----:B0-----:R-:W-:-:S06]  /*27e0*/  IADD3 R2, PT, PT, RZ, -R37, RZ ;  /* 0x80000025ff027210 */ /* 0x001fcc0007ffe0ff */
[----:B------:R-:W0:Y:S01]  /*27f0*/  I2F.U32.RP R32, R21 ;  /* 0x0000001500207306 */ /* 0x000e220000209000 */
[----:B------:R-:W-:Y:S02]  /*2800*/  IMAD R29, R2, R17, RZ ;  /* 0x00000011021d7224 */ /* 0x000fe400078e02ff */
[----:B-1----:R-:W-:-:S05]  /*2810*/  IMAD.MOV R20, RZ, RZ, -R35 ;  /* 0x000000ffff147224 */ /* 0x002fca00078e0a23 */
[----:B------:R-:W1:Y:S01]  /*2820*/  F2I.FTZ.U32.TRUNC.NTZ R39, R38 ;  /* 0x0000002600277305 */ /* 0x000e62000021f000 */
[----:B------:R-:W-:-:S04]  /*2830*/  IMAD.HI.U32 R29, R37, R29, R36 ;  /* 0x0000001d251d7227 */ /* 0x000fc800078e0024 */
[----:B------:R-:W-:Y:S01]  /*2840*/  IMAD R37, R20, R13, RZ ;  /* 0x0000000d14257224 */ /* 0x000fe200078e02ff */
[----:B------:R-:W-:Y:S01]  /*2850*/  IABS R20, R31 ;  /* 0x0000001f00147213 */ /* 0x000fe20000000000 */
[----:B------:R-:W-:Y:S01]  /*2860*/  IMAD.MOV.U32 R34, RZ, RZ, RZ ;  /* 0x000000ffff227224 */ /* 0x000fe200078e00ff */
[----:B0-----:R-:W0:Y:S03]  /*2870*/  MUFU.RCP R32, R32 ;  /* 0x0000002000207308 */ /* 0x001e260000001000 */
[----:B------:R-:W-:Y:S01]  /*2880*/  IMAD.HI.U32 R37, R35, R37, R34 ;  /* 0x0000002523257227 */ /* 0x000fe200078e0022 */
[----:B------:R-:W-:-:S03]  /*2890*/  IABS R35, R9 ;  /* 0x0000000900237213 */ /* 0x000fc60000000000 */
[----:B-1----:R-:W-:Y:S01]  /*28a0*/  IMAD.MOV R22, RZ, RZ, -R39 ;  /* 0x000000ffff167224 */ /* 0x002fe200078e0a27 */
[----:B------:R-:W1:Y:S01]  /*28b0*/  I2F.U32.RP R2, R18 ;  /* 0x0000001200027306 */ /* 0x000e620000209000 */
[----:B------:R-:W-:Y:S01]  /*28c0*/  IADD3 R35, PT, PT, RZ, -R35, RZ ;  /* 0x80000023ff237210 */ /* 0x000fe20007ffe0ff */
[----:B------:R-:W-:-:S04]  /*28d0*/  IMAD.HI.U32 R29, R29, R20, RZ ;  /* 0x000000141d1d7227 */ /* 0x000fc800078e00ff */
[----:B------:R-:W-:Y:S02]  /*28e0*/  HFMA2 R38, -RZ, RZ, 0, 0 ;  /* 0x00000000ff267431 */ /* 0x000fe400000001ff */
[----:B------:R-:W-:Y:S01]  /*28f0*/  IMAD R27, R22, R15, RZ ;  /* 0x0000000f161b7224 */ /* 0x000fe200078e02ff */
[----:B------:R-:W-:Y:S01]  /*2900*/  IABS R22, R16 ;  /* 0x0000001000167213 */ /* 0x000fe20000000000 */
[----:B------:R-:W-:Y:S01]  /*2910*/  IMAD R28, R29, R28, R20 ;  /* 0x0000001c1d1c7224 */ /* 0x000fe200078e0214 */
[----:B------:R-:W-:Y:S01]  /*2920*/  LOP3.LUT R20, R31, R14, RZ, 0x3c, !PT ;  /* 0x0000000e1f147212 */ /* 0x000fe200078e3cff */
[----:B0-----:R-:W-:Y:S02]  /*2930*/  VIADD R32, R32, 0xffffffe ;  /* 0x0ffffffe20207836 */ /* 0x001fe40000000000 */
[----:B------:R-:W-:Y:S01]  /*2940*/  IMAD.HI.U32 R24, R37, R22, RZ ;  /* 0x0000001625187227 */ /* 0x000fe200078e00ff */
[----:B------:R-:W-:Y:S01]  /*2950*/  ISETP.GT.U32.AND P3, PT, R17, R28, PT ;  /* 0x0000001c1100720c */ /* 0x000fe20003f64070 */
[----:B------:R0:W-:Y:S01]  /*2960*/  F2I.FTZ.U32.TRUNC.NTZ R33, R32 ;  /* 0x0000002000217305 */ /* 0x0001e2000021f000 */
[----:B------:R-:W-:Y:S01]  /*2970*/  ISETP.GE.AND P2, PT, R20, RZ, PT ;  /* 0x000000ff1400720c */ /* 0x000fe20003f46270 */
[----:B------:R-:W-:Y:S01]  /*2980*/  IMAD R22, R24, R35, R22 ;  /* 0x0000002318167224 */ /* 0x000fe200078e0216 */
[----:B------:R-:W-:Y:S01]  /*2990*/  LOP3.LUT R20, R16, R9, RZ, 0x3c, !PT ;  /* 0x0000000910147212 */ /* 0x000fe200078e3cff */
[----:B------:R-:W-:-:S03]  /*29a0*/  IMAD.HI.U32 R27, R39, R27, R38 ;  /* 0x0000001b271b7227 */ /* 0x000fc600078e0026 */
[----:B------:R-:W-:Y:S01]  /*29b0*/  ISETP.GT.U32.AND P1, PT, R13, R22, PT ;  /* 0x000000160d00720c */ /* 0x000fe20003f24070 */
[----:B-1----:R-:W1:Y:S01]  /*29c0*/  MUFU.RCP R2, R2 ;  /* 0x0000000200027308 */ /* 0x002e620000001000 */
[----:B------:R-:W-:-:S03]  /*29d0*/  ISETP.GE.AND P0, PT, R20, RZ, PT ;  /* 0x000000ff1400720c */ /* 0x000fc60003f06270 */
[----:B------:R-:W-:Y:S01]  /*29e0*/  @!P3 IMAD.IADD R28, R28, 0x1, -R17 ;  /* 0x000000011c1cb824 */ /* 0x000fe200078e0a11 */
[----:B------:R-:W-:Y:S02]  /*29f0*/  @!P3 IADD3 R29, PT, PT, R29, 0x1, RZ ;  /* 0x000000011d1db810 */ /* 0x000fe40007ffe0ff */
[----:B0-----:R-:W-:Y:S02]  /*2a00*/  MOV R32, RZ ;  /* 0x000000ff00207202 */ /* 0x001fe40000000f00 */
[----:B------:R-:W-:-:S03]  /*2a10*/  ISETP.GE.U32.AND P6, PT, R28, R17, PT ;  /* 0x000000111c00720c */ /* 0x000fc60003fc6070 */
[----:B------:R-:W-:Y:S02]  /*2a20*/  @!P1 IMAD.IADD R22, R22, 0x1, -R13 ;  /* 0x0000000116169824 */ /* 0x000fe400078e0a0d */
[----:B------:R-:W-:Y:S01]  /*2a30*/  @!P1 VIADD R24, R24, 0x1 ;  /* 0x0000000118189836 */ /* 0x000fe20000000000 */
[----:B------:R-:W-:Y:S02]  /*2a40*/  ISETP.NE.AND P1, PT, R9, RZ, PT ;  /* 0x000000ff0900720c */ /* 0x000fe40003f25270 */
[----:B------:R-:W-:Y:S01]  /*2a50*/  ISETP.GE.U32.AND P4, PT, R22, R13, PT ;  /* 0x0000000d1600720c */ /* 0x000fe20003f86070 */
[----:B-1----:R-:W-:Y:S01]  /*2a60*/  VIADD R34, R2, 0xffffffe ;  /* 0x0ffffffe02227836 */ /* 0x002fe20000000000 */
[----:B------:R-:W-:Y:S02]  /*2a70*/  IADD3 R2, PT, PT, RZ, -R33, RZ ;  /* 0x80000021ff027210 */ /* 0x000fe40007ffe0ff */
[----:B------:R-:W-:Y:S01]  /*2a80*/  IABS R13, R4 ;  /* 0x00000004000d7213 */ /* 0x000fe20000000000 */
[----:B------:R-:W0:Y:S01]  /*2a90*/  F2I.FTZ.U32.TRUNC.NTZ R35, R34 ;  /* 0x0000002200237305 */ /* 0x000e22000021f000 */
[----:B------:R-:W-:Y:S01]  /*2aa0*/  @P6 VIADD R29, R29, 0x1 ;  /* 0x000000011d1d6836 */ /* 0x000fe20000000000 */
[----:B------:R-:W-:Y:S01]  /*2ab0*/  IABS R22, R11 ;  /* 0x0000000b00167213 */ /* 0x000fe20000000000 */
[----:B------:R-:W-:Y:S01]  /*2ac0*/  IMAD R17, R2, R21, RZ ;  /* 0x0000001502117224 */ /* 0x000fe200078e02ff */
[----:B------:R-:W-:Y:S01]  /*2ad0*/  IABS R2, R19 ;  /* 0x0000001300027213 */ /* 0x000fe20000000000 */
[----:B------:R-:W-:Y:S01]  /*2ae0*/  @!P2 IMAD.MOV R29, RZ, RZ, -R29 ;  /* 0x000000ffff1da224 */ /* 0x000fe200078e0a1d */
[----:B------:R-:W-:Y:S01]  /*2af0*/  @!P5 LOP3.LUT R29, RZ, R14, RZ, 0x33, !PT ;  /* 0x0000000eff1dd212 */ /* 0x000fe200078e33ff */
[----:B------:R-:W-:Y:S01]  /*2b00*/  IMAD.HI.U32 R17, R33, R17, R32 ;  /* 0x0000001121117227 */ /* 0x000fe200078e0020 */
[----:B------:R-:W-:-:S02]  /*2b10*/  @P4 IADD3 R24, PT, PT, R24, 0x1, RZ ;  /* 0x0000000118184810 */ /* 0x000fc40007ffe0ff */
[----:B------:R-:W-:Y:S01]  /*2b20*/  IABS R28, R29 ;  /* 0x0000001d001c7213 */ /* 0x000fe20000000000 */
[----:B------:R-:W-:Y:S01]  /*2b30*/  IMAD.MOV R2, RZ, RZ, -R2 ;  /* 0x000000ffff027224 */ /* 0x000fe200078e0a02 */
[----:B------:R-:W-:Y:S01]  /*2b40*/  @!P0 IADD3 R24, PT, PT, -R24, RZ, RZ ;  /* 0x000000ff18188210 */ /* 0x000fe20007ffe1ff */
[----:B------:R-:W-:Y:S01]  /*2b50*/  IMAD.HI.U32 R17, R17, R13, RZ ;  /* 0x0000000d11117227 */ /* 0x000fe200078e00ff */
[----:B------:R-:W-:-:S03]  /*2b60*/  @!P1 LOP3.LUT R24, RZ, R9, RZ, 0x33, !PT ;  /* 0x00000009ff189212 */ /* 0x000fc600078e33ff */
[----:B0-----:R-:W-:Y:S02]  /*2b70*/  IMAD.MOV R20, RZ, RZ, -R35 ;  /* 0x000000ffff147224 */ /* 0x001fe400078e0a23 */
[----:B------:R-:W-:Y:S02]  /*2b80*/  IMAD R2, R17, R2, R13 ;  /* 0x0000000211027224 */ /* 0x000fe400078e020d */
[----:B------:R-:W-:Y:S01]  /*2b90*/  IMAD R13, R20, R18, RZ ;  /* 0x00000012140d7224 */ /* 0x000fe200078e02ff */
[----:B------:R-:W-:Y:S01]  /*2ba0*/  IABS R20, R24 ;  /* 0x0000001800147213 */ /* 0x000fe20000000000 */
[----:B------:R-:W-:Y:S01]  /*2bb0*/  IMAD.MOV.U32 R34, RZ, RZ, RZ ;  /* 0x000000ffff227224 */ /* 0x000fe200078e00ff */
[----:B------:R-:W-:Y:S01]  /*2bc0*/  ISETP.GT.U32.AND P4, PT, R21, R2, PT ;  /* 0x000000021500720c */ /* 0x000fe20003f84070 */
[----:B------:R-:W-:Y:S02]  /*2bd0*/  IMAD.MOV R22, RZ, RZ, -R22 ;  /* 0x000000ffff167224 */ /* 0x000fe400078e0a16 */
[----:B------:R-:W-:Y:S01]  /*2be0*/  IMAD.HI.U32 R34, R35, R13, R34 ;  /* 0x0000000d23227227 */ /* 0x000fe200078e0022 */
[----:B------:R-:W-:-:S03]  /*2bf0*/  IABS R13, R7 ;  /* 0x00000007000d7213 */ /* 0x000fc60000000000 */
[----:B------:R-:W-:-:S04]  /*2c00*/  IMAD.HI.U32 R27, R27, R28, RZ ;  /* 0x0000001c1b1b7227 */ /* 0x000fc800078e00ff */
[----:B------:R-:W-:Y:S02]  /*2c10*/  IMAD.MOV R13, RZ, RZ, -R13 ;  /* 0x000000ffff0d7224 */ /* 0x000fe400078e0a0d */
        /* <DEDUP_REMOVED lines=23> */
[----:B------:R-:W-:-:S02]  /*2d90*/  ISETP.GE.U32.AND P6, PT, R22, R15, PT ;  /* 0x0000000f1600720c */ /* 0x000fc40003fc6070 */
[----:B------:R-:W-:Y:S02]  /*2da0*/  ISETP.GE.AND P0, PT, R14, RZ, PT ;  /* 0x000000ff0e00720c */ /* 0x000fe40003f06270 */
[----:B------:R-:W-:Y:S02]  /*2db0*/  @!P4 LOP3.LUT R17, RZ, R19, RZ, 0x33, !PT ;  /* 0x00000013ff11c212 */ /* 0x000fe400078e33ff */
[----:B------:R-:W-:Y:S02]  /*2dc0*/  ISETP.NE.AND P3, PT, R7, RZ, PT ;  /* 0x000000ff0700720c */ /* 0x000fe40003f65270 */
[----:B------:R-:W-:Y:S01]  /*2dd0*/  ISETP.NE.AND P4, PT, R11, RZ, PT ;  /* 0x000000ff0b00720c */ /* 0x000fe20003f85270 */
[C---:B------:R-:W-:Y:S01]  /*2de0*/  IMAD.WIDE R14, R17.reuse, UR11, RZ ;  /* 0x0000000b110e7c25 */ /* 0x040fe2000f8e02ff */
[----:B------:R-:W-:Y:S02]  /*2df0*/  IADD3 R17, PT, PT, -R17, RZ, RZ ;  /* 0x000000ff11117210 */ /* 0x000fe40007ffe1ff */
[----:B------:R-:W-:Y:S01]  /*2e00*/  IADD3 R13, PT, PT, -R24, RZ, RZ ;  /* 0x000000ff180d7210 */ /* 0x000fe20007ffe1ff */
[----:B------:R-:W-:-:S02]  /*2e10*/  @P5 VIADD R34, R34, 0x1 ;  /* 0x0000000122225836 */ /* 0x000fc40000000000 */
[----:B------:R-:W-:Y:S02]  /*2e20*/  @P6 VIADD R27, R27, 0x1 ;  /* 0x000000011b1b6836 */ /* 0x000fe40000000000 */
[----:B------:R-:W-:Y:S02]  /*2e30*/  @!P0 IMAD.MOV R34, RZ, RZ, -R34 ;  /* 0x000000ffff228224 */ /* 0x000fe400078e0a22 */
[C---:B------:R-:W-:Y:S01]  /*2e40*/  IMAD.WIDE.U32 R14, R3.reuse, UR16, R14 ;  /* 0x00000010030e7c25 */ /* 0x040fe2000f8e000e */
[----:B------:R-:W-:Y:S01]  /*2e50*/  @!P3 LOP3.LUT R34, RZ, R7, RZ, 0x33, !PT ;  /* 0x00000007ff22b212 */ /* 0x000fe200078e33ff */
[----:B------:R-:W-:Y:S02]  /*2e60*/  UIMAD UR16, UR10, UR16, URZ ;  /* 0x000000100a1072a4 */ /* 0x000fe4000f8e02ff */
[----:B------:R-:W-:Y:S01]  /*2e70*/  @!P2 IMAD.MOV R27, RZ, RZ, -R27 ;  /* 0x000000ffff1ba224 */ /* 0x000fe200078e0a1b */
[----:B------:R-:W-:Y:S01]  /*2e80*/  @!P4 LOP3.LUT R27, RZ, R11, RZ, 0x33, !PT ;  /* 0x0000000bff1bc212 */ /* 0x000fe200078e33ff */
[----:B------:R-:W-:-:S02]  /*2e90*/  IMAD R15, R3, UR5, R15 ;  /* 0x00000005030f7c24 */ /* 0x000fc4000f8e020f */
[----:B------:R-:W-:Y:S01]  /*2ea0*/  IMAD R17, R19, R17, R4 ;  /* 0x0000001113117224 */ /* 0x000fe200078e0204 */
[----:B------:R-:W-:Y:S01]  /*2eb0*/  IADD3 R4, PT, PT, -R27, RZ, RZ ;  /* 0x000000ff1b047210 */ /* 0x000fe20007ffe1ff */
[----:B------:R-:W-:Y:S02]  /*2ec0*/  IMAD.MOV R3, RZ, RZ, -R34 ;  /* 0x000000ffff037224 */ /* 0x000fe400078e0a22 */
[----:B------:R-:W-:Y:S02]  /*2ed0*/  IMAD R13, R9, R13, R16 ;  /* 0x0000000d090d7224 */ /* 0x000fe400078e0210 */
[----:B------:R-:W-:-:S04]  /*2ee0*/  IMAD.WIDE R14, R17, UR9, R14 ;  /* 0x00000009110e7c25 */ /* 0x000fc8000f8e020e */
[----:B------:R-:W-:Y:S01]  /*2ef0*/  IMAD.WIDE R16, R2, UR4, RZ ;  /* 0x0000000402107c25 */ /* 0x000fe2000f8e02ff */
[----:B------:R-:W0:Y:S03]  /*2f00*/  LDCU.64 UR4, c[0x0][0x420] ;  /* 0x00008400ff0477ac */ /* 0x000e260008000a00 */
[----:B------:R-:W-:-:S04]  /*2f10*/  IMAD.WIDE R18, R27, R10, RZ ;  /* 0x0000000a1b127225 */ /* 0x000fc800078e02ff */
[----:B------:R-:W-:Y:S01]  /*2f20*/  IMAD R3, R7, R3, R24 ;  /* 0x0000000307037224 */ /* 0x000fe200078e0218 */
[----:B------:R-:W-:Y:S01]  /*2f30*/  IADD3 R2, P1, P0, R18, R14, R16 ;  /* 0x0000000e12027210 */ /* 0x000fe2000783e010 */
[----:B------:R-:W-:Y:S02]  /*2f40*/  IMAD R4, R11, R4, R29 ;  /* 0x000000040b047224 */ /* 0x000fe400078e021d */
[----:B------:R-:W-:Y:S01]  /*2f50*/  IMAD R7, R12, UR9, RZ ;  /* 0x000000090c077c24 */ /* 0x000fe2000f8e02ff */
[----:B------:R-:W-:Y:S01]  /*2f60*/  IADD3.X R15, PT, PT, R19, R15, R17, P1, P0 ;  /* 0x0000000f130f7210 */ /* 0x000fe20000fe0411 */
        /* <DEDUP_REMOVED lines=12> */
.L_x_180:
[----:B------:R-:W0:Y:S01]  /*3030*/  LDC.64 R4, c[0x0][0x420] ;  /* 0x00010800ff047b82 */ /* 0x000e220000000a00 */
[----:B------:R-:W-:-:S05]  /*3040*/  LEA.HI R2, R0, UR6, RZ, 0x1e ;  /* 0x0000000600027c11 */ /* 0x000fca000f8ff0ff */
[----:B0-----:R-:W-:-:S05]  /*3050*/  IMAD.WIDE.U32 R2, R2, 0x4, R4 ;  /* 0x0000000402027825 */ /* 0x001fca00078e0004 */
[----:B------:R1:W-:Y:S02]  /*3060*/  STG.E desc[UR12][R2.64], R23 ;  /* 0x0000001702007986 */ /* 0x0003e4000c10190c */
.L_x_179:
[----:B------:R-:W-:Y:S05]  /*3070*/  BSYNC.RECONVERGENT B1 ;  /* 0x0000000000017941 */ /* 0x000fea0003800200 */
.L_x_178:
[----:B------:R-:W2:Y:S01]  /*3080*/  LDCU UR8, c[0x0][0x534] ;  /* 0x0000a680ff0877ac */ /* 0x000ea20008000800 */
[----:B------:R-:W-:Y:S01]  /*3090*/  IMAD.SHL.U32 R29, R0, 0x4, RZ ;  /* 0x00000004001d7824 */ /* 0x000fe200078e00ff */
[----:B------:R-:W-:Y:S02]  /*30a0*/  SHF.R.U32.HI R30, RZ, 0x3, R0 ;  /* 0x00000003ff1e7819 */ /* 0x000fe40000011600 */
[----:B01----:R-:W-:Y:S01]  /*30b0*/  CS2R R2, SRZ ;  /* 0x0000000000027805 */ /* 0x003fe2000001ff00 */
[----:B------:R-:W0:Y:S01]  /*30c0*/  LDCU UR9, c[0x0][0x44c] ;  /* 0x00008980ff0977ac */ /* 0x000e220008000800 */
[----:B------:R-:W-:Y:S02]  /*30d0*/  CS2R R4, SRZ ;  /* 0x0000000000047805 */ /* 0x000fe4000001ff00 */
[----:B------:R-:W-:Y:S02]  /*30e0*/  LOP3.LUT R29, R29, 0x1c, RZ, 0xc0, !PT ;  /* 0x0000001c1d1d7812 */ /* 0x000fe400078ec0ff */
[----:B------:R-:W-:-:S02]  /*30f0*/  CS2R R6, SRZ ;  /* 0x0000000000067805 */ /* 0x000fc4000001ff00 */
[----:B------:R-:W-:Y:S01]  /*3100*/  CS2R R10, SRZ ;  /* 0x00000000000a7805 */ /* 0x000fe2000001ff00 */
[----:B------:R-:W-:Y:S01]  /*3110*/  IMAD.MOV.U32 R13, RZ, RZ, RZ ;  /* 0x000000ffff0d7224 */ /* 0x000fe200078e00ff */
[C---:B------:R-:W-:Y:S01]  /*3120*/  LOP3.LUT R28, R29.reuse, 0x20, RZ, 0xfc, !PT ;  /* 0x000000201d1c7812 */ /* 0x040fe200078efcff */
[----:B------:R-:W-:Y:S01]  /*3130*/  IMAD R32, R30, 0x60, R29 ;  /* 0x000000601e207824 */ /* 0x000fe200078e021d */
[----:B------:R-:W-:Y:S02]  /*3140*/  LOP3.LUT R15, R29, 0x40, RZ, 0xfc, !PT ;  /* 0x000000401d0f7812 */ /* 0x000fe400078efcff */
[----:B--2---:R-:W-:Y:S01]  /*3150*/  ISETP.GE.AND P0, PT, R25, UR8, PT ;  /* 0x0000000819007c0c */ /* 0x004fe2000bf06270 */
[----:B------:R-:W-:-:S03]  /*3160*/  UISETP.GE.AND UP0, UPT, UR8, 0x1, UPT ;  /* 0x000000010800788c */ /* 0x000fc6000bf06270 */
[----:B------:R-:W-:Y:S01]  /*3170*/  ISETP.GT.U32.OR P0, PT, R0, 0x3f, P0 ;  /* 0x0000003f0000780c */ /* 0x000fe20000704470 */
[----:B0-----:R-:W-:Y:S01]  /*3180*/  UIMAD UR4, UR6, UR9, URZ ;  /* 0x00000009060472a4 */ /* 0x001fe2000f8e02ff */
[----:B------:R-:W-:-:S05]  /*3190*/  IMAD.MOV.U32 R0, RZ, RZ, RZ ;  /* 0x000000ffff007224 */ /* 0x000fca00078e00ff */
[----:B------:R-:W-:-:S06]  /*31a0*/  IMAD.U32 R12, RZ, RZ, UR4 ;  /* 0x00000004ff0c7e24 */ /* 0x000fcc000f8e00ff */
[----:B------:R-:W-:-:S04]  /*31b0*/  @!P0 FADD.FTZ R9, -R23, R26 ;  /* 0x0000001a17098221 */ /* 0x000fc80000010100 */
[----:B------:R-:W-:-:S06]  /*31c0*/  @!P0 FMUL.FTZ R9, R9, 1.4426950216293334961 ;  /* 0x3fb8aa3b09098820 */ /* 0x000fcc0000410000 */
[----:B------:R-:W0:Y:S02]  /*31d0*/  @!P0 MUFU.EX2 R9, R9 ;  /* 0x0000000900098308 */ /* 0x000e240000000800 */
[----:B0-----:R0:W-:Y:S01]  /*31e0*/  @!P0 STS [R8], R9 ;  /* 0x0000000908008388 */ /* 0x0011e20000000800 */
[----:B------:R-:W-:Y:S01]  /*31f0*/  BAR.SYNC.DEFER_BLOCKING 0x0 ;  /* 0x0000000000007b1d */ /* 0x000fe20000010000 */
[----:B------:R-:W-:-:S04]  /*3200*/  IADD3 R32, P0, PT, R32, UR4, RZ ;  /* 0x0000000420207c10 */ /* 0x000fc8000ff1e0ff */
[----:B------:R-:W-:Y:S02]  /*3210*/  LEA.HI.X.SX32 R17, R12, RZ, 0x1, P0 ;  /* 0x000000ff0c117211 */ /* 0x000fe400000f0eff */
[----:B0-----:R-:W-:Y:S01]  /*3220*/  CS2R R8, SRZ ;  /* 0x0000000000087805 */ /* 0x001fe2000001ff00 */
[----:B------:R-:W-:Y:S06]  /*3230*/  BRA.U !UP0, `(.L_x_186) ;  /* 0x0000000908207547 */ /* 0x000fec000b800000 */
[----:B------:R-:W0:Y:S01]  /*3240*/  LDCU.64 UR4, c[0x0][0x3f8] ;  /* 0x00007f00ff0477ac */ /* 0x000e220008000a00 */
[----:B------:R-:W-:Y:S01]  /*3250*/  SHF.L.U64.HI R17, R32, 0x2, R17 ;  /* 0x0000000220117819 */ /* 0x000fe20000010211 */
[----:B------:R-:W-:Y:S01]  /*3260*/  IMAD.MOV.U32 R31, RZ, RZ, RZ ;  /* 0x000000ffff1f7224 */ /* 0x000fe200078e00ff */
[----:B------:R-:W-:Y:S01]  /*3270*/  LEA R14, R30, UR14, 0x2 ;  /* 0x0000000e1e0e7c11 */ /* 0x000fe2000f8e10ff */
[----:B------:R-:W-:Y:S01]  /*3280*/  UISETP.NE.AND UP0, UPT, UR8, 0x1, UPT ;  /* 0x000000010800788c */ /* 0x000fe2000bf05270 */
[----:B------:R-:W-:Y:S01]  /*3290*/  IMAD.MOV.U32 R0, RZ, RZ, RZ ;  /* 0x000000ffff007224 */ /* 0x000fe200078e00ff */
[----:B------:R-:W-:Y:S02]  /*32a0*/  CS2R R26, SRZ ;  /* 0x00000000001a7805 */ /* 0x000fe4000001ff00 */
[----:B------:R-:W-:Y:S02]  /*32b0*/  CS2R R24, SRZ ;  /* 0x0000000000187805 */ /* 0x000fe4000001ff00 */
[----:B------:R-:W-:-:S02]  /*32c0*/  CS2R R22, SRZ ;  /* 0x0000000000167805 */ /* 0x000fc4000001ff00 */
[----:B------:R-:W-:Y:S02]  /*32d0*/  CS2R R20, SRZ ;  /* 0x0000000000147805 */ /* 0x000fe4000001ff00 */
[----:B------:R-:W-:Y:S02]  /*32e0*/  CS2R R18, SRZ ;  /* 0x0000000000127805 */ /* 0x000fe4000001ff00 */
[----:B0-----:R-:W-:Y:S01]  /*32f0*/  LEA R32, P0, R32, UR4, 0x2 ;  /* 0x0000000420207c11 */ /* 0x001fe2000f8010ff */
[----:B------:R-:W-:-:S03]  /*3300*/  UIADD3 UR4, UPT, UPT, UR7, -UR6, URZ ;  /* 0x8000000607047290 */ /* 0x000fc6000fffe0ff */
[----:B------:R-:W-:Y:S02]  /*3310*/  IADD3.X R33, PT, PT, R17, UR5, RZ, P0, !PT ;  /* 0x0000000511217c10 */ /* 0x000fe400087fe4ff */
[----:B------:R-:W-:Y:S01]  /*3320*/  CS2R R16, SRZ ;  /* 0x0000000000107805 */ /* 0x000fe2000001ff00 */
        /* <DEDUP_REMOVED lines=15> */
.L_x_192:
        /* <DEDUP_REMOVED lines=14> */
.L_x_189:
[----:B0-----:R-:W-:Y:S05]  /*3500*/  BSYNC.RECONVERGENT B0 ;  /* 0x0000000000007941 */ /* 0x001fea0003800200 */
.L_x_188:
        /* <DEDUP_REMOVED lines=30> */
.L_x_191:
[----:B------:R-:W-:Y:S05]  /*36f0*/  BSYNC.RECONVERGENT B0 ;  /* 0x0000000000007941 */ /* 0x000fea0003800200 */
.L_x_190:
        /* <DEDUP_REMOVED lines=21> */
.L_x_187:
        /* <DEDUP_REMOVED lines=20> */
.L_x_194:
[----:B------:R-:W-:Y:S05]  /*3990*/  BSYNC.RECONVERGENT B0 ;  /* 0x0000000000007941 */ /* 0x000fea0003800200 */
.L_x_193:
        /* <DEDUP_REMOVED lines=18> */
.L_x_186:
        /* <DEDUP_REMOVED lines=55> */
[----:B--2---:R-:W-:-:S04]  /*3e30*/  IMAD R12, R12, UR4, RZ ;  /* 0x000000040c0c7c24 */ /* 0x004fc8000f8e02ff */
[----:B------:R-:W-:-:S08]  /*3e40*/  IMAD R12, R19, UR5, R12 ;  /* 0x00000005130c7c24 */ /* 0x000fd0000f8e020c */
[----:B------:R-:W-:Y:S02]  /*3e50*/  @!P0 IMAD.IADD R23, R23, 0x1, -R16 ;  /* 0x0000000117178824 */ /* 0x000fe400078e0a10 */
[----:B------:R-:W-:Y:S01]  /*3e60*/  @!P0 VIADD R14, R14, 0x1 ;  /* 0x000000010e0e8836 */ /* 0x000fe20000000000 */
[----:B------:R-:W-:Y:S02]  /*3e70*/  ISETP.NE.AND P0, PT, R17, RZ, PT ;  /* 0x000000ff1100720c */ /* 0x000fe40003f05270 */
[----:B------:R-:W-:Y:S01]  /*3e80*/  ISETP.GE.U32.AND P2, PT, R23, R16, PT ;  /* 0x000000101700720c */ /* 0x000fe20003f46070 */
[----:B------:R-:W-:Y:S01]  /*3e90*/  IMAD.WIDE.U32 R22, R19, UR4, RZ ;  /* 0x0000000413167c25 */ /* 0x000fe2000f8e00ff */
[----:B------:R-:W1:Y:S03]  /*3ea0*/  LDCU.64 UR4, c[0x0][0x3f0] ;  /* 0x00007e00ff0477ac */ /* 0x000e660008000a00 */
[----:B------:R-:W-:-:S08]  /*3eb0*/  IMAD.IADD R23, R23, 0x1, R12 ;  /* 0x0000000117177824 */ /* 0x000fd000078e020c */
[----:B------:R-:W-:-:S05]  /*3ec0*/  @P2 VIADD R14, R14, 0x1 ;  /* 0x000000010e0e2836 */ /* 0x000fca0000000000 */
        /* <DEDUP_REMOVED lines=26> */
        .weak           $__internal_5_$__cuda_sm20_div_s64
        .type           $__internal_5_$__cuda_sm20_div_s64,@function
        .size           $__internal_5_$__cuda_sm20_div_s64,(.L_x_5439 - $__internal_5_$__cuda_sm20_div_s64)
$__internal_5_$__cuda_sm20_div_s64:
        /* <DEDUP_REMOVED lines=37> */
[----:B------:R-:W-:-:S04]  /*42c0*/  IMAD.HI.U32 R13, P3, R17, R22, R36 ;  /* 0x00000016110d7227 */ /* 0x000fc80007860024 */
[CC--:B------:R-:W-:Y:S02]  /*42d0*/  IMAD R22, R17.reuse, R16.reuse, RZ ;  /* 0x0000001011167224 */ /* 0x0c0fe400078e02ff */
[----:B------:R-:W-:-:S03]  /*42e0*/  IMAD.HI.U32 R16, R17, R16, RZ ;  /* 0x0000001011107227 */ /* 0x000fc600078e00ff */
[----:B------:R-:W-:Y:S01]  /*42f0*/  IADD3 R22, P2, PT, R22, R13, RZ ;  /* 0x0000000d16167210 */ /* 0x000fe20007f5e0ff */
[----:B------:R-:W-:Y:S01]  /*4300*/  IMAD.X R16, R16, 0x1, R17, P4 ;  /* 0x0000000110107824 */ /* 0x000fe200020e0611 */
[----:B------:R-:W-:Y:S01]  /*4310*/  SEL R13, R24, R21, !P1 ;  /* 0x00000015180d7207 */ /* 0x000fe20004800000 */
[----:B------:R-:W-:Y:S02]  /*4320*/  IMAD.MOV.U32 R37, RZ, RZ, RZ ;  /* 0x000000ffff257224 */ /* 0x000fe400078e00ff */
[----:B------:R-:W-:Y:S01]  /*4330*/  IMAD.HI.U32 R36, R22, R15, RZ ;  /* 0x0000000f16247227 */ /* 0x000fe200078e00ff */
[----:B------:R-:W-:-:S03]  /*4340*/  IADD3.X R16, PT, PT, RZ, RZ, R16, P2, P3 ;  /* 0x000000ffff107210 */ /* 0x000fc600017e6410 */
        /* <DEDUP_REMOVED lines=11> */
[----:B------:R-:W-:-:S05]  /*4400*/  IMAD R16, R22, R28, R17 ;  /* 0x0000001c16107224 */ /* 0x000fca00078e0211 */
[----:B------:R-:W-:Y:S02]  /*4410*/  IADD3.X R13, PT, PT, ~R16, R13, RZ, P0, !PT ;  /* 0x0000000d100d7210 */ /* 0x000fe400007fe5ff */
[----:B------:R-:W-:Y:S02]  /*4420*/  IADD3 R16, P1, PT, R15, -R28, RZ ;  /* 0x8000001c0f107210 */ /* 0x000fe40007f3e0ff */
[C---:B------:R-:W-:Y:S02]  /*4430*/  ISETP.GE.U32.AND.EX P2, PT, R13.reuse, R29, PT, P2 ;  /* 0x0000001d0d00720c */ /* 0x040fe40003f46120 */
[----:B------:R-:W-:Y:S02]  /*4440*/  IADD3 R17, P0, PT, R24, 0x1, RZ ;  /* 0x0000000118117810 */ /* 0x000fe40007f1e0ff */
[----:B------:R-:W-:Y:S01]  /*4450*/  SEL R15, R16, R15, P2 ;  /* 0x0000000f100f7207 */ /* 0x000fe20001000000 */
[----:B------:R-:W-:Y:S01]  /*4460*/  IMAD.X R16, R13, 0x1, ~R29, P1 ;  /* 0x000000010d107824 */ /* 0x000fe200008e0e1d */
[----:B------:R-:W-:Y:S01]  /*4470*/  SEL R24, R17, R24, P2 ;  /* 0x0000001811187207 */ /* 0x000fe20001000000 */
[----:B------:R-:W-:Y:S01]  /*4480*/  IMAD.X R17, RZ, RZ, R22, P0 ;  /* 0x000000ffff117224 */ /* 0x000fe200000e0616 */
[----:B------:R-:W-:Y:S01]  /*4490*/  ISETP.GE.U32.AND P0, PT, R15, R28, PT ;  /* 0x0000001c0f00720c */ /* 0x000fe20003f06070 */
[----:B------:R-:W-:Y:S01]  /*44a0*/  IMAD.MOV.U32 R28, RZ, RZ, R18 ;  /* 0x000000ffff1c7224 */ /* 0x000fe200078e0012 */
[----:B------:R-:W-:-:S02]  /*44b0*/  SEL R13, R16, R13, P2 ;  /* 0x0000000d100d7207 */ /* 0x000fc40001000000 */
[----:B------:R-:W-:Y:S02]  /*44c0*/  SEL R17, R17, R22, P2 ;  /* 0x0000001611117207 */ /* 0x000fe40001000000 */
[----:B------:R-:W-:Y:S02]  /*44d0*/  IADD3 R15, P1, PT, R24, 0x1, RZ ;  /* 0x00000001180f7810 */ /* 0x000fe40007f3e0ff */
[----:B------:R-:W-:Y:S01]  /*44e0*/  ISETP.GE.U32.AND.EX P0, PT, R13, R29, PT, P0 ;  /* 0x0000001d0d00720c */ /* 0x000fe20003f06100 */
[----:B------:R-:W-:Y:S01]  /*44f0*/  IMAD.MOV.U32 R29, RZ, RZ, 0x0 ;  /* 0x00000000ff1d7424 */ /* 0x000fe200078e00ff */
[----:B------:R-:W-:Y:S01]  /*4500*/  LOP3.LUT R13, R19, R21, RZ, 0x3c, !PT ;  /* 0x00000015130d7212 */ /* 0x000fe200078e3cff */
[----:B------:R-:W-:Y:S01]  /*4510*/  IMAD.X R16, RZ, RZ, R17, P1 ;  /* 0x000000ffff107224 */ /* 0x000fe200008e0611 */
[----:B------:R-:W-:Y:S02]  /*4520*/  SEL R15, R15, R24, P0 ;  /* 0x000000180f0f7207 */ /* 0x000fe40000000000 */
[----:B------:R-:W-:-:S02]  /*4530*/  ISETP.GE.AND P2, PT, R13, RZ, PT ;  /* 0x000000ff0d00720c */ /* 0x000fc40003f46270 */
[----:B------:R-:W-:Y:S02]  /*4540*/  SEL R17, R16, R17, P0 ;  /* 0x0000001110117207 */ /* 0x000fe40000000000 */
[----:B------:R-:W-:Y:S02]  /*4550*/  IADD3 R16, P1, PT, RZ, -R15, RZ ;  /* 0x8000000fff107210 */ /* 0x000fe40007f3e0ff */
[----:B------:R-:W-:Y:S02]  /*4560*/  ISETP.NE.U32.AND P0, PT, R20, RZ, PT ;  /* 0x000000ff1400720c */ /* 0x000fe40003f05070 */
[----:B------:R-:W-:Y:S02]  /*4570*/  IADD3.X R22, PT, PT, RZ, ~R17, RZ, P1, !PT ;  /* 0x80000011ff167210 */ /* 0x000fe40000ffe4ff */
[----:B------:R-:W-:Y:S02]  /*4580*/  ISETP.NE.AND.EX P0, PT, R19, RZ, PT, P0 ;  /* 0x000000ff1300720c */ /* 0x000fe40003f05300 */
[----:B------:R-:W-:-:S02]  /*4590*/  SEL R16, R16, R15, !P2 ;  /* 0x0000000f10107207 */ /* 0x000fc40005000000 */
[----:B------:R-:W-:Y:S02]  /*45a0*/  SEL R22, R22, R17, !P2 ;  /* 0x0000001116167207 */ /* 0x000fe40005000000 */
[----:B------:R-:W-:Y:S02]  /*45b0*/  SEL R16, R16, 0xffffffff, P0 ;  /* 0xffffffff10107807 */ /* 0x000fe40000000000 */
[----:B------:R-:W-:Y:S01]  /*45c0*/  SEL R17, R22, 0xffffffff, P0 ;  /* 0xffffffff16117807 */ /* 0x000fe20000000000 */
[----:B------:R-:W-:Y:S06]  /*45d0*/  RET.REL.NODEC R28 `(_ZN5flash32flash_fwd_splitkv_combine_kernelI23Flash_fwd_kernel_traitsILi96ELi64ELi128ELi4ELb0ELb0EN7cutlass10bfloat16_tE19Flash_kernel_traitsILi96ELi64ELi128ELi4ES3_EELi16ELi2ELb0EEEvNS_16Flash_fwd_paramsE) ;  /* 0xffffffb81c887950 */ /* 0x000fec0003c3ffff */
.L_x_195:
        /* <DEDUP_REMOVED lines=10> */
.L_x_5439:


//--------------------- .text._ZN5flash32flash_fwd_splitkv_combine_kernelI23Flash_fwd_kernel_traitsILi96ELi64ELi128ELi4ELb0ELb0EN7cutlass10bfloat16_tE19Flash_kernel_traitsILi96ELi64ELi128ELi4ES3_EELi16ELi1ELb0EEEvNS_16Flash_fwd_paramsE --------------------------
	.section	.text._ZN5flash32flash_fwd_splitkv_combine_kernelI23Flash_fwd_kernel_traitsILi96ELi64ELi128ELi4ELb0ELb0EN7cutlass10bfloat16_tE19Flash_kernel_traitsILi96ELi64ELi128ELi4ES3_EELi16ELi1ELb0EEEvNS_16Flash_fwd_paramsE,"ax",@progbits
	.align	128
        .global         _ZN5flash32flash_fwd_splitkv_combine_kernelI23Flash_fwd_kernel_traitsILi96ELi64ELi128ELi4ELb0ELb0EN7cutlass10bfloat16_tE19Flash_kernel_traitsILi96ELi64ELi128ELi4ES3_EELi16ELi1ELb0EEEvNS_16Flash_fwd_paramsE
        .type           _ZN5flash32flash_fwd_splitkv_combine_kernelI23Flash_fwd_kernel_traitsILi96ELi64ELi128ELi4ELb0ELb0EN7cutlass10bfloat16_tE19Flash_kernel_traitsILi96ELi64ELi128ELi4ES3_EELi16ELi1ELb0EEEvNS_16Flash_fwd_paramsE,@function
        .size           _ZN5flash32flash_fwd_splitkv_combine_kernelI23Flash_fwd_kernel_traitsILi96ELi64ELi128ELi4ELb0ELb0EN7cutlass10bfloat16_tE19Flash_kernel_traitsILi96ELi64ELi128ELi4ES3_EELi16ELi1ELb0EEEvNS_16Flash_fwd_paramsE,(.L_x_5440 - _ZN5flash32flash_fwd_splitkv_combine_kernelI23Flash_fwd_kernel_traitsILi96ELi64ELi128ELi4ELb0ELb0EN7cutlass10bfloat16_tE19Flash_kernel_traitsILi96ELi64ELi128ELi4ES3_EELi16ELi1ELb0EEEvNS_16Flash_fwd_paramsE)
        .other          _ZN5flash32flash_fwd_splitkv_combine_kernelI23Flash_fwd_kernel_traitsILi96ELi64ELi128ELi4ELb0ELb0EN7cutlass10bfloat16_tE19Flash_kernel_traitsILi96ELi64ELi128ELi4ES3_EELi16ELi1ELb0EEEvNS_16Flash_fwd_paramsE,@"STO_CUDA_ENTRY STV_DEFAULT"
_ZN5flash32flash_fwd_splitkv_combine_kernelI23Flash_fwd_kernel_traitsILi96ELi64ELi128ELi4ELb0ELb0EN7cutlass10bfloat16_tE19Flash_kernel_traitsILi96ELi64ELi128ELi4ES3_EELi16ELi1ELb0EEEvNS_16Flash_fwd_paramsE:
.text._ZN5flash32flash_fwd_splitkv_combine_kernelI23Flash_fwd_kernel_traitsILi96ELi64ELi128ELi4ELb0ELb0EN7cutlass10bfloat16_tE19Flash_kernel_traitsILi96ELi64ELi128ELi4ES3_EELi16ELi1ELb0EEEvNS_16Flash_fwd_paramsE:
        /* <DEDUP_REMOVED lines=38> */
.L_x_196:
[----:B------:R-:W-:Y:S01]  /*0260*/  IMAD.U32 R27, RZ, RZ, UR7 ;  /* 0x00000007ff1b7e24 */ /* 0x000fe2000f8e00ff */
[----:B------:R-:W-:Y:S01]  /*0270*/  MOV R20, UR15 ;  /* 0x0000000f00147c02 */ /* 0x000fe20008000f00 */
[----:B------:R-:W-:Y:S01]  /*0280*/  IMAD.U32 R21, RZ, RZ, UR14 ;  /* 0x0000000eff157e24 */ /* 0x000fe2000f8e00ff */
[----:B------:R-:W-:Y:S02]  /*0290*/  MOV R19, UR8 ;  /* 0x0000000800137c02 */ /* 0x000fe40008000f00 */
[----:B------:R-:W-:Y:S02]  /*02a0*/  MOV R18, 0x2c0 ;  /* 0x000002c000127802 */ /* 0x000fe40000000f00 */
[----:B------:R-:W-:Y:S05]  /*02b0*/  CALL.REL.NOINC `($__internal_6_$__cuda_sm20_div_s64) ;  /* 0x0000003c00607944 */ /* 0x000fea0003c00000 */
.L_x_197:
        /* <DEDUP_REMOVED lines=30> */
.L_x_199:
[----:B------:R-:W-:Y:S01]  /*04a0*/  IMAD.MOV.U32 R27, RZ, RZ, R16 ;  /* 0x000000ffff1b7224 */ /* 0x000fe200078e0010 */
[----:B------:R-:W-:Y:S02]  /*04b0*/  MOV R21, R17 ;  /* 0x0000001100157202 */ /* 0x000fe40000000f00 */
[----:B------:R-:W-:Y:S02]  /*04c0*/  MOV R18, 0x4e0 ;  /* 0x000004e000127802 */ /* 0x000fe40000000f00 */
[----:B------:R-:W-:Y:S05]  /*04d0*/  CALL.REL.NOINC `($__internal_6_$__cuda_sm20_div_s64) ;  /* 0x0000003800d87944 */ /* 0x000fea0003c00000 */
[----:B------:R-:W-:Y:S02]  /*04e0*/  MOV R6, R16 ;  /* 0x0000001000067202 */ /* 0x000fe40000000f00 */
[----:B------:R-:W-:Y:S02]  /*04f0*/  MOV R7, R17 ;  /* 0x0000001100077202 */ /* 0x000fe40000000f00 */
.L_x_200:
[----:B------:R-:W-:Y:S05]  /*0500*/  BSYNC.RECONVERGENT B0 ;  /* 0x0000000000007941 */ /* 0x000fea0003800200 */
.L_x_198:
        /* <DEDUP_REMOVED lines=55> */
.L_x_202:
[----:B------:R-:W-:Y:S01]  /*0880*/  IMAD.MOV.U32 R27, RZ, RZ, R20 ;  /* 0x000000ffff1b7224 */ /* 0x000fe200078e0014 */
[----:B------:R-:W-:Y:S01]  /*0890*/  MOV R20, R14 ;  /* 0x0000000e00147202 */ /* 0x000fe20000000f00 */
[----:B------:R-:W-:Y:S01]  /*08a0*/  IMAD.MOV.U32 R21, RZ, RZ, R19 ;  /* 0x000000ffff157224 */ /* 0x000fe200078e0013 */
[----:B------:R-:W-:Y:S02]  /*08b0*/  MOV R19, R4 ;  /* 0x0000000400137202 */ /* 0x000fe40000000f00 */
[----:B------:R-:W-:Y:S02]  /*08c0*/  MOV R18, 0x8e0 ;  /* 0x000008e000127802 */ /* 0x000fe40000000f00 */
[----:B------:R-:W-:Y:S05]  /*08d0*/  CALL.REL.NOINC `($__internal_6_$__cuda_sm20_div_s64) ;  /* 0x0000003400d87944 */ /* 0x000fea0003c00000 */
.L_x_203:
[----:B------:R-:W-:Y:S05]  /*08e0*/  BSYNC.RECONVERGENT B0 ;  /* 0x0000000000007941 */ /* 0x000fea0003800200 */
.L_x_201:
        /* <DEDUP_REMOVED lines=45> */
[----:B------:R-:W1:Y:S01]  /*0bc0*/  F2I.FTZ.U32.TRUNC.NTZ R21, R20 ;  /* 0x0000001400157305 */ /* 0x000e62000021f000 */
[----:B0-----:R-:W-:Y:S01]  /*0bd0*/  IADD3 R22, PT, PT, R2, 0xffffffe, RZ ;  /* 0x0ffffffe02167810 */ /* 0x001fe20007ffe0ff */
[----:B------:R-:W-:-:S06]  /*0be0*/  VIADD R2, R5, 0xffffffff ;  /* 0xffffffff05027836 */ /* 0x000fcc0000000000 */
[----:B------:R-:W0:Y:S01]  /*0bf0*/  F2I.FTZ.U32.TRUNC.NTZ R23, R22 ;  /* 0x0000001600177305 */ /* 0x000e22000021f000 */
[----:B------:R-:W-:Y:S02]  /*0c00*/  IMAD.IADD R8, R2, 0x1, R11 ;  /* 0x0000000102087824 */ /* 0x000fe400078e020b */
[----:B-1----:R-:W-:Y:S02]  /*0c10*/  IMAD.MOV R3, RZ, RZ, -R21 ;  /* 0x000000ffff037224 */ /* 0x002fe400078e0a15 */
[----:B------:R-:W-:Y:S02]  /*0c20*/  IMAD.MOV.U32 R20, RZ, RZ, RZ ;  /* 0x000000ffff147224 */ /* 0x000fe400078e00ff */
[----:B------:R-:W-:Y:S02]  /*0c30*/  IMAD R3, R3, R9, RZ ;  /* 0x0000000903037224 */ /* 0x000fe400078e02ff */
[----:B0-----:R-:W-:Y:S02]  /*0c40*/  IMAD.MOV R10, RZ, RZ, -R23 ;  /* 0x000000ffff0a7224 */ /* 0x001fe400078e0a17 */
[----:B------:R-:W-:-:S02]  /*0c50*/  HFMA2 R22, -RZ, RZ, 0, 0 ;  /* 0x00000000ff167431 */ /* 0x000fc400000001ff */
[----:B------:R-:W-:-:S04]  /*0c60*/  IMAD.HI.U32 R3, R21, R3, R20 ;  /* 0x0000000315037227 */ /* 0x000fc800078e0014 */
[----:B------:R-:W-:Y:S01]  /*0c70*/  IMAD R13, R10, R11, RZ ;  /* 0x0000000b0a0d7224 */ /* 0x000fe200078e02ff */
[----:B------:R-:W-:-:S03]  /*0c80*/  IABS R10, R8 ;  /* 0x00000008000a7213 */ /* 0x000fc60000000000 */
[----:B------:R-:W-:-:S04]  /*0c90*/  IMAD.HI.U32 R13, R23, R13, R22 ;  /* 0x0000000d170d7227 */ /* 0x000fc800078e0016 */
[----:B------:R-:W-:-:S04]  /*0ca0*/  IMAD.HI.U32 R15, R3, R10, RZ ;  /* 0x0000000a030f7227 */ /* 0x000fc800078e00ff */
[----:B------:R-:W-:Y:S01]  /*0cb0*/  IMAD.HI.U32 R13, R13, R10, RZ ;  /* 0x0000000a0d0d7227 */ /* 0x000fe200078e00ff */
[----:B------:R-:W-:-:S03]  /*0cc0*/  IADD3 R3, PT, PT, -R15, RZ, RZ ;  /* 0x000000ff0f037210 */ /* 0x000fc60007ffe1ff */
[--C-:B------:R-:W-:Y:S02]  /*0cd0*/  IMAD R18, R13, R18, R10.reuse ;  /* 0x000000120d127224 */ /* 0x100fe400078e020a */
[----:B------:R-:W-:-:S03]  /*0ce0*/  IMAD R10, R9, R3, R10 ;  /* 0x00000003090a7224 */ /* 0x000fc600078e020a */
[----:B------:R-:W-:Y:S02]  /*0cf0*/  ISETP.GT.U32.AND P1, PT, R11, R18, PT ;  /* 0x000000120b00720c */ /* 0x000fe40003f24070 */
[----:B------:R-:W-:-:S11]  /*0d00*/  ISETP.GT.U32.AND P3, PT, R9, R10, PT ;  /* 0x0000000a0900720c */ /* 0x000fd60003f64070 */
[----:B------:R-:W-:Y:S02]  /*0d10*/  @!P1 IMAD.IADD R18, R18, 0x1, -R11 ;  /* 0x0000000112129824 */ /* 0x000fe400078e0a0b */
[----:B------:R-:W-:Y:S01]  /*0d20*/  @!P1 VIADD R13, R13, 0x1 ;  /* 0x000000010d0d9836 */ /* 0x000fe20000000000 */
[----:B------:R-:W-:Y:S01]  /*0d30*/  ISETP.NE.AND P1, PT, R12, RZ, PT ;  /* 0x000000ff0c00720c */ /* 0x000fe20003f25270 */
[----:B------:R-:W-:Y:S01]  /*0d40*/  @!P3 IMAD.IADD R10, R10, 0x1, -R9 ;  /* 0x000000010a0ab824 */ /* 0x000fe200078e0a09 */
[-C--:B------:R-:W-:Y:S02]  /*0d50*/  ISETP.GE.U32.AND P2, PT, R18, R11.reuse, PT ;  /* 0x0000000b1200720c */ /* 0x080fe40003f46070 */
[C---:B------:R-:W-:Y:S02]  /*0d60*/  LOP3.LUT R18, R8.reuse, R11, RZ, 0x3c, !PT ;  /* 0x0000000b08127212 */ /* 0x040fe400078e3cff */
[----:B------:R-:W-:Y:S02]  /*0d70*/  LOP3.LUT R8, R8, R5, RZ, 0x3c, !PT ;  /* 0x0000000508087212 */ /* 0x000fe400078e3cff */
[----:B------:R-:W-:-:S02]  /*0d80*/  ISETP.GE.AND P0, PT, R18, RZ, PT ;  /* 0x000000ff1200720c */ /* 0x000fc40003f06270 */
[----:B------:R-:W-:Y:S02]  /*0d90*/  @!P3 IADD3 R15, PT, PT, R15, 0x1, RZ ;  /* 0x000000010f0fb810 */ /* 0x000fe40007ffe0ff */
[----:B------:R-:W-:-:S03]  /*0da0*/  ISETP.NE.AND P3, PT, R0, RZ, PT ;  /* 0x000000ff0000720c */ /* 0x000fc60003f65270 */
[----:B------:R-:W-:Y:S01]  /*0db0*/  @P2 VIADD R13, R13, 0x1 ;  /* 0x000000010d0d2836 */ /* 0x000fe20000000000 */
[----:B------:R-:W-:-:S05]  /*0dc0*/  ISETP.GE.AND P2, PT, R8, RZ, PT ;  /* 0x000000ff0800720c */ /* 0x000fca0003f46270 */
[----:B------:R-:W-:Y:S01]  /*0dd0*/  @!P0 IMAD.MOV R13, RZ, RZ, -R13 ;  /* 0x000000ffff0d8224 */ /* 0x000fe200078e0a0d */
[----:B------:R-:W-:Y:S02]  /*0de0*/  @!P1 LOP3.LUT R13, RZ, R11, RZ, 0x33, !PT ;  /* 0x0000000bff0d9212 */ /* 0x000fe400078e33ff */
[----:B------:R-:W-:Y:S02]  /*0df0*/  ISETP.GE.U32.AND P1, PT, R10, R9, PT ;  /* 0x000000090a00720c */ /* 0x000fe40003f26070 */
[----:B------:R-:W-:Y:S02]  /*0e00*/  ISETP.LT.U32.AND P0, PT, R16, R13, PT ;  /* 0x0000000d1000720c */ /* 0x000fe40003f01070 */
[----:B------:R-:W-:Y:S02]  /*0e10*/  SHF.R.S32.HI R3, RZ, 0x1f, R13 ;  /* 0x0000001fff037819 */ /* 0x000fe4000001140d */
[----:B------:R-:W-:Y:S02]  /*0e20*/  SEL R10, RZ, 0x1, !P3 ;  /* 0x00000001ff0a7807 */ /* 0x000fe40005800000 */
[----:B------:R-:W-:-:S02]  /*0e30*/  ISETP.LT.AND.EX P0, PT, R17, R3, PT, P0 ;  /* 0x000000031100720c */ /* 0x000fc40003f01300 */
[----:B------:R-:W-:Y:S02]  /*0e40*/  SHF.R.S32.HI R9, RZ, 0x1f, R12 ;  /* 0x0000001fff097819 */ /* 0x000fe4000001140c */
[----:B------:R-:W-:Y:S01]  /*0e50*/  SEL R3, R17, R3, P0 ;  /* 0x0000000311037207 */ /* 0x000fe20000000000 */
[----:B------:R-:W-:Y:S01]  /*0e60*/  @P1 VIADD R15, R15, 0x1 ;  /* 0x000000010f0f1836 */ /* 0x000fe20000000000 */
[----:B------:R-:W-:Y:S02]  /*0e70*/  LOP3.LUT R10, R9, R10, RZ, 0xfc, !PT ;  /* 0x0000000a090a7212 */ /* 0x000fe400078efcff */
[----:B------:R-:W-:Y:S01]  /*0e80*/  LOP3.LUT R8, R17, R3, RZ, 0xfc, !PT ;  /* 0x0000000311087212 */ /* 0x000fe200078efcff */
[----:B------:R-:W-:Y:S01]  /*0e90*/  IMAD.MOV.U32 R0, RZ, RZ, R15 ;  /* 0x000000ffff007224 */ /* 0x000fe200078e000f */
[----:B------:R-:W-:Y:S02]  /*0ea0*/  SEL R11, R16, R13, P0 ;  /* 0x0000000d100b7207 */ /* 0x000fe40000000000 */
        /* <DEDUP_REMOVED lines=24> */
.L_x_205:
[----:B------:R-:W-:Y:S01]  /*1030*/  IMAD.MOV.U32 R27, RZ, RZ, R16 ;  /* 0x000000ffff1b7224 */ /* 0x000fe200078e0010 */
[----:B------:R-:W-:Y:S01]  /*1040*/  MOV R20, R11 ;  /* 0x0000000b00147202 */ /* 0x000fe20000000f00 */
[----:B------:R-:W-:Y:S01]  /*1050*/  IMAD.MOV.U32 R21, RZ, RZ, R17 ;  /* 0x000000ffff157224 */ /* 0x000fe200078e0011 */
[----:B------:R-:W-:Y:S02]  /*1060*/  MOV R19, R3 ;  /* 0x0000000300137202 */ /* 0x000fe40000000f00 */
[----:B------:R-:W-:Y:S02]  /*1070*/  MOV R18, 0x1090 ;  /* 0x0000109000127802 */ /* 0x000fe40000000f00 */
[----:B------:R-:W-:Y:S05]  /*1080*/  CALL.REL.NOINC `($__internal_6_$__cuda_sm20_div_s64) ;  /* 0x0000002c00ec7944 */ /* 0x000fea0003c00000 */
[----:B------:R-:W-:Y:S02]  /*1090*/  MOV R32, R16 ;  /* 0x0000001000207202 */ /* 0x000fe40000000f00 */
[----:B------:R-:W-:Y:S02]  /*10a0*/  MOV R33, R17 ;  /* 0x0000001100217202 */ /* 0x000fe40000000f00 */
.L_x_206:
[----:B------:R-:W-:Y:S05]  /*10b0*/  BSYNC.RECONVERGENT B0 ;  /* 0x0000000000007941 */ /* 0x000fea0003800200 */
.L_x_204:
        /* <DEDUP_REMOVED lines=16> */
[----:B------:R-:W-:Y:S01]  /*11c0*/  IMAD R9, R13, R8, R9 ;  /* 0x000000080d097224 */ /* 0x000fe200078e0209 */
[----:B------:R-:W-:-:S04]  /*11d0*/  LOP3.LUT R8, R5, R16, RZ, 0x3c, !PT ;  /* 0x0000001005087212 */ /* 0x000fc800078e3cff */
[----:B------:R-:W-:Y:S02]  /*11e0*/  ISETP.GT.U32.AND P1, PT, R16, R9, PT ;  /* 0x000000091000720c */ /* 0x000fe40003f24070 */
[----:B------:R-:W-:-:S11]  /*11f0*/  ISETP.GE.AND P0, PT, R8, RZ, PT ;  /* 0x000000ff0800720c */ /* 0x000fd60003f06270 */
[----:B------:R-:W-:Y:S02]  /*1200*/  @!P1 IMAD.IADD R9, R9, 0x1, -R16 ;  /* 0x0000000109099824 */ /* 0x000fe400078e0a10 */
[----:B------:R-:W-:Y:S01]  /*1210*/  @!P1 VIADD R13, R13, 0x1 ;  /* 0x000000010d0d9836 */ /* 0x000fe20000000000 */
[----:B------:R-:W-:Y:S02]  /*1220*/  ISETP.NE.AND P1, PT, RZ, UR10, PT ;  /* 0x0000000aff007c0c */ /* 0x000fe4000bf25270 */
[----:B------:R-:W-:-:S13]  /*1230*/  ISETP.GE.U32.AND P2, PT, R9, R16, PT ;  /* 0x000000100900720c */ /* 0x000fda0003f46070 */
[----:B------:R-:W-:-:S04]  /*1240*/  @P2 VIADD R13, R13, 0x1 ;  /* 0x000000010d0d2836 */ /* 0x000fc80000000000 */
[----:B------:R-:W-:Y:S02]  /*1250*/  IMAD.MOV.U32 R9, RZ, RZ, R13 ;  /* 0x000000ffff097224 */ /* 0x000fe400078e000d */
[----:B------:R-:W-:Y:S02]  /*1260*/  IMAD R13, R0, UR11, RZ ;  /* 0x0000000b000d7c24 */ /* 0x000fe4000f8e02ff */
[----:B------:R-:W-:Y:S01]  /*1270*/  @!P0 IMAD.MOV R9, RZ, RZ, -R9 ;  /* 0x000000ffff098224 */ /* 0x000fe200078e0a09 */
[----:B------:R-:W-:Y:S01]  /*1280*/  @!P1 LOP3.LUT R9, RZ, R16, RZ, 0x33, !PT ;  /* 0x00000010ff099212 */ /* 0x000fe200078e33ff */
[----:B------:R-:W-:-:S03]  /*1290*/  IMAD R10, R10, R13, RZ ;  /* 0x0000000d0a0a7224 */ /* 0x000fc600078e02ff */
        /* <DEDUP_REMOVED lines=28> */
.L_x_208:
[----:B------:R-:W-:Y:S01]  /*1460*/  IMAD.MOV.U32 R27, RZ, RZ, R6 ;  /* 0x000000ffff1b7224 */ /* 0x000fe200078e0006 */
[----:B------:R-:W-:Y:S01]  /*1470*/  MOV R21, R7 ;  /* 0x0000000700157202 */ /* 0x000fe20000000f00 */
[----:B------:R-:W-:Y:S01]  /*1480*/  IMAD.MOV.U32 R20, RZ, RZ, R9 ;  /* 0x000000ffff147224 */ /* 0x000fe200078e0009 */
[----:B------:R-:W-:Y:S02]  /*1490*/  MOV R18, 0x14b0 ;  /* 0x000014b000127802 */ /* 0x000fe40000000f00 */
[----:B------:R-:W-:Y:S05]  /*14a0*/  CALL.REL.NOINC `($__internal_6_$__cuda_sm20_div_s64) ;  /* 0x0000002800e47944 */ /* 0x000fea0003c00000 */
[----:B------:R-:W-:Y:S02]  /*14b0*/  MOV R18, R16 ;  /* 0x0000001000127202 */ /* 0x000fe40000000f00 */
[----:B------:R-:W-:Y:S02]  /*14c0*/  MOV R19, R17 ;  /* 0x0000001100137202 */ /* 0x000fe40000000f00 */
.L_x_209:
[----:B------:R-:W-:Y:S05]  /*14d0*/  BSYNC.RECONVERGENT B0 ;  /* 0x0000000000007941 */ /* 0x000fea0003800200 */
.L_x_207:
[----:B------:R-:W0:Y:S01]  /*14e0*/  LDCU UR5, c[0x0][0x434] ;  /* 0x00008680ff0577ac */ /* 0x000e220008000800 */
[----:B------:R-:W-:Y:S01]  /*14f0*/  BSSY.RECONVERGENT B0, `(.L_x_210) ;  /* 0x0000035000007945 */ /* 0x000fe20003800200 */
        /* <DEDUP_REMOVED lines=17> */
[----:B------:R-:W-:-:S02]  /*1610*/  MOV R16, 0xff800000 ;  /* 0xff80000000107802 */ /* 0x000fc40000000f00 */
[----:B------:R-:W-:-:S03]  /*1620*/  ISETP.GE.AND P1, PT, R5, RZ, PT ;  /* 0x000000ff0500720c */ /* 0x000fc60003f26270 */
[----:B------:R-:W-:-:S04]  /*1630*/  IMAD.HI.U32 R7, R7, R0, RZ ;  /* 0x0000000007077227 */ /* 0x000fc800078e00ff */
[----:B------:R-:W-:-:S04]  /*1640*/  IMAD.MOV R13, RZ, RZ, -R7 ;  /* 0x000000ffff0d7224 */ /* 0x000fc800078e0a07 */
[C---:B------:R-:W-:Y:S02]  /*1650*/  IMAD R13, R6.reuse, R13, R0 ;  /* 0x0000000d060d7224 */ /* 0x040fe400078e0200 */
[----:B------:R-:W0:Y:S03]  /*1660*/  S2R R0, SR_TID.X ;  /* 0x0000000000007919 */ /* 0x000e260000002100 */
[----:B------:R-:W-:-:S13]  /*1670*/  ISETP.GT.U32.AND P0, PT, R6, R13, PT ;  /* 0x0000000d0600720c */ /* 0x000fda0003f04070 */
[----:B------:R-:W-:Y:S01]  /*1680*/  @!P0 IMAD.IADD R13, R13, 0x1, -R6 ;  /* 0x000000010d0d8824 */ /* 0x000fe200078e0a06 */
[----:B------:R-:W-:Y:S02]  /*1690*/  @!P0 IADD3 R7, PT, PT, R7, 0x1, RZ ;  /* 0x0000000107078810 */ /* 0x000fe40007ffe0ff */
[----:B------:R-:W-:Y:S02]  /*16a0*/  ISETP.NE.AND P0, PT, RZ, UR5, PT ;  /* 0x00000005ff007c0c */ /* 0x000fe4000bf05270 */
[----:B------:R-:W-:Y:S02]  /*16b0*/  ISETP.GE.U32.AND P2, PT, R13, R6, PT ;  /* 0x000000060d00720c */ /* 0x000fe40003f46070 */
[----:B0-----:R-:W-:-:S11]  /*16c0*/  SHF.R.U32.HI R22, RZ, 0x4, R0 ;  /* 0x00000004ff167819 */ /* 0x001fd60000011600 */
[----:B------:R-:W-:Y:S01]  /*16d0*/  @P2 VIADD R7, R7, 0x1 ;  /* 0x0000000107072836 */ /* 0x000fe20000000000 */
[----:B------:R-:W-:-:S03]  /*16e0*/  LOP3.LUT R20, R0, 0xf, RZ, 0xc0, !PT ;  /* 0x0000000f00147812 */ /* 0x000fc600078ec0ff */
        /* <DEDUP_REMOVED lines=21> */
.L_x_211:
[----:B0-----:R-:W-:Y:S05]  /*1840*/  BSYNC.RECONVERGENT B0 ;  /* 0x0000000000007941 */ /* 0x001fea0003800200 */
.L_x_210:
[----:B------:R-:W0:Y:S01]  /*1850*/  S2UR UR14, SR_CgaCtaId ;  /* 0x00000000000e79c3 */ /* 0x000e220000008800 */
[C---:B------:R-:W-:Y:S01]  /*1860*/  ISETP.GT.U32.AND P0, PT, R0.reuse, 0x1f, PT ;  /* 0x0000001f0000780c */ /* 0x040fe20003f04070 */
[----:B------:R-:W-:Y:S01]  /*1870*/  UMOV UR4, 0x400 ;  /* 0x0000040000047882 */ /* 0x000fe20000000000 */
[----:B------:R-:W-:Y:S01]  /*1880*/  IMAD.MOV.U32 R15, RZ, RZ, 0x44 ;  /* 0x00000044ff0f7424 */ /* 0x000fe200078e00ff */
[----:B-1----:R-:W-:Y:S01]  /*1890*/  LOP3.LUT R25, R0, 0x1, RZ, 0xc0, !PT ;  /* 0x0000000100197812 */ /* 0x002fe200078ec0ff */
[----:B------:R-:W-:Y:S01]  /*18a0*/  IMAD.MOV.U32 R8, RZ, RZ, 0x44 ;  /* 0x00000044ff087424 */ /* 0x000fe200078e00ff */
[----:B------:R-:W-:Y:S01]  /*18b0*/  SHF.R.U32.HI R27, RZ, 0x1, R0 ;  /* 0x00000001ff1b7819 */ /* 0x000fe20000011600 */
[----:B------:R-:W-:Y:S01]  /*18c0*/  IMAD.MOV.U32 R26, RZ, RZ, -0x800000 ;  /* 0xff800000ff1a7424 */ /* 0x000fe200078e00ff */
[----:B------:R-:W1:Y:S01]  /*18d0*/  LDC R13, c[0x0][0x3e0] ;  /* 0x0000f800ff0d7b82 */ /* 0x000e620000000800 */
[----:B------:R-:W-:Y:S01]  /*18e0*/  IABS R17, R6 ;  /* 0x0000000600117213 */ /* 0x000fe20000000000 */
[----:B------:R-:W-:Y:S01]  /*18f0*/  BSSY.RECONVERGENT B1, `(.L_x_212) ;  /* 0x0000175000017945 */ /* 0x000fe20003800200 */
[----:B------:R-:W-:Y:S01]  /*1900*/  ISETP.NE.AND P5, PT, R6, RZ, PT ;  /* 0x000000ff0600720c */ /* 0x000fe20003fa5270 */
[----:B0-----:R-:W-:-:S06]  /*1910*/  ULEA UR14, UR14, UR4, 0x18 ;  /* 0x000000040e0e7291 */ /* 0x001fcc000f8ec0ff */
[----:B------:R-:W-:Y:S02]  /*1920*/  @!P0 IMAD R15, R22, R15, UR14 ;  /* 0x0000000e160f8e24 */ /* 0x000fe4000f8e020f */
[----:B------:R-:W-:Y:S01]  /*1930*/  IMAD R8, R25, R8, UR14 ;  /* 0x0000000e19087e24 */ /* 0x000fe2000f8e0208 */
[----:B-1----:R-:W-:Y:S01]  /*1940*/  IABS R5, R13 ;  /* 0x0000000d00057213 */ /* 0x002fe20000000000 */
[----:B------:R-:W-:Y:S02]  /*1950*/  @!P0 IMAD R15, R20, 0x4, R15 ;  /* 0x00000004140f8824 */ /* 0x000fe400078e020f */
[----:B------:R-:W0:Y:S01]  /*1960*/  I2F.RP R20, R17 ;  /* 0x0000001100147306 */ /* 0x000e220000209400 */
[----:B------:R-:W-:Y:S01]  /*1970*/  LEA R8, R27, R8, 0x2 ;  /* 0x000000081b087211 */ /* 0x000fe200078e10ff */
[----:B------:R-:W-:Y:S01]  /*1980*/  IMAD.IADD R22, R2, 0x1, R17 ;  /* 0x0000000102167824 */ /* 0x000fe200078e0211 */
[----:B-----5:R1:W-:Y:S01]  /*1990*/  @!P0 STS [R15], R16 ;  /* 0x000000100f008388 */ /* 0x0203e20000000800 */
[----:B------:R-:W-:Y:S01]  /*19a0*/  IABS R2, R6 ;  /* 0x0000000600027213 */ /* 0x000fe20000000000 */
[----:B------:R-:W-:Y:S03]  /*19b0*/  BAR.SYNC.DEFER_BLOCKING 0x0 ;  /* 0x0000000000007b1d */ /* 0x000fe60000010000 */
[----:B------:R-:W-:-:S03]  /*19c0*/  IADD3 R2, PT, PT, RZ, -R2, RZ ;  /* 0x80000002ff027210 */ /* 0x000fc60007ffe0ff */
[----:B------:R-:W2:Y:S08]  /*19d0*/  I2F.RP R21, R5 ;  /* 0x0000000500157306 */ /* 0x000eb00000209400 */
[----:B0-----:R-:W0:Y:S08]  /*19e0*/  MUFU.RCP R28, R20 ;  /* 0x00000014001c7308 */ /* 0x001e300000001000 */
[----:B--2---:R-:W2:Y:S01]  /*19f0*/  MUFU.RCP R30, R21 ;  /* 0x00000015001e7308 */ /* 0x004ea20000001000 */
[----:B------:R-:W3:Y:S01]  /*1a00*/  @!P0 LDS R26, [R8] ;  /* 0x00000000081a8984 */ /* 0x000ee20000000800 */
[----:B0-----:R-:W-:-:S06]  /*1a10*/  VIADD R28, R28, 0xffffffe ;  /* 0x0ffffffe1c1c7836 */ /* 0x001fcc0000000000 */
[----:B------:R-:W0:Y:S01]  /*1a20*/  F2I.FTZ.U32.TRUNC.NTZ R29, R28 ;  /* 0x0000001c001d7305 */ /* 0x000e22000021f000 */
[----:B--2---:R-:W-:-:S07]  /*1a30*/  VIADD R30, R30, 0xffffffe ;  /* 0x0ffffffe1e1e7836 */ /* 0x004fce0000000000 */
[----:B------:R-:W1:Y:S01]  /*1a40*/  F2I.FTZ.U32.TRUNC.NTZ R31, R30 ;  /* 0x0000001e001f7305 */ /* 0x000e62000021f000 */
[----:B0-----:R-:W-:Y:S01]  /*1a50*/  IADD3 R20, PT, PT, RZ, -R29, RZ ;  /* 0x8000001dff147210 */ /* 0x001fe20007ffe0ff */
[----:B------:R-:W-:-:S04]  /*1a60*/  IMAD.MOV.U32 R28, RZ, RZ, RZ ;  /* 0x000000ffff1c7224 */ /* 0x000fc800078e00ff */
[----:B------:R-:W-:Y:S02]  /*1a70*/  IMAD R20, R20, R17, RZ ;  /* 0x0000001114147224 */ /* 0x000fe400078e02ff */
[----:B-1----:R-:W-:Y:S02]  /*1a80*/  IMAD.MOV R16, RZ, RZ, -R31 ;  /* 0x000000ffff107224 */ /* 0x002fe400078e0a1f */
[----:B------:R-:W-:Y:S02]  /*1a90*/  IMAD.MOV.U32 R30, RZ, RZ, RZ ;  /* 0x000000ffff1e7224 */ /* 0x000fe400078e00ff */
[----:B------:R-:W-:Y:S01]  /*1aa0*/  IMAD R21, R16, R5, RZ ;  /* 0x0000000510157224 */ /* 0x000fe200078e02ff */
[----:B---3--:R-:W0:Y:S01]  /*1ab0*/  SHFL.BFLY PT, R15, R26, 0x1, 0x1f ;  /* 0x0c201f001a0f7f89 */ /* 0x008e2200000e0000 */
[----:B------:R-:W-:Y:S01]  /*1ac0*/  IMAD.HI.U32 R29, R29, R20, R28 ;  /* 0x000000141d1d7227 */ /* 0x000fe200078e001c */
[----:B------:R-:W-:-:S03]  /*1ad0*/  IABS R16, R22 ;  /* 0x0000001600107213 */ /* 0x000fc60000000000 */
[----:B------:R-:W-:-:S04]  /*1ae0*/  IMAD.HI.U32 R21, R31, R21, R30 ;  /* 0x000000151f157227 */ /* 0x000fc800078e001e */
[----:B------:R-:W-:-:S04]  /*1af0*/  IMAD.HI.U32 R29, R29, R16, RZ ;  /* 0x000000101d1d7227 */ /* 0x000fc800078e00ff */
[----:B------:R-:W-:-:S04]  /*1b00*/  IMAD.HI.U32 R21, R21, R16, RZ ;  /* 0x0000001015157227 */ /* 0x000fc800078e00ff */
[----:B------:R-:W-:Y:S02]  /*1b10*/  IMAD R2, R29, R2, R16 ;  /* 0x000000021d027224 */ /* 0x000fe400078e0210 */
[----:B------:R-:W-:-:S03]  /*1b20*/  IMAD.MOV R20, RZ, RZ, -R21 ;  /* 0x000000ffff147224 */ /* 0x000fc600078e0a15 */
[----:B------:R-:W-:Y:S01]  /*1b30*/  ISETP.GT.U32.AND P1, PT, R17, R2, PT ;  /* 0x000000021100720c */ /* 0x000fe20003f24070 */
[----:B------:R-:W-:Y:S01]  /*1b40*/  IMAD R20, R5, R20, R16 ;  /* 0x0000001405147224 */ /* 0x000fe200078e0210 */
[----:B0-----:R-:W-:-:S04]  /*1b50*/  FMNMX.FTZ R15, R15, R26, !PT ;  /* 0x0000001a0f0f7209 */ /* 0x001fc80007810000 */
[----:B------:R-:W-:-:S04]  /*1b60*/  FSETP.NEU.FTZ.AND P0, PT, R15, -INF , PT ;  /* 0xff8000000f00780b */ /* 0x000fc80003f1d000 */
[----:B------:R-:W-:Y:S02]  /*1b70*/  FSEL R15, R15, RZ, P0 ;  /* 0x000000ff0f0f7208 */ /* 0x000fe40000000000 */
[----:B------:R-:W-:Y:S01]  /*1b80*/  ISETP.GT.U32.AND P0, PT, R5, R20, PT ;  /* 0x000000140500720c */ /* 0x000fe20003f04070 */
[----:B------:R-:W-:Y:S01]  /*1b90*/  @!P1 IMAD.IADD R2, R2, 0x1, -R17 ;  /* 0x0000000102029824 */ /* 0x000fe200078e0a11 */
[----:B------:R-:W-:Y:S01]  /*1ba0*/  @!P1 IADD3 R29, PT, PT, R29, 0x1, RZ ;  /* 0x000000011d1d9810 */ /* 0x000fe20007ffe0ff */
[----:B------:R-:W-:-:S03]  /*1bb0*/  FADD.FTZ R23, -R15, R26 ;  /* 0x0000001a0f177221 */ /* 0x000fc60000010100 */
[-C--:B------:R-:W-:Y:S01]  /*1bc0*/  ISETP.GE.U32.AND P2, PT, R2, R17.reuse, PT ;  /* 0x000000110200720c */ /* 0x080fe20003f46070 */
[----:B------:R-:W-:Y:S01]  /*1bd0*/  FMUL.FTZ R23, R23, 1.4426950216293334961 ;  /* 0x3fb8aa3b17177820 */ /* 0x000fe20000410000 */
[C---:B------:R-:W-:Y:S02]  /*1be0*/  LOP3.LUT R2, R22.reuse, R17, RZ, 0x3c, !PT ;  /* 0x0000001116027212 */ /* 0x040fe400078e3cff */
[----:B------:R-:W-:Y:S02]  /*1bf0*/  LOP3.LUT R22, R22, R13, RZ, 0x3c, !PT ;  /* 0x0000000d16167212 */ /* 0x000fe400078e3cff */
[----:B------:R-:W-:Y:S01]  /*1c00*/  ISETP.GE.AND P3, PT, R2, RZ, PT ;  /* 0x000000ff0200720c */ /* 0x000fe20003f66270 */
[----:B------:R-:W0:Y:S01]  /*1c10*/  MUFU.EX2 R23, R23 ;  /* 0x0000001700177308 */ /* 0x000e220000000800 */
[----:B------:R-:W-:Y:S01]  /*1c20*/  @!P0 IMAD.IADD R20, R20, 0x1, -R5 ;  /* 0x0000000114148824 */ /* 0x000fe200078e0a05 */
[----:B------:R-:W-:Y:S01]  /*1c30*/  SHF.R.S32.HI R2, RZ, 0x1f, R6 ;  /* 0x0000001fff027819 */ /* 0x000fe20000011406 */
[----:B------:R-:W-:Y:S01]  /*1c40*/  @!P0 VIADD R21, R21, 0x1 ;  /* 0x0000000115158836 */ /* 0x000fe20000000000 */
[----:B------:R-:W-:Y:S01]  /*1c50*/  ISETP.NE.AND P0, PT, R13, RZ, PT ;  /* 0x000000ff0d00720c */ /* 0x000fe20003f05270 */
[----:B------:R-:W-:Y:S01]  /*1c60*/  IMAD R6, R6, UR9, RZ ;  /* 0x0000000906067c24 */ /* 0x000fe2000f8e02ff */
[----:B------:R-:W-:Y:S01]  /*1c70*/  ISETP.GE.U32.AND P4, PT, R20, R5, PT ;  /* 0x000000051400720c */ /* 0x000fe20003f86070 */
[----:B------:R-:W-:Y:S01]  /*1c80*/  @P2 VIADD R29, R29, 0x1 ;  /* 0x000000011d1d2836 */ /* 0x000fe20000000000 */
[----:B------:R-:W-:-:S04]  /*1c90*/  ISETP.GE.AND P2, PT, R22, RZ, PT ;  /* 0x000000ff1600720c */ /* 0x000fc80003f46270 */
[----:B------:R-:W-:Y:S01]  /*1ca0*/  @!P3 IADD3 R29, PT, PT, -R29, RZ, RZ ;  /* 0x000000ff1d1db210 */ /* 0x000fe20007ffe1ff */
[----:B0-----:R-:W0:Y:S01]  /*1cb0*/  SHFL.BFLY PT, R16, R23, 0x1, 0x1f ;  /* 0x0c201f0017107f89 */ /* 0x001e2200000e0000 */
[----:B------:R-:W-:Y:S02]  /*1cc0*/  ISETP.NE.AND P3, PT, R7, RZ, PT ;  /* 0x000000ff0700720c */ /* 0x000fe40003f65270 */
[----:B------:R-:W-:-:S03]  /*1cd0*/  @!P5 LOP3.LUT R29, RZ, R17, RZ, 0x33, !PT ;  /* 0x00000011ff1dd212 */ /* 0x000fc600078e33ff */
[----:B------:R-:W-:Y:S01]  /*1ce0*/  @P4 VIADD R21, R21, 0x1 ;  /* 0x0000000115154836 */ /* 0x000fe20000000000 */
[----:B------:R-:W-:Y:S02]  /*1cf0*/  SEL R5, RZ, 0x1, !P3 ;  /* 0x00000001ff057807 */ /* 0x000fe40005800000 */
[----:B------:R-:W-:Y:S01]  /*1d00*/  SHF.R.S32.HI R7, RZ, 0x1f, R29 ;  /* 0x0000001fff077819 */ /* 0x000fe2000001141d */
[----:B------:R-:W-:Y:S01]  /*1d10*/  @!P2 IMAD.MOV R21, RZ, RZ, -R21 ;  /* 0x000000ffff15a224 */ /* 0x000fe200078e0a15 */
[----:B------:R-:W-:Y:S02]  /*1d20*/  @!P0 LOP3.LUT R21, RZ, R13, RZ, 0x33, !PT ;  /* 0x0000000dff158212 */ /* 0x000fe400078e33ff */
[----:B------:R-:W-:Y:S02]  /*1d30*/  LOP3.LUT P0, RZ, R0, 0x3e1, RZ, 0xc0, !PT ;  /* 0x000003e100ff7812 */ /* 0x000fe4000780c0ff */
[----:B------:R-:W-:Y:S02]  /*1d40*/  ISETP.LT.U32.AND P2, PT, R18, R29, PT ;  /* 0x0000001d1200720c */ /* 0x000fe40003f41070 */
[----:B------:R-:W-:Y:S01]  /*1d50*/  LOP3.LUT R5, R2, R5, RZ, 0xfc, !PT ;  /* 0x0000000502057212 */ /* 0x000fe200078efcff */
[----:B------:R-:W-:Y:S01]  /*1d60*/  IMAD R2, R21, UR11, RZ ;  /* 0x0000000b15027c24 */ /* 0x000fe2000f8e02ff */
[----:B------:R-:W-:-:S03]  /*1d70*/  ISETP.LT.AND.EX P2, PT, R19, R7, PT, P2 ;  /* 0x000000071300720c */ /* 0x000fc60003f41320 */
[----:B------:R-:W-:Y:S01]  /*1d80*/  IMAD R5, R5, R2, RZ ;  /* 0x0000000205057224 */ /* 0x000fe200078e02ff */
[----:B------:R-:W-:Y:S01]  /*1d90*/  SEL R7, R18, R29, P2 ;  /* 0x0000001d12077207 */ /* 0x000fe20001000000 */
[----:B0-----:R-:W-:Y:S01]  /*1da0*/  FADD.FTZ R16, R23, R16 ;  /* 0x0000001017107221 */ /* 0x001fe20000010000 */
[----:B------:R-:W-:-:S04]  /*1db0*/  IMAD.MOV.U32 R23, RZ, RZ, 0x7f800000 ;  /* 0x7f800000ff177424 */ /* 0x000fc800078e00ff */
[----:B------:R-:W-:-:S13]  /*1dc0*/  FSETP.NE.FTZ.AND P1, PT, R16, RZ, PT ;  /* 0x000000ff1000720b */ /* 0x000fda0003f35000 */
[----:B------:R-:W0:Y:S02]  /*1dd0*/  @P1 MUFU.LG2 R16, R16 ;  /* 0x0000001000101308 */ /* 0x000e240000000c00 */
        /* <DEDUP_REMOVED lines=52> */
.L_x_215:
[----:B------:R-:W-:Y:S01]  /*2120*/  IMAD.MOV.U32 R21, RZ, RZ, RZ ;  /* 0x000000ffff157224 */ /* 0x000fe200078e00ff */
[----:B------:R-:W-:Y:S02]  /*2130*/  MOV R20, R30 ;  /* 0x0000001e00147202 */ /* 0x000fe40000000f00 */
[----:B------:R-:W-:Y:S02]  /*2140*/  MOV R18, 0x2160 ;  /* 0x0000216000127802 */ /* 0x000fe40000000f00 */
[----:B------:R-:W-:Y:S05]  /*2150*/  CALL.REL.NOINC `($__internal_6_$__cuda_sm20_div_s64) ;  /* 0x0000001c00b87944 */ /* 0x000fea0003c00000 */
[----:B------:R-:W-:Y:S02]  /*2160*/  IADD3 R13, PT, PT, -R16, RZ, RZ ;  /* 0x000000ff100d7210 */ /* 0x000fe40007ffe1ff */
[----:B------:R-:W-:-:S03]  /*2170*/  MOV R31, R17 ;  /* 0x00000011001f7202 */ /* 0x000fc60000000f00 */
[----:B------:R-:W-:Y:S01]  /*2180*/  IMAD R27, R30, R13, R27 ;  /* 0x0000000d1e1b7224 */ /* 0x000fe200078e021b */
[----:B------:R-:W-:-:S07]  /*2190*/  MOV R30, R16 ;  /* 0x00000010001e7202 */ /* 0x000fce0000000f00 */
.L_x_216:
        /* <DEDUP_REMOVED lines=60> */
.L_x_218:
[----:B------:R-:W-:Y:S01]  /*2560*/  IMAD.MOV.U32 R27, RZ, RZ, R30 ;  /* 0x000000ffff1b7224 */ /* 0x000fe200078e001e */
[----:B------:R-:W-:Y:S01]  /*2570*/  MOV R21, R31 ;  /* 0x0000001f00157202 */ /* 0x000fe20000000f00 */
[----:B------:R-:W-:Y:S01]  /*2580*/  IMAD.MOV.U32 R20, RZ, RZ, R34 ;  /* 0x000000ffff147224 */ /* 0x000fe200078e0022 */
[----:B------:R-:W-:Y:S02]  /*2590*/  MOV R18, 0x25b0 ;  /* 0x000025b000127802 */ /* 0x000fe40000000f00 */
[----:B------:R-:W-:Y:S05]  /*25a0*/  CALL.REL.NOINC `($__internal_6_$__cuda_sm20_div_s64) ;  /* 0x0000001800a47944 */ /* 0x000fea0003c00000 */
[----:B------:R-:W-:-:S05]  /*25b0*/  IADD3 R31, PT, PT, -R16, RZ, RZ ;  /* 0x000000ff101f7210 */ /* 0x000fca0007ffe1ff */
[----:B------:R-:W-:Y:S02]  /*25c0*/  IMAD R31, R31, R34, R30 ;  /* 0x000000221f1f7224 */ /* 0x000fe400078e021e */
.L_x_219:
[----:B------:R-:W-:Y:S05]  /*25d0*/  BSYNC.RECONVERGENT B0 ;  /* 0x0000000000007941 */ /* 0x000fea0003800200 */
.L_x_217:
        /* <DEDUP_REMOVED lines=162> */
.L_x_214:
[----:B------:R-:W0:Y:S01]  /*3000*/  LDC.64 R2, c[0x0][0x420] ;  /* 0x00010800ff027b82 */ /* 0x000e220000000a00 */
[----:B------:R-:W-:-:S05]  /*3010*/  IADD3 R27, PT, PT, R27, UR6, RZ ;  /* 0x000000061b1b7c10 */ /* 0x000fca000fffe0ff */
[----:B0-----:R-:W-:-:S05]  /*3020*/  IMAD.WIDE.U32 R2, R27, 0x4, R2 ;  /* 0x000000041b027825 */ /* 0x001fca00078e0002 */
[----:B------:R1:W-:Y:S02]  /*3030*/  STG.E desc[UR12][R2.64], R23 ;  /* 0x0000001702007986 */ /* 0x0003e4000c10190c */
.L_x_213:
[----:B------:R-:W-:Y:S05]  /*3040*/  BSYNC.RECONVERGENT B1 ;  /* 0x0000000000017941 */ /* 0x000fea0003800200 */
.L_x_212:
        /* <DEDUP_REMOVED lines=58> */
.L_x_226:
        /* <DEDUP_REMOVED lines=14> */
.L_x_223:
[----:B0-----:R-:W-:Y:S05]  /*34d0*/  BSYNC.RECONVERGENT B0 ;  /* 0x0000000000007941 */ /* 0x001fea0003800200 */
.L_x_222:
        /* <DEDUP_REMOVED lines=30> */
.L_x_225:
[----:B------:R-:W-:Y:S05]  /*36c0*/  BSYNC.RECONVERGENT B0 ;  /* 0x0000000000007941 */ /* 0x000fea0003800200 */
.L_x_224:
        /* <DEDUP_REMOVED lines=21> */
.L_x_221:
        /* <DEDUP_REMOVED lines=20> */
.L_x_228:
[----:B------:R-:W-:Y:S05]  /*3960*/  BSYNC.RECONVERGENT B0 ;  /* 0x0000000000007941 */ /* 0x000fea0003800200 */
.L_x_227:
        /* <DEDUP_REMOVED lines=18> */
.L_x_220:
        /* <DEDUP_REMOVED lines=91> */
        .weak           $__internal_6_$__cuda_sm20_div_s64
        .type           $__internal_6_$__cuda_sm20_div_s64,@function
        .size           $__internal_6_$__cuda_sm20_div_s64,(.L_x_5440 - $__internal_6_$__cuda_sm20_div_s64)
$__internal_6_$__cuda_sm20_div_s64:
        /* <DEDUP_REMOVED lines=86> */
[----:B------:R-:W-:Y:S06]  /*45a0*/  RET.REL.NODEC R28 `(_ZN5flash32flash_fwd_splitkv_combine_kernelI23Flash_fwd_kernel_traitsILi96ELi64ELi128ELi4ELb0ELb0EN7cutlass10bfloat16_tE19Flash_kernel_traitsILi96ELi64ELi128ELi4ES3_EELi16ELi1ELb0EEEvNS_16Flash_fwd_paramsE) ;  /* 0xffffffb81c947950 */ /* 0x000fec0003c3ffff */
.L_x_229:
        /* <DEDUP_REMOVED lines=13> */
.L_x_5440:


//--------------------- .text._ZN5flash32flash_fwd_splitkv_combine_kernelI23Flash_fwd_kernel_traitsILi96ELi64ELi128ELi4ELb0ELb0EN7cutlass10bfloat16_tE19Flash_kernel_traitsILi96ELi64ELi128ELi4ES3_EELi16ELi7ELb1EEEvNS_16Flash_fwd_paramsE --------------------------
	.section	.text._ZN5flash32flash_fwd_splitkv_combine_kernelI23Flash_fwd_kernel_traitsILi96ELi64ELi128ELi4ELb0ELb0EN7cutlass10bfloat16_tE19Flash_kernel_traitsILi96ELi64ELi128ELi4ES3_EELi16ELi7ELb1EEEvNS_16Flash_fwd_paramsE,"ax",@progbits
	.align	128
        .global         _ZN5flash32flash_fwd_splitkv_combine_kernelI23Flash_fwd_kernel_traitsILi96ELi64ELi128ELi4ELb0ELb0EN7cutlass10bfloat16_tE19Flash_kernel_traitsILi96ELi64ELi128ELi4ES3_EELi16ELi7ELb1EEEvNS_16Flash_fwd_paramsE
        .type           _ZN5flash32flash_fwd_splitkv_combine_kernelI23Flash_fwd_kernel_traitsILi96ELi64ELi128ELi4ELb0ELb0EN7cutlass10bfloat16_tE19Flash_kernel_traitsILi96ELi64ELi128ELi4ES3_EELi16ELi7ELb1EEEvNS_16Flash_fwd_paramsE,@function
        .size           _ZN5flash32flash_fwd_splitkv_combine_kernelI23Flash_fwd_kernel_traitsILi96ELi64ELi128ELi4ELb0ELb0EN7cutlass10bfloat16_tE19Flash_kernel_traitsILi96ELi64ELi128ELi4ES3_EELi16ELi7ELb1EEEvNS_16Flash_fwd_paramsE,(.L_x_5441 - _ZN5flash32flash_fwd_splitkv_combine_kernelI23Flash_fwd_kernel_traitsILi96ELi64ELi128ELi4ELb0ELb0EN7cutlass10bfloat16_tE19Flash_kernel_traitsILi96ELi64ELi128ELi4ES3_EELi16ELi7ELb1EEEvNS_16Flash_fwd_paramsE)
        .other          _ZN5flash32flash_fwd_splitkv_combine_kernelI23Flash_fwd_kernel_traitsILi96ELi64ELi128ELi4ELb0ELb0EN7cutlass10bfloat16_tE19Flash_kernel_traitsILi96ELi64ELi128ELi4ES3_EELi16ELi7ELb1EEEvNS_16Flash_fwd_paramsE,@"STO_CUDA_ENTRY STV_DEFAULT"
_ZN5flash32flash_fwd_splitkv_combine_kernelI23Flash_fwd_kernel_traitsILi96ELi64ELi128ELi4ELb0ELb0EN7cutlass10bfloat16_tE19Flash_kernel_traitsILi96ELi64ELi128ELi4ES3_EELi16ELi7ELb1EEEvNS_16Flash_fwd_paramsE:
.text._ZN5flash32flash_fwd_splitkv_combine_kernelI23Flash_fwd_kernel_traitsILi96ELi64ELi128ELi4ELb0ELb0EN7cutlass10bfloat16_tE19Flash_kernel_traitsILi96ELi64ELi128ELi4ES3_EELi16ELi7ELb1EEEvNS_16Flash_fwd_paramsE:
        /* <DEDUP_REMOVED lines=38> */
.L_x_230:
[----:B------:R-:W-:Y:S01]  /*0260*/  IMAD.U32 R42, RZ, RZ, UR17 ;  /* 0x00000011ff2a7e24 */ /* 0x000fe2000f8e00ff */
[----:B------:R-:W-:Y:S01]  /*0270*/  MOV R34, UR15 ;  /* 0x0000000f00227c02 */ /* 0x000fe20008000f00 */
[----:B------:R-:W-:Y:S01]  /*0280*/  IMAD.U32 R33, RZ, RZ, UR13 ;  /* 0x0000000dff217e24 */ /* 0x000fe2000f8e00ff */
[----:B------:R-:W-:Y:S02]  /*0290*/  MOV R32, UR5 ;  /* 0x0000000500207c02 */ /* 0x000fe40008000f00 */
[----:B------:R-:W-:Y:S02]  /*02a0*/  MOV R30, 0x2c0 ;  /* 0x000002c0001e7802 */ /* 0x000fe40000000f00 */
[----:B------:R-:W-:Y:S05]  /*02b0*/  CALL.REL.NOINC `($__internal_7_$__cuda_sm20_div_s64) ;  /* 0x0000005400c87944 */ /* 0x000fea0003c00000 */
[----:B------:R-:W-:-:S07]  /*02c0*/  MOV R19, R27 ;  /* 0x0000001b00137202 */ /* 0x000fce0000000f00 */
.L_x_231:
        /* <DEDUP_REMOVED lines=30> */
.L_x_233:
[----:B------:R-:W-:Y:S01]  /*04b0*/  IMAD.MOV.U32 R42, RZ, RZ, R18 ;  /* 0x000000ffff2a7224 */ /* 0x000fe200078e0012 */
[----:B------:R-:W-:Y:S02]  /*04c0*/  MOV R33, R19 ;  /* 0x0000001300217202 */ /* 0x000fe40000000f00 */
[----:B------:R-:W-:Y:S02]  /*04d0*/  MOV R30, 0x4f0 ;  /* 0x000004f0001e7802 */ /* 0x000fe40000000f00 */
[----:B------:R-:W-:Y:S05]  /*04e0*/  CALL.REL.NOINC `($__internal_7_$__cuda_sm20_div_s64) ;  /* 0x00000054003c7944 */ /* 0x000fea0003c00000 */
[----:B------:R-:W-:Y:S02]  /*04f0*/  MOV R4, R18 ;  /* 0x0000001200047202 */ /* 0x000fe40000000f00 */
[----:B------:R-:W-:Y:S02]  /*0500*/  MOV R5, R27 ;  /* 0x0000001b00057202 */ /* 0x000fe40000000f00 */
.L_x_234:
[----:B------:R-:W-:Y:S05]  /*0510*/  BSYNC.RECONVERGENT B0 ;  /* 0x0000000000007941 */ /* 0x000fea0003800200 */
.L_x_232:
        /* <DEDUP_REMOVED lines=30> */
[----:B------:R-:W-:Y:S02]  /*0700*/  SEL R20, R32, R3, P0 ;  /* 0x0000000320147207 */ /* 0x000fe40000000000 */
        /* <DEDUP_REMOVED lines=24> */
.L_x_236:
[----:B------:R-:W-:Y:S01]  /*0890*/  IMAD.MOV.U32 R42, RZ, RZ, R34 ;  /* 0x000000ffff2a7224 */ /* 0x000fe200078e0022 */
[----:B------:R-:W-:Y:S01]  /*08a0*/  MOV R34, R26 ;  /* 0x0000001a00227202 */ /* 0x000fe20000000f00 */
[----:B------:R-:W-:Y:S01]  /*08b0*/  IMAD.MOV.U32 R33, RZ, RZ, R32 ;  /* 0x000000ffff217224 */ /* 0x000fe200078e0020 */
[----:B------:R-:W-:Y:S02]  /*08c0*/  MOV R32, R20 ;  /* 0x0000001400207202 */ /* 0x000fe40000000f00 */
[----:B------:R-:W-:Y:S02]  /*08d0*/  MOV R30, 0x8f0 ;  /* 0x000008f0001e7802 */ /* 0x000fe40000000f00 */
[----:B------:R-:W-:Y:S05]  /*08e0*/  CALL.REL.NOINC `($__internal_7_$__cuda_sm20_div_s64) ;  /* 0x00000050003c7944 */ /* 0x000fea0003c00000 */
[----:B------:R-:W-:Y:S02]  /*08f0*/  MOV R32, R18 ;  /* 0x0000001200207202 */ /* 0x000fe40000000f00 */
[----:B------:R-:W-:Y:S02]  /*0900*/  MOV R33, R27 ;  /* 0x0000001b00217202 */ /* 0x000fe40000000f00 */
.L_x_237:
[----:B------:R-:W-:Y:S05]  /*0910*/  BSYNC.RECONVERGENT B0 ;  /* 0x0000000000007941 */ /* 0x000fea0003800200 */
.L_x_235:
[----:B------:R-:W0:Y:S01]  /*0920*/  LDCU UR6, c[0x0][0x434] ;  /* 0x00008680ff0677ac */ /* 0x000e220008000800 */
[----:B------:R-:W-:Y:S01]  /*0930*/  IABS R2, R0 ;  /* 0x0000000000027213 */ /* 0x000fe20000000000 */
[----:B------:R-:W-:Y:S01]  /*0940*/  BSSY.RECONVERGENT B0, `(.L_x_238) ;  /* 0x0000085000007945 */ /* 0x000fe20003800200 */
[----:B------:R-:W-:Y:S01]  /*0950*/  UMOV UR20, URZ ;  /* 0x000000ff00147c82 */ /* 0x000fe20008000000 */
[----:B0-----:R-:W-:Y:S01]  /*0960*/  IMAD.U32 R6, RZ, RZ, UR6 ;  /* 0x00000006ff067e24 */ /* 0x001fe2000f8e00ff */
[----:B------:R-:W-:-:S04]  /*0970*/  LOP3.LUT R0, R0, UR6, RZ, 0x3c, !PT ;  /* 0x0000000600007c12 */ /* 0x000fc8000f8e3cff */
[----:B------:R-:W-:-:S04]  /*0980*/  IABS R6, R6 ;  /* 0x0000000600067213 */ /* 0x000fc80000000000 */
[----:B------:R-:W0:Y:S08]  /*0990*/  I2F.RP R7, R6 ;  /* 0x0000000600077306 */ /* 0x000e300000209400 */
[----:B0-----:R-:W0:Y:S02]  /*09a0*/  MUFU.RCP R8, R7 ;  /* 0x0000000700087308 */ /* 0x001e240000001000 */
[----:B0-----:R-:W-:-:S06]  /*09b0*/  VIADD R8, R8, 0xffffffe ;  /* 0x0ffffffe08087836 */ /* 0x001fcc0000000000 */
[----:B------:R0:W1:Y:S02]  /*09c0*/  F2I.FTZ.U32.TRUNC.NTZ R9, R8 ;  /* 0x0000000800097305 */ /* 0x000064000021f000 */
[----:B0-----:R-:W-:Y:S01]  /*09d0*/  IMAD.MOV.U32 R8, RZ, RZ, RZ ;  /* 0x000000ffff087224 */ /* 0x001fe200078e00ff */
[----:B-1----:R-:W-:Y:S01]  /*09e0*/  R2UR UR5, R9 ;  /* 0x00000000090572ca */ /* 0x002fe200000e0000 */
[----:B------:R-:W-:-:S03]  /*09f0*/  IMAD.MOV R3, RZ, RZ, -R9 ;  /* 0x000000ffff037224 */ /* 0x000fc600078e0a09 */
[----:B------:R-:W-:Y:S01]  /*0a00*/  R2UR UR4, R8 ;  /* 0x00000000080472ca */ /* 0x000fe200000e0000 */
[----:B------:R-:W-:-:S12]  /*0a10*/  IMAD R3, R3, R6, RZ ;  /* 0x0000000603037224 */ /* 0x000fd800078e02ff */
[----:B------:R-:W-:Y:S01]  /*0a20*/  IMAD.HI.U32 R3, R9, R3, UR4 ;  /* 0x0000000409037e27 */ /* 0x000fe2000f8e0003 */
[----:B------:R-:W-:Y:S01]  /*0a30*/  R2UR UR4, R2 ;  /* 0x00000000020472ca */ /* 0x000fe200000e0000 */
[----:B------:R-:W0:Y:S03]  /*0a40*/  LDCU UR5, c[0x0][0x3e0] ;  /* 0x00007c00ff0577ac */ /* 0x000e260008000800 */
[----:B------:R-:W-:-:S13]  /*0a50*/  R2UR UR8, R3 ;  /* 0x00000000030872ca */ /* 0x000fda00000e0000 */
[----:B------:R-:W-:Y:S02]  /*0a60*/  UIMAD.WIDE.U32 UR8, UR8, UR4, URZ ;  /* 0x00000004080872a5 */ /* 0x000fe4000f8e00ff */
[----:B0-----:R-:W-:Y:S02]  /*0a70*/  UIADD3 UR14, UPT, UPT, UR5, -0x1, URZ ;  /* 0xffffffff050e7890 */ /* 0x001fe4000fffe0ff */
[----:B------:R-:W-:Y:S02]  /*0a80*/  UISETP.NE.AND UP2, UPT, UR5, URZ, UPT ;  /* 0x000000ff0500728c */ /* 0x000fe4000bf45270 */
[----:B------:R-:W-:-:S04]  /*0a90*/  IMAD R3, RZ, RZ, -UR9 ;  /* 0x80000009ff037e24 */ /* 0x000fc8000f8e02ff */
[----:B------:R-:W-:Y:S01]  /*0aa0*/  IMAD R3, R6, R3, UR4 ;  /* 0x0000000406037e24 */ /* 0x000fe2000f8e0203 */
[----:B------:R-:W-:Y:S01]  /*0ab0*/  R2UR UR4, R0 ;  /* 0x00000000000472ca */ /* 0x000fe200000e0000 */
[----:B------:R-:W-:-:S03]  /*0ac0*/  IMAD.U32 R0, RZ, RZ, UR5 ;  /* 0x00000005ff007e24 */ /* 0x000fc6000f8e00ff */
[----:B------:R-:W-:Y:S02]  /*0ad0*/  ISETP.GT.U32.AND P0, PT, R6, R3, PT ;  /* 0x000000030600720c */ /* 0x000fe40003f04070 */
[----:B------:R-:W-:-:S04]  /*0ae0*/  IABS R0, R0 ;  /* 0x0000000000007213 */ /* 0x000fc80000000000 */
[----:B------:R-:W-:-:S07]  /*0af0*/  R2UR UR10, R0 ;  /* 0x00000000000a72ca */ /* 0x000fce00000e0000 */
[----:B------:R-:W-:Y:S01]  /*0b00*/  VOTEU.ANY UP1, P0 ;  /* 0x0000000000ff7886 */ /* 0x000fe20000020100 */
[----:B------:R-:W-:-:S04]  /*0b10*/  PLOP3.LUT P0, PT, PT, PT, UP1, 0x80, 0x8 ;  /* 0x000000000008781c */ /* 0x000fc80003f0f018 */
[----:B------:R-:W-:Y:S01]  /*0b20*/  @!UP1 UIADD3 UR9, UPT, UPT, UR9, 0x1, URZ ;  /* 0x0000000109099890 */ /* 0x000fe2000fffe0ff */
[----:B------:R-:W0:Y:S01]  /*0b30*/  I2F.RP R8, UR10 ;  /* 0x0000000a00087d06 */ /* 0x000e220008209400 */
[----:B------:R-:W-:Y:S02]  /*0b40*/  UISETP.GE.AND UP1, UPT, UR4, URZ, UPT ;  /* 0x000000ff0400728c */ /* 0x000fe4000bf26270 */
[----:B------:R-:W-:-:S04]  /*0b50*/  USHF.R.S32.HI UR4, URZ, 0x1f, UR6 ;  /* 0x0000001fff047899 */ /* 0x000fc80008011406 */
[----:B------:R-:W-:Y:S01]  /*0b60*/  ULOP3.LUT UR4, UR4, 0x1, URZ, 0xfc, !UPT ;  /* 0x0000000104047892 */ /* 0x000fe2000f8efcff */
[----:B------:R-:W-:-:S05]  /*0b70*/  @!P0 IMAD.IADD R3, R3, 0x1, -R6 ;  /* 0x0000000103038824 */ /* 0x000fca00078e0a06 */
[----:B------:R-:W-:Y:S02]  /*0b80*/  ISETP.GE.U32.AND P0, PT, R3, R6, PT ;  /* 0x000000060300720c */ /* 0x000fe40003f06070 */
[----:B0-----:R-:W0:Y:S11]  /*0b90*/  MUFU.RCP R6, R8 ;  /* 0x0000000800067308 */ /* 0x001e360000001000 */
[----:B------:R-:W-:-:S05]  /*0ba0*/  VOTEU.ANY UP0, P0 ;  /* 0x0000000000ff7886 */ /* 0x000fca0000000100 */
[----:B------:R-:W-:Y:S02]  /*0bb0*/  @UP0 UIADD3 UR9, UPT, UPT, UR9, 0x1, URZ ;  /* 0x0000000109090890 */ /* 0x000fe4000fffe0ff */
[----:B------:R-:W-:Y:S01]  /*0bc0*/  UISETP.NE.AND UP0, UPT, UR6, URZ, UPT ;  /* 0x000000ff0600728c */ /* 0x000fe2000bf05270 */
[----:B0-----:R-:W-:Y:S01]  /*0bd0*/  VIADD R6, R6, 0xffffffe ;  /* 0x0ffffffe06067836 */ /* 0x001fe20000000000 */
[----:B------:R-:W-:-:S09]  /*0be0*/  @!UP1 UIADD3 UR9, UPT, UPT, -UR9, URZ, URZ ;  /* 0x000000ff09099290 */ /* 0x000fd2000fffe1ff */
[----:B------:R-:W-:-:S04]  /*0bf0*/  @!UP0 ULOP3.LUT UR9, URZ, UR6, URZ, 0x33, !UPT ;  /* 0x00000006ff098292 */ /* 0x000fc8000f8e33ff */
[----:B------:R-:W-:-:S06]  /*0c00*/  UIMAD UR8, UR9, UR4, URZ ;  /* 0x00000004090872a4 */ /* 0x000fcc000f8e02ff */
[----:B------:R-:W-:-:S04]  /*0c10*/  IABS R2, UR8 ;  /* 0x0000000800027c13 */ /* 0x000fc80008000000 */
[----:B------:R-:W-:-:S13]  /*0c20*/  R2UR UR12, R2 ;  /* 0x00000000020c72ca */ /* 0x000fda00000e0000 */
[----:B------:R-:W0:Y:S01]  /*0c30*/  I2F.RP R9, UR12 ;  /* 0x0000000c00097d06 */ /* 0x000e220008209400 */
[----:B------:R-:W-:-:S06]  /*0c40*/  UIADD3 UR7, UPT, UPT, UR14, UR12, URZ ;  /* 0x0000000c0e077290 */ /* 0x000fcc000fffe0ff */
[----:B------:R-:W-:-:S05]  /*0c50*/  IMAD.U32 R2, RZ, RZ, UR7 ;  /* 0x00000007ff027e24 */ /* 0x000fca000f8e00ff */
[----:B------:R-:W-:Y:S01]  /*0c60*/  IABS R2, R2 ;  /* 0x0000000200027213 */ /* 0x000fe20000000000 */
[----:B0-----:R-:W0:Y:S03]  /*0c70*/  MUFU.RCP R0, R9 ;  /* 0x0000000900007308 */ /* 0x001e260000001000 */
[----:B------:R-:W-:Y:S01]  /*0c80*/  R2UR UR11, R2 ;  /* 0x00000000020b72ca */ /* 0x000fe200000e0000 */
[----:B0-----:R-:W-:-:S04]  /*0c90*/  VIADD R7, R0, 0xffffffe ;  /* 0x0ffffffe00077836 */ /* 0x001fc80000000000 */
        /* <DEDUP_REMOVED lines=9> */
[----:B------:R-:W-:Y:S02]  /*0d30*/  IMAD.U32 R0, RZ, RZ, UR12 ;  /* 0x0000000cff007e24 */ /* 0x000fe4000f8e00ff */
[----:B------:R-:W-:Y:S01]  /*0d40*/  IMAD.HI.U32 R3, R7, R3, R6 ;  /* 0x0000000307037227 */ /* 0x000fe200078e0006 */
[----:B------:R-:W-:Y:S02]  /*0d50*/  UIMAD UR4, UR4, UR10, URZ ;  /* 0x0000000a040472a4 */ /* 0x000fe4000f8e02ff */
[----:B------:R-:W-:Y:S01]  /*0d60*/  LOP3.LUT R0, R0, UR7, RZ, 0x3c, !PT ;  /* 0x0000000700007c12 */ /* 0x000fe2000f8e3cff */
[----:B------:R-:W-:Y:S02]  /*0d70*/  ULOP3.LUT UR7, UR7, UR5, URZ, 0x3c, !UPT ;  /* 0x0000000507077292 */ /* 0x000fe4000f8e3cff */
[----:B------:R-:W-:Y:S01]  /*0d80*/  IMAD.HI.U32 R25, R3, UR11, RZ ;  /* 0x0000000b03197c27 */ /* 0x000fe2000f8e00ff */
[----:B------:R-:W-:Y:S01]  /*0d90*/  UIMAD.WIDE.U32 UR20, UR21, UR4, UR20 ;  /* 0x00000004151472a5 */ /* 0x000fe2000f8e0014 */
[----:B------:R-:W-:-:S02]  /*0da0*/  ISETP.GE.AND P0, PT, R0, RZ, PT ;  /* 0x000000ff0000720c */ /* 0x000fc40003f06270 */
[----:B------:R-:W-:Y:S01]  /*0db0*/  IMAD R2, R25, R2, UR11 ;  /* 0x0000000b19027e24 */ /* 0x000fe2000f8e0202 */
[----:B------:R-:W-:Y:S01]  /*0dc0*/  UIMAD.WIDE.U32 UR20, UR21, UR11, URZ ;  /* 0x0000000b151472a5 */ /* 0x000fe2000f8e00ff */
[----:B------:R-:W0:Y:S03]  /*0dd0*/  LDCU.U8 UR4, c[0x0][0x549] ;  /* 0x0000a920ff0477ac */ /* 0x000e260008000000 */
[----:B------:R-:W-:Y:S01]  /*0de0*/  ISETP.LT.U32.AND P1, PT, R2, UR12, PT ;  /* 0x0000000c02007c0c */ /* 0x000fe2000bf21070 */
[----:B------:R-:W-:-:S04]  /*0df0*/  UIADD3 UR19, UPT, UPT, -UR21, URZ, URZ ;  /* 0x000000ff15137290 */ /* 0x000fc8000fffe1ff */
[----:B------:R-:W-:-:S04]  /*0e00*/  UIMAD UR11, UR10, UR19, UR11 ;  /* 0x000000130a0b72a4 */ /* 0x000fc8000f8e020b */
[----:B------:R-:W-:-:S04]  /*0e10*/  UISETP.GT.U32.AND UP1, UPT, UR10, UR11, UPT ;  /* 0x0000000b0a00728c */ /* 0x000fc8000bf24070 */
[----:B------:R-:W-:Y:S02]  /*0e20*/  @!P1 VIADD R2, R2, -UR12 ;  /* 0x8000000c02029c36 */ /* 0x000fe40008000000 */
[----:B------:R-:W-:Y:S01]  /*0e30*/  @!P1 VIADD R25, R25, 0x1 ;  /* 0x0000000119199836 */ /* 0x000fe20000000000 */
[----:B------:R-:W-:Y:S01]  /*0e40*/  ISETP.NE.AND P1, PT, RZ, UR8, PT ;  /* 0x00000008ff007c0c */ /* 0x000fe2000bf25270 */
[----:B0-----:R-:W-:Y:S01]  /*0e50*/  UISETP.NE.AND UP0, UPT, UR4, URZ, UPT ;  /* 0x000000ff0400728c */ /* 0x001fe2000bf05270 */
[----:B------:R-:W-:Y:S02]  /*0e60*/  ISETP.GE.U32.AND P2, PT, R2, UR12, PT ;  /* 0x0000000c02007c0c */ /* 0x000fe4000bf46070 */
[----:B------:R-:W-:Y:S02]  /*0e70*/  @!UP1 UIADD3 UR11, UPT, UPT, UR11, -UR10, URZ ;  /* 0x8000000a0b0b9290 */ /* 0x000fe4000fffe0ff */
[----:B------:R-:W-:Y:S02]  /*0e80*/  USEL UR6, UR6, 0x1, !UP0 ;  /* 0x0000000106067887 */ /* 0x000fe4000c000000 */
[----:B------:R-:W-:-:S02]  /*0e90*/  UISETP.GE.U32.AND UP3, UPT, UR11, UR10, UPT ;  /* 0x0000000a0b00728c */ /* 0x000fc4000bf66070 */
[----:B------:R-:W-:Y:S02]  /*0ea0*/  UISETP.GE.AND UP0, UPT, UR7, URZ, UPT ;  /* 0x000000ff0700728c */ /* 0x000fe4000bf06270 */
[----:B------:R-:W-:-:S03]  /*0eb0*/  @!UP1 UIADD3 UR21, UPT, UPT, UR21, 0x1, URZ ;  /* 0x0000000115159890 */ /* 0x000fc6000fffe0ff */
[----:B------:R-:W-:Y:S01]  /*0ec0*/  @P2 VIADD R25, R25, 0x1 ;  /* 0x0000000119192836 */ /* 0x000fe20000000000 */
[----:B------:R-:W-:Y:S02]  /*0ed0*/  UISETP.NE.AND UP1, UPT, UR9, URZ, UPT ;  /* 0x000000ff0900728c */ /* 0x000fe4000bf25270 */
[----:B------:R-:W-:Y:S01]  /*0ee0*/  USHF.R.S32.HI UR7, URZ, 0x1f, UR8 ;  /* 0x0000001fff077899 */ /* 0x000fe20008011408 */
[----:B------:R-:W-:Y:S01]  /*0ef0*/  @!P0 IMAD.MOV R25, RZ, RZ, -R25 ;  /* 0x000000ffff198224 */ /* 0x000fe200078e0a19 */
[----:B------:R-:W-:Y:S01]  /*0f00*/  @!P1 LOP3.LUT R25, RZ, UR12, RZ, 0x33, !PT ;  /* 0x0000000cff199c12 */ /* 0x000fe2000f8e33ff */
[----:B------:R-:W-:Y:S02]  /*0f10*/  @UP3 UIADD3 UR21, UPT, UPT, UR21, 0x1, URZ ;  /* 0x0000000115153890 */ /* 0x000fe4000fffe0ff */
[----:B------:R-:W-:Y:S01]  /*0f20*/  USEL UR4, URZ, 0x1, !UP1 ;  /* 0x00000001ff047887 */ /* 0x000fe2000c800000 */
[----:B------:R-:W-:Y:S01]  /*0f30*/  ISETP.LT.U32.AND P0, PT, R32, R25, PT ;  /* 0x000000192000720c */ /* 0x000fe20003f01070 */
[----:B------:R-:W-:Y:S01]  /*0f40*/  @!UP0 UIADD3 UR21, UPT, UPT, -UR21, URZ, URZ ;  /* 0x000000ff15158290 */ /* 0x000fe2000fffe1ff */
[----:B------:R-:W-:Y:S01]  /*0f50*/  SHF.R.S32.HI R19, RZ, 0x1f, R25 ;  /* 0x0000001fff137819 */ /* 0x000fe20000011419 */
[----:B------:R-:W-:-:S02]  /*0f60*/  ULOP3.LUT UR7, UR7, UR4, URZ, 0xfc, !UPT ;  /* 0x0000000407077292 */ /* 0x000fc4000f8efcff */
[----:B------:R-:W-:Y:S01]  /*0f70*/  @!UP2 ULOP3.LUT UR21, URZ, UR5, URZ, 0x33, !UPT ;  /* 0x00000005ff15a292 */ /* 0x000fe2000f8e33ff */
        /* <DEDUP_REMOVED lines=26> */
.L_x_239:
[----:B------:R-:W-:Y:S01]  /*1120*/  IMAD.MOV.U32 R42, RZ, RZ, R32 ;  /* 0x000000ffff2a7224 */ /* 0x000fe200078e0020 */
[----:B------:R-:W-:Y:S01]  /*1130*/  MOV R34, R25 ;  /* 0x0000001900227202 */ /* 0x000fe20000000f00 */
[----:B------:R-:W-:Y:S01]  /*1140*/  IMAD.MOV.U32 R32, RZ, RZ, R19 ;  /* 0x000000ffff207224 */ /* 0x000fe200078e0013 */
[----:B------:R-:W-:Y:S02]  /*1150*/  MOV R30, 0x1170 ;  /* 0x00001170001e7802 */ /* 0x000fe40000000f00 */
[----:B------:R-:W-:Y:S05]  /*1160*/  CALL.REL.NOINC `($__internal_7_$__cuda_sm20_div_s64) ;  /* 0x00000048001c7944 */ /* 0x000fea0003c00000 */
[----:B------:R-:W-:Y:S02]  /*1170*/  MOV R44, R18 ;  /* 0x00000012002c7202 */ /* 0x000fe40000000f00 */
[----:B------:R-:W-:Y:S02]  /*1180*/  MOV R45, R27 ;  /* 0x0000001b002d7202 */ /* 0x000fe40000000f00 */
.L_x_240:
[----:B------:R-:W-:Y:S05]  /*1190*/  BSYNC.RECONVERGENT B0 ;  /* 0x0000000000007941 */ /* 0x000fea0003800200 */
.L_x_238:
        /* <DEDUP_REMOVED lines=57> */
.L_x_242:
[----:B------:R-:W-:Y:S01]  /*1530*/  IMAD.MOV.U32 R42, RZ, RZ, R4 ;  /* 0x000000ffff2a7224 */ /* 0x000fe200078e0004 */
[----:B------:R-:W-:Y:S01]  /*1540*/  MOV R33, R5 ;  /* 0x0000000500217202 */ /* 0x000fe20000000f00 */
[----:B------:R-:W-:Y:S01]  /*1550*/  IMAD.MOV.U32 R34, RZ, RZ, R24 ;  /* 0x000000ffff227224 */ /* 0x000fe200078e0018 */
[----:B------:R-:W-:Y:S02]  /*1560*/  MOV R30, 0x1580 ;  /* 0x00001580001e7802 */ /* 0x000fe40000000f00 */
[----:B------:R-:W-:Y:S05]  /*1570*/  CALL.REL.NOINC `($__internal_7_$__cuda_sm20_div_s64) ;  /* 0x0000004400187944 */ /* 0x000fea0003c00000 */
[----:B------:R-:W-:Y:S02]  /*1580*/  MOV R30, R18 ;  /* 0x00000012001e7202 */ /* 0x000fe40000000f00 */
[----:B------:R-:W-:Y:S02]  /*1590*/  MOV R31, R27 ;  /* 0x0000001b001f7202 */ /* 0x000fe40000000f00 */
.L_x_243:
[----:B------:R-:W-:Y:S05]  /*15a0*/  BSYNC.RECONVERGENT B0 ;  /* 0x0000000000007941 */ /* 0x000fea0003800200 */
.L_x_241:
        /* <DEDUP_REMOVED lines=26> */
[----:B------:R-:W-:-:S07]  /*1750*/  @!P5 IMAD.MOV.U32 R23, RZ, RZ, R15 ;  /* 0x000000ffff17d224 */ /* 0x000fce00078e000f */
[----:B------:R-:W3:Y:S01]  /*1760*/  @!P2 LDC.64 R6, c[0x0][0x428] ;  /* 0x00010a00ff06ab82 */ /* 0x000ee20000000a00 */
[----:B------:R-:W-:Y:S01]  /*1770*/  @!P5 IMAD.WIDE.U32 R22, R10, UR17, R22 ;  /* 0x000000110a16dc25 */ /* 0x000fe2000f8e0016 */
[----:B0-----:R-:W-:-:S03]  /*1780*/  @!P6 LEA R34, P0, R28, R4, 0x2 ;  /* 0x000000041c22e211 */ /* 0x001fc600078010ff */
[----:B------:R-:W-:Y:S01]  /*1790*/  @!P5 IMAD R10, R10, UR13, R23 ;  /* 0x0000000d0a0adc24 */ /* 0x000fe2000f8e0217 */
[----:B------:R-:W-:Y:S02]  /*17a0*/  @!P6 LEA.HI.X R35, R28, R5, R18, 0x2, P0 ;  /* 0x000000051c23e211 */ /* 0x000fe400000f1412 */
[----:B------:R-:W-:Y:S01]  /*17b0*/  ISETP.GE.OR P0, PT, R17, UR4, !P1 ;  /* 0x0000000411007c0c */ /* 0x000fe2000cf06670 */
[----:B------:R-:W0:Y:S01]  /*17c0*/  @!P3 LDC.64 R4, c[0x0][0x428] ;  /* 0x00010a00ff04bb82 */ /* 0x000e220000000a00 */
[----:B------:R-:W-:Y:S01]  /*17d0*/  @!P2 MOV R29, R15 ;  /* 0x0000000f001da202 */ /* 0x000fe20000000f00 */
[----:B------:R-:W-:Y:S01]  /*17e0*/  @!P2 IMAD.MOV.U32 R28, RZ, RZ, R14 ;  /* 0x000000ffff1ca224 */ /* 0x000fe200078e000e */
[C---:B-1----:R-:W-:Y:S01]  /*17f0*/  @!P5 LEA R32, P4, R22.reuse, R8, 0x2 ;  /* 0x000000081620d211 */ /* 0x042fe200078810ff */
[----:B------:R-:W-:Y:S01]  /*1800*/  VIADD R18, R13, 0x28 ;  /* 0x000000280d127836 */ /* 0x000fe20000000000 */
[----:B--2---:R0:W2:Y:S01]  /*1810*/  @!P6 LDG.E R11, desc[UR10][R34.64] ;  /* 0x0000000a220be981 */ /* 0x0040a2000c1e1900 */
[----:B------:R-:W-:Y:S01]  /*1820*/  @!P2 IMAD.WIDE.U32 R28, R3, UR17, R28 ;  /* 0x00000011031cac25 */ /* 0x000fe2000f8e001c */
[----:B------:R-:W-:-:S02]  /*1830*/  @!P5 LEA.HI.X R33, R22, R9, R10, 0x2, P4 ;  /* 0x000000091621d211 */ /* 0x000fc400020f140a */
[----:B------:R-:W-:Y:S01]  /*1840*/  ISETP.GE.OR P6, PT, R18, UR4, !P1 ;  /* 0x0000000412007c0c */ /* 0x000fe2000cfc6670 */
[----:B------:R-:W-:Y:S01]  /*1850*/  IMAD.MOV.U32 R10, RZ, RZ, -0x800000 ;  /* 0xff800000ff0a7424 */ /* 0x000fe200078e00ff */
[C---:B---3--:R-:W-:Y:S01]  /*1860*/  @!P2 LEA R36, P4, R28.reuse, R6, 0x2 ;  /* 0x000000061c24a211 */ /* 0x048fe200078810ff */
[----:B------:R-:W1:Y:S01]  /*1870*/  @!P0 LDC.64 R8, c[0x0][0x428] ;  /* 0x00010a00ff088b82 */ /* 0x000e620000000a00 */
[----:B------:R-:W-:Y:S02]  /*1880*/  @!P2 IMAD R22, R3, UR13, R29 ;  /* 0x0000000d0316ac24 */ /* 0x000fe4000f8e021d */
[----:B------:R-:W-:Y:S01]  /*1890*/  VIADD R21, R13, 0x30 ;  /* 0x000000300d157836 */ /* 0x000fe20000000000 */
[----:B------:R3:W4:Y:S01]  /*18a0*/  @!P5 LDG.E R10, desc[UR10][R32.64] ;  /* 0x0000000a200ad981 */ /* 0x000722000c1e1900 */
[----:B------:R-:W-:Y:S01]  /*18b0*/  @!P3 IMAD.MOV.U32 R29, RZ, RZ, R15 ;  /* 0x000000ffff1db224 */ /* 0x000fe200078e000f */
[----:B------:R-:W-:Y:S01]  /*18c0*/  @!P2 LEA.HI.X R37, R28, R7, R22, 0x2, P4 ;  /* 0x000000071c25a211 */ /* 0x000fe200020f1416 */
[----:B------:R-:W-:Y:S01]  /*18d0*/  @!P3 IMAD.MOV.U32 R28, RZ, RZ, R14 ;  /* 0x000000ffff1cb224 */ /* 0x000fe200078e000e */
[----:B------:R-:W-:-:S02]  /*18e0*/  ISETP.GE.OR P5, PT, R21, UR4, !P1 ;  /* 0x0000000415007c0c */ /* 0x000fc4000cfa6670 */
[----:B------:R-:W-:Y:S01]  /*18f0*/  MOV R3, 0xff800000 ;  /* 0xff80000000037802 */ /* 0x000fe20000000f00 */
[C---:B------:R-:W-:Y:S01]  /*1900*/  @!P3 IMAD.WIDE.U32 R28, R16.reuse, UR17, R28 ;  /* 0x00000011101cbc25 */ /* 0x040fe2000f8e001c */
[----:B------:R-:W5:Y:S03]  /*1910*/  @!P6 LDC.64 R6, c[0x0][0x428] ;  /* 0x00010a00ff06eb82 */ /* 0x000f660000000a00 */
[----:B------:R-:W-:Y:S01]  /*1920*/  @!P3 IMAD R16, R16, UR13, R29 ;  /* 0x0000000d1010bc24 */ /* 0x000fe2000f8e021d */
[----:B------:R5:W4:Y:S01]  /*1930*/  @!P2 LDG.E R3, desc[UR10][R36.64] ;  /* 0x0000000a2403a981 */ /* 0x000b22000c1e1900 */
[C---:B------:R-:W-:Y:S01]  /*1940*/  IADD3 R22, PT, PT, R13.reuse, 0x38, RZ ;  /* 0x000000380d167810 */ /* 0x040fe20007ffe0ff */
[----:B------:R-:W-:Y:S01]  /*1950*/  VIADD R27, R13, 0x40 ;  /* 0x000000400d1b7836 */ /* 0x000fe20000000000 */
[----:B0-----:R-:W-:Y:S02]  /*1960*/  @!P3 LEA R34, P2, R28, R4, 0x2 ;  /* 0x000000041c22b211 */ /* 0x001fe400078410ff */
[----:B------:R-:W-:-:S02]  /*1970*/  ISETP.GE.OR P4, PT, R22, UR4, !P1 ;  /* 0x0000000416007c0c */ /* 0x000fc4000cf86670 */
[----:B------:R-:W-:Y:S02]  /*1980*/  @!P3 LEA.HI.X R35, R28, R5, R16, 0x2, P2 ;  /* 0x000000051c23b211 */ /* 0x000fe400010f1410 */
[----:B------:R-:W0:Y:S01]  /*1990*/  @!P5 LDC.64 R4, c[0x0][0x428] ;  /* 0x00010a00ff04db82 */ /* 0x000e220000000a00 */
[----:B------:R-:W-:Y:S01]  /*19a0*/  MOV R16, 0xff800000 ;  /* 0xff80000000107802 */ /* 0x000fe20000000f00 */
[----:B---3--:R-:W-:Y:S02]  /*19b0*/  @!P0 IMAD.MOV.U32 R32, RZ, RZ, R14 ;  /* 0x000000ffff208224 */ /* 0x008fe400078e000e */
[----:B------:R-:W-:-:S03]  /*19c0*/  @!P0 IMAD.MOV.U32 R33, RZ, RZ, R15 ;  /* 0x000000ffff218224 */ /* 0x000fc600078e000f */
[----:B------:R0:W3:Y:S01]  /*19d0*/  @!P3 LDG.E R16, desc[UR10][R34.64] ;  /* 0x0000000a2210b981 */ /* 0x0000e2000c1e1900 */
[----:B------:R-:W-:-:S04]  /*19e0*/  @!P0 IMAD.WIDE.U32 R32, R17, UR17, R32 ;  /* 0x0000001111208c25 */ /* 0x000fc8000f8e0020 */
[----:B------:R-:W-:Y:S01]  /*19f0*/  @!P0 IMAD R28, R17, UR13, R33 ;  /* 0x0000000d111c8c24 */ /* 0x000fe2000f8e0221 */
[----:B-1----:R-:W-:Y:S01]  /*1a00*/  @!P0 LEA R38, P2, R32, R8, 0x2 ;  /* 0x0000000820268211 */ /* 0x002fe200078410ff */
[----:B------:R-:W-:-:S03]  /*1a10*/  @!P6 IMAD.MOV.U32 R29, RZ, RZ, R15 ;  /* 0x000000ffff1de224 */ /* 0x000fc600078e000f */
[----:B------:R-:W-:Y:S02]  /*1a20*/  @!P0 LEA.HI.X R39, R32, R9, R28, 0x2, P2 ;  /* 0x0000000920278211 */ /* 0x000fe400010f141c */
[-C--:B------:R-:W-:Y:S01]  /*1a30*/  @!P6 MOV R28, R14.reuse ;  /* 0x0000000e001ce202 */ /* 0x080fe20000000f00 */
[----:B------:R-:W-:Y:S01]  /*1a40*/  IMAD.MOV.U32 R17, RZ, RZ, -0x800000 ;  /* 0xff800000ff117424 */ /* 0x000fe200078e00ff */
[----:B------:R-:W-:Y:S01]  /*1a50*/  @!P5 MOV R32, R14 ;  /* 0x0000000e0020d202 */ /* 0x000fe20000000f00 */
[----:B------:R-:W1:Y:S02]  /*1a60*/  @!P4 LDC.64 R8, c[0x0][0x428] ;  /* 0x00010a00ff08cb82 */ /* 0x000e640000000a00 */
[----:B------:R-:W-:Y:S01]  /*1a70*/  @!P6 IMAD.WIDE.U32 R28, R18, UR17, R28 ;  /* 0x00000011121cec25 */ /* 0x000fe2000f8e001c */
[----:B------:R-:W-:Y:S01]  /*1a80*/  ISETP.GE.OR P3, PT, R27, UR4, !P1 ;  /* 0x000000041b007c0c */ /* 0x000fe2000cf66670 */
[----:B------:R-:W3:Y:S02]  /*1a90*/  @!P0 LDG.E R17, desc[UR10][R38.64] ;  /* 0x0000000a26118981 */ /* 0x000ee4000c1e1900 */
[----:B------:R-:W-:Y:S01]  /*1aa0*/  @!P5 IMAD.MOV.U32 R33, RZ, RZ, R15 ;  /* 0x000000ffff21d224 */ /* 0x000fe200078e000f */
[----:B-----5:R-:W-:Y:S01]  /*1ab0*/  @!P6 LEA R36, P0, R28, R6, 0x2 ;  /* 0x000000061c24e211 */ /* 0x020fe200078010ff */
[----:B------:R-:W-:-:S02]  /*1ac0*/  @!P6 IMAD R18, R18, UR13, R29 ;  /* 0x0000000d1212ec24 */ /* 0x000fc4000f8e021d */
[----:B------:R-:W-:-:S03]  /*1ad0*/  @!P5 IMAD.WIDE.U32 R32, R21, UR17, R32 ;  /* 0x000000111520dc25 */ /* 0x000fc6000f8e0020 */
[----:B------:R-:W-:Y:S01]  /*1ae0*/  @!P6 LEA.HI.X R37, R28, R7, R18, 0x2, P0 ;  /* 0x000000071c25e211 */ /* 0x000fe200000f1412 */
[----:B------:R-:W-:Y:S01]  /*1af0*/  VIADD R23, R13, 0x48 ;  /* 0x000000480d177836 */ /* 0x000fe20000000000 */
[C---:B0-----:R-:W-:Y:S01]  /*1b00*/  @!P5 LEA R34, P0, R32.reuse, R4, 0x2 ;  /* 0x000000042022d211 */ /* 0x041fe200078010ff */
[----:B------:R-:W-:Y:S01]  /*1b10*/  @!P5 IMAD R28, R21, UR13, R33 ;  /* 0x0000000d151cdc24 */ /* 0x000fe2000f8e0221 */
[----:B------:R-:W0:Y:S02]  /*1b20*/  @!P3 LDC.64 R6, c[0x0][0x428] ;  /* 0x00010a00ff06bb82 */ /* 0x000e240000000a00 */
[----:B------:R-:W-:Y:S02]  /*1b30*/  ISETP.GE.OR P2, PT, R23, UR4, !P1 ;  /* 0x0000000417007c0c */ /* 0x000fe4000cf46670 */
[----:B------:R-:W-:Y:S01]  /*1b40*/  @!P5 LEA.HI.X R35, R32, R5, R28, 0x2, P0 ;  /* 0x000000052023d211 */ /* 0x000fe200000f141c */
[----:B------:R-:W-:Y:S01]  /*1b50*/  @!P4 IMAD.MOV.U32 R29, RZ, RZ, R15 ;  /* 0x000000ffff1dc224 */ /* 0x000fe200078e000f */
[----:B------:R-:W-:-:S02]  /*1b60*/  @!P4 MOV R28, R14 ;  /* 0x0000000e001cc202 */ /* 0x000fc40000000f00 */
[----:B------:R-:W-:-:S03]  /*1b70*/  MOV R18, 0xff800000 ;  /* 0xff80000000127802 */ /* 0x000fc60000000f00 */
[C---:B------:R-:W-:Y:S01]  /*1b80*/  @!P4 IMAD.WIDE.U32 R28, R22.reuse, UR17, R28 ;  /* 0x00000011161ccc25 */ /* 0x040fe2000f8e001c */
[C---:B------:R-:W-:Y:S02]  /*1b90*/  IADD3 R33, PT, PT, R13.reuse, 0x50, RZ ;  /* 0x000000500d217810 */ /* 0x040fe40007ffe0ff */
[----:B------:R5:W3:Y:S01]  /*1ba0*/  @!P6 LDG.E R18, desc[UR10][R36.64] ;  /* 0x0000000a2412e981 */ /* 0x000ae2000c1e1900 */
[----:B------:R-:W-:Y:S01]  /*1bb0*/  @!P4 IMAD R22, R22, UR13, R29 ;  /* 0x0000000d1616cc24 */ /* 0x000fe2000f8e021d */
[C---:B-1----:R-:W-:Y:S01]  /*1bc0*/  @!P4 LEA R40, P0, R28.reuse, R8, 0x2 ;  /* 0x000000081c28c211 */ /* 0x042fe200078010ff */
[----:B------:R-:W-:Y:S01]  /*1bd0*/  VIADD R32, R13, 0x58 ;  /* 0x000000580d207836 */ /* 0x000fe20000000000 */
[----:B------:R-:W1:Y:S01]  /*1be0*/  @!P2 LDC.64 R4, c[0x0][0x428] ;  /* 0x00010a00ff04ab82 */ /* 0x000e620000000a00 */
[----:B------:R-:W-:Y:S02]  /*1bf0*/  ISETP.GE.OR P6, PT, R33, UR4, !P1 ;  /* 0x0000000421007c0c */ /* 0x000fe4000cfc6670 */
[----:B------:R-:W-:-:S02]  /*1c00*/  @!P4 LEA.HI.X R41, R28, R9, R22, 0x2, P0 ;  /* 0x000000091c29c211 */ /* 0x000fc400000f1416 */
[----:B------:R-:W-:Y:S02]  /*1c10*/  ISETP.GE.OR P0, PT, R32, UR4, !P1 ;  /* 0x0000000420007c0c */ /* 0x000fe4000cf06670 */
[----:B------:R-:W-:Y:S01]  /*1c20*/  MOV R22, 0xff800000 ;  /* 0xff80000000167802 */ /* 0x000fe20000000f00 */
[----:B------:R-:W-:Y:S01]  /*1c30*/  IMAD.MOV.U32 R21, RZ, RZ, -0x800000 ;  /* 0xff800000ff157424 */ /* 0x000fe200078e00ff */
[----:B-----5:R-:W-:Y:S01]  /*1c40*/  @!P3 MOV R37, R15 ;  /* 0x0000000f0025b202 */ /* 0x020fe20000000f00 */
[----:B------:R-:W-:-:S03]  /*1c50*/  @!P3 IMAD.MOV.U32 R36, RZ, RZ, R14 ;  /* 0x000000ffff24b224 */ /* 0x000fc600078e000e */
[----:B------:R-:W5:Y:S01]  /*1c60*/  @!P4 LDG.E R22, desc[UR10][R40.64] ;  /* 0x0000000a2816c981 */ /* 0x000f62000c1e1900 */
[----:B------:R-:W-:Y:S01]  /*1c70*/  VIADD R29, R13, 0x60 ;  /* 0x000000600d1d7836 */ /* 0x000fe20000000000 */
[----:B------:R-:W1:Y:S01]  /*1c80*/  @!P6 LDC.64 R8, c[0x0][0x428] ;  /* 0x00010a00ff08eb82 */ /* 0x000e620000000a00 */
[C---:B------:R-:W-:Y:S01]  /*1c90*/  @!P3 IMAD.WIDE.U32 R36, R27.reuse, UR17, R36 ;  /* 0x000000111b24bc25 */ /* 0x040fe2000f8e0024 */
[----:B------:R1:W5:Y:S03]  /*1ca0*/  @!P5 LDG.E R21, desc[UR10][R34.64] ;  /* 0x0000000a2215d981 */ /* 0x000366000c1e1900 */
[----:B------:R-:W-:Y:S01]  /*1cb0*/  @!P3 IMAD R28, R27, UR13, R37 ;  /* 0x0000000d1b1cbc24 */ /* 0x000fe2000f8e0225 */
[----:B0-----:R-:W-:-:S04]  /*1cc0*/  @!P3 LEA R38, P4, R36, R6, 0x2 ;  /* 0x000000062426b211 */ /* 0x001fc800078810ff */
[----:B------:R-:W-:Y:S02]  /*1cd0*/  @!P3 LEA.HI.X R39, R36, R7, R28, 0x2, P4 ;  /* 0x000000072427b211 */ /* 0x000fe400020f141c */
[----:B------:R-:W0:Y:S01]  /*1ce0*/  @!P0 LDC.64 R6, c[0x0][0x428] ;  /* 0x00010a00ff068b82 */ /* 0x000e220000000a00 */
[----:B------:R-:W-:Y:S02]  /*1cf0*/  ISETP.GE.OR P5, PT, R29, UR4, !P1 ;  /* 0x000000041d007c0c */ /* 0x000fe4000cfa6670 */
[----:B-1----:R-:W-:Y:S01]  /*1d00*/  @!P2 MOV R34, R14 ;  /* 0x0000000e0022a202 */ /* 0x002fe20000000f00 */
[----:B------:R-:W-:-:S04]  /*1d10*/  @!P2 IMAD.MOV.U32 R35, RZ, RZ, R15 ;  /* 0x000000ffff23a224 */ /* 0x000fc800078e000f */
[----:B------:R-:W-:-:S04]  /*1d20*/  @!P2 IMAD.WIDE.U32 R34, R23, UR17, R34 ;  /* 0x000000111722ac25 */ /* 0x000fc8000f8e0022 */
[----:B------:R-:W-:Y:S01]  /*1d30*/  @!P2 IMAD R28, R23, UR13, R35 ;  /* 0x0000000d171cac24 */ /* 0x000fe2000f8e0223 */
[C---:B------:R-:W-:Y:S01]  /*1d40*/  @!P2 LEA R46, P4, R34.reuse, R4, 0x2 ;  /* 0x00000004222ea211 */ /* 0x040fe200078810ff */
[----:B------:R-:W-:Y:S01]  /*1d50*/  @!P6 IMAD.MOV.U32 R42, RZ, RZ, R14 ;  /* 0x000000ffff2ae224 */ /* 0x000fe200078e000e */
[----:B------:R-:W-:Y:S02]  /*1d60*/  @!P6 MOV R43, R15 ;  /* 0x0000000f002be202 */ /* 0x000fe40000000f00 */
[----:B------:R-:W-:Y:S02]  /*1d70*/  @!P2 LEA.HI.X R47, R34, R5, R28, 0x2, P4 ;  /* 0x00000005222fa211 */ /* 0x000fe400020f141c */
[----:B------:R-:W-:Y:S01]  /*1d80*/  IADD3 R28, PT, PT, R13, 0x68, RZ ;  /* 0x000000680d1c7810 */ /* 0x000fe20007ffe0ff */
[----:B------:R-:W1:Y:S01]  /*1d90*/  @!P5 LDC.64 R4, c[0x0][0x428] ;  /* 0x00010a00ff04db82 */ /* 0x000e620000000a00 */
[----:B------:R-:W-:Y:S01]  /*1da0*/  @!P0 MOV R41, R15 ;  /* 0x0000000f00298202 */ /* 0x000fe20000000f00 */
[----:B------:R-:W-:Y:S01]  /*1db0*/  @!P0 IMAD.MOV.U32 R40, RZ, RZ, R14 ;  /* 0x000000ffff288224 */ /* 0x000fe200078e000e */
[----:B------:R-:W-:Y:S01]  /*1dc0*/  MOV R23, 0xff800000 ;  /* 0xff80000000177802 */ /* 0x000fe20000000f00 */
[----:B------:R-:W-:Y:S01]  /*1dd0*/  IMAD.MOV.U32 R27, RZ, RZ, -0x800000 ;  /* 0xff800000ff1b7424 */ /* 0x000fe200078e00ff */
[----:B------:R-:W-:Y:S01]  /*1de0*/  ISETP.GE.OR P4, PT, R28, UR4, !P1 ;  /* 0x000000041c007c0c */ /* 0x000fe2000cf86670 */
[----:B------:R-:W-:-:S03]  /*1df0*/  @!P6 IMAD.WIDE.U32 R42, R33, UR17, R42 ;  /* 0x00000011212aec25 */ /* 0x000fc6000f8e002a */
[----:B------:R0:W5:Y:S01]  /*1e00*/  @!P3 LDG.E R23, desc[UR10][R38.64] ;  /* 0x0000000a2617b981 */ /* 0x000162000c1e1900 */
[----:B------:R-:W-:Y:S01]  /*1e10*/  @!P0 IMAD.WIDE.U32 R40, R32, UR17, R40 ;  /* 0x0000001120288c25 */ /* 0x000fe2000f8e0028 */
[----:B------:R-:W-:Y:S02]  /*1e20*/  @!P6 LEA R36, P3, R42, R8, 0x2 ;  /* 0x000000082a24e211 */ /* 0x000fe400078610ff */
[----:B------:R-:W5:Y:S01]  /*1e30*/  @!P2 LDG.E R27, desc[UR10][R46.64] ;  /* 0x0000000a2e1ba981 */ /* 0x000f62000c1e1900 */
[----:B------:R-:W-:Y:S02]  /*1e40*/  @!P6 IMAD R34, R33, UR13, R43 ;  /* 0x0000000d2122ec24 */ /* 0x000fe4000f8e022b */
[----:B------:R-:W-:Y:S02]  /*1e50*/  @!P0 IMAD R32, R32, UR13, R41 ;  /* 0x0000000d20208c24 */ /* 0x000fe4000f8e0229 */
[----:B------:R-:W-:Y:S01]  /*1e60*/  VIADD R35, R13, 0x70 ;  /* 0x000000700d237836 */ /* 0x000fe20000000000 */
[----:B------:R-:W-:-:S02]  /*1e70*/  @!P6 LEA.HI.X R37, R42, R9, R34, 0x2, P3 ;  /* 0x000000092a25e211 */ /* 0x000fc400018f1422 */
[----:B------:R-:W-:Y:S01]  /*1e80*/  IADD3 R34, PT, PT, R13, 0x78, RZ ;  /* 0x000000780d227810 */ /* 0x000fe20007ffe0ff */
[----:B------:R-:W1:Y:S01]  /*1e90*/  @!P4 LDC.64 R8, c[0x0][0x428] ;  /* 0x00010a00ff08cb82 */ /* 0x000e620000000a00 */
[----:B------:R-:W-:Y:S01]  /*1ea0*/  @!P5 IMAD.MOV.U32 R41, RZ, RZ, R15 ;  /* 0x000000ffff29d224 */ /* 0x000fe200078e000f */
[----:B0-----:R-:W-:-:S04]  /*1eb0*/  @!P0 LEA R38, P2, R40, R6, 0x2 ;  /* 0x0000000628268211 */ /* 0x001fc800078410ff */
[----:B------:R-:W-:Y:S02]  /*1ec0*/  @!P0 LEA.HI.X R39, R40, R7, R32, 0x2, P2 ;  /* 0x0000000728278211 */ /* 0x000fe400010f1420 */
[----:B------:R-:W-:Y:S02]  /*1ed0*/  @!P5 MOV R40, R14 ;  /* 0x0000000e0028d202 */ /* 0x000fe40000000f00 */
[----:B------:R-:W-:Y:S02]  /*1ee0*/  ISETP.GE.OR P2, PT, R35, UR4, !P1 ;  /* 0x0000000423007c0c */ /* 0x000fe4000cf46670 */
[----:B------:R-:W-:Y:S01]  /*1ef0*/  ISETP.GE.OR P1, PT, R34, UR4, !P1 ;  /* 0x0000000422007c0c */ /* 0x000fe2000cf26670 */
[----:B------:R-:W-:-:S04]  /*1f00*/  @!P5 IMAD.WIDE.U32 R40, R29, UR17, R40 ;  /* 0x000000111d28dc25 */ /* 0x000fc8000f8e0028 */
[----:B------:R-:W-:Y:S01]  /*1f10*/  IMAD.MOV.U32 R33, RZ, RZ, -0x800000 ;  /* 0xff800000ff217424 */ /* 0x000fe200078e00ff */
[----:B-1----:R-:W-:Y:S01]  /*1f20*/  @!P5 LEA R42, P3, R40, R4, 0x2 ;  /* 0x00000004282ad211 */ /* 0x002fe200078610ff */
[----:B------:R-:W-:-:S04]  /*1f30*/  @!P5 IMAD R6, R29, UR13, R41 ;  /* 0x0000000d1d06dc24 */ /* 0x000fc8000f8e0229 */
[----:B------:R0:W5:Y:S01]  /*1f40*/  @!P6 LDG.E R33, desc[UR10][R36.64] ;  /* 0x0000000a2421e981 */ /* 0x000162000c1e1900 */
[----:B------:R-:W-:Y:S02]  /*1f50*/  @!P5 LEA.HI.X R43, R40, R5, R6, 0x2, P3 ;  /* 0x00000005282bd211 */ /* 0x000fe400018f1406 */
[----:B------:R-:W1:Y:S01]  /*1f60*/  @!P1 LDC.64 R4, c[0x0][0x428] ;  /* 0x00010a00ff049b82 */ /* 0x000e620000000a00 */
[----:B------:R-:W-:-:S06]  /*1f70*/  MOV R32, 0xff800000 ;  /* 0xff80000000207802 */ /* 0x000fcc0000000f00 */
[----:B------:R1:W5:Y:S01]  /*1f80*/  @!P0 LDG.E R32, desc[UR10][R38.64] ;  /* 0x0000000a26208981 */ /* 0x000362000c1e1900 */
[----:B------:R-:W2:Y:S01]  /*1f90*/  @!P2 LDC.64 R6, c[0x0][0x428] ;  /* 0x00010a00ff06ab82 */ /* 0x000ea20000000a00 */
        /* <DEDUP_REMOVED lines=8> */
[----:B------:R-:W-:Y:S01]  /*2020*/  @!P2 IMAD.MOV.U32 R29, RZ, RZ, R15 ;  /* 0x000000ffff1da224 */ /* 0x000fe200078e000f */
[----:B------:R-:W-:-:S03]  /*2030*/  @!P2 MOV R28, R14 ;  /* 0x0000000e001ca202 */ /* 0x000fc60000000f00 */
[----:B------:R-:W-:-:S04]  /*2040*/  @!P1 IMAD.WIDE.U32 R36, R34, UR17, R36 ;  /* 0x0000001122249c25 */ /* 0x000fc8000f8e0024 */
[----:B------:R-:W-:Y:S01]  /*2050*/  @!P2 IMAD.WIDE.U32 R28, R35, UR17, R28 ;  /* 0x00000011231cac25 */ /* 0x000fe2000f8e001c */
[----:B-1----:R-:W-:-:S03]  /*2060*/  @!P1 LEA R38, P0, R36, R4, 0x2 ;  /* 0x0000000424269211 */ /* 0x002fc600078010ff */
[----:B------:R-:W-:Y:S01]  /*2070*/  @!P1 IMAD R34, R34, UR13, R37 ;  /* 0x0000000d22229c24 */ /* 0x000fe2000f8e0225 */
[----:B--2---:R-:W-:Y:S01]  /*2080*/  @!P2 LEA R6, P3, R28, R6, 0x2 ;  /* 0x000000061c06a211 */ /* 0x004fe200078610ff */
[----:B------:R-:W-:Y:S01]  /*2090*/  @!P2 IMAD R14, R35, UR13, R29 ;  /* 0x0000000d230eac24 */ /* 0x000fe2000f8e021d */
[----:B------:R-:W-:Y:S01]  /*20a0*/  MOV R4, 0xff800000 ;  /* 0xff80000000047802 */ /* 0x000fe20000000f00 */
[----:B------:R-:W-:Y:S01]  /*20b0*/  IMAD.MOV.U32 R40, RZ, RZ, -0x800000 ;  /* 0xff800000ff287424 */ /* 0x000fe200078e00ff */
[----:B------:R-:W-:Y:S01]  /*20c0*/  @!P1 LEA.HI.X R39, R36, R5, R34, 0x2, P0 ;  /* 0x0000000524279211 */ /* 0x000fe200000f1422 */
[----:B------:R-:W-:Y:S01]  /*20d0*/  IMAD.MOV.U32 R34, RZ, RZ, -0x800000 ;  /* 0xff800000ff227424 */ /* 0x000fe200078e00ff */
[----:B------:R-:W-:Y:S02]  /*20e0*/  MOV R5, 0xff800000 ;  /* 0xff80000000057802 */ /* 0x000fe40000000f00 */
[----:B------:R-:W-:Y:S01]  /*20f0*/  @!P2 LEA.HI.X R7, R28, R7, R14, 0x2, P3 ;  /* 0x000000071c07a211 */ /* 0x000fe200018f140e */
[----:B------:R-:W2:Y:S04]  /*2100*/  @!P5 LDG.E R40, desc[UR10][R42.64] ;  /* 0x0000000a2a28d981 */ /* 0x000ea8000c1e1900 */
[----:B------:R-:W2:Y:S04]  /*2110*/  @!P4 LDG.E R4, desc[UR10][R8.64] ;  /* 0x0000000a0804c981 */ /* 0x000ea8000c1e1900 */
[----:B------:R0:W2:Y:S04]  /*2120*/  @!P2 LDG.E R34, desc[UR10][R6.64] ;  /* 0x0000000a0622a981 */ /* 0x0000a8000c1e1900 */
[----:B------:R-:W2:Y:S01]  /*2130*/  @!P1 LDG.E R5, desc[UR10][R38.64] ;  /* 0x0000000a26059981 */ /* 0x000ea2000c1e1900 */
        /* <DEDUP_REMOVED lines=9> */
[----:B------:R-:W-:Y:S04]  /*21d0*/  STS [R13], R11 ;  /* 0x0000000b0d007388 */ /* 0x000fe80000000800 */
[----:B----4-:R-:W-:Y:S04]  /*21e0*/  STS [R13+0x220], R10 ;  /* 0x0002200a0d007388 */ /* 0x010fe80000000800 */
[----:B------:R-:W-:Y:S04]  /*21f0*/  STS [R13+0x440], R3 ;  /* 0x000440030d007388 */ /* 0x000fe80000000800 */
[----:B---3--:R1:W-:Y:S01]  /*2200*/  STS [R13+0x660], R16 ;  /* 0x000660100d007388 */ /* 0x0083e20000000800 */
[----:B0-----:R-:W-:-:S02]  /*2210*/  LOP3.LUT P5, R6, R0, 0x380, RZ, 0xc0, !PT ;  /* 0x0000038000067812 */ /* 0x001fc400078ac0ff */
[----:B------:R-:W-:Y:S01]  /*2220*/  SHF.R.U32.HI R28, RZ, 0x3, R0 ;  /* 0x00000003ff1c7819 */ /* 0x000fe20000011600 */
[----:B------:R0:W-:Y:S01]  /*2230*/  STS [R13+0x880], R17 ;  /* 0x000880110d007388 */ /* 0x0001e20000000800 */
[----:B------:R-:W-:Y:S02]  /*2240*/  ISETP.NE.AND P0, PT, R6, RZ, PT ;  /* 0x000000ff0600720c */ /* 0x000fe40003f05270 */
[----:B------:R-:W-:Y:S02]  /*2250*/  LOP3.LUT R8, R0, 0x7, RZ, 0xc0, !PT ;  /* 0x0000000700087812 */ /* 0x000fe400078ec0ff */
[----:B------:R-:W-:Y:S01]  /*2260*/  LEA R29, R28, UR4, 0x2 ;  /* 0x000000041c1d7c11 */ /* 0x000fe2000f8e10ff */
[----:B------:R-:W-:Y:S01]  /*2270*/  IMAD.MOV.U32 R37, RZ, RZ, -0x800000 ;  /* 0xff800000ff257424 */ /* 0x000fe200078e00ff */
[----:B------:R-:W-:Y:S01]  /*2280*/  STS [R13+0xaa0], R18 ;  /* 0x000aa0120d007388 */ /* 0x000fe20000000800 */
[----:B-1----:R-:W-:Y:S01]  /*2290*/  MOV R16, 0xff800000 ;  /* 0xff80000000107802 */ /* 0x002fe20000000f00 */
[----:B0-----:R-:W-:-:S02]  /*22a0*/  IMAD.MOV.U32 R17, RZ, RZ, -0x800000 ;  /* 0xff800000ff117424 */ /* 0x001fc400078e00ff */
[----:B------:R-:W-:Y:S01]  /*22b0*/  IMAD R29, R8, 0x44, R29 ;  /* 0x00000044081d7824 */ /* 0x000fe200078e021d */
[----:B-----5:R-:W-:Y:S04]  /*22c0*/  STS [R13+0xee0], R22 ;  /* 0x000ee0160d007388 */ /* 0x020fe80000000800 */
[----:B------:R0:W-:Y:S01]  /*22d0*/  STS [R13+0xcc0], R21 ;  /* 0x000cc0150d007388 */ /* 0x0001e20000000800 */
[----:B------:R-:W-:Y:S01]  /*22e0*/  MOV R14, 0xff800000 ;  /* 0xff800000000e7802 */ /* 0x000fe20000000f00 */
[----:B------:R-:W-:Y:S01]  /*22f0*/  IMAD.MOV.U32 R15, RZ, RZ, -0x800000 ;  /* 0xff800000ff0f7424 */ /* 0x000fe200078e00ff */
[----:B------:R-:W-:Y:S01]  /*2300*/  MOV R12, 0xff800000 ;  /* 0xff800000000c7802 */ /* 0x000fe20000000f00 */
[----:B------:R-:W-:Y:S01]  /*2310*/  IMAD.MOV.U32 R11, RZ, RZ, -0x800000 ;  /* 0xff800000ff0b7424 */ /* 0x000fe200078e00ff */
[----:B------:R-:W-:Y:S01]  /*2320*/  MOV R10, 0xff800000 ;  /* 0xff800000000a7802 */ /* 0x000fe20000000f00 */
[----:B------:R-:W-:Y:S01]  /*2330*/  IMAD.MOV.U32 R9, RZ, RZ, -0x800000 ;  /* 0xff800000ff097424 */ /* 0x000fe200078e00ff */
[----:B------:R-:W-:Y:S01]  /*2340*/  @!P3 STS [R13+0x1320], R27 ;  /* 0x0013201b0d00b388 */ /* 0x000fe20000000800 */
[----:B------:R-:W-:Y:S01]  /*2350*/  ISETP.GT.U32.AND P3, PT, R0, 0x17f, PT ;  /* 0x0000017f0000780c */ /* 0x000fe20003f64070 */
[----:B------:R-:W-:-:S02]  /*2360*/  IMAD.MOV.U32 R7, RZ, RZ, -0x800000 ;  /* 0xff800000ff077424 */ /* 0x000fc400078e00ff */
[----:B------:R-:W-:Y:S04]  /*2370*/  STS [R13+0x1100], R23 ;  /* 0x001100170d007388 */ /* 0x000fe80000000800 */
[----:B------:R-:W-:Y:S01]  /*2380*/  @!P2 STS [R13+0x1540], R33 ;  /* 0x001540210d00a388 */ /* 0x000fe20000000800 */
[C---:B------:R-:W-:Y:S01]  /*2390*/  ISETP.GT.U32.AND P2, PT, R0.reuse, 0xff, PT ;  /* 0x000000ff0000780c */ /* 0x040fe20003f44070 */
[----:B0-----:R-:W0:Y:S02]  /*23a0*/  LDC R21, c[0x0][0x434] ;  /* 0x00010d00ff157b82 */ /* 0x001e240000000800 */
[----:B------:R-:W-:Y:S01]  /*23b0*/  @!P1 STS [R13+0x1760], R32 ;  /* 0x001760200d009388 */ /* 0x000fe20000000800 */
[----:B------:R-:W-:Y:S02]  /*23c0*/  ISETP.GT.U32.AND P1, PT, R0, 0x7f, PT ;  /* 0x0000007f0000780c */ /* 0x000fe40003f24070 */
[----:B------:R-:W-:-:S02]  /*23d0*/  MOV R8, 0xff800000 ;  /* 0xff80000000087802 */ /* 0x000fc40000000f00 */
[----:B------:R-:W-:Y:S02]  /*23e0*/  MOV R6, 0xff800000 ;  /* 0xff80000000067802 */ /* 0x000fe40000000f00 */
[----:B------:R-:W-:Y:S01]  /*23f0*/  MOV R3, 0xff800000 ;  /* 0xff80000000037802 */ /* 0x000fe20000000f00 */
[----:B--2---:R-:W-:Y:S04]  /*2400*/  @!P4 STS [R13+0x1980], R40 ;  /* 0x001980280d00c388 */ /* 0x004fe80000000800 */
[----:B------:R-:W-:Y:S04]  /*2410*/  @!P3 STS [R13+0x1ba0], R4 ;  /* 0x001ba0040d00b388 */ /* 0x000fe80000000800 */
[----:B------:R-:W-:Y:S04]  /*2420*/  @!P2 STS [R13+0x1dc0], R34 ;  /* 0x001dc0220d00a388 */ /* 0x000fe80000000800 */
[----:B------:R1:W-:Y:S01]  /*2430*/  @!P1 STS [R13+0x1fe0], R5 ;  /* 0x001fe0050d009388 */ /* 0x0003e20000000800 */
[----:B------:R-:W-:Y:S01]  /*2440*/  BAR.SYNC.DEFER_BLOCKING 0x0 ;  /* 0x0000000000007b1d */ /* 0x000fe20000010000 */
[----:B-1----:R-:W-:-:S05]  /*2450*/  IMAD.MOV.U32 R13, RZ, RZ, -0x800000 ;  /* 0xff800000ff0d7424 */ /* 0x002fca00078e00ff */
[----:B------:R-:W-:Y:S04]  /*2460*/  @!P5 LDS R37, [R29] ;  /* 0x000000001d25d984 */ /* 0x000fe80000000800 */
[----:B------:R-:W-:Y:S04]  /*2470*/  @!P5 LDS R16, [R29+0x220] ;  /* 0x000220001d10d984 */ /* 0x000fe80000000800 */
[----:B------:R-:W1:Y:S04]  /*2480*/  @!P0 LDS R17, [R29+0x440] ;  /* 0x000440001d118984 */ /* 0x000e680000000800 */
[----:B------:R-:W-:Y:S04]  /*2490*/  @!P0 LDS R14, [R29+0x660] ;  /* 0x000660001d0e8984 */ /* 0x000fe80000000800 */
[----:B------:R-:W2:Y:S04]  /*24a0*/  @!P0 LDS R15, [R29+0x880] ;  /* 0x000880001d0f8984 */ /* 0x000ea80000000800 */
[----:B------:R-:W-:Y:S04]  /*24b0*/  @!P0 LDS R12, [R29+0xaa0] ;  /* 0x000aa0001d0c8984 */ /* 0x000fe80000000800 */
[----:B------:R-:W3:Y:S04]  /*24c0*/  @!P0 LDS R13, [R29+0xcc0] ;  /* 0x000cc0001d0d8984 */ /* 0x000ee80000000800 */
[----:B------:R-:W-:Y:S04]  /*24d0*/  @!P0 LDS R10, [R29+0xee0] ;  /* 0x000ee0001d0a8984 */ /* 0x000fe80000000800 */
[----:B------:R-:W4:Y:S01]  /*24e0*/  @!P0 LDS R11, [R29+0x1100] ;  /* 0x001100001d0b8984 */ /* 0x000f220000000800 */
[----:B------:R-:W-:Y:S01]  /*24f0*/  MOV R4, 0xff800000 ;  /* 0xff80000000047802 */ /* 0x000fe20000000f00 */
[----:B------:R-:W-:-:S02]  /*2500*/  IMAD.MOV.U32 R5, RZ, RZ, -0x800000 ;  /* 0xff800000ff057424 */ /* 0x000fc400078e00ff */
        /* <DEDUP_REMOVED lines=21> */
[----:B0-----:R-:W-:-:S05]  /*2660*/  FMNMX.FTZ R32, R29, R32, !PT ;  /* 0x000000201d207209 */ /* 0x001fca0007810000 */
[----:B------:R-:W0:Y:S01]  /*2670*/  SHFL.BFLY PT, R27, R32, 0x1, 0x1f ;  /* 0x0c201f00201b7f89 */ /* 0x000e2200000e0000 */
[----:B-1----:R-:W-:-:S04]  /*2680*/  VIADD R34, R34, 0xffffffe ;  /* 0x0ffffffe22227836 */ /* 0x002fc80000000000 */
[----:B------:R-:W1:Y:S02]  /*2690*/  F2I.FTZ.U32.TRUNC.NTZ R35, R34 ;  /* 0x0000002200237305 */ /* 0x000e64000021f000 */
[----:B-1----:R-:W-:Y:S02]  /*26a0*/  IADD3 R22, PT, PT, RZ, -R35, RZ ;  /* 0x80000023ff167210 */ /* 0x002fe40007ffe0ff */
[----:B0-----:R-:W-:-:S03]  /*26b0*/  FMNMX.FTZ R29, R32, R27, !PT ;  /* 0x0000001b201d7209 */ /* 0x001fc60007810000 */
[----:B------:R-:W-:Y:S01]  /*26c0*/  IMAD R23, R22, R18, RZ ;  /* 0x0000001216177224 */ /* 0x000fe200078e02ff */
[----:B------:R-:W-:Y:S01]  /*26d0*/  FSETP.NEU.FTZ.AND P0, PT, R29, -INF , PT ;  /* 0xff8000001d00780b */ /* 0x000fe20003f1d000 */
[----:B------:R-:W-:-:S03]  /*26e0*/  IMAD.MOV.U32 R34, RZ, RZ, RZ ;  /* 0x000000ffff227224 */ /* 0x000fc600078e00ff */
[----:B------:R-:W-:Y:S01]  /*26f0*/  FSEL R32, R29, RZ, P0 ;  /* 0x000000ff1d207208 */ /* 0x000fe20000000000 */
[----:B------:R-:W-:Y:S01]  /*2700*/  IMAD.HI.U32 R23, R35, R23, R34 ;  /* 0x0000001723177227 */ /* 0x000fe200078e0022 */
[----:B------:R-:W-:-:S03]  /*2710*/  IABS R22, R2 ;  /* 0x0000000200167213 */ /* 0x000fc60000000000 */
[C---:B------:R-:W-:Y:S01]  /*2720*/  FADD.FTZ R33, -R32.reuse, R16 ;  /* 0x0000001020217221 */ /* 0x040fe20000010100 */
[----:B------:R-:W-:Y:S01]  /*2730*/  FADD.FTZ R38, -R32, R37 ;  /* 0x0000002520267221 */ /* 0x000fe20000010100 */
[----:B------:R-:W-:-:S04]  /*2740*/  IMAD.HI.U32 R27, R23, R22, RZ ;  /* 0x00000016171b7227 */ /* 0x000fc800078e00ff */
[----:B------:R-:W-:Y:S01]  /*2750*/  FMUL.FTZ R33, R33, 1.4426950216293334961 ;  /* 0x3fb8aa3b21217820 */ /* 0x000fe20000410000 */
[----:B------:R-:W-:Y:S01]  /*2760*/  FMUL.FTZ R38, R38, 1.4426950216293334961 ;  /* 0x3fb8aa3b26267820 */ /* 0x000fe20000410000 */
[----:B------:R-:W-:Y:S01]  /*2770*/  FADD.FTZ R36, -R32, R17 ;  /* 0x0000001120247221 */ /* 0x000fe20000010100 */
[----:B------:R-:W-:Y:S02]  /*2780*/  IADD3 R35, PT, PT, -R27, RZ, RZ ;  /* 0x000000ff1b237210 */ /* 0x000fe40007ffe1ff */
[----:B------:R-:W-:Y:S01]  /*2790*/  MUFU.EX2 R34, R38 ;  /* 0x0000002600227308 */ /* 0x000fe20000000800 */
[----:B------:R-:W-:-:S03]  /*27a0*/  FMUL.FTZ R36, R36, 1.4426950216293334961 ;  /* 0x3fb8aa3b24247820 */ /* 0x000fc60000410000 */
[----:B------:R-:W0:Y:S01]  /*27b0*/  MUFU.EX2 R33, R33 ;  /* 0x0000002100217308 */ /* 0x000e220000000800 */
[----:B------:R-:W-:Y:S02]  /*27c0*/  IMAD R35, R18, R35, R22 ;  /* 0x0000002312237224 */ /* 0x000fe400078e0216 */
[----:B------:R-:W-:Y:S01]  /*27d0*/  FADD.FTZ R23, -R32, R14 ;  /* 0x0000000e20177221 */ /* 0x000fe20000010100 */
[----:B------:R-:W1:Y:S02]  /*27e0*/  MUFU.EX2 R29, R36 ;  /* 0x00000024001d7308 */ /* 0x000e640000000800 */
[----:B------:R-:W-:Y:S01]  /*27f0*/  ISETP.GT.U32.AND P2, PT, R18, R35, PT ;  /* 0x000000231200720c */ /* 0x000fe20003f44070 */
[----:B------:R-:W-:Y:S01]  /*2800*/  FMUL.FTZ R23, R23, 1.4426950216293334961 ;  /* 0x3fb8aa3b17177820 */ /* 0x000fe20000410000 */
[----:B------:R-:W-:Y:S01]  /*2810*/  FADD.FTZ R22, -R32, R15 ;  /* 0x0000000f20167221 */ /* 0x000fe20000010100 */
[----:B0-----:R-:W-:-:S04]  /*2820*/  FADD.FTZ R34, R34, R33 ;  /* 0x0000002122227221 */ /* 0x001fc80000010000 */
[----:B------:R-:W0:Y:S01]  /*2830*/  MUFU.EX2 R23, R23 ;  /* 0x0000001700177308 */ /* 0x000e220000000800 */
[----:B------:R-:W-:Y:S01]  /*2840*/  FMUL.FTZ R22, R22, 1.4426950216293334961 ;  /* 0x3fb8aa3b16167820 */ /* 0x000fe20000410000 */
[----:B-1----:R-:W-:Y:S01]  /*2850*/  FADD.FTZ R34, R34, R29 ;  /* 0x0000001d22227221 */ /* 0x002fe20000010000 */
[----:B------:R-:W-:-:S03]  /*2860*/  FADD.FTZ R29, -R32, R12 ;  /* 0x0000000c201d7221 */ /* 0x000fc60000010100 */
[----:B------:R-:W-:Y:S02]  /*2870*/  @!P2 IMAD.IADD R35, R35, 0x1, -R18 ;  /* 0x000000012323a824 */ /* 0x000fe400078e0a12 */
[C---:B------:R-:W-:Y:S01]  /*2880*/  FADD.FTZ R36, -R32.reuse, R13 ;  /* 0x0000000d20247221 */ /* 0x040fe20000010100 */
[----:B------:R-:W-:Y:S01]  /*2890*/  FMUL.FTZ R29, R29, 1.4426950216293334961 ;  /* 0x3fb8aa3b1d1d7820 */ /* 0x000fe20000410000 */
[----:B------:R-:W1:Y:S01]  /*28a0*/  MUFU.EX2 R22, R22 ;  /* 0x0000001600167308 */ /* 0x000e620000000800 */
[----:B------:R-:W-:Y:S01]  /*28b0*/  ISETP.GE.U32.AND P3, PT, R35, R18, PT ;  /* 0x000000122300720c */ /* 0x000fe20003f66070 */
[----:B------:R-:W-:Y:S01]  /*28c0*/  FADD.FTZ R35, -R32, R10 ;  /* 0x0000000a20237221 */ /* 0x000fe20000010100 */
[----:B------:R-:W-:Y:S01]  /*28d0*/  FMUL.FTZ R36, R36, 1.4426950216293334961 ;  /* 0x3fb8aa3b24247820 */ /* 0x000fe20000410000 */
[----:B------:R-:W2:Y:S01]  /*28e0*/  LDC R18, c[0x0][0x3e0] ;  /* 0x0000f800ff127b82 */ /* 0x000ea20000000800 */
[----:B------:R-:W3:Y:S01]  /*28f0*/  MUFU.EX2 R29, R29 ;  /* 0x0000001d001d7308 */ /* 0x000ee20000000800 */
[----:B0-----:R-:W-:Y:S01]  /*2900*/  FADD.FTZ R23, R34, R23 ;  /* 0x0000001722177221 */ /* 0x001fe20000010000 */
[----:B------:R-:W-:Y:S01]  /*2910*/  FADD.FTZ R34, -R32, R11 ;  /* 0x0000000b20227221 */ /* 0x000fe20000010100 */
[----:B------:R-:W-:Y:S01]  /*2920*/  FMUL.FTZ R35, R35, 1.4426950216293334961 ;  /* 0x3fb8aa3b23237820 */ /* 0x000fe20000410000 */
[-C--:B------:R-:W-:Y:S01]  /*2930*/  LOP3.LUT R2, R2, R21.reuse, RZ, 0x3c, !PT ;  /* 0x0000001502027212 */ /* 0x080fe200078e3cff */
[----:B------:R-:W0:Y:S01]  /*2940*/  MUFU.EX2 R36, R36 ;  /* 0x0000002400247308 */ /* 0x000e220000000800 */
[----:B------:R-:W-:Y:S01]  /*2950*/  FMUL.FTZ R34, R34, 1.4426950216293334961 ;  /* 0x3fb8aa3b22227820 */ /* 0x000fe20000410000 */
[----:B------:R-:W-:Y:S01]  /*2960*/  FADD.FTZ R33, -R32, R8 ;  /* 0x0000000820217221 */ /* 0x000fe20000010100 */
[----:B------:R-:W-:Y:S01]  /*2970*/  ISETP.GE.AND P1, PT, R2, RZ, PT ;  /* 0x000000ff0200720c */ /* 0x000fe20003f26270 */
[----:B------:R-:W4:Y:S01]  /*2980*/  MUFU.EX2 R35, R35 ;  /* 0x0000002300237308 */ /* 0x000f220000000800 */
[----:B------:R-:W-:Y:S01]  /*2990*/  ISETP.NE.AND P0, PT, R21, RZ, PT ;  /* 0x000000ff1500720c */ /* 0x000fe20003f05270 */
[----:B-1----:R-:W-:Y:S01]  /*29a0*/  FADD.FTZ R22, R23, R22 ;  /* 0x0000001617167221 */ /* 0x002fe20000010000 */
[----:B------:R-:W-:Y:S01]  /*29b0*/  @!P2 IADD3 R27, PT, PT, R27, 0x1, RZ ;  /* 0x000000011b1ba810 */ /* 0x000fe20007ffe0ff */
[----:B------:R-:W-:Y:S01]  /*29c0*/  FMUL.FTZ R33, R33, 1.4426950216293334961 ;  /* 0x3fb8aa3b21217820 */ /* 0x000fe20000410000 */
[----:B------:R-:W1:Y:S01]  /*29d0*/  MUFU.EX2 R34, R34 ;  /* 0x0000002200227308 */ /* 0x000e620000000800 */
[----:B------:R-:W-:Y:S01]  /*29e0*/  FADD.FTZ R42, -R32, R9 ;  /* 0x00000009202a7221 */ /* 0x000fe20000010100 */
[----:B---3--:R-:W-:Y:S01]  /*29f0*/  FADD.FTZ R29, R22, R29 ;  /* 0x0000001d161d7221 */ /* 0x008fe20000010000 */
[----:B------:R-:W-:Y:S01]  /*2a00*/  @P3 VIADD R27, R27, 0x1 ;  /* 0x000000011b1b3836 */ /* 0x000fe20000000000 */
[----:B------:R-:W-:Y:S01]  /*2a10*/  USHF.R.S32.HI UR4, URZ, 0x1f, UR18 ;  /* 0x0000001fff047899 */ /* 0x000fe20008011412 */
[----:B------:R-:W-:Y:S01]  /*2a20*/  FMUL.FTZ R42, R42, 1.4426950216293334961 ;  /* 0x3fb8aa3b2a2a7820 */ /* 0x000fe20000410000 */
[----:B------:R-:W3:Y:S01]  /*2a30*/  MUFU.EX2 R33, R33 ;  /* 0x0000002100217308 */ /* 0x000ee20000000800 */
[----:B0-----:R-:W-:Y:S01]  /*2a40*/  FADD.FTZ R36, R29, R36 ;  /* 0x000000241d247221 */ /* 0x001fe20000010000 */
[----:B------:R-:W-:Y:S01]  /*2a50*/  @!P1 IADD3 R27, PT, PT, -R27, RZ, RZ ;  /* 0x000000ff1b1b9210 */ /* 0x000fe20007ffe1ff */
[----:B------:R-:W-:Y:S01]  /*2a60*/  ULOP3.LUT UR4, UR4, 0x1, URZ, 0xfc, !UPT ;  /* 0x0000000104047892 */ /* 0x000fe2000f8efcff */
[----:B------:R-:W0:Y:S01]  /*2a70*/  MUFU.EX2 R39, R42 ;  /* 0x0000002a00277308 */ /* 0x000e220000000800 */
[----:B------:R-:W-:Y:S01]  /*2a80*/  @!P0 LOP3.LUT R27, RZ, R21, RZ, 0x33, !PT ;  /* 0x00000015ff1b8212 */ /* 0x000fe200078e33ff */
[----:B----4-:R-:W-:Y:S01]  /*2a90*/  FADD.FTZ R35, R36, R35 ;  /* 0x0000002324237221 */ /* 0x010fe20000010000 */
[----:B------:R-:W-:Y:S01]  /*2aa0*/  FADD.FTZ R38, -R32, R6 ;  /* 0x0000000620267221 */ /* 0x000fe20000010100 */
[----:B--2---:R-:W-:-:S02]  /*2ab0*/  IABS R23, R18 ;  /* 0x0000001200177213 */ /* 0x004fc40000000000 */
[----:B------:R-:W-:Y:S02]  /*2ac0*/  IMAD R22, R27, UR4, RZ ;  /* 0x000000041b167c24 */ /* 0x000fe4000f8e02ff */
[----:B-1----:R-:W-:Y:S01]  /*2ad0*/  FADD.FTZ R34, R35, R34 ;  /* 0x0000002223227221 */ /* 0x002fe20000010000 */
[----:B------:R-:W-:Y:S01]  /*2ae0*/  FMUL.FTZ R38, R38, 1.4426950216293334961 ;  /* 0x3fb8aa3b26267820 */ /* 0x000fe20000410000 */
[----:B------:R-:W-:Y:S01]  /*2af0*/  FADD.FTZ R41, -R32, R7 ;  /* 0x0000000720297221 */ /* 0x000fe20000010100 */
[----:B------:R-:W1:Y:S01]  /*2b00*/  I2F.RP R2, R23 ;  /* 0x0000001700027306 */ /* 0x000e620000209400 */
[----:B---3--:R-:W-:Y:S01]  /*2b10*/  FADD.FTZ R34, R34, R33 ;  /* 0x0000002122227221 */ /* 0x008fe20000010000 */
[----:B------:R-:W-:Y:S01]  /*2b20*/  IABS R29, R22 ;  /* 0x00000016001d7213 */ /* 0x000fe20000000000 */
[----:B------:R-:W-:Y:S01]  /*2b30*/  FADD.FTZ R35, -R32, R4 ;  /* 0x0000000420237221 */ /* 0x000fe20000010100 */
[----:B------:R-:W-:Y:S01]  /*2b40*/  FMUL.FTZ R41, R41, 1.4426950216293334961 ;  /* 0x3fb8aa3b29297820 */ /* 0x000fe20000410000 */
[----:B0-----:R-:W-:Y:S01]  /*2b50*/  FADD.FTZ R39, R34, R39 ;  /* 0x0000002722277221 */ /* 0x001fe20000010000 */
[----:B------:R-:W-:Y:S01]  /*2b60*/  FADD.FTZ R34, -R32, R5 ;  /* 0x0000000520227221 */ /* 0x000fe20000010100 */
[----:B------:R-:W0:Y:S01]  /*2b70*/  LDCU UR4, c[0x0][0x430] ;  /* 0x00008600ff0477ac */ /* 0x000e220008000800 */
[----:B------:R-:W2:Y:S01]  /*2b80*/  MUFU.EX2 R38, R38 ;  /* 0x0000002600267308 */ /* 0x000ea20000000800 */
[----:B------:R-:W-:-:S03]  /*2b90*/  FMUL.FTZ R35, R35, 1.4426950216293334961 ;  /* 0x3fb8aa3b23237820 */ /* 0x000fc60000410000 */
[----:B------:R-:W3:Y:S01]  /*2ba0*/  I2F.RP R40, R29 ;  /* 0x0000001d00287306 */ /* 0x000ee20000209400 */
[----:B------:R-:W-:Y:S01]  /*2bb0*/  FADD.FTZ R33, -R32, R3 ;  /* 0x0000000320217221 */ /* 0x000fe20000010100 */
[----:B------:R-:W-:-:S06]  /*2bc0*/  FMUL.FTZ R34, R34, 1.4426950216293334961 ;  /* 0x3fb8aa3b22227820 */ /* 0x000fcc0000410000 */
[----:B------:R-:W4:Y:S01]  /*2bd0*/  MUFU.EX2 R36, R41 ;  /* 0x0000002900247308 */ /* 0x000f220000000800 */
[----:B------:R-:W-:-:S03]  /*2be0*/  FMUL.FTZ R33, R33, 1.4426950216293334961 ;  /* 0x3fb8aa3b21217820 */ /* 0x000fc60000410000 */
[----:B------:R-:W5:Y:S01]  /*2bf0*/  MUFU.EX2 R35, R35 ;  /* 0x0000002300237308 */ /* 0x000f620000000800 */
[----:B--2---:R-:W-:-:S03]  /*2c00*/  FADD.FTZ R39, R39, R38 ;  /* 0x0000002627277221 */ /* 0x004fc60000010000 */
[----:B-1----:R-:W1:Y:S08]  /*2c10*/  MUFU.RCP R2, R2 ;  /* 0x0000000200027308 */ /* 0x002e700000001000 */
[----:B------:R-:W2:Y:S01]  /*2c20*/  MUFU.EX2 R34, R34 ;  /* 0x0000002200227308 */ /* 0x000ea20000000800 */
[----:B----4-:R-:W-:-:S03]  /*2c30*/  FADD.FTZ R36, R39, R36 ;  /* 0x0000002427247221 */ /* 0x010fc60000010000 */
[----:B------:R-:W4:Y:S04]  /*2c40*/  MUFU.EX2 R33, R33 ;  /* 0x0000002100217308 */ /* 0x000f280000000800 */
[----:B---3--:R-:W3:Y:S01]  /*2c50*/  MUFU.RCP R40, R40 ;  /* 0x0000002800287308 */ /* 0x008ee20000001000 */
[----:B-----5:R-:W-:Y:S01]  /*2c60*/  FADD.FTZ R41, R36, R35 ;  /* 0x0000002324297221 */ /* 0x020fe20000010000 */
[----:B-1----:R-:W-:-:S03]  /*2c70*/  VIADD R2, R2, 0xffffffe ;  /* 0x0ffffffe02027836 */ /* 0x002fc60000000000 */
[----:B--2---:R-:W-:-:S04]  /*2c80*/  FADD.FTZ R36, R41, R34 ;  /* 0x0000002229247221 */ /* 0x004fc80000010000 */
[----:B----4-:R-:W-:Y:S01]  /*2c90*/  FADD.FTZ R36, R36, R33 ;  /* 0x0000002124247221 */ /* 0x010fe20000010000 */
[----:B------:R-:W1:Y:S04]  /*2ca0*/  F2I.FTZ.U32.TRUNC.NTZ R39, R2 ;  /* 0x0000000200277305 */ /* 0x000e68000021f000 */
[----:B------:R-:W2:Y:S01]  /*2cb0*/  SHFL.BFLY PT, R33, R36, 0x4, 0x1f ;  /* 0x0c801f0024217f89 */ /* 0x000ea200000e0000 */
[----:B---3--:R-:W-:-:S04]  /*2cc0*/  IADD3 R40, PT, PT, R40, 0xffffffe, RZ ;  /* 0x0ffffffe28287810 */ /* 0x008fc80007ffe0ff */
[----:B------:R-:W3:Y:S01]  /*2cd0*/  F2I.FTZ.U32.TRUNC.NTZ R41, R40 ;  /* 0x0000002800297305 */ /* 0x000ee2000021f000 */
[----:B------:R-:W-:Y:S02]  /*2ce0*/  HFMA2 R38, -RZ, RZ, 0, 0 ;  /* 0x00000000ff267431 */ /* 0x000fe400000001ff */
[----:B-1----:R-:W-:-:S04]  /*2cf0*/  IMAD.MOV R34, RZ, RZ, -R39 ;  /* 0x000000ffff227224 */ /* 0x002fc800078e0a27 */
[----:B------:R-:W-:-:S04]  /*2d00*/  IMAD R35, R34, R23, RZ ;  /* 0x0000001722237224 */ /* 0x000fc800078e02ff */
[----:B------:R-:W-:-:S04]  /*2d10*/  IMAD.HI.U32 R39, R39, R35, R38 ;  /* 0x0000002327277227 */ /* 0x000fc800078e0026 */
[----:B---3--:R-:W-:Y:S01]  /*2d20*/  IMAD.MOV R2, RZ, RZ, -R41 ;  /* 0x000000ffff027224 */ /* 0x008fe200078e0a29 */
[----:B------:R-:W-:Y:S01]  /*2d30*/  MOV R40, RZ ;  /* 0x000000ff00287202 */ /* 0x000fe20000000f00 */
[----:B--2---:R-:W-:Y:S02]  /*2d40*/  FADD.FTZ R38, R36, R33 ;  /* 0x0000002124267221 */ /* 0x004fe40000010000 */
[----:B------:R-:W-:-:S04]  /*2d50*/  IMAD R35, R2, R29, RZ ;  /* 0x0000001d02237224 */ /* 0x000fc800078e02ff */
[----:B------:R-:W-:Y:S02]  /*2d60*/  IMAD.HI.U32 R41, R41, R35, R40 ;  /* 0x0000002329297227 */ /* 0x000fe400078e0028 */
[----:B------:R-:W1:Y:S02]  /*2d70*/  SHFL.BFLY PT, R35, R38, 0x2, 0x1f ;  /* 0x0c401f0026237f89 */ /* 0x000e6400000e0000 */
[----:B------:R-:W-:Y:S01]  /*2d80*/  VIADD R2, R29, UR14 ;  /* 0x0000000e1d027c36 */ /* 0x000fe20008000000 */
[----:B------:R-:W-:-:S04]  /*2d90*/  IABS R33, R22 ;  /* 0x0000001600217213 */ /* 0x000fc80000000000 */
[----:B------:R-:W-:Y:S02]  /*2da0*/  IABS R36, R2 ;  /* 0x0000000200247213 */ /* 0x000fe40000000000 */
[----:B------:R-:W-:-:S03]  /*2db0*/  IADD3 R33, PT, PT, RZ, -R33, RZ ;  /* 0x80000021ff217210 */ /* 0x000fc60007ffe0ff */
[----:B------:R-:W-:-:S04]  /*2dc0*/  IMAD.HI.U32 R40, R41, R36, RZ ;  /* 0x0000002429287227 */ /* 0x000fc800078e00ff */
[----:B------:R-:W-:-:S04]  /*2dd0*/  IMAD.HI.U32 R39, R39, R36, RZ ;  /* 0x0000002427277227 */ /* 0x000fc800078e00ff */
[--C-:B------:R-:W-:Y:S02]  /*2de0*/  IMAD R42, R40, R33, R36.reuse ;  /* 0x00000021282a7224 */ /* 0x100fe400078e0224 */
[----:B------:R-:W-:Y:S02]  /*2df0*/  IMAD.MOV R34, RZ, RZ, -R39 ;  /* 0x000000ffff227224 */ /* 0x000fe400078e0a27 */
[----:B-1----:R-:W-:Y:S01]  /*2e00*/  FADD.FTZ R38, R38, R35 ;  /* 0x0000002326267221 */ /* 0x002fe20000010000 */
[----:B------:R-:W-:Y:S01]  /*2e10*/  ISETP.GT.U32.AND P2, PT, R29, R42, PT ;  /* 0x0000002a1d00720c */ /* 0x000fe20003f44070 */
[----:B------:R-:W-:-:S03]  /*2e20*/  IMAD R34, R23, R34, R36 ;  /* 0x0000002217227224 */ /* 0x000fc600078e0224 */
[----:B------:R-:W1:Y:S02]  /*2e30*/  SHFL.BFLY PT, R33, R38, 0x1, 0x1f ;  /* 0x0c201f0026217f89 */ /* 0x000e6400000e0000 */
[----:B------:R-:W-:-:S07]  /*2e40*/  ISETP.GT.U32.AND P0, PT, R23, R34, PT ;  /* 0x000000221700720c */ /* 0x000fce0003f04070 */
[----:B------:R-:W-:-:S04]  /*2e50*/  @!P2 IADD3 R42, PT, PT, R42, -R29, RZ ;  /* 0x8000001d2a2aa210 */ /* 0x000fc80007ffe0ff */
[----:B------:R-:W-:Y:S02]  /*2e60*/  ISETP.GE.U32.AND P1, PT, R42, R29, PT ;  /* 0x0000001d2a00720c */ /* 0x000fe40003f26070 */
[----:B------:R-:W-:Y:S01]  /*2e70*/  @!P0 IMAD.IADD R34, R34, 0x1, -R23 ;  /* 0x0000000122228824 */ /* 0x000fe200078e0a17 */
[----:B------:R-:W-:-:S04]  /*2e80*/  @!P2 IADD3 R40, PT, PT, R40, 0x1, RZ ;  /* 0x000000012828a810 */ /* 0x000fc80007ffe0ff */
[----:B------:R-:W-:Y:S02]  /*2e90*/  ISETP.GE.U32.AND P4, PT, R34, R23, PT ;  /* 0x000000172200720c */ /* 0x000fe40003f86070 */
[----:B------:R-:W-:Y:S01]  /*2ea0*/  LOP3.LUT R23, R2, R29, RZ, 0x3c, !PT ;  /* 0x0000001d02177212 */ /* 0x000fe200078e3cff */
[----:B-1----:R-:W-:Y:S01]  /*2eb0*/  FADD.FTZ R33, R38, R33 ;  /* 0x0000002126217221 */ /* 0x002fe20000010000 */
[----:B------:R-:W-:Y:S02]  /*2ec0*/  LOP3.LUT R2, R2, R18, RZ, 0x3c, !PT ;  /* 0x0000001202027212 */ /* 0x000fe400078e3cff */
[----:B------:R-:W-:Y:S01]  /*2ed0*/  @P1 VIADD R40, R40, 0x1 ;  /* 0x0000000128281836 */ /* 0x000fe20000000000 */
[----:B------:R-:W-:Y:S02]  /*2ee0*/  @!P0 IADD3 R39, PT, PT, R39, 0x1, RZ ;  /* 0x0000000127278810 */ /* 0x000fe40007ffe0ff */
[----:B------:R-:W-:Y:S02]  /*2ef0*/  FSETP.NE.FTZ.AND P1, PT, R33, RZ, PT ;  /* 0x000000ff2100720b */ /* 0x000fe40003f35000 */
[----:B------:R-:W-:-:S02]  /*2f00*/  ISETP.GE.AND P2, PT, R2, RZ, PT ;  /* 0x000000ff0200720c */ /* 0x000fc40003f46270 */
[----:B------:R-:W-:Y:S02]  /*2f10*/  ISETP.NE.AND P0, PT, R18, RZ, PT ;  /* 0x000000ff1200720c */ /* 0x000fe40003f05270 */
[----:B------:R-:W-:Y:S02]  /*2f20*/  ISETP.GE.AND P3, PT, R23, RZ, PT ;  /* 0x000000ff1700720c */ /* 0x000fe40003f66270 */
[----:B------:R-:W-:Y:S02]  /*2f30*/  ISETP.NE.AND P5, PT, R22, RZ, PT ;  /* 0x000000ff1600720c */ /* 0x000fe40003fa5270 */
[----:B------:R-:W-:-:S03]  /*2f40*/  @P4 IADD3 R39, PT, PT, R39, 0x1, RZ ;  /* 0x0000000127274810 */ /* 0x000fc60007ffe0ff */
[----:B------:R-:W1:Y:S02]  /*2f50*/  @P1 MUFU.LG2 R33, R33 ;  /* 0x0000002100211308 */ /* 0x000e640000000c00 */
[----:B------:R-:W-:Y:S02]  /*2f60*/  @!P2 IMAD.MOV R39, RZ, RZ, -R39 ;  /* 0x000000ffff27a224 */ /* 0x000fe400078e0a27 */
[----:B------:R-:W-:Y:S02]  /*2f70*/  @!P0 LOP3.LUT R39, RZ, R18, RZ, 0x33, !PT ;  /* 0x00000012ff278212 */ /* 0x000fe400078e33ff */
[----:B------:R-:W-:Y:S01]  /*2f80*/  LOP3.LUT P0, RZ, R0, 0x387, RZ, 0xc0, !PT ;  /* 0x0000038700ff7812 */ /* 0x000fe2000780c0ff */
[----:B------:R-:W-:Y:S01]  /*2f90*/  @!P3 IMAD.MOV R40, RZ, RZ, -R40 ;  /* 0x000000ffff28b224 */ /* 0x000fe200078e0a28 */
[----:B------:R-:W-:Y:S02]  /*2fa0*/  ISETP.NE.AND P3, PT, R27, RZ, PT ;  /* 0x000000ff1b00720c */ /* 0x000fe40003f65270 */
[----:B------:R-:W-:-:S02]  /*2fb0*/  @!P5 LOP3.LUT R40, RZ, R29, RZ, 0x33, !PT ;  /* 0x0000001dff28d212 */ /* 0x000fc400078e33ff */
[----:B------:R-:W-:Y:S02]  /*2fc0*/  SEL R27, RZ, 0x1, !P3 ;  /* 0x00000001ff1b7807 */ /* 0x000fe40005800000 */
[----:B------:R-:W-:Y:S02]  /*2fd0*/  SHF.R.S32.HI R2, RZ, 0x1f, R22 ;  /* 0x0000001fff027819 */ /* 0x000fe40000011416 */
[-C--:B------:R-:W-:Y:S02]  /*2fe0*/  ISETP.LT.U32.AND P2, PT, R30, R40.reuse, PT ;  /* 0x000000281e00720c */ /* 0x080fe40003f41070 */
[----:B------:R-:W-:Y:S01]  /*2ff0*/  SHF.R.S32.HI R23, RZ, 0x1f, R40 ;  /* 0x0000001fff177819 */ /* 0x000fe20000011428 */
[----:B0-----:R-:W-:Y:S01]  /*3000*/  IMAD R21, R21, UR4, RZ ;  /* 0x0000000415157c24 */ /* 0x001fe2000f8e02ff */
        /* <DEDUP_REMOVED lines=62> */
.L_x_247:
[----:B------:R-:W0:Y:S01]  /*33f0*/  S2R R27, SR_CTAID.X ;  /* 0x00000000001b7919 */ /* 0x000e220000002500 */
[----:B------:R-:W-:Y:S01]  /*3400*/  IMAD.MOV.U32 R33, RZ, RZ, RZ ;  /* 0x000000ffff217224 */ /* 0x000fe200078e00ff */
[----:B------:R-:W-:Y:S02]  /*3410*/  MOV R34, R46 ;  /* 0x0000002e00227202 */ /* 0x000fe40000000f00 */
[----:B------:R-:W-:Y:S01]  /*3420*/  MOV R30, 0x3460 ;  /* 0x00003460001e7802 */ /* 0x000fe20000000f00 */
[----:B0-----:R-:W-:-:S05]  /*3430*/  IMAD R40, R27, 0x10, R28 ;  /* 0x000000101b287824 */ /* 0x001fca00078e021c */
[----:B------:R-:W-:Y:S02]  /*3440*/  MOV R42, R40 ;  /* 0x00000028002a7202 */ /* 0x000fe40000000f00 */
[----:B------:R-:W-:Y:S05]  /*3450*/  CALL.REL.NOINC `($__internal_7_$__cuda_sm20_div_s64) ;  /* 0x0000002400607944 */ /* 0x000fea0003c00000 */
[----:B------:R-:W-:Y:S02]  /*3460*/  IADD3 R29, PT, PT, -R18, RZ, RZ ;  /* 0x000000ff121d7210 */ /* 0x000fe40007ffe1ff */
[----:B------:R-:W-:-:S03]  /*3470*/  MOV R41, R27 ;  /* 0x0000001b00297202 */ /* 0x000fc60000000f00 */
[----:B------:R-:W-:Y:S01]  /*3480*/  IMAD R29, R46, R29, R40 ;  /* 0x0000001d2e1d7224 */ /* 0x000fe200078e0228 */
[----:B------:R-:W-:-:S07]  /*3490*/  MOV R40, R18 ;  /* 0x0000001200287202 */ /* 0x000fce0000000f00 */
.L_x_248:
[----:B------:R-:W-:Y:S01]  /*34a0*/  IABS R32, UR15 ;  /* 0x0000000f00207c13 */ /* 0x000fe20008000000 */
[----:B------:R-:W-:Y:S01]  /*34b0*/  IMAD R19, R19, R26, RZ ;  /* 0x0000001a13137224 */ /* 0x000fe200078e02ff */
[----:B------:R-:W-:Y:S01]  /*34c0*/  IABS R30, R29 ;  /* 0x0000001d001e7213 */ /* 0x000fe20000000000 */
[----:B------:R-:W-:Y:S01]  /*34d0*/  BSSY.RECONVERGENT B0, `(.L_x_249) ;  /* 0x0000040000007945 */ /* 0x000fe20003800200 */
[----:B------:R-:W0:Y:S01]  /*34e0*/  I2F.RP R36, R32 ;  /* 0x0000002000247306 */ /* 0x000e220000209400 */
[----:B------:R-:W-:Y:S01]  /*34f0*/  IABS R27, UR15 ;  /* 0x0000000f001b7c13 */ /* 0x000fe20008000000 */
[----:B------:R-:W-:Y:S01]  /*3500*/  IMAD R19, R25, R20, R19 ;  /* 0x0000001419137224 */ /* 0x000fe200078e0213 */
[----:B------:R-:W-:-:S03]  /*3510*/  LOP3.LUT R20, R29, UR15, RZ, 0x3c, !PT ;  /* 0x0000000f1d147c12 */ /* 0x000fc6000f8e3cff */
[----:B------:R-:W-:Y:S01]  /*3520*/  IMAD.MOV R27, RZ, RZ, -R27 ;  /* 0x000000ffff1b7224 */ /* 0x000fe200078e0a1b */
        /* <DEDUP_REMOVED lines=8> */
[----:B------:R-:W-:-:S04]  /*35b0*/  IMAD.WIDE.U32 R34, R25, R26, RZ ;  /* 0x0000001a19227225 */ /* 0x000fc800078e00ff */
[----:B------:R-:W-:-:S04]  /*35c0*/  IMAD.HI.U32 R18, R33, R30, RZ ;  /* 0x0000001e21127227 */ /* 0x000fc800078e00ff */
[----:B------:R-:W-:Y:S02]  /*35d0*/  IMAD R27, R18, R27, R30 ;  /* 0x0000001b121b7224 */ /* 0x000fe400078e021e */
[----:B------:R-:W-:Y:S02]  /*35e0*/  IMAD.IADD R19, R35, 0x1, R19 ;  /* 0x0000000123137824 */ /* 0x000fe400078e0213 */
[----:B------:R-:W-:Y:S01]  /*35f0*/  IMAD.WIDE.U32 R46, R34, R44, RZ ;  /* 0x0000002c222e7225 */ /* 0x000fe200078e00ff */
[----:B------:R-:W-:-:S03]  /*3600*/  ISETP.GT.U32.AND P1, PT, R32, R27, PT ;  /* 0x0000001b2000720c */ /* 0x000fc60003f24070 */
[----:B------:R-:W-:-:S04]  /*3610*/  IMAD R19, R19, R44, RZ ;  /* 0x0000002c13137224 */ /* 0x000fc800078e02ff */
[----:B------:R-:W-:-:S06]  /*3620*/  IMAD R19, R45, R34, R19 ;  /* 0x000000222d137224 */ /* 0x000fcc00078e0213 */
[-C--:B------:R-:W-:Y:S02]  /*3630*/  @!P1 IADD3 R27, PT, PT, R27, -R32.reuse, RZ ;  /* 0x800000201b1b9210 */ /* 0x080fe40007ffe0ff */
[----:B------:R-:W-:Y:S02]  /*3640*/  @!P1 IADD3 R18, PT, PT, R18, 0x1, RZ ;  /* 0x0000000112129810 */ /* 0x000fe40007ffe0ff */
[----:B------:R-:W-:Y:S01]  /*3650*/  ISETP.GE.U32.AND P2, PT, R27, R32, PT ;  /* 0x000000201b00720c */ /* 0x000fe20003f46070 */
[----:B------:R-:W-:Y:S01]  /*3660*/  IMAD.IADD R32, R47, 0x1, R19 ;  /* 0x000000012f207824 */ /* 0x000fe200078e0213 */
[----:B------:R-:W-:-:S11]  /*3670*/  ISETP.NE.AND P1, PT, RZ, UR15, PT ;  /* 0x0000000fff007c0c */ /* 0x000fd6000bf25270 */
[----:B------:R-:W-:-:S05]  /*3680*/  @P2 VIADD R18, R18, 0x1 ;  /* 0x0000000112122836 */ /* 0x000fca0000000000 */
[----:B------:R-:W-:Y:S02]  /*3690*/  MOV R20, R18 ;  /* 0x0000001200147202 */ /* 0x000fe40000000f00 */
[----:B------:R-:W-:Y:S02]  /*36a0*/  LOP3.LUT R18, R41, R32, RZ, 0xfc, !PT ;  /* 0x0000002029127212 */ /* 0x000fe400078efcff */
        /* <DEDUP_REMOVED lines=27> */
.L_x_250:
[----:B------:R-:W-:Y:S01]  /*3860*/  IMAD.MOV.U32 R42, RZ, RZ, R40 ;  /* 0x000000ffff2a7224 */ /* 0x000fe200078e0028 */
[----:B------:R-:W-:Y:S01]  /*3870*/  MOV R33, R41 ;  /* 0x0000002900217202 */ /* 0x000fe20000000f00 */
[----:B------:R-:W-:Y:S01]  /*3880*/  IMAD.MOV.U32 R34, RZ, RZ, R46 ;  /* 0x000000ffff227224 */ /* 0x000fe200078e002e */
[----:B------:R-:W-:Y:S02]  /*3890*/  MOV R30, 0x38b0 ;  /* 0x000038b0001e7802 */ /* 0x000fe40000000f00 */
[----:B------:R-:W-:Y:S05]  /*38a0*/  CALL.REL.NOINC `($__internal_7_$__cuda_sm20_div_s64) ;  /* 0x00000020004c7944 */ /* 0x000fea0003c00000 */
[----:B------:R-:W-:-:S05]  /*38b0*/  IADD3 R41, PT, PT, -R18, RZ, RZ ;  /* 0x000000ff12297210 */ /* 0x000fca0007ffe1ff */
[----:B------:R-:W-:Y:S02]  /*38c0*/  IMAD R41, R41, R46, R40 ;  /* 0x0000002e29297224 */ /* 0x000fe400078e0228 */
.L_x_251:
[----:B------:R-:W-:Y:S05]  /*38d0*/  BSYNC.RECONVERGENT B0 ;  /* 0x0000000000007941 */ /* 0x000fea0003800200 */
.L_x_249:
[----:B------:R-:W-:Y:S01]  /*38e0*/  IABS R27, R26 ;  /* 0x0000001a001b7213 */ /* 0x000fe20000000000 */
[----:B------:R-:W0:Y:S01]  /*38f0*/  LDCU.U8 UR6, c[0x0][0x549] ;  /* 0x0000a920ff0677ac */ /* 0x000e220008000000 */
[----:B------:R-:W-:Y:S02]  /*3900*/  IABS R33, R25 ;  /* 0x0000001900217213 */ /* 0x000fe40000000000 */
[----:B------:R-:W1:Y:S01]  /*3910*/  I2F.U32.RP R29, R27 ;  /* 0x0000001b001d7306 */ /* 0x000e620000209000 */
[----:B------:R-:W-:Y:S01]  /*3920*/  IABS R30, R24 ;  /* 0x00000018001e7213 */ /* 0x000fe20000000000 */
[----:B------:R-:W2:Y:S01]  /*3930*/  LDCU.64 UR4, c[0x0][0x430] ;  /* 0x00008600ff0477ac */ /* 0x000ea20008000a00 */
[----:B------:R-:W-:Y:S02]  /*3940*/  ISETP.NE.AND P4, PT, R26, RZ, PT ;  /* 0x000000ff1a00720c */ /* 0x000fe40003f85270 */
[----:B------:R-:W-:-:S03]  /*3950*/  ISETP.NE.AND P5, PT, R25, RZ, PT ;  /* 0x000000ff1900720c */ /* 0x000fc60003fa5270 */
[----:B------:R-:W3:Y:S01]  /*3960*/  I2F.U32.RP R40, R33 ;  /* 0x0000002100287306 */ /* 0x000ee20000209000 */
[----:B0-----:R-:W-:-:S07]  /*3970*/  UISETP.NE.AND UP0, UPT, UR6, URZ, UPT ;  /* 0x000000ff0600728c */ /* 0x001fce000bf05270 */
[----:B-1----:R-:W0:Y:S01]  /*3980*/  MUFU.RCP R29, R29 ;  /* 0x0000001d001d7308 */ /* 0x002e220000001000 */
[----:B--2---:R-:W-:Y:S02]  /*3990*/  USEL UR6, UR5, 0x1, !UP0 ;  /* 0x0000000105067887 */ /* 0x004fe4000c000000 */
[----:B------:R-:W-:-:S05]  /*39a0*/  USEL UR9, UR4, 0x1, UP0 ;  /* 0x0000000104097887 */ /* 0x000fca0008000000 */
[----:B------:R-:W1:Y:S01]  /*39b0*/  I2F.U32.RP R36, R30 ;  /* 0x0000001e00247306 */ /* 0x000e620000209000 */
[----:B------:R-:W-:Y:S02]  /*39c0*/  UIMAD UR4, UR5, UR4, URZ ;  /* 0x00000004050472a4 */ /* 0x000fe4000f8e02ff */
[----:B------:R-:W-:-:S05]  /*39d0*/  UIMAD UR5, UR9, UR5, URZ ;  /* 0x00000005090572a4 */ /* 0x000fca000f8e02ff */
[----:B---3--:R-:W2:Y:S01]  /*39e0*/  MUFU.RCP R35, R40 ;  /* 0x0000002800237308 */ /* 0x008ea20000001000 */
[----:B0-----:R-:W-:Y:S01]  /*39f0*/  VIADD R38, R29, 0xffffffe ;  /* 0x0ffffffe1d267836 */ /* 0x001fe20000000000 */
[----:B------:R-:W-:-:S06]  /*3a00*/  IABS R29, R23 ;  /* 0x00000017001d7213 */ /* 0x000fcc0000000000 */
[----:B------:R-:W0:Y:S08]  /*3a10*/  F2I.FTZ.U32.TRUNC.NTZ R39, R38 ;  /* 0x0000002600277305 */ /* 0x000e30000021f000 */
[----:B-1----:R-:W1:Y:S01]  /*3a20*/  MUFU.RCP R34, R36 ;  /* 0x0000002400227308 */ /* 0x002e620000001000 */
[----:B--2---:R-:W-:Y:S01]  /*3a30*/  VIADD R35, R35, 0xffffffe ;  /* 0x0ffffffe23237836 */ /* 0x004fe20000000000 */
[----:B------:R-:W-:-:S02]  /*3a40*/  LOP3.LUT R40, R41, R26, RZ, 0x3c, !PT ;  /* 0x0000001a29287212 */ /* 0x000fc400078e3cff */
[----:B0-----:R-:W-:-:S04]  /*3a50*/  IADD3 R32, PT, PT, RZ, -R39, RZ ;  /* 0x80000027ff207210 */ /* 0x001fc80007ffe0ff */
[----:B------:R-:W0:Y:S01]  /*3a60*/  F2I.FTZ.U32.TRUNC.NTZ R35, R35 ;  /* 0x0000002300237305 */ /* 0x000e22000021f000 */
[----:B------:R-:W-:Y:S01]  /*3a70*/  IMAD.MOV.U32 R38, RZ, RZ, RZ ;  /* 0x000000ffff267224 */ /* 0x000fe200078e00ff */
[----:B------:R-:W-:Y:S01]  /*3a80*/  ISETP.GE.AND P2, PT, R40, RZ, PT ;  /* 0x000000ff2800720c */ /* 0x000fe20003f46270 */
[----:B------:R-:W-:-:S04]  /*3a90*/  IMAD R45, R32, R27, RZ ;  /* 0x0000001b202d7224 */ /* 0x000fc800078e02ff */
[----:B------:R-:W-:Y:S01]  /*3aa0*/  IMAD.HI.U32 R45, R39, R45, R38 ;  /* 0x0000002d272d7227 */ /* 0x000fe200078e0026 */
[----:B------:R-:W2:Y:S03]  /*3ab0*/  I2F.U32.RP R32, R29 ;  /* 0x0000001d00207306 */ /* 0x000ea60000209000 */
[----:B-1----:R-:W-:Y:S01]  /*3ac0*/  VIADD R38, R34, 0xffffffe ;  /* 0x0ffffffe22267836 */ /* 0x002fe20000000000 */
[----:B0-----:R-:W-:-:S04]  /*3ad0*/  IADD3 R34, PT, PT, RZ, -R35, RZ ;  /* 0x80000023ff227210 */ /* 0x001fc80007ffe0ff */
[----:B------:R-:W0:Y:S01]  /*3ae0*/  F2I.FTZ.U32.TRUNC.NTZ R39, R38 ;  /* 0x0000002600277305 */ /* 0x000e22000021f000 */
[----:B------:R-:W-:Y:S02]  /*3af0*/  IMAD R43, R34, R33, RZ ;  /* 0x00000021222b7224 */ /* 0x000fe400078e02ff */
[----:B------:R-:W-:-:S05]  /*3b00*/  IMAD.MOV.U32 R34, RZ, RZ, RZ ;  /* 0x000000ffff227224 */ /* 0x000fca00078e00ff */
[----:B--2---:R-:W1:Y:S01]  /*3b10*/  MUFU.RCP R32, R32 ;  /* 0x0000002000207308 */ /* 0x004e620000001000 */
[----:B------:R-:W-:-:S04]  /*3b20*/  IMAD.HI.U32 R35, R35, R43, R34 ;  /* 0x0000002b23237227 */ /* 0x000fc800078e0022 */
[----:B0-----:R-:W-:Y:S02]  /*3b30*/  IMAD.MOV R34, RZ, RZ, -R39 ;  /* 0x000000ffff227224 */ /* 0x001fe400078e0a27 */
[----:B------:R-:W-:Y:S02]  /*3b40*/  HFMA2 R38, -RZ, RZ, 0, 0 ;  /* 0x00000000ff267431 */ /* 0x000fe400000001ff */
[----:B------:R-:W-:-:S04]  /*3b50*/  IMAD R43, R34, R30, RZ ;  /* 0x0000001e222b7224 */ /* 0x000fc800078e02ff */
[----:B------:R-:W-:Y:S01]  /*3b60*/  IMAD.HI.U32 R36, R39, R43, R38 ;  /* 0x0000002b27247227 */ /* 0x000fe200078e0026 */
[----:B------:R-:W-:Y:S02]  /*3b70*/  IABS R38, R41 ;  /* 0x0000002900267213 */ /* 0x000fe40000000000 */
[----:B------:R-:W-:Y:S01]  /*3b80*/  IABS R39, R26 ;  /* 0x0000001a00277213 */ /* 0x000fe20000000000 */
[----:B-1----:R-:W-:Y:S02]  /*3b90*/  VIADD R42, R32, 0xffffffe ;  /* 0x0ffffffe202a7836 */ /* 0x002fe40000000000 */
[----:B------:R-:W-:Y:S02]  /*3ba0*/  IMAD.HI.U32 R32, R45, R38, RZ ;  /* 0x000000262d207227 */ /* 0x000fe400078e00ff */
[----:B------:R-:W0:Y:S02]  /*3bb0*/  F2I.FTZ.U32.TRUNC.NTZ R43, R42 ;  /* 0x0000002a002b7305 */ /* 0x000e24000021f000 */
[----:B------:R-:W-:-:S04]  /*3bc0*/  IMAD.MOV R39, RZ, RZ, -R39 ;  /* 0x000000ffff277224 */ /* 0x000fc800078e0a27 */
[----:B------:R-:W-:-:S05]  /*3bd0*/  IMAD R38, R32, R39, R38 ;  /* 0x0000002720267224 */ /* 0x000fca00078e0226 */
[----:B------:R-:W-:Y:S02]  /*3be0*/  ISETP.GT.U32.AND P3, PT, R27, R38, PT ;  /* 0x000000261b00720c */ /* 0x000fe40003f64070 */
[----:B0-----:R-:W-:Y:S01]  /*3bf0*/  IADD3 R34, PT, PT, RZ, -R43, RZ ;  /* 0x8000002bff227210 */ /* 0x001fe20007ffe0ff */
[----:B------:R-:W-:-:S04]  /*3c00*/  IMAD.MOV.U32 R42, RZ, RZ, RZ ;  /* 0x000000ffff2a7224 */ /* 0x000fc800078e00ff */
[----:B------:R-:W-:-:S06]  /*3c10*/  IMAD R39, R34, R29, RZ ;  /* 0x0000001d22277224 */ /* 0x000fcc00078e02ff */
[----:B------:R-:W-:Y:S01]  /*3c20*/  @!P3 IMAD.IADD R38, R38, 0x1, -R27 ;  /* 0x000000012626b824 */ /* 0x000fe200078e0a1b */
[----:B------:R-:W-:Y:S01]  /*3c30*/  @!P3 IADD3 R32, PT, PT, R32, 0x1, RZ ;  /* 0x000000012020b810 */ /* 0x000fe20007ffe0ff */
[----:B------:R-:W-:Y:S01]  /*3c40*/  IMAD.HI.U32 R34, R43, R39, R42 ;  /* 0x000000272b227227 */ /* 0x000fe200078e002a */
[----:B------:R-:W-:Y:S02]  /*3c50*/  IABS R39, R18 ;  /* 0x0000001200277213 */ /* 0x000fe40000000000 */
[----:B------:R-:W-:Y:S02]  /*3c60*/  ISETP.GE.U32.AND P0, PT, R38, R27, PT ;  /* 0x0000001b2600720c */ /* 0x000fe40003f06070 */
[----:B------:R-:W-:Y:S01]  /*3c70*/  IABS R27, R24 ;  /* 0x00000018001b7213 */ /* 0x000fe20000000000 */
[----:B------:R-:W-:Y:S01]  /*3c80*/  IMAD.HI.U32 R36, R36, R39, RZ ;  /* 0x0000002724247227 */ /* 0x000fe200078e00ff */
[----:B------:R-:W-:Y:S02]  /*3c90*/  IABS R38, R31 ;  /* 0x0000001f00267213 */ /* 0x000fe40000000000 */
[----:B------:R-:W-:-:S05]  /*3ca0*/  IADD3 R27, PT, PT, RZ, -R27, RZ ;  /* 0x8000001bff1b7210 */ /* 0x000fca0007ffe0ff */
[----:B------:R-:W-:Y:S02]  /*3cb0*/  IMAD R39, R36, R27, R39 ;  /* 0x0000001b24277224 */ /* 0x000fe400078e0227 */
[----:B------:R-:W-:Y:S02]  /*3cc0*/  IMAD.MOV.U32 R27, RZ, RZ, R38 ;  /* 0x000000ffff1b7224 */ /* 0x000fe400078e0026 */
[----:B------:R-:W-:Y:S01]  /*3cd0*/  @P0 VIADD R32, R32, 0x1 ;  /* 0x0000000120200836 */ /* 0x000fe20000000000 */
[----:B------:R-:W-:Y:S01]  /*3ce0*/  ISETP.GT.U32.AND P1, PT, R30, R39, PT ;  /* 0x000000271e00720c */ /* 0x000fe20003f24070 */
[----:B------:R-:W0:Y:S03]  /*3cf0*/  I2F.U32.RP R38, R27 ;  /* 0x0000001b00267306 */ /* 0x000e260000209000 */
[----:B------:R-:W-:Y:S02]  /*3d00*/  @!P2 IADD3 R32, PT, PT, -R32, RZ, RZ ;  /* 0x000000ff2020a210 */ /* 0x000fe40007ffe1ff */
[----:B------:R-:W-:-:S04]  /*3d10*/  @!P4 LOP3.LUT R32, RZ, R26, RZ, 0x33, !PT ;  /* 0x0000001aff20c212 */ /* 0x000fc800078e33ff */
[----:B------:R-:W-:Y:S01]  /*3d20*/  IABS R40, R32 ;  /* 0x0000002000287213 */ /* 0x000fe20000000000 */
[----:B------:R-:W-:Y:S02]  /*3d30*/  IMAD.MOV R42, RZ, RZ, -R32 ;  /* 0x000000ffff2a7224 */ /* 0x000fe400078e0a20 */
[----:B------:R-:W-:Y:S02]  /*3d40*/  @!P1 IMAD.IADD R39, R39, 0x1, -R30 ;  /* 0x0000000127279824 */ /* 0x000fe400078e0a1e */
[----:B------:R-:W-:Y:S01]  /*3d50*/  @!P1 VIADD R36, R36, 0x1 ;  /* 0x0000000124249836 */ /* 0x000fe20000000000 */
[----:B0-----:R-:W0:Y:S01]  /*3d60*/  MUFU.RCP R38, R38 ;  /* 0x0000002600267308 */ /* 0x001e220000001000 */
[----:B------:R-:W-:Y:S01]  /*3d70*/  ISETP.NE.AND P1, PT, R24, RZ, PT ;  /* 0x000000ff1800720c */ /* 0x000fe20003f25270 */
[----:B------:R-:W-:Y:S01]  /*3d80*/  IMAD R42, R26, R42, R41 ;  /* 0x0000002a1a2a7224 */ /* 0x000fe200078e0229 */
[----:B------:R-:W-:Y:S01]  /*3d90*/  ISETP.GE.U32.AND P3, PT, R39, R30, PT ;  /* 0x0000001e2700720c */ /* 0x000fe20003f66070 */
[----:B------:R-:W-:Y:S01]  /*3da0*/  IMAD.HI.U32 R35, R35, R40, RZ ;  /* 0x0000002823237227 */ /* 0x000fe200078e00ff */
[----:B------:R-:W-:-:S03]  /*3db0*/  LOP3.LUT R30, R18, R24, RZ, 0x3c, !PT ;  /* 0x00000018121e7212 */ /* 0x000fc600078e3cff */
[----:B------:R-:W-:Y:S01]  /*3dc0*/  IMAD.WIDE R42, R42, UR5, RZ ;  /* 0x000000052a2a7c25 */ /* 0x000fe2000f8e02ff */
[----:B------:R-:W-:-:S07]  /*3dd0*/  ISETP.GE.AND P0, PT, R30, RZ, PT ;  /* 0x000000ff1e00720c */ /* 0x000fce0003f06270 */
[----:B------:R-:W-:Y:S02]  /*3de0*/  @P3 VIADD R36, R36, 0x1 ;  /* 0x0000000124243836 */ /* 0x000fe40000000000 */
[----:B0-----:R-:W-:Y:S01]  /*3df0*/  VIADD R39, R38, 0xffffffe ;  /* 0x0ffffffe26277836 */ /* 0x001fe20000000000 */
[----:B------:R-:W-:Y:S02]  /*3e00*/  IABS R38, R25 ;  /* 0x0000001900267213 */ /* 0x000fe40000000000 */
[----:B------:R-:W-:Y:S02]  /*3e10*/  MOV R30, R36 ;  /* 0x00000024001e7202 */ /* 0x000fe40000000f00 */
[----:B------:R-:W-:Y:S01]  /*3e20*/  IABS R36, R23 ;  /* 0x0000001700247213 */ /* 0x000fe20000000000 */
[----:B------:R-:W0:Y:S01]  /*3e30*/  F2I.FTZ.U32.TRUNC.NTZ R39, R39 ;  /* 0x0000002700277305 */ /* 0x000e22000021f000 */
[----:B------:R-:W-:Y:S01]  /*3e40*/  IADD3 R38, PT, PT, RZ, -R38, RZ ;  /* 0x80000026ff267210 */ /* 0x000fe20007ffe0ff */
[----:B------:R-:W-:Y:S01]  /*3e50*/  @!P0 IMAD.MOV R30, RZ, RZ, -R30 ;  /* 0x000000ffff1e8224 */ /* 0x000fe200078e0a1e */
[----:B------:R-:W-:Y:S01]  /*3e60*/  @!P1 LOP3.LUT R30, RZ, R24, RZ, 0x33, !PT ;  /* 0x00000018ff1e9212 */ /* 0x000fe200078e33ff */
[----:B------:R-:W-:-:S02]  /*3e70*/  IMAD.MOV R36, RZ, RZ, -R36 ;  /* 0x000000ffff247224 */ /* 0x000fc400078e0a24 */
[----:B------:R-:W-:Y:S01]  /*3e80*/  IMAD R40, R35, R38, R40 ;  /* 0x0000002623287224 */ /* 0x000fe200078e0228 */
[----:B------:R-:W-:Y:S01]  /*3e90*/  IABS R41, R30 ;  /* 0x0000001e00297213 */ /* 0x000fe20000000000 */
[----:B------:R-:W-:-:S03]  /*3ea0*/  HFMA2 R38, -RZ, RZ, 0, 0 ;  /* 0x00000000ff267431 */ /* 0x000fc600000001ff */
[----:B------:R-:W-:Y:S01]  /*3eb0*/  ISETP.GT.U32.AND P3, PT, R33, R40, PT ;  /* 0x000000282100720c */ /* 0x000fe20003f64070 */
[----:B------:R-:W-:-:S04]  /*3ec0*/  IMAD.HI.U32 R34, R34, R41, RZ ;  /* 0x0000002922227227 */ /* 0x000fc800078e00ff */
[----:B0-----:R-:W-:Y:S02]  /*3ed0*/  IMAD.MOV R26, RZ, RZ, -R39 ;  /* 0x000000ffff1a7224 */ /* 0x001fe400078e0a27 */
[----:B------:R-:W-:Y:S02]  /*3ee0*/  IMAD R36, R34, R36, R41 ;  /* 0x0000002422247224 */ /* 0x000fe400078e0229 */
[----:B------:R-:W-:Y:S01]  /*3ef0*/  IMAD R41, R26, R27, RZ ;  /* 0x0000001b1a297224 */ /* 0x000fe200078e02ff */
[----:B------:R-:W-:Y:S02]  /*3f00*/  IABS R26, R31 ;  /* 0x0000001f001a7213 */ /* 0x000fe40000000000 */
[----:B------:R-:W-:Y:S01]  /*3f10*/  ISETP.GT.U32.AND P1, PT, R29, R36, PT ;  /* 0x000000241d00720c */ /* 0x000fe20003f24070 */
[----:B------:R-:W-:Y:S01]  /*3f20*/  IMAD.HI.U32 R39, R39, R41, R38 ;  /* 0x0000002927277227 */ /* 0x000fe200078e0026 */
[----:B------:R-:W-:Y:S02]  /*3f30*/  IABS R38, R20 ;  /* 0x0000001400267213 */ /* 0x000fe40000000000 */
[----:B------:R-:W-:Y:S01]  /*3f40*/  @!P3 IADD3 R35, PT, PT, R35, 0x1, RZ ;  /* 0x000000012323b810 */ /* 0x000fe20007ffe0ff */
[----:B------:R-:W-:-:S02]  /*3f50*/  IMAD.MOV R26, RZ, RZ, -R26 ;  /* 0x000000ffff1a7224 */ /* 0x000fc400078e0a1a */
[----:B------:R-:W-:-:S04]  /*3f60*/  IMAD.HI.U32 R39, R39, R38, RZ ;  /* 0x0000002627277227 */ /* 0x000fc800078e00ff */
[----:B------:R-:W-:Y:S02]  /*3f70*/  IMAD R26, R39, R26, R38 ;  /* 0x0000001a271a7224 */ /* 0x000fe400078e0226 */
[----:B------:R-:W-:Y:S02]  /*3f80*/  @!P3 IMAD.IADD R40, R40, 0x1, -R33 ;  /* 0x000000012828b824 */ /* 0x000fe400078e0a21 */
[----:B------:R-:W-:Y:S01]  /*3f90*/  @!P1 IMAD.IADD R36, R36, 0x1, -R29 ;  /* 0x0000000124249824 */ /* 0x000fe200078e0a1d */
[----:B------:R-:W-:Y:S01]  /*3fa0*/  ISETP.GT.U32.AND P0, PT, R27, R26, PT ;  /* 0x0000001a1b00720c */ /* 0x000fe20003f04070 */
[----:B------:R-:W-:Y:S01]  /*3fb0*/  @!P1 VIADD R34, R34, 0x1 ;  /* 0x0000000122229836 */ /* 0x000fe20000000000 */
[----:B------:R-:W-:Y:S02]  /*3fc0*/  ISETP.GE.U32.AND P6, PT, R40, R33, PT ;  /* 0x000000212800720c */ /* 0x000fe40003fc6070 */
[----:B------:R-:W-:-:S09]  /*3fd0*/  ISETP.NE.AND P1, PT, R23, RZ, PT ;  /* 0x000000ff1700720c */ /* 0x000fd20003f25270 */
[----:B------:R-:W-:Y:S01]  /*3fe0*/  @!P0 IMAD.IADD R26, R26, 0x1, -R27 ;  /* 0x000000011a1a8824 */ /* 0x000fe200078e0a1b */
[----:B------:R-:W-:Y:S01]  /*3ff0*/  @!P0 IADD3 R39, PT, PT, R39, 0x1, RZ ;  /* 0x0000000127278810 */ /* 0x000fe20007ffe0ff */
[----:B------:R-:W-:Y:S01]  /*4000*/  @P6 VIADD R35, R35, 0x1 ;  /* 0x0000000123236836 */ /* 0x000fe20000000000 */
[----:B------:R-:W-:Y:S02]  /*4010*/  ISETP.NE.AND P0, PT, R31, RZ, PT ;  /* 0x000000ff1f00720c */ /* 0x000fe40003f05270 */
[----:B------:R-:W-:Y:S02]  /*4020*/  ISETP.GE.U32.AND P4, PT, R26, R27, PT ;  /* 0x0000001b1a00720c */ /* 0x000fe40003f86070 */
[----:B------:R-:W-:Y:S02]  /*4030*/  LOP3.LUT R26, R20, R31, RZ, 0x3c, !PT ;  /* 0x0000001f141a7212 */ /* 0x000fe400078e3cff */
[----:B------:R-:W-:Y:S02]  /*4040*/  LOP3.LUT R27, R32, R25, RZ, 0x3c, !PT ;  /* 0x00000019201b7212 */ /* 0x000fe400078e3cff */
[----:B------:R-:W-:-:S02]  /*4050*/  ISETP.GE.AND P2, PT, R26, RZ, PT ;  /* 0x000000ff1a00720c */ /* 0x000fc40003f46270 */
[----:B------:R-:W-:-:S05]  /*4060*/  LOP3.LUT R26, R30, R23, RZ, 0x3c, !PT ;  /* 0x000000171e1a7212 */ /* 0x000fca00078e3cff */
[----:B------:R-:W-:Y:S01]  /*4070*/  @P4 VIADD R39, R39, 0x1 ;  /* 0x0000000127274836 */ /* 0x000fe20000000000 */
[----:B------:R-:W-:-:S05]  /*4080*/  ISETP.GE.U32.AND P4, PT, R36, R29, PT ;  /* 0x0000001d2400720c */ /* 0x000fca0003f86070 */
[----:B------:R-:W-:Y:S02]  /*4090*/  @!P2 IADD3 R39, PT, PT, -R39, RZ, RZ ;  /* 0x000000ff2727a210 */ /* 0x000fe40007ffe1ff */
[----:B------:R-:W-:Y:S02]  /*40a0*/  ISETP.GE.AND P2, PT, R27, RZ, PT ;  /* 0x000000ff1b00720c */ /* 0x000fe40003f46270 */
[----:B------:R-:W-:Y:S02]  /*40b0*/  @!P0 LOP3.LUT R39, RZ, R31, RZ, 0x33, !PT ;  /* 0x0000001fff278212 */ /* 0x000fe400078e33ff */
[----:B------:R-:W-:Y:S02]  /*40c0*/  ISETP.GE.AND P0, PT, R26, RZ, PT ;  /* 0x000000ff1a00720c */ /* 0x000fe40003f06270 */
[----:B------:R-:W-:Y:S01]  /*40d0*/  @P4 IADD3 R34, PT, PT, R34, 0x1, RZ ;  /* 0x0000000122224810 */ /* 0x000fe20007ffe0ff */
[----:B------:R-:W-:Y:S01]  /*40e0*/  IMAD.WIDE R40, R39, UR6, RZ ;  /* 0x0000000627287c25 */ /* 0x000fe2000f8e02ff */
[----:B------:R-:W-:Y:S01]  /*40f0*/  USHF.R.S32.HI UR6, URZ, 0x1f, UR9 ;  /* 0x0000001fff067899 */ /* 0x000fe20008011409 */
[----:B------:R-:W-:-:S02]  /*4100*/  IADD3 R27, PT, PT, -R30, RZ, RZ ;  /* 0x000000ff1e1b7210 */ /* 0x000fc40007ffe1ff */
[----:B------:R-:W-:Y:S02]  /*4110*/  IMAD.MOV R39, RZ, RZ, -R39 ;  /* 0x000000ffff277224 */ /* 0x000fe400078e0a27 */
[----:B------:R-:W-:Y:S01]  /*4120*/  IMAD.WIDE.U32 R40, R19, UR9, R40 ;  /* 0x0000000913287c25 */ /* 0x000fe2000f8e0028 */
[----:B------:R-:W-:-:S03]  /*4130*/  UIMAD UR9, UR18, UR9, URZ ;  /* 0x00000009120972a4 */ /* 0x000fc6000f8e02ff */
[----:B------:R-:W-:Y:S01]  /*4140*/  @!P2 IMAD.MOV R35, RZ, RZ, -R35 ;  /* 0x000000ffff23a224 */ /* 0x000fe200078e0a23 */
[----:B------:R-:W-:Y:S01]  /*4150*/  @!P5 LOP3.LUT R35, RZ, R25, RZ, 0x33, !PT ;  /* 0x00000019ff23d212 */ /* 0x000fe200078e33ff */
[----:B------:R-:W-:Y:S01]  /*4160*/  IMAD R41, R19, UR6, R41 ;  /* 0x0000000613297c24 */ /* 0x000fe2000f8e0229 */
[----:B------:R-:W-:Y:S01]  /*4170*/  UIMAD UR6, UR8, UR4, URZ ;  /* 0x00000004080672a4 */ /* 0x000fe2000f8e02ff */
[----:B------:R-:W-:Y:S02]  /*4180*/  IMAD R39, R31, R39, R20 ;  /* 0x000000271f277224 */ /* 0x000fe400078e0214 */
[----:B------:R-:W-:Y:S01]  /*4190*/  @!P0 IMAD.MOV R34, RZ, RZ, -R34 ;  /* 0x000000ffff228224 */ /* 0x000fe200078e0a22 */
[----:B------:R-:W-:Y:S01]  /*41a0*/  @!P1 LOP3.LUT R34, RZ, R23, RZ, 0x33, !PT ;  /* 0x00000017ff229212 */ /* 0x000fe200078e33ff */
[----:B------:R-:W-:Y:S02]  /*41b0*/  IMAD.MOV R20, RZ, RZ, -R35 ;  /* 0x000000ffff147224 */ /* 0x000fe400078e0a23 */
[----:B------:R-:W-:Y:S01]  /*41c0*/  IMAD.WIDE R40, R39, UR4, R40 ;  /* 0x0000000427287c25 */ /* 0x000fe2000f8e0228 */
[----:B------:R-:W-:Y:S01]  /*41d0*/  IADD3 R19, PT, PT, -R34, RZ, RZ ;  /* 0x000000ff22137210 */ /* 0x000fe20007ffe1ff */
[----:B------:R-:W0:Y:S02]  /*41e0*/  LDCU.64 UR4, c[0x0][0x420] ;  /* 0x00008400ff0477ac */ /* 0x000e240008000a00 */
[----:B------:R-:W-:-:S04]  /*41f0*/  IMAD.WIDE R38, R35, UR7, RZ ;  /* 0x0000000723267c25 */ /* 0x000fc8000f8e02ff */
[----:B------:R-:W-:Y:S01]  /*4200*/  IMAD R27, R24, R27, R18 ;  /* 0x0000001b181b7224 */ /* 0x000fe200078e0212 */
[----:B------:R-:W-:Y:S01]  /*4210*/  IADD3 R18, P1, P0, R38, R40, R42 ;  /* 0x0000002826127210 */ /* 0x000fe2000783e02a */
[----:B------:R-:W-:Y:S02]  /*4220*/  IMAD R20, R25, R20, R32 ;  /* 0x0000001419147224 */ /* 0x000fe400078e0220 */
[----:B------:R-:W-:Y:S01]  /*4230*/  IMAD.WIDE R24, R27, UR9, RZ ;  /* 0x000000091b187c25 */ /* 0x000fe2000f8e02ff */
[----:B------:R-:W-:-:S03]  /*4240*/  IADD3.X R39, PT, PT, R39, R41, R43, P1, P0 ;  /* 0x0000002927277210 */ /* 0x000fc60000fe042b */
        /* <DEDUP_REMOVED lines=12> */
.L_x_246:
[----:B------:R-:W0:Y:S01]  /*4310*/  LDC.64 R20, c[0x0][0x420] ;  /* 0x00010800ff147b82 */ /* 0x000e220000000a00 */
[----:B------:R-:W-:-:S05]  /*4320*/  IADD3 R18, PT, PT, R28, UR16, RZ ;  /* 0x000000101c127c10 */ /* 0x000fca000fffe0ff */
[----:B0-----:R-:W-:-:S05]  /*4330*/  IMAD.WIDE.U32 R18, R18, 0x4, R20 ;  /* 0x0000000412127825 */ /* 0x001fca00078e0014 */
[----:B------:R1:W-:Y:S02]  /*4340*/  STG.E desc[UR10][R18.64], R2 ;  /* 0x0000000212007986 */ /* 0x0003e4000c10190a */
.L_x_245:
[----:B------:R-:W-:Y:S05]  /*4350*/  BSYNC.RECONVERGENT B1 ;  /* 0x0000000000017941 */ /* 0x000fea0003800200 */
.L_x_244:
[----:B------:R-:W2:Y:S01]  /*4360*/  LDCU UR8, c[0x0][0x534] ;  /* 0x0000a680ff0877ac */ /* 0x000ea20008000800 */
[----:B------:R-:W3:Y:S01]  /*4370*/  S2R R31, SR_CgaCtaId ;  /* 0x00000000001f7919 */ /* 0x000ee20000008800 */
[----:B01----:R-:W-:Y:S01]  /*4380*/  LOP3.LUT R18, R0, 0x7, RZ, 0xc0, !PT ;  /* 0x0000000700127812 */ /* 0x003fe200078ec0ff */
[----:B------:R-:W-:Y:S01]  /*4390*/  IMAD.SHL.U32 R32, R28, 0x4, RZ ;  /* 0x000000041c207824 */ /* 0x000fe200078e00ff */
[----:B------:R-:W-:Y:S01]  /*43a0*/  MOV R22, 0x400 ;  /* 0x0000040000167802 */ /* 0x000fe20000000f00 */
[----:B------:R-:W0:Y:S01]  /*43b0*/  S2UR UR7, SR_CTAID.X ;  /* 0x00000000000779c3 */ /* 0x000e220000002500 */
[C---:B------:R-:W-:Y:S02]  /*43c0*/  LOP3.LUT R20, R18.reuse, 0x8, RZ, 0xfc, !PT ;  /* 0x0000000812147812 */ /* 0x040fe400078efcff */
[----:B------:R-:W-:-:S05]  /*43d0*/  LOP3.LUT R19, R18, 0x10, RZ, 0xfc, !PT ;  /* 0x0000001012137812 */ /* 0x000fca00078efcff */
[----:B------:R-:W1:Y:S01]  /*43e0*/  LDC R30, c[0x0][0x44c] ;  /* 0x00011300ff1e7b82 */ /* 0x000e620000000800 */
[----:B--2---:R-:W-:Y:S01]  /*43f0*/  ISETP.GE.AND P1, PT, R18, UR8, PT ;  /* 0x0000000812007c0c */ /* 0x004fe2000bf26270 */
[----:B------:R-:W-:Y:S01]  /*4400*/  UISETP.GE.AND UP0, UPT, UR8, 0x1, UPT ;  /* 0x000000010800788c */ /* 0x000fe2000bf06270 */
[----:B------:R-:W-:Y:S02]  /*4410*/  ISETP.GE.AND P0, PT, R20, UR8, PT ;  /* 0x0000000814007c0c */ /* 0x000fe4000bf06270 */
[C---:B------:R-:W-:Y:S02]  /*4420*/  ISETP.GT.U32.OR P1, PT, R0.reuse, 0x7f, P1 ;  /* 0x0000007f0000780c */ /* 0x040fe40000f24470 */
[----:B------:R-:W-:Y:S02]  /*4430*/  ISETP.GT.U32.OR P0, PT, R0, 0x7f, P0 ;  /* 0x0000007f0000780c */ /* 0x000fe40000704470 */
[----:B------:R-:W-:Y:S02]  /*4440*/  ISETP.GE.AND P6, PT, R19, UR8, PT ;  /* 0x0000000813007c0c */ /* 0x000fe4000bfc6270 */
[C---:B------:R-:W-:Y:S01]  /*4450*/  LOP3.LUT R20, R18.reuse, 0x18, RZ, 0xfc, !PT ;  /* 0x0000001812147812 */ /* 0x040fe200078efcff */
[----:B0-----:R-:W-:Y:S01]  /*4460*/  USHF.L.U32 UR7, UR7, 0x4, URZ ;  /* 0x0000000407077899 */ /* 0x001fe200080006ff */
[----:B------:R-:W-:-:S02]  /*4470*/  LOP3.LUT R19, R18, 0x20, RZ, 0xfc, !PT ;  /* 0x0000002012137812 */ /* 0x000fc400078efcff */
[----:B------:R-:W-:Y:S02]  /*4480*/  ISETP.GE.AND P5, PT, R20, UR8, PT ;  /* 0x0000000814007c0c */ /* 0x000fe4000bfa6270 */
[----:B------:R-:W-:Y:S01]  /*4490*/  ISETP.GE.AND P4, PT, R19, UR8, PT ;  /* 0x0000000813007c0c */ /* 0x000fe2000bf86270 */
[----:B------:R-:W-:Y:S01]  /*44a0*/  @!P1 FADD.FTZ R37, -R2, R37 ;  /* 0x0000002502259221 */ /* 0x000fe20000010100 */
[----:B------:R-:W-:Y:S01]  /*44b0*/  ISETP.GT.U32.OR P6, PT, R0, 0x7f, P6 ;  /* 0x0000007f0000780c */ /* 0x000fe200037c4470 */
[----:B------:R-:W-:Y:S01]  /*44c0*/  @!P0 FADD.FTZ R19, -R2, R16 ;  /* 0x0000001002138221 */ /* 0x000fe20000010100 */
[----:B---3--:R-:W-:Y:S01]  /*44d0*/  LEA R31, R31, R22, 0x18 ;  /* 0x000000161f1f7211 */ /* 0x008fe200078ec0ff */
[----:B------:R-:W-:Y:S01]  /*44e0*/  @!P1 FMUL.FTZ R20, R37, 1.4426950216293334961 ;  /* 0x3fb8aa3b25149820 */ /* 0x000fe20000410000 */
[----:B------:R-:W-:Y:S01]  /*44f0*/  ISETP.GT.U32.OR P5, PT, R0, 0x7f, P5 ;  /* 0x0000007f0000780c */ /* 0x000fe20002fa4470 */
[----:B------:R-:W-:Y:S01]  /*4500*/  @!P0 FMUL.FTZ R19, R19, 1.4426950216293334961 ;  /* 0x3fb8aa3b13138820 */ /* 0x000fe20000410000 */
[----:B------:R-:W-:Y:S01]  /*4510*/  LOP3.LUT R16, R18, 0x28, RZ, 0xfc, !PT ;  /* 0x0000002812107812 */ /* 0x000fe200078efcff */
[----:B------:R-:W-:Y:S01]  /*4520*/  IMAD.IADD R21, R31, 0x1, R32 ;  /* 0x000000011f157824 */ /* 0x000fe200078e0220 */
[----:B------:R-:W-:Y:S01]  /*4530*/  ISETP.GT.U32.OR P4, PT, R0, 0x7f, P4 ;  /* 0x0000007f0000780c */ /* 0x000fe20002784470 */
[----:B------:R-:W0:Y:S01]  /*4540*/  @!P1 MUFU.EX2 R20, R20 ;  /* 0x0000001400149308 */ /* 0x000e220000000800 */
[----:B------:R-:W-:Y:S01]  /*4550*/  ISETP.GE.AND P3, PT, R16, UR8, PT ;  /* 0x0000000810007c0c */ /* 0x000fe2000bf66270 */
[C---:B------:R-:W-:Y:S01]  /*4560*/  IMAD R21, R18.reuse, 0x44, R21 ;  /* 0x0000004412157824 */ /* 0x040fe200078e0215 */
[----:B------:R-:W-:Y:S01]  /*4570*/  LOP3.LUT R16, R18, 0x30, RZ, 0xfc, !PT ;  /* 0x0000003012107812 */ /* 0x000fe200078efcff */
[----:B------:R-:W2:Y:S01]  /*4580*/  @!P0 MUFU.EX2 R19, R19 ;  /* 0x0000001300138308 */ /* 0x000ea20000000800 */
[----:B------:R-:W-:Y:S01]  /*4590*/  @!P6 FADD.FTZ R17, -R2, R17 ;  /* 0x000000110211e221 */ /* 0x000fe20000010100 */
[----:B------:R-:W-:-:S02]  /*45a0*/  LOP3.LUT R22, R18, 0x38, RZ, 0xfc, !PT ;  /* 0x0000003812167812 */ /* 0x000fc400078efcff */
[----:B------:R-:W-:Y:S01]  /*45b0*/  @!P5 FADD.FTZ R23, -R2, R14 ;  /* 0x0000000e0217d221 */ /* 0x000fe20000010100 */
[----:B------:R-:W-:Y:S01]  /*45c0*/  @!P6 FMUL.FTZ R17, R17, 1.4426950216293334961 ;  /* 0x3fb8aa3b1111e820 */ /* 0x000fe20000410000 */
[----:B------:R-:W-:Y:S02]  /*45d0*/  ISETP.GE.AND P2, PT, R16, UR8, PT ;  /* 0x0000000810007c0c */ /* 0x000fe4000bf46270 */
[----:B------:R-:W-:Y:S01]  /*45e0*/  ISETP.GT.U32.OR P3, PT, R0, 0x7f, P3 ;  /* 0x0000007f0000780c */ /* 0x000fe20001f64470 */
[----:B------:R-:W3:Y:S01]  /*45f0*/  @!P6 MUFU.EX2 R16, R17 ;  /* 0x000000110010e308 */ /* 0x000ee20000000800 */
[----:B0-----:R0:W-:Y:S01]  /*4600*/  @!P1 STS [R21], R20 ;  /* 0x0000001415009388 */ /* 0x0011e20000000800 */
[----:B------:R-:W-:Y:S01]  /*4610*/  LOP3.LUT R14, R18, 0x40, RZ, 0xfc, !PT ;  /* 0x00000040120e7812 */ /* 0x000fe200078efcff */
[----:B------:R-:W-:Y:S01]  /*4620*/  @!P5 FMUL.FTZ R23, R23, 1.4426950216293334961 ;  /* 0x3fb8aa3b1717d820 */ /* 0x000fe20000410000 */
[----:B------:R-:W-:Y:S01]  /*4630*/  ISETP.GE.AND P1, PT, R22, UR8, PT ;  /* 0x0000000816007c0c */ /* 0x000fe2000bf26270 */
[----:B--2---:R-:W-:Y:S01]  /*4640*/  @!P0 STS [R21+0x220], R19 ;  /* 0x0002201315008388 */ /* 0x004fe20000000800 */
[----:B------:R-:W-:Y:S01]  /*4650*/  ISETP.GE.AND P0, PT, R14, UR8, PT ;  /* 0x000000080e007c0c */ /* 0x000fe2000bf06270 */
[----:B------:R-:W-:Y:S01]  /*4660*/  @!P4 FADD.FTZ R15, -R2, R15 ;  /* 0x0000000f020fc221 */ /* 0x000fe20000010100 */
[C---:B------:R-:W-:Y:S01]  /*4670*/  ISETP.GT.U32.OR P1, PT, R0.reuse, 0x7f, P1 ;  /* 0x0000007f0000780c */ /* 0x040fe20000f24470 */
[----:B------:R-:W2:Y:S01]  /*4680*/  @!P5 MUFU.EX2 R22, R23 ;  /* 0x000000170016d308 */ /* 0x000ea20000000800 */
[C---:B------:R-:W-:Y:S01]  /*4690*/  ISETP.GT.U32.OR P2, PT, R0.reuse, 0x7f, P2 ;  /* 0x0000007f0000780c */ /* 0x040fe20001744470 */
[----:B------:R-:W-:Y:S01]  /*46a0*/  @!P4 FMUL.FTZ R15, R15, 1.4426950216293334961 ;  /* 0x3fb8aa3b0f0fc820 */ /* 0x000fe20000410000 */
[----:B------:R-:W-:Y:S01]  /*46b0*/  ISETP.GT.U32.OR P0, PT, R0, 0x7f, P0 ;  /* 0x0000007f0000780c */ /* 0x000fe20000704470 */
[----:B------:R-:W-:Y:S01]  /*46c0*/  @!P3 FADD.FTZ R12, -R2, R12 ;  /* 0x0000000c020cb221 */ /* 0x000fe20000010100 */
[----:B------:R-:W-:Y:S01]  /*46d0*/  LOP3.LUT R14, R18, 0x48, RZ, 0xfc, !PT ;  /* 0x00000048120e7812 */ /* 0x000fe200078efcff */
[----:B---3--:R3:W-:Y:S02]  /*46e0*/  @!P6 STS [R21+0x440], R16 ;  /* 0x000440101500e388 */ /* 0x0087e40000000800 */
[----:B------:R-:W-:Y:S01]  /*46f0*/  @!P3 FMUL.FTZ R12, R12, 1.4426950216293334961 ;  /* 0x3fb8aa3b0c0cb820 */ /* 0x000fe20000410000 */
[----:B------:R-:W-:-:S03]  /*4700*/  ISETP.GE.AND P6, PT, R14, UR8, PT ;  /* 0x000000080e007c0c */ /* 0x000fc6000bfc6270 */
[----:B------:R-:W-:Y:S01]  /*4710*/  @!P1 FADD.FTZ R14, -R2, R10 ;  /* 0x0000000a020e9221 */ /* 0x000fe20000010100 */
[----:B------:R-:W-:Y:S01]  /*4720*/  LOP3.LUT R10, R18, 0x50, RZ, 0xfc, !PT ;  /* 0x00000050120a7812 */ /* 0x000fe200078efcff */
[C---:B------:R-:W-:Y:S01]  /*4730*/  @!P2 FADD.FTZ R13, -R2.reuse, R13 ;  /* 0x0000000d020da221 */ /* 0x040fe20000010100 */
[----:B--2---:R-:W-:Y:S01]  /*4740*/  @!P5 STS [R21+0x660], R22 ;  /* 0x000660161500d388 */ /* 0x004fe20000000800 */
[----:B------:R-:W-:Y:S01]  /*4750*/  @!P0 FADD.FTZ R11, -R2, R11 ;  /* 0x0000000b020b8221 */ /* 0x000fe20000010100 */
[----:B0-----:R-:W0:Y:S01]  /*4760*/  @!P4 MUFU.EX2 R20, R15 ;  /* 0x0000000f0014c308 */ /* 0x001e220000000800 */
[----:B------:R-:W-:Y:S01]  /*4770*/  @!P1 FMUL.FTZ R14, R14, 1.4426950216293334961 ;  /* 0x3fb8aa3b0e0e9820 */ /* 0x000fe20000410000 */
[----:B------:R-:W-:Y:S01]  /*4780*/  ISETP.GE.AND P5, PT, R10, UR8, PT ;  /* 0x000000080a007c0c */ /* 0x000fe2000bfa6270 */
[----:B------:R-:W-:Y:S01]  /*4790*/  @!P2 FMUL.FTZ R13, R13, 1.4426950216293334961 ;  /* 0x3fb8aa3b0d0da820 */ /* 0x000fe20000410000 */
[----:B------:R-:W2:Y:S01]  /*47a0*/  @!P3 MUFU.EX2 R12, R12 ;  /* 0x0000000c000cb308 */ /* 0x000ea20000000800 */
[----:B------:R-:W-:Y:S01]  /*47b0*/  LOP3.LUT R10, R18, 0x58, RZ, 0xfc, !PT ;  /* 0x00000058120a7812 */ /* 0x000fe200078efcff */
[----:B------:R-:W-:Y:S01]  /*47c0*/  @!P0 FMUL.FTZ R11, R11, 1.4426950216293334961 ;  /* 0x3fb8aa3b0b0b8820 */ /* 0x000fe20000410000 */
[C---:B------:R-:W-:Y:S01]  /*47d0*/  ISETP.GT.U32.OR P6, PT, R0.reuse, 0x7f, P6 ;  /* 0x0000007f0000780c */ /* 0x040fe200037c4470 */
[----:B------:R-:W4:Y:S01]  /*47e0*/  @!P1 MUFU.EX2 R14, R14 ;  /* 0x0000000e000e9308 */ /* 0x000f220000000800 */
[----:B------:R-:W-:-:S03]  /*47f0*/  ISETP.GT.U32.OR P5, PT, R0, 0x7f, P5 ;  /* 0x0000007f0000780c */ /* 0x000fc60002fa4470 */
[----:B---3--:R-:W3:Y:S01]  /*4800*/  @!P2 MUFU.EX2 R16, R13 ;  /* 0x0000000d0010a308 */ /* 0x008ee20000000800 */
[----:B0-----:R-:W-:Y:S01]  /*4810*/  @!P4 STS [R21+0x880], R20 ;  /* 0x000880141500c388 */ /* 0x001fe20000000800 */
[----:B------:R-:W-:Y:S02]  /*4820*/  ISETP.GE.AND P4, PT, R10, UR8, PT ;  /* 0x000000080a007c0c */ /* 0x000fe4000bf86270 */
[----:B------:R-:W0:Y:S01]  /*4830*/  @!P0 MUFU.EX2 R10, R11 ;  /* 0x0000000b000a8308 */ /* 0x000e220000000800 */
[----:B------:R-:W-:Y:S01]  /*4840*/  LOP3.LUT R15, R18, 0x60, RZ, 0xfc, !PT ;  /* 0x00000060120f7812 */ /* 0x000fe200078efcff */
[----:B--2---:R2:W-:Y:S01]  /*4850*/  @!P3 STS [R21+0xaa0], R12 ;  /* 0x000aa00c1500b388 */ /* 0x0045e20000000800 */
[----:B------:R-:W-:Y:S01]  /*4860*/  ISETP.GT.U32.OR P4, PT, R0, 0x7f, P4 ;  /* 0x0000007f0000780c */ /* 0x000fe20002784470 */
[----:B------:R-:W-:Y:S01]  /*4870*/  @!P6 FADD.FTZ R8, -R2, R8 ;  /* 0x000000080208e221 */ /* 0x000fe20000010100 */
[----:B------:R-:W-:Y:S01]  /*4880*/  ISETP.GE.AND P3, PT, R15, UR8, PT ;  /* 0x000000080f007c0c */ /* 0x000fe2000bf66270 */
[----:B----4-:R-:W-:Y:S01]  /*4890*/  @!P1 STS [R21+0xee0], R14 ;  /* 0x000ee00e15009388 */ /* 0x010fe20000000800 */
[----:B------:R-:W-:Y:S01]  /*48a0*/  LOP3.LUT R15, R18, 0x70, RZ, 0xfc, !PT ;  /* 0x00000070120f7812 */ /* 0x000fe200078efcff */
[----:B------:R-:W-:Y:S01]  /*48b0*/  @!P5 FADD.FTZ R9, -R2, R9 ;  /* 0x000000090209d221 */ /* 0x000fe20000010100 */
[----:B------:R-:W-:Y:S01]  /*48c0*/  ISETP.GT.U32.OR P3, PT, R0, 0x7f, P3 ;  /* 0x0000007f0000780c */ /* 0x000fe20001f64470 */
[----:B---3--:R-:W-:Y:S01]  /*48d0*/  @!P2 STS [R21+0xcc0], R16 ;  /* 0x000cc0101500a388 */ /* 0x008fe20000000800 */
[----:B------:R-:W-:Y:S01]  /*48e0*/  LOP3.LUT R13, R18, 0x68, RZ, 0xfc, !PT ;  /* 0x00000068120d7812 */ /* 0x000fe200078efcff */
[----:B------:R-:W-:Y:S01]  /*48f0*/  @!P6 FMUL.FTZ R8, R8, 1.4426950216293334961 ;  /* 0x3fb8aa3b0808e820 */ /* 0x000fe20000410000 */
[----:B------:R-:W-:Y:S01]  /*4900*/  LOP3.LUT R18, R18, 0x78, RZ, 0xfc, !PT ;  /* 0x0000007812127812 */ /* 0x000fe200078efcff */
[----:B0-----:R0:W-:Y:S01]  /*4910*/  @!P0 STS [R21+0x1100], R10 ;  /* 0x0011000a15008388 */ /* 0x0011e20000000800 */
[----:B------:R-:W-:Y:S01]  /*4920*/  ISETP.GE.AND P2, PT, R13, UR8, PT ;  /* 0x000000080d007c0c */ /* 0x000fe2000bf46270 */
[----:B------:R-:W-:Y:S01]  /*4930*/  @!P4 FADD.FTZ R6, -R2, R6 ;  /* 0x000000060206c221 */ /* 0x000fe20000010100 */
[----:B------:R-:W-:Y:S01]  /*4940*/  ISETP.GE.AND P1, PT, R15, UR8, PT ;  /* 0x000000080f007c0c */ /* 0x000fe2000bf26270 */
[----:B------:R-:W-:Y:S01]  /*4950*/  @!P5 FMUL.FTZ R9, R9, 1.4426950216293334961 ;  /* 0x3fb8aa3b0909d820 */ /* 0x000fe20000410000 */
[----:B------:R-:W-:Y:S01]  /*4960*/  ISETP.GE.AND P0, PT, R18, UR8, PT ;  /* 0x0000000812007c0c */ /* 0x000fe2000bf06270 */
[----:B------:R-:W-:Y:S01]  /*4970*/  @!P4 FMUL.FTZ R6, R6, 1.4426950216293334961 ;  /* 0x3fb8aa3b0606c820 */ /* 0x000fe20000410000 */
[----:B------:R-:W-:Y:S01]  /*4980*/  ISETP.GT.U32.OR P2, PT, R0, 0x7f, P2 ;  /* 0x0000007f0000780c */ /* 0x000fe20001744470 */
[----:B------:R-:W-:Y:S01]  /*4990*/  @!P3 FADD.FTZ R7, -R2, R7 ;  /* 0x000000070207b221 */ /* 0x000fe20000010100 */
[C---:B------:R-:W-:Y:S01]  /*49a0*/  ISETP.GT.U32.OR P1, PT, R0.reuse, 0x7f, P1 ;  /* 0x0000007f0000780c */ /* 0x040fe20000f24470 */
[----:B------:R-:W3:Y:S01]  /*49b0*/  @!P6 MUFU.EX2 R8, R8 ;  /* 0x000000080008e308 */ /* 0x000ee20000000800 */
[C---:B------:R-:W-:Y:S01]  /*49c0*/  ISETP.GT.U32.OR P0, PT, R0.reuse, 0x7f, P0 ;  /* 0x0000007f0000780c */ /* 0x040fe20000704470 */
[----:B------:R-:W-:Y:S01]  /*49d0*/  @!P3 FMUL.FTZ R7, R7, 1.4426950216293334961 ;  /* 0x3fb8aa3b0707b820 */ /* 0x000fe20000410000 */
[----:B------:R-:W-:Y:S01]  /*49e0*/  IMAD.SHL.U32 R15, R0, 0x4, RZ ;  /* 0x00000004000f7824 */ /* 0x000fe200078e00ff */
[----:B------:R-:W4:Y:S01]  /*49f0*/  @!P4 MUFU.EX2 R6, R6 ;  /* 0x000000060006c308 */ /* 0x000f220000000800 */
[----:B------:R-:W-:-:S02]  /*4a00*/  IMAD.MOV.U32 R0, RZ, RZ, RZ ;  /* 0x000000ffff007224 */ /* 0x000fc400078e00ff */
[----:B------:R-:W-:Y:S01]  /*4a10*/  IMAD.MOV.U32 R13, RZ, RZ, RZ ;  /* 0x000000ffff0d7224 */ /* 0x000fe200078e00ff */
[----:B--2---:R-:W2:Y:S01]  /*4a20*/  @!P3 MUFU.EX2 R12, R7 ;  /* 0x00000007000cb308 */ /* 0x004ea20000000800 */
[----:B------:R-:W-:Y:S01]  /*4a30*/  LOP3.LUT R15, R15, 0x1c, RZ, 0xc0, !PT ;  /* 0x0000001c0f0f7812 */ /* 0x000fe200078ec0ff */
[C---:B------:R-:W-:Y:S02]  /*4a40*/  @!P2 FADD.FTZ R4, -R2.reuse, R4 ;  /* 0x000000040204a221 */ /* 0x040fe40000010100 */
[C---:B------:R-:W-:Y:S02]  /*4a50*/  @!P1 FADD.FTZ R5, -R2.reuse, R5 ;  /* 0x0000000502059221 */ /* 0x040fe40000010100 */
[----:B------:R-:W-:Y:S01]  /*4a60*/  @!P0 FADD.FTZ R2, -R2, R3 ;  /* 0x0000000302028221 */ /* 0x000fe20000010100 */
[----:B------:R-:W-:Y:S01]  /*4a70*/  @!P2 FMUL.FTZ R4, R4, 1.4426950216293334961 ;  /* 0x3fb8aa3b0404a820 */ /* 0x000fe20000410000 */
[----:B------:R-:W-:Y:S01]  /*4a80*/  @!P1 FMUL.FTZ R5, R5, 1.4426950216293334961 ;  /* 0x3fb8aa3b05059820 */ /* 0x000fe20000410000 */
[----:B0-----:R-:W0:Y:S01]  /*4a90*/  @!P5 MUFU.EX2 R10, R9 ;  /* 0x00000009000ad308 */ /* 0x001e220000000800 */
[----:B------:R-:W-:Y:S01]  /*4aa0*/  @!P0 FMUL.FTZ R2, R2, 1.4426950216293334961 ;  /* 0x3fb8aa3b02028820 */ /* 0x000fe20000410000 */
[----:B---3--:R3:W-:Y:S01]  /*4ab0*/  @!P6 STS [R21+0x1320], R8 ;  /* 0x001320081500e388 */ /* 0x0087e20000000800 */
[----:B------:R-:W-:Y:S01]  /*4ac0*/  IMAD R17, R28, 0x60, R15 ;  /* 0x000000601c117824 */ /* 0x000fe200078e020f */
[----:B------:R-:W5:Y:S02]  /*4ad0*/  @!P2 MUFU.EX2 R4, R4 ;  /* 0x000000040004a308 */ /* 0x000f640000000800 */
[----:B----4-:R4:W-:Y:S02]  /*4ae0*/  @!P4 STS [R21+0x1760], R6 ;  /* 0x001760061500c388 */ /* 0x0109e40000000800 */
[----:B------:R-:W1:Y:S02]  /*4af0*/  @!P1 MUFU.EX2 R14, R5 ;  /* 0x00000005000e9308 */ /* 0x000e640000000800 */
[----:B--2---:R2:W-:Y:S02]  /*4b00*/  @!P3 STS [R21+0x1980], R12 ;  /* 0x0019800c1500b388 */ /* 0x0045e40000000800 */
[----:B------:R-:W3:Y:S02]  /*4b10*/  @!P0 MUFU.EX2 R16, R2 ;  /* 0x0000000200108308 */ /* 0x000ee40000000800 */
[----:B0-----:R0:W-:Y:S04]  /*4b20*/  @!P5 STS [R21+0x1540], R10 ;  /* 0x0015400a1500d388 */ /* 0x0011e80000000800 */
[----:B-----5:R5:W-:Y:S04]  /*4b30*/  @!P2 STS [R21+0x1ba0], R4 ;  /* 0x001ba0041500a388 */ /* 0x020be80000000800 */
[----:B-1----:R1:W-:Y:S04]  /*4b40*/  @!P1 STS [R21+0x1dc0], R14 ;  /* 0x001dc00e15009388 */ /* 0x0023e80000000800 */
[----:B---3--:R1:W-:Y:S01]  /*4b50*/  @!P0 STS [R21+0x1fe0], R16 ;  /* 0x001fe01015008388 */ /* 0x0083e20000000800 */
[----:B------:R-:W-:-:S02]  /*4b60*/  CS2R R2, SRZ ;  /* 0x0000000000027805 */ /* 0x000fc4000001ff00 */
[----:B------:R-:W-:Y:S02]  /*4b70*/  CS2R R8, SRZ ;  /* 0x0000000000087805 */ /* 0x000fe4000001ff00 */
[----:B----4-:R-:W-:Y:S01]  /*4b80*/  CS2R R6, SRZ ;  /* 0x0000000000067805 */ /* 0x010fe2000001ff00 */
[----:B--2---:R-:W-:Y:S01]  /*4b90*/  IMAD R12, R30, UR7, RZ ;  /* 0x000000071e0c7c24 */ /* 0x004fe2000f8e02ff */
[----:B0-----:R-:W-:Y:S01]  /*4ba0*/  CS2R R10, SRZ ;  /* 0x00000000000a7805 */ /* 0x001fe2000001ff00 */
[----:B------:R-:W-:Y:S03]  /*4bb0*/  BAR.SYNC.DEFER_BLOCKING 0x0 ;  /* 0x0000000000007b1d */ /* 0x000fe60000010000 */
[----:B------:R-:W-:Y:S02]  /*4bc0*/  IADD3 R17, P0, PT, R12, R17, RZ ;  /* 0x000000110c117210 */ /* 0x000fe40007f1e0ff */
[----:B-----5:R-:W-:-:S02]  /*4bd0*/  CS2R R4, SRZ ;  /* 0x0000000000047805 */ /* 0x020fc4000001ff00 */
[----:B------:R-:W-:Y:S01]  /*4be0*/  LEA.HI.X.SX32 R12, R12, RZ, 0x1, P0 ;  /* 0x000000ff0c0c7211 */ /* 0x000fe200000f0eff */
[----:B------:R-:W-:Y:S08]  /*4bf0*/  BRA.U !UP0, `(.L_x_252) ;  /* 0x0000000908207547 */ /* 0x000ff0000b800000 */
[----:B------:R-:W0:Y:S01]  /*4c00*/  LDCU.64 UR4, c[0x0][0x3f8] ;  /* 0x00007f00ff0477ac */ /* 0x000e220008000a00 */
[----:B------:R-:W-:Y:S01]  /*4c10*/  SHF.L.U64.HI R12, R17, 0x2, R12 ;  /* 0x00000002110c7819 */ /* 0x000fe2000001020c */
[----:B------:R-:W-:Y:S01]  /*4c20*/  IMAD R30, R30, UR17, RZ ;  /* 0x000000111e1e7c24 */ /* 0x000fe2000f8e02ff */
[----:B------:R-:W-:Y:S01]  /*4c30*/  CS2R R26, SRZ ;  /* 0x00000000001a7805 */ /* 0x000fe2000001ff00 */
[----:B------:R-:W2:Y:S01]  /*4c40*/  LDCU UR6, c[0x0][0x534] ;  /* 0x0000a680ff0677ac */ /* 0x000ea20008000800 */
[----:B------:R-:W-:Y:S01]  /*4c50*/  IMAD.MOV.U32 R29, RZ, RZ, RZ ;  /* 0x000000ffff1d7224 */ /* 0x000fe200078e00ff */
[----:B------:R-:W-:Y:S01]  /*4c60*/  CS2R R24, SRZ ;  /* 0x0000000000187805 */ /* 0x000fe2000001ff00 */
[----:B------:R-:W-:Y:S01]  /*4c70*/  IMAD.MOV.U32 R0, RZ, RZ, RZ ;  /* 0x000000ffff007224 */ /* 0x000fe200078e00ff */
[----:B------:R-:W-:Y:S01]  /*4c80*/  UISETP.GE.U32.AND UP1, UPT, UR8, 0x4, UPT ;  /* 0x000000040800788c */ /* 0x000fe2000bf26070 */
[----:B------:R-:W-:Y:S02]  /*4c90*/  CS2R R22, SRZ ;  /* 0x0000000000167805 */ /* 0x000fe4000001ff00 */
[----:B-1----:R-:W-:-:S02]  /*4ca0*/  CS2R R20, SRZ ;  /* 0x0000000000147805 */ /* 0x002fc4000001ff00 */
[----:B------:R-:W-:Y:S02]  /*4cb0*/  CS2R R18, SRZ ;  /* 0x0000000000127805 */ /* 0x000fe4000001ff00 */
[----:B0-----:R-:W-:Y:S02]  /*4cc0*/  LEA R34, P0, R17, UR4, 0x2 ;  /* 0x0000000411227c11 */ /* 0x001fe4000f8010ff */
[----:B------:R-:W-:Y:S01]  /*4cd0*/  CS2R R16, SRZ ;  /* 0x0000000000107805 */ /* 0x000fe2000001ff00 */
[----:B------:R-:W-:Y:S01]  /*4ce0*/  UIADD3 UR4, UPT, UPT, UR17, -UR7, URZ ;  /* 0x8000000711047290 */ /* 0x000fe2000fffe0ff */
[----:B------:R-:W-:Y:S01]  /*4cf0*/  IADD3.X R35, PT, PT, R12, UR5, RZ, P0, !PT ;  /* 0x000000050c237c10 */ /* 0x000fe200087fe4ff */
[----:B--2---:R-:W-:Y:S01]  /*4d00*/  ULOP3.LUT UP0, UR6, UR6, 0x3, URZ, 0xc0, !UPT ;  /* 0x0000000306067892 */ /* 0x004fe2000f80c0ff */
[----:B------:R-:W-:Y:S11]  /*4d10*/  BRA.U !UP1, `(.L_x_253) ;  /* 0x0000000509547547 */ /* 0x000ff6000b800000 */
[----:B------:R-:W-:Y:S01]  /*4d20*/  ULOP3.LUT UR8, UR8, 0x7ffffffc, URZ, 0xc0, !UPT ;  /* 0x7ffffffc08087892 */ /* 0x000fe2000f8ec0ff */
[----:B------:R-:W-:Y:S01]  /*4d30*/  IADD3 R14, PT, PT, R32, 0x88, R31 ;  /* 0x00000088200e7810 */ /* 0x000fe20007ffe01f */
[----:B------:R-:W-:Y:S01]  /*4d40*/  IMAD.MOV.U32 R0, RZ, RZ, RZ ;  /* 0x000000ffff007224 */ /* 0x000fe200078e00ff */
[----:B------:R-:W-:Y:S02]  /*4d50*/  ISETP.GE.AND P1, PT, R28, UR4, PT ;  /* 0x000000041c007c0c */ /* 0x000fe4000bf26270 */
[----:B------:R-:W-:Y:S02]  /*4d60*/  CS2R R2, SRZ ;  /* 0x0000000000027805 */ /* 0x000fe4000001ff00 */
[----:B------:R-:W-:Y:S02]  /*4d70*/  CS2R R4, SRZ ;  /* 0x0000000000047805 */ /* 0x000fe4000001ff00 */
[----:B------:R-:W-:Y:S02]  /*4d80*/  CS2R R6, SRZ ;  /* 0x0000000000067805 */ /* 0x000fe4000001ff00 */
[----:B------:R-:W-:-:S02]  /*4d90*/  CS2R R8, SRZ ;  /* 0x0000000000087805 */ /* 0x000fc4000001ff00 */
[----:B------:R-:W-:Y:S01]  /*4da0*/  CS2R R10, SRZ ;  /* 0x00000000000a7805 */ /* 0x000fe2000001ff00 */
[----:B------:R-:W-:Y:S01]  /*4db0*/  IMAD.MOV.U32 R13, RZ, RZ, RZ ;  /* 0x000000ffff0d7224 */ /* 0x000fe200078e00ff */
[----:B------:R-:W-:Y:S01]  /*4dc0*/  UIADD3 UR5, UPT, UPT, -UR8, URZ, URZ ;  /* 0x000000ff08057290 */ /* 0x000fe2000fffe1ff */
[----:B------:R-:W-:-:S11]  /*4dd0*/  IMAD.U32 R29, RZ, RZ, UR8 ;  /* 0x00000008ff1d7e24 */ /* 0x000fd6000f8e00ff */
.L_x_254:
[----:B------:R-:W2:Y:S01]  /*4de0*/  @!P1 LDG.E.128 R16, desc[UR10][R34.64] ;  /* 0x0000000a22109981 */ /* 0x000ea2000c1e1d00 */
[C-C-:B------:R-:W-:Y:S01]  /*4df0*/  @!P1 IMAD.WIDE R36, R30.reuse, 0x4, R34.reuse ;  /* 0x000000041e249825 */ /* 0x140fe200078e0222 */
[----:B------:R-:W-:Y:S02]  /*4e00*/  UIADD3 UR5, UPT, UPT, UR5, 0x4, URZ ;  /* 0x0000000405057890 */ /* 0x000fe4000fffe0ff */
[----:B------:R-:W2:Y:S01]  /*4e10*/  LDS R12, [R14+-0x88] ;  /* 0xffff78000e0c7984 */ /* 0x000ea20000000800 */
[----:B------:R-:W-:Y:S01]  /*4e20*/  @!P1 IMAD.WIDE R38, R30, 0x8, R34 ;  /* 0x000000081e269825 */ /* 0x000fe200078e0222 */
[----:B------:R-:W-:Y:S02]  /*4e30*/  UISETP.NE.AND UP1, UPT, UR5, URZ, UPT ;  /* 0x000000ff0500728c */ /* 0x000fe4000bf25270 */
[----:B------:R-:W3:Y:S04]  /*4e40*/  @!P1 LDG.E.128 R20, desc[UR10][R34.64+0x80] ;  /* 0x0000800a22149981 */ /* 0x000ee8000c1e1d00 */
[----:B------:R-:W4:Y:S01]  /*4e50*/  @!P1 LDG.E.128 R24, desc[UR10][R34.64+0x100] ;  /* 0x0001000a22189981 */ /* 0x000f22000c1e1d00 */
[C---:B--2---:R-:W-:Y:S01]  /*4e60*/  FFMA.FTZ R13, R12.reuse, R16, R13 ;  /* 0x000000100c0d7223 */ /* 0x044fe2000001000d */
[C---:B------:R-:W-:Y:S01]  /*4e70*/  FFMA.FTZ R10, R12.reuse, R17, R10 ;  /* 0x000000110c0a7223 */ /* 0x040fe2000001000a */
[C---:B------:R-:W-:Y:S01]  /*4e80*/  FFMA.FTZ R11, R12.reuse, R18, R11 ;  /* 0x000000120c0b7223 */ /* 0x040fe2000001000b */
[C---:B------:R-:W-:Y:S02]  /*4e90*/  FFMA.FTZ R8, R12.reuse, R19, R8 ;  /* 0x000000130c087223 */ /* 0x040fe40000010008 */
[----:B------:R-:W2:Y:S01]  /*4ea0*/  @!P1 LDG.E.128 R16, desc[UR10][R36.64] ;  /* 0x0000000a24109981 */ /* 0x000ea2000c1e1d00 */
[C---:B---3--:R-:W-:Y:S01]  /*4eb0*/  FFMA.FTZ R9, R12.reuse, R20, R9 ;  /* 0x000000140c097223 */ /* 0x048fe20000010009 */
[C---:B------:R-:W-:Y:S01]  /*4ec0*/  FFMA.FTZ R6, R12.reuse, R21, R6 ;  /* 0x000000150c067223 */ /* 0x040fe20000010006 */
[C---:B------:R-:W-:Y:S01]  /*4ed0*/  FFMA.FTZ R7, R12.reuse, R22, R7 ;  /* 0x000000160c077223 */ /* 0x040fe20000010007 */
[C---:B------:R-:W-:Y:S01]  /*4ee0*/  FFMA.FTZ R4, R12.reuse, R23, R4 ;  /* 0x000000170c047223 */ /* 0x040fe20000010004 */
[C---:B----4-:R-:W-:Y:S01]  /*4ef0*/  FFMA.FTZ R5, R12.reuse, R24, R5 ;  /* 0x000000180c057223 */ /* 0x050fe20000010005 */
[----:B------:R-:W3:Y:S01]  /*4f00*/  @!P1 LDG.E.128 R20, desc[UR10][R36.64+0x80] ;  /* 0x0000800a24149981 */ /* 0x000ee2000c1e1d00 */
[C---:B------:R-:W-:Y:S01]  /*4f10*/  FFMA.FTZ R2, R12.reuse, R25, R2 ;  /* 0x000000190c027223 */ /* 0x040fe20000010002 */
[C---:B------:R-:W-:Y:S01]  /*4f20*/  FFMA.FTZ R3, R12.reuse, R26, R3 ;  /* 0x0000001a0c037223 */ /* 0x040fe20000010003 */
[----:B------:R-:W-:Y:S02]  /*4f30*/  FFMA.FTZ R0, R12, R27, R0 ;  /* 0x0000001b0c007223 */ /* 0x000fe40000010000 */
[----:B------:R-:W2:Y:S04]  /*4f40*/  LDS R12, [R14+-0x44] ;  /* 0xffffbc000e0c7984 */ /* 0x000ea80000000800 */
[----:B------:R0:W4:Y:S02]  /*4f50*/  @!P1 LDG.E.128 R24, desc[UR10][R36.64+0x100] ;  /* 0x0001000a24189981 */ /* 0x000124000c1e1d00 */
[C---:B0-----:R-:W-:Y:S01]  /*4f60*/  @!P1 IMAD.WIDE R36, R30.reuse, 0xc, R34 ;  /* 0x0000000c1e249825 */ /* 0x041fe200078e0222 */
[C---:B------:R-:W-:Y:S04]  /*4f70*/  LEA R34, P0, R30.reuse, R34, 0x4 ;  /* 0x000000221e227211 */ /* 0x040fe800078020ff */
[----:B------:R-:W-:Y:S01]  /*4f80*/  LEA.HI.X.SX32 R35, R30, R35, 0x4, P0 ;  /* 0x000000231e237211 */ /* 0x000fe200000f26ff */
        /* <DEDUP_REMOVED lines=8> */
[C---:B------:R-:W-:Y:S02]  /*5010*/  FFMA.FTZ R4, R12.reuse, R23, R4 ;  /* 0x000000170c047223 */ /* 0x040fe40000010004 */
[----:B------:R-:W3:Y:S01]  /*5020*/  @!P1 LDG.E.128 R20, desc[UR10][R38.64+0x80] ;  /* 0x0000800a26149981 */ /* 0x000ee2000c1e1d00 */
[C---:B----4-:R-:W-:Y:S01]  /*5030*/  FFMA.FTZ R5, R12.reuse, R24, R5 ;  /* 0x000000180c057223 */ /* 0x050fe20000010005 */
[C---:B------:R-:W-:Y:S01]  /*5040*/  FFMA.FTZ R2, R12.reuse, R25, R2 ;  /* 0x000000190c027223 */ /* 0x040fe20000010002 */
[C---:B------:R-:W-:Y:S01]  /*5050*/  FFMA.FTZ R3, R12.reuse, R26, R3 ;  /* 0x0000001a0c037223 */ /* 0x040fe20000010003 */
[----:B------:R-:W-:Y:S02]  /*5060*/  FFMA.FTZ R0, R12, R27, R0 ;  /* 0x0000001b0c007223 */ /* 0x000fe40000010000 */
[----:B------:R-:W4:Y:S04]  /*5070*/  @!P1 LDG.E.128 R24, desc[UR10][R38.64+0x100] ;  /* 0x0001000a26189981 */ /* 0x000f28000c1e1d00 */
[----:B------:R-:W2:Y:S02]  /*5080*/  LDS R12, [R14] ;  /* 0x000000000e0c7984 */ /* 0x000ea40000000800 */
        /* <DEDUP_REMOVED lines=15> */
[----:B------:R0:W2:Y:S02]  /*5180*/  LDS R12, [R14+0x44] ;  /* 0x000044000e0c7984 */ /* 0x0000a40000000800 */
[----:B0-----:R-:W-:Y:S01]  /*5190*/  IADD3 R14, PT, PT, R14, 0x110, RZ ;  /* 0x000001100e0e7810 */ /* 0x001fe20007ffe0ff */
[C---:B--2---:R-:W-:Y:S01]  /*51a0*/  FFMA.FTZ R13, R12.reuse, R16, R13 ;  /* 0x000000100c0d7223 */ /* 0x044fe2000001000d */
[C---:B------:R-:W-:Y:S01]  /*51b0*/  FFMA.FTZ R10, R12.reuse, R17, R10 ;  /* 0x000000110c0a7223 */ /* 0x040fe2000001000a */
[C---:B------:R-:W-:Y:S01]  /*51c0*/  FFMA.FTZ R11, R12.reuse, R18, R11 ;  /* 0x000000120c0b7223 */ /* 0x040fe2000001000b */
[C---:B------:R-:W-:Y:S01]  /*51d0*/  FFMA.FTZ R8, R12.reuse, R19, R8 ;  /* 0x000000130c087223 */ /* 0x040fe20000010008 */
[C---:B---3--:R-:W-:Y:S01]  /*51e0*/  FFMA.FTZ R9, R12.reuse, R20, R9 ;  /* 0x000000140c097223 */ /* 0x048fe20000010009 */
[C---:B------:R-:W-:Y:S01]  /*51f0*/  FFMA.FTZ R6, R12.reuse, R21, R6 ;  /* 0x000000150c067223 */ /* 0x040fe20000010006 */
[C---:B------:R-:W-:Y:S01]  /*5200*/  FFMA.FTZ R7, R12.reuse, R22, R7 ;  /* 0x000000160c077223 */ /* 0x040fe20000010007 */
[C---:B------:R-:W-:Y:S01]  /*5210*/  FFMA.FTZ R4, R12.reuse, R23, R4 ;  /* 0x000000170c047223 */ /* 0x040fe20000010004 */
[C---:B----4-:R-:W-:Y:S01]  /*5220*/  FFMA.FTZ R5, R12.reuse, R24, R5 ;  /* 0x000000180c057223 */ /* 0x050fe20000010005 */
[C---:B------:R-:W-:Y:S01]  /*5230*/  FFMA.FTZ R2, R12.reuse, R25, R2 ;  /* 0x000000190c027223 */ /* 0x040fe20000010002 */
[C---:B------:R-:W-:Y:S01]  /*5240*/  FFMA.FTZ R3, R12.reuse, R26, R3 ;  /* 0x0000001a0c037223 */ /* 0x040fe20000010003 */
[----:B------:R-:W-:Y:S01]  /*5250*/  FFMA.FTZ R0, R12, R27, R0 ;  /* 0x0000001b0c007223 */ /* 0x000fe20000010000 */
[----:B------:R-:W-:Y:S09]  /*5260*/  BRA.U UP1, `(.L_x_254) ;  /* 0xfffffff901dc7547 */ /* 0x000ff2000b83ffff */
.L_x_253:
[----:B------:R-:W-:Y:S05]  /*5270*/  BRA.U !UP0, `(.L_x_252) ;  /* 0x0000000108807547 */ /* 0x000fea000b800000 */
[----:B------:R-:W0:Y:S01]  /*5280*/  S2UR UR5, SR_CgaCtaId ;  /* 0x00000000000579c3 */ /* 0x000e220000008800 */
[----:B------:R-:W-:Y:S01]  /*5290*/  UMOV UR8, 0x400 ;  /* 0x0000040000087882 */ /* 0x000fe20000000000 */
[----:B------:R-:W-:Y:S01]  /*52a0*/  IMAD R29, R29, 0x44, R32 ;  /* 0x000000441d1d7824 */ /* 0x000fe200078e0220 */
[----:B------:R-:W-:Y:S01]  /*52b0*/  IADD3 R34, P1, PT, R34, 0x100, RZ ;  /* 0x0000010022227810 */ /* 0x000fe20007f3e0ff */
[----:B------:R-:W-:Y:S01]  /*52c0*/  IMAD.WIDE R30, R30, 0x4, RZ ;  /* 0x000000041e1e7825 */ /* 0x000fe200078e02ff */
[----:B------:R-:W-:Y:S01]  /*52d0*/  ISETP.GE.AND P0, PT, R28, UR4, PT ;  /* 0x000000041c007c0c */ /* 0x000fe2000bf06270 */
[----:B------:R-:W-:Y:S01]  /*52e0*/  UIADD3 UR6, UPT, UPT, -UR6, URZ, URZ ;  /* 0x000000ff06067290 */ /* 0x000fe2000fffe1ff */
[----:B------:R-:W-:Y:S01]  /*52f0*/  IADD3.X R35, PT, PT, RZ, R35, RZ, P1, !PT ;  /* 0x00000023ff237210 */ /* 0x000fe20000ffe4ff */
[----:B0-----:R-:W-:-:S06]  /*5300*/  ULEA UR5, UR5, UR8, 0x18 ;  /* 0x0000000805057291 */ /* 0x001fcc000f8ec0ff */
[----:B------:R-:W-:-:S07]  /*5310*/  IADD3 R14, PT, PT, R29, UR5, RZ ;  /* 0x000000051d0e7c10 */ /* 0x000fce000fffe0ff */
.L_x_255:
[----:B------:R-:W2:Y:S01]  /*5320*/  @!P0 LDG.E.128 R16, desc[UR10][R34.64+-0x100] ;  /* 0xffff000a22108981 */ /* 0x000ea2000c1e1d00 */
[----:B------:R-:W-:Y:S03]  /*5330*/  UIADD3 UR6, UPT, UPT, UR6, 0x1, URZ ;  /* 0x0000000106067890 */ /* 0x000fe6000fffe0ff */
[----:B------:R-:W3:Y:S01]  /*5340*/  @!P0 LDG.E.128 R20, desc[UR10][R34.64+-0x80] ;  /* 0xffff800a22148981 */ /* 0x000ee2000c1e1d00 */
[----:B------:R-:W-:Y:S03]  /*5350*/  UISETP.NE.AND UP0, UPT, UR6, URZ, UPT ;  /* 0x000000ff0600728c */ /* 0x000fe6000bf05270 */
[----:B------:R0:W4:Y:S04]  /*5360*/  @!P0 LDG.E.128 R24, desc[UR10][R34.64] ;  /* 0x0000000a22188981 */ /* 0x000128000c1e1d00 */
[----:B------:R1:W2:Y:S01]  /*5370*/  LDS R12, [R14] ;  /* 0x000000000e0c7984 */ /* 0x0002a20000000800 */
[----:B0-----:R-:W-:Y:S02]  /*5380*/  IADD3 R34, P1, PT, R30, R34, RZ ;  /* 0x000000221e227210 */ /* 0x001fe40007f3e0ff */
[----:B-1----:R-:W-:Y:S02]  /*5390*/  IADD3 R14, PT, PT, R14, 0x44, RZ ;  /* 0x000000440e0e7810 */ /* 0x002fe40007ffe0ff */
[----:B------:R-:W-:Y:S01]  /*53a0*/  IADD3.X R35, PT, PT, R31, R35, RZ, P1, !PT ;  /* 0x000000231f237210 */ /* 0x000fe20000ffe4ff */
        /* <DEDUP_REMOVED lines=13> */
.L_x_252:
[----:B------:R-:W-:-:S04]  /*5480*/  IADD3 R28, PT, PT, R28, UR7, RZ ;  /* 0x000000071c1c7c10 */ /* 0x000fc8000fffe0ff */
[----:B------:R-:W-:-:S13]  /*5490*/  ISETP.GE.AND P0, PT, R28, UR17, PT ;  /* 0x000000111c007c0c */ /* 0x000fda000bf06270 */
[----:B------:R-:W-:Y:S05]  /*54a0*/  @P0 EXIT ;  /* 0x000000000000094d */ /* 0x000fea0003800000 */
[----:B------:R-:W-:Y:S01]  /*54b0*/  IABS R18, UR18 ;  /* 0x0000001200127c13 */ /* 0x000fe20008000000 */
[----:B------:R-:W0:Y:S01]  /*54c0*/  LDC R17, c[0x0][0x434] ;  /* 0x00010d00ff117b82 */ /* 0x000e220000000800 */
[----:B------:R-:W-:Y:S01]  /*54d0*/  IABS R20, R28 ;  /* 0x0000001c00147213 */ /* 0x000fe20000000000 */
[----:B------:R-:W2:Y:S01]  /*54e0*/  LDCU.128 UR4, c[0x0][0x400] ;  /* 0x00008000ff0477ac */ /* 0x000ea20008000c00 */
[----:B-1----:R-:W1:Y:S01]  /*54f0*/  I2F.RP R16, R18 ;  /* 0x0000001200107306 */ /* 0x002e620000209400 */
[----:B------:R-:W-:Y:S01]  /*5500*/  IABS R14, UR18 ;  /* 0x00000012000e7c13 */ /* 0x000fe20008000000 */
[----:B------:R-:W3:Y:S01]  /*5510*/  LDCU.64 UR8, c[0x0][0x410] ;  /* 0x00008200ff0877ac */ /* 0x000ee20008000a00 */
[----:B------:R-:W-:Y:S02]  /*5520*/  F2FP.BF16.F32.PACK_AB R10, R10, R13 ;  /* 0x0000000d0a0a723e */ /* 0x000fe400000010ff */
[----:B------:R-:W-:Y:S02]  /*5530*/  IADD3 R14, PT, PT, RZ, -R14, RZ ;  /* 0x8000000eff0e7210 */ /* 0x000fe40007ffe0ff */
[----:B------:R-:W-:-:S02]  /*5540*/  F2FP.BF16.F32.PACK_AB R11, R8, R11 ;  /* 0x0000000b080b723e */ /* 0x000fc400000010ff */
[----:B------:R-:W-:Y:S02]  /*5550*/  F2FP.BF16.F32.PACK_AB R6, R6, R9 ;  /* 0x000000090606723e */ /* 0x000fe400000010ff */
[----:B------:R-:W-:Y:S02]  /*5560*/  F2FP.BF16.F32.PACK_AB R7, R4, R7 ;  /* 0x000000070407723e */ /* 0x000fe400000010ff */
[----:B------:R-:W-:Y:S01]  /*5570*/  F2FP.BF16.F32.PACK_AB R2, R2, R5 ;  /* 0x000000050202723e */ /* 0x000fe200000010ff */
[----:B-1----:R-:W1:Y:S01]  /*5580*/  MUFU.RCP R22, R16 ;  /* 0x0000001000167308 */ /* 0x002e620000001000 */
[----:B------:R-:W-:Y:S01]  /*5590*/  F2FP.BF16.F32.PACK_AB R3, R0, R3 ;  /* 0x000000030003723e */ /* 0x000fe200000010ff */
[----:B-1----:R-:W-:Y:S01]  /*55a0*/  VIADD R22, R22, 0xffffffe ;  /* 0x0ffffffe16167836 */ /* 0x002fe20000000000 */
        /* <DEDUP_REMOVED lines=13> */
[----:B------:R-:W-:Y:S02]  /*5680*/  @!P1 IMAD.IADD R21, R21, 0x1, -R18 ;  /* 0x0000000115159824 */ /* 0x000fe400078e0a12 */
[----:B------:R-:W-:Y:S01]  /*5690*/  @!P1 VIADD R19, R19, 0x1 ;  /* 0x0000000113139836 */ /* 0x000fe20000000000 */
[----:B0-----:R-:W-:Y:S02]  /*56a0*/  IADD3 R22, PT, PT, R12, 0xffffffe, RZ ;  /* 0x0ffffffe0c167810 */ /* 0x001fe40007ffe0ff */
[----:B------:R-:W-:Y:S02]  /*56b0*/  ISETP.GE.U32.AND P2, PT, R21, R18, PT ;  /* 0x000000121500720c */ /* 0x000fe40003f46070 */
[----:B------:R-:W-:Y:S01]  /*56c0*/  ISETP.NE.AND P1, PT, RZ, UR18, PT ;  /* 0x00000012ff007c0c */ /* 0x000fe2000bf25270 */
[----:B------:R0:W1:Y:S10]  /*56d0*/  F2I.FTZ.U32.TRUNC.NTZ R23, R22 ;  /* 0x0000001600177305 */ /* 0x000074000021f000 */
[----:B------:R-:W-:-:S04]  /*56e0*/  @P2 VIADD R19, R19, 0x1 ;  /* 0x0000000113132836 */ /* 0x000fc80000000000 */
[----:B------:R-:W-:Y:S01]  /*56f0*/  @!P0 IMAD.MOV R19, RZ, RZ, -R19 ;  /* 0x000000ffff138224 */ /* 0x000fe200078e0a13 */
[----:B------:R-:W-:Y:S01]  /*5700*/  @!P1 LOP3.LUT R19, RZ, UR18, RZ, 0x33, !PT ;  /* 0x00000012ff139c12 */ /* 0x000fe2000f8e33ff */
[----:B0-----:R-:W-:Y:S01]  /*5710*/  IMAD.MOV.U32 R22, RZ, RZ, RZ ;  /* 0x000000ffff167224 */ /* 0x001fe200078e00ff */
[----:B-1----:R-:W-:-:S03]  /*5720*/  IADD3 R21, PT, PT, RZ, -R23, RZ ;  /* 0x80000017ff157210 */ /* 0x002fc60007ffe0ff */
[----:B------:R-:W-:Y:S02]  /*5730*/  IMAD R18, R19, UR18, RZ ;  /* 0x0000001213127c24 */ /* 0x000fe4000f8e02ff */
[----:B------:R-:W-:Y:S02]  /*5740*/  IMAD R14, R21, R16, RZ ;  /* 0x00000010150e7224 */ /* 0x000fe400078e02ff */
[----:B------:R-:W-:Y:S02]  /*5750*/  IMAD.IADD R20, R28, 0x1, -R18 ;  /* 0x000000011c147824 */ /* 0x000fe400078e0a12 */
[----:B------:R-:W-:-:S03]  /*5760*/  IMAD.HI.U32 R14, R23, R14, R22 ;  /* 0x0000000e170e7227 */ /* 0x000fc600078e0016 */
        /* <DEDUP_REMOVED lines=17> */
[----:B------:R-:W-:-:S05]  /*5880*/  @P2 IADD3 R14, PT, PT, R14, 0x1, RZ ;  /* 0x000000010e0e2810 */ /* 0x000fca0007ffe0ff */
[----:B------:R-:W-:Y:S01]  /*5890*/  @!P1 IMAD.MOV R14, RZ, RZ, -R14 ;  /* 0x000000ffff0e9224 */ /* 0x000fe200078e0a0e */
[----:B------:R-:W-:-:S04]  /*58a0*/  @!P0 LOP3.LUT R14, RZ, R17, RZ, 0x33, !PT ;  /* 0x00000011ff0e8212 */ /* 0x000fc800078e33ff */
[----:B------:R-:W-:Y:S01]  /*58b0*/  SHF.R.S32.HI R16, RZ, 0x1f, R14 ;  /* 0x0000001fff107819 */ /* 0x000fe2000001140e */
[C---:B------:R-:W-:Y:S02]  /*58c0*/  IMAD R17, R14.reuse, R17, R18 ;  /* 0x000000110e117224 */ /* 0x040fe400078e0212 */
[----:B---3--:R-:W-:-:S03]  /*58d0*/  IMAD.WIDE.U32 R20, R14, UR8, R20 ;  /* 0x000000080e147c25 */ /* 0x008fc6000f8e0014 */
[----:B------:R-:W-:Y:S01]  /*58e0*/  IADD3 R17, PT, PT, R28, -R17, RZ ;  /* 0x800000111c117210 */ /* 0x000fe20007ffe0ff */
[----:B------:R-:W-:-:S03]  /*58f0*/  IMAD R19, R16, UR8, RZ ;  /* 0x0000000810137c24 */ /* 0x000fc6000f8e02ff */
[----:B------:R-:W-:Y:S01]  /*5900*/  SHF.R.S32.HI R12, RZ, 0x1f, R17 ;  /* 0x0000001fff0c7819 */ /* 0x000fe20000011411 */
[----:B------:R-:W-:-:S04]  /*5910*/  IMAD R19, R14, UR9, R19 ;  /* 0x000000090e137c24 */ /* 0x000fc8000f8e0213 */
[----:B------:R-:W-:Y:S02]  /*5920*/  IMAD.IADD R21, R21, 0x1, R19 ;  /* 0x0000000115157824 */ /* 0x000fe400078e0213 */
[----:B------:R-:W-:Y:S02]  /*5930*/  IMAD R12, R12, UR6, RZ ;  /* 0x000000060c0c7c24 */ /* 0x000fe4000f8e02ff */
[----:B------:R-:W-:-:S04]  /*5940*/  IMAD.WIDE.U32 R20, R17, UR6, R20 ;  /* 0x0000000611147c25 */ /* 0x000fc8000f8e0014 */
[----:B------:R-:W-:Y:S01]  /*5950*/  IMAD R17, R17, UR7, R12 ;  /* 0x0000000711117c24 */ /* 0x000fe2000f8e020c */
[----:B------:R-:W-:-:S04]  /*5960*/  IADD3 R15, P0, PT, R15, R20, RZ ;  /* 0x000000140f0f7210 */ /* 0x000fc80007f1e0ff */
[----:B------:R-:W-:Y:S02]  /*5970*/  IADD3.X R14, PT, PT, R21, R17, RZ, P0, !PT ;  /* 0x00000011150e7210 */ /* 0x000fe400007fe4ff */
[----:B0-----:R-:W-:-:S04]  /*5980*/  LEA R12, P0, R15, UR4, 0x1 ;  /* 0x000000040f0c7c11 */ /* 0x001fc8000f8008ff */
[----:B------:R-:W-:-:S05]  /*5990*/  LEA.HI.X R13, R15, UR5, R14, 0x1, P0 ;  /* 0x000000050f0d7c11 */ /* 0x000fca00080f0c0e */
[----:B------:R-:W-:Y:S04]  /*59a0*/  STG.E.64 desc[UR10][R12.64], R10 ;  /* 0x0000000a0c007986 */ /* 0x000fe8000c101b0a */
[----:B------:R-:W-:Y:S04]  /*59b0*/  STG.E.64 desc[UR10][R12.64+0x40], R6 ;  /* 0x000040060c007986 */ /* 0x000fe8000c101b0a */
[----:B------:R-:W-:Y:S01]  /*59c0*/  STG.E.64 desc[UR10][R12.64+0x80], R2 ;  /* 0x000080020c007986 */ /* 0x000fe2000c101b0a */
[----:B------:R-:W-:Y:S05]  /*59d0*/  EXIT ;  /* 0x000000000000794d */ /* 0x000fea0003800000 */
        .weak           $__internal_7_$__cuda_sm20_div_s64
        .type           $__internal_7_$__cuda_sm20_div_s64,@function
        .size           $__internal_7_$__cuda_sm20_div_s64,(.L_x_5441 - $__internal_7_$__cuda_sm20_div_s64)
$__internal_7_$__cuda_sm20_div_s64:
        /* <DEDUP_REMOVED lines=21> */
[----:B------:R-:W-:-:S04]  /*5b30*/  IMAD.HI.U32 R36, R49, R18, RZ ;  /* 0x0000001231247227 */ /* 0x000fc800078e00ff */
[----:B------:R-:W-:-:S04]  /*5b40*/  IMAD.HI.U32 R27, P1, R49, R27, R50 ;  /* 0x0000001b311b7227 */ /* 0x000fc80007820032 */
        /* <DEDUP_REMOVED lines=12> */
[----:B------:R-:W-:-:S04]  /*5c10*/  IMAD.HI.U32 R35, R36, R27, RZ ;  /* 0x0000001b24237227 */ /* 0x000fc800078e00ff */
[----:B------:R-:W-:Y:S01]  /*5c20*/  IMAD.HI.U32 R29, P3, R36, R29, R48 ;  /* 0x0000001d241d7227 */ /* 0x000fe20007860030 */
[----:B------:R-:W-:-:S03]  /*5c30*/  IADD3.X R18, PT, PT, R35, R36, RZ, P0, !PT ;  /* 0x0000002423127210 */ /* 0x000fc600007fe4ff */
[----:B------:R-:W-:-:S05]  /*5c40*/  IMAD R36, R36, R27, RZ ;  /* 0x0000001b24247224 */ /* 0x000fca00078e02ff */
[----:B------:R-:W-:Y:S02]  /*5c50*/  IADD3 R36, P2, PT, R36, R29, RZ ;  /* 0x0000001d24247210 */ /* 0x000fe40007f5e0ff */
[-C--:B------:R-:W-:Y:S02]  /*5c60*/  IADD3 R29, P0, PT, RZ, -R42.reuse, RZ ;  /* 0x8000002aff1d7210 */ /* 0x080fe40007f1e0ff */
[----:B------:R-:W-:Y:S02]  /*5c70*/  IADD3.X R18, PT, PT, RZ, RZ, R18, P2, P3 ;  /* 0x000000ffff127210 */ /* 0x000fe400017e6412 */
[----:B------:R-:W-:Y:S01]  /*5c80*/  SEL R29, R29, R42, !P1 ;  /* 0x0000002a1d1d7207 */ /* 0x000fe20004800000 */
[----:B------:R-:W-:-:S05]  /*5c90*/  IMAD.X R42, RZ, RZ, ~R33, P0 ;  /* 0x000000ffff2a7224 */ /* 0x000fca00000e0e21 */
[----:B------:R-:W-:Y:S01]  /*5ca0*/  SEL R27, R42, R33, !P1 ;  /* 0x000000212a1b7207 */ /* 0x000fe20004800000 */
[----:B------:R-:W-:Y:S01]  /*5cb0*/  IMAD.HI.U32 R42, R36, R29, RZ ;  /* 0x0000001d242a7227 */ /* 0x000fe200078e00ff */
[----:B------:R-:W-:-:S03]  /*5cc0*/  LOP3.LUT R33, R32, R33, RZ, 0x3c, !PT ;  /* 0x0000002120217212 */ /* 0x000fc600078e3cff */
[----:B------:R-:W-:-:S04]  /*5cd0*/  IMAD.WIDE.U32 R42, R36, R27, R42 ;  /* 0x0000001b242a7225 */ /* 0x000fc800078e002a */
[C---:B------:R-:W-:Y:S02]  /*5ce0*/  IMAD R36, R18.reuse, R27, RZ ;  /* 0x0000001b12247224 */ /* 0x040fe400078e02ff */
[----:B------:R-:W-:-:S04]  /*5cf0*/  IMAD.HI.U32 R35, P2, R18, R29, R42 ;  /* 0x0000001d12237227 */ /* 0x000fc8000784002a */
[----:B------:R-:W-:Y:S01]  /*5d00*/  IMAD.HI.U32 R18, R18, R27, RZ ;  /* 0x0000001b12127227 */ /* 0x000fe200078e00ff */
[----:B------:R-:W-:-:S03]  /*5d10*/  IADD3 R36, P1, PT, R36, R35, RZ ;  /* 0x0000002324247210 */ /* 0x000fc60007f3e0ff */
[----:B------:R-:W-:Y:S02]  /*5d20*/  IMAD.X R18, RZ, RZ, R18, P2 ;  /* 0x000000ffff127224 */ /* 0x000fe400010e0612 */
[----:B------:R-:W-:-:S04]  /*5d30*/  IMAD.WIDE.U32 R42, R36, R38, RZ ;  /* 0x00000026242a7225 */ /* 0x000fc800078e00ff */
[----:B------:R-:W-:Y:S01]  /*5d40*/  IMAD R35, R36, R39, R43 ;  /* 0x0000002724237224 */ /* 0x000fe200078e022b */
[----:B------:R-:W-:Y:S01]  /*5d50*/  IADD3 R29, P0, PT, -R42, R29, RZ ;  /* 0x0000001d2a1d7210 */ /* 0x000fe20007f1e1ff */
[----:B------:R-:W-:-:S03]  /*5d60*/  IMAD.X R18, RZ, RZ, R18, P1 ;  /* 0x000000ffff127224 */ /* 0x000fc600008e0612 */
[-C--:B------:R-:W-:Y:S01]  /*5d70*/  ISETP.GE.U32.AND P2, PT, R29, R38.reuse, PT ;  /* 0x000000261d00720c */ /* 0x080fe20003f46070 */
[----:B------:R-:W-:-:S05]  /*5d80*/  IMAD R42, R18, R38, R35 ;  /* 0x00000026122a7224 */ /* 0x000fca00078e0223 */
[----:B------:R-:W-:Y:S02]  /*5d90*/  IADD3.X R27, PT, PT, ~R42, R27, RZ, P0, !PT ;  /* 0x0000001b2a1b7210 */ /* 0x000fe400007fe5ff */
[----:B------:R-:W-:Y:S02]  /*5da0*/  IADD3 R42, P0, PT, R29, -R38, RZ ;  /* 0x800000261d2a7210 */ /* 0x000fe40007f1e0ff */
[----:B------:R-:W-:-:S04]  /*5db0*/  ISETP.GE.U32.AND.EX P2, PT, R27, R39, PT, P2 ;  /* 0x000000271b00720c */ /* 0x000fc80003f46120 */
[----:B------:R-:W-:-:S04]  /*5dc0*/  SEL R29, R42, R29, P2 ;  /* 0x0000001d2a1d7207 */ /* 0x000fc80001000000 */
[----:B------:R-:W-:Y:S01]  /*5dd0*/  ISETP.GE.U32.AND P1, PT, R29, R38, PT ;  /* 0x000000261d00720c */ /* 0x000fe20003f26070 */
[----:B------:R-:W-:-:S05]  /*5de0*/  IMAD.X R38, R27, 0x1, ~R39, P0 ;  /* 0x000000011b267824 */ /* 0x000fca00000e0e27 */
[----:B------:R-:W-:Y:S02]  /*5df0*/  SEL R38, R38, R27, P2 ;  /* 0x0000001b26267207 */ /* 0x000fe40001000000 */
[----:B------:R-:W-:Y:S02]  /*5e00*/  IADD3 R27, P0, PT, R36, 0x1, RZ ;  /* 0x00000001241b7810 */ /* 0x000fe40007f1e0ff */
[----:B------:R-:W-:Y:S01]  /*5e10*/  ISETP.GE.U32.AND.EX P1, PT, R38, R39, PT, P1 ;  /* 0x000000272600720c */ /* 0x000fe20003f26110 */
[----:B------:R-:W-:Y:S01]  /*5e20*/  IMAD.MOV.U32 R38, RZ, RZ, R30 ;  /* 0x000000ffff267224 */ /* 0x000fe200078e001e */
[----:B------:R-:W-:Y:S01]  /*5e30*/  SEL R36, R27, R36, P2 ;  /* 0x000000241b247207 */ /* 0x000fe20001000000 */
[----:B------:R-:W-:Y:S02]  /*5e40*/  IMAD.X R27, RZ, RZ, R18, P0 ;  /* 0x000000ffff1b7224 */ /* 0x000fe400000e0612 */
[----:B------:R-:W-:Y:S01]  /*5e50*/  IMAD.MOV.U32 R39, RZ, RZ, 0x0 ;  /* 0x00000000ff277424 */ /* 0x000fe200078e00ff */
[----:B------:R-:W-:-:S02]  /*5e60*/  IADD3 R29, P0, PT, R36, 0x1, RZ ;  /* 0x00000001241d7810 */ /* 0x000fc40007f1e0ff */
[----:B------:R-:W-:Y:S02]  /*5e70*/  SEL R27, R27, R18, P2 ;  /* 0x000000121b1b7207 */ /* 0x000fe40001000000 */
[----:B------:R-:W-:Y:S02]  /*5e80*/  SEL R29, R29, R36, P1 ;  /* 0x000000241d1d7207 */ /* 0x000fe40000800000 */
        /* <DEDUP_REMOVED lines=11> */
[----:B------:R-:W-:Y:S06]  /*5f40*/  RET.REL.NODEC R38 `(_ZN5flash32flash_fwd_splitkv_combine_kernelI23Flash_fwd_kernel_traitsILi96ELi64ELi128ELi4ELb0ELb0EN7cutlass10bfloat16_tE19Flash_kernel_traitsILi96ELi64ELi128ELi4ES3_EELi16ELi7ELb1EEEvNS_16Flash_fwd_paramsE) ;  /* 0xffffffa0262c7950 */ /* 0x000fec0003c3ffff */
.L_x_256:
        /* <DEDUP_REMOVED lines=11> */
.L_x_5441:


//--------------------- .text._ZN5flash32flash_fwd_splitkv_combine_kernelI23Flash_fwd_kernel_traitsILi96ELi64ELi128ELi4ELb0ELb0EN7cutlass10bfloat16_tE19Flash_kernel_traitsILi96ELi64ELi128ELi4ES3_EELi16ELi6ELb1EEEvNS_16Flash_fwd_paramsE --------------------------
	.section	.text._ZN5flash32flash_fwd_splitkv_combine_kernelI23Flash_fwd_kernel_traitsILi96ELi64ELi128ELi4ELb0ELb0EN7cutlass10bfloat16_tE19Flash_kernel_traitsILi96ELi64ELi128ELi4ES3_EELi16ELi6ELb1EEEvNS_16Flash_fwd_paramsE,"ax",@progbits
	.align	128
        .global         _ZN5flash32flash_fwd_splitkv_combine_kernelI23Flash_fwd_kernel_traitsILi96ELi64ELi128ELi4ELb0ELb0EN7cutlass10bfloat16_tE19Flash_kernel_traitsILi96ELi64ELi128ELi4ES3_EELi16ELi6ELb1EEEvNS_16Flash_fwd_paramsE
        .type           _ZN5flash32flash_fwd_splitkv_combine_kernelI23Flash_fwd_kernel_traitsILi96ELi64ELi128ELi4ELb0ELb0EN7cutlass10bfloat16_tE19Flash_kernel_traitsILi96ELi64ELi128ELi4ES3_EELi16ELi6ELb1EEEvNS_16Flash_fwd_paramsE,@function
        .size           _ZN5flash32flash_fwd_splitkv_combine_kernelI23Flash_fwd_kernel_traitsILi96ELi64ELi128ELi4ELb0ELb0EN7cutlass10bfloat16_tE19Flash_kernel_traitsILi96ELi64ELi128ELi4ES3_EELi16ELi6ELb1EEEvNS_16Flash_fwd_paramsE,(.L_x_5442 - _ZN5flash32flash_fwd_splitkv_combine_kernelI23Flash_fwd_kernel_traitsILi96ELi64ELi128ELi4ELb0ELb0EN7cutlass10bfloat16_tE19Flash_kernel_traitsILi96ELi64ELi128ELi4ES3_EELi16ELi6ELb1EEEvNS_16Flash_fwd_paramsE)
        .other          _ZN5flash32flash_fwd_splitkv_combine_kernelI23Flash_fwd_kernel_traitsILi96ELi64ELi128ELi4ELb0ELb0EN7cutlass10bfloat16_tE19Flash_kernel_traitsILi96ELi64ELi128ELi4ES3_EELi16ELi6ELb1EEEvNS_16Flash_fwd_paramsE,@"STO_CUDA_ENTRY STV_DEFAULT"
_ZN5flash32flash_fwd_splitkv_combine_kernelI23Flash_fwd_kernel_traitsILi96ELi64ELi128ELi4ELb0ELb0EN7cutlass10bfloat16_tE19Flash_kernel_traitsILi96ELi64ELi128ELi4ES3_EELi16ELi6ELb1EEEvNS_16Flash_fwd_paramsE:
.text._ZN5flash32flash_fwd_splitkv_combine_kernelI23Flash_fwd_kernel_traitsILi96ELi64ELi128ELi4ELb0ELb0EN7cutlass10bfloat16_tE19Flash_kernel_traitsILi96ELi64ELi128ELi4ES3_EELi16ELi6ELb1EEEvNS_16Flash_fwd_paramsE:
[----:B------:R-:W-:Y:S08]  /*0000*/  LDC R1, c[0x0][0x37c] ;  /* 0x0000df00ff017b82 */ /* 0x000ff00000000800 */
[----:B------:R-:W0:Y:S01]  /*0010*/  LDC.64 R30, c[0x0][0x430] ;  /* 0x00010c00ff1e7b82 */ /* 0x000e220000000a00 */
[----:B------:R-:W0:Y:S07]  /*0020*/  LDCU UR4, c[0x0][0x3e0] ;  /* 0x00007c00ff0477ac */ /* 0x000e2e0008000800 */
[----:B------:R-:W1:Y:S01]  /*0030*/  S2UR UR6, SR_CTAID.X ;  /* 0x00000000000679c3 */ /* 0x000e620000002500 */
[----:B0-----:R-:W-:-:S04]  /*0040*/  IMAD R29, R31, UR4, RZ ;  /* 0x000000041f1d7c24 */ /* 0x001fc8000f8e02ff */
[----:B------:R-:W-:Y:S01]  /*0050*/  IMAD R30, R29, R30, RZ ;  /* 0x0000001e1d1e7224 */ /* 0x000fe200078e02ff */
[----:B-1----:R-:W-:-:S04]  /*0060*/  USHF.L.U32 UR6, UR6, 0x4, URZ ;  /* 0x0000000406067899 */ /* 0x002fc800080006ff */
[----:B------:R-:W-:Y:S02]  /*0070*/  VIMNMX R39, PT, PT, R30, R31, PT ;  /* 0x0000001f1e277248 */ /* 0x000fe40003fe0100 */
[----:B------:R-:W-:Y:S02]  /*0080*/  SHF.R.S32.HI R4, RZ, 0x1f, R30 ;  /* 0x0000001fff047819 */ /* 0x000fe4000001141e */
[----:B------:R-:W-:-:S04]  /*0090*/  SHF.R.S32.HI R15, RZ, 0x1f, R39 ;  /* 0x0000001fff0f7819 */ /* 0x000fc80000011427 */
[----:B------:R-:W-:-:S04]  /*00a0*/  LOP3.LUT R0, R4, R15, RZ, 0xfc, !PT ;  /* 0x0000000f04007212 */ /* 0x000fc800078efcff */
[----:B------:R-:W-:-:S13]  /*00b0*/  ISETP.NE.U32.AND P0, PT, R0, RZ, PT ;  /* 0x000000ff0000720c */ /* 0x000fda0003f05070 */
[----:B------:R-:W-:Y:S05]  /*00c0*/  @P0 BRA `(.L_x_257) ;  /* 0x0000000000500947 */ /* 0x000fea0003800000 */
[----:B------:R-:W0:Y:S01]  /*00d0*/  I2F.U32.RP R6, R39 ;  /* 0x0000002700067306 */ /* 0x000e220000209000 */
[----:B------:R-:W-:Y:S02]  /*00e0*/  IMAD.MOV R0, RZ, RZ, -R39 ;  /* 0x000000ffff007224 */ /* 0x000fe400078e0a27 */
[----:B------:R-:W-:Y:S01]  /*00f0*/  HFMA2 R2, -RZ, RZ, 0, 0 ;  /* 0x00000000ff027431 */ /* 0x000fe200000001ff */
[----:B------:R-:W-:-:S04]  /*0100*/  ISETP.NE.U32.AND P0, PT, R39, RZ, PT ;  /* 0x000000ff2700720c */ /* 0x000fc80003f05070 */
[----:B0-----:R-:W0:Y:S02]  /*0110*/  MUFU.RCP R3, R6 ;  /* 0x0000000600037308 */ /* 0x001e240000001000 */
[----:B0-----:R-:W-:-:S06]  /*0120*/  VIADD R3, R3, 0xffffffe ;  /* 0x0ffffffe03037836 */ /* 0x001fcc0000000000 */
[----:B------:R-:W0:Y:S02]  /*0130*/  F2I.FTZ.U32.TRUNC.NTZ R3, R3 ;  /* 0x0000000300037305 */ /* 0x000e24000021f000 */
[----:B0-----:R-:W-:-:S04]  /*0140*/  IMAD R5, R0, R3, RZ ;  /* 0x0000000300057224 */ /* 0x001fc800078e02ff */
[----:B------:R-:W-:Y:S01]  /*0150*/  IMAD.HI.U32 R5, R3, R5, R2 ;  /* 0x0000000503057227 */ /* 0x000fe200078e0002 */
[----:B------:R-:W-:-:S05]  /*0160*/  MOV R3, RZ ;  /* 0x000000ff00037202 */ /* 0x000fca0000000f00 */
[----:B------:R-:W-:-:S04]  /*0170*/  IMAD.HI.U32 R2, R5, R30, RZ ;  /* 0x0000001e05027227 */ /* 0x000fc800078e00ff */
[----:B------:R-:W-:-:S04]  /*0180*/  IMAD.MOV R0, RZ, RZ, -R2 ;  /* 0x000000ffff007224 */ /* 0x000fc800078e0a02 */
[----:B------:R-:W-:-:S05]  /*0190*/  IMAD R0, R39, R0, R30 ;  /* 0x0000000027007224 */ /* 0x000fca00078e021e */
[----:B------:R-:W-:-:S13]  /*01a0*/  ISETP.GE.U32.AND P2, PT, R0, R39, PT ;  /* 0x000000270000720c */ /* 0x000fda0003f46070 */
[----:B------:R-:W-:Y:S01]  /*01b0*/  @P2 IADD3 R0, PT, PT, -R39, R0, RZ ;  /* 0x0000000027002210 */ /* 0x000fe20007ffe1ff */
[----:B------:R-:W-:-:S03]  /*01c0*/  @P2 VIADD R2, R2, 0x1 ;  /* 0x0000000102022836 */ /* 0x000fc60000000000 */
[----:B------:R-:W-:-:S13]  /*01d0*/  ISETP.GE.U32.AND P1, PT, R0, R39, PT ;  /* 0x000000270000720c */ /* 0x000fda0003f26070 */
[----:B------:R-:W-:Y:S02]  /*01e0*/  @P1 IADD3 R2, PT, PT, R2, 0x1, RZ ;  /* 0x0000000102021810 */ /* 0x000fe40007ffe0ff */
[----:B------:R-:W-:Y:S01]  /*01f0*/  @!P0 LOP3.LUT R2, RZ, R39, RZ, 0x33, !PT ;  /* 0x00000027ff028212 */ /* 0x000fe200078e33ff */
[----:B------:R-:W-:Y:S06]  /*0200*/  BRA `(.L_x_258) ;  /* 0x0000000000207947 */ /* 0x000fec0003800000 */
.L_x_257:
[----:B------:R-:W-:Y:S01]  /*0210*/  IMAD.MOV.U32 R25, RZ, RZ, R30 ;  /* 0x000000ffff197224 */ /* 0x000fe200078e001e */
[----:B------:R-:W-:Y:S01]  /*0220*/  MOV R18, R39 ;  /* 0x0000002700127202 */ /* 0x000fe20000000f00 */
[----:B------:R-:W-:Y:S01]  /*0230*/  IMAD.MOV.U32 R19, RZ, RZ, R4 ;  /* 0x000000ffff137224 */ /* 0x000fe200078e0004 */
[----:B------:R-:W-:Y:S02]  /*0240*/  MOV R17, R15 ;  /* 0x0000000f00117202 */ /* 0x000fe40000000f00 */
[----:B------:R-:W-:Y:S02]  /*0250*/  MOV R16, 0x270 ;  /* 0x0000027000107802 */ /* 0x000fe40000000f00 */
[----:B------:R-:W-:Y:S05]  /*0260*/  CALL.REL.NOINC `($__internal_8_$__cuda_sm20_div_s64) ;  /* 0x0000004800287944 */ /* 0x000fea0003c00000 */
[----:B------:R-:W-:Y:S02]  /*0270*/  MOV R2, R0 ;  /* 0x0000000000027202 */ /* 0x000fe40000000f00 */
[----:B------:R-:W-:-:S07]  /*0280*/  MOV R3, R19 ;  /* 0x0000001300037202 */ /* 0x000fce0000000f00 */
.L_x_258:
        /* <DEDUP_REMOVED lines=30> */
.L_x_260:
[----:B------:R-:W-:Y:S01]  /*0470*/  IMAD.MOV.U32 R25, RZ, RZ, R2 ;  /* 0x000000ffff197224 */ /* 0x000fe200078e0002 */
[----:B------:R-:W-:Y:S02]  /*0480*/  MOV R19, R3 ;  /* 0x0000000300137202 */ /* 0x000fe40000000f00 */
[----:B------:R-:W-:Y:S02]  /*0490*/  MOV R16, 0x4b0 ;  /* 0x000004b000107802 */ /* 0x000fe40000000f00 */
[----:B------:R-:W-:Y:S05]  /*04a0*/  CALL.REL.NOINC `($__internal_8_$__cuda_sm20_div_s64) ;  /* 0x0000004400987944 */ /* 0x000fea0003c00000 */
[----:B------:R-:W-:Y:S02]  /*04b0*/  MOV R26, R0 ;  /* 0x00000000001a7202 */ /* 0x000fe40000000f00 */
[----:B------:R-:W-:Y:S02]  /*04c0*/  MOV R27, R19 ;  /* 0x00000013001b7202 */ /* 0x000fe40000000f00 */
.L_x_261:
[----:B------:R-:W-:Y:S05]  /*04d0*/  BSYNC.RECONVERGENT B0 ;  /* 0x0000000000007941 */ /* 0x000fea0003800200 */
.L_x_259:
[----:B------:R-:W0:Y:S01]  /*04e0*/  LDC R3, c[0x0][0x434] ;  /* 0x00010d00ff037b82 */ /* 0x000e220000000800 */
        /* <DEDUP_REMOVED lines=8> */
[----:B0-----:R-:W-:Y:S02]  /*0570*/  IMAD.MOV R5, RZ, RZ, -R9 ;  /* 0x000000ffff057224 */ /* 0x001fe400078e0a09 */
[----:B------:R-:W-:Y:S02]  /*0580*/  IMAD.MOV.U32 R8, RZ, RZ, RZ ;  /* 0x000000ffff087224 */ /* 0x000fe400078e00ff */
        /* <DEDUP_REMOVED lines=44> */
.L_x_263:
[----:B------:R-:W-:Y:S01]  /*0850*/  IMAD.MOV.U32 R25, RZ, RZ, R18 ;  /* 0x000000ffff197224 */ /* 0x000fe200078e0012 */
[----:B------:R-:W-:Y:S01]  /*0860*/  MOV R18, R10 ;  /* 0x0000000a00127202 */ /* 0x000fe20000000f00 */
[----:B------:R-:W-:Y:S01]  /*0870*/  IMAD.MOV.U32 R19, RZ, RZ, R17 ;  /* 0x000000ffff137224 */ /* 0x000fe200078e0011 */
[----:B------:R-:W-:Y:S02]  /*0880*/  MOV R17, R11 ;  /* 0x0000000b00117202 */ /* 0x000fe40000000f00 */
[----:B------:R-:W-:Y:S02]  /*0890*/  MOV R16, 0x8b0 ;  /* 0x000008b000107802 */ /* 0x000fe40000000f00 */
[----:B------:R-:W-:Y:S05]  /*08a0*/  CALL.REL.NOINC `($__internal_8_$__cuda_sm20_div_s64) ;  /* 0x0000004000987944 */ /* 0x000fea0003c00000 */
[----:B------:R-:W-:Y:S02]  /*08b0*/  MOV R18, R0 ;  /* 0x0000000000127202 */ /* 0x000fe40000000f00 */
.L_x_264:
[----:B------:R-:W-:Y:S05]  /*08c0*/  BSYNC.RECONVERGENT B0 ;  /* 0x0000000000007941 */ /* 0x000fea0003800200 */
.L_x_262:
[----:B------:R-:W0:Y:S01]  /*08d0*/  LDC R21, c[0x0][0x434] ;  /* 0x00010d00ff157b82 */ /* 0x000e220000000800 */
[----:B------:R-:W-:Y:S01]  /*08e0*/  IMAD.MOV.U32 R6, RZ, RZ, RZ ;  /* 0x000000ffff067224 */ /* 0x000fe200078e00ff */
[----:B------:R-:W-:Y:S01]  /*08f0*/  BSSY.RECONVERGENT B0, `(.L_x_265) ;  /* 0x0000077000007945 */ /* 0x000fe20003800200 */
[----:B0-----:R-:W-:Y:S02]  /*0900*/  IABS R5, R21 ;  /* 0x0000001500057213 */ /* 0x001fe40000000000 */
[----:B------:R-:W-:Y:S02]  /*0910*/  SHF.R.S32.HI R9, RZ, 0x1f, R21 ;  /* 0x0000001fff097819 */ /* 0x000fe40000011415 */
[----:B------:R-:W0:Y:S02]  /*0920*/  I2F.RP R8, R5 ;  /* 0x0000000500087306 */ /* 0x000e240000209400 */
[----:B------:R-:W-:-:S06]  /*0930*/  LOP3.LUT R9, R9, 0x1, RZ, 0xfc, !PT ;  /* 0x0000000109097812 */ /* 0x000fcc00078efcff */
[----:B0-----:R-:W0:Y:S02]  /*0940*/  MUFU.RCP R7, R8 ;  /* 0x0000000800077308 */ /* 0x001e240000001000 */
[----:B0-----:R-:W-:-:S06]  /*0950*/  VIADD R7, R7, 0xffffffe ;  /* 0x0ffffffe07077836 */ /* 0x001fcc0000000000 */
[----:B------:R-:W0:Y:S02]  /*0960*/  F2I.FTZ.U32.TRUNC.NTZ R7, R7 ;  /* 0x0000000700077305 */ /* 0x000e24000021f000 */
[----:B0-----:R-:W-:-:S04]  /*0970*/  IMAD.MOV R0, RZ, RZ, -R7 ;  /* 0x000000ffff007224 */ /* 0x001fc800078e0a07 */
[----:B------:R-:W-:Y:S01]  /*0980*/  IMAD R3, R0, R5, RZ ;  /* 0x0000000500037224 */ /* 0x000fe200078e02ff */
[----:B------:R-:W-:Y:S02]  /*0990*/  IABS R0, R2 ;  /* 0x0000000200007213 */ /* 0x000fe40000000000 */
[----:B------:R-:W-:Y:S01]  /*09a0*/  LOP3.LUT R2, R2, R21, RZ, 0x3c, !PT ;  /* 0x0000001502027212 */ /* 0x000fe200078e3cff */
[----:B------:R-:W-:-:S03]  /*09b0*/  IMAD.HI.U32 R3, R7, R3, R6 ;  /* 0x0000000307037227 */ /* 0x000fc600078e0006 */
[----:B------:R-:W-:Y:S01]  /*09c0*/  ISETP.GE.AND P2, PT, R2, RZ, PT ;  /* 0x000000ff0200720c */ /* 0x000fe20003f46270 */
        /* <DEDUP_REMOVED lines=8> */
[----:B------:R-:W-:Y:S02]  /*0a50*/  ISETP.GE.U32.AND P0, PT, R0, R5, PT ;  /* 0x000000050000720c */ /* 0x000fe40003f06070 */
[----:B------:R-:W0:Y:S11]  /*0a60*/  LDC R0, c[0x0][0x3e0] ;  /* 0x0000f800ff007b82 */ /* 0x000e360000000800 */
[----:B------:R-:W-:-:S04]  /*0a70*/  @P0 VIADD R3, R3, 0x1 ;  /* 0x0000000103030836 */ /* 0x000fc80000000000 */
[----:B------:R-:W-:-:S04]  /*0a80*/  IMAD.MOV.U32 R2, RZ, RZ, R3 ;  /* 0x000000ffff027224 */ /* 0x000fc800078e0003 */
[----:B------:R-:W-:Y:S01]  /*0a90*/  @!P2 IMAD.MOV R2, RZ, RZ, -R2 ;  /* 0x000000ffff02a224 */ /* 0x000fe200078e0a02 */
[----:B------:R-:W-:Y:S02]  /*0aa0*/  @!P1 LOP3.LUT R2, RZ, R21, RZ, 0x33, !PT ;  /* 0x00000015ff029212 */ /* 0x000fe400078e33ff */
[----:B0-----:R-:W-:-:S03]  /*0ab0*/  IABS R6, R0 ;  /* 0x0000000000067213 */ /* 0x001fc60000000000 */
[----:B------:R-:W-:Y:S01]  /*0ac0*/  IMAD R9, R2, R9, RZ ;  /* 0x0000000902097224 */ /* 0x000fe200078e02ff */
[----:B------:R-:W-:Y:S01]  /*0ad0*/  ISETP.NE.AND P5, PT, R0, RZ, PT ;  /* 0x000000ff0000720c */ /* 0x000fe20003fa5270 */
[----:B------:R-:W0:Y:S01]  /*0ae0*/  I2F.RP R13, R6 ;  /* 0x00000006000d7306 */ /* 0x000e220000209400 */
[----:B------:R-:W-:Y:S02]  /*0af0*/  ISETP.NE.AND P4, PT, R2, RZ, PT ;  /* 0x000000ff0200720c */ /* 0x000fe40003f85270 */
[-C--:B------:R-:W-:Y:S02]  /*0b00*/  IABS R8, R9.reuse ;  /* 0x0000000900087213 */ /* 0x080fe40000000000 */
[----:B------:R-:W-:-:S03]  /*0b10*/  IABS R17, R9 ;  /* 0x0000000900117213 */ /* 0x000fc60000000000 */
[----:B------:R-:W1:Y:S02]  /*0b20*/  I2F.RP R7, R8 ;  /* 0x0000000800077306 */ /* 0x000e640000209400 */
[----:B------:R-:W-:-:S06]  /*0b30*/  IMAD.MOV R17, RZ, RZ, -R17 ;  /* 0x000000ffff117224 */ /* 0x000fcc00078e0a11 */
[----:B0-----:R-:W0:Y:S08]  /*0b40*/  MUFU.RCP R22, R13 ;  /* 0x0000000d00167308 */ /* 0x001e300000001000 */
[----:B-1----:R-:W1:Y:S01]  /*0b50*/  MUFU.RCP R3, R7 ;  /* 0x0000000700037308 */ /* 0x002e620000001000 */
[----:B0-----:R-:W-:-:S07]  /*0b60*/  VIADD R22, R22, 0xffffffe ;  /* 0x0ffffffe16167836 */ /* 0x001fce0000000000 */
[----:B------:R0:W-:Y:S01]  /*0b70*/  F2I.FTZ.U32.TRUNC.NTZ R23, R22 ;  /* 0x0000001600177305 */ /* 0x0001e2000021f000 */
[----:B-1----:R-:W-:Y:S02]  /*0b80*/  VIADD R24, R3, 0xffffffe ;  /* 0x0ffffffe03187836 */ /* 0x002fe40000000000 */
[----:B------:R-:W-:-:S05]  /*0b90*/  VIADD R3, R0, 0xffffffff ;  /* 0xffffffff00037836 */ /* 0x000fca0000000000 */
[----:B------:R-:W1:Y:S01]  /*0ba0*/  F2I.FTZ.U32.TRUNC.NTZ R25, R24 ;  /* 0x0000001800197305 */ /* 0x000e62000021f000 */
[----:B------:R-:W-:-:S04]  /*0bb0*/  IADD3 R7, PT, PT, R3, R8, RZ ;  /* 0x0000000803077210 */ /* 0x000fc80007ffe0ff */
[----:B------:R-:W-:Y:S01]  /*0bc0*/  IABS R13, R7 ;  /* 0x00000007000d7213 */ /* 0x000fe20000000000 */
[----:B0-----:R-:W-:Y:S02]  /*0bd0*/  IMAD.MOV.U32 R22, RZ, RZ, RZ ;  /* 0x000000ffff167224 */ /* 0x001fe400078e00ff */
[----:B-1----:R-:W-:Y:S02]  /*0be0*/  IMAD.MOV R5, RZ, RZ, -R25 ;  /* 0x000000ffff057224 */ /* 0x002fe400078e0a19 */
[----:B------:R-:W-:Y:S02]  /*0bf0*/  IMAD.MOV.U32 R24, RZ, RZ, RZ ;  /* 0x000000ffff187224 */ /* 0x000fe400078e00ff */
[----:B------:R-:W-:Y:S02]  /*0c00*/  IMAD R12, R5, R8, RZ ;  /* 0x00000008050c7224 */ /* 0x000fe400078e02ff */
[----:B------:R-:W-:Y:S02]  /*0c10*/  IMAD.MOV R5, RZ, RZ, -R23 ;  /* 0x000000ffff057224 */ /* 0x000fe400078e0a17 */
[----:B------:R-:W-:-:S04]  /*0c20*/  IMAD.HI.U32 R12, R25, R12, R24 ;  /* 0x0000000c190c7227 */ /* 0x000fc800078e0018 */
[----:B------:R-:W-:Y:S02]  /*0c30*/  IMAD R5, R5, R6, RZ ;  /* 0x0000000605057224 */ /* 0x000fe400078e02ff */
[----:B------:R-:W-:-:S04]  /*0c40*/  IMAD.HI.U32 R12, R12, R13, RZ ;  /* 0x0000000d0c0c7227 */ /* 0x000fc800078e00ff */
[----:B------:R-:W-:Y:S02]  /*0c50*/  IMAD R17, R12, R17, R13 ;  /* 0x000000110c117224 */ /* 0x000fe400078e020d */
[----:B------:R-:W-:Y:S01]  /*0c60*/  IMAD.HI.U32 R14, R23, R5, R22 ;  /* 0x00000005170e7227 */ /* 0x000fe200078e0016 */
[----:B------:R-:W-:Y:S02]  /*0c70*/  LOP3.LUT R5, R7, R8, RZ, 0x3c, !PT ;  /* 0x0000000807057212 */ /* 0x000fe400078e3cff */
[----:B------:R-:W-:Y:S02]  /*0c80*/  ISETP.GT.U32.AND P1, PT, R8, R17, PT ;  /* 0x000000110800720c */ /* 0x000fe40003f24070 */
[----:B------:R-:W-:Y:S01]  /*0c90*/  ISETP.GE.AND P0, PT, R5, RZ, PT ;  /* 0x000000ff0500720c */ /* 0x000fe20003f06270 */
[----:B------:R-:W-:Y:S01]  /*0ca0*/  IMAD.HI.U32 R14, R14, R13, RZ ;  /* 0x0000000d0e0e7227 */ /* 0x000fe200078e00ff */
[----:B------:R-:W0:Y:S01]  /*0cb0*/  LDC.U8 R5, c[0x0][0x549] ;  /* 0x00015240ff057b82 */ /* 0x000e220000000000 */
[----:B------:R-:W-:-:S02]  /*0cc0*/  LOP3.LUT R7, R7, R0, RZ, 0x3c, !PT ;  /* 0x0000000007077212 */ /* 0x000fc400078e3cff */
[----:B------:R-:W-:-:S04]  /*0cd0*/  IMAD.MOV R16, RZ, RZ, -R14 ;  /* 0x000000ffff107224 */ /* 0x000fc800078e0a0e */
[----:B------:R-:W-:Y:S02]  /*0ce0*/  IMAD R13, R6, R16, R13 ;  /* 0x00000010060d7224 */ /* 0x000fe400078e020d */
[----:B------:R-:W-:Y:S02]  /*0cf0*/  @!P1 IMAD.IADD R17, R17, 0x1, -R8 ;  /* 0x0000000111119824 */ /* 0x000fe400078e0a08 */
[----:B------:R-:W-:Y:S01]  /*0d00*/  @!P1 VIADD R12, R12, 0x1 ;  /* 0x000000010c0c9836 */ /* 0x000fe20000000000 */
[----:B------:R-:W-:Y:S02]  /*0d10*/  ISETP.GT.U32.AND P2, PT, R6, R13, PT ;  /* 0x0000000d0600720c */ /* 0x000fe40003f44070 */
[----:B------:R-:W-:Y:S02]  /*0d20*/  ISETP.GE.U32.AND P3, PT, R17, R8, PT ;  /* 0x000000081100720c */ /* 0x000fe40003f66070 */
[----:B------:R-:W-:-:S09]  /*0d30*/  ISETP.NE.AND P1, PT, R9, RZ, PT ;  /* 0x000000ff0900720c */ /* 0x000fd20003f25270 */
[----:B------:R-:W-:Y:S02]  /*0d40*/  @!P2 IMAD.IADD R13, R13, 0x1, -R6 ;  /* 0x000000010d0da824 */ /* 0x000fe400078e0a06 */
[----:B------:R-:W-:Y:S01]  /*0d50*/  @P3 IADD3 R12, PT, PT, R12, 0x1, RZ ;  /* 0x000000010c0c3810 */ /* 0x000fe20007ffe0ff */
[----:B------:R-:W-:Y:S01]  /*0d60*/  @!P2 VIADD R14, R14, 0x1 ;  /* 0x000000010e0ea836 */ /* 0x000fe20000000000 */
[----:B------:R-:W-:Y:S02]  /*0d70*/  ISETP.GE.AND P3, PT, R7, RZ, PT ;  /* 0x000000ff0700720c */ /* 0x000fe40003f66270 */
[----:B0-----:R-:W-:Y:S01]  /*0d80*/  ISETP.NE.AND P2, PT, R5, RZ, PT ;  /* 0x000000ff0500720c */ /* 0x001fe20003f45270 */
[----:B------:R-:W-:Y:S01]  /*0d90*/  @!P0 IMAD.MOV R12, RZ, RZ, -R12 ;  /* 0x000000ffff0c8224 */ /* 0x000fe200078e0a0c */
[----:B------:R-:W-:Y:S02]  /*0da0*/  @!P1 LOP3.LUT R12, RZ, R8, RZ, 0x33, !PT ;  /* 0x00000008ff0c9212 */ /* 0x000fe400078e33ff */
[----:B------:R-:W-:-:S02]  /*0db0*/  ISETP.GE.U32.AND P1, PT, R13, R6, PT ;  /* 0x000000060d00720c */ /* 0x000fc40003f26070 */
[-C--:B------:R-:W-:Y:S02]  /*0dc0*/  ISETP.LT.U32.AND P0, PT, R18, R12.reuse, PT ;  /* 0x0000000c1200720c */ /* 0x080fe40003f01070 */
[----:B------:R-:W-:Y:S02]  /*0dd0*/  SHF.R.S32.HI R13, RZ, 0x1f, R12 ;  /* 0x0000001fff0d7819 */ /* 0x000fe4000001140c */
[----:B------:R-:W-:Y:S02]  /*0de0*/  SHF.R.S32.HI R5, RZ, 0x1f, R9 ;  /* 0x0000001fff057819 */ /* 0x000fe40000011409 */
[-C--:B------:R-:W-:Y:S02]  /*0df0*/  ISETP.LT.AND.EX P0, PT, R19, R13.reuse, PT, P0 ;  /* 0x0000000d1300720c */ /* 0x080fe40003f01300 */
[----:B------:R-:W-:Y:S02]  /*0e00*/  SEL R21, R21, 0x1, !P2 ;  /* 0x0000000115157807 */ /* 0x000fe40005000000 */
[----:B------:R-:W-:Y:S01]  /*0e10*/  SEL R7, R19, R13, P0 ;  /* 0x0000000d13077207 */ /* 0x000fe20000000000 */
[----:B------:R-:W-:Y:S01]  /*0e20*/  @P1 VIADD R14, R14, 0x1 ;  /* 0x000000010e0e1836 */ /* 0x000fe20000000000 */
[----:B------:R-:W-:-:S02]  /*0e30*/  SEL R8, R18, R12, P0 ;  /* 0x0000000c12087207 */ /* 0x000fc40000000000 */
[----:B------:R-:W-:Y:S01]  /*0e40*/  LOP3.LUT R6, R19, R7, RZ, 0xfc, !PT ;  /* 0x0000000713067212 */ /* 0x000fe200078efcff */
[----:B------:R-:W-:Y:S01]  /*0e50*/  @!P3 IMAD.MOV R14, RZ, RZ, -R14 ;  /* 0x000000ffff0eb224 */ /* 0x000fe200078e0a0e */
[----:B------:R-:W-:Y:S02]  /*0e60*/  @!P5 LOP3.LUT R14, RZ, R0, RZ, 0x33, !PT ;  /* 0x00000000ff0ed212 */ /* 0x000fe400078e33ff */
[----:B------:R-:W-:Y:S02]  /*0e70*/  ISETP.NE.U32.AND P1, PT, R6, RZ, PT ;  /* 0x000000ff0600720c */ /* 0x000fe40003f25070 */
[----:B------:R-:W-:-:S04]  /*0e80*/  SEL R6, RZ, 0x1, !P4 ;  /* 0x00000001ff067807 */ /* 0x000fc80006000000 */
[----:B------:R-:W-:-:S07]  /*0e90*/  LOP3.LUT R6, R5, R6, RZ, 0xfc, !PT ;  /* 0x0000000605067212 */ /* 0x000fce00078efcff */
        /* <DEDUP_REMOVED lines=21> */
.L_x_266:
[----:B------:R-:W-:Y:S01]  /*0ff0*/  IMAD.MOV.U32 R25, RZ, RZ, R18 ;  /* 0x000000ffff197224 */ /* 0x000fe200078e0012 */
[----:B------:R-:W-:Y:S01]  /*1000*/  MOV R18, R8 ;  /* 0x0000000800127202 */ /* 0x000fe20000000f00 */
[----:B------:R-:W-:Y:S01]  /*1010*/  IMAD.MOV.U32 R17, RZ, RZ, R7 ;  /* 0x000000ffff117224 */ /* 0x000fe200078e0007 */
[----:B------:R-:W-:Y:S02]  /*1020*/  MOV R16, 0x1040 ;  /* 0x0000104000107802 */ /* 0x000fe40000000f00 */
[----:B------:R-:W-:Y:S05]  /*1030*/  CALL.REL.NOINC `($__internal_8_$__cuda_sm20_div_s64) ;  /* 0x0000003800b47944 */ /* 0x000fea0003c00000 */
[----:B------:R-:W-:Y:S02]  /*1040*/  MOV R44, R0 ;  /* 0x00000000002c7202 */ /* 0x000fe40000000f00 */
[----:B------:R-:W-:Y:S02]  /*1050*/  MOV R45, R19 ;  /* 0x00000013002d7202 */ /* 0x000fe40000000f00 */
.L_x_267:
[----:B------:R-:W-:Y:S05]  /*1060*/  BSYNC.RECONVERGENT B0 ;  /* 0x0000000000007941 */ /* 0x000fea0003800200 */
.L_x_265:
[-C--:B------:R-:W-:Y:S01]  /*1070*/  IABS R13, R29.reuse ;  /* 0x0000001d000d7213 */ /* 0x080fe20000000000 */
[----:B------:R-:W0:Y:S01]  /*1080*/  LDC R2, c[0x0][0x434] ;  /* 0x00010d00ff027b82 */ /* 0x000e220000000800 */
[----:B------:R-:W-:Y:S01]  /*1090*/  IABS R0, R29 ;  /* 0x0000001d00007213 */ /* 0x000fe20000000000 */
        /* <DEDUP_REMOVED lines=21> */
[----:B------:R-:W-:-:S04]  /*11f0*/  @P2 VIADD R12, R12, 0x1 ;  /* 0x000000010c0c2836 */ /* 0x000fc80000000000 */
[----:B------:R-:W-:-:S04]  /*1200*/  IMAD.MOV.U32 R5, RZ, RZ, R12 ;  /* 0x000000ffff057224 */ /* 0x000fc800078e000c */
[----:B------:R-:W-:Y:S01]  /*1210*/  @!P0 IMAD.MOV R5, RZ, RZ, -R5 ;  /* 0x000000ffff058224 */ /* 0x000fe200078e0a05 */
[----:B------:R-:W-:Y:S01]  /*1220*/  @!P1 LOP3.LUT R5, RZ, R13, RZ, 0x33, !PT ;  /* 0x0000000dff059212 */ /* 0x000fe200078e33ff */
[----:B------:R-:W-:-:S03]  /*1230*/  IMAD R13, R14, R21, RZ ;  /* 0x000000150e0d7224 */ /* 0x000fc600078e02ff */
[----:B------:R-:W-:Y:S01]  /*1240*/  ISETP.LT.U32.AND P0, PT, R26, R5, PT ;  /* 0x000000051a00720c */ /* 0x000fe20003f01070 */
[----:B------:R-:W-:Y:S01]  /*1250*/  IMAD R6, R6, R13, RZ ;  /* 0x0000000d06067224 */ /* 0x000fe200078e02ff */
        /* <DEDUP_REMOVED lines=27> */
.L_x_269:
[----:B------:R-:W-:Y:S01]  /*1410*/  IMAD.MOV.U32 R25, RZ, RZ, R26 ;  /* 0x000000ffff197224 */ /* 0x000fe200078e001a */
[----:B------:R-:W-:Y:S01]  /*1420*/  MOV R19, R27 ;  /* 0x0000001b00137202 */ /* 0x000fe20000000f00 */
[----:B------:R-:W-:Y:S01]  /*1430*/  IMAD.MOV.U32 R18, RZ, RZ, R5 ;  /* 0x000000ffff127224 */ /* 0x000fe200078e0005 */
[----:B------:R-:W-:Y:S02]  /*1440*/  MOV R16, 0x1460 ;  /* 0x0000146000107802 */ /* 0x000fe40000000f00 */
[----:B------:R-:W-:Y:S05]  /*1450*/  CALL.REL.NOINC `($__internal_8_$__cuda_sm20_div_s64) ;  /* 0x0000003400ac7944 */ /* 0x000fea0003c00000 */
[----:B------:R-:W-:Y:S02]  /*1460*/  MOV R22, R0 ;  /* 0x0000000000167202 */ /* 0x000fe40000000f00 */
[----:B------:R-:W-:Y:S02]  /*1470*/  MOV R23, R19 ;  /* 0x0000001300177202 */ /* 0x000fe40000000f00 */
.L_x_270:
[----:B------:R-:W-:Y:S05]  /*1480*/  BSYNC.RECONVERGENT B0 ;  /* 0x0000000000007941 */ /* 0x000fea0003800200 */
.L_x_268:
[----:B------:R-:W0:Y:S01]  /*1490*/  S2R R20, SR_TID.X ;  /* 0x0000000000147919 */ /* 0x000e220000002100 */
[----:B------:R-:W1:Y:S01]  /*14a0*/  LDCU UR4, c[0x0][0x534] ;  /* 0x0000a680ff0477ac */ /* 0x000e620008000800 */
[----:B------:R-:W-:Y:S01]  /*14b0*/  IADD3 R13, P0, PT, R30, -UR6, RZ ;  /* 0x800000061e0d7c10 */ /* 0x000fe2000ff1e0ff */
[----:B------:R-:W2:Y:S03]  /*14c0*/  LDCU.64 UR10, c[0x0][0x358] ;  /* 0x00006b00ff0a77ac */ /* 0x000ea60008000a00 */
[----:B------:R-:W-:Y:S02]  /*14d0*/  IADD3.X R12, PT, PT, R4, -0x1, RZ, P0, !PT ;  /* 0xffffffff040c7810 */ /* 0x000fe400007fe4ff */
[----:B0-----:R-:W-:Y:S02]  /*14e0*/  LOP3.LUT R0, R20, 0xf, RZ, 0xc0, !PT ;  /* 0x0000000f14007812 */ /* 0x001fe400078ec0ff */
[----:B------:R-:W-:-:S02]  /*14f0*/  SHF.R.U32.HI R25, RZ, 0x4, R20 ;  /* 0x00000004ff197819 */ /* 0x000fc40000011614 */
[----:B------:R-:W-:Y:S02]  /*1500*/  ISETP.GT.U32.AND P1, PT, R13, R0, PT ;  /* 0x000000000d00720c */ /* 0x000fe40003f24070 */
[----:B------:R-:W-:Y:S01]  /*1510*/  IADD3 R26, P2, PT, R0, UR6, RZ ;  /* 0x00000006001a7c10 */ /* 0x000fe2000ff5e0ff */
[C---:B------:R-:W-:Y:S01]  /*1520*/  VIADD R37, R25.reuse, 0x8 ;  /* 0x0000000819257836 */ /* 0x040fe20000000000 */
[----:B------:R-:W-:Y:S01]  /*1530*/  ISETP.GT.AND.EX P1, PT, R12, RZ, PT, P1 ;  /* 0x000000ff0c00720c */ /* 0x000fe20003f24310 */
[C---:B------:R-:W-:Y:S01]  /*1540*/  VIADD R35, R25.reuse, 0x10 ;  /* 0x0000001019237836 */ /* 0x040fe20000000000 */
[----:B------:R-:W-:Y:S01]  /*1550*/  IADD3.X R27, PT, PT, RZ, RZ, RZ, P2, !PT ;  /* 0x000000ffff1b7210 */ /* 0x000fe200017fe4ff */
[C---:B------:R-:W-:Y:S01]  /*1560*/  VIADD R33, R25.reuse, 0x18 ;  /* 0x0000001819217836 */ /* 0x040fe20000000000 */
[C---:B-1----:R-:W-:Y:S01]  /*1570*/  ISETP.GE.OR P0, PT, R25.reuse, UR4, !P1 ;  /* 0x0000000419007c0c */ /* 0x042fe2000cf06670 */
[----:B------:R-:W-:Y:S01]  /*1580*/  VIADD R31, R25, 0x20 ;  /* 0x00000020191f7836 */ /* 0x000fe20000000000 */
[----:B------:R-:W-:-:S02]  /*1590*/  ISETP.GE.OR P6, PT, R37, UR4, !P1 ;  /* 0x0000000425007c0c */ /* 0x000fc4000cfc6670 */
[----:B------:R-:W-:Y:S02]  /*15a0*/  ISETP.GE.OR P5, PT, R35, UR4, !P1 ;  /* 0x0000000423007c0c */ /* 0x000fe4000cfa6670 */
[----:B------:R-:W-:Y:S02]  /*15b0*/  ISETP.GE.OR P4, PT, R33, UR4, !P1 ;  /* 0x0000000421007c0c */ /* 0x000fe4000cf86670 */
[----:B------:R-:W-:-:S05]  /*15c0*/  ISETP.GE.OR P3, PT, R31, UR4, !P1 ;  /* 0x000000041f007c0c */ /* 0x000fca000cf66670 */
[----:B------:R-:W0:Y:S01]  /*15d0*/  @!P0 LDC.64 R16, c[0x0][0x428] ;  /* 0x00010a00ff108b82 */ /* 0x000e220000000a00 */
[----:B------:R-:W-:Y:S01]  /*15e0*/  @!P0 IMAD.WIDE.U32 R40, R30, R25, R26 ;  /* 0x000000191e288225 */ /* 0x000fe200078e001a */
[----:B------:R-:W-:-:S03]  /*15f0*/  @!P6 MOV R42, R26 ;  /* 0x0000001a002ae202 */ /* 0x000fc60000000f00 */
[----:B------:R-:W-:Y:S02]  /*1600*/  @!P0 IMAD R14, R25, R4, R41 ;  /* 0x00000004190e8224 */ /* 0x000fe400078e0229 */
[----:B------:R-:W-:Y:S01]  /*1610*/  @!P6 IMAD.MOV.U32 R43, RZ, RZ, R27 ;  /* 0x000000ffff2be224 */ /* 0x000fe200078e001b */
[----:B------:R-:W1:Y:S01]  /*1620*/  @!P6 LDC.64 R12, c[0x0][0x428] ;  /* 0x00010a00ff0ceb82 */ /* 0x000e620000000a00 */
[----:B------:R-:W-:Y:S01]  /*1630*/  @!P5 MOV R41, R27 ;  /* 0x0000001b0029d202 */ /* 0x000fe20000000f00 */
[----:B------:R-:W-:-:S06]  /*1640*/  @!P6 IMAD.WIDE.U32 R42, R30, R37, R42 ;  /* 0x000000251e2ae225 */ /* 0x000fcc00078e002a */
[----:B------:R-:W3:Y:S01]  /*1650*/  @!P5 LDC.64 R18, c[0x0][0x428] ;  /* 0x00010a00ff12db82 */ /* 0x000ee20000000a00 */
[----:B0-----:R-:W-:-:S04]  /*1660*/  @!P0 LEA R46, P2, R40, R16, 0x2 ;  /* 0x00000010282e8211 */ /* 0x001fc800078410ff */
[----:B------:R-:W-:Y:S01]  /*1670*/  @!P0 LEA.HI.X R47, R40, R17, R14, 0x2, P2 ;  /* 0x00000011282f8211 */ /* 0x000fe200010f140e */
[----:B------:R-:W-:Y:S02]  /*1680*/  IMAD.MOV.U32 R14, RZ, RZ, -0x800000 ;  /* 0xff800000ff0e7424 */ /* 0x000fe400078e00ff */
[----:B------:R-:W0:Y:S01]  /*1690*/  @!P4 LDC.64 R16, c[0x0][0x428] ;  /* 0x00010a00ff10cb82 */ /* 0x000e220000000a00 */
[----:B------:R-:W-:Y:S02]  /*16a0*/  @!P5 IMAD.MOV.U32 R40, RZ, RZ, R26 ;  /* 0x000000ffff28d224 */ /* 0x000fe400078e001a */
[----:B------:R-:W-:Y:S01]  /*16b0*/  @!P6 IMAD R24, R37, R4, R43 ;  /* 0x000000042518e224 */ /* 0x000fe200078e022b */
[----:B--2---:R2:W4:Y:S01]  /*16c0*/  @!P0 LDG.E R14, desc[UR10][R46.64] ;  /* 0x0000000a2e0e8981 */ /* 0x004522000c1e1900 */
[----:B-1----:R-:W-:Y:S01]  /*16d0*/  @!P6 LEA R36, P0, R42, R12, 0x2 ;  /* 0x0000000c2a24e211 */ /* 0x002fe200078010ff */
[----:B------:R-:W-:Y:S01]  /*16e0*/  @!P5 IMAD.WIDE.U32 R40, R30, R35, R40 ;  /* 0x000000231e28d225 */ /* 0x000fe200078e0028 */
[----:B------:R-:W-:-:S02]  /*16f0*/  @!P4 MOV R43, R27 ;  /* 0x0000001b002bc202 */ /* 0x000fc40000000f00 */
[----:B------:R-:W-:Y:S01]  /*1700*/  @!P6 LEA.HI.X R37, R42, R13, R24, 0x2, P0 ;  /* 0x0000000d2a25e211 */ /* 0x000fe200000f1418 */
[----:B------:R-:W-:Y:S01]  /*1710*/  @!P5 IMAD R24, R35, R4, R41 ;  /* 0x000000042318d224 */ /* 0x000fe200078e0229 */
[----:B------:R-:W1:Y:S01]  /*1720*/  @!P3 LDC.64 R12, c[0x0][0x428] ;  /* 0x00010a00ff0cbb82 */ /* 0x000e620000000a00 */
[----:B------:R-:W-:Y:S01]  /*1730*/  VIADD R35, R25, 0x28 ;  /* 0x0000002819237836 */ /* 0x000fe20000000000 */
[----:B---3--:R-:W-:Y:S01]  /*1740*/  @!P5 LEA R18, P0, R40, R18, 0x2 ;  /* 0x000000122812d211 */ /* 0x008fe200078010ff */
[--C-:B------:R-:W-:Y:S02]  /*1750*/  @!P4 IMAD.MOV.U32 R42, RZ, RZ, R26.reuse ;  /* 0x000000ffff2ac224 */ /* 0x100fe400078e001a */
[----:B------:R-:W-:Y:S01]  /*1760*/  @!P3 IMAD.MOV.U32 R32, RZ, RZ, R26 ;  /* 0x000000ffff20b224 */ /* 0x000fe200078e001a */
[----:B------:R-:W-:Y:S01]  /*1770*/  ISETP.GE.OR P2, PT, R35, UR4, !P1 ;  /* 0x0000000423007c0c */ /* 0x000fe2000cf46670 */
[----:B------:R-:W-:Y:S01]  /*1780*/  @!P4 IMAD.WIDE.U32 R42, R30, R33, R42 ;  /* 0x000000211e2ac225 */ /* 0x000fe200078e002a */
[----:B------:R-:W-:-:S03]  /*1790*/  @!P5 LEA.HI.X R19, R40, R19, R24, 0x2, P0 ;  /* 0x000000132813d211 */ /* 0x000fc600000f1418 */
[----:B------:R-:W-:Y:S01]  /*17a0*/  @!P4 IMAD R24, R33, R4, R43 ;  /* 0x000000042118c224 */ /* 0x000fe200078e022b */
[----:B0-----:R-:W-:Y:S01]  /*17b0*/  @!P4 LEA R40, P0, R42, R16, 0x2 ;  /* 0x000000102a28c211 */ /* 0x001fe200078010ff */
[----:B------:R-:W-:-:S03]  /*17c0*/  @!P3 IMAD.MOV.U32 R33, RZ, RZ, R27 ;  /* 0x000000ffff21b224 */ /* 0x000fc600078e001b */
[----:B------:R-:W-:Y:S01]  /*17d0*/  @!P4 LEA.HI.X R41, R42, R17, R24, 0x2, P0 ;  /* 0x000000112a29c211 */ /* 0x000fe200000f1418 */
[----:B------:R-:W-:Y:S02]  /*17e0*/  @!P3 IMAD.WIDE.U32 R32, R30, R31, R32 ;  /* 0x0000001f1e20b225 */ /* 0x000fe400078e0020 */
[----:B------:R-:W0:Y:S02]  /*17f0*/  @!P2 LDC.64 R16, c[0x0][0x428] ;  /* 0x00010a00ff10ab82 */ /* 0x000e240000000a00 */
[----:B------:R-:W-:Y:S02]  /*1800*/  @!P3 IMAD R24, R31, R4, R33 ;  /* 0x000000041f18b224 */ /* 0x000fe400078e0221 */
[C---:B------:R-:W-:Y:S01]  /*1810*/  VIADD R33, R25.reuse, 0x30 ;  /* 0x0000003019217836 */ /* 0x040fe20000000000 */
[----:B-1----:R-:W-:Y:S01]  /*1820*/  @!P3 LEA R42, P0, R32, R12, 0x2 ;  /* 0x0000000c202ab211 */ /* 0x002fe200078010ff */
[----:B------:R-:W-:-:S03]  /*1830*/  VIADD R31, R25, 0x38 ;  /* 0x00000038191f7836 */ /* 0x000fc60000000000 */
[----:B------:R-:W-:Y:S02]  /*1840*/  @!P3 LEA.HI.X R43, R32, R13, R24, 0x2, P0 ;  /* 0x0000000d202bb211 */ /* 0x000fe400000f1418 */
[----:B------:R-:W-:Y:S01]  /*1850*/  MOV R24, 0xff800000 ;  /* 0xff80000000187802 */ /* 0x000fe20000000f00 */
[----:B--2---:R-:W-:Y:S01]  /*1860*/  @!P2 IMAD.MOV.U32 R47, RZ, RZ, R27 ;  /* 0x000000ffff2fa224 */ /* 0x004fe200078e001b */
[----:B------:R-:W-:Y:S02]  /*1870*/  @!P2 MOV R46, R26 ;  /* 0x0000001a002ea202 */ /* 0x000fe40000000f00 */
[----:B------:R-:W-:Y:S02]  /*1880*/  ISETP.GE.OR P0, PT, R33, UR4, !P1 ;  /* 0x0000000421007c0c */ /* 0x000fe4000cf06670 */
[----:B------:R1:W2:Y:S01]  /*1890*/  @!P6 LDG.E R24, desc[UR10][R36.64] ;  /* 0x0000000a2418e981 */ /* 0x0002a2000c1e1900 */
[----:B------:R-:W-:Y:S01]  /*18a0*/  ISETP.GE.OR P6, PT, R31, UR4, !P1 ;  /* 0x000000041f007c0c */ /* 0x000fe2000cfc6670 */
[----:B------:R-:W-:-:S04]  /*18b0*/  @!P2 IMAD.WIDE.U32 R46, R30, R35, R46 ;  /* 0x000000231e2ea225 */ /* 0x000fc800078e002e */
[----:B------:R-:W-:Y:S01]  /*18c0*/  @!P2 IMAD R12, R35, R4, R47 ;  /* 0x00000004230ca224 */ /* 0x000fe200078e022f */
[----:B0-----:R-:W-:Y:S01]  /*18d0*/  @!P2 LEA R48, P1, R46, R16, 0x2 ;  /* 0x000000102e30a211 */ /* 0x001fe200078210ff */
[----:B------:R-:W-:-:S03]  /*18e0*/  IMAD.MOV.U32 R32, RZ, RZ, -0x800000 ;  /* 0xff800000ff207424 */ /* 0x000fc600078e00ff */
[----:B------:R-:W-:Y:S02]  /*18f0*/  @!P2 LEA.HI.X R49, R46, R17, R12, 0x2, P1 ;  /* 0x000000112e31a211 */ /* 0x000fe400008f140c */
[----:B------:R-:W0:Y:S01]  /*1900*/  @!P0 LDC.64 R16, c[0x0][0x428] ;  /* 0x00010a00ff108b82 */ /* 0x000e220000000a00 */
[----:B------:R-:W-:Y:S01]  /*1910*/  @!P0 MOV R53, R27 ;  /* 0x0000001b00358202 */ /* 0x000fe20000000f00 */
[----:B------:R-:W-:Y:S01]  /*1920*/  @!P0 IMAD.MOV.U32 R52, RZ, RZ, R26 ;  /* 0x000000ffff348224 */ /* 0x000fe200078e001a */
[----:B------:R3:W5:Y:S01]  /*1930*/  @!P5 LDG.E R32, desc[UR10][R18.64] ;  /* 0x0000000a1220d981 */ /* 0x000762000c1e1900 */
[----:B------:R-:W-:-:S04]  /*1940*/  MOV R35, 0xff800000 ;  /* 0xff80000000237802 */ /* 0x000fc80000000f00 */
[----:B------:R-:W3:Y:S01]  /*1950*/  @!P6 LDC.64 R12, c[0x0][0x428] ;  /* 0x00010a00ff0ceb82 */ /* 0x000ee20000000a00 */
[----:B------:R-:W-:Y:S01]  /*1960*/  IMAD.MOV.U32 R46, RZ, RZ, -0x800000 ;  /* 0xff800000ff2e7424 */ /* 0x000fe200078e00ff */
[----:B------:R-:W5:Y:S01]  /*1970*/  @!P4 LDG.E R35, desc[UR10][R40.64] ;  /* 0x0000000a2823c981 */ /* 0x000f62000c1e1900 */
[----:B-1----:R-:W-:Y:S02]  /*1980*/  @!P6 IMAD.MOV.U32 R36, RZ, RZ, R26 ;  /* 0x000000ffff24e224 */ /* 0x002fe400078e001a */
[----:B------:R-:W-:Y:S02]  /*1990*/  @!P6 IMAD.MOV.U32 R37, RZ, RZ, R27 ;  /* 0x000000ffff25e224 */ /* 0x000fe400078e001b */
[----:B------:R-:W5:Y:S01]  /*19a0*/  @!P3 LDG.E R46, desc[UR10][R42.64] ;  /* 0x0000000a2a2eb981 */ /* 0x000f62000c1e1900 */
[----:B------:R-:W-:-:S04]  /*19b0*/  @!P0 IMAD.WIDE.U32 R52, R30, R33, R52 ;  /* 0x000000211e348225 */ /* 0x000fc800078e0034 */
[----:B------:R-:W-:-:S04]  /*19c0*/  @!P6 IMAD.WIDE.U32 R36, R30, R31, R36 ;  /* 0x0000001f1e24e225 */ /* 0x000fc800078e0024 */
[----:B------:R-:W-:Y:S01]  /*19d0*/  @!P0 IMAD R26, R33, R4, R53 ;  /* 0x00000004211a8224 */ /* 0x000fe200078e0235 */
[C---:B0-----:R-:W-:Y:S01]  /*19e0*/  @!P0 LEA R50, P3, R52.reuse, R16, 0x2 ;  /* 0x0000001034328211 */ /* 0x041fe200078610ff */
[----:B------:R-:W-:Y:S01]  /*19f0*/  @!P6 IMAD R4, R31, R4, R37 ;  /* 0x000000041f04e224 */ /* 0x000fe200078e0225 */
[----:B---3--:R-:W-:Y:S01]  /*1a00*/  MOV R19, 0xff800000 ;  /* 0xff80000000137802 */ /* 0x008fe20000000f00 */
[----:B------:R-:W-:Y:S01]  /*1a10*/  IMAD.MOV.U32 R18, RZ, RZ, -0x800000 ;  /* 0xff800000ff127424 */ /* 0x000fe200078e00ff */
[----:B------:R-:W-:Y:S01]  /*1a20*/  @!P0 LEA.HI.X R51, R52, R17, R26, 0x2, P3 ;  /* 0x0000001134338211 */ /* 0x000fe200018f141a */
[----:B------:R-:W-:Y:S01]  /*1a30*/  IMAD.MOV.U32 R16, RZ, RZ, -0x800000 ;  /* 0xff800000ff107424 */ /* 0x000fe200078e00ff */
[C---:B------:R-:W-:Y:S02]  /*1a40*/  @!P6 LEA R12, P1, R36.reuse, R12, 0x2 ;  /* 0x0000000c240ce211 */ /* 0x040fe400078210ff */
[----:B------:R-:W3:Y:S02]  /*1a50*/  @!P2 LDG.E R19, desc[UR10][R48.64] ;  /* 0x0000000a3013a981 */ /* 0x000ee4000c1e1900 */
[----:B------:R-:W-:-:S02]  /*1a60*/  @!P6 LEA.HI.X R13, R36, R13, R4, 0x2, P1 ;  /* 0x0000000d240de211 */ /* 0x000fc400008f1404 */
[----:B------:R-:W3:Y:S04]  /*1a70*/  @!P0 LDG.E R18, desc[UR10][R50.64] ;  /* 0x0000000a32128981 */ /* 0x000ee8000c1e1900 */
[----:B------:R0:W3:Y:S01]  /*1a80*/  @!P6 LDG.E R16, desc[UR10][R12.64] ;  /* 0x0000000a0c10e981 */ /* 0x0000e2000c1e1900 */
[----:B------:R-:W1:Y:S08]  /*1a90*/  S2UR UR4, SR_CgaCtaId ;  /* 0x00000000000479c3 */ /* 0x000e700000008800 */
[----:B0-----:R-:W0:Y:S01]  /*1aa0*/  LDC R13, c[0x0][0x434] ;  /* 0x00010d00ff0d7b82 */ /* 0x001e220000000800 */
[----:B------:R-:W-:-:S02]  /*1ab0*/  UMOV UR5, 0x400 ;  /* 0x0000040000057882 */ /* 0x000fc40000000000 */
[----:B-1----:R-:W-:Y:S01]  /*1ac0*/  ULEA UR4, UR4, UR5, 0x18 ;  /* 0x0000000504047291 */ /* 0x002fe2000f8ec0ff */
[----:B------:R-:W-:Y:S02]  /*1ad0*/  ISETP.GT.U32.AND P0, PT, R20, 0x37f, PT ;  /* 0x0000037f1400780c */ /* 0x000fe40003f04070 */
[----:B0-----:R-:W-:-:S04]  /*1ae0*/  IABS R4, R13 ;  /* 0x0000000d00047213 */ /* 0x001fc80000000000 */
[----:B------:R-:W0:Y:S01]  /*1af0*/  I2F.RP R26, R4 ;  /* 0x00000004001a7306 */ /* 0x000e220000209400 */
[----:B------:R-:W-:-:S05]  /*1b00*/  LEA R0, R0, UR4, 0x2 ;  /* 0x0000000400007c11 */ /* 0x000fca000f8e10ff */
[----:B------:R-:W-:Y:S02]  /*1b10*/  IMAD R25, R25, 0x44, R0 ;  /* 0x0000004419197824 */ /* 0x000fe400078e0200 */
[----:B0-----:R-:W0:Y:S01]  /*1b20*/  MUFU.RCP R36, R26 ;  /* 0x0000001a00247308 */ /* 0x001e220000001000 */
[C---:B------:R-:W-:Y:S02]  /*1b30*/  ISETP.GT.U32.AND P5, PT, R20.reuse, 0x2ff, PT ;  /* 0x000002ff1400780c */ /* 0x040fe40003fa4070 */
[C---:B------:R-:W-:Y:S02]  /*1b40*/  ISETP.GT.U32.AND P4, PT, R20.reuse, 0x27f, PT ;  /* 0x0000027f1400780c */ /* 0x040fe40003f84070 */
[C---:B------:R-:W-:Y:S02]  /*1b50*/  ISETP.GT.U32.AND P3, PT, R20.reuse, 0x1ff, PT ;  /* 0x000001ff1400780c */ /* 0x040fe40003f64070 */
[C---:B------:R-:W-:Y:S02]  /*1b60*/  ISETP.GT.U32.AND P2, PT, R20.reuse, 0x17f, PT ;  /* 0x0000017f1400780c */ /* 0x040fe40003f44070 */
[----:B------:R-:W-:-:S02]  /*1b70*/  ISETP.GT.U32.AND P1, PT, R20, 0xff, PT ;  /* 0x000000ff1400780c */ /* 0x000fc40003f24070 */
[----:B0-----:R-:W-:-:S04]  /*1b80*/  IADD3 R36, PT, PT, R36, 0xffffffe, RZ ;  /* 0x0ffffffe24247810 */ /* 0x001fc80007ffe0ff */
[----:B------:R-:W0:Y:S01]  /*1b90*/  F2I.FTZ.U32.TRUNC.NTZ R37, R36 ;  /* 0x0000002400257305 */ /* 0x000e22000021f000 */
[----:B------:R-:W-:Y:S02]  /*1ba0*/  SHF.R.U32.HI R28, RZ, 0x3, R20 ;  /* 0x00000003ff1c7819 */ /* 0x000fe40000011614 */
[----:B------:R-:W-:Y:S01]  /*1bb0*/  LOP3.LUT R38, R20, 0x7, RZ, 0xc0, !PT ;  /* 0x0000000714267812 */ /* 0x000fe200078ec0ff */
[----:B------:R-:W-:Y:S02]  /*1bc0*/  IMAD.MOV.U32 R34, RZ, RZ, -0x800000 ;  /* 0xff800000ff227424 */ /* 0x000fe400078e00ff */
[--C-:B0-----:R-:W-:Y:S02]  /*1bd0*/  IMAD.MOV R27, RZ, RZ, -R37.reuse ;  /* 0x000000ffff1b7224 */ /* 0x101fe400078e0a25 */
[----:B------:R-:W-:Y:S02]  /*1be0*/  IMAD.MOV.U32 R36, RZ, RZ, RZ ;  /* 0x000000ffff247224 */ /* 0x000fe400078e00ff */
[----:B------:R-:W-:Y:S01]  /*1bf0*/  IMAD R12, R27, R4, RZ ;  /* 0x000000041b0c7224 */ /* 0x000fe200078e02ff */
[----:B------:R-:W-:Y:S01]  /*1c00*/  LEA R27, R28, UR4, 0x2 ;  /* 0x000000041c1b7c11 */ /* 0x000fe2000f8e10ff */
[----:B------:R-:W-:Y:S01]  /*1c10*/  IMAD.MOV.U32 R33, RZ, RZ, -0x800000 ;  /* 0xff800000ff217424 */ /* 0x000fe200078e00ff */
[----:B------:R-:W-:Y:S01]  /*1c20*/  MOV R26, 0xff800000 ;  /* 0xff800000001a7802 */ /* 0x000fe20000000f00 */
[----:B------:R-:W-:-:S04]  /*1c30*/  IMAD.HI.U32 R12, R37, R12, R36 ;  /* 0x0000000c250c7227 */ /* 0x000fc800078e0024 */
[----:B------:R-:W-:Y:S01]  /*1c40*/  IMAD.MOV.U32 R31, RZ, RZ, -0x800000 ;  /* 0xff800000ff1f7424 */ /* 0x000fe200078e00ff */
[----:B------:R-:W-:Y:S01]  /*1c50*/  IABS R17, R2 ;  /* 0x0000000200117213 */ /* 0x000fe20000000000 */
[----:B------:R-:W-:Y:S01]  /*1c60*/  IMAD.MOV.U32 R37, RZ, RZ, -0x800000 ;  /* 0xff800000ff257424 */ /* 0x000fe200078e00ff */
[----:B------:R-:W0:Y:S01]  /*1c70*/  LDCU UR4, c[0x0][0x430] ;  /* 0x00008600ff0477ac */ /* 0x000e220008000800 */
[----:B------:R-:W-:Y:S02]  /*1c80*/  IMAD R36, R38, 0x44, R27 ;  /* 0x0000004426247824 */ /* 0x000fe400078e021b */
[----:B------:R-:W-:Y:S02]  /*1c90*/  IMAD.MOV.U32 R27, RZ, RZ, -0x800000 ;  /* 0xff800000ff1b7424 */ /* 0x000fe400078e00ff */
[----:B------:R-:W-:-:S05]  /*1ca0*/  IMAD.HI.U32 R12, R12, R17, RZ ;  /* 0x000000110c0c7227 */ /* 0x000fca00078e00ff */
[----:B------:R-:W-:-:S05]  /*1cb0*/  IADD3 R0, PT, PT, -R12, RZ, RZ ;  /* 0x000000ff0c007210 */ /* 0x000fca0007ffe1ff */
[----:B------:R-:W-:Y:S01]  /*1cc0*/  IMAD R17, R4, R0, R17 ;  /* 0x0000000004117224 */ /* 0x000fe200078e0211 */
[----:B----4-:R1:W-:Y:S04]  /*1cd0*/  STS [R25], R14 ;  /* 0x0000000e19007388 */ /* 0x0103e80000000800 */
[----:B--2---:R-:W-:Y:S01]  /*1ce0*/  @!P0 STS [R25+0x220], R24 ;  /* 0x0002201819008388 */ /* 0x004fe20000000800 */
[----:B------:R-:W-:Y:S01]  /*1cf0*/  ISETP.GT.U32.AND P0, PT, R20, 0x7f, PT ;  /* 0x0000007f1400780c */ /* 0x000fe20003f04070 */
[----:B-1----:R-:W1:Y:S02]  /*1d00*/  LDC R14, c[0x0][0x3e0] ;  /* 0x0000f800ff0e7b82 */ /* 0x002e640000000800 */
[----:B-----5:R-:W-:Y:S04]  /*1d10*/  @!P5 STS [R25+0x440], R32 ;  /* 0x000440201900d388 */ /* 0x020fe80000000800 */
[----:B------:R2:W-:Y:S04]  /*1d20*/  @!P4 STS [R25+0x660], R35 ;  /* 0x000660231900c388 */ /* 0x0005e80000000800 */
[----:B------:R-:W-:Y:S04]  /*1d30*/  @!P3 STS [R25+0x880], R46 ;  /* 0x0008802e1900b388 */ /* 0x000fe80000000800 */
[----:B---3--:R-:W-:Y:S04]  /*1d40*/  @!P2 STS [R25+0xaa0], R19 ;  /* 0x000aa0131900a388 */ /* 0x008fe80000000800 */
[----:B------:R-:W-:Y:S04]  /*1d50*/  @!P1 STS [R25+0xcc0], R18 ;  /* 0x000cc01219009388 */ /* 0x000fe80000000800 */
[----:B------:R-:W-:Y:S01]  /*1d60*/  @!P0 STS [R25+0xee0], R16 ;  /* 0x000ee01019008388 */ /* 0x000fe20000000800 */
[----:B------:R-:W-:Y:S01]  /*1d70*/  BAR.SYNC.DEFER_BLOCKING 0x0 ;  /* 0x0000000000007b1d */ /* 0x000fe20000010000 */
[----:B--2---:R-:W-:Y:S01]  /*1d80*/  MOV R35, 0xff800000 ;  /* 0xff80000000237802 */ /* 0x004fe20000000f00 */
[----:B------:R-:W-:-:S04]  /*1d90*/  IMAD.MOV.U32 R32, RZ, RZ, -0x800000 ;  /* 0xff800000ff207424 */ /* 0x000fc800078e00ff */
        /* <DEDUP_REMOVED lines=8> */
[----:B------:R-:W-:-:S02]  /*1e20*/  ISETP.GT.U32.AND P1, PT, R4, R17, PT ;  /* 0x000000110400720c */ /* 0x000fc40003f24070 */
[----:B------:R-:W-:-:S11]  /*1e30*/  LOP3.LUT R2, R2, R13, RZ, 0x3c, !PT ;  /* 0x0000000d02027212 */ /* 0x000fd600078e3cff */
[----:B------:R-:W-:Y:S02]  /*1e40*/  @!P1 IADD3 R17, PT, PT, R17, -R4, RZ ;  /* 0x8000000411119210 */ /* 0x000fe40007ffe0ff */
[----:B--2---:R-:W-:Y:S02]  /*1e50*/  FMNMX3.FTZ R0, R37, R34, R35, !PT ;  /* 0x0000002225007276 */ /* 0x004fe40007810023 */
[----:B------:R-:W-:Y:S02]  /*1e60*/  ISETP.GE.U32.AND P2, PT, R17, R4, PT ;  /* 0x000000041100720c */ /* 0x000fe40003f46070 */
[----:B---3--:R-:W-:Y:S01]  /*1e70*/  FMNMX3.FTZ R0, R0, R32, R33, !PT ;  /* 0x0000002000007276 */ /* 0x008fe20007810021 */
[----:B------:R-:W-:-:S03]  /*1e80*/  @!P1 VIADD R12, R12, 0x1 ;  /* 0x000000010c0c9836 */ /* 0x000fc60000000000 */
[----:B----4-:R-:W-:-:S04]  /*1e90*/  FMNMX3.FTZ R0, R0, R26, R31, !PT ;  /* 0x0000001a00007276 */ /* 0x010fc8000781001f */
[----:B-----5:R-:W-:Y:S02]  /*1ea0*/  FMNMX.FTZ R41, R0, R27, !PT ;  /* 0x0000001b00297209 */ /* 0x020fe40007810000 */
[----:B------:R-:W-:Y:S02]  /*1eb0*/  ISETP.GE.AND P0, PT, R2, RZ, PT ;  /* 0x000000ff0200720c */ /* 0x000fe40003f06270 */
[----:B------:R-:W-:Y:S01]  /*1ec0*/  ISETP.NE.AND P1, PT, R13, RZ, PT ;  /* 0x000000ff0d00720c */ /* 0x000fe20003f25270 */
[----:B------:R-:W2:Y:S01]  /*1ed0*/  SHFL.BFLY PT, R18, R41, 0x4, 0x1f ;  /* 0x0c801f0029127f89 */ /* 0x000ea200000e0000 */
[----:B------:R-:W-:Y:S01]  /*1ee0*/  @P2 VIADD R12, R12, 0x1 ;  /* 0x000000010c0c2836 */ /* 0x000fe20000000000 */
[----:B------:R-:W-:Y:S02]  /*1ef0*/  SHF.R.S32.HI R19, RZ, 0x1f, R29 ;  /* 0x0000001fff137819 */ /* 0x000fe4000001141d */
[----:B-1----:R-:W-:Y:S02]  /*1f00*/  IABS R4, R14 ;  /* 0x0000000e00047213 */ /* 0x002fe40000000000 */
[----:B------:R-:W-:-:S04]  /*1f10*/  LOP3.LUT R19, R19, 0x1, RZ, 0xfc, !PT ;  /* 0x0000000113137812 */ /* 0x000fc800078efcff */
[----:B------:R-:W-:Y:S02]  /*1f20*/  @!P0 IADD3 R12, PT, PT, -R12, RZ, RZ ;  /* 0x000000ff0c0c8210 */ /* 0x000fe40007ffe1ff */
[----:B------:R-:W-:Y:S01]  /*1f30*/  @!P1 LOP3.LUT R12, RZ, R13, RZ, 0x33, !PT ;  /* 0x0000000dff0c9212 */ /* 0x000fe200078e33ff */
[----:B------:R-:W1:Y:S04]  /*1f40*/  I2F.RP R17, R4 ;  /* 0x0000000400117306 */ /* 0x000e680000209400 */
[----:B------:R-:W-:-:S05]  /*1f50*/  IMAD R2, R12, R19, RZ ;  /* 0x000000130c027224 */ /* 0x000fca00078e02ff */
[----:B------:R-:W-:Y:S02]  /*1f60*/  IABS R16, R2 ;  /* 0x0000000200107213 */ /* 0x000fe40000000000 */
[----:B--2---:R-:W-:Y:S02]  /*1f70*/  FMNMX.FTZ R18, R41, R18, !PT ;  /* 0x0000001229127209 */ /* 0x004fe40007810000 */
[----:B------:R-:W2:Y:S03]  /*1f80*/  I2F.RP R0, R16 ;  /* 0x0000001000007306 */ /* 0x000ea60000209400 */
[----:B------:R-:W3:Y:S05]  /*1f90*/  SHFL.BFLY PT, R19, R18, 0x2, 0x1f ;  /* 0x0c401f0012137f89 */ /* 0x000eea00000e0000 */
[----:B-1----:R-:W1:Y:S08]  /*1fa0*/  MUFU.RCP R25, R17 ;  /* 0x0000001100197308 */ /* 0x002e700000001000 */
[----:B--2---:R2:W4:Y:S01]  /*1fb0*/  MUFU.RCP R40, R0 ;  /* 0x0000000000287308 */ /* 0x0045220000001000 */
[----:B-1----:R-:W-:Y:S01]  /*1fc0*/  VIADD R25, R25, 0xffffffe ;  /* 0x0ffffffe19197836 */ /* 0x002fe20000000000 */
[----:B---3--:R-:W-:-:S06]  /*1fd0*/  FMNMX.FTZ R19, R18, R19, !PT ;  /* 0x0000001312137209 */ /* 0x008fcc0007810000 */
[----:B------:R-:W1:Y:S01]  /*1fe0*/  F2I.FTZ.U32.TRUNC.NTZ R25, R25 ;  /* 0x0000001900197305 */ /* 0x000e62000021f000 */
[----:B--2---:R-:W2:Y:S01]  /*1ff0*/  SHFL.BFLY PT, R0, R19, 0x1, 0x1f ;  /* 0x0c201f0013007f89 */ /* 0x004ea200000e0000 */
[----:B----4-:R-:W-:-:S06]  /*2000*/  VIADD R40, R40, 0xffffffe ;  /* 0x0ffffffe28287836 */ /* 0x010fcc0000000000 */
[----:B------:R3:W4:Y:S01]  /*2010*/  F2I.FTZ.U32.TRUNC.NTZ R41, R40 ;  /* 0x0000002800297305 */ /* 0x000722000021f000 */
[----:B------:R-:W-:Y:S01]  /*2020*/  IMAD.MOV.U32 R24, RZ, RZ, RZ ;  /* 0x000000ffff187224 */ /* 0x000fe200078e00ff */
[----:B-1----:R-:W-:-:S05]  /*2030*/  IADD3 R17, PT, PT, RZ, -R25, RZ ;  /* 0x80000019ff117210 */ /* 0x002fca0007ffe0ff */
[----:B------:R-:W-:-:S04]  /*2040*/  IMAD R17, R17, R4, RZ ;  /* 0x0000000411117224 */ /* 0x000fc800078e02ff */
[----:B------:R-:W-:-:S04]  /*2050*/  IMAD.HI.U32 R24, R25, R17, R24 ;  /* 0x0000001119187227 */ /* 0x000fc800078e0018 */
[----:B---3--:R-:W-:Y:S02]  /*2060*/  HFMA2 R40, -RZ, RZ, 0, 0 ;  /* 0x00000000ff287431 */ /* 0x008fe400000001ff */
[----:B----4-:R-:W-:Y:S01]  /*2070*/  IMAD.MOV R17, RZ, RZ, -R41 ;  /* 0x000000ffff117224 */ /* 0x010fe200078e0a29 */
[----:B--2---:R-:W-:Y:S01]  /*2080*/  FMNMX.FTZ R0, R19, R0, !PT ;  /* 0x0000000013007209 */ /* 0x004fe20007810000 */
[----:B------:R-:W-:Y:S02]  /*2090*/  IMAD.IADD R3, R3, 0x1, R16 ;  /* 0x0000000103037824 */ /* 0x000fe400078e0210 */
[----:B------:R-:W-:Y:S01]  /*20a0*/  IMAD R17, R17, R16, RZ ;  /* 0x0000001011117224 */ /* 0x000fe200078e02ff */
[----:B------:R-:W-:-:S03]  /*20b0*/  FSETP.NEU.FTZ.AND P0, PT, R0, -INF , PT ;  /* 0xff8000000000780b */ /* 0x000fc60003f1d000 */
[----:B------:R-:W-:Y:S01]  /*20c0*/  IMAD.HI.U32 R40, R41, R17, R40 ;  /* 0x0000001129287227 */ /* 0x000fe200078e0028 */
[----:B------:R-:W-:Y:S02]  /*20d0*/  IABS R17, R3 ;  /* 0x0000000300117213 */ /* 0x000fe40000000000 */
[----:B------:R-:W-:Y:S02]  /*20e0*/  FSEL R0, R0, RZ, P0 ;  /* 0x000000ff00007208 */ /* 0x000fe40000000000 */
[----:B------:R-:W-:Y:S01]  /*20f0*/  IABS R25, R2 ;  /* 0x0000000200197213 */ /* 0x000fe20000000000 */
[----:B------:R-:W-:-:S04]  /*2100*/  IMAD.HI.U32 R24, R24, R17, RZ ;  /* 0x0000001118187227 */ /* 0x000fc800078e00ff */
[C---:B------:R-:W-:Y:S01]  /*2110*/  FADD.FTZ R41, -R0.reuse, R37 ;  /* 0x0000002500297221 */ /* 0x040fe20000010100 */
[----:B------:R-:W-:Y:S01]  /*2120*/  FADD.FTZ R46, -R0, R34 ;  /* 0x00000022002e7221 */ /* 0x000fe20000010100 */
[----:B------:R-:W-:Y:S01]  /*2130*/  IMAD.MOV R25, RZ, RZ, -R25 ;  /* 0x000000ffff197224 */ /* 0x000fe200078e0a19 */
[----:B------:R-:W-:Y:S01]  /*2140*/  IADD3 R19, PT, PT, -R24, RZ, RZ ;  /* 0x000000ff18137210 */ /* 0x000fe20007ffe1ff */
[----:B------:R-:W-:-:S04]  /*2150*/  IMAD.HI.U32 R40, R40, R17, RZ ;  /* 0x0000001128287227 */ /* 0x000fc800078e00ff */
[----:B------:R-:W-:Y:S01]  /*2160*/  FMUL.FTZ R41, R41, 1.4426950216293334961 ;  /* 0x3fb8aa3b29297820 */ /* 0x000fe20000410000 */
[----:B------:R-:W-:Y:S01]  /*2170*/  FMUL.FTZ R46, R46, 1.4426950216293334961 ;  /* 0x3fb8aa3b2e2e7820 */ /* 0x000fe20000410000 */
[--C-:B------:R-:W-:Y:S02]  /*2180*/  IMAD R25, R40, R25, R17.reuse ;  /* 0x0000001928197224 */ /* 0x100fe400078e0211 */
[----:B------:R-:W-:Y:S01]  /*2190*/  IMAD R19, R4, R19, R17 ;  /* 0x0000001304137224 */ /* 0x000fe200078e0211 */
[----:B------:R-:W-:Y:S04]  /*21a0*/  MUFU.EX2 R18, R46 ;  /* 0x0000002e00127308 */ /* 0x000fe80000000800 */
[----:B------:R-:W1:Y:S01]  /*21b0*/  MUFU.EX2 R17, R41 ;  /* 0x0000002900117308 */ /* 0x000e620000000800 */
[----:B------:R-:W-:-:S04]  /*21c0*/  FADD.FTZ R43, -R0, R35 ;  /* 0x00000023002b7221 */ /* 0x000fc80000010100 */
[----:B------:R-:W-:Y:S01]  /*21d0*/  FMUL.FTZ R43, R43, 1.4426950216293334961 ;  /* 0x3fb8aa3b2b2b7820 */ /* 0x000fe20000410000 */
[----:B------:R-:W-:Y:S01]  /*21e0*/  FADD.FTZ R42, -R0, R32 ;  /* 0x00000020002a7221 */ /* 0x000fe20000010100 */
[----:B-1----:R-:W-:Y:S02]  /*21f0*/  FADD.FTZ R18, R17, R18 ;  /* 0x0000001211127221 */ /* 0x002fe40000010000 */
[----:B------:R-:W1:Y:S01]  /*2200*/  MUFU.EX2 R17, R43 ;  /* 0x0000002b00117308 */ /* 0x000e620000000800 */
[----:B------:R-:W-:Y:S01]  /*2210*/  FMUL.FTZ R42, R42, 1.4426950216293334961 ;  /* 0x3fb8aa3b2a2a7820 */ /* 0x000fe20000410000 */
[----:B------:R-:W-:Y:S01]  /*2220*/  FADD.FTZ R41, -R0, R33 ;  /* 0x0000002100297221 */ /* 0x000fe20000010100 */
[----:B-1----:R-:W-:Y:S02]  /*2230*/  FADD.FTZ R17, R18, R17 ;  /* 0x0000001112117221 */ /* 0x002fe40000010000 */
[----:B------:R-:W1:Y:S01]  /*2240*/  MUFU.EX2 R18, R42 ;  /* 0x0000002a00127308 */ /* 0x000e620000000800 */
[----:B------:R-:W-:Y:S01]  /*2250*/  FMUL.FTZ R41, R41, 1.4426950216293334961 ;  /* 0x3fb8aa3b29297820 */ /* 0x000fe20000410000 */
[----:B------:R-:W-:Y:S01]  /*2260*/  FADD.FTZ R47, -R0, R26 ;  /* 0x0000001a002f7221 */ /* 0x000fe20000010100 */
[----:B-1----:R-:W-:-:S02]  /*2270*/  FADD.FTZ R18, R17, R18 ;  /* 0x0000001211127221 */ /* 0x002fc40000010000 */
[----:B------:R-:W1:Y:S01]  /*2280*/  MUFU.EX2 R17, R41 ;  /* 0x0000002900117308 */ /* 0x000e620000000800 */
[----:B------:R-:W-:Y:S01]  /*2290*/  FMUL.FTZ R47, R47, 1.4426950216293334961 ;  /* 0x3fb8aa3b2f2f7820 */ /* 0x000fe20000410000 */
[----:B------:R-:W-:Y:S01]  /*22a0*/  FADD.FTZ R46, -R0, R31 ;  /* 0x0000001f002e7221 */ /* 0x000fe20000010100 */
[----:B-1----:R-:W-:Y:S02]  /*22b0*/  FADD.FTZ R17, R18, R17 ;  /* 0x0000001112117221 */ /* 0x002fe40000010000 */
[----:B------:R-:W1:Y:S01]  /*22c0*/  MUFU.EX2 R18, R47 ;  /* 0x0000002f00127308 */ /* 0x000e620000000800 */
[----:B------:R-:W-:Y:S01]  /*22d0*/  FMUL.FTZ R46, R46, 1.4426950216293334961 ;  /* 0x3fb8aa3b2e2e7820 */ /* 0x000fe20000410000 */
[----:B------:R-:W-:-:S04]  /*22e0*/  FADD.FTZ R43, -R0, R27 ;  /* 0x0000001b002b7221 */ /* 0x000fc80000010100 */
[----:B------:R-:W-:Y:S01]  /*22f0*/  FMUL.FTZ R43, R43, 1.4426950216293334961 ;  /* 0x3fb8aa3b2b2b7820 */ /* 0x000fe20000410000 */
[----:B-1----:R-:W-:Y:S02]  /*2300*/  FADD.FTZ R18, R17, R18 ;  /* 0x0000001211127221 */ /* 0x002fe40000010000 */
[----:B------:R-:W1:Y:S04]  /*2310*/  MUFU.EX2 R17, R46 ;  /* 0x0000002e00117308 */ /* 0x000e680000000800 */
[----:B------:R-:W2:Y:S01]  /*2320*/  MUFU.EX2 R42, R43 ;  /* 0x0000002b002a7308 */ /* 0x000ea20000000800 */
[----:B-1----:R-:W-:-:S04]  /*2330*/  FADD.FTZ R17, R18, R17 ;  /* 0x0000001112117221 */ /* 0x002fc80000010000 */
[----:B--2---:R-:W-:-:S05]  /*2340*/  FADD.FTZ R42, R17, R42 ;  /* 0x0000002a112a7221 */ /* 0x004fca0000010000 */
[----:B------:R-:W1:Y:S02]  /*2350*/  SHFL.BFLY PT, R41, R42, 0x4, 0x1f ;  /* 0x0c801f002a297f89 */ /* 0x000e6400000e0000 */
[----:B-1----:R-:W-:-:S05]  /*2360*/  FADD.FTZ R41, R42, R41 ;  /* 0x000000292a297221 */ /* 0x002fca0000010000 */
[----:B------:R-:W1:Y:S01]  /*2370*/  SHFL.BFLY PT, R18, R41, 0x2, 0x1f ;  /* 0x0c401f0029127f89 */ /* 0x000e6200000e0000 */
[----:B------:R-:W-:Y:S02]  /*2380*/  ISETP.GT.U32.AND P2, PT, R16, R25, PT ;  /* 0x000000191000720c */ /* 0x000fe40003f44070 */
[----:B------:R-:W-:Y:S01]  /*2390*/  ISETP.GT.U32.AND P0, PT, R4, R19, PT ;  /* 0x000000130400720c */ /* 0x000fe20003f04070 */
[----:B-1----:R-:W-:-:S05]  /*23a0*/  FADD.FTZ R18, R41, R18 ;  /* 0x0000001229127221 */ /* 0x002fca0000010000 */
[----:B------:R-:W1:Y:S05]  /*23b0*/  SHFL.BFLY PT, R17, R18, 0x1, 0x1f ;  /* 0x0c201f0012117f89 */ /* 0x000e6a00000e0000 */
[----:B------:R-:W-:Y:S02]  /*23c0*/  @!P2 IMAD.IADD R25, R25, 0x1, -R16 ;  /* 0x000000011919a824 */ /* 0x000fe400078e0a10 */
[----:B------:R-:W-:-:S03]  /*23d0*/  @!P0 IMAD.IADD R19, R19, 0x1, -R4 ;  /* 0x0000000113138824 */ /* 0x000fc600078e0a04 */
[----:B------:R-:W-:Y:S02]  /*23e0*/  ISETP.GE.U32.AND P1, PT, R25, R16, PT ;  /* 0x000000101900720c */ /* 0x000fe40003f26070 */
[----:B------:R-:W-:Y:S02]  /*23f0*/  ISETP.GE.U32.AND P4, PT, R19, R4, PT ;  /* 0x000000041300720c */ /* 0x000fe40003f86070 */
[----:B------:R-:W-:Y:S02]  /*2400*/  @!P2 IADD3 R40, PT, PT, R40, 0x1, RZ ;  /* 0x000000012828a810 */ /* 0x000fe40007ffe0ff */
[C---:B------:R-:W-:Y:S02]  /*2410*/  LOP3.LUT R4, R3.reuse, R16, RZ, 0x3c, !PT ;  /* 0x0000001003047212 */ /* 0x040fe400078e3cff */
[----:B------:R-:W-:Y:S01]  /*2420*/  LOP3.LUT R3, R3, R14, RZ, 0x3c, !PT ;  /* 0x0000000e03037212 */ /* 0x000fe200078e3cff */
[----:B------:R-:W-:Y:S01]  /*2430*/  @!P0 VIADD R24, R24, 0x1 ;  /* 0x0000000118188836 */ /* 0x000fe20000000000 */
[----:B------:R-:W-:-:S03]  /*2440*/  ISETP.NE.AND P0, PT, R14, RZ, PT ;  /* 0x000000ff0e00720c */ /* 0x000fc60003f05270 */
[----:B------:R-:W-:Y:S02]  /*2450*/  @P1 VIADD R40, R40, 0x1 ;  /* 0x0000000128281836 */ /* 0x000fe40000000000 */
[----:B-1----:R-:W-:Y:S01]  /*2460*/  FADD.FTZ R17, R18, R17 ;  /* 0x0000001112117221 */ /* 0x002fe20000010000 */
[----:B------:R-:W-:-:S04]  /*2470*/  ISETP.GE.AND P2, PT, R3, RZ, PT ;  /* 0x000000ff0300720c */ /* 0x000fc80003f46270 */
[----:B------:R-:W-:Y:S02]  /*2480*/  FSETP.NE.FTZ.AND P1, PT, R17, RZ, PT ;  /* 0x000000ff1100720b */ /* 0x000fe40003f35000 */
[----:B------:R-:W-:Y:S01]  /*2490*/  ISETP.GE.AND P3, PT, R4, RZ, PT ;  /* 0x000000ff0400720c */ /* 0x000fe20003f66270 */
[----:B------:R-:W-:Y:S01]  /*24a0*/  @P4 VIADD R24, R24, 0x1 ;  /* 0x0000000118184836 */ /* 0x000fe20000000000 */
[----:B------:R-:W-:-:S03]  /*24b0*/  ISETP.NE.AND P5, PT, R2, RZ, PT ;  /* 0x000000ff0200720c */ /* 0x000fc60003fa5270 */
[----:B------:R-:W-:-:S05]  /*24c0*/  IMAD.MOV.U32 R4, RZ, RZ, R24 ;  /* 0x000000ffff047224 */ /* 0x000fca00078e0018 */
[----:B------:R-:W-:Y:S01]  /*24d0*/  @!P2 IADD3 R4, PT, PT, -R4, RZ, RZ ;  /* 0x000000ff0404a210 */ /* 0x000fe20007ffe1ff */
[----:B------:R-:W1:Y:S01]  /*24e0*/  @P1 MUFU.LG2 R17, R17 ;  /* 0x0000001100111308 */ /* 0x000e620000000c00 */
[----:B------:R-:W-:Y:S02]  /*24f0*/  @!P0 LOP3.LUT R4, RZ, R14, RZ, 0x33, !PT ;  /* 0x0000000eff048212 */ /* 0x000fe400078e33ff */
[----:B------:R-:W-:Y:S02]  /*2500*/  @!P3 IADD3 R40, PT, PT, -R40, RZ, RZ ;  /* 0x000000ff2828b210 */ /* 0x000fe40007ffe1ff */
[----:B------:R-:W-:Y:S02]  /*2510*/  LOP3.LUT P0, RZ, R20, 0x387, RZ, 0xc0, !PT ;  /* 0x0000038714ff7812 */ /* 0x000fe4000780c0ff */
[----:B------:R-:W-:Y:S02]  /*2520*/  @!P5 LOP3.LUT R40, RZ, R16, RZ, 0x33, !PT ;  /* 0x00000010ff28d212 */ /* 0x000fe400078e33ff */
[----:B------:R-:W-:-:S02]  /*2530*/  ISETP.NE.AND P3, PT, R12, RZ, PT ;  /* 0x000000ff0c00720c */ /* 0x000fc40003f65270 */
[----:B------:R-:W-:Y:S02]  /*2540*/  ISETP.LT.U32.AND P2, PT, R22, R40, PT ;  /* 0x000000281600720c */ /* 0x000fe40003f41070 */
[----:B------:R-:W-:Y:S02]  /*2550*/  SHF.R.S32.HI R3, RZ, 0x1f, R40 ;  /* 0x0000001fff037819 */ /* 0x000fe40000011428 */
[----:B------:R-:W-:Y:S02]  /*2560*/  SEL R12, RZ, 0x1, !P3 ;  /* 0x00000001ff0c7807 */ /* 0x000fe40005800000 */
[----:B------:R-:W-:Y:S02]  /*2570*/  SHF.R.S32.HI R19, RZ, 0x1f, R2 ;  /* 0x0000001fff137819 */ /* 0x000fe40000011402 */
[----:B------:R-:W-:Y:S01]  /*2580*/  ISETP.LT.AND.EX P2, PT, R23, R3, PT, P2 ;  /* 0x000000031700720c */ /* 0x000fe20003f41320 */
[----:B0-----:R-:W-:Y:S01]  /*2590*/  IMAD R3, R13, UR4, RZ ;  /* 0x000000040d037c24 */ /* 0x001fe2000f8e02ff */
[----:B------:R-:W-:Y:S01]  /*25a0*/  LOP3.LUT R12, R19, R12, RZ, 0xfc, !PT ;  /* 0x0000000c130c7212 */ /* 0x000fe200078efcff */
[----:B------:R-:W-:Y:S01]  /*25b0*/  IMAD R13, R4, R21, RZ ;  /* 0x00000015040d7224 */ /* 0x000fe200078e02ff */
[----:B------:R-:W-:Y:S01]  /*25c0*/  BSSY.RECONVERGENT B1, `(.L_x_271) ;  /* 0x0000129000017945 */ /* 0x000fe20003800200 */
[----:B------:R-:W-:Y:S01]  /*25d0*/  IMAD.MOV.U32 R24, RZ, RZ, 0x7f800000 ;  /* 0x7f800000ff187424 */ /* 0x000fe200078e00ff */
[----:B------:R-:W-:Y:S01]  /*25e0*/  SEL R4, R22, R40, P2 ;  /* 0x0000002816047207 */ /* 0x000fe20001000000 */
[----:B------:R-:W-:-:S02]  /*25f0*/  IMAD R3, R2, R3, RZ ;  /* 0x0000000302037224 */ /* 0x000fc400078e02ff */
[----:B-1----:R-:W-:Y:S01]  /*2600*/  @P1 FFMA.FTZ R24, R17, 0.69314718246459960938, R0 ;  /* 0x3f31721811181823 */ /* 0x002fe20000010000 */
[----:B------:R-:W-:Y:S01]  /*2610*/  IMAD R2, R12, R13, RZ ;  /* 0x0000000d0c027224 */ /* 0x000fe200078e02ff */
[----:B------:R-:W-:Y:S06]  /*2620*/  @P0 BRA `(.L_x_272) ;  /* 0x0000001000880947 */ /* 0x000fec0003800000 */
[----:B------:R-:W0:Y:S02]  /*2630*/  LDCU.U8 UR4, c[0x0][0x548] ;  /* 0x0000a900ff0477ac */ /* 0x000e240008000000 */
[----:B0-----:R-:W-:-:S09]  /*2640*/  UISETP.NE.AND UP0, UPT, UR4, URZ, UPT ;  /* 0x000000ff0400728c */ /* 0x001fd2000bf05270 */
[----:B------:R-:W-:Y:S05]  /*2650*/  BRA.U !UP0, `(.L_x_273) ;  /* 0x00000011086c7547 */ /* 0x000fea000b800000 */
[----:B------:R-:W-:Y:S01]  /*2660*/  VIADD R25, R28, UR6 ;  /* 0x000000061c197c36 */ /* 0x000fe20008000000 */
[----:B------:R-:W-:Y:S02]  /*2670*/  ISETP.LT.U32.AND P0, PT, R14, 0x1, PT ;  /* 0x000000010e00780c */ /* 0x000fe40003f01070 */
[----:B------:R-:W-:Y:S02]  /*2680*/  SHF.R.S32.HI R0, RZ, 0x1f, R14 ;  /* 0x0000001fff007819 */ /* 0x000fe4000001140e */
[----:B------:R-:W-:Y:S02]  /*2690*/  ISETP.GE.AND P1, PT, R25, R30, PT ;  /* 0x0000001e1900720c */ /* 0x000fe40003f26270 */
[----:B------:R-:W-:-:S04]  /*26a0*/  ISETP.LT.AND.EX P0, PT, R0, RZ, PT, P0 ;  /* 0x000000ff0000720c */ /* 0x000fc80003f01300 */
[----:B------:R-:W-:Y:S02]  /*26b0*/  SEL R14, R14, 0x1, P0 ;  /* 0x000000010e0e7807 */ /* 0x000fe40000000000 */
[----:B------:R-:W-:-:S05]  /*26c0*/  SEL R0, R0, RZ, P0 ;  /* 0x000000ff00007207 */ /* 0x000fca0000000000 */
[----:B------:R-:W-:Y:S05]  /*26d0*/  @P1 BRA `(.L_x_272) ;  /* 0x00000010005c1947 */ /* 0x000fea0003800000 */
[----:B------:R-:W-:Y:S01]  /*26e0*/  IADD3 R13, P1, PT, R14, 0x1, RZ ;  /* 0x000000010e0d7810 */ /* 0x000fe20007f3e0ff */
[----:B------:R-:W-:-:S03]  /*26f0*/  IMAD R12, R0, R39, RZ ;  /* 0x00000027000c7224 */ /* 0x000fc600078e02ff */
[----:B------:R-:W-:Y:S01]  /*2700*/  ISETP.GE.U32.AND P0, PT, R13, 0x3, PT ;  /* 0x000000030d00780c */ /* 0x000fe20003f06070 */
[----:B------:R-:W-:Y:S01]  /*2710*/  IMAD R15, R15, R14, R12 ;  /* 0x0000000e0f0f7224 */ /* 0x000fe200078e020c */
[----:B------:R-:W-:Y:S01]  /*2720*/  IADD3.X R16, PT, PT, RZ, R0, RZ, P1, !PT ;  /* 0x00000000ff107210 */ /* 0x000fe20000ffe4ff */
[----:B------:R-:W-:-:S03]  /*2730*/  IMAD.WIDE.U32 R12, R14, R39, RZ ;  /* 0x000000270e0c7225 */ /* 0x000fc600078e00ff */
        /* <DEDUP_REMOVED lines=33> */
.L_x_274:
[----:B------:R-:W-:Y:S01]  /*2950*/  IMAD.MOV.U32 R19, RZ, RZ, RZ ;  /* 0x000000ffff137224 */ /* 0x000fe200078e00ff */
[----:B------:R-:W-:Y:S02]  /*2960*/  MOV R18, R48 ;  /* 0x0000003000127202 */ /* 0x000fe40000000f00 */
[----:B------:R-:W-:Y:S02]  /*2970*/  MOV R16, 0x2990 ;  /* 0x0000299000107802 */ /* 0x000fe40000000f00 */
[----:B------:R-:W-:Y:S05]  /*2980*/  CALL.REL.NOINC `($__internal_8_$__cuda_sm20_div_s64) ;  /* 0x0000002000607944 */ /* 0x000fea0003c00000 */
[----:B------:R-:W-:Y:S02]  /*2990*/  IADD3 R12, PT, PT, -R0, RZ, RZ ;  /* 0x000000ff000c7210 */ /* 0x000fe40007ffe1ff */
[----:B------:R-:W-:-:S03]  /*29a0*/  MOV R49, R19 ;  /* 0x0000001300317202 */ /* 0x000fc60000000f00 */
[----:B------:R-:W-:Y:S01]  /*29b0*/  IMAD R12, R48, R12, R25 ;  /* 0x0000000c300c7224 */ /* 0x000fe200078e0219 */
[----:B------:R-:W-:-:S07]  /*29c0*/  MOV R48, R0 ;  /* 0x0000000000307202 */ /* 0x000fce0000000f00 */
.L_x_275:
[-C--:B------:R-:W-:Y:S01]  /*29d0*/  IABS R16, R39.reuse ;  /* 0x0000002700107213 */ /* 0x080fe20000000000 */
[----:B------:R-:W-:Y:S01]  /*29e0*/  IMAD R7, R7, R10, RZ ;  /* 0x0000000a07077224 */ /* 0x000fe200078e02ff */
[----:B------:R-:W-:Y:S01]  /*29f0*/  IABS R15, R12 ;  /* 0x0000000c000f7213 */ /* 0x000fe20000000000 */
[----:B------:R-:W-:Y:S01]  /*2a00*/  BSSY.RECONVERGENT B0, `(.L_x_276) ;  /* 0x0000040000007945 */ /* 0x000fe20003800200 */
[----:B------:R-:W0:Y:S01]  /*2a10*/  I2F.U32.RP R17, R16 ;  /* 0x0000001000117306 */ /* 0x000e220000209000 */
[----:B------:R-:W-:Y:S01]  /*2a20*/  IABS R13, R39 ;  /* 0x00000027000d7213 */ /* 0x000fe20000000000 */
[----:B------:R-:W-:Y:S01]  /*2a30*/  IMAD R7, R8, R11, R7 ;  /* 0x0000000b08077224 */ /* 0x000fe200078e0207 */
[----:B------:R-:W-:-:S03]  /*2a40*/  LOP3.LUT R11, R12, R39, RZ, 0x3c, !PT ;  /* 0x000000270c0b7212 */ /* 0x000fc600078e3cff */
        /* <DEDUP_REMOVED lines=16> */
[----:B------:R-:W-:-:S04]  /*2b50*/  IMAD R17, R45, R18, R7 ;  /* 0x000000122d117224 */ /* 0x000fc800078e0207 */
[----:B------:R-:W-:Y:S02]  /*2b60*/  IMAD.IADD R17, R51, 0x1, R17 ;  /* 0x0000000133117824 */ /* 0x000fe400078e0211 */
[-C--:B------:R-:W-:Y:S02]  /*2b70*/  @!P1 IADD3 R13, PT, PT, R13, -R16.reuse, RZ ;  /* 0x800000100d0d9210 */ /* 0x080fe40007ffe0ff */
[----:B------:R-:W-:Y:S02]  /*2b80*/  @!P1 IADD3 R0, PT, PT, R0, 0x1, RZ ;  /* 0x0000000100009810 */ /* 0x000fe40007ffe0ff */
[----:B------:R-:W-:Y:S02]  /*2b90*/  ISETP.GE.U32.AND P2, PT, R13, R16, PT ;  /* 0x000000100d00720c */ /* 0x000fe40003f46070 */
[----:B------:R-:W-:-:S11]  /*2ba0*/  ISETP.NE.AND P1, PT, R39, RZ, PT ;  /* 0x000000ff2700720c */ /* 0x000fd60003f25270 */
[----:B------:R-:W-:-:S05]  /*2bb0*/  @P2 VIADD R0, R0, 0x1 ;  /* 0x0000000100002836 */ /* 0x000fca0000000000 */
[----:B------:R-:W-:Y:S02]  /*2bc0*/  MOV R7, R0 ;  /* 0x0000000000077202 */ /* 0x000fe40000000f00 */
[----:B------:R-:W-:Y:S02]  /*2bd0*/  LOP3.LUT R0, R49, R17, RZ, 0xfc, !PT ;  /* 0x0000001131007212 */ /* 0x000fe400078efcff */
[----:B------:R-:W-:Y:S02]  /*2be0*/  @!P0 IADD3 R7, PT, PT, -R7, RZ, RZ ;  /* 0x000000ff07078210 */ /* 0x000fe40007ffe1ff */
[----:B------:R-:W-:Y:S02]  /*2bf0*/  ISETP.NE.U32.AND P0, PT, R0, RZ, PT ;  /* 0x000000ff0000720c */ /* 0x000fe40003f05070 */
[----:B------:R-:W-:-:S04]  /*2c00*/  @!P1 LOP3.LUT R7, RZ, R39, RZ, 0x33, !PT ;  /* 0x00000027ff079212 */ /* 0x000fc800078e33ff */
[----:B------:R-:W-:-:S05]  /*2c10*/  IADD3 R0, PT, PT, -R7, RZ, RZ ;  /* 0x000000ff07007210 */ /* 0x000fca0007ffe1ff */
[----:B------:R-:W-:Y:S02]  /*2c20*/  IMAD R39, R39, R0, R12 ;  /* 0x0000000027277224 */ /* 0x000fe400078e020c */
        /* <DEDUP_REMOVED lines=22> */
.L_x_277:
[----:B------:R-:W-:Y:S01]  /*2d90*/  IMAD.MOV.U32 R25, RZ, RZ, R48 ;  /* 0x000000ffff197224 */ /* 0x000fe200078e0030 */
[----:B------:R-:W-:Y:S01]  /*2da0*/  MOV R19, R49 ;  /* 0x0000003100137202 */ /* 0x000fe20000000f00 */
[----:B------:R-:W-:Y:S01]  /*2db0*/  IMAD.MOV.U32 R18, RZ, RZ, R50 ;  /* 0x000000ffff127224 */ /* 0x000fe200078e0032 */
[----:B------:R-:W-:Y:S02]  /*2dc0*/  MOV R16, 0x2de0 ;  /* 0x00002de000107802 */ /* 0x000fe40000000f00 */
[----:B------:R-:W-:Y:S05]  /*2dd0*/  CALL.REL.NOINC `($__internal_8_$__cuda_sm20_div_s64) ;  /* 0x0000001c004c7944 */ /* 0x000fea0003c00000 */
[----:B------:R-:W-:-:S05]  /*2de0*/  IADD3 R49, PT, PT, -R0, RZ, RZ ;  /* 0x000000ff00317210 */ /* 0x000fca0007ffe1ff */
[----:B------:R-:W-:Y:S02]  /*2df0*/  IMAD R49, R49, R50, R48 ;  /* 0x0000003231317224 */ /* 0x000fe400078e0230 */
.L_x_278:
[----:B------:R-:W-:Y:S05]  /*2e00*/  BSYNC.RECONVERGENT B0 ;  /* 0x0000000000007941 */ /* 0x000fea0003800200 */
.L_x_276:
[----:B------:R-:W-:Y:S01]  /*2e10*/  IABS R17, R10 ;  /* 0x0000000a00117213 */ /* 0x000fe20000000000 */
[----:B------:R-:W0:Y:S01]  /*2e20*/  LDCU.U8 UR7, c[0x0][0x549] ;  /* 0x0000a920ff0777ac */ /* 0x000e220008000000 */
[----:B------:R-:W-:Y:S02]  /*2e30*/  IABS R16, R8 ;  /* 0x0000000800107213 */ /* 0x000fe40000000000 */
[----:B------:R-:W1:Y:S01]  /*2e40*/  I2F.U32.RP R11, R17 ;  /* 0x00000011000b7306 */ /* 0x000e620000209000 */
[----:B------:R-:W-:Y:S01]  /*2e50*/  IABS R15, R5 ;  /* 0x00000005000f7213 */ /* 0x000fe20000000000 */
[----:B------:R-:W2:Y:S01]  /*2e60*/  LDCU.64 UR4, c[0x0][0x430] ;  /* 0x00008600ff0477ac */ /* 0x000ea20008000a00 */
[----:B------:R-:W-:Y:S02]  /*2e70*/  IABS R13, R4 ;  /* 0x00000004000d7213 */ /* 0x000fe40000000000 */
[----:B------:R-:W-:-:S03]  /*2e80*/  ISETP.NE.AND P2, PT, R10, RZ, PT ;  /* 0x000000ff0a00720c */ /* 0x000fc60003f45270 */
[----:B------:R-:W3:Y:S01]  /*2e90*/  I2F.U32.RP R43, R16 ;  /* 0x00000010002b7306 */ /* 0x000ee20000209000 */
[----:B0-----:R-:W-:-:S07]  /*2ea0*/  UISETP.NE.AND UP0, UPT, UR7, URZ, UPT ;  /* 0x000000ff0700728c */ /* 0x001fce000bf05270 */
[----:B------:R-:W0:Y:S01]  /*2eb0*/  I2F.U32.RP R42, R15 ;  /* 0x0000000f002a7306 */ /* 0x000e220000209000 */
[----:B--2---:R-:W-:Y:S02]  /*2ec0*/  USEL UR8, UR4, 0x1, UP0 ;  /* 0x0000000104087887 */ /* 0x004fe40008000000 */
[----:B------:R-:W-:-:S05]  /*2ed0*/  UIMAD UR7, UR5, UR4, URZ ;  /* 0x00000004050772a4 */ /* 0x000fca000f8e02ff */
[----:B------:R-:W-:Y:S01]  /*2ee0*/  I2F.U32.RP R25, R13 ;  /* 0x0000000d00197306 */ /* 0x000fe20000209000 */
[----:B------:R-:W-:Y:S02]  /*2ef0*/  USHF.R.S32.HI UR4, URZ, 0x1f, UR8 ;  /* 0x0000001fff047899 */ /* 0x000fe40008011408 */
[----:B------:R-:W-:-:S05]  /*2f00*/  UIMAD UR5, UR8, UR5, URZ ;  /* 0x00000005080572a4 */ /* 0x000fca000f8e02ff */
[----:B-1----:R-:W1:Y:S08]  /*2f10*/  MUFU.RCP R11, R11 ;  /* 0x0000000b000b7308 */ /* 0x002e700000001000 */
[----:B---3--:R-:W2:Y:S08]  /*2f20*/  MUFU.RCP R22, R43 ;  /* 0x0000002b00167308 */ /* 0x008eb00000001000 */
[----:B0-----:R-:W0:Y:S01]  /*2f30*/  MUFU.RCP R19, R42 ;  /* 0x0000002a00137308 */ /* 0x001e220000001000 */
[----:B-1----:R-:W-:-:S07]  /*2f40*/  VIADD R40, R11, 0xffffffe ;  /* 0x0ffffffe0b287836 */ /* 0x002fce0000000000 */
[----:B------:R-:W1:Y:S01]  /*2f50*/  MUFU.RCP R18, R25 ;  /* 0x0000001900127308 */ /* 0x000e620000001000 */
[----:B--2---:R-:W-:-:S07]  /*2f60*/  VIADD R22, R22, 0xffffffe ;  /* 0x0ffffffe16167836 */ /* 0x004fce0000000000 */
[----:B------:R-:W2:Y:S01]  /*2f70*/  F2I.FTZ.U32.TRUNC.NTZ R41, R40 ;  /* 0x0000002800297305 */ /* 0x000ea2000021f000 */
[----:B0-----:R-:W-:Y:S01]  /*2f80*/  IADD3 R19, PT, PT, R19, 0xffffffe, RZ ;  /* 0x0ffffffe13137810 */ /* 0x001fe20007ffe0ff */
[----:B------:R-:W-:-:S06]  /*2f90*/  HFMA2 R42, -RZ, RZ, 0, 0 ;  /* 0x00000000ff2a7431 */ /* 0x000fcc00000001ff */
[----:B------:R-:W0:Y:S01]  /*2fa0*/  F2I.FTZ.U32.TRUNC.NTZ R23, R22 ;  /* 0x0000001600177305 */ /* 0x000e22000021f000 */
[----:B-1----:R-:W-:Y:S02]  /*2fb0*/  VIADD R18, R18, 0xffffffe ;  /* 0x0ffffffe12127836 */ /* 0x002fe40000000000 */
[----:B--2---:R-:W-:-:S05]  /*2fc0*/  IMAD.MOV R12, RZ, RZ, -R41 ;  /* 0x000000ffff0c7224 */ /* 0x004fca00078e0a29 */
[----:B------:R-:W1:Y:S01]  /*2fd0*/  F2I.FTZ.U32.TRUNC.NTZ R19, R19 ;  /* 0x0000001300137305 */ /* 0x000e62000021f000 */
[----:B------:R-:W-:Y:S02]  /*2fe0*/  IMAD.MOV.U32 R40, RZ, RZ, RZ ;  /* 0x000000ffff287224 */ /* 0x000fe400078e00ff */
[----:B------:R-:W-:Y:S01]  /*2ff0*/  IMAD R25, R12, R17, RZ ;  /* 0x000000110c197224 */ /* 0x000fe200078e02ff */
[----:B0-----:R-:W-:-:S04]  /*3000*/  IADD3 R11, PT, PT, RZ, -R23, RZ ;  /* 0x80000017ff0b7210 */ /* 0x001fc80007ffe0ff */
[----:B------:R0:W2:Y:S01]  /*3010*/  F2I.FTZ.U32.TRUNC.NTZ R43, R18 ;  /* 0x00000012002b7305 */ /* 0x0000a2000021f000 */
[----:B------:R-:W-:-:S04]  /*3020*/  IMAD.HI.U32 R25, R41, R25, R40 ;  /* 0x0000001929197227 */ /* 0x000fc800078e0028 */
[----:B------:R-:W-:Y:S02]  /*3030*/  IMAD R11, R11, R16, RZ ;  /* 0x000000100b0b7224 */ /* 0x000fe400078e02ff */
[----:B------:R-:W-:Y:S01]  /*3040*/  IMAD.MOV.U32 R22, RZ, RZ, RZ ;  /* 0x000000ffff167224 */ /* 0x000fe200078e00ff */
[----:B-1----:R-:W-:-:S03]  /*3050*/  IADD3 R40, PT, PT, RZ, -R19, RZ ;  /* 0x80000013ff287210 */ /* 0x002fc60007ffe0ff */
[----:B------:R-:W-:Y:S01]  /*3060*/  IMAD.HI.U32 R22, R23, R11, R22 ;  /* 0x0000000b17167227 */ /* 0x000fe200078e0016 */
[----:B------:R-:W-:-:S03]  /*3070*/  IABS R23, R0 ;  /* 0x0000000000177213 */ /* 0x000fc60000000000 */
[----:B------:R-:W-:Y:S01]  /*3080*/  IMAD R11, R40, R15, RZ ;  /* 0x0000000f280b7224 */ /* 0x000fe200078e02ff */
[----:B------:R-:W-:Y:S01]  /*3090*/  IABS R40, R49 ;  /* 0x0000003100287213 */ /* 0x000fe20000000000 */
[----:B0-----:R-:W-:Y:S02]  /*30a0*/  IMAD.MOV.U32 R18, RZ, RZ, RZ ;  /* 0x000000ffff127224 */ /* 0x001fe400078e00ff */
[----:B--2---:R-:W-:Y:S02]  /*30b0*/  IMAD.MOV R12, RZ, RZ, -R43 ;  /* 0x000000ffff0c7224 */ /* 0x004fe400078e0a2b */
[----:B------:R-:W-:-:S04]  /*30c0*/  IMAD.HI.U32 R18, R19, R11, R18 ;  /* 0x0000000b13127227 */ /* 0x000fc800078e0012 */
[----:B------:R-:W-:Y:S01]  /*30d0*/  IMAD R11, R12, R13, RZ ;  /* 0x0000000d0c0b7224 */ /* 0x000fe200078e02ff */
[----:B------:R-:W-:Y:S01]  /*30e0*/  IABS R12, R10 ;  /* 0x0000000a000c7213 */ /* 0x000fe20000000000 */
[----:B------:R-:W-:-:S04]  /*30f0*/  IMAD.HI.U32 R25, R25, R40, RZ ;  /* 0x0000002819197227 */ /* 0x000fc800078e00ff */
[----:B------:R-:W-:Y:S01]  /*3100*/  IMAD.HI.U32 R42, R43, R11, R42 ;  /* 0x0000000b2b2a7227 */ /* 0x000fe200078e002a */
[----:B------:R-:W-:-:S03]  /*3110*/  IABS R11, R14 ;  /* 0x0000000e000b7213 */ /* 0x000fc60000000000 */
[----:B------:R-:W-:Y:S01]  /*3120*/  IMAD.MOV R12, RZ, RZ, -R12 ;  /* 0x000000ffff0c7224 */ /* 0x000fe200078e0a0c */
[----:B------:R-:W0:Y:S03]  /*3130*/  I2F.U32.RP R41, R11 ;  /* 0x0000000b00297306 */ /* 0x000e260000209000 */
[----:B------:R-:W-:Y:S01]  /*3140*/  IMAD R12, R25, R12, R40 ;  /* 0x0000000c190c7224 */ /* 0x000fe200078e0228 */
[----:B------:R-:W-:-:S04]  /*3150*/  IABS R40, R5 ;  /* 0x0000000500287213 */ /* 0x000fc80000000000 */
[----:B------:R-:W-:Y:S01]  /*3160*/  ISETP.GT.U32.AND P1, PT, R17, R12, PT ;  /* 0x0000000c1100720c */ /* 0x000fe20003f24070 */
[----:B------:R-:W-:Y:S01]  /*3170*/  IMAD.MOV R40, RZ, RZ, -R40 ;  /* 0x000000ffff287224 */ /* 0x000fe200078e0a28 */
[----:B0-----:R-:W0:Y:S11]  /*3180*/  MUFU.RCP R19, R41 ;  /* 0x0000002900137308 */ /* 0x001e360000001000 */
[----:B------:R-:W-:-:S02]  /*3190*/  @!P1 IMAD.IADD R12, R12, 0x1, -R17 ;  /* 0x000000010c0c9824 */ /* 0x000fc400078e0a11 */
[----:B------:R-:W-:-:S03]  /*31a0*/  @!P1 VIADD R25, R25, 0x1 ;  /* 0x0000000119199836 */ /* 0x000fc60000000000 */
[----:B------:R-:W-:Y:S01]  /*31b0*/  ISETP.GE.U32.AND P3, PT, R12, R17, PT ;  /* 0x000000110c00720c */ /* 0x000fe20003f66070 */
[----:B------:R-:W-:Y:S01]  /*31c0*/  IMAD.HI.U32 R17, R18, R23, RZ ;  /* 0x0000001712117227 */ /* 0x000fe200078e00ff */
[----:B------:R-:W-:-:S03]  /*31d0*/  LOP3.LUT R18, R49, R10, RZ, 0x3c, !PT ;  /* 0x0000000a31127212 */ /* 0x000fc600078e3cff */
[----:B------:R-:W-:Y:S01]  /*31e0*/  IMAD R40, R17, R40, R23 ;  /* 0x0000002811287224 */ /* 0x000fe200078e0217 */
[----:B------:R-:W-:Y:S02]  /*31f0*/  ISETP.GE.AND P0, PT, R18, RZ, PT ;  /* 0x000000ff1200720c */ /* 0x000fe40003f06270 */
[----:B0-----:R-:W-:Y:S02]  /*3200*/  IADD3 R19, PT, PT, R19, 0xffffffe, RZ ;  /* 0x0ffffffe13137810 */ /* 0x001fe40007ffe0ff */
[----:B------:R-:W-:Y:S02]  /*3210*/  ISETP.GT.U32.AND P1, PT, R15, R40, PT ;  /* 0x000000280f00720c */ /* 0x000fe40003f24070 */
[----:B------:R-:W-:Y:S01]  /*3220*/  MOV R18, RZ ;  /* 0x000000ff00127202 */ /* 0x000fe20000000f00 */
[----:B------:R-:W-:Y:S01]  /*3230*/  @P3 VIADD R25, R25, 0x1 ;  /* 0x0000000119193836 */ /* 0x000fe20000000000 */
[----:B------:R-:W0:Y:S05]  /*3240*/  F2I.FTZ.U32.TRUNC.NTZ R19, R19 ;  /* 0x0000001300137305 */ /* 0x000e2a000021f000 */
[----:B------:R-:W-:-:S02]  /*3250*/  @!P0 IADD3 R25, PT, PT, -R25, RZ, RZ ;  /* 0x000000ff19198210 */ /* 0x000fc40007ffe1ff */
[----:B------:R-:W-:Y:S02]  /*3260*/  @!P2 LOP3.LUT R25, RZ, R10, RZ, 0x33, !PT ;  /* 0x0000000aff19a212 */ /* 0x000fe400078e33ff */
[----:B------:R-:W-:Y:S01]  /*3270*/  @!P1 IMAD.IADD R40, R40, 0x1, -R15 ;  /* 0x0000000128289824 */ /* 0x000fe200078e0a0f */
[----:B------:R-:W-:Y:S02]  /*3280*/  ISETP.NE.AND P2, PT, R5, RZ, PT ;  /* 0x000000ff0500720c */ /* 0x000fe40003f45270 */
[----:B------:R-:W-:Y:S02]  /*3290*/  @!P1 IADD3 R17, PT, PT, R17, 0x1, RZ ;  /* 0x0000000111119810 */ /* 0x000fe40007ffe0ff */
[----:B------:R-:W-:Y:S01]  /*32a0*/  ISETP.GE.U32.AND P3, PT, R40, R15, PT ;  /* 0x0000000f2800720c */ /* 0x000fe20003f66070 */
[----:B0-----:R-:W-:Y:S01]  /*32b0*/  IMAD.MOV R12, RZ, RZ, -R19 ;  /* 0x000000ffff0c7224 */ /* 0x001fe200078e0a13 */
[----:B------:R-:W-:-:S03]  /*32c0*/  LOP3.LUT R15, R0, R5, RZ, 0x3c, !PT ;  /* 0x00000005000f7212 */ /* 0x000fc600078e3cff */
[----:B------:R-:W-:Y:S01]  /*32d0*/  IMAD R23, R12, R11, RZ ;  /* 0x0000000b0c177224 */ /* 0x000fe200078e02ff */
[----:B------:R-:W-:Y:S01]  /*32e0*/  ISETP.GE.AND P0, PT, R15, RZ, PT ;  /* 0x000000ff0f00720c */ /* 0x000fe20003f06270 */
[----:B------:R-:W-:Y:S01]  /*32f0*/  IMAD.MOV R12, RZ, RZ, -R25 ;  /* 0x000000ffff0c7224 */ /* 0x000fe200078e0a19 */
[----:B------:R-:W-:Y:S01]  /*3300*/  IABS R15, R25 ;  /* 0x00000019000f7213 */ /* 0x000fe20000000000 */
[----:B------:R-:W-:Y:S01]  /*3310*/  IMAD.HI.U32 R23, R19, R23, R18 ;  /* 0x0000001713177227 */ /* 0x000fe200078e0012 */
[----:B------:R-:W-:-:S03]  /*3320*/  IABS R18, R7 ;  /* 0x0000000700127213 */ /* 0x000fc60000000000 */
[----:B------:R-:W-:Y:S01]  /*3330*/  IMAD R49, R10, R12, R49 ;  /* 0x0000000c0a317224 */ /* 0x000fe200078e0231 */
[----:B------:R-:W-:Y:S01]  /*3340*/  IABS R10, R14 ;  /* 0x0000000e000a7213 */ /* 0x000fe20000000000 */
[----:B------:R-:W-:Y:S01]  /*3350*/  IMAD.HI.U32 R23, R23, R18, RZ ;  /* 0x0000001217177227 */ /* 0x000fe200078e00ff */
[----:B------:R-:W-:Y:S02]  /*3360*/  IABS R12, R8 ;  /* 0x00000008000c7213 */ /* 0x000fe40000000000 */
[----:B------:R-:W-:Y:S01]  /*3370*/  @P3 IADD3 R17, PT, PT, R17, 0x1, RZ ;  /* 0x0000000111113810 */ /* 0x000fe20007ffe0ff */
[----:B------:R-:W-:Y:S02]  /*3380*/  IMAD.MOV R10, RZ, RZ, -R10 ;  /* 0x000000ffff0a7224 */ /* 0x000fe400078e0a0a */
[----:B------:R-:W-:Y:S02]  /*3390*/  IMAD.MOV R12, RZ, RZ, -R12 ;  /* 0x000000ffff0c7224 */ /* 0x000fe400078e0a0c */
[----:B------:R-:W-:Y:S01]  /*33a0*/  @!P0 IMAD.MOV R17, RZ, RZ, -R17 ;  /* 0x000000ffff118224 */ /* 0x000fe200078e0a11 */
[----:B------:R-:W-:Y:S01]  /*33b0*/  @!P2 LOP3.LUT R17, RZ, R5, RZ, 0x33, !PT ;  /* 0x00000005ff11a212 */ /* 0x000fe200078e33ff */
[----:B------:R-:W-:-:S04]  /*33c0*/  IMAD.HI.U32 R22, R22, R15, RZ ;  /* 0x0000000f16167227 */ /* 0x000fc800078e00ff */
[----:B------:R-:W-:Y:S02]  /*33d0*/  IMAD R10, R23, R10, R18 ;  /* 0x0000000a170a7224 */ /* 0x000fe400078e0212 */
[----:B------:R-:W-:Y:S01]  /*33e0*/  IMAD R19, R22, R12, R15 ;  /* 0x0000000c16137224 */ /* 0x000fe200078e020f */
[----:B------:R-:W-:Y:S02]  /*33f0*/  IABS R12, R4 ;  /* 0x00000004000c7213 */ /* 0x000fe40000000000 */
[----:B------:R-:W-:Y:S02]  /*3400*/  IABS R15, R17 ;  /* 0x00000011000f7213 */ /* 0x000fe40000000000 */
[----:B------:R-:W-:Y:S01]  /*3410*/  ISETP.GT.U32.AND P4, PT, R11, R10, PT ;  /* 0x0000000a0b00720c */ /* 0x000fe20003f84070 */
[----:B------:R-:W-:Y:S01]  /*3420*/  IMAD.MOV R12, RZ, RZ, -R12 ;  /* 0x000000ffff0c7224 */ /* 0x000fe200078e0a0c */
[----:B------:R-:W-:Y:S01]  /*3430*/  ISETP.GT.U32.AND P3, PT, R16, R19, PT ;  /* 0x000000131000720c */ /* 0x000fe20003f64070 */
[----:B------:R-:W-:-:S04]  /*3440*/  IMAD.HI.U32 R42, R42, R15, RZ ;  /* 0x0000000f2a2a7227 */ /* 0x000fc800078e00ff */
[----:B------:R-:W-:-:S05]  /*3450*/  IMAD R12, R42, R12, R15 ;  /* 0x0000000c2a0c7224 */ /* 0x000fca00078e020f */
[----:B------:R-:W-:Y:S01]  /*3460*/  ISETP.GT.U32.AND P1, PT, R13, R12, PT ;  /* 0x0000000c0d00720c */ /* 0x000fe20003f24070 */
[----:B------:R-:W-:Y:S01]  /*3470*/  @!P4 VIADD R23, R23, 0x1 ;  /* 0x000000011717c836 */ /* 0x000fe20000000000 */
[-C--:B------:R-:W-:Y:S02]  /*3480*/  @!P4 IADD3 R10, PT, PT, R10, -R11.reuse, RZ ;  /* 0x8000000b0a0ac210 */ /* 0x080fe40007ffe0ff */
[----:B------:R-:W-:Y:S02]  /*3490*/  ISETP.NE.AND P4, PT, R14, RZ, PT ;  /* 0x000000ff0e00720c */ /* 0x000fe40003f85270 */
[----:B------:R-:W-:Y:S02]  /*34a0*/  ISETP.GE.U32.AND P2, PT, R10, R11, PT ;  /* 0x0000000b0a00720c */ /* 0x000fe40003f46070 */
[----:B------:R-:W-:Y:S02]  /*34b0*/  LOP3.LUT R10, R7, R14, RZ, 0x3c, !PT ;  /* 0x0000000e070a7212 */ /* 0x000fe400078e3cff */
[----:B------:R-:W-:-:S02]  /*34c0*/  @!P3 IADD3 R19, PT, PT, R19, -R16, RZ ;  /* 0x800000101313b210 */ /* 0x000fc40007ffe0ff */
[----:B------:R-:W-:Y:S01]  /*34d0*/  ISETP.GE.AND P0, PT, R10, RZ, PT ;  /* 0x000000ff0a00720c */ /* 0x000fe20003f06270 */
[----:B------:R-:W-:Y:S01]  /*34e0*/  @!P1 IMAD.IADD R12, R12, 0x1, -R13 ;  /* 0x000000010c0c9824 */ /* 0x000fe200078e0a0d */
[----:B------:R-:W-:Y:S01]  /*34f0*/  LOP3.LUT R10, R25, R8, RZ, 0x3c, !PT ;  /* 0x00000008190a7212 */ /* 0x000fe200078e3cff */
[----:B------:R-:W-:Y:S01]  /*3500*/  @!P1 VIADD R42, R42, 0x1 ;  /* 0x000000012a2a9836 */ /* 0x000fe20000000000 */
[----:B------:R-:W-:Y:S02]  /*3510*/  ISETP.GE.U32.AND P6, PT, R19, R16, PT ;  /* 0x000000101300720c */ /* 0x000fe40003fc6070 */
[----:B------:R-:W-:Y:S01]  /*3520*/  ISETP.GE.U32.AND P5, PT, R12, R13, PT ;  /* 0x0000000d0c00720c */ /* 0x000fe20003fa6070 */
[----:B------:R-:W-:Y:S01]  /*3530*/  @P2 VIADD R23, R23, 0x1 ;  /* 0x0000000117172836 */ /* 0x000fe20000000000 */
[----:B------:R-:W-:Y:S02]  /*3540*/  ISETP.GE.AND P2, PT, R10, RZ, PT ;  /* 0x000000ff0a00720c */ /* 0x000fe40003f46270 */
[----:B------:R-:W-:-:S02]  /*3550*/  LOP3.LUT R10, R17, R4, RZ, 0x3c, !PT ;  /* 0x00000004110a7212 */ /* 0x000fc400078e3cff */
[----:B------:R-:W-:Y:S01]  /*3560*/  @!P3 IADD3 R22, PT, PT, R22, 0x1, RZ ;  /* 0x000000011616b810 */ /* 0x000fe20007ffe0ff */
[----:B------:R-:W-:Y:S01]  /*3570*/  @!P0 IMAD.MOV R23, RZ, RZ, -R23 ;  /* 0x000000ffff178224 */ /* 0x000fe200078e0a17 */
[----:B------:R-:W-:Y:S02]  /*3580*/  ISETP.GE.AND P0, PT, R10, RZ, PT ;  /* 0x000000ff0a00720c */ /* 0x000fe40003f06270 */
[----:B------:R-:W-:Y:S02]  /*3590*/  @!P4 LOP3.LUT R23, RZ, R14, RZ, 0x33, !PT ;  /* 0x0000000eff17c212 */ /* 0x000fe400078e33ff */
[----:B------:R-:W-:Y:S01]  /*35a0*/  ISETP.NE.AND P4, PT, R4, RZ, PT ;  /* 0x000000ff0400720c */ /* 0x000fe20003f85270 */
[----:B------:R-:W-:Y:S01]  /*35b0*/  @P5 VIADD R42, R42, 0x1 ;  /* 0x000000012a2a5836 */ /* 0x000fe20000000000 */
[----:B------:R-:W-:Y:S01]  /*35c0*/  ISETP.NE.AND P3, PT, R8, RZ, PT ;  /* 0x000000ff0800720c */ /* 0x000fe20003f65270 */
[----:B------:R-:W-:Y:S01]  /*35d0*/  IMAD.MOV R10, RZ, RZ, -R23 ;  /* 0x000000ffff0a7224 */ /* 0x000fe200078e0a17 */
[----:B------:R-:W-:Y:S01]  /*35e0*/  @P6 IADD3 R22, PT, PT, R22, 0x1, RZ ;  /* 0x0000000116166810 */ /* 0x000fe20007ffe0ff */
[----:B------:R-:W-:-:S03]  /*35f0*/  IMAD.WIDE R12, R23, R21, RZ ;  /* 0x00000015170c7225 */ /* 0x000fc600078e02ff */
[----:B------:R-:W-:Y:S01]  /*3600*/  @!P2 IADD3 R22, PT, PT, -R22, RZ, RZ ;  /* 0x000000ff1616a210 */ /* 0x000fe20007ffe1ff */
[----:B------:R-:W-:Y:S01]  /*3610*/  IMAD R10, R14, R10, R7 ;  /* 0x0000000a0e0a7224 */ /* 0x000fe200078e0207 */
[----:B------:R-:W-:Y:S01]  /*3620*/  @!P0 IADD3 R42, PT, PT, -R42, RZ, RZ ;  /* 0x000000ff2a2a8210 */ /* 0x000fe20007ffe1ff */
[----:B------:R-:W-:Y:S02]  /*3630*/  IMAD.MOV R7, RZ, RZ, -R17 ;  /* 0x000000ffff077224 */ /* 0x000fe400078e0a11 */
[----:B------:R-:W-:Y:S01]  /*3640*/  @!P4 LOP3.LUT R42, RZ, R4, RZ, 0x33, !PT ;  /* 0x00000004ff2ac212 */ /* 0x000fe200078e33ff */
[----:B------:R-:W-:Y:S01]  /*3650*/  IMAD.WIDE.U32 R12, R39, UR8, R12 ;  /* 0x00000008270c7c25 */ /* 0x000fe2000f8e000c */
[----:B------:R-:W-:-:S03]  /*3660*/  @!P3 LOP3.LUT R22, RZ, R8, RZ, 0x33, !PT ;  /* 0x00000008ff16b212 */ /* 0x000fc600078e33ff */
[----:B------:R-:W-:Y:S01]  /*3670*/  IMAD R7, R5, R7, R0 ;  /* 0x0000000705077224 */ /* 0x000fe200078e0200 */
[----:B------:R-:W-:Y:S01]  /*3680*/  IADD3 R0, PT, PT, -R42, RZ, RZ ;  /* 0x000000ff2a007210 */ /* 0x000fe20007ffe1ff */
[----:B------:R-:W-:Y:S02]  /*3690*/  IMAD R13, R39, UR4, R13 ;  /* 0x00000004270d7c24 */ /* 0x000fe4000f8e020d */
[----:B------:R-:W-:Y:S02]  /*36a0*/  IMAD.MOV R11, RZ, RZ, -R22 ;  /* 0x000000ffff0b7224 */ /* 0x000fe400078e0a16 */
[----:B------:R-:W-:Y:S02]  /*36b0*/  IMAD R0, R4, R0, R17 ;  /* 0x0000000004007224 */ /* 0x000fe400078e0211 */
[----:B------:R-:W-:-:S04]  /*36c0*/  IMAD.WIDE R12, R10, UR7, R12 ;  /* 0x000000070a0c7c25 */ /* 0x000fc8000f8e020c */
[----:B------:R-:W-:Y:S01]  /*36d0*/  IMAD.WIDE R14, R49, UR5, RZ ;  /* 0x00000005310e7c25 */ /* 0x000fe2000f8e02ff */
[----:B------:R-:W0:Y:S03]  /*36e0*/  LDCU.64 UR4, c[0x0][0x420] ;  /* 0x00008400ff0477ac */ /* 0x000e260008000a00 */
[----:B------:R-:W-:-:S04]  /*36f0*/  IMAD.WIDE R22, R22, R6, RZ ;  /* 0x0000000616167225 */ /* 0x000fc800078e02ff */
[----:B------:R-:W-:Y:S01]  /*3700*/  IMAD R4, R29, UR8, RZ ;  /* 0x000000081d047c24 */ /* 0x000fe2000f8e02ff */
[----:B------:R-:W-:Y:S01]  /*3710*/  IADD3 R5, P1, P0, R22, R12, R14 ;  /* 0x0000000c16057210 */ /* 0x000fe2000783e00e */
[----:B------:R-:W-:Y:S02]  /*3720*/  IMAD R11, R8, R11, R25 ;  /* 0x0000000b080b7224 */ /* 0x000fe400078e0219 */
[----:B------:R-:W-:Y:S01]  /*3730*/  IMAD R6, R9, UR7, RZ ;  /* 0x0000000709067c24 */ /* 0x000fe2000f8e02ff */
[----:B------:R-:W-:Y:S01]  /*3740*/  IADD3.X R13, PT, PT, R23, R13, R15, P1, P0 ;  /* 0x0000000d170d7210 */ /* 0x000fe20000fe040f */
[----:B------:R-:W-:-:S04]  /*3750*/  IMAD.WIDE R8, R7, R4, RZ ;  /* 0x0000000407087225 */ /* 0x000fc800078e02ff */
        /* <DEDUP_REMOVED lines=11> */
.L_x_273:
[----:B------:R-:W0:Y:S01]  /*3810*/  LDC.64 R2, c[0x0][0x420] ;  /* 0x00010800ff027b82 */ /* 0x000e220000000a00 */
[----:B------:R-:W-:-:S05]  /*3820*/  IADD3 R0, PT, PT, R28, UR6, RZ ;  /* 0x000000061c007c10 */ /* 0x000fca000fffe0ff */
[----:B0-----:R-:W-:-:S05]  /*3830*/  IMAD.WIDE.U32 R2, R0, 0x4, R2 ;  /* 0x0000000400027825 */ /* 0x001fca00078e0002 */
[----:B------:R1:W-:Y:S02]  /*3840*/  STG.E desc[UR10][R2.64], R24 ;  /* 0x0000001802007986 */ /* 0x0003e4000c10190a */
.L_x_272:
[----:B------:R-:W-:Y:S05]  /*3850*/  BSYNC.RECONVERGENT B1 ;  /* 0x0000000000017941 */ /* 0x000fea0003800200 */
.L_x_271:
[----:B------:R-:W2:Y:S01]  /*3860*/  LDCU UR8, c[0x0][0x534] ;  /* 0x0000a680ff0877ac */ /* 0x000ea20008000800 */
[C---:B-1----:R-:W-:Y:S01]  /*3870*/  LOP3.LUT R3, R38.reuse, 0x8, RZ, 0xfc, !PT ;  /* 0x0000000826037812 */ /* 0x042fe200078efcff */
[----:B------:R-:W1:Y:S01]  /*3880*/  LDC R17, c[0x0][0x44c] ;  /* 0x00011300ff117b82 */ /* 0x000e620000000800 */
[----:B------:R-:W-:Y:S01]  /*3890*/  LOP3.LUT R0, R38, 0x18, RZ, 0xfc, !PT ;  /* 0x0000001826007812 */ /* 0x000fe200078efcff */
[----:B------:R-:W-:Y:S01]  /*38a0*/  IMAD.SHL.U32 R15, R20, 0x4, RZ ;  /* 0x00000004140f7824 */ /* 0x000fe200078e00ff */
[C---:B------:R-:W-:Y:S02]  /*38b0*/  LOP3.LUT R2, R38.reuse, 0x10, RZ, 0xfc, !PT ;  /* 0x0000001026027812 */ /* 0x040fe400078efcff */
[----:B------:R-:W-:Y:S01]  /*38c0*/  CS2R R10, SRZ ;  /* 0x00000000000a7805 */ /* 0x000fe2000001ff00 */
[----:B------:R-:W-:Y:S01]  /*38d0*/  IMAD.MOV.U32 R13, RZ, RZ, RZ ;  /* 0x000000ffff0d7224 */ /* 0x000fe200078e00ff */
[----:B------:R-:W-:Y:S02]  /*38e0*/  LOP3.LUT R15, R15, 0x1c, RZ, 0xc0, !PT ;  /* 0x0000001c0f0f7812 */ /* 0x000fe400078ec0ff */
[----:B--2---:R-:W-:Y:S01]  /*38f0*/  ISETP.GE.AND P0, PT, R38, UR8, PT ;  /* 0x0000000826007c0c */ /* 0x004fe2000bf06270 */
[----:B------:R-:W-:Y:S01]  /*3900*/  UISETP.GE.AND UP0, UPT, UR8, 0x1, UPT ;  /* 0x000000010800788c */ /* 0x000fe2000bf06270 */
[----:B------:R-:W-:-:S02]  /*3910*/  ISETP.GE.AND P6, PT, R3, UR8, PT ;  /* 0x0000000803007c0c */ /* 0x000fc4000bfc6270 */
[----:B------:R-:W-:Y:S02]  /*3920*/  ISETP.GT.U32.OR P0, PT, R20, 0x7f, P0 ;  /* 0x0000007f1400780c */ /* 0x000fe40000704470 */
[----:B------:R-:W-:Y:S02]  /*3930*/  ISETP.GE.AND P4, PT, R0, UR8, PT ;  /* 0x0000000800007c0c */ /* 0x000fe4000bf86270 */
[----:B------:R-:W-:Y:S02]  /*3940*/  ISETP.GE.AND P5, PT, R2, UR8, PT ;  /* 0x0000000802007c0c */ /* 0x000fe4000bfa6270 */
[C---:B------:R-:W-:Y:S02]  /*3950*/  LOP3.LUT R3, R38.reuse, 0x20, RZ, 0xfc, !PT ;  /* 0x0000002026037812 */ /* 0x040fe400078efcff */
[C---:B------:R-:W-:Y:S02]  /*3960*/  LOP3.LUT R0, R38.reuse, 0x30, RZ, 0xfc, !PT ;  /* 0x0000003026007812 */ /* 0x040fe400078efcff */
[----:B------:R-:W-:-:S02]  /*3970*/  LOP3.LUT R2, R38, 0x28, RZ, 0xfc, !PT ;  /* 0x0000002826027812 */ /* 0x000fc400078efcff */
[----:B------:R-:W-:Y:S01]  /*3980*/  LOP3.LUT R38, R38, 0x38, RZ, 0xfc, !PT ;  /* 0x0000003826267812 */ /* 0x000fe200078efcff */
[----:B0-----:R-:W-:Y:S01]  /*3990*/  @!P0 FADD.FTZ R5, -R24, R37 ;  /* 0x0000002518058221 */ /* 0x001fe20000010100 */
[----:B------:R-:W-:Y:S02]  /*39a0*/  ISETP.GE.AND P3, PT, R3, UR8, PT ;  /* 0x0000000803007c0c */ /* 0x000fe4000bf66270 */
[----:B------:R-:W-:Y:S01]  /*39b0*/  ISETP.GE.AND P1, PT, R0, UR8, PT ;  /* 0x0000000800007c0c */ /* 0x000fe2000bf26270 */
[----:B------:R-:W-:Y:S01]  /*39c0*/  @!P0 FMUL.FTZ R5, R5, 1.4426950216293334961 ;  /* 0x3fb8aa3b05058820 */ /* 0x000fe20000410000 */
[----:B------:R-:W-:Y:S01]  /*39d0*/  ISETP.GE.AND P2, PT, R2, UR8, PT ;  /* 0x0000000802007c0c */ /* 0x000fe2000bf46270 */
[----:B------:R-:W-:Y:S01]  /*39e0*/  IMAD.MOV.U32 R0, RZ, RZ, RZ ;  /* 0x000000ffff007224 */ /* 0x000fe200078e00ff */
[C---:B------:R-:W-:Y:S02]  /*39f0*/  ISETP.GT.U32.OR P5, PT, R20.reuse, 0x7f, P5 ;  /* 0x0000007f1400780c */ /* 0x040fe40002fa4470 */
[C---:B------:R-:W-:Y:S01]  /*3a00*/  ISETP.GT.U32.OR P3, PT, R20.reuse, 0x7f, P3 ;  /* 0x0000007f1400780c */ /* 0x040fe20001f64470 */
[----:B------:R-:W0:Y:S01]  /*3a10*/  @!P0 MUFU.EX2 R5, R5 ;  /* 0x0000000500058308 */ /* 0x000e220000000800 */
[----:B------:R-:W-:-:S02]  /*3a20*/  ISETP.GT.U32.OR P1, PT, R20, 0x7f, P1 ;  /* 0x0000007f1400780c */ /* 0x000fc40000f24470 */
[C---:B------:R-:W-:Y:S02]  /*3a30*/  ISETP.GT.U32.OR P6, PT, R20.reuse, 0x7f, P6 ;  /* 0x0000007f1400780c */ /* 0x040fe400037c4470 */
[C---:B------:R-:W-:Y:S02]  /*3a40*/  ISETP.GT.U32.OR P4, PT, R20.reuse, 0x7f, P4 ;  /* 0x0000007f1400780c */ /* 0x040fe40002784470 */
[----:B------:R-:W-:-:S03]  /*3a50*/  ISETP.GT.U32.OR P2, PT, R20, 0x7f, P2 ;  /* 0x0000007f1400780c */ /* 0x000fc60001744470 */
[C---:B------:R-:W-:Y:S02]  /*3a60*/  @!P5 FADD.FTZ R35, -R24.reuse, R35 ;  /* 0x000000231823d221 */ /* 0x040fe40000010100 */
[----:B------:R-:W-:Y:S01]  /*3a70*/  @!P3 FADD.FTZ R33, -R24, R33 ;  /* 0x000000211821b221 */ /* 0x000fe20000010100 */
[----:B0-----:R0:W-:Y:S01]  /*3a80*/  @!P0 STS [R36], R5 ;  /* 0x0000000524008388 */ /* 0x0011e20000000800 */
[----:B------:R-:W-:Y:S01]  /*3a90*/  ISETP.GE.AND P0, PT, R38, UR8, PT ;  /* 0x0000000826007c0c */ /* 0x000fe2000bf06270 */
[C---:B------:R-:W-:Y:S01]  /*3aa0*/  @!P1 FADD.FTZ R31, -R24.reuse, R31 ;  /* 0x0000001f181f9221 */ /* 0x040fe20000010100 */
[C---:B------:R-:W-:Y:S02]  /*3ab0*/  @!P6 FADD.FTZ R34, -R24.reuse, R34 ;  /* 0x000000221822e221 */ /* 0x040fe40000010100 */
[----:B------:R-:W-:Y:S01]  /*3ac0*/  @!P4 FADD.FTZ R32, -R24, R32 ;  /* 0x000000201820c221 */ /* 0x000fe20000010100 */
        /* <DEDUP_REMOVED lines=8> */
[----:B------:R-:W2:Y:S04]  /*3b50*/  @!P5 MUFU.EX2 R35, R35 ;  /* 0x000000230023d308 */ /* 0x000ea80000000800 */
[----:B------:R-:W3:Y:S01]  /*3b60*/  @!P6 MUFU.EX2 R3, R34 ;  /* 0x000000220003e308 */ /* 0x000ee20000000800 */
[----:B------:R-:W-:-:S03]  /*3b70*/  @!P0 FADD.FTZ R24, -R24, R27 ;  /* 0x0000001b18188221 */ /* 0x000fc60000010100 */
[----:B------:R-:W4:Y:S01]  /*3b80*/  @!P3 MUFU.EX2 R33, R33 ;  /* 0x000000210021b308 */ /* 0x000f220000000800 */
[----:B------:R-:W-:-:S03]  /*3b90*/  @!P0 FMUL.FTZ R24, R24, 1.4426950216293334961 ;  /* 0x3fb8aa3b18188820 */ /* 0x000fc60000410000 */
[----:B0-----:R-:W0:Y:S01]  /*3ba0*/  @!P4 MUFU.EX2 R5, R32 ;  /* 0x000000200005c308 */ /* 0x001e220000000800 */
[----:B--2---:R1:W-:Y:S03]  /*3bb0*/  @!P5 STS [R36+0x440], R35 ;  /* 0x000440232400d388 */ /* 0x0043e60000000800 */
[----:B------:R-:W2:Y:S01]  /*3bc0*/  @!P2 MUFU.EX2 R7, R26 ;  /* 0x0000001a0007a308 */ /* 0x000ea20000000800 */
[----:B---3--:R3:W-:Y:S01]  /*3bd0*/  @!P6 STS [R36+0x220], R3 ;  /* 0x000220032400e388 */ /* 0x0087e20000000800 */
[----:B------:R-:W-:Y:S02]  /*3be0*/  IMAD R34, R28, 0x60, R15 ;  /* 0x000000601c227824 */ /* 0x000fe400078e020f */
[----:B------:R-:W5:Y:S01]  /*3bf0*/  @!P1 MUFU.EX2 R31, R31 ;  /* 0x0000001f001f9308 */ /* 0x000f620000000800 */
[----:B----4-:R-:W-:Y:S03]  /*3c00*/  @!P3 STS [R36+0x880], R33 ;  /* 0x000880212400b388 */ /* 0x010fe60000000800 */
[----:B------:R-:W4:Y:S01]  /*3c10*/  @!P0 MUFU.EX2 R9, R24 ;  /* 0x0000001800098308 */ /* 0x000f220000000800 */
[----:B0-----:R0:W-:Y:S04]  /*3c20*/  @!P4 STS [R36+0x660], R5 ;  /* 0x000660052400c388 */ /* 0x0011e80000000800 */
[----:B--2---:R2:W-:Y:S04]  /*3c30*/  @!P2 STS [R36+0xaa0], R7 ;  /* 0x000aa0072400a388 */ /* 0x0045e80000000800 */
[----:B-----5:R-:W-:Y:S04]  /*3c40*/  @!P1 STS [R36+0xcc0], R31 ;  /* 0x000cc01f24009388 */ /* 0x020fe80000000800 */
[----:B----4-:R4:W-:Y:S01]  /*3c50*/  @!P0 STS [R36+0xee0], R9 ;  /* 0x000ee00924008388 */ /* 0x0109e20000000800 */
[----:B-1----:R-:W-:Y:S01]  /*3c60*/  IMAD R35, R17, UR6, RZ ;  /* 0x0000000611237c24 */ /* 0x002fe2000f8e02ff */
[----:B---3--:R-:W-:Y:S01]  /*3c70*/  CS2R R2, SRZ ;  /* 0x0000000000027805 */ /* 0x008fe2000001ff00 */
[----:B------:R-:W-:Y:S03]  /*3c80*/  BAR.SYNC.DEFER_BLOCKING 0x0 ;  /* 0x0000000000007b1d */ /* 0x000fe60000010000 */
[----:B------:R-:W-:-:S04]  /*3c90*/  IADD3 R34, P0, PT, R35, R34, RZ ;  /* 0x0000002223227210 */ /* 0x000fc80007f1e0ff */
[----:B------:R-:W-:Y:S02]  /*3ca0*/  LEA.HI.X.SX32 R35, R35, RZ, 0x1, P0 ;  /* 0x000000ff23237211 */ /* 0x000fe400000f0eff */
[----:B0-----:R-:W-:Y:S02]  /*3cb0*/  CS2R R4, SRZ ;  /* 0x0000000000047805 */ /* 0x001fe4000001ff00 */
[----:B--2---:R-:W-:Y:S02]  /*3cc0*/  CS2R R6, SRZ ;  /* 0x0000000000067805 */ /* 0x004fe4000001ff00 */
[----:B----4-:R-:W-:Y:S01]  /*3cd0*/  CS2R R8, SRZ ;  /* 0x0000000000087805 */ /* 0x010fe2000001ff00 */
[----:B------:R-:W-:Y:S06]  /*3ce0*/  BRA.U !UP0, `(.L_x_279) ;  /* 0x0000000908307547 */ /* 0x000fec000b800000 */
[----:B------:R-:W0:Y:S01]  /*3cf0*/  LDCU.64 UR4, c[0x0][0x3f8] ;  /* 0x00007f00ff0477ac */ /* 0x000e220008000a00 */
[----:B------:R-:W-:Y:S01]  /*3d00*/  SHF.L.U64.HI R35, R34, 0x2, R35 ;  /* 0x0000000222237819 */ /* 0x000fe20000010223 */
[C---:B------:R-:W-:Y:S01]  /*3d10*/  IMAD R32, R30.reuse, R17, RZ ;  /* 0x000000111e207224 */ /* 0x040fe200078e02ff */
[----:B------:R-:W-:Y:S01]  /*3d20*/  CS2R R26, SRZ ;  /* 0x00000000001a7805 */ /* 0x000fe2000001ff00 */
[----:B------:R-:W1:Y:S01]  /*3d30*/  LDCU UR7, c[0x0][0x534] ;  /* 0x0000a680ff0777ac */ /* 0x000e620008000800 */
[----:B------:R-:W-:Y:S01]  /*3d40*/  VIADD R33, R30, -UR6 ;  /* 0x800000061e217c36 */ /* 0x000fe20008000000 */
[----:B------:R-:W-:Y:S01]  /*3d50*/  CS2R R24, SRZ ;  /* 0x0000000000187805 */ /* 0x000fe2000001ff00 */
[----:B------:R-:W-:Y:S01]  /*3d60*/  IMAD.MOV.U32 R31, RZ, RZ, RZ ;  /* 0x000000ffff1f7224 */ /* 0x000fe200078e00ff */
[----:B------:R-:W-:Y:S01]  /*3d70*/  UISETP.GE.U32.AND UP1, UPT, UR8, 0x4, UPT ;  /* 0x000000040800788c */ /* 0x000fe2000bf26070 */
[----:B------:R-:W-:Y:S01]  /*3d80*/  IMAD.MOV.U32 R0, RZ, RZ, RZ ;  /* 0x000000ffff007224 */ /* 0x000fe200078e00ff */
[----:B------:R-:W-:-:S02]  /*3d90*/  CS2R R22, SRZ ;  /* 0x0000000000167805 */ /* 0x000fc4000001ff00 */
[----:B------:R-:W-:Y:S02]  /*3da0*/  CS2R R20, SRZ ;  /* 0x0000000000147805 */ /* 0x000fe4000001ff00 */
[----:B------:R-:W-:Y:S02]  /*3db0*/  CS2R R18, SRZ ;  /* 0x0000000000127805 */ /* 0x000fe4000001ff00 */
[----:B------:R-:W-:Y:S02]  /*3dc0*/  CS2R R16, SRZ ;  /* 0x0000000000107805 */ /* 0x000fe4000001ff00 */
[----:B0-----:R-:W-:-:S04]  /*3dd0*/  LEA R34, P0, R34, UR4, 0x2 ;  /* 0x0000000422227c11 */ /* 0x001fc8000f8010ff */
[----:B------:R-:W-:Y:S01]  /*3de0*/  IADD3.X R35, PT, PT, R35, UR5, RZ, P0, !PT ;  /* 0x0000000523237c10 */ /* 0x000fe200087fe4ff */
[----:B-1----:R-:W-:Y:S01]  /*3df0*/  ULOP3.LUT UP0, UR7, UR7, 0x3, URZ, 0xc0, !UPT ;  /* 0x0000000307077892 */ /* 0x002fe2000f80c0ff */
[----:B------:R-:W-:Y:S11]  /*3e00*/  BRA.U !UP1, `(.L_x_280) ;  /* 0x0000000509647547 */ /* 0x000ff6000b800000 */
[----:B------:R-:W0:Y:S01]  /*3e10*/  S2UR UR4, SR_CgaCtaId ;  /* 0x00000000000479c3 */ /* 0x000e220000008800 */
[----:B------:R-:W-:Y:S01]  /*3e20*/  UMOV UR5, 0x400 ;  /* 0x0000040000057882 */ /* 0x000fe20000000000 */
[----:B------:R-:W-:Y:S01]  /*3e30*/  ULOP3.LUT UR8, UR8, 0x7ffffffc, URZ, 0xc0, !UPT ;  /* 0x7ffffffc08087892 */ /* 0x000fe2000f8ec0ff */
[----:B------:R-:W-:Y:S01]  /*3e40*/  ISETP.GE.AND P1, PT, R28, R33, PT ;  /* 0x000000211c00720c */ /* 0x000fe20003f26270 */
[----:B------:R-:W-:Y:S01]  /*3e50*/  IMAD.MOV.U32 R0, RZ, RZ, RZ ;  /* 0x000000ffff007224 */ /* 0x000fe200078e00ff */
[----:B------:R-:W-:Y:S02]  /*3e60*/  CS2R R2, SRZ ;  /* 0x0000000000027805 */ /* 0x000fe4000001ff00 */
[----:B------:R-:W-:Y:S02]  /*3e70*/  CS2R R4, SRZ ;  /* 0x0000000000047805 */ /* 0x000fe4000001ff00 */
[----:B------:R-:W-:Y:S02]  /*3e80*/  CS2R R6, SRZ ;  /* 0x0000000000067805 */ /* 0x000fe4000001ff00 */
[----:B------:R-:W-:-:S02]  /*3e90*/  CS2R R8, SRZ ;  /* 0x0000000000087805 */ /* 0x000fc4000001ff00 */
[----:B------:R-:W-:Y:S01]  /*3ea0*/  CS2R R10, SRZ ;  /* 0x00000000000a7805 */ /* 0x000fe2000001ff00 */
[----:B------:R-:W-:Y:S02]  /*3eb0*/  IMAD.MOV.U32 R13, RZ, RZ, RZ ;  /* 0x000000ffff0d7224 */ /* 0x000fe400078e00ff */
[----:B------:R-:W-:Y:S01]  /*3ec0*/  IMAD.U32 R31, RZ, RZ, UR8 ;  /* 0x00000008ff1f7e24 */ /* 0x000fe2000f8e00ff */
[----:B0-----:R-:W-:Y:S02]  /*3ed0*/  ULEA UR4, UR4, UR5, 0x18 ;  /* 0x0000000504047291 */ /* 0x001fe4000f8ec0ff */
[----:B------:R-:W-:-:S04]  /*3ee0*/  UIADD3 UR5, UPT, UPT, -UR8, URZ, URZ ;  /* 0x000000ff08057290 */ /* 0x000fc8000fffe1ff */
[----:B------:R-:W-:-:S05]  /*3ef0*/  LEA R14, R28, UR4, 0x2 ;  /* 0x000000041c0e7c11 */ /* 0x000fca000f8e10ff */
[----:B------:R-:W-:-:S07]  /*3f00*/  VIADD R14, R14, 0x88 ;  /* 0x000000880e0e7836 */ /* 0x000fce0000000000 */
.L_x_281:
        /* <DEDUP_REMOVED lines=73> */
.L_x_280:
[----:B------:R-:W-:Y:S05]  /*43a0*/  BRA.U !UP0, `(.L_x_279) ;  /* 0x0000000108807547 */ /* 0x000fea000b800000 */
[----:B------:R-:W0:Y:S01]  /*43b0*/  S2UR UR4, SR_CgaCtaId ;  /* 0x00000000000479c3 */ /* 0x000e220000008800 */
[----:B------:R-:W-:Y:S01]  /*43c0*/  UMOV UR5, 0x400 ;  /* 0x0000040000057882 */ /* 0x000fe20000000000 */
[----:B------:R-:W-:Y:S01]  /*43d0*/  IMAD R31, R31, 0x11, R28 ;  /* 0x000000111f1f7824 */ /* 0x000fe200078e021c */
[----:B------:R-:W-:Y:S01]  /*43e0*/  IADD3 R34, P1, PT, R34, 0x100, RZ ;  /* 0x0000010022227810 */ /* 0x000fe20007f3e0ff */
[----:B------:R-:W-:Y:S01]  /*43f0*/  UIADD3 UR7, UPT, UPT, -UR7, URZ, URZ ;  /* 0x000000ff07077290 */ /* 0x000fe2000fffe1ff */
[----:B------:R-:W-:Y:S01]  /*4400*/  ISETP.GE.AND P0, PT, R28, R33, PT ;  /* 0x000000211c00720c */ /* 0x000fe20003f06270 */
[----:B------:R-:W-:Y:S01]  /*4410*/  IMAD.WIDE R32, R32, 0x4, RZ ;  /* 0x0000000420207825 */ /* 0x000fe200078e02ff */
[----:B------:R-:W-:Y:S01]  /*4420*/  IADD3.X R35, PT, PT, RZ, R35, RZ, P1, !PT ;  /* 0x00000023ff237210 */ /* 0x000fe20000ffe4ff */
[----:B0-----:R-:W-:-:S06]  /*4430*/  ULEA UR4, UR4, UR5, 0x18 ;  /* 0x0000000504047291 */ /* 0x001fcc000f8ec0ff */
[----:B------:R-:W-:-:S07]  /*4440*/  LEA R14, R31, UR4, 0x2 ;  /* 0x000000041f0e7c11 */ /* 0x000fce000f8e10ff */
.L_x_282:
        /* <DEDUP_REMOVED lines=22> */
.L_x_279:
[----:B------:R-:W-:-:S04]  /*45b0*/  IADD3 R28, PT, PT, R28, UR6, RZ ;  /* 0x000000061c1c7c10 */ /* 0x000fc8000fffe0ff */
[----:B------:R-:W-:-:S13]  /*45c0*/  ISETP.GE.AND P0, PT, R28, R30, PT ;  /* 0x0000001e1c00720c */ /* 0x000fda0003f06270 */
[----:B------:R-:W-:Y:S05]  /*45d0*/  @P0 EXIT ;  /* 0x000000000000094d */ /* 0x000fea0003800000 */
[-C--:B------:R-:W-:Y:S01]  /*45e0*/  IABS R18, R29.reuse ;  /* 0x0000001d00127213 */ /* 0x080fe20000000000 */
[----:B------:R-:W0:Y:S01]  /*45f0*/  LDC R14, c[0x0][0x434] ;  /* 0x00010d00ff0e7b82 */ /* 0x000e220000000800 */
[----:B------:R-:W-:Y:S01]  /*4600*/  IABS R20, R28 ;  /* 0x0000001c00147213 */ /* 0x000fe20000000000 */
[----:B------:R-:W1:Y:S01]  /*4610*/  LDCU.128 UR4, c[0x0][0x400] ;  /* 0x00008000ff0477ac */ /* 0x000e620008000c00 */
[----:B------:R-:W2:Y:S01]  /*4620*/  I2F.RP R16, R18 ;  /* 0x0000001200107306 */ /* 0x000ea20000209400 */
[----:B------:R-:W-:Y:S01]  /*4630*/  IABS R19, R29 ;  /* 0x0000001d00137213 */ /* 0x000fe20000000000 */
[----:B------:R-:W3:Y:S01]  /*4640*/  LDCU.64 UR8, c[0x0][0x410] ;  /* 0x00008200ff0877ac */ /* 0x000ee20008000a00 */
[----:B------:R-:W-:Y:S02]  /*4650*/  F2FP.BF16.F32.PACK_AB R10, R10, R13 ;  /* 0x0000000d0a0a723e */ /* 0x000fe400000010ff */
[----:B------:R-:W-:Y:S02]  /*4660*/  IADD3 R19, PT, PT, RZ, -R19, RZ ;  /* 0x80000013ff137210 */ /* 0x000fe40007ffe0ff */
[----:B------:R-:W-:-:S02]  /*4670*/  F2FP.BF16.F32.PACK_AB R11, R8, R11 ;  /* 0x0000000b080b723e */ /* 0x000fc400000010ff */
[----:B------:R-:W-:Y:S02]  /*4680*/  F2FP.BF16.F32.PACK_AB R6, R6, R9 ;  /* 0x000000090606723e */ /* 0x000fe400000010ff */
[----:B------:R-:W-:Y:S02]  /*4690*/  F2FP.BF16.F32.PACK_AB R7, R4, R7 ;  /* 0x000000070407723e */ /* 0x000fe400000010ff */
[----:B------:R-:W-:Y:S01]  /*46a0*/  F2FP.BF16.F32.PACK_AB R2, R2, R5 ;  /* 0x000000050202723e */ /* 0x000fe200000010ff */
[----:B--2---:R-:W2:Y:S01]  /*46b0*/  MUFU.RCP R22, R16 ;  /* 0x0000001000167308 */ /* 0x004ea20000001000 */
[----:B------:R-:W-:Y:S01]  /*46c0*/  F2FP.BF16.F32.PACK_AB R3, R0, R3 ;  /* 0x000000030003723e */ /* 0x000fe200000010ff */
[----:B--2---:R-:W-:-:S06]  /*46d0*/  VIADD R22, R22, 0xffffffe ;  /* 0x0ffffffe16167836 */ /* 0x004fcc0000000000 */
[----:B------:R-:W2:Y:S02]  /*46e0*/  F2I.FTZ.U32.TRUNC.NTZ R23, R22 ;  /* 0x0000001600177305 */ /* 0x000ea4000021f000 */
[----:B--2---:R-:W-:Y:S02]  /*46f0*/  IMAD.MOV R12, RZ, RZ, -R23 ;  /* 0x000000ffff0c7224 */ /* 0x004fe400078e0a17 */
[----:B------:R-:W-:Y:S02]  /*4700*/  IMAD.MOV.U32 R22, RZ, RZ, RZ ;  /* 0x000000ffff167224 */ /* 0x000fe400078e00ff */
[----:B------:R-:W-:Y:S01]  /*4710*/  IMAD R17, R12, R18, RZ ;  /* 0x000000120c117224 */ /* 0x000fe200078e02ff */
[----:B0-----:R-:W-:-:S03]  /*4720*/  IABS R12, R14 ;  /* 0x0000000e000c7213 */ /* 0x001fc60000000000 */
[----:B------:R-:W-:-:S06]  /*4730*/  IMAD.HI.U32 R17, R23, R17, R22 ;  /* 0x0000001117117227 */ /* 0x000fcc00078e0016 */
[----:B------:R-:W-:Y:S02]  /*4740*/  IMAD.HI.U32 R16, R17, R20, RZ ;  /* 0x0000001411107227 */ /* 0x000fe400078e00ff */
[----:B------:R-:W0:Y:S02]  /*4750*/  I2F.RP R17, R12 ;  /* 0x0000000c00117306 */ /* 0x000e240000209400 */
[----:B------:R-:W-:-:S05]  /*4760*/  IMAD R19, R16, R19, R20 ;  /* 0x0000001310137224 */ /* 0x000fca00078e0214 */
[----:B------:R-:W-:Y:S01]  /*4770*/  ISETP.GT.U32.AND P1, PT, R18, R19, PT ;  /* 0x000000131200720c */ /* 0x000fe20003f24070 */
[----:B0-----:R-:W0:-:S12]  /*4780*/  MUFU.RCP R17, R17 ;  /* 0x0000001100117308 */ /* 0x001e180000001000 */
[----:B------:R-:W-:Y:S02]  /*4790*/  @!P1 IMAD.IADD R19, R19, 0x1, -R18 ;  /* 0x0000000113139824 */ /* 0x000fe400078e0a12 */
[----:B------:R-:W-:Y:S01]  /*47a0*/  @!P1 VIADD R16, R16, 0x1 ;  /* 0x0000000110109836 */ /* 0x000fe20000000000 */
[----:B------:R-:W-:Y:S02]  /*47b0*/  ISETP.NE.AND P1, PT, R29, RZ, PT ;  /* 0x000000ff1d00720c */ /* 0x000fe40003f25270 */
[----:B------:R-:W-:Y:S02]  /*47c0*/  ISETP.GE.U32.AND P2, PT, R19, R18, PT ;  /* 0x000000121300720c */ /* 0x000fe40003f46070 */
[----:B------:R-:W-:-:S04]  /*47d0*/  LOP3.LUT R18, R28, R29, RZ, 0x3c, !PT ;  /* 0x0000001d1c127212 */ /* 0x000fc800078e3cff */
[----:B------:R-:W-:Y:S02]  /*47e0*/  ISETP.GE.AND P0, PT, R18, RZ, PT ;  /* 0x000000ff1200720c */ /* 0x000fe40003f06270 */
[----:B0-----:R-:W-:-:S04]  /*47f0*/  IADD3 R18, PT, PT, R17, 0xffffffe, RZ ;  /* 0x0ffffffe11127810 */ /* 0x001fc80007ffe0ff */
[----:B------:R-:W0:Y:S01]  /*4800*/  F2I.FTZ.U32.TRUNC.NTZ R19, R18 ;  /* 0x0000001200137305 */ /* 0x000e22000021f000 */
[----:B------:R-:W-:-:S06]  /*4810*/  @P2 VIADD R16, R16, 0x1 ;  /* 0x0000000110102836 */ /* 0x000fcc0000000000 */
[----:B------:R-:W-:Y:S01]  /*4820*/  @!P0 IMAD.MOV R16, RZ, RZ, -R16 ;  /* 0x000000ffff108224 */ /* 0x000fe200078e0a10 */
[----:B------:R-:W-:-:S05]  /*4830*/  @!P1 LOP3.LUT R16, RZ, R29, RZ, 0x33, !PT ;  /* 0x0000001dff109212 */ /* 0x000fca00078e33ff */
[----:B------:R-:W-:Y:S01]  /*4840*/  IMAD R29, R29, R16, RZ ;  /* 0x000000101d1d7224 */ /* 0x000fe200078e02ff */
[----:B0-----:R-:W-:Y:S01]  /*4850*/  IADD3 R17, PT, PT, RZ, -R19, RZ ;  /* 0x80000013ff117210 */ /* 0x001fe20007ffe0ff */
[----:B------:R-:W-:Y:S02]  /*4860*/  IMAD.MOV.U32 R18, RZ, RZ, RZ ;  /* 0x000000ffff127224 */ /* 0x000fe400078e00ff */
[----:B------:R-:W-:Y:S02]  /*4870*/  IMAD.IADD R23, R28, 0x1, -R29 ;  /* 0x000000011c177824 */ /* 0x000fe400078e0a1d */
[----:B------:R-:W-:-:S03]  /*4880*/  IMAD R21, R17, R12, RZ ;  /* 0x0000000c11157224 */ /* 0x000fc600078e02ff */
[----:B------:R-:W-:Y:S01]  /*4890*/  IABS R17, R23 ;  /* 0x0000001700117213 */ /* 0x000fe20000000000 */
[----:B------:R-:W-:Y:S01]  /*48a0*/  IMAD.HI.U32 R21, R19, R21, R18 ;  /* 0x0000001513157227 */ /* 0x000fe200078e0012 */
[----:B------:R-:W-:-:S04]  /*48b0*/  LOP3.LUT R23, R23, R14, RZ, 0x3c, !PT ;  /* 0x0000000e17177212 */ /* 0x000fc800078e3cff */
[----:B------:R-:W-:Y:S01]  /*48c0*/  ISETP.GE.AND P1, PT, R23, RZ, PT ;  /* 0x000000ff1700720c */ /* 0x000fe20003f26270 */
[----:B------:R-:W-:-:S05]  /*48d0*/  IMAD.HI.U32 R21, R21, R17, RZ ;  /* 0x0000001115157227 */ /* 0x000fca00078e00ff */
[----:B------:R-:W-:-:S05]  /*48e0*/  IADD3 R18, PT, PT, -R21, RZ, RZ ;  /* 0x000000ff15127210 */ /* 0x000fca0007ffe1ff */
[----:B------:R-:W-:Y:S02]  /*48f0*/  IMAD R17, R12, R18, R17 ;  /* 0x000000120c117224 */ /* 0x000fe400078e0211 */
[----:B-1----:R-:W-:-:S03]  /*4900*/  IMAD.WIDE.U32 R18, R16, UR4, RZ ;  /* 0x0000000410127c25 */ /* 0x002fc6000f8e00ff */
        /* <DEDUP_REMOVED lines=9> */
[----:B------:R-:W-:Y:S02]  /*49a0*/  @P2 IADD3 R21, PT, PT, R21, 0x1, RZ ;  /* 0x0000000115152810 */ /* 0x000fe40007ffe0ff */
[----:B------:R-:W-:-:S03]  /*49b0*/  IMAD.IADD R19, R19, 0x1, R12 ;  /* 0x0000000113137824 */ /* 0x000fc600078e020c */
        /* <DEDUP_REMOVED lines=21> */
        .weak           $__internal_8_$__cuda_sm20_div_s64
        .type           $__internal_8_$__cuda_sm20_div_s64,@function
        .size           $__internal_8_$__cuda_sm20_div_s64,(.L_x_5442 - $__internal_8_$__cuda_sm20_div_s64)
$__internal_8_$__cuda_sm20_div_s64:
        /* <DEDUP_REMOVED lines=19> */
[----:B------:R-:W-:-:S04]  /*4c40*/  IMAD.HI.U32 R12, R43, R0, RZ ;  /* 0x000000002b0c7227 */ /* 0x000fc800078e00ff */
[----:B------:R-:W-:-:S04]  /*4c50*/  IMAD.WIDE.U32 R22, P0, R42, R0, R22 ;  /* 0x000000002a167225 */ /* 0x000fc80007800016 */
[C---:B------:R-:W-:Y:S02]  /*4c60*/  IMAD R0, R43.reuse, R0, RZ ;  /* 0x000000002b007224 */ /* 0x040fe400078e02ff */
[----:B------:R-:W-:-:S04]  /*4c70*/  IMAD.HI.U32 R13, P1, R43, R13, R22 ;  /* 0x0000000d2b0d7227 */ /* 0x000fc80007820016 */
[----:B------:R-:W-:Y:S01]  /*4c80*/  IMAD.X R12, R12, 0x1, R43, P0 ;  /* 0x000000010c0c7824 */ /* 0x000fe200000e062b */
        /* <DEDUP_REMOVED lines=12> */
[----:B------:R-:W-:Y:S01]  /*4d50*/  IMAD.MOV.U32 R23, RZ, RZ, RZ ;  /* 0x000000ffff177224 */ /* 0x000fe200078e00ff */
[----:B------:R-:W-:Y:S01]  /*4d60*/  IADD3.X R43, PT, PT, R22, R13, RZ, P0, !PT ;  /* 0x0000000d162b7210 */ /* 0x000fe200007fe4ff */
[----:B------:R-:W-:Y:S01]  /*4d70*/  IMAD R13, R13, R0, RZ ;  /* 0x000000000d0d7224 */ /* 0x000fe200078e02ff */
[----:B------:R-:W-:-:S04]  /*4d80*/  IADD3 R0, P0, PT, RZ, -R25, RZ ;  /* 0x80000019ff007210 */ /* 0x000fc80007f1e0ff */
[----:B------:R-:W-:Y:S01]  /*4d90*/  IADD3 R13, P2, PT, R13, R12, RZ ;  /* 0x0000000c0d0d7210 */ /* 0x000fe20007f5e0ff */
[----:B------:R-:W-:Y:S01]  /*4da0*/  IMAD.X R12, RZ, RZ, ~R19, P0 ;  /* 0x000000ffff0c7224 */ /* 0x000fe200000e0e13 */
[----:B------:R-:W-:Y:S02]  /*4db0*/  SEL R0, R0, R25, !P1 ;  /* 0x0000001900007207 */ /* 0x000fe40004800000 */
[----:B------:R-:W-:Y:S02]  /*4dc0*/  IADD3.X R43, PT, PT, RZ, RZ, R43, P2, P3 ;  /* 0x000000ffff2b7210 */ /* 0x000fe400017e642b */
[-C--:B------:R-:W-:Y:S01]  /*4dd0*/  SEL R12, R12, R19.reuse, !P1 ;  /* 0x000000130c0c7207 */ /* 0x080fe20004800000 */
[----:B------:R-:W-:Y:S01]  /*4de0*/  IMAD.HI.U32 R22, R13, R0, RZ ;  /* 0x000000000d167227 */ /* 0x000fe200078e00ff */
[----:B------:R-:W-:-:S03]  /*4df0*/  LOP3.LUT R19, R17, R19, RZ, 0x3c, !PT ;  /* 0x0000001311137212 */ /* 0x000fc600078e3cff */
[----:B------:R-:W-:-:S04]  /*4e00*/  IMAD.WIDE.U32 R22, R13, R12, R22 ;  /* 0x0000000c0d167225 */ /* 0x000fc800078e0016 */
[----:B------:R-:W-:-:S04]  /*4e10*/  IMAD.HI.U32 R22, P2, R43, R0, R22 ;  /* 0x000000002b167227 */ /* 0x000fc80007840016 */
[----:B------:R-:W-:-:S05]  /*4e20*/  IMAD R23, R43, R12, RZ ;  /* 0x0000000c2b177224 */ /* 0x000fca00078e02ff */
[----:B------:R-:W-:-:S05]  /*4e30*/  IADD3 R23, P1, PT, R23, R22, RZ ;  /* 0x0000001617177210 */ /* 0x000fca0007f3e0ff */
[----:B------:R-:W-:-:S04]  /*4e40*/  IMAD.WIDE.U32 R46, R23, R40, RZ ;  /* 0x00000028172e7225 */ /* 0x000fc800078e00ff */
[----:B------:R-:W-:Y:S01]  /*4e50*/  IMAD R22, R23, R41, R47 ;  /* 0x0000002917167224 */ /* 0x000fe200078e022f */
[----:B------:R-:W-:Y:S01]  /*4e60*/  IADD3 R13, P0, PT, -R46, R0, RZ ;  /* 0x000000002e0d7210 */ /* 0x000fe20007f1e1ff */
[----:B------:R-:W-:-:S04]  /*4e70*/  IMAD.HI.U32 R0, R43, R12, RZ ;  /* 0x0000000c2b007227 */ /* 0x000fc800078e00ff */
[----:B------:R-:W-:Y:S01]  /*4e80*/  IMAD.X R0, RZ, RZ, R0, P2 ;  /* 0x000000ffff007224 */ /* 0x000fe200010e0600 */
[----:B------:R-:W-:-:S03]  /*4e90*/  ISETP.GE.U32.AND P2, PT, R13, R40, PT ;  /* 0x000000280d00720c */ /* 0x000fc60003f46070 */
[----:B------:R-:W-:-:S04]  /*4ea0*/  IMAD.X R43, RZ, RZ, R0, P1 ;  /* 0x000000ffff2b7224 */ /* 0x000fc800008e0600 */
[----:B------:R-:W-:-:S05]  /*4eb0*/  IMAD R47, R43, R40, R22 ;  /* 0x000000282b2f7224 */ /* 0x000fca00078e0216 */
[----:B------:R-:W-:Y:S02]  /*4ec0*/  IADD3.X R47, PT, PT, ~R47, R12, RZ, P0, !PT ;  /* 0x0000000c2f2f7210 */ /* 0x000fe400007fe5ff */
[----:B------:R-:W-:Y:S02]  /*4ed0*/  IADD3 R0, P0, PT, R13, -R40, RZ ;  /* 0x800000280d007210 */ /* 0x000fe40007f1e0ff */
[----:B------:R-:W-:-:S04]  /*4ee0*/  ISETP.GE.U32.AND.EX P2, PT, R47, R41, PT, P2 ;  /* 0x000000292f00720c */ /* 0x000fc80003f46120 */
[----:B------:R-:W-:Y:S01]  /*4ef0*/  SEL R13, R0, R13, P2 ;  /* 0x0000000d000d7207 */ /* 0x000fe20001000000 */
[----:B------:R-:W-:-:S03]  /*4f00*/  IMAD.X R0, R47, 0x1, ~R41, P0 ;  /* 0x000000012f007824 */ /* 0x000fc600000e0e29 */
[----:B------:R-:W-:Y:S02]  /*4f10*/  ISETP.GE.U32.AND P1, PT, R13, R40, PT ;  /* 0x000000280d00720c */ /* 0x000fe40003f26070 */
[----:B------:R-:W-:Y:S02]  /*4f20*/  SEL R47, R0, R47, P2 ;  /* 0x0000002f002f7207 */ /* 0x000fe40001000000 */
[----:B------:R-:W-:Y:S02]  /*4f30*/  IADD3 R0, P0, PT, R23, 0x1, RZ ;  /* 0x0000000117007810 */ /* 0x000fe40007f1e0ff */
[----:B------:R-:W-:Y:S02]  /*4f40*/  ISETP.GE.U32.AND.EX P1, PT, R47, R41, PT, P1 ;  /* 0x000000292f00720c */ /* 0x000fe40003f26110 */
[----:B------:R-:W-:Y:S01]  /*4f50*/  SEL R23, R0, R23, P2 ;  /* 0x0000001700177207 */ /* 0x000fe20001000000 */
[----:B------:R-:W-:-:S03]  /*4f60*/  IMAD.X R0, RZ, RZ, R43, P0 ;  /* 0x000000ffff007224 */ /* 0x000fc600000e062b */
[----:B------:R-:W-:Y:S02]  /*4f70*/  IADD3 R12, P0, PT, R23, 0x1, RZ ;  /* 0x00000001170c7810 */ /* 0x000fe40007f1e0ff */
        /* <DEDUP_REMOVED lines=9> */
[----:B------:R-:W-:Y:S01]  /*5010*/  SEL R13, R13, R12, !P2 ;  /* 0x0000000c0d0d7207 */ /* 0x000fe20005000000 */
[----:B------:R-:W-:Y:S01]  /*5020*/  IMAD.MOV.U32 R12, RZ, RZ, R16 ;  /* 0x000000ffff0c7224 */ /* 0x000fe200078e0010 */
[----:B------:R-:W-:-:S02]  /*5030*/  SEL R19, R19, R0, !P2 ;  /* 0x0000000013137207 */ /* 0x000fc40005000000 */
[----:B------:R-:W-:Y:S01]  /*5040*/  SEL R0, R13, 0xffffffff, P0 ;  /* 0xffffffff0d007807 */ /* 0x000fe20000000000 */
[----:B------:R-:W-:Y:S01]  /*5050*/  IMAD.MOV.U32 R13, RZ, RZ, 0x0 ;  /* 0x00000000ff0d7424 */ /* 0x000fe200078e00ff */
[----:B------:R-:W-:-:S03]  /*5060*/  SEL R19, R19, 0xffffffff, P0 ;  /* 0xffffffff13137807 */ /* 0x000fc60000000000 */
[----:B------:R-:W-:Y:S05]  /*5070*/  RET.REL.NODEC R12 `(_ZN5flash32flash_fwd_splitkv_combine_kernelI23Flash_fwd_kernel_traitsILi96ELi64ELi128ELi4ELb0ELb0EN7cutlass10bfloat16_tE19Flash_kernel_traitsILi96ELi64ELi128ELi4ES3_EELi16ELi6ELb1EEEvNS_16Flash_fwd_paramsE) ;  /* 0xffffffac0ce07950 */ /* 0x000fea0003c3ffff */
.L_x_283:
        /* <DEDUP_REMOVED lines=16> */
.L_x_5442:


//--------------------- .text._ZN5flash32flash_fwd_splitkv_combine_kernelI23Flash_fwd_kernel_traitsILi96ELi64ELi128ELi4ELb0ELb0EN7cutlass10bfloat16_tE19Flash_kernel_traitsILi96ELi64ELi128ELi4ES3_EELi16ELi5ELb1EEEvNS_16Flash_fwd_paramsE --------------------------
	.section	.text._ZN5flash32flash_fwd_splitkv_combine_kernelI23Flash_fwd_kernel_traitsILi96ELi64ELi128ELi4ELb0ELb0EN7cutlass10bfloat16_tE19Flash_kernel_traitsILi96ELi64ELi128ELi4ES3_EELi16ELi5ELb1EEEvNS_16Flash_fwd_paramsE,"ax",@progbits
	.align	128
        .global         _ZN5flash32flash_fwd_splitkv_combine_kernelI23Flash_fwd_kernel_traitsILi96ELi64ELi128ELi4ELb0ELb0EN7cutlass10bfloat16_tE19Flash_kernel_traitsILi96ELi64ELi128ELi4ES3_EELi16ELi5ELb1EEEvNS_16Flash_fwd_paramsE
        .type           _ZN5flash32flash_fwd_splitkv_combine_kernelI23Flash_fwd_kernel_traitsILi96ELi64ELi128ELi4ELb0ELb0EN7cutlass10bfloat16_tE19Flash_kernel_traitsILi96ELi64ELi128ELi4ES3_EELi16ELi5ELb1EEEvNS_16Flash_fwd_paramsE,@function
        .size           _ZN5flash32flash_fwd_splitkv_combine_kernelI23Flash_fwd_kernel_traitsILi96ELi64ELi128ELi4ELb0ELb0EN7cutlass10bfloat16_tE19Flash_kernel_traitsILi96ELi64ELi128ELi4ES3_EELi16ELi5ELb1EEEvNS_16Flash_fwd_paramsE,(.L_x_5443 - _ZN5flash32flash_fwd_splitkv_combine_kernelI23Flash_fwd_kernel_traitsILi96ELi64ELi128ELi4ELb0ELb0EN7cutlass10bfloat16_tE19Flash_kernel_traitsILi96ELi64ELi128ELi4ES3_EELi16ELi5ELb1EEEvNS_16Flash_fwd_paramsE)
        .other          _ZN5flash32flash_fwd_splitkv_combine_kernelI23Flash_fwd_kernel_traitsILi96ELi64ELi128ELi4ELb0ELb0EN7cutlass10bfloat16_tE19Flash_kernel_traitsILi96ELi64ELi128ELi4ES3_EELi16ELi5ELb1EEEvNS_16Flash_fwd_paramsE,@"STO_CUDA_ENTRY STV_DEFAULT"
_ZN5flash32flash_fwd_splitkv_combine_kernelI23Flash_fwd_kernel_traitsILi96ELi64ELi128ELi4ELb0ELb0EN7cutlass10bfloat16_tE19Flash_kernel_traitsILi96ELi64ELi128ELi4ES3_EELi16ELi5ELb1EEEvNS_16Flash_fwd_paramsE:
.text._ZN5flash32flash_fwd_splitkv_combine_kernelI23Flash_fwd_kernel_traitsILi96ELi64ELi128ELi4ELb0ELb0EN7cutlass10bfloat16_tE19Flash_kernel_traitsILi96ELi64ELi128ELi4ES3_EELi16ELi5ELb1EEEvNS_16Flash_fwd_paramsE:
        /* <DEDUP_REMOVED lines=14> */
[----:B------:R-:W-:Y:S01]  /*00e0*/  IMAD.MOV R0, RZ, RZ, -R35 ;  /* 0x000000ffff007224 */ /* 0x000fe200078e0a23 */
[----:B------:R-:W-:Y:S02]  /*00f0*/  ISETP.NE.U32.AND P0, PT, R35, RZ, PT ;  /* 0x000000ff2300720c */ /* 0x000fe40003f05070 */
[----:B------:R-:W-:-:S04]  /*0100*/  MOV R13, RZ ;  /* 0x000000ff000d7202 */ /* 0x000fc80000000f00 */
[----:B0-----:R-:W0:Y:S02]  /*0110*/  MUFU.RCP R6, R2 ;  /* 0x0000000200067308 */ /* 0x001e240000001000 */
[----:B0-----:R-:W-:-:S06]  /*0120*/  VIADD R6, R6, 0xffffffe ;  /* 0x0ffffffe06067836 */ /* 0x001fcc0000000000 */
[----:B------:R0:W1:Y:S02]  /*0130*/  F2I.FTZ.U32.TRUNC.NTZ R7, R6 ;  /* 0x0000000600077305 */ /* 0x000064000021f000 */
[----:B0-----:R-:W-:Y:S02]  /*0140*/  HFMA2 R6, -RZ, RZ, 0, 0 ;  /* 0x00000000ff067431 */ /* 0x001fe400000001ff */
[----:B-1----:R-:W-:-:S04]  /*0150*/  IMAD R5, R0, R7, RZ ;  /* 0x0000000700057224 */ /* 0x002fc800078e02ff */
[----:B------:R-:W-:-:S06]  /*0160*/  IMAD.HI.U32 R5, R7, R5, R6 ;  /* 0x0000000507057227 */ /* 0x000fcc00078e0006 */
        /* <DEDUP_REMOVED lines=10> */
.L_x_284:
[----:B------:R-:W-:Y:S01]  /*0210*/  IMAD.MOV.U32 R25, RZ, RZ, R30 ;  /* 0x000000ffff197224 */ /* 0x000fe200078e001e */
[----:B------:R-:W-:Y:S01]  /*0220*/  MOV R18, R35 ;  /* 0x0000002300127202 */ /* 0x000fe20000000f00 */
[----:B------:R-:W-:Y:S01]  /*0230*/  IMAD.MOV.U32 R17, RZ, RZ, R4 ;  /* 0x000000ffff117224 */ /* 0x000fe200078e0004 */
[----:B------:R-:W-:Y:S02]  /*0240*/  MOV R15, R3 ;  /* 0x00000003000f7202 */ /* 0x000fe40000000f00 */
[----:B------:R-:W-:Y:S02]  /*0250*/  MOV R16, 0x270 ;  /* 0x0000027000107802 */ /* 0x000fe40000000f00 */
[----:B------:R-:W-:Y:S05]  /*0260*/  CALL.REL.NOINC `($__internal_9_$__cuda_sm20_div_s64) ;  /* 0x0000004000747944 */ /* 0x000fea0003c00000 */
.L_x_285:
        /* <DEDUP_REMOVED lines=30> */
.L_x_287:
[----:B------:R-:W-:Y:S01]  /*0450*/  IMAD.MOV.U32 R25, RZ, RZ, R12 ;  /* 0x000000ffff197224 */ /* 0x000fe200078e000c */
[----:B------:R-:W-:Y:S02]  /*0460*/  MOV R17, R13 ;  /* 0x0000000d00117202 */ /* 0x000fe40000000f00 */
[----:B------:R-:W-:Y:S02]  /*0470*/  MOV R16, 0x490 ;  /* 0x0000049000107802 */ /* 0x000fe40000000f00 */
[----:B------:R-:W-:Y:S05]  /*0480*/  CALL.REL.NOINC `($__internal_9_$__cuda_sm20_div_s64) ;  /* 0x0000003c00ec7944 */ /* 0x000fea0003c00000 */
[----:B------:R-:W-:Y:S02]  /*0490*/  MOV R26, R12 ;  /* 0x0000000c001a7202 */ /* 0x000fe40000000f00 */
[----:B------:R-:W-:Y:S02]  /*04a0*/  MOV R27, R13 ;  /* 0x0000000d001b7202 */ /* 0x000fe40000000f00 */
.L_x_288:
[----:B------:R-:W-:Y:S05]  /*04b0*/  BSYNC.RECONVERGENT B0 ;  /* 0x0000000000007941 */ /* 0x000fea0003800200 */
.L_x_286:
        /* <DEDUP_REMOVED lines=55> */
.L_x_290:
[----:B------:R-:W-:Y:S01]  /*0830*/  IMAD.MOV.U32 R25, RZ, RZ, R18 ;  /* 0x000000ffff197224 */ /* 0x000fe200078e0012 */
[----:B------:R-:W-:Y:S01]  /*0840*/  MOV R18, R10 ;  /* 0x0000000a00127202 */ /* 0x000fe20000000f00 */
[----:B------:R-:W-:Y:S01]  /*0850*/  IMAD.MOV.U32 R17, RZ, RZ, R15 ;  /* 0x000000ffff117224 */ /* 0x000fe200078e000f */
[----:B------:R-:W-:Y:S02]  /*0860*/  MOV R15, R11 ;  /* 0x0000000b000f7202 */ /* 0x000fe40000000f00 */
[----:B------:R-:W-:Y:S02]  /*0870*/  MOV R16, 0x890 ;  /* 0x0000089000107802 */ /* 0x000fe40000000f00 */
[----:B------:R-:W-:Y:S05]  /*0880*/  CALL.REL.NOINC `($__internal_9_$__cuda_sm20_div_s64) ;  /* 0x0000003800ec7944 */ /* 0x000fea0003c00000 */
.L_x_291:
[----:B------:R-:W-:Y:S05]  /*0890*/  BSYNC.RECONVERGENT B0 ;  /* 0x0000000000007941 */ /* 0x000fea0003800200 */
.L_x_289:
[----:B------:R-:W0:Y:S01]  /*08a0*/  LDC R21, c[0x0][0x434] ;  /* 0x00010d00ff157b82 */ /* 0x000e220000000800 */
[----:B------:R-:W-:Y:S01]  /*08b0*/  IMAD.MOV.U32 R8, RZ, RZ, RZ ;  /* 0x000000ffff087224 */ /* 0x000fe200078e00ff */
[----:B------:R-:W-:Y:S01]  /*08c0*/  BSSY.RECONVERGENT B0, `(.L_x_292) ;  /* 0x0000078000007945 */ /* 0x000fe20003800200 */
[----:B0-----:R-:W-:-:S04]  /*08d0*/  IABS R6, R21 ;  /* 0x0000001500067213 */ /* 0x001fc80000000000 */
[----:B------:R-:W0:Y:S08]  /*08e0*/  I2F.RP R14, R6 ;  /* 0x00000006000e7306 */ /* 0x000e300000209400 */
        /* <DEDUP_REMOVED lines=9> */
[----:B------:R-:W-:Y:S01]  /*0980*/  IMAD.MOV.U32 R7, RZ, RZ, R2 ;  /* 0x000000ffff077224 */ /* 0x000fe200078e0002 */
[----:B------:R-:W-:-:S03]  /*0990*/  SHF.R.S32.HI R0, RZ, 0x1f, R21 ;  /* 0x0000001fff007819 */ /* 0x000fc60000011415 */
[----:B------:R-:W-:Y:S01]  /*09a0*/  IMAD.HI.U32 R2, R8, R7, RZ ;  /* 0x0000000708027227 */ /* 0x000fe200078e00ff */
[----:B------:R-:W-:-:S03]  /*09b0*/  LOP3.LUT R0, R0, 0x1, RZ, 0xfc, !PT ;  /* 0x0000000100007812 */ /* 0x000fc600078efcff */
[----:B------:R-:W-:-:S04]  /*09c0*/  IMAD.MOV R5, RZ, RZ, -R2 ;  /* 0x000000ffff057224 */ /* 0x000fc800078e0a02 */
[----:B------:R-:W-:-:S05]  /*09d0*/  IMAD R5, R6, R5, R7 ;  /* 0x0000000506057224 */ /* 0x000fca00078e0207 */
[----:B------:R-:W-:-:S13]  /*09e0*/  ISETP.GT.U32.AND P1, PT, R6, R5, PT ;  /* 0x000000050600720c */ /* 0x000fda0003f24070 */
[----:B------:R-:W-:Y:S02]  /*09f0*/  @!P1 IMAD.IADD R5, R5, 0x1, -R6 ;  /* 0x0000000105059824 */ /* 0x000fe400078e0a06 */
[----:B------:R-:W-:Y:S01]  /*0a00*/  @!P1 VIADD R2, R2, 0x1 ;  /* 0x0000000102029836 */ /* 0x000fe20000000000 */
[----:B------:R-:W-:Y:S02]  /*0a10*/  ISETP.NE.AND P1, PT, R21, RZ, PT ;  /* 0x000000ff1500720c */ /* 0x000fe40003f25270 */
[----:B------:R-:W-:-:S13]  /*0a20*/  ISETP.GE.U32.AND P0, PT, R5, R6, PT ;  /* 0x000000060500720c */ /* 0x000fda0003f06070 */
[----:B------:R-:W-:-:S04]  /*0a30*/  @P0 VIADD R2, R2, 0x1 ;  /* 0x0000000102020836 */ /* 0x000fc80000000000 */
[----:B------:R-:W-:-:S04]  /*0a40*/  IMAD.MOV.U32 R5, RZ, RZ, R2 ;  /* 0x000000ffff057224 */ /* 0x000fc800078e0002 */
[----:B------:R-:W-:Y:S01]  /*0a50*/  @!P2 IMAD.MOV R5, RZ, RZ, -R5 ;  /* 0x000000ffff05a224 */ /* 0x000fe200078e0a05 */
[----:B------:R-:W-:-:S05]  /*0a60*/  @!P1 LOP3.LUT R5, RZ, R21, RZ, 0x33, !PT ;  /* 0x00000015ff059212 */ /* 0x000fca00078e33ff */
[----:B------:R-:W-:Y:S02]  /*0a70*/  IMAD R9, R5, R0, RZ ;  /* 0x0000000005097224 */ /* 0x000fe400078e02ff */
[----:B------:R-:W0:Y:S03]  /*0a80*/  LDC R0, c[0x0][0x3e0] ;  /* 0x0000f800ff007b82 */ /* 0x000e260000000800 */
[-C--:B------:R-:W-:Y:S02]  /*0a90*/  IABS R14, R9.reuse ;  /* 0x00000009000e7213 */ /* 0x080fe40000000000 */
[----:B------:R-:W-:Y:S02]  /*0aa0*/  IABS R17, R9 ;  /* 0x0000000900117213 */ /* 0x000fe40000000000 */
[----:B------:R-:W1:Y:S03]  /*0ab0*/  I2F.RP R7, R14 ;  /* 0x0000000e00077306 */ /* 0x000e660000209400 */
[----:B------:R-:W-:-:S05]  /*0ac0*/  IMAD.MOV R17, RZ, RZ, -R17 ;  /* 0x000000ffff117224 */ /* 0x000fca00078e0a11 */
[----:B-1----:R-:W1:Y:S01]  /*0ad0*/  MUFU.RCP R2, R7 ;  /* 0x0000000700027308 */ /* 0x002e620000001000 */
[----:B0-----:R-:W-:Y:S02]  /*0ae0*/  IABS R8, R0 ;  /* 0x0000000000087213 */ /* 0x001fe40000000000 */
[----:B------:R-:W-:-:S05]  /*0af0*/  ISETP.NE.AND P5, PT, R0, RZ, PT ;  /* 0x000000ff0000720c */ /* 0x000fca0003fa5270 */
[----:B------:R-:W0:Y:S01]  /*0b00*/  I2F.RP R6, R8 ;  /* 0x0000000800067306 */ /* 0x000e220000209400 */
[----:B-1----:R-:W-:Y:S02]  /*0b10*/  VIADD R22, R2, 0xffffffe ;  /* 0x0ffffffe02167836 */ /* 0x002fe40000000000 */
[----:B------:R-:W-:-:S05]  /*0b20*/  VIADD R2, R0, 0xffffffff ;  /* 0xffffffff00027836 */ /* 0x000fca0000000000 */
[----:B------:R-:W1:Y:S01]  /*0b30*/  F2I.FTZ.U32.TRUNC.NTZ R23, R22 ;  /* 0x0000001600177305 */ /* 0x000e62000021f000 */
[----:B------:R-:W-:-:S07]  /*0b40*/  IADD3 R7, PT, PT, R2, R14, RZ ;  /* 0x0000000e02077210 */ /* 0x000fce0007ffe0ff */
[----:B0-----:R-:W0:Y:S01]  /*0b50*/  MUFU.RCP R18, R6 ;  /* 0x0000000600127308 */ /* 0x001e220000001000 */
[----:B-1----:R-:W-:Y:S02]  /*0b60*/  IMAD.MOV R15, RZ, RZ, -R23 ;  /* 0x000000ffff0f7224 */ /* 0x002fe400078e0a17 */
[----:B------:R-:W-:Y:S02]  /*0b70*/  IMAD.MOV.U32 R22, RZ, RZ, RZ ;  /* 0x000000ffff167224 */ /* 0x000fe400078e00ff */
[----:B------:R-:W-:Y:S01]  /*0b80*/  IMAD R16, R15, R14, RZ ;  /* 0x0000000e0f107224 */ /* 0x000fe200078e02ff */
[----:B------:R-:W-:-:S03]  /*0b90*/  IABS R15, R7 ;  /* 0x00000007000f7213 */ /* 0x000fc60000000000 */
[----:B------:R-:W-:-:S04]  /*0ba0*/  IMAD.HI.U32 R16, R23, R16, R22 ;  /* 0x0000001017107227 */ /* 0x000fc800078e0016 */
[----:B0-----:R-:W-:Y:S02]  /*0bb0*/  VIADD R18, R18, 0xffffffe ;  /* 0x0ffffffe12127836 */ /* 0x001fe40000000000 */
[----:B------:R-:W-:Y:S02]  /*0bc0*/  IMAD.HI.U32 R16, R16, R15, RZ ;  /* 0x0000000f10107227 */ /* 0x000fe400078e00ff */
[----:B------:R-:W0:Y:S02]  /*0bd0*/  F2I.FTZ.U32.TRUNC.NTZ R19, R18 ;  /* 0x0000001200137305 */ /* 0x000e24000021f000 */
[----:B------:R-:W-:-:S05]  /*0be0*/  IMAD R17, R16, R17, R15 ;  /* 0x0000001110117224 */ /* 0x000fca00078e020f */
[----:B------:R-:W-:Y:S01]  /*0bf0*/  ISETP.GT.U32.AND P1, PT, R14, R17, PT ;  /* 0x000000110e00720c */ /* 0x000fe20003f24070 */
[----:B0-----:R-:W-:Y:S02]  /*0c00*/  IMAD.MOV R6, RZ, RZ, -R19 ;  /* 0x000000ffff067224 */ /* 0x001fe400078e0a13 */
[----:B------:R-:W-:Y:S02]  /*0c10*/  IMAD.MOV.U32 R18, RZ, RZ, RZ ;  /* 0x000000ffff127224 */ /* 0x000fe400078e00ff */
[----:B------:R-:W-:-:S08]  /*0c20*/  IMAD R6, R6, R8, RZ ;  /* 0x0000000806067224 */ /* 0x000fd000078e02ff */
[----:B------:R-:W-:Y:S02]  /*0c30*/  @!P1 IMAD.IADD R17, R17, 0x1, -R14 ;  /* 0x0000000111119824 */ /* 0x000fe400078e0a0e */
[----:B------:R-:W-:-:S03]  /*0c40*/  IMAD.HI.U32 R6, R19, R6, R18 ;  /* 0x0000000613067227 */ /* 0x000fc600078e0012 */
[-C--:B------:R-:W-:Y:S01]  /*0c50*/  ISETP.GE.U32.AND P2, PT, R17, R14.reuse, PT ;  /* 0x0000000e1100720c */ /* 0x080fe20003f46070 */
[----:B------:R-:W-:Y:S01]  /*0c60*/  @!P1 VIADD R16, R16, 0x1 ;  /* 0x0000000110109836 */ /* 0x000fe20000000000 */
[----:B------:R-:W-:Y:S01]  /*0c70*/  ISETP.NE.AND P1, PT, R9, RZ, PT ;  /* 0x000000ff0900720c */ /* 0x000fe20003f25270 */
[----:B------:R-:W-:Y:S01]  /*0c80*/  IMAD.HI.U32 R20, R6, R15, RZ ;  /* 0x0000000f06147227 */ /* 0x000fe200078e00ff */
[C---:B------:R-:W-:Y:S02]  /*0c90*/  LOP3.LUT R6, R7.reuse, R14, RZ, 0x3c, !PT ;  /* 0x0000000e07067212 */ /* 0x040fe400078e3cff */
[----:B------:R-:W-:Y:S01]  /*0ca0*/  LOP3.LUT R7, R7, R0, RZ, 0x3c, !PT ;  /* 0x0000000007077212 */ /* 0x000fe200078e3cff */
[----:B------:R-:W-:Y:S01]  /*0cb0*/  IMAD.MOV R17, RZ, RZ, -R20 ;  /* 0x000000ffff117224 */ /* 0x000fe200078e0a14 */
[----:B------:R-:W-:Y:S02]  /*0cc0*/  ISETP.GE.AND P0, PT, R6, RZ, PT ;  /* 0x000000ff0600720c */ /* 0x000fe40003f06270 */
[----:B------:R-:W0:Y:S01]  /*0cd0*/  LDC.U8 R6, c[0x0][0x549] ;  /* 0x00015240ff067b82 */ /* 0x000e220000000000 */
[----:B------:R-:W-:-:S02]  /*0ce0*/  IMAD R15, R8, R17, R15 ;  /* 0x00000011080f7224 */ /* 0x000fc400078e020f */
[----:B------:R-:W-:Y:S02]  /*0cf0*/  @P2 IADD3 R16, PT, PT, R16, 0x1, RZ ;  /* 0x0000000110102810 */ /* 0x000fe40007ffe0ff */
[----:B------:R-:W-:Y:S02]  /*0d00*/  ISETP.GE.AND P2, PT, R7, RZ, PT ;  /* 0x000000ff0700720c */ /* 0x000fe40003f46270 */
[----:B------:R-:W-:-:S04]  /*0d10*/  ISETP.GT.U32.AND P3, PT, R8, R15, PT ;  /* 0x0000000f0800720c */ /* 0x000fc80003f64070 */
[----:B------:R-:W-:Y:S01]  /*0d20*/  @!P0 IMAD.MOV R16, RZ, RZ, -R16 ;  /* 0x000000ffff108224 */ /* 0x000fe200078e0a10 */
[----:B------:R-:W-:-:S04]  /*0d30*/  @!P1 LOP3.LUT R16, RZ, R14, RZ, 0x33, !PT ;  /* 0x0000000eff109212 */ /* 0x000fc800078e33ff */
[----:B------:R-:W-:-:S04]  /*0d40*/  ISETP.LT.U32.AND P0, PT, R12, R16, PT ;  /* 0x000000100c00720c */ /* 0x000fc80003f01070 */
[----:B------:R-:W-:Y:S02]  /*0d50*/  @!P3 IMAD.IADD R15, R15, 0x1, -R8 ;  /* 0x000000010f0fb824 */ /* 0x000fe400078e0a08 */
[----:B------:R-:W-:Y:S01]  /*0d60*/  @!P3 VIADD R20, R20, 0x1 ;  /* 0x000000011414b836 */ /* 0x000fe20000000000 */
[----:B------:R-:W-:Y:S02]  /*0d70*/  ISETP.NE.AND P3, PT, R5, RZ, PT ;  /* 0x000000ff0500720c */ /* 0x000fe40003f65270 */
[----:B------:R-:W-:Y:S02]  /*0d80*/  ISETP.GE.U32.AND P1, PT, R15, R8, PT ;  /* 0x000000080f00720c */ /* 0x000fe40003f26070 */
[----:B------:R-:W-:Y:S02]  /*0d90*/  SHF.R.S32.HI R15, RZ, 0x1f, R16 ;  /* 0x0000001fff0f7819 */ /* 0x000fe40000011410 */
[----:B0-----:R-:W-:Y:S02]  /*0da0*/  ISETP.NE.AND P4, PT, R6, RZ, PT ;  /* 0x000000ff0600720c */ /* 0x001fe40003f85270 */
[----:B------:R-:W-:-:S02]  /*0db0*/  ISETP.LT.AND.EX P0, PT, R13, R15, PT, P0 ;  /* 0x0000000f0d00720c */ /* 0x000fc40003f01300 */
[----:B------:R-:W-:Y:S02]  /*0dc0*/  SEL R6, RZ, 0x1, !P3 ;  /* 0x00000001ff067807 */ /* 0x000fe40005800000 */
[C---:B------:R-:W-:Y:S02]  /*0dd0*/  SEL R7, R13.reuse, R15, P0 ;  /* 0x0000000f0d077207 */ /* 0x040fe40000000000 */
[----:B------:R-:W-:Y:S01]  /*0de0*/  SHF.R.S32.HI R5, RZ, 0x1f, R9 ;  /* 0x0000001fff057819 */ /* 0x000fe20000011409 */
[----:B------:R-:W-:Y:S01]  /*0df0*/  @P1 VIADD R20, R20, 0x1 ;  /* 0x0000000114141836 */ /* 0x000fe20000000000 */
[----:B------:R-:W-:Y:S02]  /*0e00*/  LOP3.LUT R8, R13, R7, RZ, 0xfc, !PT ;  /* 0x000000070d087212 */ /* 0x000fe400078efcff */
[----:B------:R-:W-:Y:S01]  /*0e10*/  LOP3.LUT R6, R5, R6, RZ, 0xfc, !PT ;  /* 0x0000000605067212 */ /* 0x000fe200078efcff */
[----:B------:R-:W-:Y:S01]  /*0e20*/  @!P2 IMAD.MOV R20, RZ, RZ, -R20 ;  /* 0x000000ffff14a224 */ /* 0x000fe200078e0a14 */
[----:B------:R-:W-:-:S02]  /*0e30*/  ISETP.NE.U32.AND P1, PT, R8, RZ, PT ;  /* 0x000000ff0800720c */ /* 0x000fc40003f25070 */
[----:B------:R-:W-:Y:S02]  /*0e40*/  @!P5 LOP3.LUT R20, RZ, R0, RZ, 0x33, !PT ;  /* 0x00000000ff14d212 */ /* 0x000fe400078e33ff */
[----:B------:R-:W-:Y:S02]  /*0e50*/  SEL R21, R21, 0x1, !P4 ;  /* 0x0000000115157807 */ /* 0x000fe40006000000 */
[----:B------:R-:W-:-:S07]  /*0e60*/  SEL R8, R12, R16, P0 ;  /* 0x000000100c087207 */ /* 0x000fce0000000000 */
        /* <DEDUP_REMOVED lines=21> */
.L_x_293:
[----:B------:R-:W-:Y:S01]  /*0fc0*/  IMAD.MOV.U32 R25, RZ, RZ, R12 ;  /* 0x000000ffff197224 */ /* 0x000fe200078e000c */
[----:B------:R-:W-:Y:S01]  /*0fd0*/  MOV R18, R8 ;  /* 0x0000000800127202 */ /* 0x000fe20000000f00 */
[----:B------:R-:W-:Y:S01]  /*0fe0*/  IMAD.MOV.U32 R17, RZ, RZ, R13 ;  /* 0x000000ffff117224 */ /* 0x000fe200078e000d */
[----:B------:R-:W-:Y:S02]  /*0ff0*/  MOV R15, R7 ;  /* 0x00000007000f7202 */ /* 0x000fe40000000f00 */
[----:B------:R-:W-:Y:S02]  /*1000*/  MOV R16, 0x1020 ;  /* 0x0000102000107802 */ /* 0x000fe40000000f00 */
[----:B------:R-:W-:Y:S05]  /*1010*/  CALL.REL.NOINC `($__internal_9_$__cuda_sm20_div_s64) ;  /* 0x0000003400087944 */ /* 0x000fea0003c00000 */
[----:B------:R-:W-:Y:S02]  /*1020*/  MOV R38, R12 ;  /* 0x0000000c00267202 */ /* 0x000fe40000000f00 */
[----:B------:R-:W-:Y:S02]  /*1030*/  MOV R39, R13 ;  /* 0x0000000d00277202 */ /* 0x000fe40000000f00 */
.L_x_294:
[----:B------:R-:W-:Y:S05]  /*1040*/  BSYNC.RECONVERGENT B0 ;  /* 0x0000000000007941 */ /* 0x000fea0003800200 */
.L_x_292:
[-C--:B------:R-:W-:Y:S01]  /*1050*/  IABS R15, R29.reuse ;  /* 0x0000001d000f7213 */ /* 0x080fe20000000000 */
[----:B------:R-:W0:Y:S01]  /*1060*/  LDC R0, c[0x0][0x434] ;  /* 0x00010d00ff007b82 */ /* 0x000e220000000800 */
[----:B------:R-:W-:Y:S01]  /*1070*/  IABS R5, R29 ;  /* 0x0000001d00057213 */ /* 0x000fe20000000000 */
[----:B------:R-:W-:Y:S01]  /*1080*/  BSSY.RECONVERGENT B0, `(.L_x_295) ;  /* 0x000003e000007945 */ /* 0x000fe20003800200 */
[----:B------:R-:W1:Y:S03]  /*1090*/  I2F.RP R14, R15 ;  /* 0x0000000f000e7306 */ /* 0x000e660000209400 */
[----:B------:R-:W-:-:S05]  /*10a0*/  IMAD.MOV R5, RZ, RZ, -R5 ;  /* 0x000000ffff057224 */ /* 0x000fca00078e0a05 */
[----:B-1----:R-:W1:Y:S01]  /*10b0*/  MUFU.RCP R16, R14 ;  /* 0x0000000e00107308 */ /* 0x002e620000001000 */
[----:B0-----:R-:W-:Y:S01]  /*10c0*/  IADD3 R0, PT, PT, R0, -0x1, R15 ;  /* 0xffffffff00007810 */ /* 0x001fe20007ffe00f */
[----:B-1----:R-:W-:-:S06]  /*10d0*/  VIADD R16, R16, 0xffffffe ;  /* 0x0ffffffe10107836 */ /* 0x002fcc0000000000 */
[----:B------:R-:W0:Y:S02]  /*10e0*/  F2I.FTZ.U32.TRUNC.NTZ R17, R16 ;  /* 0x0000001000117305 */ /* 0x000e24000021f000 */
[----:B0-----:R-:W-:Y:S02]  /*10f0*/  IMAD.MOV R12, RZ, RZ, -R17 ;  /* 0x000000ffff0c7224 */ /* 0x001fe400078e0a11 */
[----:B------:R-:W-:Y:S02]  /*1100*/  IMAD.MOV.U32 R16, RZ, RZ, RZ ;  /* 0x000000ffff107224 */ /* 0x000fe400078e00ff */
[----:B------:R-:W-:Y:S01]  /*1110*/  IMAD R13, R12, R15, RZ ;  /* 0x0000000f0c0d7224 */ /* 0x000fe200078e02ff */
[----:B------:R-:W-:-:S03]  /*1120*/  IABS R12, R0 ;  /* 0x00000000000c7213 */ /* 0x000fc60000000000 */
        /* <DEDUP_REMOVED lines=11> */
[----:B------:R-:W-:Y:S02]  /*11e0*/  IMAD.MOV.U32 R5, RZ, RZ, R13 ;  /* 0x000000ffff057224 */ /* 0x000fe400078e000d */
[----:B------:R-:W-:Y:S02]  /*11f0*/  IMAD R13, R20, R21, RZ ;  /* 0x00000015140d7224 */ /* 0x000fe400078e02ff */
        /* <DEDUP_REMOVED lines=31> */
.L_x_296:
[----:B------:R-:W-:Y:S01]  /*13f0*/  IMAD.MOV.U32 R25, RZ, RZ, R26 ;  /* 0x000000ffff197224 */ /* 0x000fe200078e001a */
[----:B------:R-:W-:Y:S01]  /*1400*/  MOV R17, R27 ;  /* 0x0000001b00117202 */ /* 0x000fe20000000f00 */
[----:B------:R-:W-:Y:S01]  /*1410*/  IMAD.MOV.U32 R18, RZ, RZ, R5 ;  /* 0x000000ffff127224 */ /* 0x000fe200078e0005 */
[----:B------:R-:W-:Y:S02]  /*1420*/  MOV R16, 0x1440 ;  /* 0x0000144000107802 */ /* 0x000fe40000000f00 */
[----:B------:R-:W-:Y:S05]  /*1430*/  CALL.REL.NOINC `($__internal_9_$__cuda_sm20_div_s64) ;  /* 0x0000003000007944 */ /* 0x000fea0003c00000 */
[----:B------:R-:W-:Y:S02]  /*1440*/  MOV R36, R12 ;  /* 0x0000000c00247202 */ /* 0x000fe40000000f00 */
[----:B------:R-:W-:Y:S02]  /*1450*/  MOV R37, R13 ;  /* 0x0000000d00257202 */ /* 0x000fe40000000f00 */
.L_x_297:
[----:B------:R-:W-:Y:S05]  /*1460*/  BSYNC.RECONVERGENT B0 ;  /* 0x0000000000007941 */ /* 0x000fea0003800200 */
.L_x_295:
        /* <DEDUP_REMOVED lines=11> */
[C---:B------:R-:W-:Y:S02]  /*1520*/  VIADD R31, R25.reuse, 0x10 ;  /* 0x00000010191f7836 */ /* 0x040fe40000000000 */
[C---:B------:R-:W-:Y:S01]  /*1530*/  VIADD R27, R25.reuse, 0x18 ;  /* 0x00000018191b7836 */ /* 0x040fe20000000000 */
[----:B-1----:R-:W-:Y:S01]  /*1540*/  ISETP.GE.OR P0, PT, R25, UR4, !P3 ;  /* 0x0000000419007c0c */ /* 0x002fe2000df06670 */
[----:B------:R-:W-:Y:S01]  /*1550*/  IMAD.X R41, RZ, RZ, RZ, P1 ;  /* 0x000000ffff297224 */ /* 0x000fe200008e06ff */
[----:B------:R-:W-:-:S02]  /*1560*/  ISETP.GE.OR P6, PT, R33, UR4, !P3 ;  /* 0x0000000421007c0c */ /* 0x000fc4000dfc6670 */
[----:B------:R-:W-:Y:S02]  /*1570*/  ISETP.GE.OR P5, PT, R31, UR4, !P3 ;  /* 0x000000041f007c0c */ /* 0x000fe4000dfa6670 */
[----:B------:R-:W-:-:S07]  /*1580*/  ISETP.GE.OR P3, PT, R27, UR4, !P3 ;  /* 0x000000041b007c0c */ /* 0x000fce000df66670 */
[----:B------:R-:W0:Y:S01]  /*1590*/  @!P0 LDC.64 R22, c[0x0][0x428] ;  /* 0x00010a00ff168b82 */ /* 0x000e220000000a00 */
[----:B------:R-:W-:Y:S01]  /*15a0*/  @!P0 IMAD.WIDE.U32 R42, R30, R25, R40 ;  /* 0x000000191e2a8225 */ /* 0x000fe200078e0028 */
[----:B------:R-:W-:-:S03]  /*15b0*/  @!P6 MOV R45, R41 ;  /* 0x00000029002de202 */ /* 0x000fc60000000f00 */
[----:B------:R-:W-:Y:S02]  /*15c0*/  @!P0 IMAD R20, R25, R4, R43 ;  /* 0x0000000419148224 */ /* 0x000fe400078e022b */
[----:B------:R-:W-:Y:S01]  /*15d0*/  @!P6 IMAD.MOV.U32 R44, RZ, RZ, R40 ;  /* 0x000000ffff2ce224 */ /* 0x000fe200078e0028 */
[----:B------:R-:W1:Y:S01]  /*15e0*/  @!P3 LDC.64 R12, c[0x0][0x428] ;  /* 0x00010a00ff0cbb82 */ /* 0x000e620000000a00 */
[----:B------:R-:W-:Y:S02]  /*15f0*/  @!P5 IMAD.MOV.U32 R43, RZ, RZ, R41 ;  /* 0x000000ffff2bd224 */ /* 0x000fe400078e0029 */
[----:B------:R-:W-:-:S05]  /*1600*/  @!P6 IMAD.WIDE.U32 R44, R30, R33, R44 ;  /* 0x000000211e2ce225 */ /* 0x000fca00078e002c */
[----:B------:R-:W3:Y:S08]  /*1610*/  @!P6 LDC.64 R16, c[0x0][0x428] ;  /* 0x00010a00ff10eb82 */ /* 0x000ef00000000a00 */
[----:B------:R-:W4:Y:S01]  /*1620*/  @!P5 LDC.64 R14, c[0x0][0x428] ;  /* 0x00010a00ff0edb82 */ /* 0x000f220000000a00 */
[----:B0-----:R-:W-:-:S04]  /*1630*/  @!P0 LEA R22, P1, R42, R22, 0x2 ;  /* 0x000000162a168211 */ /* 0x001fc800078210ff */
[----:B------:R-:W-:Y:S01]  /*1640*/  @!P0 LEA.HI.X R23, R42, R23, R20, 0x2, P1 ;  /* 0x000000172a178211 */ /* 0x000fe200008f1414 */
[--C-:B------:R-:W-:Y:S02]  /*1650*/  @!P5 IMAD.MOV.U32 R42, RZ, RZ, R40.reuse ;  /* 0x000000ffff2ad224 */ /* 0x100fe400078e0028 */
[----:B------:R-:W-:-:S04]  /*1660*/  @!P3 IMAD.WIDE.U32 R40, R30, R27, R40 ;  /* 0x0000001b1e28b225 */ /* 0x000fc800078e0028 */
[----:B------:R-:W-:-:S04]  /*1670*/  @!P5 IMAD.WIDE.U32 R42, R30, R31, R42 ;  /* 0x0000001f1e2ad225 */ /* 0x000fc800078e002a */
[----:B------:R-:W-:Y:S01]  /*1680*/  @!P6 IMAD R20, R33, R4, R45 ;  /* 0x000000042114e224 */ /* 0x000fe200078e022d */
[----:B---3--:R-:W-:Y:S01]  /*1690*/  @!P6 LEA R16, P2, R44, R16, 0x2 ;  /* 0x000000102c10e211 */ /* 0x008fe200078410ff */
[-C--:B------:R-:W-:Y:S02]  /*16a0*/  @!P5 IMAD R24, R31, R4.reuse, R43 ;  /* 0x000000041f18d224 */ /* 0x080fe400078e022b */
[----:B------:R-:W-:Y:S02]  /*16b0*/  @!P3 IMAD R27, R27, R4, R41 ;  /* 0x000000041b1bb224 */ /* 0x000fe400078e0229 */
[----:B------:R-:W-:Y:S01]  /*16c0*/  IMAD.MOV.U32 R4, RZ, RZ, -0x800000 ;  /* 0xff800000ff047424 */ /* 0x000fe200078e00ff */
[----:B----4-:R-:W-:-:S05]  /*16d0*/  @!P5 LEA R32, P1, R42, R14, 0x2 ;  /* 0x0000000e2a20d211 */ /* 0x010fca00078210ff */
[----:B--2---:R0:W2:Y:S01]  /*16e0*/  @!P0 LDG.E R4, desc[UR10][R22.64] ;  /* 0x0000000a16048981 */ /* 0x0040a2000c1e1900 */
[C---:B-1----:R-:W-:Y:S01]  /*16f0*/  @!P3 LEA R26, P0, R40.reuse, R12, 0x2 ;  /* 0x0000000c281ab211 */ /* 0x042fe200078010ff */
[----:B------:R-:W-:Y:S01]  /*1700*/  IMAD.MOV.U32 R12, RZ, RZ, -0x800000 ;  /* 0xff800000ff0c7424 */ /* 0x000fe200078e00ff */
[----:B------:R-:W-:Y:S02]  /*1710*/  MOV R14, 0xff800000 ;  /* 0xff800000000e7802 */ /* 0x000fe40000000f00 */
[----:B------:R-:W-:Y:S01]  /*1720*/  @!P3 LEA.HI.X R27, R40, R13, R27, 0x2, P0 ;  /* 0x0000000d281bb211 */ /* 0x000fe200000f141b */
[----:B------:R-:W-:Y:S01]  /*1730*/  IMAD.MOV.U32 R13, RZ, RZ, -0x800000 ;  /* 0xff800000ff0d7424 */ /* 0x000fe200078e00ff */
[----:B------:R-:W-:Y:S02]  /*1740*/  @!P6 LEA.HI.X R17, R44, R17, R20, 0x2, P2 ;  /* 0x000000112c11e211 */ /* 0x000fe400010f1414 */
[----:B------:R-:W-:-:S03]  /*1750*/  @!P5 LEA.HI.X R33, R42, R15, R24, 0x2, P1 ;  /* 0x0000000f2a21d211 */ /* 0x000fc600008f1418 */
[----:B------:R-:W3:Y:S01]  /*1760*/  @!P3 LDG.E R13, desc[UR10][R26.64] ;  /* 0x0000000a1a0db981 */ /* 0x000ee2000c1e1900 */
[----:B------:R-:W1:Y:S03]  /*1770*/  S2UR UR4, SR_CgaCtaId ;  /* 0x00000000000479c3 */ /* 0x000e660000008800 */
[----:B------:R-:W4:Y:S04]  /*1780*/  @!P6 LDG.E R12, desc[UR10][R16.64] ;  /* 0x0000000a100ce981 */ /* 0x000f28000c1e1900 */
[----:B------:R5:W4:Y:S01]  /*1790*/  @!P5 LDG.E R14, desc[UR10][R32.64] ;  /* 0x0000000a200ed981 */ /* 0x000b22000c1e1900 */
[----:B------:R-:W-:Y:S01]  /*17a0*/  UMOV UR5, 0x400 ;  /* 0x0000040000057882 */ /* 0x000fe20000000000 */
[C---:B------:R-:W-:Y:S01]  /*17b0*/  ISETP.GT.U32.AND P3, PT, R19.reuse, 0x1ff, PT ;  /* 0x000001ff1300780c */ /* 0x040fe20003f64070 */
[----:B------:R-:W5:Y:S01]  /*17c0*/  LDC R15, c[0x0][0x434] ;  /* 0x00010d00ff0f7b82 */ /* 0x000f620000000800 */
[----:B------:R-:W-:-:S02]  /*17d0*/  ISETP.GT.U32.AND P2, PT, R19, 0x17f, PT ;  /* 0x0000017f1300780c */ /* 0x000fc40003f44070 */
[C---:B------:R-:W-:Y:S02]  /*17e0*/  ISETP.GT.U32.AND P1, PT, R19.reuse, 0xff, PT ;  /* 0x000000ff1300780c */ /* 0x040fe40003f24070 */
[----:B------:R-:W-:Y:S01]  /*17f0*/  ISETP.GT.U32.AND P0, PT, R19, 0x7f, PT ;  /* 0x0000007f1300780c */ /* 0x000fe20003f04070 */
[----:B-1----:R-:W-:-:S06]  /*1800*/  ULEA UR4, UR4, UR5, 0x18 ;  /* 0x0000000504047291 */ /* 0x002fcc000f8ec0ff */
[----:B------:R-:W-:-:S05]  /*1810*/  LEA R18, R18, UR4, 0x2 ;  /* 0x0000000412127c11 */ /* 0x000fca000f8e10ff */
[----:B------:R-:W-:Y:S01]  /*1820*/  IMAD R25, R25, 0x44, R18 ;  /* 0x0000004419197824 */ /* 0x000fe200078e0212 */
[----:B------:R-:W-:Y:S02]  /*1830*/  SHF.R.U32.HI R28, RZ, 0x3, R19 ;  /* 0x00000003ff1c7819 */ /* 0x000fe40000011613 */
[----:B------:R-:W-:Y:S02]  /*1840*/  LOP3.LUT R34, R19, 0x7, RZ, 0xc0, !PT ;  /* 0x0000000713227812 */ /* 0x000fe400078ec0ff */
[----:B0-----:R-:W-:Y:S01]  /*1850*/  LEA R23, R28, UR4, 0x2 ;  /* 0x000000041c177c11 */ /* 0x001fe2000f8e10ff */
[----:B-----5:R-:W-:Y:S01]  /*1860*/  IMAD.MOV.U32 R33, RZ, RZ, -0x800000 ;  /* 0xff800000ff217424 */ /* 0x020fe200078e00ff */
[----:B------:R-:W-:Y:S01]  /*1870*/  IABS R16, R15 ;  /* 0x0000000f00107213 */ /* 0x000fe20000000000 */
[----:B------:R-:W-:Y:S02]  /*1880*/  IMAD.MOV.U32 R26, RZ, RZ, -0x800000 ;  /* 0xff800000ff1a7424 */ /* 0x000fe400078e00ff */
[----:B------:R-:W-:Y:S01]  /*1890*/  IMAD.MOV.U32 R31, RZ, RZ, -0x800000 ;  /* 0xff800000ff1f7424 */ /* 0x000fe200078e00ff */
[----:B------:R-:W-:Y:S01]  /*18a0*/  MOV R27, 0xff800000 ;  /* 0xff800000001b7802 */ /* 0x000fe20000000f00 */
[----:B------:R-:W-:Y:S01]  /*18b0*/  IMAD R32, R34, 0x44, R23 ;  /* 0x0000004422207824 */ /* 0x000fe200078e0217 */
[----:B------:R-:W0:Y:S01]  /*18c0*/  I2F.RP R17, R16 ;  /* 0x0000001000117306 */ /* 0x000e220000209400 */
[----:B------:R-:W-:Y:S01]  /*18d0*/  IMAD.MOV.U32 R42, RZ, RZ, RZ ;  /* 0x000000ffff2a7224 */ /* 0x000fe200078e00ff */
[----:B------:R-:W1:Y:S06]  /*18e0*/  LDCU UR4, c[0x0][0x430] ;  /* 0x00008600ff0477ac */ /* 0x000e6c0008000800 */
[----:B0-----:R-:W0:Y:S02]  /*18f0*/  MUFU.RCP R17, R17 ;  /* 0x0000001100117308 */ /* 0x001e240000001000 */
[----:B0-----:R-:W-:Y:S01]  /*1900*/  VIADD R24, R17, 0xffffffe ;  /* 0x0ffffffe11187836 */ /* 0x001fe20000000000 */
[----:B--2---:R-:W-:Y:S04]  /*1910*/  @!P3 STS [R25], R4 ;  /* 0x000000041900b388 */ /* 0x004fe80000000800 */
[----:B---3--:R-:W-:Y:S04]  /*1920*/  @!P0 STS [R25+0x660], R13 ;  /* 0x0006600d19008388 */ /* 0x008fe80000000800 */
[----:B----4-:R-:W-:Y:S04]  /*1930*/  @!P2 STS [R25+0x220], R12 ;  /* 0x0002200c1900a388 */ /* 0x010fe80000000800 */
[----:B------:R0:W-:Y:S01]  /*1940*/  @!P1 STS [R25+0x440], R14 ;  /* 0x0004400e19009388 */ /* 0x0001e20000000800 */
[----:B------:R-:W-:Y:S06]  /*1950*/  BAR.SYNC.DEFER_BLOCKING 0x0 ;  /* 0x0000000000007b1d */ /* 0x000fec0000010000 */
[----:B------:R-:W-:Y:S04]  /*1960*/  @!P0 LDS R33, [R32] ;  /* 0x0000000020218984 */ /* 0x000fe80000000800 */
[----:B------:R-:W-:Y:S04]  /*1970*/  @!P0 LDS R26, [R32+0x220] ;  /* 0x00022000201a8984 */ /* 0x000fe80000000800 */
[----:B------:R-:W2:Y:S04]  /*1980*/  @!P0 LDS R31, [R32+0x440] ;  /* 0x00044000201f8984 */ /* 0x000ea80000000800 */
[----:B------:R-:W3:Y:S01]  /*1990*/  @!P0 LDS R27, [R32+0x660] ;  /* 0x00066000201b8984 */ /* 0x000ee20000000800 */
[----:B0-----:R-:W0:Y:S02]  /*19a0*/  F2I.FTZ.U32.TRUNC.NTZ R25, R24 ;  /* 0x0000001800197305 */ /* 0x001e24000021f000 */
[----:B0-----:R-:W-:-:S02]  /*19b0*/  IMAD.MOV R13, RZ, RZ, -R25 ;  /* 0x000000ffff0d7224 */ /* 0x001fc400078e0a19 */
[----:B------:R-:W-:Y:S02]  /*19c0*/  IMAD.MOV.U32 R24, RZ, RZ, RZ ;  /* 0x000000ffff187224 */ /* 0x000fe400078e00ff */
[----:B------:R-:W-:Y:S01]  /*19d0*/  IMAD R4, R13, R16, RZ ;  /* 0x000000100d047224 */ /* 0x000fe200078e02ff */
[----:B--2---:R-:W-:-:S04]  /*19e0*/  FMNMX3.FTZ R12, R33, R26, R31, !PT ;  /* 0x0000001a210c7276 */ /* 0x004fc8000781001f */
[----:B---3--:R-:W-:-:S05]  /*19f0*/  FMNMX.FTZ R23, R12, R27, !PT ;  /* 0x0000001b0c177209 */ /* 0x008fca0007810000 */
[----:B------:R-:W0:Y:S01]  /*1a00*/  SHFL.BFLY PT, R12, R23, 0x4, 0x1f ;  /* 0x0c801f00170c7f89 */ /* 0x000e2200000e0000 */
[----:B------:R-:W-:Y:S01]  /*1a10*/  IMAD.HI.U32 R4, R25, R4, R24 ;  /* 0x0000000419047227 */ /* 0x000fe200078e0018 */
[----:B------:R-:W-:-:S05]  /*1a20*/  IABS R13, R0 ;  /* 0x00000000000d7213 */ /* 0x000fca0000000000 */
[----:B------:R-:W-:-:S04]  /*1a30*/  IMAD.HI.U32 R17, R4, R13, RZ ;  /* 0x0000000d04117227 */ /* 0x000fc800078e00ff */
[----:B------:R-:W-:-:S04]  /*1a40*/  IMAD.MOV R4, RZ, RZ, -R17 ;  /* 0x000000ffff047224 */ /* 0x000fc800078e0a11 */
[----:B------:R-:W-:Y:S01]  /*1a50*/  IMAD R13, R16, R4, R13 ;  /* 0x00000004100d7224 */ /* 0x000fe200078e020d */
[----:B0-----:R-:W-:-:S04]  /*1a60*/  FMNMX.FTZ R4, R23, R12, !PT ;  /* 0x0000000c17047209 */ /* 0x001fc80007810000 */
[----:B------:R-:W-:Y:S01]  /*1a70*/  ISETP.GT.U32.AND P0, PT, R16, R13, PT ;  /* 0x0000000d1000720c */ /* 0x000fe20003f04070 */
[----:B------:R-:W0:Y:S01]  /*1a80*/  LDC R12, c[0x0][0x3e0] ;  /* 0x0000f800ff0c7b82 */ /* 0x000e220000000800 */
[----:B------:R-:W2:Y:S01]  /*1a90*/  SHFL.BFLY PT, R25, R4, 0x2, 0x1f ;  /* 0x0c401f0004197f89 */ /* 0x000ea200000e0000 */
[----:B------:R-:W-:-:S04]  /*1aa0*/  LOP3.LUT R0, R0, R15, RZ, 0x3c, !PT ;  /* 0x0000000f00007212 */ /* 0x000fc800078e3cff */
[----:B------:R-:W-:-:S06]  /*1ab0*/  ISETP.GE.AND P1, PT, R0, RZ, PT ;  /* 0x000000ff0000720c */ /* 0x000fcc0003f26270 */
[----:B------:R-:W-:Y:S02]  /*1ac0*/  @!P0 IADD3 R13, PT, PT, R13, -R16, RZ ;  /* 0x800000100d0d8210 */ /* 0x000fe40007ffe0ff */
[----:B--2---:R-:W-:-:S05]  /*1ad0*/  FMNMX.FTZ R25, R4, R25, !PT ;  /* 0x0000001904197209 */ /* 0x004fca0007810000 */
[----:B------:R-:W2:Y:S01]  /*1ae0*/  SHFL.BFLY PT, R0, R25, 0x1, 0x1f ;  /* 0x0c201f0019007f89 */ /* 0x000ea200000e0000 */
[----:B------:R-:W-:Y:S01]  /*1af0*/  ISETP.GE.U32.AND P2, PT, R13, R16, PT ;  /* 0x000000100d00720c */ /* 0x000fe20003f46070 */
[----:B------:R-:W-:Y:S01]  /*1b00*/  @!P0 VIADD R17, R17, 0x1 ;  /* 0x0000000111118836 */ /* 0x000fe20000000000 */
[----:B------:R-:W-:Y:S02]  /*1b10*/  ISETP.NE.AND P0, PT, R15, RZ, PT ;  /* 0x000000ff0f00720c */ /* 0x000fe40003f05270 */
[----:B------:R-:W-:-:S09]  /*1b20*/  SHF.R.S32.HI R4, RZ, 0x1f, R29 ;  /* 0x0000001fff047819 */ /* 0x000fd2000001141d */
[----:B------:R-:W-:-:S04]  /*1b30*/  @P2 VIADD R17, R17, 0x1 ;  /* 0x0000000111112836 */ /* 0x000fc80000000000 */
[----:B------:R-:W-:Y:S01]  /*1b40*/  @!P1 IMAD.MOV R17, RZ, RZ, -R17 ;  /* 0x000000ffff119224 */ /* 0x000fe200078e0a11 */
[----:B------:R-:W-:Y:S02]  /*1b50*/  @!P0 LOP3.LUT R17, RZ, R15, RZ, 0x33, !PT ;  /* 0x0000000fff118212 */ /* 0x000fe400078e33ff */
[----:B--2---:R-:W-:-:S04]  /*1b60*/  FMNMX.FTZ R0, R25, R0, !PT ;  /* 0x0000000019007209 */ /* 0x004fc80007810000 */
[----:B------:R-:W-:Y:S02]  /*1b70*/  FSETP.NEU.FTZ.AND P0, PT, R0, -INF , PT ;  /* 0xff8000000000780b */ /* 0x000fe40003f1d000 */
[----:B------:R-:W-:Y:S02]  /*1b80*/  LOP3.LUT R4, R4, 0x1, RZ, 0xfc, !PT ;  /* 0x0000000104047812 */ /* 0x000fe400078efcff */
[----:B------:R-:W-:-:S03]  /*1b90*/  FSEL R0, R0, RZ, P0 ;  /* 0x000000ff00007208 */ /* 0x000fc60000000000 */
[----:B------:R-:W-:Y:S02]  /*1ba0*/  IMAD R13, R17, R4, RZ ;  /* 0x00000004110d7224 */ /* 0x000fe400078e02ff */
[C---:B------:R-:W-:Y:S01]  /*1bb0*/  FADD.FTZ R40, -R0.reuse, R33 ;  /* 0x0000002100287221 */ /* 0x040fe20000010100 */
[C---:B------:R-:W-:Y:S01]  /*1bc0*/  FADD.FTZ R24, -R0.reuse, R26 ;  /* 0x0000001a00187221 */ /* 0x040fe20000010100 */
[----:B------:R-:W-:Y:S02]  /*1bd0*/  FADD.FTZ R14, -R0, R31 ;  /* 0x0000001f000e7221 */ /* 0x000fe40000010100 */
[----:B------:R-:W-:Y:S01]  /*1be0*/  FMUL.FTZ R40, R40, 1.4426950216293334961 ;  /* 0x3fb8aa3b28287820 */ /* 0x000fe20000410000 */
[----:B------:R-:W-:Y:S01]  /*1bf0*/  FMUL.FTZ R24, R24, 1.4426950216293334961 ;  /* 0x3fb8aa3b18187820 */ /* 0x000fe20000410000 */
[----:B------:R-:W-:Y:S01]  /*1c00*/  IABS R23, R13 ;  /* 0x0000000d00177213 */ /* 0x000fe20000000000 */
[----:B------:R-:W-:Y:S01]  /*1c10*/  FMUL.FTZ R14, R14, 1.4426950216293334961 ;  /* 0x3fb8aa3b0e0e7820 */ /* 0x000fe20000410000 */
[----:B------:R-:W-:Y:S01]  /*1c20*/  MUFU.EX2 R41, R40 ;  /* 0x0000002800297308 */ /* 0x000fe20000000800 */
[----:B------:R-:W-:-:S03]  /*1c30*/  FADD.FTZ R22, -R0, R27 ;  /* 0x0000001b00167221 */ /* 0x000fc60000010100 */
[----:B------:R-:W2:Y:S01]  /*1c40*/  MUFU.EX2 R18, R24 ;  /* 0x0000001800127308 */ /* 0x000ea20000000800 */
[----:B0-----:R-:W-:Y:S01]  /*1c50*/  IABS R16, R12 ;  /* 0x0000000c00107213 */ /* 0x001fe20000000000 */
[----:B------:R-:W-:Y:S02]  /*1c60*/  FMUL.FTZ R22, R22, 1.4426950216293334961 ;  /* 0x3fb8aa3b16167820 */ /* 0x000fe40000410000 */
[----:B------:R-:W0:Y:S08]  /*1c70*/  I2F.RP R20, R23 ;  /* 0x0000001700147306 */ /* 0x000e300000209400 */
[----:B------:R-:W3:Y:S04]  /*1c80*/  MUFU.EX2 R14, R14 ;  /* 0x0000000e000e7308 */ /* 0x000ee80000000800 */
[----:B------:R-:W4:Y:S01]  /*1c90*/  I2F.RP R4, R16 ;  /* 0x0000001000047306 */ /* 0x000f220000209400 */
[----:B--2---:R-:W-:-:S07]  /*1ca0*/  FADD.FTZ R41, R41, R18 ;  /* 0x0000001229297221 */ /* 0x004fce0000010000 */
[----:B------:R-:W2:Y:S01]  /*1cb0*/  MUFU.EX2 R25, R22 ;  /* 0x0000001600197308 */ /* 0x000ea20000000800 */
[----:B---3--:R-:W-:-:S03]  /*1cc0*/  FADD.FTZ R18, R41, R14 ;  /* 0x0000000e29127221 */ /* 0x008fc60000010000 */
[----:B0-----:R-:W0:Y:S08]  /*1cd0*/  MUFU.RCP R20, R20 ;  /* 0x0000001400147308 */ /* 0x001e300000001000 */
[----:B----4-:R-:W3:Y:S01]  /*1ce0*/  MUFU.RCP R4, R4 ;  /* 0x0000000400047308 */ /* 0x010ee20000001000 */
[----:B--2---:R-:W-:-:S05]  /*1cf0*/  FADD.FTZ R25, R18, R25 ;  /* 0x0000001912197221 */ /* 0x004fca0000010000 */
[----:B------:R-:W2:Y:S01]  /*1d00*/  SHFL.BFLY PT, R18, R25, 0x4, 0x1f ;  /* 0x0c801f0019127f89 */ /* 0x000ea200000e0000 */
[----:B0-----:R-:W-:-:S04]  /*1d10*/  VIADD R20, R20, 0xffffffe ;  /* 0x0ffffffe14147836 */ /* 0x001fc80000000000 */
[----:B------:R-:W0:Y:S01]  /*1d20*/  F2I.FTZ.U32.TRUNC.NTZ R43, R20 ;  /* 0x00000014002b7305 */ /* 0x000e22000021f000 */
[----:B---3--:R-:W-:-:S07]  /*1d30*/  IADD3 R40, PT, PT, R4, 0xffffffe, RZ ;  /* 0x0ffffffe04287810 */ /* 0x008fce0007ffe0ff */
[----:B------:R-:W3:Y:S01]  /*1d40*/  F2I.FTZ.U32.TRUNC.NTZ R41, R40 ;  /* 0x0000002800297305 */ /* 0x000ee2000021f000 */
[----:B--2---:R-:W-:Y:S01]  /*1d50*/  FADD.FTZ R18, R25, R18 ;  /* 0x0000001219127221 */ /* 0x004fe20000010000 */
[----:B0-----:R-:W-:-:S04]  /*1d60*/  IMAD.MOV R14, RZ, RZ, -R43 ;  /* 0x000000ffff0e7224 */ /* 0x001fc800078e0a2b */
[----:B------:R-:W0:Y:S01]  /*1d70*/  SHFL.BFLY PT, R25, R18, 0x2, 0x1f ;  /* 0x0c401f0012197f89 */ /* 0x000e2200000e0000 */
[----:B------:R-:W-:Y:S02]  /*1d80*/  IMAD R14, R14, R23, RZ ;  /* 0x000000170e0e7224 */ /* 0x000fe400078e02ff */
[----:B---3--:R-:W-:Y:S02]  /*1d90*/  IMAD.MOV R4, RZ, RZ, -R41 ;  /* 0x000000ffff047224 */ /* 0x008fe400078e0a29 */
[----:B------:R-:W-:Y:S02]  /*1da0*/  HFMA2 R40, -RZ, RZ, 0, 0 ;  /* 0x00000000ff287431 */ /* 0x000fe400000001ff */
[----:B------:R-:W-:-:S04]  /*1db0*/  IMAD.HI.U32 R14, R43, R14, R42 ;  /* 0x0000000e2b0e7227 */ /* 0x000fc800078e002a */
[----:B------:R-:W-:Y:S02]  /*1dc0*/  IMAD R43, R4, R16, RZ ;  /* 0x00000010042b7224 */ /* 0x000fe400078e02ff */
[----:B------:R-:W-:Y:S01]  /*1dd0*/  IMAD.IADD R2, R2, 0x1, R23 ;  /* 0x0000000102027824 */ /* 0x000fe200078e0217 */
[----:B------:R-:W-:Y:S01]  /*1de0*/  IABS R4, R13 ;  /* 0x0000000d00047213 */ /* 0x000fe20000000000 */
[----:B------:R-:W-:-:S03]  /*1df0*/  IMAD.HI.U32 R43, R41, R43, R40 ;  /* 0x0000002b292b7227 */ /* 0x000fc600078e0028 */
[----:B------:R-:W-:Y:S01]  /*1e00*/  IABS R41, R2 ;  /* 0x0000000200297213 */ /* 0x000fe20000000000 */
[----:B------:R-:W-:-:S04]  /*1e10*/  IMAD.MOV R4, RZ, RZ, -R4 ;  /* 0x000000ffff047224 */ /* 0x000fc800078e0a04 */
[----:B------:R-:W-:-:S04]  /*1e20*/  IMAD.HI.U32 R14, R14, R41, RZ ;  /* 0x000000290e0e7227 */ /* 0x000fc800078e00ff */
[----:B------:R-:W-:-:S04]  /*1e30*/  IMAD.HI.U32 R43, R43, R41, RZ ;  /* 0x000000292b2b7227 */ /* 0x000fc800078e00ff */
[----:B0-----:R-:W-:Y:S01]  /*1e40*/  FADD.FTZ R25, R18, R25 ;  /* 0x0000001912197221 */ /* 0x001fe20000010000 */
[----:B------:R-:W-:Y:S02]  /*1e50*/  IMAD R20, R14, R4, R41 ;  /* 0x000000040e147224 */ /* 0x000fe400078e0229 */
[----:B------:R-:W-:-:S03]  /*1e60*/  IMAD.MOV R4, RZ, RZ, -R43 ;  /* 0x000000ffff047224 */ /* 0x000fc600078e0a2b */
[----:B------:R-:W-:Y:S01]  /*1e70*/  ISETP.GT.U32.AND P1, PT, R23, R20, PT ;  /* 0x000000141700720c */ /* 0x000fe20003f24070 */
[C---:B------:R-:W-:Y:S02]  /*1e80*/  IMAD R41, R16.reuse, R4, R41 ;  /* 0x0000000410297224 */ /* 0x040fe400078e0229 */
[----:B------:R-:W0:Y:S03]  /*1e90*/  SHFL.BFLY PT, R4, R25, 0x1, 0x1f ;  /* 0x0c201f0019047f89 */ /* 0x000e2600000e0000 */
[----:B------:R-:W-:-:S07]  /*1ea0*/  ISETP.GT.U32.AND P2, PT, R16, R41, PT ;  /* 0x000000291000720c */ /* 0x000fce0003f44070 */
[----:B------:R-:W-:-:S05]  /*1eb0*/  @!P1 IMAD.IADD R20, R20, 0x1, -R23 ;  /* 0x0000000114149824 */ /* 0x000fca00078e0a17 */
[-C--:B------:R-:W-:Y:S01]  /*1ec0*/  ISETP.GE.U32.AND P0, PT, R20, R23.reuse, PT ;  /* 0x000000171400720c */ /* 0x080fe20003f06070 */
[----:B------:R-:W-:Y:S01]  /*1ed0*/  @!P2 IMAD.IADD R41, R41, 0x1, -R16 ;  /* 0x000000012929a824 */ /* 0x000fe200078e0a10 */
[----:B------:R-:W-:Y:S02]  /*1ee0*/  LOP3.LUT R18, R2, R23, RZ, 0x3c, !PT ;  /* 0x0000001702127212 */ /* 0x000fe400078e3cff */
[----:B------:R-:W-:Y:S02]  /*1ef0*/  @!P1 IADD3 R14, PT, PT, R14, 0x1, RZ ;  /* 0x000000010e0e9810 */ /* 0x000fe40007ffe0ff */
[----:B------:R-:W-:Y:S01]  /*1f00*/  ISETP.GE.U32.AND P5, PT, R41, R16, PT ;  /* 0x000000102900720c */ /* 0x000fe20003fa6070 */
[----:B0-----:R-:W-:Y:S01]  /*1f10*/  FADD.FTZ R4, R25, R4 ;  /* 0x0000000419047221 */ /* 0x001fe20000010000 */
[----:B------:R-:W-:Y:S02]  /*1f20*/  LOP3.LUT R2, R2, R12, RZ, 0x3c, !PT ;  /* 0x0000000c02027212 */ /* 0x000fe400078e3cff */
[----:B------:R-:W-:-:S03]  /*1f30*/  ISETP.GE.AND P3, PT, R18, RZ, PT ;  /* 0x000000ff1200720c */ /* 0x000fc60003f66270 */
[----:B------:R-:W-:Y:S01]  /*1f40*/  @P0 VIADD R14, R14, 0x1 ;  /* 0x000000010e0e0836 */ /* 0x000fe20000000000 */
[----:B------:R-:W-:Y:S01]  /*1f50*/  FSETP.NE.FTZ.AND P0, PT, R4, RZ, PT ;  /* 0x000000ff0400720b */ /* 0x000fe20003f15000 */
[----:B------:R-:W-:Y:S01]  /*1f60*/  @!P2 VIADD R43, R43, 0x1 ;  /* 0x000000012b2ba836 */ /* 0x000fe20000000000 */
[----:B------:R-:W-:Y:S02]  /*1f70*/  ISETP.GE.AND P1, PT, R2, RZ, PT ;  /* 0x000000ff0200720c */ /* 0x000fe40003f26270 */
[----:B------:R-:W-:Y:S02]  /*1f80*/  ISETP.NE.AND P2, PT, R12, RZ, PT ;  /* 0x000000ff0c00720c */ /* 0x000fe40003f45270 */
[----:B------:R-:W-:Y:S02]  /*1f90*/  ISETP.NE.AND P6, PT, R13, RZ, PT ;  /* 0x000000ff0d00720c */ /* 0x000fe40003fc5270 */
[----:B------:R-:W-:Y:S01]  /*1fa0*/  @P5 IADD3 R43, PT, PT, R43, 0x1, RZ ;  /* 0x000000012b2b5810 */ /* 0x000fe20007ffe0ff */
[----:B------:R-:W-:Y:S01]  /*1fb0*/  @!P3 IMAD.MOV R14, RZ, RZ, -R14 ;  /* 0x000000ffff0eb224 */ /* 0x000fe200078e0a0e */
[----:B------:R-:W-:-:S03]  /*1fc0*/  ISETP.NE.AND P3, PT, R17, RZ, PT ;  /* 0x000000ff1100720c */ /* 0x000fc60003f65270 */
[----:B------:R0:W2:Y:S02]  /*1fd0*/  @P0 MUFU.LG2 R17, R4 ;  /* 0x0000000400110308 */ /* 0x0000a40000000c00 */
[----:B------:R-:W-:Y:S02]  /*1fe0*/  @!P1 IMAD.MOV R43, RZ, RZ, -R43 ;  /* 0x000000ffff2b9224 */ /* 0x000fe400078e0a2b */
[----:B------:R-:W-:Y:S02]  /*1ff0*/  @!P2 LOP3.LUT R43, RZ, R12, RZ, 0x33, !PT ;  /* 0x0000000cff2ba212 */ /* 0x000fe400078e33ff */
[----:B------:R-:W-:Y:S02]  /*2000*/  LOP3.LUT P2, RZ, R19, 0x387, RZ, 0xc0, !PT ;  /* 0x0000038713ff7812 */ /* 0x000fe4000784c0ff */
[----:B------:R-:W-:Y:S02]  /*2010*/  @!P6 LOP3.LUT R14, RZ, R23, RZ, 0x33, !PT ;  /* 0x00000017ff0ee212 */ /* 0x000fe400078e33ff */
[----:B------:R-:W-:-:S02]  /*2020*/  SEL R23, RZ, 0x1, !P3 ;  /* 0x00000001ff177807 */ /* 0x000fc40005800000 */
[----:B------:R-:W-:Y:S02]  /*2030*/  SHF.R.S32.HI R2, RZ, 0x1f, R13 ;  /* 0x0000001fff027819 */ /* 0x000fe4000001140d */
[-C--:B------:R-:W-:Y:S02]  /*2040*/  ISETP.LT.U32.AND P1, PT, R36, R14.reuse, PT ;  /* 0x0000000e2400720c */ /* 0x080fe40003f21070 */
[----:B------:R-:W-:Y:S02]  /*2050*/  SHF.R.S32.HI R25, RZ, 0x1f, R14 ;  /* 0x0000001fff197819 */ /* 0x000fe4000001140e */
[----:B------:R-:W-:Y:S01]  /*2060*/  LOP3.LUT R23, R2, R23, RZ, 0xfc, !PT ;  /* 0x0000001702177212 */ /* 0x000fe200078efcff */
[----:B------:R-:W-:Y:S01]  /*2070*/  IMAD R2, R43, R21, RZ ;  /* 0x000000152b027224 */ /* 0x000fe200078e02ff */
[----:B------:R-:W-:Y:S01]  /*2080*/  ISETP.LT.AND.EX P1, PT, R37, R25, PT, P1 ;  /* 0x000000192500720c */ /* 0x000fe20003f21310 */
[----:B-1----:R-:W-:Y:S01]  /*2090*/  IMAD R20, R15, UR4, RZ ;  /* 0x000000040f147c24 */ /* 0x002fe2000f8e02ff */
[----:B------:R-:W-:Y:S01]  /*20a0*/  BSSY.RECONVERGENT B1, `(.L_x_298) ;  /* 0x000012a000017945 */ /* 0x000fe20003800200 */
[----:B------:R-:W-:Y:S01]  /*20b0*/  IMAD.MOV.U32 R24, RZ, RZ, 0x7f800000 ;  /* 0x7f800000ff187424 */ /* 0x000fe200078e00ff */
[----:B0-----:R-:W-:Y:S01]  /*20c0*/  SEL R4, R36, R14, P1 ;  /* 0x0000000e24047207 */ /* 0x001fe20000800000 */
[----:B------:R-:W-:-:S02]  /*20d0*/  IMAD R2, R23, R2, RZ ;  /* 0x0000000217027224 */ /* 0x000fc400078e02ff */
[----:B--2---:R-:W-:Y:S01]  /*20e0*/  @P0 FFMA.FTZ R24, R17, 0.69314718246459960938, R0 ;  /* 0x3f31721811180823 */ /* 0x004fe20000010000 */
        /* <DEDUP_REMOVED lines=24> */
[----:B------:R-:W-:Y:S02]  /*2270*/  IMAD R15, R12, R14, R3 ;  /* 0x0000000e0c0f7224 */ /* 0x000fe400078e0203 */
[----:B------:R-:W-:-:S03]  /*2280*/  IMAD R3, R13, R20, RZ ;  /* 0x000000140d037224 */ /* 0x000fc600078e02ff */
        /* <DEDUP_REMOVED lines=26> */
.L_x_301:
[----:B------:R-:W-:Y:S01]  /*2430*/  IMAD.MOV.U32 R17, RZ, RZ, RZ ;  /* 0x000000ffff117224 */ /* 0x000fe200078e00ff */
[----:B------:R-:W-:Y:S02]  /*2440*/  MOV R18, R40 ;  /* 0x0000002800127202 */ /* 0x000fe40000000f00 */
[----:B------:R-:W-:Y:S02]  /*2450*/  MOV R16, 0x2470 ;  /* 0x0000247000107802 */ /* 0x000fe40000000f00 */
[----:B------:R-:W-:Y:S05]  /*2460*/  CALL.REL.NOINC `($__internal_9_$__cuda_sm20_div_s64) ;  /* 0x0000001c00f47944 */ /* 0x000fea0003c00000 */
[----:B------:R-:W-:Y:S02]  /*2470*/  IADD3 R14, PT, PT, -R12, RZ, RZ ;  /* 0x000000ff0c0e7210 */ /* 0x000fe40007ffe1ff */
[----:B------:R-:W-:-:S03]  /*2480*/  MOV R41, R13 ;  /* 0x0000000d00297202 */ /* 0x000fc60000000f00 */
[----:B------:R-:W-:Y:S01]  /*2490*/  IMAD R14, R40, R14, R25 ;  /* 0x0000000e280e7224 */ /* 0x000fe200078e0219 */
[----:B------:R-:W-:-:S07]  /*24a0*/  MOV R40, R12 ;  /* 0x0000000c00287202 */ /* 0x000fce0000000f00 */
.L_x_302:
[-C--:B------:R-:W-:Y:S01]  /*24b0*/  IABS R16, R35.reuse ;  /* 0x0000002300107213 */ /* 0x080fe20000000000 */
[----:B------:R-:W-:Y:S01]  /*24c0*/  IMAD R7, R7, R10, RZ ;  /* 0x0000000a07077224 */ /* 0x000fe200078e02ff */
[----:B------:R-:W-:Y:S01]  /*24d0*/  MOV R22, RZ ;  /* 0x000000ff00167202 */ /* 0x000fe20000000f00 */
[----:B------:R-:W-:Y:S01]  /*24e0*/  BSSY.RECONVERGENT B0, `(.L_x_303) ;  /* 0x0000040000007945 */ /* 0x000fe20003800200 */
[----:B------:R-:W0:Y:S01]  /*24f0*/  I2F.U32.RP R17, R16 ;  /* 0x0000001000117306 */ /* 0x000e220000209000 */
[----:B------:R-:W-:Y:S01]  /*2500*/  IABS R12, R35 ;  /* 0x00000023000c7213 */ /* 0x000fe20000000000 */
[----:B------:R-:W-:Y:S01]  /*2510*/  IMAD R7, R8, R11, R7 ;  /* 0x0000000b08077224 */ /* 0x000fe200078e0207 */
[----:B------:R-:W-:Y:S02]  /*2520*/  IABS R13, R14 ;  /* 0x0000000e000d7213 */ /* 0x000fe40000000000 */
[----:B------:R-:W-:-:S04]  /*2530*/  LOP3.LUT R11, R14, R35, RZ, 0x3c, !PT ;  /* 0x000000230e0b7212 */ /* 0x000fc800078e3cff */
[----:B------:R-:W-:Y:S01]  /*2540*/  ISETP.GE.AND P0, PT, R11, RZ, PT ;  /* 0x000000ff0b00720c */ /* 0x000fe20003f06270 */
[----:B0-----:R-:W0:Y:S02]  /*2550*/  MUFU.RCP R23, R17 ;  /* 0x0000001100177308 */ /* 0x001e240000001000 */
[----:B0-----:R-:W-:-:S06]  /*2560*/  VIADD R23, R23, 0xffffffe ;  /* 0x0ffffffe17177836 */ /* 0x001fcc0000000000 */
[----:B------:R-:W0:Y:S02]  /*2570*/  F2I.FTZ.U32.TRUNC.NTZ R23, R23 ;  /* 0x0000001700177305 */ /* 0x000e24000021f000 */
[----:B0-----:R-:W-:-:S04]  /*2580*/  IMAD.MOV R15, RZ, RZ, -R23 ;  /* 0x000000ffff0f7224 */ /* 0x001fc800078e0a17 */
        /* <DEDUP_REMOVED lines=15> */
[----:B------:R-:W-:Y:S02]  /*2680*/  ISETP.NE.AND P1, PT, R35, RZ, PT ;  /* 0x000000ff2300720c */ /* 0x000fe40003f25270 */
[----:B------:R-:W-:-:S09]  /*2690*/  LOP3.LUT R11, R41, R15, RZ, 0xfc, !PT ;  /* 0x0000000f290b7212 */ /* 0x000fd200078efcff */
[----:B------:R-:W-:-:S05]  /*26a0*/  @P2 VIADD R12, R12, 0x1 ;  /* 0x000000010c0c2836 */ /* 0x000fca0000000000 */
[----:B------:R-:W-:-:S04]  /*26b0*/  MOV R7, R12 ;  /* 0x0000000c00077202 */ /* 0x000fc80000000f00 */
[----:B------:R-:W-:Y:S02]  /*26c0*/  @!P0 IADD3 R7, PT, PT, -R7, RZ, RZ ;  /* 0x000000ff07078210 */ /* 0x000fe40007ffe1ff */
[----:B------:R-:W-:Y:S02]  /*26d0*/  ISETP.NE.U32.AND P0, PT, R11, RZ, PT ;  /* 0x000000ff0b00720c */ /* 0x000fe40003f05070 */
[----:B------:R-:W-:-:S04]  /*26e0*/  @!P1 LOP3.LUT R7, RZ, R35, RZ, 0x33, !PT ;  /* 0x00000023ff079212 */ /* 0x000fc800078e33ff */
[----:B------:R-:W-:-:S05]  /*26f0*/  IADD3 R11, PT, PT, -R7, RZ, RZ ;  /* 0x000000ff070b7210 */ /* 0x000fca0007ffe1ff */
[----:B------:R-:W-:Y:S02]  /*2700*/  IMAD R35, R35, R11, R14 ;  /* 0x0000000b23237224 */ /* 0x000fe400078e020e */
        /* <DEDUP_REMOVED lines=22> */
.L_x_304:
[----:B------:R-:W-:Y:S01]  /*2870*/  IMAD.MOV.U32 R25, RZ, RZ, R40 ;  /* 0x000000ffff197224 */ /* 0x000fe200078e0028 */
[----:B------:R-:W-:Y:S01]  /*2880*/  MOV R17, R41 ;  /* 0x0000002900117202 */ /* 0x000fe20000000f00 */
[----:B------:R-:W-:Y:S01]  /*2890*/  IMAD.MOV.U32 R18, RZ, RZ, R44 ;  /* 0x000000ffff127224 */ /* 0x000fe200078e002c */
[----:B------:R-:W-:Y:S02]  /*28a0*/  MOV R16, 0x28c0 ;  /* 0x000028c000107802 */ /* 0x000fe40000000f00 */
[----:B------:R-:W-:Y:S05]  /*28b0*/  CALL.REL.NOINC `($__internal_9_$__cuda_sm20_div_s64) ;  /* 0x0000001800e07944 */ /* 0x000fea0003c00000 */
[----:B------:R-:W-:-:S05]  /*28c0*/  IADD3 R41, PT, PT, -R12, RZ, RZ ;  /* 0x000000ff0c297210 */ /* 0x000fca0007ffe1ff */
[----:B------:R-:W-:Y:S02]  /*28d0*/  IMAD R41, R41, R44, R40 ;  /* 0x0000002c29297224 */ /* 0x000fe400078e0228 */
.L_x_305:
[----:B------:R-:W-:Y:S05]  /*28e0*/  BSYNC.RECONVERGENT B0 ;  /* 0x0000000000007941 */ /* 0x000fea0003800200 */
.L_x_303:
[----:B------:R-:W-:Y:S01]  /*28f0*/  IABS R14, R10 ;  /* 0x0000000a000e7213 */ /* 0x000fe20000000000 */
[----:B------:R-:W0:Y:S01]  /*2900*/  LDC R16, c[0x0][0x3e0] ;  /* 0x0000f800ff107b82 */ /* 0x000e220000000800 */
[----:B------:R-:W-:Y:S01]  /*2910*/  IABS R11, R5 ;  /* 0x00000005000b7213 */ /* 0x000fe20000000000 */
[----:B------:R-:W-:Y:S01]  /*2920*/  IMAD.MOV.U32 R44, RZ, RZ, RZ ;  /* 0x000000ffff2c7224 */ /* 0x000fe200078e00ff */
[----:B------:R-:W1:Y:S01]  /*2930*/  I2F.U32.RP R22, R14 ;  /* 0x0000000e00167306 */ /* 0x000e620000209000 */
[----:B------:R-:W-:Y:S01]  /*2940*/  IABS R13, R8 ;  /* 0x00000008000d7213 */ /* 0x000fe20000000000 */
[----:B------:R-:W2:Y:S01]  /*2950*/  LDCU UR4, c[0x0][0x434] ;  /* 0x00008680ff0477ac */ /* 0x000ea20008000800 */
[----:B------:R-:W-:Y:S01]  /*2960*/  IABS R18, R4 ;  /* 0x0000000400127213 */ /* 0x000fe20000000000 */
[----:B------:R-:W-:-:S04]  /*2970*/  IMAD R9, R9, R20, RZ ;  /* 0x0000001409097224 */ /* 0x000fc800078e02ff */
[----:B------:R-:W3:Y:S08]  /*2980*/  I2F.U32.RP R17, R11 ;  /* 0x0000000b00117306 */ /* 0x000ef00000209000 */
[----:B-1----:R-:W1:Y:S01]  /*2990*/  MUFU.RCP R15, R22 ;  /* 0x00000016000f7308 */ /* 0x002e620000001000 */
[----:B0-----:R-:W-:-:S07]  /*29a0*/  ISETP.LT.U32.AND P0, PT, R16, 0x1, PT ;  /* 0x000000011000780c */ /* 0x001fce0003f01070 */
[----:B---3--:R0:W3:Y:S01]  /*29b0*/  MUFU.RCP R38, R17 ;  /* 0x0000001100267308 */ /* 0x0080e20000001000 */
[----:B------:R-:W-:-:S04]  /*29c0*/  ISETP.LT.AND.EX P0, PT, R0, RZ, PT, P0 ;  /* 0x000000ff0000720c */ /* 0x000fc80003f01300 */
[----:B------:R-:W-:-:S03]  /*29d0*/  SEL R16, R16, 0x1, P0 ;  /* 0x0000000110107807 */ /* 0x000fc60000000000 */
[----:B------:R-:W-:Y:S01]  /*29e0*/  I2F.U32.RP R42, R13 ;  /* 0x0000000d002a7306 */ /* 0x000fe20000209000 */
[----:B-1----:R-:W-:Y:S01]  /*29f0*/  VIADD R15, R15, 0xffffffe ;  /* 0x0ffffffe0f0f7836 */ /* 0x002fe20000000000 */
[----:B------:R-:W-:-:S06]  /*2a00*/  IABS R22, R12 ;  /* 0x0000000c00167213 */ /* 0x000fcc0000000000 */
[----:B------:R-:W1:Y:S01]  /*2a10*/  F2I.FTZ.U32.TRUNC.NTZ R45, R15 ;  /* 0x0000000f002d7305 */ /* 0x000e62000021f000 */
[----:B0-----:R-:W-:Y:S01]  /*2a20*/  IABS R17, R16 ;  /* 0x0000001000117213 */ /* 0x001fe20000000000 */
[----:B---3--:R-:W-:-:S06]  /*2a30*/  VIADD R38, R38, 0xffffffe ;  /* 0x0ffffffe26267836 */ /* 0x008fcc0000000000 */
[----:B------:R-:W-:Y:S01]  /*2a40*/  I2F.U32.RP R23, R17 ;  /* 0x0000001100177306 */ /* 0x000fe20000209000 */
[----:B-1----:R-:W-:-:S07]  /*2a50*/  IMAD.MOV R15, RZ, RZ, -R45 ;  /* 0x000000ffff0f7224 */ /* 0x002fce00078e0a2d */
[----:B------:R-:W0:Y:S01]  /*2a60*/  F2I.FTZ.U32.TRUNC.NTZ R39, R38 ;  /* 0x0000002600277305 */ /* 0x000e22000021f000 */
[----:B------:R-:W-:Y:S01]  /*2a70*/  IMAD R36, R15, R14, RZ ;  /* 0x0000000e0f247224 */ /* 0x000fe200078e02ff */
[----:B------:R-:W-:-:S03]  /*2a80*/  IABS R15, R41 ;  /* 0x00000029000f7213 */ /* 0x000fc60000000000 */
[----:B------:R-:W-:-:S03]  /*2a90*/  IMAD.HI.U32 R36, R45, R36, R44 ;  /* 0x000000242d247227 */ /* 0x000fc600078e002c */
[----:B------:R-:W1:Y:S03]  /*2aa0*/  MUFU.RCP R42, R42 ;  /* 0x0000002a002a7308 */ /* 0x000e660000001000 */
[----:B------:R-:W-:Y:S01]  /*2ab0*/  IMAD.HI.U32 R36, R36, R15, RZ ;  /* 0x0000000f24247227 */ /* 0x000fe200078e00ff */
[----:B0-----:R-:W-:-:S04]  /*2ac0*/  IADD3 R0, PT, PT, RZ, -R39, RZ ;  /* 0x80000027ff007210 */ /* 0x001fc80007ffe0ff */
[----:B------:R-:W0:Y:S01]  /*2ad0*/  MUFU.RCP R23, R23 ;  /* 0x0000001700177308 */ /* 0x000e220000001000 */
[----:B------:R-:W-:Y:S02]  /*2ae0*/  IMAD.MOV.U32 R38, RZ, RZ, RZ ;  /* 0x000000ffff267224 */ /* 0x000fe400078e00ff */
[----:B------:R-:W-:Y:S01]  /*2af0*/  IMAD R37, R0, R11, RZ ;  /* 0x0000000b00257224 */ /* 0x000fe200078e02ff */
[----:B------:R-:W-:-:S03]  /*2b00*/  IABS R0, R10 ;  /* 0x0000000a00007213 */ /* 0x000fc60000000000 */
[----:B------:R-:W-:Y:S01]  /*2b10*/  IMAD.HI.U32 R37, R39, R37, R38 ;  /* 0x0000002527257227 */ /* 0x000fe200078e0026 */
[----:B------:R-:W-:Y:S01]  /*2b20*/  IADD3 R39, PT, PT, RZ, -R0, RZ ;  /* 0x80000000ff277210 */ /* 0x000fe20007ffe0ff */
[----:B------:R-:W3:Y:S01]  /*2b30*/  I2F.U32.RP R25, R18 ;  /* 0x0000001200197306 */ /* 0x000ee20000209000 */
[----:B------:R-:W-:Y:S01]  /*2b40*/  IABS R0, R5 ;  /* 0x0000000500007213 */ /* 0x000fe20000000000 */
[----:B-1----:R-:W-:Y:S02]  /*2b50*/  VIADD R42, R42, 0xffffffe ;  /* 0x0ffffffe2a2a7836 */ /* 0x002fe40000000000 */
[----:B------:R-:W-:-:S04]  /*2b60*/  IMAD.HI.U32 R37, R37, R22, RZ ;  /* 0x0000001625257227 */ /* 0x000fc800078e00ff */
[----:B------:R-:W1:Y:S01]  /*2b70*/  F2I.FTZ.U32.TRUNC.NTZ R43, R42 ;  /* 0x0000002a002b7305 */ /* 0x000e62000021f000 */
[----:B------:R-:W-:Y:S02]  /*2b80*/  IMAD.MOV R0, RZ, RZ, -R0 ;  /* 0x000000ffff007224 */ /* 0x000fe400078e0a00 */
[----:B0-----:R-:W-:Y:S02]  /*2b90*/  VIADD R23, R23, 0xffffffe ;  /* 0x0ffffffe17177836 */ /* 0x001fe40000000000 */
[----:B------:R-:W-:Y:S02]  /*2ba0*/  IMAD R39, R36, R39, R15 ;  /* 0x0000002724277224 */ /* 0x000fe400078e020f */
[----:B------:R-:W-:Y:S01]  /*2bb0*/  IMAD R0, R37, R0, R22 ;  /* 0x0000000025007224 */ /* 0x000fe200078e0216 */
[----:B---3--:R-:W0:Y:S01]  /*2bc0*/  MUFU.RCP R25, R25 ;  /* 0x0000001900197308 */ /* 0x008e220000001000 */
[----:B------:R-:W-:Y:S02]  /*2bd0*/  LOP3.LUT R22, R12, R5, RZ, 0x3c, !PT ;  /* 0x000000050c167212 */ /* 0x000fe400078e3cff */
[----:B------:R-:W-:-:S02]  /*2be0*/  ISETP.GT.U32.AND P2, PT, R14, R39, PT ;  /* 0x000000270e00720c */ /* 0x000fc40003f44070 */
[----:B------:R-:W-:Y:S01]  /*2bf0*/  ISETP.GT.U32.AND P3, PT, R11, R0, PT ;  /* 0x000000000b00720c */ /* 0x000fe20003f64070 */
[--C-:B-1----:R-:W-:Y:S02]  /*2c00*/  IMAD.MOV R15, RZ, RZ, -R43.reuse ;  /* 0x000000ffff0f7224 */ /* 0x102fe400078e0a2b */
[----:B------:R-:W1:Y:S01]  /*2c10*/  F2I.FTZ.U32.TRUNC.NTZ R23, R23 ;  /* 0x0000001700177305 */ /* 0x000e62000021f000 */
[----:B------:R-:W-:Y:S01]  /*2c20*/  HFMA2 R42, -RZ, RZ, 0, 0 ;  /* 0x00000000ff2a7431 */ /* 0x000fe200000001ff */
[----:B------:R-:W-:Y:S01]  /*2c30*/  ISETP.GE.AND P0, PT, R22, RZ, PT ;  /* 0x000000ff1600720c */ /* 0x000fe20003f06270 */
[----:B------:R-:W-:Y:S02]  /*2c40*/  IMAD R15, R15, R13, RZ ;  /* 0x0000000d0f0f7224 */ /* 0x000fe400078e02ff */
[----:B------:R-:W-:Y:S02]  /*2c50*/  IMAD.MOV.U32 R22, RZ, RZ, RZ ;  /* 0x000000ffff167224 */ /* 0x000fe400078e00ff */
[----:B------:R-:W-:-:S03]  /*2c60*/  IMAD.HI.U32 R42, R43, R15, R42 ;  /* 0x0000000f2b2a7227 */ /* 0x000fc600078e002a */
[-C--:B------:R-:W-:Y:S01]  /*2c70*/  @!P3 IADD3 R0, PT, PT, R0, -R11.reuse, RZ ;  /* 0x8000000b0000b210 */ /* 0x080fe20007ffe0ff */
[----:B------:R-:W-:Y:S01]  /*2c80*/  @!P2 IMAD.IADD R39, R39, 0x1, -R14 ;  /* 0x000000012727a824 */ /* 0x000fe200078e0a0e */
[----:B------:R-:W-:Y:S01]  /*2c90*/  @!P3 IADD3 R37, PT, PT, R37, 0x1, RZ ;  /* 0x000000012525b810 */ /* 0x000fe20007ffe0ff */
[----:B0-----:R-:W-:Y:S01]  /*2ca0*/  VIADD R25, R25, 0xffffffe ;  /* 0x0ffffffe19197836 */ /* 0x001fe20000000000 */
[----:B------:R-:W-:Y:S01]  /*2cb0*/  ISETP.GE.U32.AND P6, PT, R0, R11, PT ;  /* 0x0000000b0000720c */ /* 0x000fe20003fc6070 */
[--C-:B-1----:R-:W-:Y:S01]  /*2cc0*/  IMAD.MOV R15, RZ, RZ, -R23.reuse ;  /* 0x000000ffff0f7224 */ /* 0x102fe200078e0a17 */
[----:B------:R-:W-:Y:S01]  /*2cd0*/  ISETP.GE.U32.AND P1, PT, R39, R14, PT ;  /* 0x0000000e2700720c */ /* 0x000fe20003f26070 */
[----:B------:R-:W-:Y:S01]  /*2ce0*/  @!P2 VIADD R36, R36, 0x1 ;  /* 0x000000012424a836 */ /* 0x000fe20000000000 */
[----:B------:R-:W-:Y:S01]  /*2cf0*/  LOP3.LUT R14, R41, R10, RZ, 0x3c, !PT ;  /* 0x0000000a290e7212 */ /* 0x000fe200078e3cff */
[----:B------:R-:W-:Y:S01]  /*2d00*/  IMAD R15, R15, R17, RZ ;  /* 0x000000110f0f7224 */ /* 0x000fe200078e02ff */
[----:B------:R-:W-:Y:S01]  /*2d10*/  IABS R0, R16 ;  /* 0x0000001000007213 */ /* 0x000fe20000000000 */
[----:B------:R-:W0:Y:S01]  /*2d20*/  F2I.FTZ.U32.TRUNC.NTZ R39, R25 ;  /* 0x0000001900277305 */ /* 0x000e22000021f000 */
[----:B------:R-:W-:Y:S01]  /*2d30*/  ISETP.GE.AND P5, PT, R14, RZ, PT ;  /* 0x000000ff0e00720c */ /* 0x000fe20003fa6270 */
[----:B------:R-:W-:Y:S01]  /*2d40*/  IMAD.HI.U32 R11, R23, R15, R22 ;  /* 0x0000000f170b7227 */ /* 0x000fe200078e0016 */
[----:B------:R-:W-:-:S02]  /*2d50*/  IABS R14, R7 ;  /* 0x00000007000e7213 */ /* 0x000fc40000000000 */
[----:B------:R-:W-:Y:S01]  /*2d60*/  ISETP.NE.AND P2, PT, R10, RZ, PT ;  /* 0x000000ff0a00720c */ /* 0x000fe20003f45270 */
[----:B------:R-:W-:Y:S01]  /*2d70*/  @P6 VIADD R37, R37, 0x1 ;  /* 0x0000000125256836 */ /* 0x000fe20000000000 */
[----:B------:R-:W-:Y:S01]  /*2d80*/  IADD3 R0, PT, PT, RZ, -R0, RZ ;  /* 0x80000000ff007210 */ /* 0x000fe20007ffe0ff */
[----:B------:R-:W-:Y:S01]  /*2d90*/  IMAD.HI.U32 R11, R11, R14, RZ ;  /* 0x0000000e0b0b7227 */ /* 0x000fe200078e00ff */
[----:B------:R-:W-:Y:S02]  /*2da0*/  IABS R22, R8 ;  /* 0x0000000800167213 */ /* 0x000fe40000000000 */
[----:B------:R-:W-:Y:S01]  /*2db0*/  @!P0 IADD3 R37, PT, PT, -R37, RZ, RZ ;  /* 0x000000ff25258210 */ /* 0x000fe20007ffe1ff */
[----:B------:R-:W-:Y:S01]  /*2dc0*/  @P1 VIADD R36, R36, 0x1 ;  /* 0x0000000124241836 */ /* 0x000fe20000000000 */
[----:B------:R-:W-:Y:S01]  /*2dd0*/  ISETP.NE.AND P1, PT, R5, RZ, PT ;  /* 0x000000ff0500720c */ /* 0x000fe20003f25270 */
[----:B------:R-:W-:Y:S01]  /*2de0*/  IMAD R0, R11, R0, R14 ;  /* 0x000000000b007224 */ /* 0x000fe200078e020e */
[----:B------:R-:W-:Y:S01]  /*2df0*/  IABS R14, R4 ;  /* 0x00000004000e7213 */ /* 0x000fe20000000000 */
[----:B0-----:R-:W-:-:S02]  /*2e00*/  IMAD.MOV R15, RZ, RZ, -R39 ;  /* 0x000000ffff0f7224 */ /* 0x001fc400078e0a27 */
[----:B------:R-:W-:Y:S01]  /*2e10*/  @!P5 IMAD.MOV R36, RZ, RZ, -R36 ;  /* 0x000000ffff24d224 */ /* 0x000fe200078e0a24 */
[----:B------:R-:W-:Y:S01]  /*2e20*/  ISETP.GT.U32.AND P0, PT, R17, R0, PT ;  /* 0x000000001100720c */ /* 0x000fe20003f04070 */
[----:B------:R-:W-:Y:S01]  /*2e30*/  IMAD R15, R15, R18, RZ ;  /* 0x000000120f0f7224 */ /* 0x000fe200078e02ff */
[----:B------:R-:W-:Y:S01]  /*2e40*/  @!P2 LOP3.LUT R36, RZ, R10, RZ, 0x33, !PT ;  /* 0x0000000aff24a212 */ /* 0x000fe200078e33ff */
[----:B------:R-:W-:Y:S02]  /*2e50*/  IMAD.MOV R22, RZ, RZ, -R22 ;  /* 0x000000ffff167224 */ /* 0x000fe400078e0a16 */
[----:B------:R-:W-:Y:S01]  /*2e60*/  IMAD.HI.U32 R38, R39, R15, R38 ;  /* 0x0000000f27267227 */ /* 0x000fe200078e0026 */
[----:B------:R-:W-:Y:S02]  /*2e70*/  IABS R23, R36 ;  /* 0x0000002400177213 */ /* 0x000fe40000000000 */
[----:B------:R-:W-:Y:S01]  /*2e80*/  @!P1 LOP3.LUT R37, RZ, R5, RZ, 0x33, !PT ;  /* 0x00000005ff259212 */ /* 0x000fe200078e33ff */
[----:B------:R-:W-:-:S02]  /*2e90*/  IMAD.MOV R14, RZ, RZ, -R14 ;  /* 0x000000ffff0e7224 */ /* 0x000fc400078e0a0e */
[----:B------:R-:W-:Y:S01]  /*2ea0*/  IMAD.HI.U32 R42, R42, R23, RZ ;  /* 0x000000172a2a7227 */ /* 0x000fe200078e00ff */
[----:B------:R-:W-:Y:S02]  /*2eb0*/  IABS R15, R37 ;  /* 0x00000025000f7213 */ /* 0x000fe40000000000 */
[----:B------:R-:W-:Y:S01]  /*2ec0*/  @!P0 IADD3 R0, PT, PT, R0, -R17, RZ ;  /* 0x8000001100008210 */ /* 0x000fe20007ffe0ff */
[----:B------:R-:W-:Y:S02]  /*2ed0*/  IMAD R22, R42, R22, R23 ;  /* 0x000000162a167224 */ /* 0x000fe400078e0217 */
[----:B------:R-:W-:Y:S01]  /*2ee0*/  IMAD.HI.U32 R38, R38, R15, RZ ;  /* 0x0000000f26267227 */ /* 0x000fe200078e00ff */
[----:B------:R-:W-:Y:S02]  /*2ef0*/  ISETP.GE.U32.AND P2, PT, R0, R17, PT ;  /* 0x000000110000720c */ /* 0x000fe40003f46070 */
[----:B------:R-:W0:Y:S01]  /*2f00*/  LDC R0, c[0x0][0x430] ;  /* 0x00010c00ff007b82 */ /* 0x000e220000000800 */
[----:B------:R-:W-:Y:S01]  /*2f10*/  IMAD R15, R38, R14, R15 ;  /* 0x0000000e260f7224 */ /* 0x000fe200078e020f */
[----:B------:R-:W-:Y:S01]  /*2f20*/  ISETP.GT.U32.AND P3, PT, R13, R22, PT ;  /* 0x000000160d00720c */ /* 0x000fe20003f64070 */
[----:B------:R-:W-:Y:S01]  /*2f30*/  @!P0 VIADD R11, R11, 0x1 ;  /* 0x000000010b0b8836 */ /* 0x000fe20000000000 */
[----:B------:R-:W-:-:S02]  /*2f40*/  LOP3.LUT R14, R7, R16, RZ, 0x3c, !PT ;  /* 0x00000010070e7212 */ /* 0x000fc400078e3cff */
[----:B------:R-:W-:Y:S02]  /*2f50*/  ISETP.GT.U32.AND P1, PT, R18, R15, PT ;  /* 0x0000000f1200720c */ /* 0x000fe40003f24070 */
[----:B------:R-:W-:Y:S01]  /*2f60*/  ISETP.GE.AND P5, PT, R14, RZ, PT ;  /* 0x000000ff0e00720c */ /* 0x000fe20003fa6270 */
[----:B------:R-:W-:Y:S01]  /*2f70*/  IMAD.MOV R14, RZ, RZ, -R36 ;  /* 0x000000ffff0e7224 */ /* 0x000fe200078e0a24 */
[----:B------:R-:W-:Y:S02]  /*2f80*/  ISETP.NE.AND P0, PT, R16, RZ, PT ;  /* 0x000000ff1000720c */ /* 0x000fe40003f05270 */
[----:B------:R-:W-:Y:S01]  /*2f90*/  @P2 IADD3 R11, PT, PT, R11, 0x1, RZ ;  /* 0x000000010b0b2810 */ /* 0x000fe20007ffe0ff */
[----:B------:R-:W-:Y:S01]  /*2fa0*/  IMAD R14, R10, R14, R41 ;  /* 0x0000000e0a0e7224 */ /* 0x000fe200078e0229 */
[----:B------:R-:W-:Y:S01]  /*2fb0*/  LOP3.LUT R17, R36, R8, RZ, 0x3c, !PT ;  /* 0x0000000824117212 */ /* 0x000fe200078e3cff */
[----:B------:R-:W-:Y:S01]  /*2fc0*/  @!P3 IMAD.IADD R22, R22, 0x1, -R13 ;  /* 0x000000011616b824 */ /* 0x000fe200078e0a0d */
[----:B------:R-:W-:Y:S01]  /*2fd0*/  LOP3.LUT R10, R37, R4, RZ, 0x3c, !PT ;  /* 0x00000004250a7212 */ /* 0x000fe200078e3cff */
[----:B------:R-:W-:Y:S01]  /*2fe0*/  @!P3 VIADD R42, R42, 0x1 ;  /* 0x000000012a2ab836 */ /* 0x000fe20000000000 */
[----:B------:R-:W-:Y:S01]  /*2ff0*/  ISETP.GE.AND P2, PT, R17, RZ, PT ;  /* 0x000000ff1100720c */ /* 0x000fe20003f46270 */
[----:B------:R-:W-:Y:S01]  /*3000*/  @!P1 IMAD.IADD R15, R15, 0x1, -R18 ;  /* 0x000000010f0f9824 */ /* 0x000fe200078e0a12 */
[----:B------:R-:W-:Y:S01]  /*3010*/  ISETP.GE.U32.AND P6, PT, R22, R13, PT ;  /* 0x0000000d1600720c */ /* 0x000fe20003fc6070 */
[----:B------:R-:W-:Y:S01]  /*3020*/  @!P1 VIADD R38, R38, 0x1 ;  /* 0x0000000126269836 */ /* 0x000fe20000000000 */
[----:B------:R-:W-:-:S02]  /*3030*/  @!P5 IADD3 R11, PT, PT, -R11, RZ, RZ ;  /* 0x000000ff0b0bd210 */ /* 0x000fc40007ffe1ff */
[----:B------:R-:W-:Y:S02]  /*3040*/  ISETP.GE.U32.AND P5, PT, R15, R18, PT ;  /* 0x000000120f00720c */ /* 0x000fe40003fa6070 */
[----:B0-----:R-:W-:Y:S02]  /*3050*/  SEL R0, R0, 0x1, P4 ;  /* 0x0000000100007807 */ /* 0x001fe40002000000 */
[----:B------:R-:W-:Y:S02]  /*3060*/  ISETP.NE.AND P4, PT, R8, RZ, PT ;  /* 0x000000ff0800720c */ /* 0x000fe40003f85270 */
[----:B------:R-:W-:Y:S02]  /*3070*/  @!P0 LOP3.LUT R11, RZ, R16, RZ, 0x33, !PT ;  /* 0x00000010ff0b8212 */ /* 0x000fe400078e33ff */
[----:B------:R-:W-:Y:S01]  /*3080*/  ISETP.GE.AND P0, PT, R10, RZ, PT ;  /* 0x000000ff0a00720c */ /* 0x000fe20003f06270 */
[----:B------:R-:W-:Y:S01]  /*3090*/  @P6 VIADD R42, R42, 0x1 ;  /* 0x000000012a2a6836 */ /* 0x000fe20000000000 */
[----:B------:R-:W-:Y:S01]  /*30a0*/  ISETP.NE.AND P3, PT, R4, RZ, PT ;  /* 0x000000ff0400720c */ /* 0x000fe20003f65270 */
[----:B------:R-:W-:Y:S01]  /*30b0*/  IMAD.WIDE R22, R11, R21, RZ ;  /* 0x000000150b167225 */ /* 0x000fe200078e02ff */
[----:B------:R-:W-:-:S02]  /*30c0*/  IADD3 R10, PT, PT, -R37, RZ, RZ ;  /* 0x000000ff250a7210 */ /* 0x000fc40007ffe1ff */
[----:B------:R-:W-:Y:S01]  /*30d0*/  IADD3 R11, PT, PT, -R11, RZ, RZ ;  /* 0x000000ff0b0b7210 */ /* 0x000fe20007ffe1ff */
[----:B------:R-:W-:Y:S01]  /*30e0*/  @P5 VIADD R38, R38, 0x1 ;  /* 0x0000000126265836 */ /* 0x000fe20000000000 */
[----:B------:R-:W-:Y:S01]  /*30f0*/  SHF.R.S32.HI R18, RZ, 0x1f, R0 ;  /* 0x0000001fff127819 */ /* 0x000fe20000011400 */
[----:B------:R-:W-:Y:S01]  /*3100*/  @!P2 IMAD.MOV R42, RZ, RZ, -R42 ;  /* 0x000000ffff2aa224 */ /* 0x000fe200078e0a2a */
[----:B------:R-:W-:Y:S01]  /*3110*/  @!P4 LOP3.LUT R42, RZ, R8, RZ, 0x33, !PT ;  /* 0x00000008ff2ac212 */ /* 0x000fe200078e33ff */
[----:B------:R-:W-:-:S04]  /*3120*/  IMAD.WIDE.U32 R22, R35, R0, R22 ;  /* 0x0000000023167225 */ /* 0x000fc800078e0016 */
[----:B------:R-:W-:Y:S01]  /*3130*/  IMAD R10, R5, R10, R12 ;  /* 0x0000000a050a7224 */ /* 0x000fe200078e020c */
[----:B------:R-:W-:Y:S01]  /*3140*/  IADD3 R5, PT, PT, -R42, RZ, RZ ;  /* 0x000000ff2a057210 */ /* 0x000fe20007ffe1ff */
[----:B------:R-:W-:Y:S02]  /*3150*/  IMAD R11, R16, R11, R7 ;  /* 0x0000000b100b7224 */ /* 0x000fe400078e0207 */
[----:B------:R-:W-:Y:S01]  /*3160*/  @!P0 IMAD.MOV R38, RZ, RZ, -R38 ;  /* 0x000000ffff268224 */ /* 0x000fe200078e0a26 */
[----:B------:R-:W-:Y:S01]  /*3170*/  @!P3 LOP3.LUT R38, RZ, R4, RZ, 0x33, !PT ;  /* 0x00000004ff26b212 */ /* 0x000fe200078e33ff */
[----:B------:R-:W-:Y:S02]  /*3180*/  IMAD R23, R35, R18, R23 ;  /* 0x0000001223177224 */ /* 0x000fe400078e0217 */
[----:B--2---:R-:W-:Y:S01]  /*3190*/  IMAD R7, R0, UR4, RZ ;  /* 0x0000000400077c24 */ /* 0x004fe2000f8e02ff */
[----:B------:R-:W0:Y:S01]  /*31a0*/  LDCU.64 UR4, c[0x0][0x420] ;  /* 0x00008400ff0477ac */ /* 0x000e220008000a00 */
[----:B------:R-:W-:-:S04]  /*31b0*/  IMAD.WIDE R20, R11, R20, R22 ;  /* 0x000000140b147225 */ /* 0x000fc800078e0216 */
[----:B------:R-:W-:-:S04]  /*31c0*/  IMAD.WIDE R14, R14, R7, RZ ;  /* 0x000000070e0e7225 */ /* 0x000fc800078e02ff */
[----:B------:R-:W-:Y:S02]  /*31d0*/  IMAD.MOV R11, RZ, RZ, -R38 ;  /* 0x000000ffff0b7224 */ /* 0x000fe400078e0a26 */
[----:B------:R-:W-:-:S04]  /*31e0*/  IMAD.WIDE R6, R42, R6, RZ ;  /* 0x000000062a067225 */ /* 0x000fc800078e02ff */
[----:B------:R-:W-:Y:S02]  /*31f0*/  IMAD R8, R8, R5, R36 ;  /* 0x0000000508087224 */ /* 0x000fe400078e0224 */
[----:B------:R-:W-:Y:S01]  /*3200*/  IMAD R5, R29, R0, RZ ;  /* 0x000000001d057224 */ /* 0x000fe200078e02ff */
[----:B------:R-:W-:Y:S01]  /*3210*/  IADD3 R0, P1, P0, R6, R20, R14 ;  /* 0x0000001406007210 */ /* 0x000fe2000783e00e */
[----:B------:R-:W-:Y:S02]  /*3220*/  IMAD R4, R4, R11, R37 ;  /* 0x0000000b04047224 */ /* 0x000fe400078e0225 */
[----:B------:R-:W-:Y:S01]  /*3230*/  IMAD.WIDE R10, R10, R5, RZ ;  /* 0x000000050a0a7225 */ /* 0x000fe200078e02ff */
        /* <DEDUP_REMOVED lines=12> */
.L_x_300:
[----:B------:R-:W0:Y:S01]  /*3300*/  LDC.64 R2, c[0x0][0x420] ;  /* 0x00010800ff027b82 */ /* 0x000e220000000a00 */
[----:B------:R-:W-:-:S05]  /*3310*/  IADD3 R0, PT, PT, R28, UR6, RZ ;  /* 0x000000061c007c10 */ /* 0x000fca000fffe0ff */
[----:B0-----:R-:W-:-:S05]  /*3320*/  IMAD.WIDE.U32 R2, R0, 0x4, R2 ;  /* 0x0000000400027825 */ /* 0x001fca00078e0002 */
[----:B------:R0:W-:Y:S02]  /*3330*/  STG.E desc[UR10][R2.64], R24 ;  /* 0x0000001802007986 */ /* 0x0001e4000c10190a */
.L_x_299:
[----:B------:R-:W-:Y:S05]  /*3340*/  BSYNC.RECONVERGENT B1 ;  /* 0x0000000000017941 */ /* 0x000fea0003800200 */
.L_x_298:
[----:B------:R-:W2:Y:S01]  /*3350*/  LDCU UR7, c[0x0][0x534] ;  /* 0x0000a680ff0777ac */ /* 0x000ea20008000800 */
[C---:B------:R-:W-:Y:S01]  /*3360*/  LOP3.LUT R0, R34.reuse, 0x10, RZ, 0xfc, !PT ;  /* 0x0000001022007812 */ /* 0x040fe200078efcff */
[----:B------:R-:W3:Y:S01]  /*3370*/  LDC R17, c[0x0][0x44c] ;  /* 0x00011300ff117b82 */ /* 0x000ee20000000800 */
[----:B01----:R-:W-:Y:S01]  /*3380*/  LOP3.LUT R2, R34, 0x8, RZ, 0xfc, !PT ;  /* 0x0000000822027812 */ /* 0x003fe200078efcff */
[----:B------:R-:W-:Y:S01]  /*3390*/  IMAD.SHL.U32 R15, R19, 0x4, RZ ;  /* 0x00000004130f7824 */ /* 0x000fe200078e00ff */
[----:B------:R-:W-:Y:S01]  /*33a0*/  CS2R R4, SRZ ;  /* 0x0000000000047805 */ /* 0x000fe2000001ff00 */
[----:B------:R-:W-:-:S03]  /*33b0*/  IMAD.MOV.U32 R13, RZ, RZ, RZ ;  /* 0x000000ffff0d7224 */ /* 0x000fc600078e00ff */
[----:B------:R-:W-:Y:S02]  /*33c0*/  LOP3.LUT R15, R15, 0x1c, RZ, 0xc0, !PT ;  /* 0x0000001c0f0f7812 */ /* 0x000fe400078ec0ff */
[C---:B--2---:R-:W-:Y:S01]  /*33d0*/  ISETP.GE.AND P3, PT, R34.reuse, UR7, PT ;  /* 0x0000000722007c0c */ /* 0x044fe2000bf66270 */
[----:B------:R-:W-:Y:S01]  /*33e0*/  UISETP.GE.AND UP0, UPT, UR7, 0x1, UPT ;  /* 0x000000010700788c */ /* 0x000fe2000bf06270 */
[----:B------:R-:W-:Y:S02]  /*33f0*/  LOP3.LUT R34, R34, 0x18, RZ, 0xfc, !PT ;  /* 0x0000001822227812 */ /* 0x000fe400078efcff */
[----:B------:R-:W-:Y:S02]  /*3400*/  ISETP.GE.AND P1, PT, R0, UR7, PT ;  /* 0x0000000700007c0c */ /* 0x000fe4000bf26270 */
[----:B------:R-:W-:Y:S02]  /*3410*/  ISETP.GE.AND P2, PT, R2, UR7, PT ;  /* 0x0000000702007c0c */ /* 0x000fe4000bf46270 */
[----:B------:R-:W-:-:S02]  /*3420*/  CS2R R2, SRZ ;  /* 0x0000000000027805 */ /* 0x000fc4000001ff00 */
[----:B------:R-:W-:Y:S01]  /*3430*/  ISETP.GE.AND P0, PT, R34, UR7, PT ;  /* 0x0000000722007c0c */ /* 0x000fe2000bf06270 */
[----:B---3--:R-:W-:Y:S01]  /*3440*/  IMAD R35, R17, UR6, RZ ;  /* 0x0000000611237c24 */ /* 0x008fe2000f8e02ff */
[C---:B------:R-:W-:Y:S01]  /*3450*/  ISETP.GT.U32.OR P1, PT, R19.reuse, 0x7f, P1 ;  /* 0x0000007f1300780c */ /* 0x040fe20000f24470 */
[----:B------:R-:W-:Y:S01]  /*3460*/  IMAD R34, R28, 0x60, R15 ;  /* 0x000000601c227824 */ /* 0x000fe200078e020f */
[C---:B------:R-:W-:Y:S02]  /*3470*/  ISETP.GT.U32.OR P3, PT, R19.reuse, 0x7f, P3 ;  /* 0x0000007f1300780c */ /* 0x040fe40001f64470 */
[C---:B------:R-:W-:Y:S02]  /*3480*/  ISETP.GT.U32.OR P2, PT, R19.reuse, 0x7f, P2 ;  /* 0x0000007f1300780c */ /* 0x040fe40001744470 */
[----:B------:R-:W-:-:S07]  /*3490*/  ISETP.GT.U32.OR P0, PT, R19, 0x7f, P0 ;  /* 0x0000007f1300780c */ /* 0x000fce0000704470 */
[C---:B------:R-:W-:Y:S02]  /*34a0*/  @!P1 FADD.FTZ R31, -R24.reuse, R31 ;  /* 0x0000001f181f9221 */ /* 0x040fe40000010100 */
[C---:B------:R-:W-:Y:S02]  /*34b0*/  @!P3 FADD.FTZ R0, -R24.reuse, R33 ;  /* 0x000000211800b221 */ /* 0x040fe40000010100 */
        /* <DEDUP_REMOVED lines=10> */
[----:B0-----:R0:W-:Y:S01]  /*3560*/  @!P3 STS [R32], R7 ;  /* 0x000000072000b388 */ /* 0x0011e20000000800 */
[----:B------:R-:W-:-:S03]  /*3570*/  IMAD.MOV.U32 R0, RZ, RZ, RZ ;  /* 0x000000ffff007224 */ /* 0x000fc600078e00ff */
[----:B-1----:R1:W-:Y:S04]  /*3580*/  @!P2 STS [R32+0x220], R9 ;  /* 0x000220092000a388 */ /* 0x0023e80000000800 */
[----:B--2---:R-:W-:Y:S04]  /*3590*/  @!P1 STS [R32+0x440], R31 ;  /* 0x0004401f20009388 */ /* 0x004fe80000000800 */
[----:B---3--:R2:W-:Y:S01]  /*35a0*/  @!P0 STS [R32+0x660], R11 ;  /* 0x0006600b20008388 */ /* 0x0085e20000000800 */
[----:B------:R-:W-:Y:S01]  /*35b0*/  BAR.SYNC.DEFER_BLOCKING 0x0 ;  /* 0x0000000000007b1d */ /* 0x000fe20000010000 */
[----:B------:R-:W-:-:S04]  /*35c0*/  IADD3 R34, P0, PT, R35, R34, RZ ;  /* 0x0000002223227210 */ /* 0x000fc80007f1e0ff */
[----:B------:R-:W-:Y:S02]  /*35d0*/  LEA.HI.X.SX32 R35, R35, RZ, 0x1, P0 ;  /* 0x000000ff23237211 */ /* 0x000fe400000f0eff */
[----:B0-----:R-:W-:Y:S02]  /*35e0*/  CS2R R6, SRZ ;  /* 0x0000000000067805 */ /* 0x001fe4000001ff00 */
[----:B-1----:R-:W-:Y:S02]  /*35f0*/  CS2R R8, SRZ ;  /* 0x0000000000087805 */ /* 0x002fe4000001ff00 */
[----:B--2---:R-:W-:Y:S01]  /*3600*/  CS2R R10, SRZ ;  /* 0x00000000000a7805 */ /* 0x004fe2000001ff00 */
[----:B------:R-:W-:Y:S06]  /*3610*/  BRA.U !UP0, `(.L_x_306) ;  /* 0x0000000908307547 */ /* 0x000fec000b800000 */
[----:B------:R-:W0:Y:S01]  /*3620*/  LDCU.64 UR4, c[0x0][0x3f8] ;  /* 0x00007f00ff0477ac */ /* 0x000e220008000a00 */
[----:B------:R-:W-:Y:S01]  /*3630*/  SHF.L.U64.HI R35, R34, 0x2, R35 ;  /* 0x0000000222237819 */ /* 0x000fe20000010223 */
[C---:B------:R-:W-:Y:S01]  /*3640*/  IMAD R32, R30.reuse, R17, RZ ;  /* 0x000000111e207224 */ /* 0x040fe200078e02ff */
[----:B------:R-:W-:Y:S01]  /*3650*/  CS2R R26, SRZ ;  /* 0x00000000001a7805 */ /* 0x000fe2000001ff00 */
[----:B------:R-:W-:Y:S01]  /*3660*/  UISETP.GE.U32.AND UP1, UPT, UR7, 0x4, UPT ;  /* 0x000000040700788c */ /* 0x000fe2000bf26070 */
[----:B------:R-:W-:Y:S01]  /*3670*/  VIADD R33, R30, -UR6 ;  /* 0x800000061e217c36 */ /* 0x000fe20008000000 */
[----:B------:R-:W-:Y:S01]  /*3680*/  CS2R R24, SRZ ;  /* 0x0000000000187805 */ /* 0x000fe2000001ff00 */
[----:B------:R-:W-:Y:S01]  /*3690*/  IMAD.MOV.U32 R31, RZ, RZ, RZ ;  /* 0x000000ffff1f7224 */ /* 0x000fe200078e00ff */
[----:B------:R-:W-:Y:S01]  /*36a0*/  CS2R R22, SRZ ;  /* 0x0000000000167805 */ /* 0x000fe2000001ff00 */
[----:B------:R-:W-:Y:S01]  /*36b0*/  IMAD.MOV.U32 R0, RZ, RZ, RZ ;  /* 0x000000ffff007224 */ /* 0x000fe200078e00ff */
[----:B------:R-:W-:-:S02]  /*36c0*/  CS2R R20, SRZ ;  /* 0x0000000000147805 */ /* 0x000fc4000001ff00 */
[----:B------:R-:W-:Y:S02]  /*36d0*/  CS2R R18, SRZ ;  /* 0x0000000000127805 */ /* 0x000fe4000001ff00 */
[----:B------:R-:W-:Y:S02]  /*36e0*/  CS2R R16, SRZ ;  /* 0x0000000000107805 */ /* 0x000fe4000001ff00 */
[----:B0-----:R-:W-:Y:S01]  /*36f0*/  LEA R34, P0, R34, UR4, 0x2 ;  /* 0x0000000422227c11 */ /* 0x001fe2000f8010ff */
[----:B------:R-:W-:-:S03]  /*3700*/  ULOP3.LUT UR4, UR7, 0x3, URZ, 0xc0, !UPT ;  /* 0x0000000307047892 */ /* 0x000fc6000f8ec0ff */
[----:B------:R-:W-:Y:S01]  /*3710*/  IADD3.X R35, PT, PT, R35, UR5, RZ, P0, !PT ;  /* 0x0000000523237c10 */ /* 0x000fe200087fe4ff */
[----:B------:R-:W-:Y:S01]  /*3720*/  UISETP.NE.AND UP0, UPT, UR4, URZ, UPT ;  /* 0x000000ff0400728c */ /* 0x000fe2000bf05270 */
[----:B------:R-:W-:Y:S10]  /*3730*/  BRA.U !UP1, `(.L_x_307) ;  /* 0x0000000509647547 */ /* 0x000ff4000b800000 */
[----:B------:R-:W0:Y:S01]  /*3740*/  S2UR UR5, SR_CgaCtaId ;  /* 0x00000000000579c3 */ /* 0x000e220000008800 */
[----:B------:R-:W-:Y:S01]  /*3750*/  ULOP3.LUT UR8, UR7, 0x7ffffffc, URZ, 0xc0, !UPT ;  /* 0x7ffffffc07087892 */ /* 0x000fe2000f8ec0ff */
[----:B------:R-:W-:Y:S01]  /*3760*/  ISETP.GE.AND P1, PT, R28, R33, PT ;  /* 0x000000211c00720c */ /* 0x000fe20003f26270 */
[----:B------:R-:W-:Y:S01]  /*3770*/  IMAD.MOV.U32 R0, RZ, RZ, RZ ;  /* 0x000000ffff007224 */ /* 0x000fe200078e00ff */
[----:B------:R-:W-:Y:S01]  /*3780*/  UMOV UR7, 0x400 ;  /* 0x0000040000077882 */ /* 0x000fe20000000000 */
        /* <DEDUP_REMOVED lines=11> */
.L_x_308:
        /* <DEDUP_REMOVED lines=73> */
.L_x_307:
        /* <DEDUP_REMOVED lines=11> */
.L_x_309:
        /* <DEDUP_REMOVED lines=22> */
.L_x_306:
        /* <DEDUP_REMOVED lines=86> */
        .weak           $__internal_9_$__cuda_sm20_div_s64
        .type           $__internal_9_$__cuda_sm20_div_s64,@function
        .size           $__internal_9_$__cuda_sm20_div_s64,(.L_x_5443 - $__internal_9_$__cuda_sm20_div_s64)
$__internal_9_$__cuda_sm20_div_s64:
        /* <DEDUP_REMOVED lines=28> */
[----:B------:R-:W-:Y:S01]  /*4600*/  IADD3 R14, P0, PT, RZ, -R46, RZ ;  /* 0x8000002eff0e7210 */ /* 0x000fe20007f1e0ff */
[----:B------:R-:W-:Y:S01]  /*4610*/  IMAD.MOV.U32 R47, RZ, RZ, RZ ;  /* 0x000000ffff2f7224 */ /* 0x000fe200078e00ff */
[----:B------:R-:W-:Y:S01]  /*4620*/  ISETP.GE.AND P1, PT, R17, RZ, PT ;  /* 0x000000ff1100720c */ /* 0x000fe20003f26270 */
[----:B------:R-:W-:Y:S02]  /*4630*/  IMAD R12, R23, R36, R12 ;  /* 0x00000024170c7224 */ /* 0x000fe400078e020c */
[----:B------:R-:W-:-:S03]  /*4640*/  IMAD.HI.U32 R42, R43, R14, RZ ;  /* 0x0000000e2b2a7227 */ /* 0x000fc600078e00ff */
[----:B------:R-:W-:-:S05]  /*4650*/  IADD3.X R12, PT, PT, RZ, ~R12, RZ, P0, !PT ;  /* 0x8000000cff0c7210 */ /* 0x000fca00007fe4ff */
[----:B------:R-:W-:-:S04]  /*4660*/  IMAD.WIDE.U32 R42, P5, R43, R12, R42 ;  /* 0x0000000c2b2a7225 */ /* 0x000fc800078a002a */
[----:B------:R-:W-:-:S04]  /*4670*/  IMAD.HI.U32 R13, P3, R23, R14, R42 ;  /* 0x0000000e170d7227 */ /* 0x000fc8000786002a */
[CC--:B------:R-:W-:Y:S02]  /*4680*/  IMAD R14, R23.reuse, R12.reuse, RZ ;  /* 0x0000000c170e7224 */ /* 0x0c0fe400078e02ff */
[----:B------:R-:W-:-:S03]  /*4690*/  IMAD.HI.U32 R12, R23, R12, RZ ;  /* 0x0000000c170c7227 */ /* 0x000fc600078e00ff */
[----:B------:R-:W-:Y:S01]  /*46a0*/  IADD3 R14, P2, PT, R14, R13, RZ ;  /* 0x0000000d0e0e7210 */ /* 0x000fe20007f5e0ff */
[----:B------:R-:W-:Y:S01]  /*46b0*/  IMAD.X R43, R12, 0x1, R23, P5 ;  /* 0x000000010c2b7824 */ /* 0x000fe200028e0617 */
[----:B------:R-:W-:-:S04]  /*46c0*/  IADD3 R13, P0, PT, RZ, -R25, RZ ;  /* 0x80000019ff0d7210 */ /* 0x000fc80007f1e0ff */
[----:B------:R-:W-:Y:S01]  /*46d0*/  SEL R13, R13, R25, !P1 ;  /* 0x000000190d0d7207 */ /* 0x000fe20004800000 */
[----:B------:R-:W-:Y:S01]  /*46e0*/  IMAD.X R22, RZ, RZ, ~R17, P0 ;  /* 0x000000ffff167224 */ /* 0x000fe200000e0e11 */
[----:B------:R-:W-:-:S03]  /*46f0*/  IADD3.X R43, PT, PT, RZ, RZ, R43, P2, P3 ;  /* 0x000000ffff2b7210 */ /* 0x000fc600017e642b */
[----:B------:R-:W-:Y:S01]  /*4700*/  IMAD.HI.U32 R46, R14, R13, RZ ;  /* 0x0000000d0e2e7227 */ /* 0x000fe200078e00ff */
[----:B------:R-:W-:-:S05]  /*4710*/  SEL R12, R22, R17, !P1 ;  /* 0x00000011160c7207 */ /* 0x000fca0004800000 */
        /* <DEDUP_REMOVED lines=11> */
[CC--:B------:R-:W-:Y:S02]  /*47d0*/  ISETP.GE.U32.AND P3, PT, R13.reuse, R36.reuse, PT ;  /* 0x000000240d00720c */ /* 0x0c0fe40003f66070 */
[----:B------:R-:W-:Y:S01]  /*47e0*/  IADD3 R14, P2, PT, R13, -R36, RZ ;  /* 0x800000240d0e7210 */ /* 0x000fe20007f5e0ff */
[----:B------:R-:W-:-:S05]  /*47f0*/  IMAD.X R12, R12, 0x1, ~R43, P0 ;  /* 0x000000010c0c7824 */ /* 0x000fca00000e0e2b */
[----:B------:R-:W-:-:S04]  /*4800*/  ISETP.GE.U32.AND.EX P3, PT, R12, R37, PT, P3 ;  /* 0x000000250c00720c */ /* 0x000fc80003f66130 */
[----:B------:R-:W-:Y:S02]  /*4810*/  SEL R13, R14, R13, P3 ;  /* 0x0000000d0e0d7207 */ /* 0x000fe40001800000 */
[----:B------:R-:W-:Y:S02]  /*4820*/  IADD3 R14, P1, PT, R23, 0x1, RZ ;  /* 0x00000001170e7810 */ /* 0x000fe40007f3e0ff */
[----:B------:R-:W-:Y:S01]  /*4830*/  ISETP.GE.U32.AND P0, PT, R13, R36, PT ;  /* 0x000000240d00720c */ /* 0x000fe20003f06070 */
[----:B------:R-:W-:Y:S01]  /*4840*/  IMAD.X R13, R12, 0x1, ~R37, P2 ;  /* 0x000000010c0d7824 */ /* 0x000fe200010e0e25 */
[----:B------:R-:W-:Y:S01]  /*4850*/  SEL R14, R14, R23, P3 ;  /* 0x000000170e0e7207 */ /* 0x000fe20001800000 */
[----:B------:R-:W-:-:S03]  /*4860*/  IMAD.X R23, RZ, RZ, R22, P1 ;  /* 0x000000ffff177224 */ /* 0x000fc600008e0616 */
[----:B------:R-:W-:Y:S02]  /*4870*/  SEL R13, R13, R12, P3 ;  /* 0x0000000c0d0d7207 */ /* 0x000fe40001800000 */
[----:B------:R-:W-:Y:S02]  /*4880*/  SEL R23, R23, R22, P3 ;  /* 0x0000001617177207 */ /* 0x000fe40001800000 */
[----:B------:R-:W-:Y:S02]  /*4890*/  IADD3 R43, P1, PT, R14, 0x1, RZ ;  /* 0x000000010e2b7810 */ /* 0x000fe40007f3e0ff */
[----:B------:R-:W-:Y:S02]  /*48a0*/  ISETP.GE.U32.AND.EX P0, PT, R13, R37, PT, P0 ;  /* 0x000000250d00720c */ /* 0x000fe40003f06100 */
[----:B------:R-:W-:Y:S02]  /*48b0*/  IADD3.X R12, PT, PT, RZ, R23, RZ, P1, !PT ;  /* 0x00000017ff0c7210 */ /* 0x000fe40000ffe4ff */
[----:B------:R-:W-:-:S02]  /*48c0*/  SEL R43, R43, R14, P0 ;  /* 0x0000000e2b2b7207 */ /* 0x000fc40000000000 */
[----:B------:R-:W-:Y:S02]  /*48d0*/  SEL R23, R12, R23, P0 ;  /* 0x000000170c177207 */ /* 0x000fe40000000000 */
[----:B------:R-:W-:Y:S02]  /*48e0*/  IADD3 R12, P1, PT, RZ, -R43, RZ ;  /* 0x8000002bff0c7210 */ /* 0x000fe40007f3e0ff */
[----:B------:R-:W-:Y:S01]  /*48f0*/  LOP3.LUT R13, R15, R17, RZ, 0x3c, !PT ;  /* 0x000000110f0d7212 */ /* 0x000fe200078e3cff */
[----:B------:R-:W-:Y:S01]  /*4900*/  IMAD.MOV.U32 R17, RZ, RZ, 0x0 ;  /* 0x00000000ff117424 */ /* 0x000fe200078e00ff */
[----:B------:R-:W-:Y:S01]  /*4910*/  ISETP.NE.U32.AND P0, PT, R18, RZ, PT ;  /* 0x000000ff1200720c */ /* 0x000fe20003f05070 */
[----:B------:R-:W-:Y:S01]  /*4920*/  IMAD.X R14, RZ, RZ, ~R23, P1 ;  /* 0x000000ffff0e7224 */ /* 0x000fe200008e0e17 */
[----:B------:R-:W-:Y:S02]  /*4930*/  ISETP.GE.AND P2, PT, R13, RZ, PT ;  /* 0x000000ff0d00720c */ /* 0x000fe40003f46270 */
[----:B------:R-:W-:-:S02]  /*4940*/  ISETP.NE.AND.EX P0, PT, R15, RZ, PT, P0 ;  /* 0x000000ff0f00720c */ /* 0x000fc40003f05300 */
[----:B------:R-:W-:Y:S02]  /*4950*/  SEL R12, R12, R43, !P2 ;  /* 0x0000002b0c0c7207 */ /* 0x000fe40005000000 */
[----:B------:R-:W-:Y:S02]  /*4960*/  SEL R14, R14, R23, !P2 ;  /* 0x000000170e0e7207 */ /* 0x000fe40005000000 */
[----:B------:R-:W-:Y:S02]  /*4970*/  SEL R12, R12, 0xffffffff, P0 ;  /* 0xffffffff0c0c7807 */ /* 0x000fe40000000000 */
[----:B------:R-:W-:Y:S01]  /*4980*/  SEL R13, R14, 0xffffffff, P0 ;  /* 0xffffffff0e0d7807 */ /* 0x000fe20000000000 */
[----:B------:R-:W-:Y:S06]  /*4990*/  RET.REL.NODEC R16 `(_ZN5flash32flash_fwd_splitkv_combine_kernelI23Flash_fwd_kernel_traitsILi96ELi64ELi128ELi4ELb0ELb0EN7cutlass10bfloat16_tE19Flash_kernel_traitsILi96ELi64ELi128ELi4ES3_EELi16ELi5ELb1EEEvNS_16Flash_fwd_paramsE) ;  /* 0xffffffb410987950 */ /* 0x000fec0003c3ffff */
.L_x_310:
        /* <DEDUP_REMOVED lines=14> */
.L_x_5443:


//--------------------- .text._ZN5flash32flash_fwd_splitkv_combine_kernelI23Flash_fwd_kernel_traitsILi96ELi64ELi128ELi4ELb0ELb0EN7cutlass10bfloat16_tE19Flash_kernel_traitsILi96ELi64ELi128ELi4ES3_EELi16ELi4ELb1EEEvNS_16Flash_fwd_paramsE --------------------------
	.section	.text._ZN5flash32flash_fwd_splitkv_combine_kernelI23Flash_fwd_kernel_traitsILi96ELi64ELi128ELi4ELb0ELb0EN7cutlass10bfloat16_tE19Flash_kernel_traitsILi96ELi64ELi128ELi4ES3_EELi16ELi4ELb1EEEvNS_16Flash_fwd_paramsE,"ax",@progbits
	.align	128
        .global         _ZN5flash32flash_fwd_splitkv_combine_kernelI23Flash_fwd_kernel_traitsILi96ELi64ELi128ELi4ELb0ELb0EN7cutlass10bfloat16_tE19Flash_kernel_traitsILi96ELi64ELi128ELi4ES3_EELi16ELi4ELb1EEEvNS_16Flash_fwd_paramsE
        .type           _ZN5flash32flash_fwd_splitkv_combine_kernelI23Flash_fwd_kernel_traitsILi96ELi64ELi128ELi4ELb0ELb0EN7cutlass10bfloat16_tE19Flash_kernel_traitsILi96ELi64ELi128ELi4ES3_EELi16ELi4ELb1EEEvNS_16Flash_fwd_paramsE,@function
        .size           _ZN5flash32flash_fwd_splitkv_combine_kernelI23Flash_fwd_kernel_traitsILi96ELi64ELi128ELi4ELb0ELb0EN7cutlass10bfloat16_tE19Flash_kernel_traitsILi96ELi64ELi128ELi4ES3_EELi16ELi4ELb1EEEvNS_16Flash_fwd_paramsE,(.L_x_5444 - _ZN5flash32flash_fwd_splitkv_combine_kernelI23Flash_fwd_kernel_traitsILi96ELi64ELi128ELi4ELb0ELb0EN7cutlass10bfloat16_tE19Flash_kernel_traitsILi96ELi64ELi128ELi4ES3_EELi16ELi4ELb1EEEvNS_16Flash_fwd_paramsE)
        .other          _ZN5flash32flash_fwd_splitkv_combine_kernelI23Flash_fwd_kernel_traitsILi96ELi64ELi128ELi4ELb0ELb0EN7cutlass10bfloat16_tE19Flash_kernel_traitsILi96ELi64ELi128ELi4ES3_EELi16ELi4ELb1EEEvNS_16Flash_fwd_paramsE,@"STO_CUDA_ENTRY STV_DEFAULT"
_ZN5flash32flash_fwd_splitkv_combine_kernelI23Flash_fwd_kernel_traitsILi96ELi64ELi128ELi4ELb0ELb0EN7cutlass10bfloat16_tE19Flash_kernel_traitsILi96ELi64ELi128ELi4ES3_EELi16ELi4ELb1EEEvNS_16Flash_fwd_paramsE:
.text._ZN5flash32flash_fwd_splitkv_combine_kernelI23Flash_fwd_kernel_traitsILi96ELi64ELi128ELi4ELb0ELb0EN7cutlass10bfloat16_tE19Flash_kernel_traitsILi96ELi64ELi128ELi4ES3_EELi16ELi4ELb1EEEvNS_16Flash_fwd_paramsE:
        /* <DEDUP_REMOVED lines=39> */
.L_x_311:
[----:B------:R-:W-:Y:S01]  /*0270*/  IMAD.U32 R29, RZ, RZ, UR7 ;  /* 0x00000007ff1d7e24 */ /* 0x000fe2000f8e00ff */
[----:B------:R-:W-:Y:S01]  /*0280*/  MOV R18, UR14 ;  /* 0x0000000e00127c02 */ /* 0x000fe20008000f00 */
[----:B------:R-:W-:Y:S01]  /*0290*/  IMAD.U32 R17, RZ, RZ, UR4 ;  /* 0x00000004ff117e24 */ /* 0x000fe2000f8e00ff */
[----:B------:R-:W-:Y:S02]  /*02a0*/  MOV R15, UR8 ;  /* 0x00000008000f7c02 */ /* 0x000fe40008000f00 */
[----:B------:R-:W-:Y:S02]  /*02b0*/  MOV R16, 0x2d0 ;  /* 0x000002d000107802 */ /* 0x000fe40000000f00 */
[----:B------:R-:W-:Y:S05]  /*02c0*/  CALL.REL.NOINC `($__internal_10_$__cuda_sm20_div_s64) ;  /* 0x0000003c00e87944 */ /* 0x000fea0003c00000 */
[----:B------:R-:W-:-:S07]  /*02d0*/  MOV R10, R14 ;  /* 0x0000000e000a7202 */ /* 0x000fce0000000f00 */
.L_x_312:
        /* <DEDUP_REMOVED lines=30> */
.L_x_314:
[----:B------:R-:W-:Y:S01]  /*04c0*/  IMAD.MOV.U32 R29, RZ, RZ, R10 ;  /* 0x000000ffff1d7224 */ /* 0x000fe200078e000a */
[----:B------:R-:W-:Y:S02]  /*04d0*/  MOV R17, R11 ;  /* 0x0000000b00117202 */ /* 0x000fe40000000f00 */
[----:B------:R-:W-:Y:S02]  /*04e0*/  MOV R16, 0x500 ;  /* 0x0000050000107802 */ /* 0x000fe40000000f00 */
[----:B------:R-:W-:Y:S05]  /*04f0*/  CALL.REL.NOINC `($__internal_10_$__cuda_sm20_div_s64) ;  /* 0x0000003c005c7944 */ /* 0x000fea0003c00000 */
[----:B------:R-:W-:Y:S02]  /*0500*/  MOV R22, R14 ;  /* 0x0000000e00167202 */ /* 0x000fe40000000f00 */
[----:B------:R-:W-:Y:S02]  /*0510*/  MOV R23, R11 ;  /* 0x0000000b00177202 */ /* 0x000fe40000000f00 */
.L_x_315:
[----:B------:R-:W-:Y:S05]  /*0520*/  BSYNC.RECONVERGENT B0 ;  /* 0x0000000000007941 */ /* 0x000fea0003800200 */
.L_x_313:
        /* <DEDUP_REMOVED lines=55> */
.L_x_317:
[----:B------:R-:W-:Y:S01]  /*08a0*/  IMAD.MOV.U32 R29, RZ, RZ, R18 ;  /* 0x000000ffff1d7224 */ /* 0x000fe200078e0012 */
[----:B------:R-:W-:Y:S01]  /*08b0*/  MOV R18, R12 ;  /* 0x0000000c00127202 */ /* 0x000fe20000000f00 */
[----:B------:R-:W-:Y:S01]  /*08c0*/  IMAD.MOV.U32 R17, RZ, RZ, R15 ;  /* 0x000000ffff117224 */ /* 0x000fe200078e000f */
[----:B------:R-:W-:Y:S02]  /*08d0*/  MOV R15, R2 ;  /* 0x00000002000f7202 */ /* 0x000fe40000000f00 */
[----:B------:R-:W-:Y:S02]  /*08e0*/  MOV R16, 0x900 ;  /* 0x0000090000107802 */ /* 0x000fe40000000f00 */
[----:B------:R-:W-:Y:S05]  /*08f0*/  CALL.REL.NOINC `($__internal_10_$__cuda_sm20_div_s64) ;  /* 0x00000038005c7944 */ /* 0x000fea0003c00000 */
[----:B------:R-:W-:Y:S02]  /*0900*/  MOV R15, R11 ;  /* 0x0000000b000f7202 */ /* 0x000fe40000000f00 */
.L_x_318:
[----:B------:R-:W-:Y:S05]  /*0910*/  BSYNC.RECONVERGENT B0 ;  /* 0x0000000000007941 */ /* 0x000fea0003800200 */
.L_x_316:
        /* <DEDUP_REMOVED lines=116> */
.L_x_320:
[----:B------:R-:W-:Y:S01]  /*1060*/  IMAD.MOV.U32 R17, RZ, RZ, R15 ;  /* 0x000000ffff117224 */ /* 0x000fe200078e000f */
[----:B------:R-:W-:Y:S01]  /*1070*/  MOV R18, R9 ;  /* 0x0000000900127202 */ /* 0x000fe20000000f00 */
[----:B------:R-:W-:Y:S01]  /*1080*/  IMAD.MOV.U32 R29, RZ, RZ, R14 ;  /* 0x000000ffff1d7224 */ /* 0x000fe200078e000e */
[----:B------:R-:W-:Y:S02]  /*1090*/  MOV R15, R3 ;  /* 0x00000003000f7202 */ /* 0x000fe40000000f00 */
[----:B------:R-:W-:Y:S02]  /*10a0*/  MOV R16, 0x10c0 ;  /* 0x000010c000107802 */ /* 0x000fe40000000f00 */
[----:B------:R-:W-:Y:S05]  /*10b0*/  CALL.REL.NOINC `($__internal_10_$__cuda_sm20_div_s64) ;  /* 0x00000030006c7944 */ /* 0x000fea0003c00000 */
[----:B------:R-:W-:Y:S02]  /*10c0*/  MOV R34, R14 ;  /* 0x0000000e00227202 */ /* 0x000fe40000000f00 */
[----:B------:R-:W-:Y:S02]  /*10d0*/  MOV R35, R11 ;  /* 0x0000000b00237202 */ /* 0x000fe40000000f00 */
.L_x_321:
[----:B------:R-:W-:Y:S05]  /*10e0*/  BSYNC.RECONVERGENT B0 ;  /* 0x0000000000007941 */ /* 0x000fea0003800200 */
.L_x_319:
        /* <DEDUP_REMOVED lines=58> */
.L_x_323:
[----:B------:R-:W-:Y:S01]  /*1490*/  IMAD.MOV.U32 R29, RZ, RZ, R22 ;  /* 0x000000ffff1d7224 */ /* 0x000fe200078e0016 */
[----:B------:R-:W-:Y:S01]  /*14a0*/  MOV R17, R23 ;  /* 0x0000001700117202 */ /* 0x000fe20000000f00 */
[----:B------:R-:W-:Y:S01]  /*14b0*/  IMAD.MOV.U32 R18, RZ, RZ, R7 ;  /* 0x000000ffff127224 */ /* 0x000fe200078e0007 */
[----:B------:R-:W-:Y:S02]  /*14c0*/  MOV R16, 0x14e0 ;  /* 0x000014e000107802 */ /* 0x000fe40000000f00 */
[----:B------:R-:W-:Y:S05]  /*14d0*/  CALL.REL.NOINC `($__internal_10_$__cuda_sm20_div_s64) ;  /* 0x0000002c00647944 */ /* 0x000fea0003c00000 */
[----:B------:R-:W-:Y:S02]  /*14e0*/  MOV R20, R14 ;  /* 0x0000000e00147202 */ /* 0x000fe40000000f00 */
[----:B------:R-:W-:Y:S02]  /*14f0*/  MOV R21, R11 ;  /* 0x0000000b00157202 */ /* 0x000fe40000000f00 */
.L_x_324:
[----:B------:R-:W-:Y:S05]  /*1500*/  BSYNC.RECONVERGENT B0 ;  /* 0x0000000000007941 */ /* 0x000fea0003800200 */
.L_x_322:
        /* <DEDUP_REMOVED lines=218> */
.L_x_328:
[----:B------:R-:W-:Y:S01]  /*22b0*/  IMAD.MOV.U32 R17, RZ, RZ, RZ ;  /* 0x000000ffff117224 */ /* 0x000fe200078e00ff */
[----:B------:R-:W-:Y:S02]  /*22c0*/  MOV R18, R32 ;  /* 0x0000002000127202 */ /* 0x000fe40000000f00 */
[----:B------:R-:W-:Y:S02]  /*22d0*/  MOV R16, 0x22f0 ;  /* 0x000022f000107802 */ /* 0x000fe40000000f00 */
[----:B------:R-:W-:Y:S05]  /*22e0*/  CALL.REL.NOINC `($__internal_10_$__cuda_sm20_div_s64) ;  /* 0x0000001c00e07944 */ /* 0x000fea0003c00000 */
[----:B------:R-:W-:Y:S02]  /*22f0*/  IADD3 R13, PT, PT, -R14, RZ, RZ ;  /* 0x000000ff0e0d7210 */ /* 0x000fe40007ffe1ff */
[----:B------:R-:W-:-:S03]  /*2300*/  MOV R33, R11 ;  /* 0x0000000b00217202 */ /* 0x000fc60000000f00 */
[----:B------:R-:W-:Y:S01]  /*2310*/  IMAD R29, R32, R13, R29 ;  /* 0x0000000d201d7224 */ /* 0x000fe200078e021d */
[----:B------:R-:W-:-:S07]  /*2320*/  MOV R32, R14 ;  /* 0x0000000e00207202 */ /* 0x000fce0000000f00 */
.L_x_329:
        /* <DEDUP_REMOVED lines=60> */
.L_x_331:
[----:B------:R-:W-:Y:S01]  /*26f0*/  IMAD.MOV.U32 R29, RZ, RZ, R32 ;  /* 0x000000ffff1d7224 */ /* 0x000fe200078e0020 */
[----:B------:R-:W-:Y:S01]  /*2700*/  MOV R17, R33 ;  /* 0x0000002100117202 */ /* 0x000fe20000000f00 */
[----:B------:R-:W-:Y:S01]  /*2710*/  IMAD.MOV.U32 R18, RZ, RZ, R36 ;  /* 0x000000ffff127224 */ /* 0x000fe200078e0024 */
[----:B------:R-:W-:Y:S02]  /*2720*/  MOV R16, 0x2740 ;  /* 0x0000274000107802 */ /* 0x000fe40000000f00 */
[----:B------:R-:W-:Y:S05]  /*2730*/  CALL.REL.NOINC `($__internal_10_$__cuda_sm20_div_s64) ;  /* 0x0000001800cc7944 */ /* 0x000fea0003c00000 */
[----:B------:R-:W-:-:S05]  /*2740*/  IADD3 R33, PT, PT, -R14, RZ, RZ ;  /* 0x000000ff0e217210 */ /* 0x000fca0007ffe1ff */
[----:B------:R-:W-:Y:S02]  /*2750*/  IMAD R33, R33, R36, R32 ;  /* 0x0000002421217224 */ /* 0x000fe400078e0220 */
.L_x_332:
[----:B------:R-:W-:Y:S05]  /*2760*/  BSYNC.RECONVERGENT B0 ;  /* 0x0000000000007941 */ /* 0x000fea0003800200 */
.L_x_330:
[----:B------:R-:W-:Y:S01]  /*2770*/  IABS R15, R12 ;  /* 0x0000000c000f7213 */ /* 0x000fe20000000000 */
[----:B------:R-:W0:Y:S01]  /*2780*/  LDC R18, c[0x0][0x3e0] ;  /* 0x0000f800ff127b82 */ /* 0x000e220000000800 */
[----:B------:R-:W-:Y:S01]  /*2790*/  IABS R11, R7 ;  /* 0x00000007000b7213 */ /* 0x000fe20000000000 */
[----:B------:R-:W1:Y:S01]  /*27a0*/  LDCU UR15, c[0x0][0x430] ;  /* 0x00008600ff0f77ac */ /* 0x000e620008000800 */
[----:B------:R-:W2:Y:S01]  /*27b0*/  I2F.U32.RP R26, R15 ;  /* 0x0000000f001a7306 */ /* 0x000ea20000209000 */
[----:B------:R-:W-:Y:S02]  /*27c0*/  IABS R13, R9 ;  /* 0x00000009000d7213 */ /* 0x000fe40000000000 */
        /* <DEDUP_REMOVED lines=16> */
[----:B0-----:R-:W-:Y:S01]  /*28d0*/  VIADD R16, R16, 0xffffffe ;  /* 0x0ffffffe10107836 */ /* 0x001fe20000000000 */
[----:B------:R-:W-:-:S06]  /*28e0*/  IABS R21, R6 ;  /* 0x0000000600157213 */ /* 0x000fcc0000000000 */
[----:B------:R-:W0:Y:S01]  /*28f0*/  F2I.FTZ.U32.TRUNC.NTZ R17, R16 ;  /* 0x0000001000117305 */ /* 0x000e22000021f000 */
[----:B-1----:R-:W-:-:S07]  /*2900*/  IMAD.MOV R0, RZ, RZ, -R37 ;  /* 0x000000ffff007224 */ /* 0x002fce00078e0a25 */
[----:B------:R-:W1:Y:S01]  /*2910*/  I2F.U32.RP R27, R20 ;  /* 0x00000014001b7306 */ /* 0x000e620000209000 */
[----:B------:R-:W-:Y:S02]  /*2920*/  IMAD.MOV.U32 R36, RZ, RZ, RZ ;  /* 0x000000ffff247224 */ /* 0x000fe400078e00ff */
[----:B------:R-:W-:Y:S01]  /*2930*/  IMAD R31, R0, R15, RZ ;  /* 0x0000000f001f7224 */ /* 0x000fe200078e02ff */
[----:B------:R-:W-:Y:S01]  /*2940*/  IABS R0, R7 ;  /* 0x0000000700007213 */ /* 0x000fe20000000000 */
[----:B0-----:R-:W-:-:S03]  /*2950*/  IMAD.MOV R30, RZ, RZ, -R17 ;  /* 0x000000ffff1e7224 */ /* 0x001fc600078e0a11 */
[----:B------:R-:W0:Y:S01]  /*2960*/  MUFU.RCP R34, R34 ;  /* 0x0000002200227308 */ /* 0x000e220000001000 */
[----:B------:R-:W-:Y:S02]  /*2970*/  IMAD.MOV.U32 R16, RZ, RZ, RZ ;  /* 0x000000ffff107224 */ /* 0x000fe400078e00ff */
[----:B------:R-:W-:Y:S02]  /*2980*/  IMAD R30, R30, R11, RZ ;  /* 0x0000000b1e1e7224 */ /* 0x000fe400078e02ff */
[----:B------:R-:W-:-:S03]  /*2990*/  IMAD.HI.U32 R31, R37, R31, R36 ;  /* 0x0000001f251f7227 */ /* 0x000fc600078e0024 */
[----:B-1----:R-:W1:Y:S01]  /*29a0*/  MUFU.RCP R27, R27 ;  /* 0x0000001b001b7308 */ /* 0x002e620000001000 */
[----:B------:R-:W-:Y:S01]  /*29b0*/  IMAD.HI.U32 R30, R17, R30, R16 ;  /* 0x0000001e111e7227 */ /* 0x000fe200078e0010 */
[----:B------:R-:W-:Y:S02]  /*29c0*/  IABS R17, R12 ;  /* 0x0000000c00117213 */ /* 0x000fe40000000000 */
[----:B------:R-:W-:Y:S01]  /*29d0*/  IABS R16, R14 ;  /* 0x0000000e00107213 */ /* 0x000fe20000000000 */
[----:B------:R-:W-:Y:S01]  /*29e0*/  IMAD.HI.U32 R31, R31, R26, RZ ;  /* 0x0000001a1f1f7227 */ /* 0x000fe200078e00ff */
[----:B------:R-:W-:Y:S02]  /*29f0*/  IADD3 R17, PT, PT, RZ, -R17, RZ ;  /* 0x80000011ff117210 */ /* 0x000fe40007ffe0ff */
[----:B------:R-:W2:Y:S01]  /*2a00*/  I2F.U32.RP R29, R21 ;  /* 0x00000015001d7306 */ /* 0x000ea20000209000 */
[----:B------:R-:W-:Y:S01]  /*2a10*/  IMAD.MOV R0, RZ, RZ, -R0 ;  /* 0x000000ffff007224 */ /* 0x000fe200078e0a00 */
[----:B0-----:R-:W-:Y:S01]  /*2a20*/  IADD3 R34, PT, PT, R34, 0xffffffe, RZ ;  /* 0x0ffffffe22227810 */ /* 0x001fe20007ffe0ff */
[----:B------:R-:W-:-:S02]  /*2a30*/  IMAD R26, R31, R17, R26 ;  /* 0x000000111f1a7224 */ /* 0x000fc400078e021a */
[----:B------:R-:W-:-:S03]  /*2a40*/  IMAD.HI.U32 R37, R30, R16, RZ ;  /* 0x000000101e257227 */ /* 0x000fc600078e00ff */
[----:B------:R0:W3:Y:S01]  /*2a50*/  F2I.FTZ.U32.TRUNC.NTZ R35, R34 ;  /* 0x0000002200237305 */ /* 0x0000e2000021f000 */
[----:B------:R-:W-:Y:S01]  /*2a60*/  ISETP.GT.U32.AND P3, PT, R15, R26, PT ;  /* 0x0000001a0f00720c */ /* 0x000fe20003f64070 */
[----:B-1----:R-:W-:Y:S02]  /*2a70*/  VIADD R27, R27, 0xffffffe ;  /* 0x0ffffffe1b1b7836 */ /* 0x002fe40000000000 */
[----:B------:R-:W-:-:S04]  /*2a80*/  IMAD R0, R37, R0, R16 ;  /* 0x0000000025007224 */ /* 0x000fc800078e0210 */
[----:B--2---:R-:W1:Y:S01]  /*2a90*/  MUFU.RCP R29, R29 ;  /* 0x0000001d001d7308 */ /* 0x004e620000001000 */
[----:B------:R-:W-:-:S05]  /*2aa0*/  ISETP.GT.U32.AND P1, PT, R11, R0, PT ;  /* 0x000000000b00720c */ /* 0x000fca0003f24070 */
[----:B------:R-:W-:Y:S02]  /*2ab0*/  @!P3 IMAD.IADD R26, R26, 0x1, -R15 ;  /* 0x000000011a1ab824 */ /* 0x000fe400078e0a0f */
[----:B0-----:R-:W-:Y:S01]  /*2ac0*/  HFMA2 R34, -RZ, RZ, 0, 0 ;  /* 0x00000000ff227431 */ /* 0x001fe200000001ff */
[----:B------:R-:W0:Y:S01]  /*2ad0*/  F2I.FTZ.U32.TRUNC.NTZ R27, R27 ;  /* 0x0000001b001b7305 */ /* 0x000e22000021f000 */
[--C-:B---3--:R-:W-:Y:S01]  /*2ae0*/  IMAD.MOV R16, RZ, RZ, -R35.reuse ;  /* 0x000000ffff107224 */ /* 0x108fe200078e0a23 */
[----:B------:R-:W-:Y:S01]  /*2af0*/  ISETP.GE.U32.AND P6, PT, R26, R15, PT ;  /* 0x0000000f1a00720c */ /* 0x000fe20003fc6070 */
[----:B------:R-:W-:Y:S01]  /*2b00*/  @!P3 VIADD R31, R31, 0x1 ;  /* 0x000000011f1fb836 */ /* 0x000fe20000000000 */
[----:B------:R-:W-:Y:S01]  /*2b10*/  LOP3.LUT R26, R33, R12, RZ, 0x3c, !PT ;  /* 0x0000000c211a7212 */ /* 0x000fe200078e3cff */
[----:B------:R-:W-:Y:S01]  /*2b20*/  IMAD R17, R16, R13, RZ ;  /* 0x0000000d10117224 */ /* 0x000fe200078e02ff */
[-C--:B------:R-:W-:Y:S01]  /*2b30*/  @!P1 IADD3 R0, PT, PT, R0, -R11.reuse, RZ ;  /* 0x8000000b00009210 */ /* 0x080fe20007ffe0ff */
[----:B------:R-:W-:Y:S01]  /*2b40*/  @!P1 VIADD R37, R37, 0x1 ;  /* 0x0000000125259836 */ /* 0x000fe20000000000 */
[----:B------:R-:W-:Y:S01]  /*2b50*/  ISETP.GE.AND P2, PT, R26, RZ, PT ;  /* 0x000000ff1a00720c */ /* 0x000fe20003f46270 */
[----:B-1----:R-:W-:Y:S01]  /*2b60*/  VIADD R29, R29, 0xffffffe ;  /* 0x0ffffffe1d1d7836 */ /* 0x002fe20000000000 */
[----:B------:R-:W-:Y:S01]  /*2b70*/  ISETP.GE.U32.AND P4, PT, R0, R11, PT ;  /* 0x0000000b0000720c */ /* 0x000fe20003f86070 */
[----:B------:R-:W-:Y:S01]  /*2b80*/  IMAD.HI.U32 R17, R35, R17, R34 ;  /* 0x0000001123117227 */ /* 0x000fe200078e0022 */
[----:B------:R-:W-:Y:S01]  /*2b90*/  LOP3.LUT R16, R14, R7, RZ, 0x3c, !PT ;  /* 0x000000070e107212 */ /* 0x000fe200078e3cff */
[----:B------:R-:W1:Y:S01]  /*2ba0*/  F2I.FTZ.U32.TRUNC.NTZ R35, R29 ;  /* 0x0000001d00237305 */ /* 0x000e62000021f000 */
[----:B------:R-:W-:Y:S01]  /*2bb0*/  IABS R0, R18 ;  /* 0x0000001200007213 */ /* 0x000fe20000000000 */
[--C-:B0-----:R-:W-:Y:S01]  /*2bc0*/  IMAD.MOV R15, RZ, RZ, -R27.reuse ;  /* 0x000000ffff0f7224 */ /* 0x101fe200078e0a1b */
[----:B------:R-:W-:Y:S01]  /*2bd0*/  ISETP.GE.AND P0, PT, R16, RZ, PT ;  /* 0x000000ff1000720c */ /* 0x000fe20003f06270 */
[----:B------:R-:W-:Y:S01]  /*2be0*/  IMAD.MOV.U32 R26, RZ, RZ, RZ ;  /* 0x000000ffff1a7224 */ /* 0x000fe200078e00ff */
[----:B------:R-:W-:Y:S01]  /*2bf0*/  IABS R11, R3 ;  /* 0x00000003000b7213 */ /* 0x000fe20000000000 */
[----:B------:R-:W-:Y:S01]  /*2c00*/  IMAD R15, R15, R20, RZ ;  /* 0x000000140f0f7224 */ /* 0x000fe200078e02ff */
[----:B------:R-:W-:Y:S01]  /*2c10*/  ISETP.NE.AND P1, PT, R7, RZ, PT ;  /* 0x000000ff0700720c */ /* 0x000fe20003f25270 */
[----:B------:R-:W-:Y:S01]  /*2c20*/  IMAD.MOV R0, RZ, RZ, -R0 ;  /* 0x000000ffff007224 */ /* 0x000fe200078e0a00 */
[----:B------:R-:W-:Y:S01]  /*2c30*/  @P6 IADD3 R31, PT, PT, R31, 0x1, RZ ;  /* 0x000000011f1f6810 */ /* 0x000fe20007ffe0ff */
[----:B------:R-:W-:Y:S01]  /*2c40*/  IMAD.HI.U32 R15, R27, R15, R26 ;  /* 0x0000000f1b0f7227 */ /* 0x000fe200078e001a */
[----:B------:R-:W-:-:S03]  /*2c50*/  IABS R26, R9 ;  /* 0x00000009001a7213 */ /* 0x000fc60000000000 */
[----:B------:R-:W-:Y:S01]  /*2c60*/  @P4 VIADD R37, R37, 0x1 ;  /* 0x0000000125254836 */ /* 0x000fe20000000000 */
[----:B-1----:R-:W-:Y:S01]  /*2c70*/  IADD3 R16, PT, PT, RZ, -R35, RZ ;  /* 0x80000023ff107210 */ /* 0x002fe20007ffe0ff */
[----:B------:R-:W-:-:S03]  /*2c80*/  IMAD.HI.U32 R15, R15, R11, RZ ;  /* 0x0000000b0f0f7227 */ /* 0x000fc600078e00ff */
[----:B------:R-:W-:Y:S01]  /*2c90*/  @!P0 IADD3 R37, PT, PT, -R37, RZ, RZ ;  /* 0x000000ff25258210 */ /* 0x000fe20007ffe1ff */
[----:B------:R-:W-:Y:S01]  /*2ca0*/  IMAD R11, R15, R0, R11 ;  /* 0x000000000f0b7224 */ /* 0x000fe200078e020b */
[----:B------:R-:W-:Y:S01]  /*2cb0*/  @!P1 LOP3.LUT R37, RZ, R7, RZ, 0x33, !PT ;  /* 0x00000007ff259212 */ /* 0x000fe200078e33ff */
[----:B------:R-:W-:Y:S01]  /*2cc0*/  IMAD R27, R16, R21, RZ ;  /* 0x00000015101b7224 */ /* 0x000fe200078e02ff */
[----:B------:R-:W-:Y:S01]  /*2cd0*/  IABS R0, R6 ;  /* 0x0000000600007213 */ /* 0x000fe20000000000 */
[----:B------:R-:W-:Y:S01]  /*2ce0*/  @!P2 IMAD.MOV R31, RZ, RZ, -R31 ;  /* 0x000000ffff1fa224 */ /* 0x000fe200078e0a1f */
[----:B------:R-:W-:Y:S01]  /*2cf0*/  @!P5 LOP3.LUT R31, RZ, R12, RZ, 0x33, !PT ;  /* 0x0000000cff1fd212 */ /* 0x000fe200078e33ff */
[----:B------:R-:W-:Y:S01]  /*2d00*/  IMAD.HI.U32 R34, R35, R27, R34 ;  /* 0x0000001b23227227 */ /* 0x000fe200078e0022 */
[----:B------:R-:W-:Y:S02]  /*2d10*/  ISETP.GT.U32.AND P4, PT, R20, R11, PT ;  /* 0x0000000b1400720c */ /* 0x000fe40003f84070 */
[----:B------:R-:W-:Y:S01]  /*2d20*/  IABS R27, R31 ;  /* 0x0000001f001b7213 */ /* 0x000fe20000000000 */
[----:B------:R-:W-:Y:S01]  /*2d30*/  IMAD.MOV R26, RZ, RZ, -R26 ;  /* 0x000000ffff1a7224 */ /* 0x000fe200078e0a1a */
[----:B------:R-:W-:Y:S01]  /*2d40*/  IABS R16, R37 ;  /* 0x0000002500107213 */ /* 0x000fe20000000000 */
[----:B------:R-:W-:-:S02]  /*2d50*/  IMAD.MOV R0, RZ, RZ, -R0 ;  /* 0x000000ffff007224 */ /* 0x000fc400078e0a00 */
[----:B------:R-:W-:-:S04]  /*2d60*/  IMAD.HI.U32 R17, R17, R27, RZ ;  /* 0x0000001b11117227 */ /* 0x000fc800078e00ff */
[----:B------:R-:W-:Y:S02]  /*2d70*/  IMAD.HI.U32 R29, R34, R16, RZ ;  /* 0x00000010221d7227 */ /* 0x000fe400078e00ff */
[----:B------:R-:W-:Y:S02]  /*2d80*/  @!P4 IADD3 R11, PT, PT, R11, -R20, RZ ;  /* 0x800000140b0bc210 */ /* 0x000fe40007ffe0ff */
[----:B------:R-:W-:Y:S02]  /*2d90*/  IMAD R26, R17, R26, R27 ;  /* 0x0000001a111a7224 */ /* 0x000fe400078e021b */
[----:B------:R-:W-:Y:S01]  /*2da0*/  IMAD R16, R29, R0, R16 ;  /* 0x000000001d107224 */ /* 0x000fe200078e0210 */
[----:B------:R-:W-:Y:S01]  /*2db0*/  ISETP.GE.U32.AND P2, PT, R11, R20, PT ;  /* 0x000000140b00720c */ /* 0x000fe20003f46070 */
[----:B------:R-:W-:Y:S01]  /*2dc0*/  @!P4 VIADD R15, R15, 0x1 ;  /* 0x000000010f0fc836 */ /* 0x000fe20000000000 */
[----:B------:R-:W-:Y:S02]  /*2dd0*/  ISETP.GT.U32.AND P3, PT, R13, R26, PT ;  /* 0x0000001a0d00720c */ /* 0x000fe40003f64070 */
[----:B------:R-:W-:-:S02]  /*2de0*/  LOP3.LUT R0, R3, R18, RZ, 0x3c, !PT ;  /* 0x0000001203007212 */ /* 0x000fc400078e3cff */
[----:B------:R-:W-:Y:S02]  /*2df0*/  ISETP.GT.U32.AND P1, PT, R21, R16, PT ;  /* 0x000000101500720c */ /* 0x000fe40003f24070 */
[----:B------:R-:W-:Y:S01]  /*2e00*/  ISETP.GE.AND P0, PT, R0, RZ, PT ;  /* 0x000000ff0000720c */ /* 0x000fe20003f06270 */
[----:B------:R-:W-:Y:S01]  /*2e10*/  IMAD.MOV R0, RZ, RZ, -R31 ;  /* 0x000000ffff007224 */ /* 0x000fe200078e0a1f */
[----:B------:R-:W-:Y:S02]  /*2e20*/  ISETP.NE.AND P4, PT, R18, RZ, PT ;  /* 0x000000ff1200720c */ /* 0x000fe40003f85270 */
[----:B------:R-:W-:Y:S01]  /*2e30*/  LOP3.LUT R11, R31, R9, RZ, 0x3c, !PT ;  /* 0x000000091f0b7212 */ /* 0x000fe200078e3cff */
[----:B------:R-:W-:Y:S01]  /*2e40*/  IMAD R0, R12, R0, R33 ;  /* 0x000000000c007224 */ /* 0x000fe200078e0221 */
[----:B------:R-:W-:Y:S01]  /*2e50*/  @P2 IADD3 R15, PT, PT, R15, 0x1, RZ ;  /* 0x000000010f0f2810 */ /* 0x000fe20007ffe0ff */
[----:B------:R-:W-:Y:S01]  /*2e60*/  @!P3 IMAD.IADD R26, R26, 0x1, -R13 ;  /* 0x000000011a1ab824 */ /* 0x000fe200078e0a0d */
[----:B------:R-:W-:Y:S01]  /*2e70*/  ISETP.GE.AND P2, PT, R11, RZ, PT ;  /* 0x000000ff0b00720c */ /* 0x000fe20003f46270 */
[----:B------:R-:W-:Y:S01]  /*2e80*/  @!P3 VIADD R17, R17, 0x1 ;  /* 0x000000011111b836 */ /* 0x000fe20000000000 */
[----:B------:R-:W-:Y:S01]  /*2e90*/  LOP3.LUT R11, R37, R6, RZ, 0x3c, !PT ;  /* 0x00000006250b7212 */ /* 0x000fe200078e3cff */
[----:B------:R-:W-:Y:S01]  /*2ea0*/  @!P1 IMAD.IADD R16, R16, 0x1, -R21 ;  /* 0x0000000110109824 */ /* 0x000fe200078e0a15 */
[----:B------:R-:W-:Y:S01]  /*2eb0*/  ISETP.GE.U32.AND P6, PT, R26, R13, PT ;  /* 0x0000000d1a00720c */ /* 0x000fe20003fc6070 */
[----:B------:R-:W-:Y:S01]  /*2ec0*/  @!P1 VIADD R29, R29, 0x1 ;  /* 0x000000011d1d9836 */ /* 0x000fe20000000000 */
[----:B------:R-:W-:-:S02]  /*2ed0*/  @!P0 IADD3 R15, PT, PT, -R15, RZ, RZ ;  /* 0x000000ff0f0f8210 */ /* 0x000fc40007ffe1ff */
[----:B------:R-:W-:Y:S02]  /*2ee0*/  @!P4 LOP3.LUT R15, RZ, R18, RZ, 0x33, !PT ;  /* 0x00000012ff0fc212 */ /* 0x000fe400078e33ff */
        /* <DEDUP_REMOVED lines=26> */
[----:B------:R-:W-:Y:S02]  /*3090*/  IMAD R3, R10, UR9, RZ ;  /* 0x000000090a037c24 */ /* 0x000fe4000f8e02ff */
[----:B------:R-:W-:Y:S01]  /*30a0*/  IMAD R2, R6, R2, R37 ;  /* 0x0000000206027224 */ /* 0x000fe200078e0225 */
        /* <DEDUP_REMOVED lines=13> */
.L_x_327:
[----:B------:R-:W0:Y:S01]  /*3180*/  LDC.64 R2, c[0x0][0x420] ;  /* 0x00010800ff027b82 */ /* 0x000e220000000a00 */
[----:B------:R-:W-:-:S05]  /*3190*/  IADD3 R0, PT, PT, R28, UR6, RZ ;  /* 0x000000061c007c10 */ /* 0x000fca000fffe0ff */
[----:B0-----:R-:W-:-:S05]  /*31a0*/  IMAD.WIDE.U32 R2, R0, 0x4, R2 ;  /* 0x0000000400027825 */ /* 0x001fca00078e0002 */
[----:B------:R1:W-:Y:S02]  /*31b0*/  STG.E desc[UR12][R2.64], R22 ;  /* 0x0000001602007986 */ /* 0x0003e4000c10190c */
.L_x_326:
[----:B------:R-:W-:Y:S05]  /*31c0*/  BSYNC.RECONVERGENT B1 ;  /* 0x0000000000017941 */ /* 0x000fea0003800200 */
.L_x_325:
[----:B------:R-:W2:Y:S01]  /*31d0*/  LDCU UR14, c[0x0][0x534] ;  /* 0x0000a680ff0e77ac */ /* 0x000ea20008000800 */
[C---:B------:R-:W-:Y:S01]  /*31e0*/  LOP3.LUT R0, R19.reuse, 0x7, RZ, 0xc0, !PT ;  /* 0x0000000713007812 */ /* 0x040fe200078ec0ff */
[----:B------:R-:W-:Y:S01]  /*31f0*/  IMAD.SHL.U32 R15, R19, 0x4, RZ ;  /* 0x00000004130f7824 */ /* 0x000fe200078e00ff */
[----:B------:R-:W-:Y:S01]  /*3200*/  CS2R R4, SRZ ;  /* 0x0000000000047805 */ /* 0x000fe2000001ff00 */
[----:B------:R-:W3:Y:S01]  /*3210*/  LDCU UR9, c[0x0][0x44c] ;  /* 0x00008980ff0977ac */ /* 0x000ee20008000800 */
[----:B01----:R-:W-:Y:S02]  /*3220*/  LOP3.LUT R2, R0, 0x8, RZ, 0xfc, !PT ;  /* 0x0000000800027812 */ /* 0x003fe400078efcff */
[----:B------:R-:W-:Y:S02]  /*3230*/  CS2R R10, SRZ ;  /* 0x00000000000a7805 */ /* 0x000fe4000001ff00 */
[----:B------:R-:W-:Y:S01]  /*3240*/  LOP3.LUT R15, R15, 0x1c, RZ, 0xc0, !PT ;  /* 0x0000001c0f0f7812 */ /* 0x000fe200078ec0ff */
[----:B------:R-:W-:-:S04]  /*3250*/  IMAD.MOV.U32 R13, RZ, RZ, RZ ;  /* 0x000000ffff0d7224 */ /* 0x000fc800078e00ff */
[----:B------:R-:W-:Y:S01]  /*3260*/  IMAD R30, R28, 0x60, R15 ;  /* 0x000000601c1e7824 */ /* 0x000fe200078e020f */
[----:B--2---:R-:W-:Y:S01]  /*3270*/  ISETP.GE.AND P1, PT, R0, UR14, PT ;  /* 0x0000000e00007c0c */ /* 0x004fe2000bf26270 */
[----:B------:R-:W-:Y:S01]  /*3280*/  UISETP.GE.AND UP0, UPT, UR14, 0x1, UPT ;  /* 0x000000010e00788c */ /* 0x000fe2000bf06270 */
[----:B------:R-:W-:Y:S02]  /*3290*/  ISETP.GE.AND P0, PT, R2, UR14, PT ;  /* 0x0000000e02007c0c */ /* 0x000fe4000bf06270 */
[----:B------:R-:W-:Y:S02]  /*32a0*/  CS2R R2, SRZ ;  /* 0x0000000000027805 */ /* 0x000fe4000001ff00 */
[C---:B------:R-:W-:Y:S01]  /*32b0*/  ISETP.GT.U32.OR P1, PT, R19.reuse, 0x7f, P1 ;  /* 0x0000007f1300780c */ /* 0x040fe20000f24470 */
[----:B---3--:R-:W-:Y:S01]  /*32c0*/  UIMAD UR4, UR6, UR9, URZ ;  /* 0x00000009060472a4 */ /* 0x008fe2000f8e02ff */
[----:B------:R-:W-:-:S05]  /*32d0*/  ISETP.GT.U32.OR P0, PT, R19, 0x7f, P0 ;  /* 0x0000007f1300780c */ /* 0x000fca0000704470 */
[----:B------:R-:W-:-:S06]  /*32e0*/  IMAD.U32 R12, RZ, RZ, UR4 ;  /* 0x00000004ff0c7e24 */ /* 0x000fcc000f8e00ff */
[----:B------:R-:W-:Y:S01]  /*32f0*/  @!P1 FADD.FTZ R7, -R22, R24 ;  /* 0x0000001816079221 */ /* 0x000fe20000010100 */
[----:B------:R-:W-:Y:S02]  /*3300*/  @!P1 IMAD R6, R0, 0x44, R25 ;  /* 0x0000004400069824 */ /* 0x000fe400078e0219 */
[----:B------:R-:W-:Y:S01]  /*3310*/  @!P0 FADD.FTZ R22, -R22, R23 ;  /* 0x0000001716168221 */ /* 0x000fe20000010100 */
[----:B------:R-:W-:Y:S02]  /*3320*/  @!P0 IMAD R25, R0, 0x44, R25 ;  /* 0x0000004400198824 */ /* 0x000fe400078e0219 */
[----:B------:R-:W-:Y:S01]  /*3330*/  @!P1 FMUL.FTZ R7, R7, 1.4426950216293334961 ;  /* 0x3fb8aa3b07079820 */ /* 0x000fe20000410000 */
[----:B------:R-:W-:Y:S02]  /*3340*/  IMAD.MOV.U32 R0, RZ, RZ, RZ ;  /* 0x000000ffff007224 */ /* 0x000fe400078e00ff */
[----:B------:R-:W-:-:S03]  /*3350*/  @!P0 FMUL.FTZ R8, R22, 1.4426950216293334961 ;  /* 0x3fb8aa3b16088820 */ /* 0x000fc60000410000 */
[----:B------:R-:W0:Y:S04]  /*3360*/  @!P1 MUFU.EX2 R7, R7 ;  /* 0x0000000700079308 */ /* 0x000e280000000800 */
[----:B------:R-:W1:Y:S01]  /*3370*/  @!P0 MUFU.EX2 R8, R8 ;  /* 0x0000000800088308 */ /* 0x000e620000000800 */
[----:B0-----:R0:W-:Y:S04]  /*3380*/  @!P1 STS [R6], R7 ;  /* 0x0000000706009388 */ /* 0x0011e80000000800 */
[----:B-1----:R1:W-:Y:S01]  /*3390*/  @!P0 STS [R25+0x220], R8 ;  /* 0x0002200819008388 */ /* 0x0023e20000000800 */
[----:B------:R-:W-:Y:S01]  /*33a0*/  BAR.SYNC.DEFER_BLOCKING 0x0 ;  /* 0x0000000000007b1d */ /* 0x000fe20000010000 */
[----:B------:R-:W-:-:S04]  /*33b0*/  IADD3 R30, P0, PT, R30, UR4, RZ ;  /* 0x000000041e1e7c10 */ /* 0x000fc8000ff1e0ff */
        /* <DEDUP_REMOVED lines=8> */
[----:B------:R-:W-:Y:S01]  /*3440*/  UISETP.GE.U32.AND UP1, UPT, UR14, 0x4, UPT ;  /* 0x000000040e00788c */ /* 0x000fe2000bf26070 */
[----:B------:R-:W-:Y:S01]  /*3450*/  IMAD.MOV.U32 R0, RZ, RZ, RZ ;  /* 0x000000ffff007224 */ /* 0x000fe200078e00ff */
[----:B------:R-:W-:Y:S02]  /*3460*/  CS2R R24, SRZ ;  /* 0x0000000000187805 */ /* 0x000fe4000001ff00 */
[----:B------:R-:W-:Y:S02]  /*3470*/  CS2R R22, SRZ ;  /* 0x0000000000167805 */ /* 0x000fe4000001ff00 */
[----:B------:R-:W-:-:S02]  /*3480*/  CS2R R20, SRZ ;  /* 0x0000000000147805 */ /* 0x000fc4000001ff00 */
[----:B------:R-:W-:Y:S01]  /*3490*/  CS2R R18, SRZ ;  /* 0x0000000000127805 */ /* 0x000fe2000001ff00 */
[----:B------:R-:W-:Y:S02]  /*34a0*/  UIADD3 UR8, UPT, UPT, UR7, -UR6, URZ ;  /* 0x8000000607087290 */ /* 0x000fe4000fffe0ff */
[----:B------:R-:W-:Y:S01]  /*34b0*/  UIMAD UR9, UR7, UR9, URZ ;  /* 0x00000009070972a4 */ /* 0x000fe2000f8e02ff */
[----:B0-----:R-:W-:Y:S01]  /*34c0*/  LEA R30, P0, R30, UR4, 0x2 ;  /* 0x000000041e1e7c11 */ /* 0x001fe2000f8010ff */
[----:B------:R-:W-:-:S03]  /*34d0*/  ULOP3.LUT UR4, UR14, 0x3, URZ, 0xc0, !UPT ;  /* 0x000000030e047892 */ /* 0x000fc6000f8ec0ff */
[----:B------:R-:W-:Y:S02]  /*34e0*/  IADD3.X R31, PT, PT, R17, UR5, RZ, P0, !PT ;  /* 0x00000005111f7c10 */ /* 0x000fe400087fe4ff */
[----:B------:R-:W-:Y:S01]  /*34f0*/  CS2R R16, SRZ ;  /* 0x0000000000107805 */ /* 0x000fe2000001ff00 */
[----:B------:R-:W-:Y:S01]  /*3500*/  UISETP.NE.AND UP0, UPT, UR4, URZ, UPT ;  /* 0x000000ff0400728c */ /* 0x000fe2000bf05270 */
[----:B------:R-:W-:Y:S10]  /*3510*/  BRA.U !UP1, `(.L_x_334) ;  /* 0x0000000509787547 */ /* 0x000ff4000b800000 */
[----:B------:R-:W0:Y:S01]  /*3520*/  S2UR UR5, SR_CgaCtaId ;  /* 0x00000000000579c3 */ /* 0x000e220000008800 */
[----:B------:R-:W-:Y:S01]  /*3530*/  UMOV UR11, 0x400 ;  /* 0x00000400000b7882 */ /* 0x000fe20000000000 */
[----:B------:R-:W-:Y:S01]  /*3540*/  ULOP3.LUT UR14, UR14, 0x7ffffffc, URZ, 0xc0, !UPT ;  /* 0x7ffffffc0e0e7892 */ /* 0x000fe2000f8ec0ff */
[----:B------:R-:W-:Y:S01]  /*3550*/  ISETP.GE.AND P1, PT, R28, UR8, PT ;  /* 0x000000081c007c0c */ /* 0x000fe2000bf26270 */
[----:B------:R-:W-:Y:S01]  /*3560*/  IMAD.MOV.U32 R0, RZ, RZ, RZ ;  /* 0x000000ffff007224 */ /* 0x000fe200078e00ff */
[----:B------:R-:W-:Y:S02]  /*3570*/  CS2R R2, SRZ ;  /* 0x0000000000027805 */ /* 0x000fe4000001ff00 */
[----:B------:R-:W-:Y:S02]  /*3580*/  CS2R R4, SRZ ;  /* 0x0000000000047805 */ /* 0x000fe4000001ff00 */
[----:B------:R-:W-:Y:S02]  /*3590*/  CS2R R6, SRZ ;  /* 0x0000000000067805 */ /* 0x000fe4000001ff00 */
[----:B------:R-:W-:-:S02]  /*35a0*/  CS2R R8, SRZ ;  /* 0x0000000000087805 */ /* 0x000fc4000001ff00 */
[----:B------:R-:W-:Y:S01]  /*35b0*/  CS2R R10, SRZ ;  /* 0x00000000000a7805 */ /* 0x000fe2000001ff00 */
[----:B------:R-:W-:Y:S01]  /*35c0*/  IMAD.MOV.U32 R13, RZ, RZ, RZ ;  /* 0x000000ffff0d7224 */ /* 0x000fe200078e00ff */
[----:B------:R-:W-:Y:S01]  /*35d0*/  UIMAD.WIDE UR16, UR9, 0xc, URZ ;  /* 0x0000000c091078a5 */ /* 0x000fe2000f8e02ff */
[----:B------:R-:W-:Y:S01]  /*35e0*/  IMAD.U32 R29, RZ, RZ, UR14 ;  /* 0x0000000eff1d7e24 */ /* 0x000fe2000f8e00ff */
[----:B0-----:R-:W-:Y:S02]  /*35f0*/  ULEA UR5, UR5, UR11, 0x18 ;  /* 0x0000000b05057291 */ /* 0x001fe4000f8ec0ff */
[----:B------:R-:W-:-:S04]  /*3600*/  UIADD3 UR11, UPT, UPT, -UR14, URZ, URZ ;  /* 0x000000ff0e0b7290 */ /* 0x000fc8000fffe1ff */
[----:B------:R-:W-:-:S05]  /*3610*/  LEA R14, R28, UR5, 0x2 ;  /* 0x000000051c0e7c11 */ /* 0x000fca000f8e10ff */
[----:B------:R-:W-:-:S07]  /*3620*/  VIADD R14, R14, 0x88 ;  /* 0x000000880e0e7836 */ /* 0x000fce0000000000 */
.L_x_335:
[----:B------:R-:W2:Y:S01]  /*3630*/  @!P1 LDG.E.128 R16, desc[UR12][R30.64] ;  /* 0x0000000c1e109981 */ /* 0x000ea2000c1e1d00 */
[----:B------:R-:W-:Y:S01]  /*3640*/  MOV R35, UR9 ;  /* 0x0000000900237c02 */ /* 0x000fe20008000f00 */
[----:B------:R-:W-:Y:S01]  /*3650*/  UIADD3 UR11, UPT, UPT, UR11, 0x4, URZ ;  /* 0x000000040b0b7890 */ /* 0x000fe2000fffe0ff */
[----:B------:R-:W-:Y:S01]  /*3660*/  MOV R37, UR9 ;  /* 0x0000000900257c02 */ /* 0x000fe20008000f00 */
[----:B------:R-:W2:Y:S02]  /*3670*/  LDS R12, [R14+-0x88] ;  /* 0xffff78000e0c7984 */ /* 0x000ea40000000800 */
[--C-:B------:R-:W-:Y:S01]  /*3680*/  @!P1 IMAD.WIDE R32, R35, 0x4, R30.reuse ;  /* 0x0000000423209825 */ /* 0x100fe200078e021e */
[----:B------:R-:W-:Y:S01]  /*3690*/  UISETP.NE.AND UP1, UPT, UR11, URZ, UPT ;  /* 0x000000ff0b00728c */ /* 0x000fe2000bf25270 */
[----:B------:R-:W3:Y:S02]  /*36a0*/  @!P1 LDG.E.128 R20, desc[UR12][R30.64+0x80] ;  /* 0x0000800c1e149981 */ /* 0x000ee4000c1e1d00 */
[----:B------:R-:W-:Y:S02]  /*36b0*/  @!P1 IMAD.WIDE R34, R37, 0x8, R30 ;  /* 0x0000000825229825 */ /* 0x000fe400078e021e */
[----:B------:R-:W4:Y:S02]  /*36c0*/  @!P1 LDG.E.128 R24, desc[UR12][R30.64+0x100] ;  /* 0x0001000c1e189981 */ /* 0x000f24000c1e1d00 */
        /* <DEDUP_REMOVED lines=16> */
[----:B0-----:R-:W-:Y:S04]  /*37d0*/  @!P1 IADD3 R32, P0, PT, R30, UR16, RZ ;  /* 0x000000101e209c10 */ /* 0x001fe8000ff1e0ff */
[----:B------:R-:W-:Y:S02]  /*37e0*/  @!P1 IADD3.X R33, PT, PT, R31, UR17, RZ, P0, !PT ;  /* 0x000000111f219c10 */ /* 0x000fe400087fe4ff */
[----:B------:R-:W-:Y:S01]  /*37f0*/  LEA R30, P0, R37, R30, 0x4 ;  /* 0x0000001e251e7211 */ /* 0x000fe200078020ff */
        /* <DEDUP_REMOVED lines=14> */
[----:B------:R0:W4:Y:S04]  /*38e0*/  @!P1 LDG.E.128 R24, desc[UR12][R34.64+0x100] ;  /* 0x0001000c22189981 */ /* 0x000128000c1e1d00 */
[----:B------:R-:W2:Y:S01]  /*38f0*/  LDS R12, [R14] ;  /* 0x000000000e0c7984 */ /* 0x000ea20000000800 */
[----:B0-----:R-:W-:Y:S04]  /*3900*/  MOV R35, UR9 ;  /* 0x0000000900237c02 */ /* 0x001fe80008000f00 */
        /* <DEDUP_REMOVED lines=31> */
.L_x_334:
[----:B------:R-:W-:Y:S05]  /*3b00*/  BRA.U !UP0, `(.L_x_333) ;  /* 0x0000000108807547 */ /* 0x000fea000b800000 */
[----:B------:R-:W0:Y:S01]  /*3b10*/  S2UR UR5, SR_CgaCtaId ;  /* 0x00000000000579c3 */ /* 0x000e220000008800 */
[----:B------:R-:W-:Y:S01]  /*3b20*/  UMOV UR11, 0x400 ;  /* 0x00000400000b7882 */ /* 0x000fe20000000000 */
[----:B------:R-:W-:Y:S01]  /*3b30*/  IMAD R29, R29, 0x11, R28 ;  /* 0x000000111d1d7824 */ /* 0x000fe200078e021c */
[----:B------:R-:W-:Y:S01]  /*3b40*/  IADD3 R30, P1, PT, R30, 0x100, RZ ;  /* 0x000001001e1e7810 */ /* 0x000fe20007f3e0ff */
[----:B------:R-:W-:Y:S01]  /*3b50*/  UIMAD.WIDE UR14, UR9, 0x4, URZ ;  /* 0x00000004090e78a5 */ /* 0x000fe2000f8e02ff */
[----:B------:R-:W-:Y:S01]  /*3b60*/  ISETP.GE.AND P0, PT, R28, UR8, PT ;  /* 0x000000081c007c0c */ /* 0x000fe2000bf06270 */
[----:B------:R-:W-:Y:S02]  /*3b70*/  UIADD3 UR4, UPT, UPT, -UR4, URZ, URZ ;  /* 0x000000ff04047290 */ /* 0x000fe4000fffe1ff */
[----:B------:R-:W-:Y:S01]  /*3b80*/  IMAD.X R31, RZ, RZ, R31, P1 ;  /* 0x000000ffff1f7224 */ /* 0x000fe200008e061f */
[----:B0-----:R-:W-:-:S06]  /*3b90*/  ULEA UR5, UR5, UR11, 0x18 ;  /* 0x0000000b05057291 */ /* 0x001fcc000f8ec0ff */
[----:B------:R-:W-:-:S07]  /*3ba0*/  LEA R14, R29, UR5, 0x2 ;  /* 0x000000051d0e7c11 */ /* 0x000fce000f8e10ff */
.L_x_336:
[----:B------:R-:W2:Y:S01]  /*3bb0*/  @!P0 LDG.E.128 R16, desc[UR12][R30.64+-0x100] ;  /* 0xffff000c1e108981 */ /* 0x000ea2000c1e1d00 */
[----:B------:R-:W-:Y:S03]  /*3bc0*/  UIADD3 UR4, UPT, UPT, UR4, 0x1, URZ ;  /* 0x0000000104047890 */ /* 0x000fe6000fffe0ff */
[----:B------:R-:W3:Y:S01]  /*3bd0*/  @!P0 LDG.E.128 R20, desc[UR12][R30.64+-0x80] ;  /* 0xffff800c1e148981 */ /* 0x000ee2000c1e1d00 */
[----:B------:R-:W-:Y:S03]  /*3be0*/  UISETP.NE.AND UP0, UPT, UR4, URZ, UPT ;  /* 0x000000ff0400728c */ /* 0x000fe6000bf05270 */
[----:B------:R0:W4:Y:S04]  /*3bf0*/  @!P0 LDG.E.128 R24, desc[UR12][R30.64] ;  /* 0x0000000c1e188981 */ /* 0x000128000c1e1d00 */
[----:B------:R1:W2:Y:S01]  /*3c00*/  LDS R12, [R14] ;  /* 0x000000000e0c7984 */ /* 0x0002a20000000800 */
[----:B0-----:R-:W-:Y:S02]  /*3c10*/  IADD3 R30, P1, PT, R30, UR14, RZ ;  /* 0x0000000e1e1e7c10 */ /* 0x001fe4000ff3e0ff */
[----:B-1----:R-:W-:Y:S02]  /*3c20*/  IADD3 R14, PT, PT, R14, 0x44, RZ ;  /* 0x000000440e0e7810 */ /* 0x002fe40007ffe0ff */
[----:B------:R-:W-:Y:S01]  /*3c30*/  IADD3.X R31, PT, PT, R31, UR15, RZ, P1, !PT ;  /* 0x0000000f1f1f7c10 */ /* 0x000fe20008ffe4ff */
        /* <DEDUP_REMOVED lines=13> */
.L_x_333:
[----:B------:R-:W-:-:S04]  /*3d10*/  IADD3 R28, PT, PT, R28, UR6, RZ ;  /* 0x000000061c1c7c10 */ /* 0x000fc8000fffe0ff */
[----:B------:R-:W-:-:S13]  /*3d20*/  ISETP.GE.AND P0, PT, R28, UR7, PT ;  /* 0x000000071c007c0c */ /* 0x000fda000bf06270 */
[----:B------:R-:W-:Y:S05]  /*3d30*/  @P0 EXIT ;  /* 0x000000000000094d */ /* 0x000fea0003800000 */
[----:B------:R-:W-:Y:S01]  /*3d40*/  IABS R18, UR10 ;  /* 0x0000000a00127c13 */ /* 0x000fe20008000000 */
[----:B------:R-:W0:Y:S01]  /*3d50*/  LDC R17, c[0x0][0x434] ;  /* 0x00010d00ff117b82 */ /* 0x000e220000000800 */
[----:B------:R-:W-:Y:S01]  /*3d60*/  IABS R20, R28 ;  /* 0x0000001c00147213 */ /* 0x000fe20000000000 */
[----:B------:R-:W1:Y:S01]  /*3d70*/  LDCU.128 UR4, c[0x0][0x400] ;  /* 0x00008000ff0477ac */ /* 0x000e620008000c00 */
[----:B------:R-:W2:Y:S01]  /*3d80*/  I2F.RP R16, R18 ;  /* 0x0000001200107306 */ /* 0x000ea20000209400 */
        /* <DEDUP_REMOVED lines=10> */
[----:B--2---:R-:W-:Y:S01]  /*3e30*/  VIADD R22, R22, 0xffffffe ;  /* 0x0ffffffe16167836 */ /* 0x004fe20000000000 */
        /* <DEDUP_REMOVED lines=18> */
[----:B------:R0:W2:Y:S10]  /*3f60*/  F2I.FTZ.U32.TRUNC.NTZ R23, R22 ;  /* 0x0000001600177305 */ /* 0x0000b4000021f000 */
[----:B------:R-:W-:-:S04]  /*3f70*/  @P2 VIADD R19, R19, 0x1 ;  /* 0x0000000113132836 */ /* 0x000fc80000000000 */
[----:B------:R-:W-:Y:S01]  /*3f80*/  @!P0 IMAD.MOV R19, RZ, RZ, -R19 ;  /* 0x000000ffff138224 */ /* 0x000fe200078e0a13 */
[----:B------:R-:W-:Y:S01]  /*3f90*/  @!P1 LOP3.LUT R19, RZ, UR10, RZ, 0x33, !PT ;  /* 0x0000000aff139c12 */ /* 0x000fe2000f8e33ff */
[----:B0-----:R-:W-:Y:S01]  /*3fa0*/  IMAD.MOV.U32 R22, RZ, RZ, RZ ;  /* 0x000000ffff167224 */ /* 0x001fe200078e00ff */
[----:B--2---:R-:W-:-:S03]  /*3fb0*/  IADD3 R21, PT, PT, RZ, -R23, RZ ;  /* 0x80000017ff157210 */ /* 0x004fc60007ffe0ff */
        /* <DEDUP_REMOVED lines=12> */
[----:B-1----:R-:W-:-:S04]  /*4080*/  IMAD R12, R12, UR4, RZ ;  /* 0x000000040c0c7c24 */ /* 0x002fc8000f8e02ff */
        /* <DEDUP_REMOVED lines=30> */
        .weak           $__internal_10_$__cuda_sm20_div_s64
        .type           $__internal_10_$__cuda_sm20_div_s64,@function
        .size           $__internal_10_$__cuda_sm20_div_s64,(.L_x_5444 - $__internal_10_$__cuda_sm20_div_s64)
$__internal_10_$__cuda_sm20_div_s64:
        /* <DEDUP_REMOVED lines=85> */
[----:B------:R-:W-:Y:S06]  /*47c0*/  RET.REL.NODEC R16 `(_ZN5flash32flash_fwd_splitkv_combine_kernelI23Flash_fwd_kernel_traitsILi96ELi64ELi128ELi4ELb0ELb0EN7cutlass10bfloat16_tE19Flash_kernel_traitsILi96ELi64ELi128ELi4ES3_EELi16ELi4ELb1EEEvNS_16Flash_fwd_paramsE) ;  /* 0xffffffb8100c7950 */ /* 0x000fec0003c3ffff */
.L_x_337:
        /* <DEDUP_REMOVED lines=11> */
.L_x_5444:


//--------------------- .text._ZN5flash32flash_fwd_splitkv_combine_kernelI23Flash_fwd_kernel_traitsILi96ELi64ELi128ELi4ELb0ELb0EN7cutlass10bfloat16_tE19Flash_kernel_traitsILi96ELi64ELi128ELi4ES3_EELi16ELi3ELb1EEEvNS_16Flash_fwd_paramsE --------------------------
	.section	.text._ZN5flash32flash_fwd_splitkv_combine_kernelI23Flash_fwd_kernel_traitsILi96ELi64ELi128ELi4ELb0ELb0EN7cutlass10bfloat16_tE19Flash_kernel_traitsILi96ELi64ELi128ELi4ES3_EELi16ELi3ELb1EEEvNS_16Flash_fwd_paramsE,"ax",@progbits
	.align	128
        .global         _ZN5flash32flash_fwd_splitkv_combine_kernelI23Flash_fwd_kernel_traitsILi96ELi64ELi128ELi4ELb0ELb0EN7cutlass10bfloat16_tE19Flash_kernel_traitsILi96ELi64ELi128ELi4ES3_EELi16ELi3ELb1EEEvNS_16Flash_fwd_paramsE
        .type           _ZN5flash32flash_fwd_splitkv_combine_kernelI23Flash_fwd_kernel_traitsILi96ELi64ELi128ELi4ELb0ELb0EN7cutlass10bfloat16_tE19Flash_kernel_traitsILi96ELi64ELi128ELi4ES3_EELi16ELi3ELb1EEEvNS_16Flash_fwd_paramsE,@function
        .size           _ZN5flash32flash_fwd_splitkv_combine_kernelI23Flash_fwd_kernel_traitsILi96ELi64ELi128ELi4ELb0ELb0EN7cutlass10bfloat16_tE19Flash_kernel_traitsILi96ELi64ELi128ELi4ES3_EELi16ELi3ELb1EEEvNS_16Flash_fwd_paramsE,(.L_x_5445 - _ZN5flash32flash_fwd_splitkv_combine_kernelI23Flash_fwd_kernel_traitsILi96ELi64ELi128ELi4ELb0ELb0EN7cutlass10bfloat16_tE19Flash_kernel_traitsILi96ELi64ELi128ELi4ES3_EELi16ELi3ELb1EEEvNS_16Flash_fwd_paramsE)
        .other          _ZN5flash32flash_fwd_splitkv_combine_kernelI23Flash_fwd_kernel_traitsILi96ELi64ELi128ELi4ELb0ELb0EN7cutlass10bfloat16_tE19Flash_kernel_traitsILi96ELi64ELi128ELi4ES3_EELi16ELi3ELb1EEEvNS_16Flash_fwd_paramsE,@"STO_CUDA_ENTRY STV_DEFAULT"
_ZN5flash32flash_fwd_splitkv_combine_kernelI23Flash_fwd_kernel_traitsILi96ELi64ELi128ELi4ELb0ELb0EN7cutlass10bfloat16_tE19Flash_kernel_traitsILi96ELi64ELi128ELi4ES3_EELi16ELi3ELb1EEEvNS_16Flash_fwd_paramsE:
.text._ZN5flash32flash_fwd_splitkv_combine_kernelI23Flash_fwd_kernel_traitsILi96ELi64ELi128ELi4ELb0ELb0EN7cutlass10bfloat16_tE19Flash_kernel_traitsILi96ELi64ELi128ELi4ES3_EELi16ELi3ELb1EEEvNS_16Flash_fwd_paramsE:
        /* <DEDUP_REMOVED lines=38> */
.L_x_338:
[----:B------:R-:W-:Y:S01]  /*0260*/  IMAD.U32 R22, RZ, RZ, UR7 ;  /* 0x00000007ff167e24 */ /* 0x000fe2000f8e00ff */
[----:B------:R-:W-:Y:S01]  /*0270*/  MOV R18, UR14 ;  /* 0x0000000e00127c02 */ /* 0x000fe20008000f00 */
[----:B------:R-:W-:Y:S01]  /*0280*/  IMAD.U32 R19, RZ, RZ, UR15 ;  /* 0x0000000fff137e24 */ /* 0x000fe2000f8e00ff */
[----:B------:R-:W-:Y:S02]  /*0290*/  MOV R17, UR8 ;  /* 0x0000000800117c02 */ /* 0x000fe40008000f00 */
[----:B------:R-:W-:Y:S02]  /*02a0*/  MOV R16, 0x2c0 ;  /* 0x000002c000107802 */ /* 0x000fe40000000f00 */
[----:B------:R-:W-:Y:S05]  /*02b0*/  CALL.REL.NOINC `($__internal_11_$__cuda_sm20_div_s64) ;  /* 0x0000003c00807944 */ /* 0x000fea0003c00000 */
[----:B------:R-:W-:-:S07]  /*02c0*/  MOV R13, R19 ;  /* 0x00000013000d7202 */ /* 0x000fce0000000f00 */
.L_x_339:
        /* <DEDUP_REMOVED lines=30> */
.L_x_341:
[----:B------:R-:W-:Y:S01]  /*04b0*/  IMAD.MOV.U32 R22, RZ, RZ, R12 ;  /* 0x000000ffff167224 */ /* 0x000fe200078e000c */
[----:B------:R-:W-:Y:S02]  /*04c0*/  MOV R19, R13 ;  /* 0x0000000d00137202 */ /* 0x000fe40000000f00 */
[----:B------:R-:W-:Y:S02]  /*04d0*/  MOV R16, 0x4f0 ;  /* 0x000004f000107802 */ /* 0x000fe40000000f00 */
[----:B------:R-:W-:Y:S05]  /*04e0*/  CALL.REL.NOINC `($__internal_11_$__cuda_sm20_div_s64) ;  /* 0x0000003800f47944 */ /* 0x000fea0003c00000 */
[----:B------:R-:W-:Y:S02]  /*04f0*/  MOV R24, R12 ;  /* 0x0000000c00187202 */ /* 0x000fe40000000f00 */
[----:B------:R-:W-:Y:S02]  /*0500*/  MOV R25, R19 ;  /* 0x0000001300197202 */ /* 0x000fe40000000f00 */
.L_x_342:
[----:B------:R-:W-:Y:S05]  /*0510*/  BSYNC.RECONVERGENT B0 ;  /* 0x0000000000007941 */ /* 0x000fea0003800200 */
.L_x_340:
        /* <DEDUP_REMOVED lines=36> */
[----:B------:R-:W-:Y:S01]  /*0760*/  IMAD.MOV.U32 R4, RZ, RZ, RZ ;  /* 0x000000ffff047224 */ /* 0x000fe200078e00ff */
[----:B------:R-:W-:Y:S01]  /*0770*/  ISETP.NE.U32.AND P0, PT, R13, RZ, PT ;  /* 0x000000ff0d00720c */ /* 0x000fe20003f05070 */
[----:B------:R-:W-:-:S05]  /*0780*/  IMAD.MOV.U32 R19, RZ, RZ, RZ ;  /* 0x000000ffff137224 */ /* 0x000fca00078e00ff */
[----:B0-----:R-:W0:Y:S02]  /*0790*/  MUFU.RCP R5, R6 ;  /* 0x0000000600057308 */ /* 0x001e240000001000 */
[----:B0-----:R-:W-:-:S06]  /*07a0*/  IADD3 R5, PT, PT, R5, 0xffffffe, RZ ;  /* 0x0ffffffe05057810 */ /* 0x001fcc0007ffe0ff */
[----:B------:R-:W0:Y:S02]  /*07b0*/  F2I.FTZ.U32.TRUNC.NTZ R5, R5 ;  /* 0x0000000500057305 */ /* 0x000e24000021f000 */
[----:B0-----:R-:W-:-:S05]  /*07c0*/  IADD3 R2, PT, PT, RZ, -R5, RZ ;  /* 0x80000005ff027210 */ /* 0x001fca0007ffe0ff */
        /* <DEDUP_REMOVED lines=13> */
.L_x_344:
[----:B------:R-:W-:Y:S01]  /*08a0*/  IMAD.MOV.U32 R22, RZ, RZ, R18 ;  /* 0x000000ffff167224 */ /* 0x000fe200078e0012 */
[----:B------:R-:W-:Y:S01]  /*08b0*/  MOV R18, R13 ;  /* 0x0000000d00127202 */ /* 0x000fe20000000f00 */
[----:B------:R-:W-:Y:S01]  /*08c0*/  IMAD.MOV.U32 R19, RZ, RZ, R17 ;  /* 0x000000ffff137224 */ /* 0x000fe200078e0011 */
[----:B------:R-:W-:Y:S02]  /*08d0*/  MOV R17, R3 ;  /* 0x0000000300117202 */ /* 0x000fe40000000f00 */
[----:B------:R-:W-:Y:S02]  /*08e0*/  MOV R16, 0x900 ;  /* 0x0000090000107802 */ /* 0x000fe40000000f00 */
[----:B------:R-:W-:Y:S05]  /*08f0*/  CALL.REL.NOINC `($__internal_11_$__cuda_sm20_div_s64) ;  /* 0x0000003400f07944 */ /* 0x000fea0003c00000 */
[----:B------:R-:W-:Y:S02]  /*0900*/  MOV R18, R12 ;  /* 0x0000000c00127202 */ /* 0x000fe40000000f00 */
.L_x_345:
[----:B------:R-:W-:Y:S05]  /*0910*/  BSYNC.RECONVERGENT B0 ;  /* 0x0000000000007941 */ /* 0x000fea0003800200 */
.L_x_343:
        /* <DEDUP_REMOVED lines=80> */
[----:B------:R-:W-:Y:S02]  /*0e20*/  ISETP.GE.U32.AND P1, PT, R9, R6, PT ;  /* 0x000000060900720c */ /* 0x000fe40003f26070 */
[----:B------:R-:W-:Y:S02]  /*0e30*/  SHF.R.S32.HI R9, RZ, 0x1f, R10 ;  /* 0x0000001fff097819 */ /* 0x000fe4000001140a */
[----:B------:R-:W-:-:S02]  /*0e40*/  ISETP.NE.AND P3, PT, R5, RZ, PT ;  /* 0x000000ff0500720c */ /* 0x000fc40003f65270 */
[----:B------:R-:W-:-:S04]  /*0e50*/  ISETP.LT.AND.EX P0, PT, R19, R9, PT, P0 ;  /* 0x000000091300720c */ /* 0x000fc80003f01300 */
[C---:B------:R-:W-:Y:S02]  /*0e60*/  SEL R2, R19.reuse, R9, P0 ;  /* 0x0000000913027207 */ /* 0x040fe40000000000 */
[----:B------:R-:W-:Y:S01]  /*0e70*/  SEL R9, RZ, 0x1, !P3 ;  /* 0x00000001ff097807 */ /* 0x000fe20005800000 */
[----:B------:R-:W-:Y:S01]  /*0e80*/  @P1 VIADD R12, R12, 0x1 ;  /* 0x000000010c0c1836 */ /* 0x000fe20000000000 */
[----:B------:R-:W-:Y:S02]  /*0e90*/  LOP3.LUT R6, R19, R2, RZ, 0xfc, !PT ;  /* 0x0000000213067212 */ /* 0x000fe400078efcff */
[----:B------:R-:W-:Y:S01]  /*0ea0*/  SEL R10, R18, R10, P0 ;  /* 0x0000000a120a7207 */ /* 0x000fe20000000000 */
[----:B------:R-:W-:Y:S01]  /*0eb0*/  IMAD.MOV.U32 R5, RZ, RZ, R12 ;  /* 0x000000ffff057224 */ /* 0x000fe200078e000c */
[----:B------:R-:W-:Y:S02]  /*0ec0*/  ISETP.NE.U32.AND P1, PT, R6, RZ, PT ;  /* 0x000000ff0600720c */ /* 0x000fe40003f25070 */
[----:B------:R-:W-:Y:S01]  /*0ed0*/  SHF.R.S32.HI R6, RZ, 0x1f, R11 ;  /* 0x0000001fff067819 */ /* 0x000fe2000001140b */
[----:B------:R-:W-:Y:S01]  /*0ee0*/  @!P2 IMAD.MOV R5, RZ, RZ, -R5 ;  /* 0x000000ffff05a224 */ /* 0x000fe200078e0a05 */
[----:B------:R-:W-:-:S02]  /*0ef0*/  @!P4 LOP3.LUT R5, RZ, R4, RZ, 0x33, !PT ;  /* 0x00000004ff05c212 */ /* 0x000fc400078e33ff */
        /* <DEDUP_REMOVED lines=22> */
.L_x_347:
[----:B------:R-:W-:Y:S01]  /*1060*/  IMAD.MOV.U32 R22, RZ, RZ, R18 ;  /* 0x000000ffff167224 */ /* 0x000fe200078e0012 */
[----:B------:R-:W-:Y:S01]  /*1070*/  MOV R18, R10 ;  /* 0x0000000a00127202 */ /* 0x000fe20000000f00 */
[----:B------:R-:W-:Y:S01]  /*1080*/  IMAD.MOV.U32 R17, RZ, RZ, R2 ;  /* 0x000000ffff117224 */ /* 0x000fe200078e0002 */
[----:B------:R-:W-:Y:S02]  /*1090*/  MOV R16, 0x10b0 ;  /* 0x000010b000107802 */ /* 0x000fe40000000f00 */
[----:B------:R-:W-:Y:S05]  /*10a0*/  CALL.REL.NOINC `($__internal_11_$__cuda_sm20_div_s64) ;  /* 0x0000003000047944 */ /* 0x000fea0003c00000 */
[----:B------:R-:W-:Y:S02]  /*10b0*/  MOV R32, R12 ;  /* 0x0000000c00207202 */ /* 0x000fe40000000f00 */
[----:B------:R-:W-:Y:S02]  /*10c0*/  MOV R33, R19 ;  /* 0x0000001300217202 */ /* 0x000fe40000000f00 */
.L_x_348:
[----:B------:R-:W-:Y:S05]  /*10d0*/  BSYNC.RECONVERGENT B0 ;  /* 0x0000000000007941 */ /* 0x000fea0003800200 */
.L_x_346:
        /* <DEDUP_REMOVED lines=58> */
.L_x_350:
[----:B------:R-:W-:Y:S01]  /*1480*/  IMAD.MOV.U32 R22, RZ, RZ, R24 ;  /* 0x000000ffff167224 */ /* 0x000fe200078e0018 */
[----:B------:R-:W-:Y:S01]  /*1490*/  MOV R19, R25 ;  /* 0x0000001900137202 */ /* 0x000fe20000000f00 */
[----:B------:R-:W-:Y:S01]  /*14a0*/  IMAD.MOV.U32 R18, RZ, RZ, R7 ;  /* 0x000000ffff127224 */ /* 0x000fe200078e0007 */
[----:B------:R-:W-:Y:S02]  /*14b0*/  MOV R16, 0x14d0 ;  /* 0x000014d000107802 */ /* 0x000fe40000000f00 */
[----:B------:R-:W-:Y:S05]  /*14c0*/  CALL.REL.NOINC `($__internal_11_$__cuda_sm20_div_s64) ;  /* 0x0000002800fc7944 */ /* 0x000fea0003c00000 */
[----:B------:R-:W-:Y:S02]  /*14d0*/  MOV R18, R12 ;  /* 0x0000000c00127202 */ /* 0x000fe40000000f00 */
.L_x_351:
[----:B------:R-:W-:Y:S05]  /*14e0*/  BSYNC.RECONVERGENT B0 ;  /* 0x0000000000007941 */ /* 0x000fea0003800200 */
.L_x_349:
[----:B------:R-:W0:Y:S01]  /*14f0*/  LDCU UR5, c[0x0][0x434] ;  /* 0x00008680ff0577ac */ /* 0x000e220008000800 */
[----:B------:R-:W1:Y:S01]  /*1500*/  S2R R20, SR_TID.X ;  /* 0x0000000000147919 */ /* 0x000e620000002100 */
[----:B------:R-:W-:Y:S01]  /*1510*/  BSSY.RECONVERGENT B0, `(.L_x_352) ;  /* 0x000003f000007945 */ /* 0x000fe20003800200 */
[----:B------:R-:W-:Y:S01]  /*1520*/  MOV R16, 0xff800000 ;  /* 0xff80000000107802 */ /* 0x000fe20000000f00 */
[----:B------:R-:W2:Y:S01]  /*1530*/  LDCU UR16, c[0x0][0x534] ;  /* 0x0000a680ff1077ac */ /* 0x000ea20008000800 */
[----:B------:R-:W3:Y:S01]  /*1540*/  S2R R17, SR_CgaCtaId ;  /* 0x0000000000117919 */ /* 0x000ee20000008800 */
[----:B------:R-:W-:Y:S01]  /*1550*/  IMAD.MOV.U32 R24, RZ, RZ, -0x800000 ;  /* 0xff800000ff187424 */ /* 0x000fe200078e00ff */
[----:B------:R-:W4:Y:S01]  /*1560*/  LDCU UR9, c[0x0][0x430] ;  /* 0x00008600ff0977ac */ /* 0x000f220008000800 */
[----:B------:R-:W-:Y:S01]  /*1570*/  USHF.R.S32.HI UR4, URZ, 0x1f, UR10 ;  /* 0x0000001fff047899 */ /* 0x000fe2000801140a */
[----:B------:R-:W1:Y:S01]  /*1580*/  LDCU.64 UR12, c[0x0][0x358] ;  /* 0x00006b00ff0c77ac */ /* 0x000e620008000a00 */
[----:B0-----:R-:W-:-:S02]  /*1590*/  IMAD.U32 R8, RZ, RZ, UR5 ;  /* 0x00000005ff087e24 */ /* 0x001fc4000f8e00ff */
        /* <DEDUP_REMOVED lines=10> */
[--C-:B0-----:R-:W-:Y:S02]  /*1640*/  IMAD.MOV R5, RZ, RZ, -R15.reuse ;  /* 0x000000ffff057224 */ /* 0x101fe400078e0a0f */
[----:B------:R-:W-:Y:S02]  /*1650*/  IMAD.MOV.U32 R14, RZ, RZ, RZ ;  /* 0x000000ffff0e7224 */ /* 0x000fe400078e00ff */
[----:B------:R-:W-:Y:S01]  /*1660*/  IMAD R6, R5, R8, RZ ;  /* 0x0000000805067224 */ /* 0x000fe200078e02ff */
[----:B------:R-:W-:Y:S02]  /*1670*/  IABS R5, R4 ;  /* 0x0000000400057213 */ /* 0x000fe40000000000 */
[----:B------:R-:W-:Y:S01]  /*1680*/  LOP3.LUT R4, R4, UR5, RZ, 0x3c, !PT ;  /* 0x0000000504047c12 */ /* 0x000fe2000f8e3cff */
[----:B------:R-:W-:-:S03]  /*1690*/  IMAD.HI.U32 R6, R15, R6, R14 ;  /* 0x000000060f067227 */ /* 0x000fc600078e000e */
[----:B------:R-:W-:-:S03]  /*16a0*/  ISETP.GE.AND P2, PT, R4, RZ, PT ;  /* 0x000000ff0400720c */ /* 0x000fc60003f46270 */
        /* <DEDUP_REMOVED lines=9> */
[----:B------:R-:W-:Y:S02]  /*1740*/  MOV R8, 0x400 ;  /* 0x0000040000087802 */ /* 0x000fe40000000f00 */
[----:B------:R-:W-:Y:S02]  /*1750*/  LOP3.LUT R5, R20, 0xf, RZ, 0xc0, !PT ;  /* 0x0000000f14057812 */ /* 0x000fe400078ec0ff */
[----:B---3--:R-:W-:-:S05]  /*1760*/  LEA R17, R17, R8, 0x18 ;  /* 0x0000000811117211 */ /* 0x008fca00078ec0ff */
[--C-:B------:R-:W-:Y:S02]  /*1770*/  @!P1 IMAD R4, R12, 0x44, R17.reuse ;  /* 0x000000440c049824 */ /* 0x100fe400078e0211 */
[----:B------:R-:W-:Y:S02]  /*1780*/  @P3 VIADD R6, R6, 0x1 ;  /* 0x0000000106063836 */ /* 0x000fe40000000000 */
[----:B------:R-:W-:Y:S01]  /*1790*/  IMAD R17, R25, 0x44, R17 ;  /* 0x0000004419117824 */ /* 0x000fe200078e0211 */
[----:B------:R-:W-:Y:S01]  /*17a0*/  @!P1 LEA R15, R5, R4, 0x2 ;  /* 0x00000004050f9211 */ /* 0x000fe200078e10ff */
[----:B------:R-:W-:Y:S01]  /*17b0*/  @!P2 IMAD.MOV R6, RZ, RZ, -R6 ;  /* 0x000000ffff06a224 */ /* 0x000fe200078e0a06 */
[----:B--2---:R-:W-:Y:S01]  /*17c0*/  ISETP.GE.AND P2, PT, R12, UR16, PT ;  /* 0x000000100c007c0c */ /* 0x004fe2000bf46270 */
[----:B------:R-:W-:Y:S01]  /*17d0*/  IMAD R8, R28, 0x4, R17 ;  /* 0x000000041c087824 */ /* 0x000fe200078e0211 */
        /* <DEDUP_REMOVED lines=18> */
.L_x_353:
[----:B------:R-:W-:Y:S05]  /*1900*/  BSYNC.RECONVERGENT B0 ;  /* 0x0000000000007941 */ /* 0x000fea0003800200 */
.L_x_352:
        /* <DEDUP_REMOVED lines=13> */
[----:B------:R0:W-:Y:S01]  /*19e0*/  F2I.FTZ.U32.TRUNC.NTZ R31, R30 ;  /* 0x0000001e001f7305 */ /* 0x0001e2000021f000 */
[----:B-1----:R-:W1:Y:S01]  /*19f0*/  SHFL.BFLY PT, R17, R24, 0x4, 0x1f ;  /* 0x0c801f0018117f89 */ /* 0x002e6200000e0000 */
[----:B--2---:R-:W-:Y:S02]  /*1a00*/  VIADD R34, R34, 0xffffffe ;  /* 0x0ffffffe22227836 */ /* 0x004fe40000000000 */
[----:B------:R-:W-:Y:S01]  /*1a10*/  IMAD.IADD R23, R0, 0x1, R15 ;  /* 0x0000000100177824 */ /* 0x000fe200078e020f */
[----:B------:R-:W-:-:S03]  /*1a20*/  IABS R0, R14 ;  /* 0x0000000e00007213 */ /* 0x000fc60000000000 */
[----:B------:R-:W2:Y:S02]  /*1a30*/  F2I.FTZ.U32.TRUNC.NTZ R35, R34 ;  /* 0x0000002200237305 */ /* 0x000ea4000021f000 */
[----:B------:R-:W-:Y:S02]  /*1a40*/  IMAD.MOV R0, RZ, RZ, -R0 ;  /* 0x000000ffff007224 */ /* 0x000fe400078e0a00 */
[----:B0-----:R-:W-:Y:S02]  /*1a50*/  HFMA2 R30, -RZ, RZ, 0, 0 ;  /* 0x00000000ff1e7431 */ /* 0x001fe400000001ff */
[--C-:B--2---:R-:W-:Y:S01]  /*1a60*/  IMAD.MOV R21, RZ, RZ, -R35.reuse ;  /* 0x000000ffff157224 */ /* 0x104fe200078e0a23 */
[----:B-1----:R-:W-:Y:S01]  /*1a70*/  FMNMX.FTZ R17, R17, R24, !PT ;  /* 0x0000001811117209 */ /* 0x002fe20007810000 */
[----:B------:R-:W-:Y:S02]  /*1a80*/  IMAD.MOV.U32 R34, RZ, RZ, RZ ;  /* 0x000000ffff227224 */ /* 0x000fe400078e00ff */
[----:B------:R-:W-:Y:S01]  /*1a90*/  IMAD R22, R21, R4, RZ ;  /* 0x0000000415167224 */ /* 0x000fe200078e02ff */
[----:B------:R-:W-:Y:S01]  /*1aa0*/  IABS R21, R23 ;  /* 0x0000001700157213 */ /* 0x000fe20000000000 */
[----:B------:R-:W0:Y:S02]  /*1ab0*/  SHFL.BFLY PT, R26, R17, 0x2, 0x1f ;  /* 0x0c401f00111a7f89 */ /* 0x000e2400000e0000 */
[----:B------:R-:W-:-:S06]  /*1ac0*/  IMAD.HI.U32 R22, R35, R22, R34 ;  /* 0x0000001623167227 */ /* 0x000fcc00078e0022 */
[----:B------:R-:W-:Y:S01]  /*1ad0*/  IMAD.HI.U32 R22, R22, R21, RZ ;  /* 0x0000001516167227 */ /* 0x000fe200078e00ff */
[----:B0-----:R-:W-:-:S05]  /*1ae0*/  FMNMX.FTZ R26, R17, R26, !PT ;  /* 0x0000001a111a7209 */ /* 0x001fca0007810000 */
[----:B------:R-:W0:Y:S02]  /*1af0*/  SHFL.BFLY PT, R5, R26, 0x1, 0x1f ;  /* 0x0c201f001a057f89 */ /* 0x000e2400000e0000 */
[----:B0-----:R-:W-:Y:S01]  /*1b00*/  FMNMX.FTZ R5, R26, R5, !PT ;  /* 0x000000051a057209 */ /* 0x001fe20007810000 */
[----:B------:R-:W-:-:S03]  /*1b10*/  IMAD.MOV R26, RZ, RZ, -R31 ;  /* 0x000000ffff1a7224 */ /* 0x000fc600078e0a1f */
[----:B------:R-:W-:Y:S01]  /*1b20*/  FSETP.NEU.FTZ.AND P0, PT, R5, -INF , PT ;  /* 0xff8000000500780b */ /* 0x000fe20003f1d000 */
[----:B------:R-:W-:-:S03]  /*1b30*/  IMAD R26, R26, R15, RZ ;  /* 0x0000000f1a1a7224 */ /* 0x000fc600078e02ff */
[----:B------:R-:W-:Y:S01]  /*1b40*/  FSEL R5, R5, RZ, P0 ;  /* 0x000000ff05057208 */ /* 0x000fe20000000000 */
[----:B------:R-:W-:-:S04]  /*1b50*/  IMAD.HI.U32 R26, R31, R26, R30 ;  /* 0x0000001a1f1a7227 */ /* 0x000fc800078e001e */
[----:B------:R-:W-:Y:S02]  /*1b60*/  FADD.FTZ R16, -R5, R24 ;  /* 0x0000001805107221 */ /* 0x000fe40000010100 */
[----:B------:R-:W-:-:S04]  /*1b70*/  IMAD.HI.U32 R27, R26, R21, RZ ;  /* 0x000000151a1b7227 */ /* 0x000fc800078e00ff */
[----:B------:R-:W-:Y:S01]  /*1b80*/  FMUL.FTZ R36, R16, 1.4426950216293334961 ;  /* 0x3fb8aa3b10247820 */ /* 0x000fe20000410000 */
[----:B------:R-:W-:Y:S02]  /*1b90*/  IMAD R0, R27, R0, R21 ;  /* 0x000000001b007224 */ /* 0x000fe400078e0215 */
[----:B------:R-:W-:-:S03]  /*1ba0*/  IMAD.MOV R26, RZ, RZ, -R22 ;  /* 0x000000ffff1a7224 */ /* 0x000fc600078e0a16 */
[----:B------:R-:W0:Y:S01]  /*1bb0*/  MUFU.EX2 R36, R36 ;  /* 0x0000002400247308 */ /* 0x000e220000000800 */
[----:B------:R-:W-:Y:S01]  /*1bc0*/  ISETP.GT.U32.AND P1, PT, R15, R0, PT ;  /* 0x000000000f00720c */ /* 0x000fe20003f24070 */
[----:B------:R-:W-:-:S05]  /*1bd0*/  IMAD R21, R4, R26, R21 ;  /* 0x0000001a04157224 */ /* 0x000fca00078e0215 */
[----:B------:R-:W-:Y:S01]  /*1be0*/  ISETP.GT.U32.AND P0, PT, R4, R21, PT ;  /* 0x000000150400720c */ /* 0x000fe20003f04070 */
[----:B0-----:R-:W0:Y:S06]  /*1bf0*/  SHFL.BFLY PT, R17, R36, 0x4, 0x1f ;  /* 0x0c801f0024117f89 */ /* 0x001e2c00000e0000 */
[----:B------:R-:W-:Y:S01]  /*1c00*/  @!P1 IMAD.IADD R0, R0, 0x1, -R15 ;  /* 0x0000000100009824 */ /* 0x000fe200078e0a0f */
[----:B------:R-:W-:-:S04]  /*1c10*/  @!P1 IADD3 R27, PT, PT, R27, 0x1, RZ ;  /* 0x000000011b1b9810 */ /* 0x000fc80007ffe0ff */
[-C--:B------:R-:W-:Y:S01]  /*1c20*/  ISETP.GE.U32.AND P2, PT, R0, R15.reuse, PT ;  /* 0x0000000f0000720c */ /* 0x080fe20003f46070 */
[----:B------:R-:W-:Y:S01]  /*1c30*/  @!P0 IMAD.IADD R21, R21, 0x1, -R4 ;  /* 0x0000000115158824 */ /* 0x000fe200078e0a04 */
[C---:B------:R-:W-:Y:S01]  /*1c40*/  LOP3.LUT R0, R23.reuse, R15, RZ, 0x3c, !PT ;  /* 0x0000000f17007212 */ /* 0x040fe200078e3cff */
[----:B------:R-:W-:Y:S01]  /*1c50*/  @!P0 VIADD R22, R22, 0x1 ;  /* 0x0000000116168836 */ /* 0x000fe20000000000 */
[----:B------:R-:W-:Y:S02]  /*1c60*/  LOP3.LUT R23, R23, R12, RZ, 0x3c, !PT ;  /* 0x0000000c17177212 */ /* 0x000fe400078e3cff */
[----:B------:R-:W-:Y:S02]  /*1c70*/  ISETP.GE.U32.AND P4, PT, R21, R4, PT ;  /* 0x000000041500720c */ /* 0x000fe40003f86070 */
[----:B------:R-:W-:Y:S02]  /*1c80*/  ISETP.NE.AND P0, PT, R12, RZ, PT ;  /* 0x000000ff0c00720c */ /* 0x000fe40003f05270 */
[----:B------:R-:W-:-:S02]  /*1c90*/  ISETP.GE.AND P3, PT, R0, RZ, PT ;  /* 0x000000ff0000720c */ /* 0x000fc40003f66270 */
[----:B------:R-:W-:Y:S01]  /*1ca0*/  SHF.R.S32.HI R21, RZ, 0x1f, R14 ;  /* 0x0000001fff157819 */ /* 0x000fe2000001140e */
[----:B------:R-:W-:Y:S01]  /*1cb0*/  @P2 VIADD R27, R27, 0x1 ;  /* 0x000000011b1b2836 */ /* 0x000fe20000000000 */
[----:B------:R-:W-:Y:S01]  /*1cc0*/  ISETP.GE.AND P2, PT, R23, RZ, PT ;  /* 0x000000ff1700720c */ /* 0x000fe20003f46270 */
[----:B------:R-:W-:Y:S02]  /*1cd0*/  IMAD.MOV.U32 R23, RZ, RZ, 0x7f800000 ;  /* 0x7f800000ff177424 */ /* 0x000fe400078e00ff */
[----:B0-----:R-:W-:Y:S02]  /*1ce0*/  FADD.FTZ R17, R36, R17 ;  /* 0x0000001124117221 */ /* 0x001fe40000010000 */
[----:B------:R-:W-:-:S03]  /*1cf0*/  @P4 VIADD R22, R22, 0x1 ;  /* 0x0000000116164836 */ /* 0x000fc60000000000 */
[----:B------:R-:W0:Y:S01]  /*1d00*/  SHFL.BFLY PT, R16, R17, 0x2, 0x1f ;  /* 0x0c401f0011107f89 */ /* 0x000e2200000e0000 */
[----:B------:R-:W-:Y:S02]  /*1d10*/  @!P3 IADD3 R27, PT, PT, -R27, RZ, RZ ;  /* 0x000000ff1b1bb210 */ /* 0x000fe40007ffe1ff */
[----:B------:R-:W-:Y:S02]  /*1d20*/  ISETP.NE.AND P3, PT, R6, RZ, PT ;  /* 0x000000ff0600720c */ /* 0x000fe40003f65270 */
[----:B------:R-:W-:Y:S01]  /*1d30*/  @!P2 IMAD.MOV R22, RZ, RZ, -R22 ;  /* 0x000000ffff16a224 */ /* 0x000fe200078e0a16 */
[----:B------:R-:W-:Y:S02]  /*1d40*/  @!P0 LOP3.LUT R22, RZ, R12, RZ, 0x33, !PT ;  /* 0x0000000cff168212 */ /* 0x000fe400078e33ff */
[----:B------:R-:W-:Y:S02]  /*1d50*/  LOP3.LUT P0, RZ, R20, 0x387, RZ, 0xc0, !PT ;  /* 0x0000038714ff7812 */ /* 0x000fe4000780c0ff */
[----:B------:R-:W-:-:S02]  /*1d60*/  @!P5 LOP3.LUT R27, RZ, R15, RZ, 0x33, !PT ;  /* 0x0000000fff1bd212 */ /* 0x000fc400078e33ff */
[----:B------:R-:W-:Y:S02]  /*1d70*/  SEL R4, RZ, 0x1, !P3 ;  /* 0x00000001ff047807 */ /* 0x000fe40005800000 */
[----:B------:R-:W-:Y:S02]  /*1d80*/  ISETP.LT.U32.AND P2, PT, R18, R27, PT ;  /* 0x0000001b1200720c */ /* 0x000fe40003f41070 */
[----:B------:R-:W-:Y:S02]  /*1d90*/  SHF.R.S32.HI R15, RZ, 0x1f, R27 ;  /* 0x0000001fff0f7819 */ /* 0x000fe4000001141b */
[----:B------:R-:W-:Y:S02]  /*1da0*/  LOP3.LUT R4, R21, R4, RZ, 0xfc, !PT ;  /* 0x0000000415047212 */ /* 0x000fe400078efcff */
[----:B------:R-:W-:Y:S01]  /*1db0*/  ISETP.LT.AND.EX P2, PT, R19, R15, PT, P2 ;  /* 0x0000000f1300720c */ /* 0x000fe20003f41320 */
[----:B------:R-:W-:-:S03]  /*1dc0*/  IMAD R15, R22, UR11, RZ ;  /* 0x0000000b160f7c24 */ /* 0x000fc6000f8e02ff */
[----:B------:R-:W-:Y:S01]  /*1dd0*/  SEL R6, R18, R27, P2 ;  /* 0x0000001b12067207 */ /* 0x000fe20001000000 */
[----:B0-----:R-:W-:Y:S01]  /*1de0*/  FADD.FTZ R16, R17, R16 ;  /* 0x0000001011107221 */ /* 0x001fe20000010000 */
[----:B------:R-:W-:-:S04]  /*1df0*/  IMAD R4, R4, R15, RZ ;  /* 0x0000000f04047224 */ /* 0x000fc800078e02ff */
[----:B------:R-:W0:Y:S02]  /*1e00*/  SHFL.BFLY PT, R17, R16, 0x1, 0x1f ;  /* 0x0c201f0010117f89 */ /* 0x000e2400000e0000 */
[----:B0-----:R-:W-:-:S05]  /*1e10*/  FADD.FTZ R17, R16, R17 ;  /* 0x0000001110117221 */ /* 0x001fca0000010000 */
[----:B------:R-:W-:-:S13]  /*1e20*/  FSETP.NE.FTZ.AND P1, PT, R17, RZ, PT ;  /* 0x000000ff1100720b */ /* 0x000fda0003f35000 */
[----:B------:R-:W0:Y:S02]  /*1e30*/  @P1 MUFU.LG2 R0, R17 ;  /* 0x0000001100001308 */ /* 0x000e240000000c00 */
        /* <DEDUP_REMOVED lines=15> */
[----:B------:R-:W-:-:S03]  /*1f30*/  IMAD R17, R12, UR14, RZ ;  /* 0x0000000e0c117c24 */ /* 0x000fc6000f8e02ff */
        /* <DEDUP_REMOVED lines=37> */
.L_x_357:
[----:B------:R-:W-:Y:S01]  /*2190*/  IMAD.MOV.U32 R22, RZ, RZ, R30 ;  /* 0x000000ffff167224 */ /* 0x000fe200078e001e */
[----:B------:R-:W-:Y:S01]  /*21a0*/  MOV R19, RZ ;  /* 0x000000ff00137202 */ /* 0x000fe20000000f00 */
[----:B------:R-:W-:Y:S01]  /*21b0*/  IMAD.MOV.U32 R18, RZ, RZ, R34 ;  /* 0x000000ffff127224 */ /* 0x000fe200078e0022 */
[----:B------:R-:W-:Y:S02]  /*21c0*/  MOV R16, 0x21e0 ;  /* 0x000021e000107802 */ /* 0x000fe40000000f00 */
[----:B------:R-:W-:Y:S05]  /*21d0*/  CALL.REL.NOINC `($__internal_11_$__cuda_sm20_div_s64) ;  /* 0x0000001c00b87944 */ /* 0x000fea0003c00000 */
[----:B------:R-:W-:Y:S02]  /*21e0*/  IADD3 R15, PT, PT, -R12, RZ, RZ ;  /* 0x000000ff0c0f7210 */ /* 0x000fe40007ffe1ff */
[----:B------:R-:W-:-:S03]  /*21f0*/  MOV R31, R19 ;  /* 0x00000013001f7202 */ /* 0x000fc60000000f00 */
[----:B------:R-:W-:Y:S01]  /*2200*/  IMAD R14, R34, R15, R30 ;  /* 0x0000000f220e7224 */ /* 0x000fe200078e021e */
[----:B------:R-:W-:-:S07]  /*2210*/  MOV R30, R12 ;  /* 0x0000000c001e7202 */ /* 0x000fce0000000f00 */
.L_x_358:
[----:B------:R-:W-:Y:S01]  /*2220*/  IABS R17, UR14 ;  /* 0x0000000e00117c13 */ /* 0x000fe20008000000 */
[----:B------:R-:W-:Y:S01]  /*2230*/  IMAD R2, R2, R13, RZ ;  /* 0x0000000d02027224 */ /* 0x000fe200078e02ff */
[----:B------:R-:W-:Y:S01]  /*2240*/  MOV R18, RZ ;  /* 0x000000ff00127202 */ /* 0x000fe20000000f00 */
[----:B------:R-:W-:Y:S01]  /*2250*/  BSSY.RECONVERGENT B0, `(.L_x_359) ;  /* 0x0000040000007945 */ /* 0x000fe20003800200 */
[----:B------:R-:W0:Y:S01]  /*2260*/  I2F.U32.RP R21, R17 ;  /* 0x0000001100157306 */ /* 0x000e220000209000 */
[----:B------:R-:W-:Y:S01]  /*2270*/  IABS R12, UR14 ;  /* 0x0000000e000c7c13 */ /* 0x000fe20008000000 */
[----:B------:R-:W-:Y:S01]  /*2280*/  IMAD R3, R10, R3, R2 ;  /* 0x000000030a037224 */ /* 0x000fe200078e0202 */
[----:B------:R-:W-:Y:S02]  /*2290*/  IABS R15, R14 ;  /* 0x0000000e000f7213 */ /* 0x000fe40000000000 */
[----:B------:R-:W-:-:S04]  /*22a0*/  LOP3.LUT R2, R14, UR14, RZ, 0x3c, !PT ;  /* 0x0000000e0e027c12 */ /* 0x000fc8000f8e3cff */
        /* <DEDUP_REMOVED lines=51> */
.L_x_360:
[----:B------:R-:W-:Y:S01]  /*25e0*/  IMAD.MOV.U32 R22, RZ, RZ, R30 ;  /* 0x000000ffff167224 */ /* 0x000fe200078e001e */
[----:B------:R-:W-:Y:S01]  /*25f0*/  MOV R19, R31 ;  /* 0x0000001f00137202 */ /* 0x000fe20000000f00 */
[----:B------:R-:W-:Y:S01]  /*2600*/  IMAD.MOV.U32 R18, RZ, RZ, R34 ;  /* 0x000000ffff127224 */ /* 0x000fe200078e0022 */
[----:B------:R-:W-:Y:S02]  /*2610*/  MOV R16, 0x2630 ;  /* 0x0000263000107802 */ /* 0x000fe40000000f00 */
[----:B------:R-:W-:Y:S05]  /*2620*/  CALL.REL.NOINC `($__internal_11_$__cuda_sm20_div_s64) ;  /* 0x0000001800a47944 */ /* 0x000fea0003c00000 */
[----:B------:R-:W-:-:S05]  /*2630*/  IADD3 R15, PT, PT, -R12, RZ, RZ ;  /* 0x000000ff0c0f7210 */ /* 0x000fca0007ffe1ff */
[----:B------:R-:W-:Y:S02]  /*2640*/  IMAD R30, R15, R34, R30 ;  /* 0x000000220f1e7224 */ /* 0x000fe400078e021e */
.L_x_361:
[----:B------:R-:W-:Y:S05]  /*2650*/  BSYNC.RECONVERGENT B0 ;  /* 0x0000000000007941 */ /* 0x000fea0003800200 */
.L_x_359:
        /* <DEDUP_REMOVED lines=41> */
[----:B------:R-:W-:-:S03]  /*28f0*/  IMAD.HI.U32 R33, R33, R26, RZ ;  /* 0x0000001a21217227 */ /* 0x000fc600078e00ff */
[----:B------:R-:W2:Y:S01]  /*2900*/  I2F.U32.RP R29, R21 ;  /* 0x00000015001d7306 */ /* 0x000ea20000209000 */
[----:B------:R-:W-:Y:S01]  /*2910*/  IMAD.HI.U32 R31, R31, R17, RZ ;  /* 0x000000111f1f7227 */ /* 0x000fe200078e00ff */
[----:B0-----:R-:W-:-:S03]  /*2920*/  IADD3 R34, PT, PT, R34, 0xffffffe, RZ ;  /* 0x0ffffffe22227810 */ /* 0x001fc60007ffe0ff */
[----:B------:R-:W-:Y:S01]  /*2930*/  IMAD R37, R33, R18, R26 ;  /* 0x0000001221257224 */ /* 0x000fe200078e021a */
[----:B------:R-:W-:Y:S01]  /*2940*/  LOP3.LUT R18, R30, R13, RZ, 0x3c, !PT ;  /* 0x0000000d1e127212 */ /* 0x000fe200078e3cff */
[----:B------:R-:W-:Y:S01]  /*2950*/  IMAD R17, R31, R0, R17 ;  /* 0x000000001f117224 */ /* 0x000fe200078e0211 */
[----:B------:R-:W0:Y:S01]  /*2960*/  F2I.FTZ.U32.TRUNC.NTZ R35, R34 ;  /* 0x0000002200237305 */ /* 0x000e22000021f000 */
[----:B------:R-:W-:Y:S01]  /*2970*/  HFMA2 R26, -RZ, RZ, 0, 0 ;  /* 0x00000000ff1a7431 */ /* 0x000fe200000001ff */
[----:B-1----:R-:W-:Y:S02]  /*2980*/  IADD3 R27, PT, PT, R27, 0xffffffe, RZ ;  /* 0x0ffffffe1b1b7810 */ /* 0x002fe40007ffe0ff */
[----:B------:R-:W-:Y:S02]  /*2990*/  ISETP.GT.U32.AND P3, PT, R16, R37, PT ;  /* 0x000000251000720c */ /* 0x000fe40003f64070 */
[----:B------:R-:W-:Y:S02]  /*29a0*/  ISETP.GT.U32.AND P1, PT, R14, R17, PT ;  /* 0x000000110e00720c */ /* 0x000fe40003f24070 */
[----:B--2---:R-:W1:Y:S01]  /*29b0*/  MUFU.RCP R29, R29 ;  /* 0x0000001d001d7308 */ /* 0x004e620000001000 */
[----:B------:R-:W-:Y:S01]  /*29c0*/  ISETP.GE.AND P2, PT, R18, RZ, PT ;  /* 0x000000ff1200720c */ /* 0x000fe20003f46270 */
[----:B0-----:R-:W-:-:S06]  /*29d0*/  IMAD.MOV R0, RZ, RZ, -R35 ;  /* 0x000000ffff007224 */ /* 0x001fcc00078e0a23 */
[----:B------:R-:W0:Y:S01]  /*29e0*/  F2I.FTZ.U32.TRUNC.NTZ R27, R27 ;  /* 0x0000001b001b7305 */ /* 0x000e22000021f000 */
[----:B------:R-:W-:Y:S01]  /*29f0*/  IMAD.MOV.U32 R34, RZ, RZ, RZ ;  /* 0x000000ffff227224 */ /* 0x000fe200078e00ff */
[----:B------:R-:W-:Y:S01]  /*2a00*/  @!P3 IADD3 R33, PT, PT, R33, 0x1, RZ ;  /* 0x000000012121b810 */ /* 0x000fe20007ffe0ff */
[----:B------:R-:W-:Y:S02]  /*2a10*/  IMAD R39, R0, R15, RZ ;  /* 0x0000000f00277224 */ /* 0x000fe400078e02ff */
[----:B------:R-:W-:Y:S02]  /*2a20*/  @!P3 IMAD.IADD R37, R37, 0x1, -R16 ;  /* 0x000000012525b824 */ /* 0x000fe400078e0a10 */
[----:B------:R-:W-:Y:S01]  /*2a30*/  IMAD.HI.U32 R39, R35, R39, R34 ;  /* 0x0000002723277227 */ /* 0x000fe200078e0022 */
[----:B-1----:R-:W-:-:S03]  /*2a40*/  IADD3 R34, PT, PT, R29, 0xffffffe, RZ ;  /* 0x0ffffffe1d227810 */ /* 0x002fc60007ffe0ff */
[----:B------:R-:W-:Y:S01]  /*2a50*/  @!P1 IMAD.IADD R17, R17, 0x1, -R14 ;  /* 0x0000000111119824 */ /* 0x000fe200078e0a0e */
[----:B------:R-:W-:Y:S01]  /*2a60*/  ISETP.GE.U32.AND P6, PT, R37, R16, PT ;  /* 0x000000102500720c */ /* 0x000fe20003fc6070 */
[----:B------:R-:W-:Y:S01]  /*2a70*/  @!P1 VIADD R31, R31, 0x1 ;  /* 0x000000011f1f9836 */ /* 0x000fe20000000000 */
[----:B------:R-:W1:Y:S01]  /*2a80*/  F2I.FTZ.U32.TRUNC.NTZ R35, R34 ;  /* 0x0000002200237305 */ /* 0x000e62000021f000 */
[--C-:B0-----:R-:W-:Y:S01]  /*2a90*/  IMAD.MOV R0, RZ, RZ, -R27.reuse ;  /* 0x000000ffff007224 */ /* 0x101fe200078e0a1b */
[----:B------:R-:W-:Y:S02]  /*2aa0*/  LOP3.LUT R16, R12, R7, RZ, 0x3c, !PT ;  /* 0x000000070c107212 */ /* 0x000fe400078e3cff */
[----:B------:R-:W-:Y:S01]  /*2ab0*/  ISETP.GE.U32.AND P4, PT, R17, R14, PT ;  /* 0x0000000e1100720c */ /* 0x000fe20003f86070 */
[----:B------:R-:W-:Y:S01]  /*2ac0*/  IMAD R29, R0, R19, RZ ;  /* 0x00000013001d7224 */ /* 0x000fe200078e02ff */
[----:B------:R-:W-:Y:S02]  /*2ad0*/  ISETP.GE.AND P0, PT, R16, RZ, PT ;  /* 0x000000ff1000720c */ /* 0x000fe40003f06270 */
[----:B------:R-:W-:Y:S01]  /*2ae0*/  ISETP.NE.AND P1, PT, R7, RZ, PT ;  /* 0x000000ff0700720c */ /* 0x000fe20003f25270 */
[----:B------:R-:W-:Y:S01]  /*2af0*/  IMAD.HI.U32 R29, R27, R29, R26 ;  /* 0x0000001d1b1d7227 */ /* 0x000fe200078e001a */
[----:B------:R-:W-:-:S02]  /*2b00*/  IABS R0, R22 ;  /* 0x0000001600007213 */ /* 0x000fc40000000000 */
[----:B------:R-:W-:Y:S01]  /*2b10*/  IABS R14, R3 ;  /* 0x00000003000e7213 */ /* 0x000fe20000000000 */
[----:B------:R-:W-:Y:S02]  /*2b20*/  @P6 VIADD R33, R33, 0x1 ;  /* 0x0000000121216836 */ /* 0x000fe40000000000 */
[----:B------:R-:W-:Y:S02]  /*2b30*/  IMAD.MOV R0, RZ, RZ, -R0 ;  /* 0x000000ffff007224 */ /* 0x000fe400078e0a00 */
[----:B-1----:R-:W-:Y:S01]  /*2b40*/  IMAD.MOV R16, RZ, RZ, -R35 ;  /* 0x000000ffff107224 */ /* 0x002fe200078e0a23 */
[----:B------:R-:W-:Y:S01]  /*2b50*/  @P4 IADD3 R31, PT, PT, R31, 0x1, RZ ;  /* 0x000000011f1f4810 */ /* 0x000fe20007ffe0ff */
[----:B------:R-:W-:-:S03]  /*2b60*/  IMAD.HI.U32 R29, R29, R14, RZ ;  /* 0x0000000e1d1d7227 */ /* 0x000fc600078e00ff */
[----:B------:R-:W-:Y:S01]  /*2b70*/  @!P0 IADD3 R31, PT, PT, -R31, RZ, RZ ;  /* 0x000000ff1f1f8210 */ /* 0x000fe20007ffe1ff */
[----:B------:R-:W-:Y:S01]  /*2b80*/  IMAD R0, R29, R0, R14 ;  /* 0x000000001d007224 */ /* 0x000fe200078e020e */
[----:B------:R-:W-:Y:S01]  /*2b90*/  @!P1 LOP3.LUT R31, RZ, R7, RZ, 0x33, !PT ;  /* 0x00000007ff1f9212 */ /* 0x000fe200078e33ff */
[----:B------:R-:W-:Y:S01]  /*2ba0*/  IMAD R17, R16, R21, RZ ;  /* 0x0000001510117224 */ /* 0x000fe200078e02ff */
[----:B------:R-:W-:Y:S01]  /*2bb0*/  IABS R14, R6 ;  /* 0x00000006000e7213 */ /* 0x000fe20000000000 */
[----:B------:R-:W-:Y:S01]  /*2bc0*/  IMAD.MOV.U32 R34, RZ, RZ, RZ ;  /* 0x000000ffff227224 */ /* 0x000fe200078e00ff */
[----:B------:R-:W-:Y:S01]  /*2bd0*/  ISETP.GT.U32.AND P4, PT, R19, R0, PT ;  /* 0x000000001300720c */ /* 0x000fe20003f84070 */
[----:B------:R-:W-:Y:S01]  /*2be0*/  @!P2 IMAD.MOV R33, RZ, RZ, -R33 ;  /* 0x000000ffff21a224 */ /* 0x000fe200078e0a21 */
[----:B------:R-:W-:Y:S01]  /*2bf0*/  @!P5 LOP3.LUT R33, RZ, R13, RZ, 0x33, !PT ;  /* 0x0000000dff21d212 */ /* 0x000fe200078e33ff */
[----:B------:R-:W-:Y:S01]  /*2c00*/  IMAD.HI.U32 R34, R35, R17, R34 ;  /* 0x0000001123227227 */ /* 0x000fe200078e0022 */
[----:B------:R-:W-:-:S02]  /*2c10*/  IABS R16, R31 ;  /* 0x0000001f00107213 */ /* 0x000fc40000000000 */
[----:B------:R-:W-:Y:S01]  /*2c20*/  IABS R17, R10 ;  /* 0x0000000a00117213 */ /* 0x000fe20000000000 */
[----:B------:R-:W-:Y:S01]  /*2c30*/  IMAD.MOV R14, RZ, RZ, -R14 ;  /* 0x000000ffff0e7224 */ /* 0x000fe200078e0a0e */
[----:B------:R-:W-:Y:S01]  /*2c40*/  IABS R18, R33 ;  /* 0x0000002100127213 */ /* 0x000fe20000000000 */
[----:B------:R-:W-:-:S04]  /*2c50*/  IMAD.HI.U32 R27, R34, R16, RZ ;  /* 0x00000010221b7227 */ /* 0x000fc800078e00ff */
[----:B------:R-:W-:Y:S01]  /*2c60*/  IMAD.MOV R17, RZ, RZ, -R17 ;  /* 0x000000ffff117224 */ /* 0x000fe200078e0a11 */
[----:B------:R-:W-:Y:S01]  /*2c70*/  @!P4 IADD3 R0, PT, PT, R0, -R19, RZ ;  /* 0x800000130000c210 */ /* 0x000fe20007ffe0ff */
[----:B------:R-:W-:-:S03]  /*2c80*/  IMAD.HI.U32 R39, R39, R18, RZ ;  /* 0x0000001227277227 */ /* 0x000fc600078e00ff */
[----:B------:R-:W-:Y:S01]  /*2c90*/  ISETP.GE.U32.AND P2, PT, R0, R19, PT ;  /* 0x000000130000720c */ /* 0x000fe20003f46070 */
[----:B------:R-:W-:Y:S01]  /*2ca0*/  IMAD R14, R27, R14, R16 ;  /* 0x0000000e1b0e7224 */ /* 0x000fe200078e0210 */
[----:B------:R-:W-:Y:S01]  /*2cb0*/  LOP3.LUT R0, R3, R22, RZ, 0x3c, !PT ;  /* 0x0000001603007212 */ /* 0x000fe200078e3cff */
        /* <DEDUP_REMOVED lines=8> */
[----:B------:R-:W-:Y:S01]  /*2d40*/  @P2 IADD3 R29, PT, PT, R29, 0x1, RZ ;  /* 0x000000011d1d2810 */ /* 0x000fe20007ffe0ff */
[----:B------:R-:W-:Y:S01]  /*2d50*/  IMAD R0, R13, R0, R30 ;  /* 0x000000000d007224 */ /* 0x000fe200078e021e */
[----:B------:R-:W-:Y:S02]  /*2d60*/  LOP3.LUT R13, R31, R6, RZ, 0x3c, !PT ;  /* 0x000000061f0d7212 */ /* 0x000fe400078e3cff */
[----:B------:R-:W-:Y:S01]  /*2d70*/  ISETP.GE.AND P2, PT, R16, RZ, PT ;  /* 0x000000ff1000720c */ /* 0x000fe20003f46270 */
[----:B------:R-:W-:Y:S02]  /*2d80*/  @!P1 IMAD.IADD R14, R14, 0x1, -R21 ;  /* 0x000000010e0e9824 */ /* 0x000fe400078e0a15 */
        /* <DEDUP_REMOVED lines=47> */
.L_x_356:
[----:B------:R-:W0:Y:S01]  /*3080*/  LDC.64 R2, c[0x0][0x420] ;  /* 0x00010800ff027b82 */ /* 0x000e220000000a00 */
[----:B------:R-:W-:-:S05]  /*3090*/  IADD3 R0, PT, PT, R28, UR6, RZ ;  /* 0x000000061c007c10 */ /* 0x000fca000fffe0ff */
[----:B0-----:R-:W-:-:S05]  /*30a0*/  IMAD.WIDE.U32 R2, R0, 0x4, R2 ;  /* 0x0000000400027825 */ /* 0x001fca00078e0002 */
[----:B------:R1:W-:Y:S02]  /*30b0*/  STG.E desc[UR12][R2.64], R23 ;  /* 0x0000001702007986 */ /* 0x0003e4000c10190c */
.L_x_355:
[----:B------:R-:W-:Y:S05]  /*30c0*/  BSYNC.RECONVERGENT B1 ;  /* 0x0000000000017941 */ /* 0x000fea0003800200 */
.L_x_354:
[----:B------:R-:W2:Y:S01]  /*30d0*/  LDCU UR14, c[0x0][0x534] ;  /* 0x0000a680ff0e77ac */ /* 0x000ea20008000800 */
[C---:B------:R-:W-:Y:S01]  /*30e0*/  IMAD.SHL.U32 R15, R25.reuse, 0x4, RZ ;  /* 0x00000004190f7824 */ /* 0x040fe200078e00ff */
[----:B01----:R-:W-:Y:S01]  /*30f0*/  CS2R R2, SRZ ;  /* 0x0000000000027805 */ /* 0x003fe2000001ff00 */
[----:B------:R-:W-:Y:S01]  /*3100*/  IMAD.MOV.U32 R0, RZ, RZ, RZ ;  /* 0x000000ffff007224 */ /* 0x000fe200078e00ff */
[----:B------:R-:W0:Y:S01]  /*3110*/  LDCU UR9, c[0x0][0x44c] ;  /* 0x00008980ff0977ac */ /* 0x000e220008000800 */
[----:B------:R-:W-:Y:S01]  /*3120*/  IMAD R30, R28, 0x60, R15 ;  /* 0x000000601c1e7824 */ /* 0x000fe200078e020f */
[----:B------:R-:W-:Y:S02]  /*3130*/  CS2R R4, SRZ ;  /* 0x0000000000047805 */ /* 0x000fe4000001ff00 */
[----:B------:R-:W-:Y:S02]  /*3140*/  CS2R R6, SRZ ;  /* 0x0000000000067805 */ /* 0x000fe4000001ff00 */
[----:B------:R-:W-:Y:S01]  /*3150*/  CS2R R10, SRZ ;  /* 0x00000000000a7805 */ /* 0x000fe2000001ff00 */
[----:B------:R-:W-:Y:S01]  /*3160*/  IMAD.MOV.U32 R13, RZ, RZ, RZ ;  /* 0x000000ffff0d7224 */ /* 0x000fe200078e00ff */
        /* <DEDUP_REMOVED lines=49> */
.L_x_364:
        /* <DEDUP_REMOVED lines=77> */
.L_x_363:
        /* <DEDUP_REMOVED lines=11> */
.L_x_365:
        /* <DEDUP_REMOVED lines=22> */
.L_x_362:
        /* <DEDUP_REMOVED lines=86> */
        .weak           $__internal_11_$__cuda_sm20_div_s64
        .type           $__internal_11_$__cuda_sm20_div_s64,@function
        .size           $__internal_11_$__cuda_sm20_div_s64,(.L_x_5445 - $__internal_11_$__cuda_sm20_div_s64)
$__internal_11_$__cuda_sm20_div_s64:
        /* <DEDUP_REMOVED lines=32> */
[----:B------:R-:W-:-:S04]  /*42c0*/  IMAD.X R12, RZ, RZ, ~R12, P0 ;  /* 0x000000ffff0c7224 */ /* 0x000fc800000e0e0c */
[----:B------:R-:W-:-:S04]  /*42d0*/  IMAD.WIDE.U32 R36, P4, R37, R12, R36 ;  /* 0x0000000c25247225 */ /* 0x000fc80007880024 */
[C---:B------:R-:W-:Y:S02]  /*42e0*/  IMAD R15, R21.reuse, R12, RZ ;  /* 0x0000000c150f7224 */ /* 0x040fe400078e02ff */
[----:B------:R-:W-:-:S04]  /*42f0*/  IMAD.HI.U32 R14, P3, R21, R14, R36 ;  /* 0x0000000e150e7227 */ /* 0x000fc80007860024 */
[----:B------:R-:W-:Y:S01]  /*4300*/  IMAD.HI.U32 R12, R21, R12, RZ ;  /* 0x0000000c150c7227 */ /* 0x000fe200078e00ff */
[----:B------:R-:W-:Y:S02]  /*4310*/  IADD3 R15, P2, PT, R15, R14, RZ ;  /* 0x0000000e0f0f7210 */ /* 0x000fe40007f5e0ff */
[-C--:B------:R-:W-:Y:S01]  /*4320*/  IADD3 R14, P0, PT, RZ, -R22.reuse, RZ ;  /* 0x80000016ff0e7210 */ /* 0x080fe20007f1e0ff */
[----:B------:R-:W-:Y:S02]  /*4330*/  IMAD.X R21, R12, 0x1, R21, P4 ;  /* 0x000000010c157824 */ /* 0x000fe400020e0615 */
[----:B------:R-:W-:Y:S01]  /*4340*/  IMAD.MOV.U32 R37, RZ, RZ, RZ ;  /* 0x000000ffff257224 */ /* 0x000fe200078e00ff */
[----:B------:R-:W-:Y:S02]  /*4350*/  SEL R14, R14, R22, !P1 ;  /* 0x000000160e0e7207 */ /* 0x000fe40004800000 */
[----:B------:R-:W-:-:S03]  /*4360*/  IADD3.X R22, PT, PT, RZ, ~R19, RZ, P0, !PT ;  /* 0x80000013ff167210 */ /* 0x000fc600007fe4ff */
[----:B------:R-:W-:Y:S01]  /*4370*/  IMAD.HI.U32 R36, R15, R14, RZ ;  /* 0x0000000e0f247227 */ /* 0x000fe200078e00ff */
[-C--:B------:R-:W-:Y:S02]  /*4380*/  SEL R12, R22, R19.reuse, !P1 ;  /* 0x00000013160c7207 */ /* 0x080fe40004800000 */
[----:B------:R-:W-:-:S03]  /*4390*/  LOP3.LUT R19, R17, R19, RZ, 0x3c, !PT ;  /* 0x0000001311137212 */ /* 0x000fc600078e3cff */
        /* <DEDUP_REMOVED lines=11> */
[-C--:B------:R-:W-:Y:S02]  /*4450*/  ISETP.GE.U32.AND P3, PT, R14, R26.reuse, PT ;  /* 0x0000001a0e00720c */ /* 0x080fe40003f66070 */
[----:B------:R-:W-:Y:S01]  /*4460*/  IADD3 R29, P1, PT, R22, 0x1, RZ ;  /* 0x00000001161d7810 */ /* 0x000fe20007f3e0ff */
[----:B------:R-:W-:-:S05]  /*4470*/  IMAD R15, R21, R26, R15 ;  /* 0x0000001a150f7224 */ /* 0x000fca00078e020f */
[----:B------:R-:W-:Y:S02]  /*4480*/  IADD3.X R12, PT, PT, ~R15, R12, RZ, P0, !PT ;  /* 0x0000000c0f0c7210 */ /* 0x000fe400007fe5ff */
[----:B------:R-:W-:Y:S02]  /*4490*/  IADD3 R15, P2, PT, R14, -R26, RZ ;  /* 0x8000001a0e0f7210 */ /* 0x000fe40007f5e0ff */
[----:B------:R-:W-:-:S04]  /*44a0*/  ISETP.GE.U32.AND.EX P3, PT, R12, R27, PT, P3 ;  /* 0x0000001b0c00720c */ /* 0x000fc80003f66130 */
[----:B------:R-:W-:Y:S01]  /*44b0*/  SEL R15, R15, R14, P3 ;  /* 0x0000000e0f0f7207 */ /* 0x000fe20001800000 */
[----:B------:R-:W-:Y:S01]  /*44c0*/  IMAD.X R14, RZ, RZ, R21, P1 ;  /* 0x000000ffff0e7224 */ /* 0x000fe200008e0615 */
[----:B------:R-:W-:Y:S02]  /*44d0*/  SEL R29, R29, R22, P3 ;  /* 0x000000161d1d7207 */ /* 0x000fe40001800000 */
[----:B------:R-:W-:Y:S01]  /*44e0*/  ISETP.GE.U32.AND P0, PT, R15, R26, PT ;  /* 0x0000001a0f00720c */ /* 0x000fe20003f06070 */
[----:B------:R-:W-:Y:S01]  /*44f0*/  IMAD.X R15, R12, 0x1, ~R27, P2 ;  /* 0x000000010c0f7824 */ /* 0x000fe200010e0e1b */
[----:B------:R-:W-:Y:S02]  /*4500*/  SEL R14, R14, R21, P3 ;  /* 0x000000150e0e7207 */ /* 0x000fe40001800000 */
[----:B------:R-:W-:Y:S02]  /*4510*/  ISETP.GE.AND P2, PT, R19, RZ, PT ;  /* 0x000000ff1300720c */ /* 0x000fe40003f46270 */
[----:B------:R-:W-:-:S02]  /*4520*/  SEL R15, R15, R12, P3 ;  /* 0x0000000c0f0f7207 */ /* 0x000fc40001800000 */
[----:B------:R-:W-:Y:S02]  /*4530*/  IADD3 R12, P1, PT, R29, 0x1, RZ ;  /* 0x000000011d0c7810 */ /* 0x000fe40007f3e0ff */
[----:B------:R-:W-:-:S03]  /*4540*/  ISETP.GE.U32.AND.EX P0, PT, R15, R27, PT, P0 ;  /* 0x0000001b0f00720c */ /* 0x000fc60003f06100 */
[----:B------:R-:W-:Y:S01]  /*4550*/  IMAD.X R15, RZ, RZ, R14, P1 ;  /* 0x000000ffff0f7224 */ /* 0x000fe200008e060e */
[----:B------:R-:W-:-:S04]  /*4560*/  SEL R12, R12, R29, P0 ;  /* 0x0000001d0c0c7207 */ /* 0x000fc80000000000 */
[----:B------:R-:W-:Y:S02]  /*4570*/  SEL R14, R15, R14, P0 ;  /* 0x0000000e0f0e7207 */ /* 0x000fe40000000000 */
[----:B------:R-:W-:Y:S02]  /*4580*/  IADD3 R15, P1, PT, RZ, -R12, RZ ;  /* 0x8000000cff0f7210 */ /* 0x000fe40007f3e0ff */
[----:B------:R-:W-:Y:S02]  /*4590*/  ISETP.NE.U32.AND P0, PT, R18, RZ, PT ;  /* 0x000000ff1200720c */ /* 0x000fe40003f05070 */
[----:B------:R-:W-:Y:S02]  /*45a0*/  IADD3.X R19, PT, PT, RZ, ~R14, RZ, P1, !PT ;  /* 0x8000000eff137210 */ /* 0x000fe40000ffe4ff */
[----:B------:R-:W-:Y:S02]  /*45b0*/  ISETP.NE.AND.EX P0, PT, R17, RZ, PT, P0 ;  /* 0x000000ff1100720c */ /* 0x000fe40003f05300 */
[----:B------:R-:W-:-:S02]  /*45c0*/  SEL R15, R15, R12, !P2 ;  /* 0x0000000c0f0f7207 */ /* 0x000fc40005000000 */
[----:B------:R-:W-:Y:S01]  /*45d0*/  SEL R19, R19, R14, !P2 ;  /* 0x0000000e13137207 */ /* 0x000fe20005000000 */
[----:B------:R-:W-:Y:S01]  /*45e0*/  IMAD.MOV.U32 R14, RZ, RZ, R16 ;  /* 0x000000ffff0e7224 */ /* 0x000fe200078e0010 */
[----:B------:R-:W-:Y:S01]  /*45f0*/  SEL R12, R15, 0xffffffff, P0 ;  /* 0xffffffff0f0c7807 */ /* 0x000fe20000000000 */
[----:B------:R-:W-:Y:S01]  /*4600*/  IMAD.MOV.U32 R15, RZ, RZ, 0x0 ;  /* 0x00000000ff0f7424 */ /* 0x000fe200078e00ff */
[----:B------:R-:W-:-:S03]  /*4610*/  SEL R19, R19, 0xffffffff, P0 ;  /* 0xffffffff13137807 */ /* 0x000fc60000000000 */
[----:B------:R-:W-:Y:S05]  /*4620*/  RET.REL.NODEC R14 `(_ZN5flash32flash_fwd_splitkv_combine_kernelI23Flash_fwd_kernel_traitsILi96ELi64ELi128ELi4ELb0ELb0EN7cutlass10bfloat16_tE19Flash_kernel_traitsILi96ELi64ELi128ELi4ES3_EELi16ELi3ELb1EEEvNS_16Flash_fwd_paramsE) ;  /* 0xffffffb80e747950 */ /* 0x000fea0003c3ffff */
.L_x_366:
        /* <DEDUP_REMOVED lines=13> */
.L_x_5445:


//--------------------- .text._ZN5flash32flash_fwd_splitkv_combine_kernelI23Flash_fwd_kernel_traitsILi96ELi64ELi128ELi4ELb0ELb0EN7cutlass10bfloat16_tE19Flash_kernel_traitsILi96ELi64ELi128ELi4ES3_EELi16ELi2ELb1EEEvNS_16Flash_fwd_paramsE --------------------------
	.section	.text._ZN5flash32flash_fwd_splitkv_combine_kernelI23Flash_fwd_kernel_traitsILi96ELi64ELi128ELi4ELb0ELb0EN7cutlass10bfloat16_tE19Flash_kernel_traitsILi96ELi64ELi128ELi4ES3_EELi16ELi2ELb1EEEvNS_16Flash_fwd_paramsE,"ax",@progbits
	.align	128
        .global         _ZN5flash32flash_fwd_splitkv_combine_kernelI23Flash_fwd_kernel_traitsILi96ELi64ELi128ELi4ELb0ELb0EN7cutlass10bfloat16_tE19Flash_kernel_traitsILi96ELi64ELi128ELi4ES3_EELi16ELi2ELb1EEEvNS_16Flash_fwd_paramsE
        .type           _ZN5flash32flash_fwd_splitkv_combine_kernelI23Flash_fwd_kernel_traitsILi96ELi64ELi128ELi4ELb0ELb0EN7cutlass10bfloat16_tE19Flash_kernel_traitsILi96ELi64ELi128ELi4ES3_EELi16ELi2ELb1EEEvNS_16Flash_fwd_paramsE,@function
        .size           _ZN5flash32flash_fwd_splitkv_combine_kernelI23Flash_fwd_kernel_traitsILi96ELi64ELi128ELi4ELb0ELb0EN7cutlass10bfloat16_tE19Flash_kernel_traitsILi96ELi64ELi128ELi4ES3_EELi16ELi2ELb1EEEvNS_16Flash_fwd_paramsE,(.L_x_5446 - _ZN5flash32flash_fwd_splitkv_combine_kernelI23Flash_fwd_kernel_traitsILi96ELi64ELi128ELi4ELb0ELb0EN7cutlass10bfloat16_tE19Flash_kernel_traitsILi96ELi64ELi128ELi4ES3_EELi16ELi2ELb1EEEvNS_16Flash_fwd_paramsE)
        .other          _ZN5flash32flash_fwd_splitkv_combine_kernelI23Flash_fwd_kernel_traitsILi96ELi64ELi128ELi4ELb0ELb0EN7cutlass10bfloat16_tE19Flash_kernel_traitsILi96ELi64ELi128ELi4ES3_EELi16ELi2ELb1EEEvNS_16Flash_fwd_paramsE,@"STO_CUDA_ENTRY STV_DEFAULT"
_ZN5flash32flash_fwd_splitkv_combine_kernelI23Flash_fwd_kernel_traitsILi96ELi64ELi128ELi4ELb0ELb0EN7cutlass10bfloat16_tE19Flash_kernel_traitsILi96ELi64ELi128ELi4ES3_EELi16ELi2ELb1EEEvNS_16Flash_fwd_paramsE:
.text._ZN5flash32flash_fwd_splitkv_combine_kernelI23Flash_fwd_kernel_traitsILi96ELi64ELi128ELi4ELb0ELb0EN7cutlass10bfloat16_tE19Flash_kernel_traitsILi96ELi64ELi128ELi4ES3_EELi16ELi2ELb1EEEvNS_16Flash_fwd_paramsE:
        /* <DEDUP_REMOVED lines=39> */
.L_x_367:
[----:B------:R-:W-:Y:S01]  /*0270*/  IMAD.U32 R27, RZ, RZ, UR7 ;  /* 0x00000007ff1b7e24 */ /* 0x000fe2000f8e00ff */
[----:B------:R-:W-:Y:S01]  /*0280*/  MOV R20, UR14 ;  /* 0x0000000e00147c02 */ /* 0x000fe20008000f00 */
[----:B------:R-:W-:Y:S01]  /*0290*/  IMAD.U32 R21, RZ, RZ, UR15 ;  /* 0x0000000fff157e24 */ /* 0x000fe2000f8e00ff */
[----:B------:R-:W-:Y:S02]  /*02a0*/  MOV R19, UR8 ;  /* 0x0000000800137c02 */ /* 0x000fe40008000f00 */
[----:B------:R-:W-:Y:S02]  /*02b0*/  MOV R18, 0x2d0 ;  /* 0x000002d000127802 */ /* 0x000fe40000000f00 */
[----:B------:R-:W-:Y:S05]  /*02c0*/  CALL.REL.NOINC `($__internal_12_$__cuda_sm20_div_s64) ;  /* 0x0000003c00687944 */ /* 0x000fea0003c00000 */
.L_x_368:
        /* <DEDUP_REMOVED lines=30> */
.L_x_370:
[----:B------:R-:W-:Y:S01]  /*04b0*/  IMAD.MOV.U32 R27, RZ, RZ, R16 ;  /* 0x000000ffff1b7224 */ /* 0x000fe200078e0010 */
[----:B------:R-:W-:Y:S02]  /*04c0*/  MOV R21, R17 ;  /* 0x0000001100157202 */ /* 0x000fe40000000f00 */
[----:B------:R-:W-:Y:S02]  /*04d0*/  MOV R18, 0x4f0 ;  /* 0x000004f000127802 */ /* 0x000fe40000000f00 */
[----:B------:R-:W-:Y:S05]  /*04e0*/  CALL.REL.NOINC `($__internal_12_$__cuda_sm20_div_s64) ;  /* 0x0000003800e07944 */ /* 0x000fea0003c00000 */
[----:B------:R-:W-:Y:S02]  /*04f0*/  MOV R30, R16 ;  /* 0x00000010001e7202 */ /* 0x000fe40000000f00 */
[----:B------:R-:W-:Y:S02]  /*0500*/  MOV R31, R17 ;  /* 0x00000011001f7202 */ /* 0x000fe40000000f00 */
.L_x_371:
[----:B------:R-:W-:Y:S05]  /*0510*/  BSYNC.RECONVERGENT B0 ;  /* 0x0000000000007941 */ /* 0x000fea0003800200 */
.L_x_369:
        /* <DEDUP_REMOVED lines=54> */
.L_x_373:
[----:B------:R-:W-:Y:S01]  /*0880*/  IMAD.MOV.U32 R27, RZ, RZ, R20 ;  /* 0x000000ffff1b7224 */ /* 0x000fe200078e0014 */
[----:B------:R-:W-:Y:S01]  /*0890*/  MOV R20, R14 ;  /* 0x0000000e00147202 */ /* 0x000fe20000000f00 */
[----:B------:R-:W-:Y:S01]  /*08a0*/  IMAD.MOV.U32 R21, RZ, RZ, R19 ;  /* 0x000000ffff157224 */ /* 0x000fe200078e0013 */
[----:B------:R-:W-:Y:S02]  /*08b0*/  MOV R19, R4 ;  /* 0x0000000400137202 */ /* 0x000fe40000000f00 */
[----:B------:R-:W-:Y:S02]  /*08c0*/  MOV R18, 0x8e0 ;  /* 0x000008e000127802 */ /* 0x000fe40000000f00 */
[----:B------:R-:W-:Y:S05]  /*08d0*/  CALL.REL.NOINC `($__internal_12_$__cuda_sm20_div_s64) ;  /* 0x0000003400e47944 */ /* 0x000fea0003c00000 */
.L_x_374:
[----:B------:R-:W-:Y:S05]  /*08e0*/  BSYNC.RECONVERGENT B0 ;  /* 0x0000000000007941 */ /* 0x000fea0003800200 */
.L_x_372:
        /* <DEDUP_REMOVED lines=116> */
.L_x_376:
[----:B------:R-:W-:Y:S01]  /*1030*/  IMAD.MOV.U32 R27, RZ, RZ, R16 ;  /* 0x000000ffff1b7224 */ /* 0x000fe200078e0010 */
[----:B------:R-:W-:Y:S01]  /*1040*/  MOV R20, R11 ;  /* 0x0000000b00147202 */ /* 0x000fe20000000f00 */
[----:B------:R-:W-:Y:S01]  /*1050*/  IMAD.MOV.U32 R21, RZ, RZ, R17 ;  /* 0x000000ffff157224 */ /* 0x000fe200078e0011 */
[----:B------:R-:W-:Y:S02]  /*1060*/  MOV R19, R3 ;  /* 0x0000000300137202 */ /* 0x000fe40000000f00 */
[----:B------:R-:W-:Y:S02]  /*1070*/  MOV R18, 0x1090 ;  /* 0x0000109000127802 */ /* 0x000fe40000000f00 */
[----:B------:R-:W-:Y:S05]  /*1080*/  CALL.REL.NOINC `($__internal_12_$__cuda_sm20_div_s64) ;  /* 0x0000002c00f87944 */ /* 0x000fea0003c00000 */
[----:B------:R-:W-:Y:S02]  /*1090*/  MOV R32, R16 ;  /* 0x0000001000207202 */ /* 0x000fe40000000f00 */
[----:B------:R-:W-:Y:S02]  /*10a0*/  MOV R33, R17 ;  /* 0x0000001100217202 */ /* 0x000fe40000000f00 */
.L_x_377:
[----:B------:R-:W-:Y:S05]  /*10b0*/  BSYNC.RECONVERGENT B0 ;  /* 0x0000000000007941 */ /* 0x000fea0003800200 */
.L_x_375:
        /* <DEDUP_REMOVED lines=57> */
.L_x_379:
[----:B------:R-:W-:Y:S01]  /*1450*/  IMAD.MOV.U32 R27, RZ, RZ, R30 ;  /* 0x000000ffff1b7224 */ /* 0x000fe200078e001e */
[----:B------:R-:W-:Y:S01]  /*1460*/  MOV R21, R31 ;  /* 0x0000001f00157202 */ /* 0x000fe20000000f00 */
[----:B------:R-:W-:Y:S01]  /*1470*/  IMAD.MOV.U32 R20, RZ, RZ, R9 ;  /* 0x000000ffff147224 */ /* 0x000fe200078e0009 */
[----:B------:R-:W-:Y:S02]  /*1480*/  MOV R18, 0x14a0 ;  /* 0x000014a000127802 */ /* 0x000fe40000000f00 */
[----:B------:R-:W-:Y:S05]  /*1490*/  CALL.REL.NOINC `($__internal_12_$__cuda_sm20_div_s64) ;  /* 0x0000002800f47944 */ /* 0x000fea0003c00000 */
[----:B------:R-:W-:Y:S02]  /*14a0*/  MOV R22, R16 ;  /* 0x0000001000167202 */ /* 0x000fe40000000f00 */
[----:B------:R-:W-:Y:S02]  /*14b0*/  MOV R23, R17 ;  /* 0x0000001100177202 */ /* 0x000fe40000000f00 */
.L_x_380:
[----:B------:R-:W-:Y:S05]  /*14c0*/  BSYNC.RECONVERGENT B0 ;  /* 0x0000000000007941 */ /* 0x000fea0003800200 */
.L_x_378:
[----:B------:R-:W0:Y:S01]  /*14d0*/  LDCU UR5, c[0x0][0x434] ;  /* 0x00008680ff0577ac */ /* 0x000e220008000800 */
[----:B------:R-:W-:Y:S01]  /*14e0*/  IMAD.MOV.U32 R16, RZ, RZ, RZ ;  /* 0x000000ffff107224 */ /* 0x000fe200078e00ff */
[C---:B------:R-:W-:Y:S01]  /*14f0*/  ISETP.GT.U32.AND P1, PT, R0.reuse, 0x3f, PT ;  /* 0x0000003f0000780c */ /* 0x040fe20003f24070 */
[----:B------:R-:W-:Y:S01]  /*1500*/  BSSY.RECONVERGENT B0, `(.L_x_381) ;  /* 0x000003d000007945 */ /* 0x000fe20003800200 */
[----:B------:R-:W1:Y:S01]  /*1510*/  LDCU UR4, c[0x0][0x534] ;  /* 0x0000a680ff0477ac */ /* 0x000e620008000800 */
[----:B------:R-:W-:Y:S01]  /*1520*/  LOP3.LUT R25, R0, 0x3, RZ, 0xc0, !PT ;  /* 0x0000000300197812 */ /* 0x000fe200078ec0ff */
[----:B------:R-:W-:Y:S01]  /*1530*/  IMAD.MOV.U32 R18, RZ, RZ, -0x800000 ;  /* 0xff800000ff127424 */ /* 0x000fe200078e00ff */
[----:B------:R-:W-:Y:S01]  /*1540*/  MOV R26, 0xff800000 ;  /* 0xff800000001a7802 */ /* 0x000fe20000000f00 */
[----:B------:R-:W2:Y:S01]  /*1550*/  LDCU UR9, c[0x0][0x430] ;  /* 0x00008600ff0977ac */ /* 0x000ea20008000800 */
[----:B------:R-:W-:Y:S01]  /*1560*/  USHF.R.S32.HI UR16, URZ, 0x1f, UR10 ;  /* 0x0000001fff107899 */ /* 0x000fe2000801140a */
[----:B------:R-:W3:Y:S01]  /*1570*/  LDCU.64 UR12, c[0x0][0x358] ;  /* 0x00006b00ff0c77ac */ /* 0x000ee20008000a00 */
[----:B0-----:R-:W-:-:S05]  /*1580*/  IMAD.U32 R7, RZ, RZ, UR5 ;  /* 0x00000005ff077e24 */ /* 0x001fca000f8e00ff */
[----:B------:R-:W-:Y:S01]  /*1590*/  IABS R7, R7 ;  /* 0x0000000700077213 */ /* 0x000fe20000000000 */
[----:B--2---:R-:W-:-:S03]  /*15a0*/  UIMAD UR9, UR5, UR9, URZ ;  /* 0x00000009050972a4 */ /* 0x004fc6000f8e02ff */
[----:B------:R-:W0:Y:S08]  /*15b0*/  I2F.RP R15, R7 ;  /* 0x00000007000f7306 */ /* 0x000e300000209400 */
[----:B0-----:R-:W0:Y:S02]  /*15c0*/  MUFU.RCP R13, R15 ;  /* 0x0000000f000d7308 */ /* 0x001e240000001000 */
[----:B0-----:R-:W-:-:S06]  /*15d0*/  VIADD R13, R13, 0xffffffe ;  /* 0x0ffffffe0d0d7836 */ /* 0x001fcc0000000000 */
[----:B------:R-:W0:Y:S02]  /*15e0*/  F2I.FTZ.U32.TRUNC.NTZ R17, R13 ;  /* 0x0000000d00117305 */ /* 0x000e24000021f000 */
[----:B0-----:R-:W-:Y:S01]  /*15f0*/  IMAD.MOV R6, RZ, RZ, -R17 ;  /* 0x000000ffff067224 */ /* 0x001fe200078e0a11 */
[----:B------:R-:W-:-:S03]  /*1600*/  MOV R13, 0x400 ;  /* 0x00000400000d7802 */ /* 0x000fc60000000f00 */
[----:B------:R-:W-:Y:S01]  /*1610*/  IMAD R8, R6, R7, RZ ;  /* 0x0000000706087224 */ /* 0x000fe200078e02ff */
[----:B------:R-:W-:Y:S02]  /*1620*/  IABS R6, R5 ;  /* 0x0000000500067213 */ /* 0x000fe40000000000 */
[----:B------:R-:W-:Y:S01]  /*1630*/  LOP3.LUT R5, R5, UR5, RZ, 0x3c, !PT ;  /* 0x0000000505057c12 */ /* 0x000fe2000f8e3cff */
[----:B------:R-:W-:Y:S02]  /*1640*/  IMAD.HI.U32 R17, R17, R8, R16 ;  /* 0x0000000811117227 */ /* 0x000fe400078e0010 */
[----:B------:R-:W0:Y:S01]  /*1650*/  S2R R16, SR_CgaCtaId ;  /* 0x0000000000107919 */ /* 0x000e220000008800 */
[----:B------:R-:W-:-:S03]  /*1660*/  ISETP.GE.AND P2, PT, R5, RZ, PT ;  /* 0x000000ff0500720c */ /* 0x000fc60003f46270 */
[----:B------:R-:W-:-:S05]  /*1670*/  IMAD.HI.U32 R17, R17, R6, RZ ;  /* 0x0000000611117227 */ /* 0x000fca00078e00ff */
[----:B------:R-:W-:-:S05]  /*1680*/  IADD3 R8, PT, PT, -R17, RZ, RZ ;  /* 0x000000ff11087210 */ /* 0x000fca0007ffe1ff */
[----:B------:R-:W-:Y:S01]  /*1690*/  IMAD R6, R7, R8, R6 ;  /* 0x0000000807067224 */ /* 0x000fe200078e0206 */
[----:B------:R-:W-:-:S04]  /*16a0*/  LOP3.LUT R8, R0, 0xf, RZ, 0xc0, !PT ;  /* 0x0000000f00087812 */ /* 0x000fc800078ec0ff */
[----:B------:R-:W-:-:S13]  /*16b0*/  ISETP.GT.U32.AND P0, PT, R7, R6, PT ;  /* 0x000000060700720c */ /* 0x000fda0003f04070 */
[----:B------:R-:W-:Y:S01]  /*16c0*/  @!P0 IMAD.IADD R6, R6, 0x1, -R7 ;  /* 0x0000000106068824 */ /* 0x000fe200078e0a07 */
[----:B0-----:R-:W-:Y:S01]  /*16d0*/  LEA R16, R16, R13, 0x18 ;  /* 0x0000000d10107211 */ /* 0x001fe200078ec0ff */
[----:B------:R-:W-:Y:S01]  /*16e0*/  @!P0 VIADD R17, R17, 0x1 ;  /* 0x0000000111118836 */ /* 0x000fe20000000000 */
[----:B------:R-:W-:Y:S02]  /*16f0*/  ISETP.NE.AND P0, PT, RZ, UR5, PT ;  /* 0x00000005ff007c0c */ /* 0x000fe4000bf05270 */
[----:B------:R-:W-:Y:S01]  /*1700*/  ISETP.GE.U32.AND P3, PT, R6, R7, PT ;  /* 0x000000070600720c */ /* 0x000fe20003f66070 */
[----:B------:R-:W-:Y:S01]  /*1710*/  IMAD R5, R25, 0x44, R16 ;  /* 0x0000004419057824 */ /* 0x000fe200078e0210 */
[----:B------:R-:W-:Y:S02]  /*1720*/  SHF.R.U32.HI R13, RZ, 0x4, R0 ;  /* 0x00000004ff0d7819 */ /* 0x000fe40000011600 */
[----:B------:R-:W-:-:S03]  /*1730*/  LOP3.LUT R6, R0, 0x3fc, RZ, 0xc0, !PT ;  /* 0x000003fc00067812 */ /* 0x000fc600078ec0ff */
[----:B------:R-:W-:Y:S01]  /*1740*/  @!P1 IMAD R7, R13, 0x44, R16 ;  /* 0x000000440d079824 */ /* 0x000fe200078e0210 */
[----:B------:R-:W-:-:S03]  /*1750*/  IADD3 R6, PT, PT, R5, R6, RZ ;  /* 0x0000000605067210 */ /* 0x000fc60007ffe0ff */
[----:B------:R-:W-:Y:S02]  /*1760*/  @!P1 IMAD R7, R8, 0x4, R7 ;  /* 0x0000000408079824 */ /* 0x000fe400078e0207 */
[----:B------:R-:W-:-:S04]  /*1770*/  @P3 VIADD R17, R17, 0x1 ;  /* 0x0000000111113836 */ /* 0x000fc80000000000 */
[----:B------:R-:W-:Y:S01]  /*1780*/  @!P2 IMAD.MOV R17, RZ, RZ, -R17 ;  /* 0x000000ffff11a224 */ /* 0x000fe200078e0a11 */
[----:B-1----:R-:W-:Y:S01]  /*1790*/  ISETP.GE.AND P2, PT, R13, UR4, PT ;  /* 0x000000040d007c0c */ /* 0x002fe2000bf46270 */
[----:B------:R-:W-:Y:S01]  /*17a0*/  ULOP3.LUT UR4, UR16, 0x1, URZ, 0xfc, !UPT ;  /* 0x0000000110047892 */ /* 0x000fe2000f8efcff */
[----:B------:R-:W-:-:S05]  /*17b0*/  @!P0 LOP3.LUT R17, RZ, UR5, RZ, 0x33, !PT ;  /* 0x00000005ff118c12 */ /* 0x000fca000f8e33ff */
[----:B------:R-:W-:-:S06]  /*17c0*/  IMAD R15, R17, UR4, RZ ;  /* 0x00000004110f7c24 */ /* 0x000fcc000f8e02ff */
[----:B---3--:R-:W-:Y:S05]  /*17d0*/  @P2 BRA `(.L_x_382) ;  /* 0x00000000003c2947 */ /* 0x008fea0003800000 */
        /* <DEDUP_REMOVED lines=15> */
.L_x_382:
[----:B------:R-:W-:Y:S05]  /*18d0*/  BSYNC.RECONVERGENT B0 ;  /* 0x0000000000007941 */ /* 0x000fea0003800200 */
.L_x_381:
[----:B-----5:R1:W-:Y:S01]  /*18e0*/  @!P1 STS [R7], R18 ;  /* 0x0000001207009388 */ /* 0x0203e20000000800 */
[----:B------:R-:W2:Y:S01]  /*18f0*/  LDC R13, c[0x0][0x3e0] ;  /* 0x0000f800ff0d7b82 */ /* 0x000ea20000000800 */
[----:B------:R-:W-:Y:S01]  /*1900*/  IABS R19, R15 ;  /* 0x0000000f00137213 */ /* 0x000fe20000000000 */
[----:B------:R-:W-:Y:S06]  /*1910*/  BSSY.RECONVERGENT B1, `(.L_x_383) ;  /* 0x0000174000017945 */ /* 0x000fec0003800200 */
[----:B------:R-:W-:Y:S01]  /*1920*/  BAR.SYNC.DEFER_BLOCKING 0x0 ;  /* 0x0000000000007b1d */ /* 0x000fe20000010000 */
[----:B------:R-:W-:-:S02]  /*1930*/  ISETP.NE.AND P5, PT, R15, RZ, PT ;  /* 0x000000ff0f00720c */ /* 0x000fc40003fa5270 */
[----:B------:R-:W-:Y:S02]  /*1940*/  IADD3 R2, PT, PT, R2, R19, RZ ;  /* 0x0000001302027210 */ /* 0x000fe40007ffe0ff */
[----:B--2---:R-:W-:Y:S01]  /*1950*/  IABS R16, R13 ;  /* 0x0000000d00107213 */ /* 0x004fe20000000000 */
[----:B-1----:R-:W-:Y:S01]  /*1960*/  I2F.RP R18, R19 ;  /* 0x0000001300127306 */ /* 0x002fe20000209400 */
[----:B------:R-:W1:Y:S07]  /*1970*/  @!P1 LDS R26, [R6] ;  /* 0x00000000061a9984 */ /* 0x000e6e0000000800 */
[----:B0-----:R-:W0:Y:S08]  /*1980*/  I2F.RP R20, R16 ;  /* 0x0000001000147306 */ /* 0x001e300000209400 */
[----:B0-----:R-:W0:Y:S02]  /*1990*/  MUFU.RCP R28, R20 ;  /* 0x00000014001c7308 */ /* 0x001e240000001000 */
[----:B0-----:R-:W-:Y:S01]  /*19a0*/  VIADD R28, R28, 0xffffffe ;  /* 0x0ffffffe1c1c7836 */ /* 0x001fe20000000000 */
[----:B-1----:R-:W0:Y:S05]  /*19b0*/  SHFL.BFLY PT, R5, R26, 0x2, 0x1f ;  /* 0x0c401f001a057f89 */ /* 0x002e2a00000e0000 */
[----:B------:R-:W1:Y:S02]  /*19c0*/  F2I.FTZ.U32.TRUNC.NTZ R29, R28 ;  /* 0x0000001c001d7305 */ /* 0x000e64000021f000 */
[----:B-1----:R-:W-:-:S02]  /*19d0*/  IMAD.MOV R27, RZ, RZ, -R29 ;  /* 0x000000ffff1b7224 */ /* 0x002fc400078e0a1d */
[----:B------:R-:W-:Y:S01]  /*19e0*/  IMAD.MOV.U32 R28, RZ, RZ, RZ ;  /* 0x000000ffff1c7224 */ /* 0x000fe200078e00ff */
[----:B0-----:R-:W-:-:S05]  /*19f0*/  FMNMX.FTZ R8, R5, R26, !PT ;  /* 0x0000001a05087209 */ /* 0x001fca0007810000 */
[----:B------:R-:W0:Y:S02]  /*1a00*/  SHFL.BFLY PT, R5, R8, 0x1, 0x1f ;  /* 0x0c201f0008057f89 */ /* 0x000e2400000e0000 */
[----:B0-----:R-:W-:Y:S01]  /*1a10*/  FMNMX.FTZ R7, R8, R5, !PT ;  /* 0x0000000508077209 */ /* 0x001fe20007810000 */
[----:B------:R-:W-:Y:S01]  /*1a20*/  IMAD R8, R27, R16, RZ ;  /* 0x000000101b087224 */ /* 0x000fe200078e02ff */
[----:B------:R-:W0:Y:S02]  /*1a30*/  MUFU.RCP R5, R18 ;  /* 0x0000001200057308 */ /* 0x000e240000001000 */
[----:B------:R-:W-:Y:S01]  /*1a40*/  FSETP.NEU.FTZ.AND P0, PT, R7, -INF , PT ;  /* 0xff8000000700780b */ /* 0x000fe20003f1d000 */
[----:B------:R-:W-:-:S03]  /*1a50*/  IMAD.HI.U32 R8, R29, R8, R28 ;  /* 0x000000081d087227 */ /* 0x000fc600078e001c */
[----:B------:R-:W-:-:S05]  /*1a60*/  FSEL R7, R7, RZ, P0 ;  /* 0x000000ff07077208 */ /* 0x000fca0000000000 */
[----:B------:R-:W-:-:S04]  /*1a70*/  FADD.FTZ R21, -R7, R26 ;  /* 0x0000001a07157221 */ /* 0x000fc80000010100 */
[----:B------:R-:W-:Y:S01]  /*1a80*/  FMUL.FTZ R21, R21, 1.4426950216293334961 ;  /* 0x3fb8aa3b15157820 */ /* 0x000fe20000410000 */
[----:B0-----:R-:W-:-:S05]  /*1a90*/  VIADD R30, R5, 0xffffffe ;  /* 0x0ffffffe051e7836 */ /* 0x001fca0000000000 */
[----:B------:R-:W0:Y:S04]  /*1aa0*/  MUFU.EX2 R21, R21 ;  /* 0x0000001500157308 */ /* 0x000e280000000800 */
[----:B------:R-:W1:Y:S01]  /*1ab0*/  F2I.FTZ.U32.TRUNC.NTZ R31, R30 ;  /* 0x0000001e001f7305 */ /* 0x000e62000021f000 */
[----:B0-----:R-:W0:Y:S01]  /*1ac0*/  SHFL.BFLY PT, R18, R21, 0x2, 0x1f ;  /* 0x0c401f0015127f89 */ /* 0x001e2200000e0000 */
[----:B-1----:R-:W-:Y:S02]  /*1ad0*/  IMAD.MOV R5, RZ, RZ, -R31 ;  /* 0x000000ffff057224 */ /* 0x002fe400078e0a1f */
[----:B------:R-:W-:Y:S02]  /*1ae0*/  IMAD.MOV.U32 R30, RZ, RZ, RZ ;  /* 0x000000ffff1e7224 */ /* 0x000fe400078e00ff */
[----:B------:R-:W-:Y:S01]  /*1af0*/  IMAD.MOV.U32 R20, RZ, RZ, R5 ;  /* 0x000000ffff147224 */ /* 0x000fe200078e0005 */
[----:B------:R-:W-:-:S03]  /*1b00*/  IABS R5, R2 ;  /* 0x0000000200057213 */ /* 0x000fc60000000000 */
[----:B------:R-:W-:Y:S01]  /*1b10*/  IMAD R27, R20, R19, RZ ;  /* 0x00000013141b7224 */ /* 0x000fe200078e02ff */
[----:B------:R-:W-:Y:S01]  /*1b20*/  IABS R20, R15 ;  /* 0x0000000f00147213 */ /* 0x000fe20000000000 */
[----:B------:R-:W-:-:S03]  /*1b30*/  IMAD.HI.U32 R8, R8, R5, RZ ;  /* 0x0000000508087227 */ /* 0x000fc600078e00ff */
[----:B------:R-:W-:Y:S01]  /*1b40*/  IADD3 R20, PT, PT, RZ, -R20, RZ ;  /* 0x80000014ff147210 */ /* 0x000fe20007ffe0ff */
[----:B------:R-:W-:-:S04]  /*1b50*/  IMAD.HI.U32 R30, R31, R27, R30 ;  /* 0x0000001b1f1e7227 */ /* 0x000fc800078e001e */
[----:B------:R-:W-:Y:S02]  /*1b60*/  IMAD.MOV R24, RZ, RZ, -R8 ;  /* 0x000000ffff187224 */ /* 0x000fe400078e0a08 */
[----:B0-----:R-:W-:Y:S01]  /*1b70*/  FADD.FTZ R18, R21, R18 ;  /* 0x0000001215127221 */ /* 0x001fe20000010000 */
[----:B------:R-:W-:-:S04]  /*1b80*/  IMAD.HI.U32 R30, R30, R5, RZ ;  /* 0x000000051e1e7227 */ /* 0x000fc800078e00ff */
[--C-:B------:R-:W-:Y:S02]  /*1b90*/  IMAD R20, R30, R20, R5.reuse ;  /* 0x000000141e147224 */ /* 0x100fe400078e0205 */
[C---:B------:R-:W-:Y:S02]  /*1ba0*/  IMAD R21, R16.reuse, R24, R5 ;  /* 0x0000001810157224 */ /* 0x040fe400078e0205 */
[----:B------:R-:W0:Y:S01]  /*1bb0*/  SHFL.BFLY PT, R5, R18, 0x1, 0x1f ;  /* 0x0c201f0012057f89 */ /* 0x000e2200000e0000 */
[----:B------:R-:W-:Y:S02]  /*1bc0*/  ISETP.GT.U32.AND P1, PT, R19, R20, PT ;  /* 0x000000141300720c */ /* 0x000fe40003f24070 */
[----:B------:R-:W-:-:S11]  /*1bd0*/  ISETP.GT.U32.AND P0, PT, R16, R21, PT ;  /* 0x000000151000720c */ /* 0x000fd60003f04070 */
[----:B------:R-:W-:Y:S01]  /*1be0*/  @!P1 IMAD.IADD R20, R20, 0x1, -R19 ;  /* 0x0000000114149824 */ /* 0x000fe200078e0a13 */
[----:B------:R-:W-:Y:S01]  /*1bf0*/  @!P1 IADD3 R30, PT, PT, R30, 0x1, RZ ;  /* 0x000000011e1e9810 */ /* 0x000fe20007ffe0ff */
[----:B------:R-:W-:Y:S02]  /*1c00*/  @!P0 IMAD.IADD R21, R21, 0x1, -R16 ;  /* 0x0000000115158824 */ /* 0x000fe400078e0a10 */
[----:B------:R-:W-:Y:S01]  /*1c10*/  @!P0 VIADD R8, R8, 0x1 ;  /* 0x0000000108088836 */ /* 0x000fe20000000000 */
[-C--:B------:R-:W-:Y:S02]  /*1c20*/  ISETP.GE.U32.AND P2, PT, R20, R19.reuse, PT ;  /* 0x000000131400720c */ /* 0x080fe40003f46070 */
[----:B------:R-:W-:Y:S02]  /*1c30*/  LOP3.LUT R20, R2, R19, RZ, 0x3c, !PT ;  /* 0x0000001302147212 */ /* 0x000fe400078e3cff */
[----:B------:R-:W-:Y:S01]  /*1c40*/  ISETP.GE.U32.AND P4, PT, R21, R16, PT ;  /* 0x000000101500720c */ /* 0x000fe20003f86070 */
[----:B0-----:R-:W-:Y:S01]  /*1c50*/  FADD.FTZ R5, R18, R5 ;  /* 0x0000000512057221 */ /* 0x001fe20000010000 */
[----:B------:R-:W-:-:S02]  /*1c60*/  LOP3.LUT R2, R2, R13, RZ, 0x3c, !PT ;  /* 0x0000000d02027212 */ /* 0x000fc400078e3cff */
[----:B------:R-:W-:Y:S02]  /*1c70*/  ISETP.NE.AND P0, PT, R13, RZ, PT ;  /* 0x000000ff0d00720c */ /* 0x000fe40003f05270 */
[----:B------:R-:W-:Y:S02]  /*1c80*/  FSETP.NE.FTZ.AND P1, PT, R5, RZ, PT ;  /* 0x000000ff0500720b */ /* 0x000fe40003f35000 */
[----:B------:R-:W-:Y:S01]  /*1c90*/  ISETP.GE.AND P3, PT, R20, RZ, PT ;  /* 0x000000ff1400720c */ /* 0x000fe20003f66270 */
[----:B------:R-:W-:Y:S01]  /*1ca0*/  @P2 VIADD R30, R30, 0x1 ;  /* 0x000000011e1e2836 */ /* 0x000fe20000000000 */
[----:B------:R-:W-:-:S03]  /*1cb0*/  ISETP.GE.AND P2, PT, R2, RZ, PT ;  /* 0x000000ff0200720c */ /* 0x000fc60003f46270 */
[----:B------:R-:W-:-:S06]  /*1cc0*/  @P4 VIADD R8, R8, 0x1 ;  /* 0x0000000108084836 */ /* 0x000fcc0000000000 */
[----:B------:R0:W1:Y:S02]  /*1cd0*/  @P1 MUFU.LG2 R2, R5 ;  /* 0x0000000500021308 */ /* 0x0000640000000c00 */
[----:B------:R-:W-:Y:S02]  /*1ce0*/  @!P3 IADD3 R30, PT, PT, -R30, RZ, RZ ;  /* 0x000000ff1e1eb210 */ /* 0x000fe40007ffe1ff */
[----:B------:R-:W-:Y:S01]  /*1cf0*/  @!P2 IMAD.MOV R8, RZ, RZ, -R8 ;  /* 0x000000ffff08a224 */ /* 0x000fe200078e0a08 */
[----:B------:R-:W-:Y:S02]  /*1d00*/  @!P0 LOP3.LUT R8, RZ, R13, RZ, 0x33, !PT ;  /* 0x0000000dff088212 */ /* 0x000fe400078e33ff */
[----:B------:R-:W-:Y:S02]  /*1d10*/  LOP3.LUT P0, RZ, R0, 0x3c3, RZ, 0xc0, !PT ;  /* 0x000003c300ff7812 */ /* 0x000fe4000780c0ff */
[----:B------:R-:W-:Y:S02]  /*1d20*/  ISETP.NE.AND P3, PT, R17, RZ, PT ;  /* 0x000000ff1100720c */ /* 0x000fe40003f65270 */
[----:B------:R-:W-:-:S02]  /*1d30*/  @!P5 LOP3.LUT R30, RZ, R19, RZ, 0x33, !PT ;  /* 0x00000013ff1ed212 */ /* 0x000fc400078e33ff */
[----:B------:R-:W-:Y:S02]  /*1d40*/  SEL R16, RZ, 0x1, !P3 ;  /* 0x00000001ff107807 */ /* 0x000fe40005800000 */
[----:B------:R-:W-:Y:S02]  /*1d50*/  SHF.R.S32.HI R19, RZ, 0x1f, R15 ;  /* 0x0000001fff137819 */ /* 0x000fe4000001140f */
[----:B------:R-:W-:Y:S01]  /*1d60*/  ISETP.LT.U32.AND P2, PT, R22, R30, PT ;  /* 0x0000001e1600720c */ /* 0x000fe20003f41070 */
[----:B0-----:R-:W-:Y:S01]  /*1d70*/  IMAD R5, R8, UR11, RZ ;  /* 0x0000000b08057c24 */ /* 0x001fe2000f8e02ff */
[----:B------:R-:W-:Y:S02]  /*1d80*/  SHF.R.S32.HI R17, RZ, 0x1f, R30 ;  /* 0x0000001fff117819 */ /* 0x000fe4000001141e */
[----:B------:R-:W-:Y:S02]  /*1d90*/  LOP3.LUT R16, R19, R16, RZ, 0xfc, !PT ;  /* 0x0000001013107212 */ /* 0x000fe400078efcff */
[----:B------:R-:W-:Y:S01]  /*1da0*/  ISETP.LT.AND.EX P2, PT, R23, R17, PT, P2 ;  /* 0x000000111700720c */ /* 0x000fe20003f41320 */
[----:B------:R-:W-:-:S02]  /*1db0*/  IMAD.MOV.U32 R23, RZ, RZ, 0x7f800000 ;  /* 0x7f800000ff177424 */ /* 0x000fc400078e00ff */
[----:B-1----:R-:W-:Y:S01]  /*1dc0*/  @P1 FFMA.FTZ R23, R2, 0.69314718246459960938, R7 ;  /* 0x3f31721802171823 */ /* 0x002fe20000010007 */
[----:B------:R-:W-:Y:S01]  /*1dd0*/  IMAD R5, R16, R5, RZ ;  /* 0x0000000510057224 */ /* 0x000fe200078e02ff */
[----:B------:R-:W-:Y:S01]  /*1de0*/  SEL R8, R22, R30, P2 ;  /* 0x0000001e16087207 */ /* 0x000fe20001000000 */
[----:B------:R-:W-:Y:S01]  /*1df0*/  IMAD R7, R15, UR9, RZ ;  /* 0x000000090f077c24 */ /* 0x000fe2000f8e02ff */
[----:B------:R-:W-:Y:S05]  /*1e00*/  @P0 BRA `(.L_x_384) ;  /* 0x0000001000900947 */ /* 0x000fea0003800000 */
        /* <DEDUP_REMOVED lines=50> */
.L_x_386:
[----:B------:R-:W-:Y:S01]  /*2130*/  IMAD.MOV.U32 R21, RZ, RZ, RZ ;  /* 0x000000ffff157224 */ /* 0x000fe200078e00ff */
[----:B------:R-:W-:Y:S02]  /*2140*/  MOV R20, R30 ;  /* 0x0000001e00147202 */ /* 0x000fe40000000f00 */
[----:B------:R-:W-:Y:S02]  /*2150*/  MOV R18, 0x2170 ;  /* 0x0000217000127802 */ /* 0x000fe40000000f00 */
[----:B------:R-:W-:Y:S05]  /*2160*/  CALL.REL.NOINC `($__internal_12_$__cuda_sm20_div_s64) ;  /* 0x0000001c00c07944 */ /* 0x000fea0003c00000 */
[----:B------:R-:W-:Y:S02]  /*2170*/  IADD3 R13, PT, PT, -R16, RZ, RZ ;  /* 0x000000ff100d7210 */ /* 0x000fe40007ffe1ff */
[----:B------:R-:W-:-:S03]  /*2180*/  MOV R31, R17 ;  /* 0x00000011001f7202 */ /* 0x000fc60000000f00 */
[----:B------:R-:W-:Y:S01]  /*2190*/  IMAD R27, R30, R13, R27 ;  /* 0x0000000d1e1b7224 */ /* 0x000fe200078e021b */
[----:B------:R-:W-:-:S07]  /*21a0*/  MOV R30, R16 ;  /* 0x00000010001e7202 */ /* 0x000fce0000000f00 */
.L_x_387:
        /* <DEDUP_REMOVED lines=60> */
.L_x_389:
[----:B------:R-:W-:Y:S01]  /*2570*/  IMAD.MOV.U32 R27, RZ, RZ, R30 ;  /* 0x000000ffff1b7224 */ /* 0x000fe200078e001e */
[----:B------:R-:W-:Y:S01]  /*2580*/  MOV R21, R31 ;  /* 0x0000001f00157202 */ /* 0x000fe20000000f00 */
[----:B------:R-:W-:Y:S01]  /*2590*/  IMAD.MOV.U32 R20, RZ, RZ, R34 ;  /* 0x000000ffff147224 */ /* 0x000fe200078e0022 */
[----:B------:R-:W-:Y:S02]  /*25a0*/  MOV R18, 0x25c0 ;  /* 0x000025c000127802 */ /* 0x000fe40000000f00 */
[----:B------:R-:W-:Y:S05]  /*25b0*/  CALL.REL.NOINC `($__internal_12_$__cuda_sm20_div_s64) ;  /* 0x0000001800ac7944 */ /* 0x000fea0003c00000 */
[----:B------:R-:W-:-:S05]  /*25c0*/  IADD3 R31, PT, PT, -R16, RZ, RZ ;  /* 0x000000ff101f7210 */ /* 0x000fca0007ffe1ff */
[----:B------:R-:W-:Y:S02]  /*25d0*/  IMAD R31, R31, R34, R30 ;  /* 0x000000221f1f7224 */ /* 0x000fe400078e021e */
.L_x_390:
[----:B------:R-:W-:Y:S05]  /*25e0*/  BSYNC.RECONVERGENT B0 ;  /* 0x0000000000007941 */ /* 0x000fea0003800200 */
.L_x_388:
        /* <DEDUP_REMOVED lines=162> */
.L_x_385:
[----:B------:R-:W0:Y:S01]  /*3010*/  LDC.64 R4, c[0x0][0x420] ;  /* 0x00010800ff047b82 */ /* 0x000e220000000a00 */
[----:B------:R-:W-:-:S05]  /*3020*/  LEA.HI R2, R0, UR6, RZ, 0x1e ;  /* 0x0000000600027c11 */ /* 0x000fca000f8ff0ff */
[----:B0-----:R-:W-:-:S05]  /*3030*/  IMAD.WIDE.U32 R2, R2, 0x4, R4 ;  /* 0x0000000402027825 */ /* 0x001fca00078e0004 */
[----:B------:R1:W-:Y:S02]  /*3040*/  STG.E desc[UR12][R2.64], R23 ;  /* 0x0000001702007986 */ /* 0x0003e4000c10190c */
.L_x_384:
[----:B------:R-:W-:Y:S05]  /*3050*/  BSYNC.RECONVERGENT B1 ;  /* 0x0000000000017941 */ /* 0x000fea0003800200 */
.L_x_383:
        /* <DEDUP_REMOVED lines=9> */
[----:B------:R-:W-:Y:S02]  /*30f0*/  IMAD.MOV.U32 R13, RZ, RZ, RZ ;  /* 0x000000ffff0d7224 */ /* 0x000fe400078e00ff */
[----:B------:R-:W-:Y:S01]  /*3100*/  IMAD R30, R28, 0x60, R15 ;  /* 0x000000601c1e7824 */ /* 0x000fe200078e020f */
        /* <DEDUP_REMOVED lines=50> */
.L_x_393:
        /* <DEDUP_REMOVED lines=77> */
.L_x_392:
        /* <DEDUP_REMOVED lines=11> */
.L_x_394:
        /* <DEDUP_REMOVED lines=22> */
.L_x_391:
        /* <DEDUP_REMOVED lines=86> */
        .weak           $__internal_12_$__cuda_sm20_div_s64
        .type           $__internal_12_$__cuda_sm20_div_s64,@function
        .size           $__internal_12_$__cuda_sm20_div_s64,(.L_x_5446 - $__internal_12_$__cuda_sm20_div_s64)
$__internal_12_$__cuda_sm20_div_s64:
        /* <DEDUP_REMOVED lines=86> */
[----:B------:R-:W-:Y:S06]  /*45d0*/  RET.REL.NODEC R28 `(_ZN5flash32flash_fwd_splitkv_combine_kernelI23Flash_fwd_kernel_traitsILi96ELi64ELi128ELi4ELb0ELb0EN7cutlass10bfloat16_tE19Flash_kernel_traitsILi96ELi64ELi128ELi4ES3_EELi16ELi2ELb1EEEvNS_16Flash_fwd_paramsE) ;  /* 0xffffffb81c887950 */ /* 0x000fec0003c3ffff */
.L_x_395:
        /* <DEDUP_REMOVED lines=10> */
.L_x_5446:


//--------------------- .text._ZN5flash32flash_fwd_splitkv_combine_kernelI23Flash_fwd_kernel_traitsILi96ELi64ELi128ELi4ELb0ELb0EN7cutlass10bfloat16_tE19Flash_kernel_traitsILi96ELi64ELi128ELi4ES3_EELi16ELi1ELb1EEEvNS_16Flash_fwd_paramsE --------------------------
	.section	.text._ZN5flash32flash_fwd_splitkv_combine_kernelI23Flash_fwd_kernel_traitsILi96ELi64ELi128ELi4ELb0ELb0EN7cutlass10bfloat16_tE19Flash_kernel_traitsILi96ELi64ELi128ELi4ES3_EELi16ELi1ELb1EEEvNS_16Flash_fwd_paramsE,"ax",@progbits
	.align	128
        .global         _ZN5flash32flash_fwd_splitkv_combine_kernelI23Flash_fwd_kernel_traitsILi96ELi64ELi128ELi4ELb0ELb0EN7cutlass10bfloat16_tE19Flash_kernel_traitsILi96ELi64ELi128ELi4ES3_EELi16ELi1ELb1EEEvNS_16Flash_fwd_paramsE
        .type           _ZN5flash32flash_fwd_splitkv_combine_kernelI23Flash_fwd_kernel_traitsILi96ELi64ELi128ELi4ELb0ELb0EN7cutlass10bfloat16_tE19Flash_kernel_traitsILi96ELi64ELi128ELi4ES3_EELi16ELi1ELb1EEEvNS_16Flash_fwd_paramsE,@function
        .size           _ZN5flash32flash_fwd_splitkv_combine_kernelI23Flash_fwd_kernel_traitsILi96ELi64ELi128ELi4ELb0ELb0EN7cutlass10bfloat16_tE19Flash_kernel_traitsILi96ELi64ELi128ELi4ES3_EELi16ELi1ELb1EEEvNS_16Flash_fwd_paramsE,(.L_x_5447 - _ZN5flash32flash_fwd_splitkv_combine_kernelI23Flash_fwd_kernel_traitsILi96ELi64ELi128ELi4ELb0ELb0EN7cutlass10bfloat16_tE19Flash_kernel_traitsILi96ELi64ELi128ELi4ES3_EELi16ELi1ELb1EEEvNS_16Flash_fwd_paramsE)
        .other          _ZN5flash32flash_fwd_splitkv_combine_kernelI23Flash_fwd_kernel_traitsILi96ELi64ELi128ELi4ELb0ELb0EN7cutlass10bfloat16_tE19Flash_kernel_traitsILi96ELi64ELi128ELi4ES3_EELi16ELi1ELb1EEEvNS_16Flash_fwd_paramsE,@"STO_CUDA_ENTRY STV_DEFAULT"
_ZN5flash32flash_fwd_splitkv_combine_kernelI23Flash_fwd_kernel_traitsILi96ELi64ELi128ELi4ELb0ELb0EN7cutlass10bfloat16_tE19Flash_kernel_traitsILi96ELi64ELi128ELi4ES3_EELi16ELi1ELb1EEEvNS_16Flash_fwd_paramsE:
.text._ZN5flash32flash_fwd_splitkv_combine_kernelI23Flash_fwd_kernel_traitsILi96ELi64ELi128ELi4ELb0ELb0EN7cutlass10bfloat16_tE19Flash_kernel_traitsILi96ELi64ELi128ELi4ES3_EELi16ELi1ELb1EEEvNS_16Flash_fwd_paramsE:
        /* <DEDUP_REMOVED lines=38> */
.L_x_396:
[----:B------:R-:W-:Y:S01]  /*0260*/  IMAD.U32 R27, RZ, RZ, UR7 ;  /* 0x00000007ff1b7e24 */ /* 0x000fe2000f8e00ff */
[----:B------:R-:W-:Y:S01]  /*0270*/  MOV R20, UR14 ;  /* 0x0000000e00147c02 */ /* 0x000fe20008000f00 */
[----:B------:R-:W-:Y:S01]  /*0280*/  IMAD.U32 R21, RZ, RZ, UR15 ;  /* 0x0000000fff157e24 */ /* 0x000fe2000f8e00ff */
[----:B------:R-:W-:Y:S02]  /*0290*/  MOV R19, UR8 ;  /* 0x0000000800137c02 */ /* 0x000fe40008000f00 */
[----:B------:R-:W-:Y:S02]  /*02a0*/  MOV R18, 0x2c0 ;  /* 0x000002c000127802 */ /* 0x000fe40000000f00 */
[----:B------:R-:W-:Y:S05]  /*02b0*/  CALL.REL.NOINC `($__internal_13_$__cuda_sm20_div_s64) ;  /* 0x0000003c00607944 */ /* 0x000fea0003c00000 */
.L_x_397:
        /* <DEDUP_REMOVED lines=30> */
.L_x_399:
[----:B------:R-:W-:Y:S01]  /*04a0*/  IMAD.MOV.U32 R27, RZ, RZ, R16 ;  /* 0x000000ffff1b7224 */ /* 0x000fe200078e0010 */
[----:B------:R-:W-:Y:S02]  /*04b0*/  MOV R21, R17 ;  /* 0x0000001100157202 */ /* 0x000fe40000000f00 */
[----:B------:R-:W-:Y:S02]  /*04c0*/  MOV R18, 0x4e0 ;  /* 0x000004e000127802 */ /* 0x000fe40000000f00 */
[----:B------:R-:W-:Y:S05]  /*04d0*/  CALL.REL.NOINC `($__internal_13_$__cuda_sm20_div_s64) ;  /* 0x0000003800d87944 */ /* 0x000fea0003c00000 */
[----:B------:R-:W-:Y:S02]  /*04e0*/  MOV R6, R16 ;  /* 0x0000001000067202 */ /* 0x000fe40000000f00 */
[----:B------:R-:W-:Y:S02]  /*04f0*/  MOV R7, R17 ;  /* 0x0000001100077202 */ /* 0x000fe40000000f00 */
.L_x_400:
[----:B------:R-:W-:Y:S05]  /*0500*/  BSYNC.RECONVERGENT B0 ;  /* 0x0000000000007941 */ /* 0x000fea0003800200 */
.L_x_398:
        /* <DEDUP_REMOVED lines=55> */
.L_x_402:
[----:B------:R-:W-:Y:S01]  /*0880*/  IMAD.MOV.U32 R27, RZ, RZ, R20 ;  /* 0x000000ffff1b7224 */ /* 0x000fe200078e0014 */
[----:B------:R-:W-:Y:S01]  /*0890*/  MOV R20, R14 ;  /* 0x0000000e00147202 */ /* 0x000fe20000000f00 */
[----:B------:R-:W-:Y:S01]  /*08a0*/  IMAD.MOV.U32 R21, RZ, RZ, R19 ;  /* 0x000000ffff157224 */ /* 0x000fe200078e0013 */
[----:B------:R-:W-:Y:S02]  /*08b0*/  MOV R19, R4 ;  /* 0x0000000400137202 */ /* 0x000fe40000000f00 */
[----:B------:R-:W-:Y:S02]  /*08c0*/  MOV R18, 0x8e0 ;  /* 0x000008e000127802 */ /* 0x000fe40000000f00 */
[----:B------:R-:W-:Y:S05]  /*08d0*/  CALL.REL.NOINC `($__internal_13_$__cuda_sm20_div_s64) ;  /* 0x0000003400d87944 */ /* 0x000fea0003c00000 */
.L_x_403:
[----:B------:R-:W-:Y:S05]  /*08e0*/  BSYNC.RECONVERGENT B0 ;  /* 0x0000000000007941 */ /* 0x000fea0003800200 */
.L_x_401:
        /* <DEDUP_REMOVED lines=116> */
.L_x_405:
[----:B------:R-:W-:Y:S01]  /*1030*/  IMAD.MOV.U32 R27, RZ, RZ, R16 ;  /* 0x000000ffff1b7224 */ /* 0x000fe200078e0010 */
[----:B------:R-:W-:Y:S01]  /*1040*/  MOV R20, R11 ;  /* 0x0000000b00147202 */ /* 0x000fe20000000f00 */
[----:B------:R-:W-:Y:S01]  /*1050*/  IMAD.MOV.U32 R21, RZ, RZ, R17 ;  /* 0x000000ffff157224 */ /* 0x000fe200078e0011 */
[----:B------:R-:W-:Y:S02]  /*1060*/  MOV R19, R3 ;  /* 0x0000000300137202 */ /* 0x000fe40000000f00 */
[----:B------:R-:W-:Y:S02]  /*1070*/  MOV R18, 0x1090 ;  /* 0x0000109000127802 */ /* 0x000fe40000000f00 */
[----:B------:R-:W-:Y:S05]  /*1080*/  CALL.REL.NOINC `($__internal_13_$__cuda_sm20_div_s64) ;  /* 0x0000002c00ec7944 */ /* 0x000fea0003c00000 */
[----:B------:R-:W-:Y:S02]  /*1090*/  MOV R32, R16 ;  /* 0x0000001000207202 */ /* 0x000fe40000000f00 */
[----:B------:R-:W-:Y:S02]  /*10a0*/  MOV R33, R17 ;  /* 0x0000001100217202 */ /* 0x000fe40000000f00 */
.L_x_406:
[----:B------:R-:W-:Y:S05]  /*10b0*/  BSYNC.RECONVERGENT B0 ;  /* 0x0000000000007941 */ /* 0x000fea0003800200 */
.L_x_404:
        /* <DEDUP_REMOVED lines=58> */
.L_x_408:
[----:B------:R-:W-:Y:S01]  /*1460*/  IMAD.MOV.U32 R27, RZ, RZ, R6 ;  /* 0x000000ffff1b7224 */ /* 0x000fe200078e0006 */
[----:B------:R-:W-:Y:S01]  /*1470*/  MOV R21, R7 ;  /* 0x0000000700157202 */ /* 0x000fe20000000f00 */
[----:B------:R-:W-:Y:S01]  /*1480*/  IMAD.MOV.U32 R20, RZ, RZ, R9 ;  /* 0x000000ffff147224 */ /* 0x000fe200078e0009 */
[----:B------:R-:W-:Y:S02]  /*1490*/  MOV R18, 0x14b0 ;  /* 0x000014b000127802 */ /* 0x000fe40000000f00 */
[----:B------:R-:W-:Y:S05]  /*14a0*/  CALL.REL.NOINC `($__internal_13_$__cuda_sm20_div_s64) ;  /* 0x0000002800e47944 */ /* 0x000fea0003c00000 */
[----:B------:R-:W-:Y:S02]  /*14b0*/  MOV R18, R16 ;  /* 0x0000001000127202 */ /* 0x000fe40000000f00 */
[----:B------:R-:W-:Y:S02]  /*14c0*/  MOV R19, R17 ;  /* 0x0000001100137202 */ /* 0x000fe40000000f00 */
.L_x_409:
[----:B------:R-:W-:Y:S05]  /*14d0*/  BSYNC.RECONVERGENT B0 ;  /* 0x0000000000007941 */ /* 0x000fea0003800200 */
.L_x_407:
[----:B------:R-:W0:Y:S01]  /*14e0*/  LDCU UR5, c[0x0][0x434] ;  /* 0x00008680ff0577ac */ /* 0x000e220008000800 */
[----:B------:R-:W-:Y:S01]  /*14f0*/  IABS R6, R5 ;  /* 0x0000000500067213 */ /* 0x000fe20000000000 */
[----:B------:R-:W1:Y:S01]  /*1500*/  S2R R15, SR_CgaCtaId ;  /* 0x00000000000f7919 */ /* 0x000e620000008800 */
[----:B------:R-:W-:Y:S01]  /*1510*/  BSSY.RECONVERGENT B0, `(.L_x_410) ;  /* 0x000003f000007945 */ /* 0x000fe20003800200 */
[----:B------:R-:W2:Y:S01]  /*1520*/  LDCU UR16, c[0x0][0x534] ;  /* 0x0000a680ff1077ac */ /* 0x000ea20008000800 */
[----:B------:R-:W-:Y:S01]  /*1530*/  IMAD.MOV.U32 R26, RZ, RZ, -0x800000 ;  /* 0xff800000ff1a7424 */ /* 0x000fe200078e00ff */
[----:B------:R-:W3:Y:S01]  /*1540*/  LDCU UR9, c[0x0][0x430] ;  /* 0x00008600ff0977ac */ /* 0x000ee20008000800 */
[----:B------:R-:W-:Y:S01]  /*1550*/  USHF.R.S32.HI UR4, URZ, 0x1f, UR10 ;  /* 0x0000001fff047899 */ /* 0x000fe2000801140a */
[----:B------:R-:W4:Y:S01]  /*1560*/  LDCU.64 UR12, c[0x0][0x358] ;  /* 0x00006b00ff0c77ac */ /* 0x000f220008000a00 */
[----:B0-----:R-:W-:Y:S01]  /*1570*/  IMAD.U32 R7, RZ, RZ, UR5 ;  /* 0x00000005ff077e24 */ /* 0x001fe2000f8e00ff */
[----:B------:R-:W-:Y:S01]  /*1580*/  LOP3.LUT R5, R5, UR5, RZ, 0x3c, !PT ;  /* 0x0000000505057c12 */ /* 0x000fe2000f8e3cff */
[----:B------:R-:W-:-:S03]  /*1590*/  ULOP3.LUT UR4, UR4, 0x1, URZ, 0xfc, !UPT ;  /* 0x0000000104047892 */ /* 0x000fc6000f8efcff */
[----:B------:R-:W-:Y:S02]  /*15a0*/  IABS R7, R7 ;  /* 0x0000000700077213 */ /* 0x000fe40000000000 */
[----:B------:R-:W-:Y:S01]  /*15b0*/  ISETP.GE.AND P2, PT, R5, RZ, PT ;  /* 0x000000ff0500720c */ /* 0x000fe20003f46270 */
[----:B---3--:R-:W-:Y:S01]  /*15c0*/  UIMAD UR9, UR5, UR9, URZ ;  /* 0x00000009050972a4 */ /* 0x008fe2000f8e02ff */
[----:B------:R-:W0:Y:S08]  /*15d0*/  I2F.RP R13, R7 ;  /* 0x00000007000d7306 */ /* 0x000e300000209400 */
[----:B0-----:R-:W0:Y:S02]  /*15e0*/  MUFU.RCP R16, R13 ;  /* 0x0000000d00107308 */ /* 0x001e240000001000 */
[----:B0-----:R-:W-:-:S06]  /*15f0*/  VIADD R16, R16, 0xffffffe ;  /* 0x0ffffffe10107836 */ /* 0x001fcc0000000000 */
[----:B------:R-:W0:Y:S02]  /*1600*/  F2I.FTZ.U32.TRUNC.NTZ R17, R16 ;  /* 0x0000001000117305 */ /* 0x000e24000021f000 */
[----:B0-----:R-:W-:Y:S02]  /*1610*/  IMAD.MOV R0, RZ, RZ, -R17 ;  /* 0x000000ffff007224 */ /* 0x001fe400078e0a11 */
[----:B------:R-:W-:Y:S02]  /*1620*/  IMAD.MOV.U32 R16, RZ, RZ, RZ ;  /* 0x000000ffff107224 */ /* 0x000fe400078e00ff */
[----:B------:R-:W-:-:S04]  /*1630*/  IMAD R0, R0, R7, RZ ;  /* 0x0000000700007224 */ /* 0x000fc800078e02ff */
[----:B------:R-:W-:Y:S01]  /*1640*/  IMAD.HI.U32 R17, R17, R0, R16 ;  /* 0x0000000011117227 */ /* 0x000fe200078e0010 */
[----:B------:R-:W-:Y:S01]  /*1650*/  MOV R16, 0xff800000 ;  /* 0xff80000000107802 */ /* 0x000fe20000000f00 */
[----:B------:R-:W0:Y:S04]  /*1660*/  S2R R0, SR_TID.X ;  /* 0x0000000000007919 */ /* 0x000e280000002100 */
[----:B------:R-:W-:-:S05]  /*1670*/  IMAD.HI.U32 R8, R17, R6, RZ ;  /* 0x0000000611087227 */ /* 0x000fca00078e00ff */
[----:B------:R-:W-:-:S05]  /*1680*/  IADD3 R13, PT, PT, -R8, RZ, RZ ;  /* 0x000000ff080d7210 */ /* 0x000fca0007ffe1ff */
[C---:B------:R-:W-:Y:S02]  /*1690*/  IMAD R6, R7.reuse, R13, R6 ;  /* 0x0000000d07067224 */ /* 0x040fe400078e0206 */
[----:B------:R-:W3:Y:S03]  /*16a0*/  LDC R13, c[0x0][0x3e0] ;  /* 0x0000f800ff0d7b82 */ /* 0x000ee60000000800 */
[----:B------:R-:W-:-:S13]  /*16b0*/  ISETP.GT.U32.AND P0, PT, R7, R6, PT ;  /* 0x000000060700720c */ /* 0x000fda0003f04070 */
[----:B------:R-:W-:Y:S01]  /*16c0*/  @!P0 IMAD.IADD R6, R6, 0x1, -R7 ;  /* 0x0000000106068824 */ /* 0x000fe200078e0a07 */
[----:B0-----:R-:W-:Y:S01]  /*16d0*/  SHF.R.U32.HI R20, RZ, 0x4, R0 ;  /* 0x00000004ff147819 */ /* 0x001fe20000011600 */
[----:B------:R-:W-:Y:S01]  /*16e0*/  @!P0 VIADD R8, R8, 0x1 ;  /* 0x0000000108088836 */ /* 0x000fe20000000000 */
[----:B------:R-:W-:Y:S02]  /*16f0*/  ISETP.NE.AND P0, PT, RZ, UR5, PT ;  /* 0x00000005ff007c0c */ /* 0x000fe4000bf05270 */
[----:B------:R-:W-:Y:S02]  /*1700*/  ISETP.GE.U32.AND P3, PT, R6, R7, PT ;  /* 0x000000070600720c */ /* 0x000fe40003f66070 */
[C---:B------:R-:W-:Y:S02]  /*1710*/  ISETP.GT.U32.AND P1, PT, R0.reuse, 0x1f, PT ;  /* 0x0000001f0000780c */ /* 0x040fe40003f24070 */
[----:B------:R-:W-:Y:S02]  /*1720*/  MOV R6, 0x400 ;  /* 0x0000040000067802 */ /* 0x000fe40000000f00 */
[----:B------:R-:W-:-:S02]  /*1730*/  LOP3.LUT R25, R0, 0x1, RZ, 0xc0, !PT ;  /* 0x0000000100197812 */ /* 0x000fc400078ec0ff */
[----:B-1----:R-:W-:Y:S02]  /*1740*/  LEA R6, R15, R6, 0x18 ;  /* 0x000000060f067211 */ /* 0x002fe400078ec0ff */
[----:B------:R-:W-:Y:S02]  /*1750*/  SHF.R.U32.HI R27, RZ, 0x1, R0 ;  /* 0x00000001ff1b7819 */ /* 0x000fe40000011600 */
[----:B------:R-:W-:Y:S01]  /*1760*/  LOP3.LUT R17, R0, 0xf, RZ, 0xc0, !PT ;  /* 0x0000000f00117812 */ /* 0x000fe200078ec0ff */
[----:B------:R-:W-:Y:S02]  /*1770*/  @P3 VIADD R8, R8, 0x1 ;  /* 0x0000000108083836 */ /* 0x000fe40000000000 */
[C---:B------:R-:W-:Y:S02]  /*1780*/  @!P1 IMAD R22, R20.reuse, 0x44, R6 ;  /* 0x0000004414169824 */ /* 0x040fe400078e0206 */
[----:B------:R-:W-:Y:S01]  /*1790*/  @!P2 IMAD.MOV R8, RZ, RZ, -R8 ;  /* 0x000000ffff08a224 */ /* 0x000fe200078e0a08 */
[----:B--2---:R-:W-:Y:S01]  /*17a0*/  ISETP.GE.AND P2, PT, R20, UR16, PT ;  /* 0x0000001014007c0c */ /* 0x004fe2000bf46270 */
[----:B------:R-:W-:Y:S01]  /*17b0*/  IMAD R6, R25, 0x44, R6 ;  /* 0x0000004419067824 */ /* 0x000fe200078e0206 */
[----:B------:R-:W-:-:S02]  /*17c0*/  @!P0 LOP3.LUT R8, RZ, UR5, RZ, 0x33, !PT ;  /* 0x00000005ff088c12 */ /* 0x000fc4000f8e33ff */
[----:B------:R-:W-:Y:S01]  /*17d0*/  @!P1 LEA R7, R17, R22, 0x2 ;  /* 0x0000001611079211 */ /* 0x000fe200078e10ff */
[----:B------:R-:W-:Y:S02]  /*17e0*/  IMAD R6, R27, 0x4, R6 ;  /* 0x000000041b067824 */ /* 0x000fe400078e0206 */
[----:B------:R-:W-:-:S06]  /*17f0*/  IMAD R15, R8, UR4, RZ ;  /* 0x00000004080f7c24 */ /* 0x000fcc000f8e02ff */
[----:B---34-:R-:W-:Y:S05]  /*1800*/  @P2 BRA `(.L_x_411) ;  /* 0x00000000003c2947 */ /* 0x018fea0003800000 */
        /* <DEDUP_REMOVED lines=15> */
.L_x_411:
[----:B------:R-:W-:Y:S05]  /*1900*/  BSYNC.RECONVERGENT B0 ;  /* 0x0000000000007941 */ /* 0x000fea0003800200 */
.L_x_410:
[----:B-----5:R-:W-:Y:S01]  /*1910*/  @!P1 STS [R7], R16 ;  /* 0x0000001007009388 */ /* 0x020fe20000000800 */
[----:B0-----:R-:W-:Y:S01]  /*1920*/  IABS R17, R15 ;  /* 0x0000000f00117213 */ /* 0x001fe20000000000 */
[----:B------:R-:W-:Y:S01]  /*1930*/  BSSY.RECONVERGENT B1, `(.L_x_412) ;  /* 0x000016f000017945 */ /* 0x000fe20003800200 */
[----:B------:R-:W-:Y:S01]  /*1940*/  IABS R5, R13 ;  /* 0x0000000d00057213 */ /* 0x000fe20000000000 */
[----:B------:R-:W-:Y:S01]  /*1950*/  BAR.SYNC.DEFER_BLOCKING 0x0 ;  /* 0x0000000000007b1d */ /* 0x000fe20000010000 */
[----:B------:R-:W-:Y:S01]  /*1960*/  ISETP.NE.AND P5, PT, R15, RZ, PT ;  /* 0x000000ff0f00720c */ /* 0x000fe20003fa5270 */
[----:B------:R-:W-:Y:S01]  /*1970*/  IMAD.IADD R22, R2, 0x1, R17 ;  /* 0x0000000102167824 */ /* 0x000fe200078e0211 */
[----:B------:R-:W-:-:S03]  /*1980*/  IABS R2, R15 ;  /* 0x0000000f00027213 */ /* 0x000fc60000000000 */
[----:B------:R-:W0:Y:S02]  /*1990*/  I2F.RP R20, R17 ;  /* 0x0000001100147306 */ /* 0x000e240000209400 */
[----:B------:R-:W-:-:S06]  /*19a0*/  IMAD.MOV R2, RZ, RZ, -R2 ;  /* 0x000000ffff027224 */ /* 0x000fcc00078e0a02 */
[----:B------:R-:W1:Y:S08]  /*19b0*/  I2F.RP R21, R5 ;  /* 0x0000000500157306 */ /* 0x000e700000209400 */
[----:B0-----:R-:W0:Y:S01]  /*19c0*/  MUFU.RCP R28, R20 ;  /* 0x00000014001c7308 */ /* 0x001e220000001000 */
[----:B------:R-:W2:Y:S07]  /*19d0*/  @!P1 LDS R26, [R6] ;  /* 0x00000000061a9984 */ /* 0x000eae0000000800 */
[----:B-1----:R-:W1:Y:S01]  /*19e0*/  MUFU.RCP R30, R21 ;  /* 0x00000015001e7308 */ /* 0x002e620000001000 */
[----:B0-----:R-:W-:-:S07]  /*19f0*/  VIADD R28, R28, 0xffffffe ;  /* 0x0ffffffe1c1c7836 */ /* 0x001fce0000000000 */
[----:B------:R-:W0:Y:S01]  /*1a00*/  F2I.FTZ.U32.TRUNC.NTZ R29, R28 ;  /* 0x0000001c001d7305 */ /* 0x000e22000021f000 */
[----:B-1----:R-:W-:-:S07]  /*1a10*/  VIADD R30, R30, 0xffffffe ;  /* 0x0ffffffe1e1e7836 */ /* 0x002fce0000000000 */
[----:B------:R-:W1:Y:S01]  /*1a20*/  F2I.FTZ.U32.TRUNC.NTZ R31, R30 ;  /* 0x0000001e001f7305 */ /* 0x000e62000021f000 */
[----:B0-----:R-:W-:Y:S02]  /*1a30*/  IMAD.MOV R20, RZ, RZ, -R29 ;  /* 0x000000ffff147224 */ /* 0x001fe400078e0a1d */
[----:B------:R-:W-:Y:S02]  /*1a40*/  HFMA2 R28, -RZ, RZ, 0, 0 ;  /* 0x00000000ff1c7431 */ /* 0x000fe400000001ff */
[----:B------:R-:W-:Y:S01]  /*1a50*/  IMAD R20, R20, R17, RZ ;  /* 0x0000001114147224 */ /* 0x000fe200078e02ff */
[----:B--2---:R-:W0:Y:S01]  /*1a60*/  SHFL.BFLY PT, R7, R26, 0x1, 0x1f ;  /* 0x0c201f001a077f89 */ /* 0x004e2200000e0000 */
[----:B-1----:R-:W-:Y:S02]  /*1a70*/  IMAD.MOV R16, RZ, RZ, -R31 ;  /* 0x000000ffff107224 */ /* 0x002fe400078e0a1f */
[----:B------:R-:W-:Y:S02]  /*1a80*/  IMAD.MOV.U32 R30, RZ, RZ, RZ ;  /* 0x000000ffff1e7224 */ /* 0x000fe400078e00ff */
[----:B------:R-:W-:Y:S01]  /*1a90*/  IMAD R21, R16, R5, RZ ;  /* 0x0000000510157224 */ /* 0x000fe200078e02ff */
[----:B------:R-:W-:Y:S01]  /*1aa0*/  IABS R16, R22 ;  /* 0x0000001600107213 */ /* 0x000fe20000000000 */
[----:B------:R-:W-:-:S04]  /*1ab0*/  IMAD.HI.U32 R29, R29, R20, R28 ;  /* 0x000000141d1d7227 */ /* 0x000fc800078e001c */
[----:B------:R-:W-:-:S04]  /*1ac0*/  IMAD.HI.U32 R21, R31, R21, R30 ;  /* 0x000000151f157227 */ /* 0x000fc800078e001e */
[----:B------:R-:W-:-:S04]  /*1ad0*/  IMAD.HI.U32 R29, R29, R16, RZ ;  /* 0x000000101d1d7227 */ /* 0x000fc800078e00ff */
[----:B------:R-:W-:Y:S01]  /*1ae0*/  IMAD.HI.U32 R21, R21, R16, RZ ;  /* 0x0000001015157227 */ /* 0x000fe200078e00ff */
[----:B0-----:R-:W-:-:S03]  /*1af0*/  FMNMX.FTZ R7, R7, R26, !PT ;  /* 0x0000001a07077209 */ /* 0x001fc60007810000 */
[--C-:B------:R-:W-:Y:S02]  /*1b00*/  IMAD R2, R29, R2, R16.reuse ;  /* 0x000000021d027224 */ /* 0x100fe400078e0210 */
[----:B------:R-:W-:Y:S01]  /*1b10*/  IMAD.MOV R20, RZ, RZ, -R21 ;  /* 0x000000ffff147224 */ /* 0x000fe200078e0a15 */
[----:B------:R-:W-:Y:S02]  /*1b20*/  FSETP.NEU.FTZ.AND P0, PT, R7, -INF , PT ;  /* 0xff8000000700780b */ /* 0x000fe40003f1d000 */
[----:B------:R-:W-:Y:S01]  /*1b30*/  ISETP.GT.U32.AND P1, PT, R17, R2, PT ;  /* 0x000000021100720c */ /* 0x000fe20003f24070 */
[----:B------:R-:W-:Y:S01]  /*1b40*/  IMAD R20, R5, R20, R16 ;  /* 0x0000001405147224 */ /* 0x000fe200078e0210 */
[----:B------:R-:W-:-:S04]  /*1b50*/  FSEL R7, R7, RZ, P0 ;  /* 0x000000ff07077208 */ /* 0x000fc80000000000 */
[----:B------:R-:W-:Y:S01]  /*1b60*/  ISETP.GT.U32.AND P0, PT, R5, R20, PT ;  /* 0x000000140500720c */ /* 0x000fe20003f04070 */
[----:B------:R-:W-:-:S04]  /*1b70*/  FADD.FTZ R23, -R7, R26 ;  /* 0x0000001a07177221 */ /* 0x000fc80000010100 */
[----:B------:R-:W-:Y:S02]  /*1b80*/  FMUL.FTZ R23, R23, 1.4426950216293334961 ;  /* 0x3fb8aa3b17177820 */ /* 0x000fe40000410000 */
[----:B------:R-:W-:Y:S01]  /*1b90*/  @!P1 IMAD.IADD R2, R2, 0x1, -R17 ;  /* 0x0000000102029824 */ /* 0x000fe200078e0a11 */
[----:B------:R-:W-:-:S03]  /*1ba0*/  @!P1 IADD3 R29, PT, PT, R29, 0x1, RZ ;  /* 0x000000011d1d9810 */ /* 0x000fc60007ffe0ff */
[----:B------:R-:W0:Y:S01]  /*1bb0*/  MUFU.EX2 R23, R23 ;  /* 0x0000001700177308 */ /* 0x000e220000000800 */
        /* <DEDUP_REMOVED lines=9> */
[----:B0-----:R-:W0:Y:S01]  /*1c50*/  SHFL.BFLY PT, R16, R23, 0x1, 0x1f ;  /* 0x0c201f0017107f89 */ /* 0x001e2200000e0000 */
[----:B------:R-:W-:Y:S01]  /*1c60*/  @P2 VIADD R29, R29, 0x1 ;  /* 0x000000011d1d2836 */ /* 0x000fe20000000000 */
[----:B------:R-:W-:-:S04]  /*1c70*/  ISETP.GE.AND P2, PT, R22, RZ, PT ;  /* 0x000000ff1600720c */ /* 0x000fc80003f46270 */
[----:B------:R-:W-:-:S04]  /*1c80*/  @P4 VIADD R21, R21, 0x1 ;  /* 0x0000000115154836 */ /* 0x000fc80000000000 */
[----:B------:R-:W-:Y:S02]  /*1c90*/  @!P3 IADD3 R29, PT, PT, -R29, RZ, RZ ;  /* 0x000000ff1d1db210 */ /* 0x000fe40007ffe1ff */
[----:B------:R-:W-:Y:S02]  /*1ca0*/  ISETP.NE.AND P3, PT, R8, RZ, PT ;  /* 0x000000ff0800720c */ /* 0x000fe40003f65270 */
[----:B------:R-:W-:Y:S01]  /*1cb0*/  @!P5 LOP3.LUT R29, RZ, R17, RZ, 0x33, !PT ;  /* 0x00000011ff1dd212 */ /* 0x000fe200078e33ff */
[----:B------:R-:W-:Y:S01]  /*1cc0*/  @!P2 IMAD.MOV R21, RZ, RZ, -R21 ;  /* 0x000000ffff15a224 */ /* 0x000fe200078e0a15 */
[----:B------:R-:W-:Y:S02]  /*1cd0*/  @!P0 LOP3.LUT R21, RZ, R13, RZ, 0x33, !PT ;  /* 0x0000000dff158212 */ /* 0x000fe400078e33ff */
[----:B------:R-:W-:Y:S02]  /*1ce0*/  LOP3.LUT P0, RZ, R0, 0x3e1, RZ, 0xc0, !PT ;  /* 0x000003e100ff7812 */ /* 0x000fe4000780c0ff */
[----:B------:R-:W-:-:S02]  /*1cf0*/  SEL R5, RZ, 0x1, !P3 ;  /* 0x00000001ff057807 */ /* 0x000fc40005800000 */
[----:B------:R-:W-:Y:S01]  /*1d00*/  ISETP.LT.U32.AND P2, PT, R18, R29, PT ;  /* 0x0000001d1200720c */ /* 0x000fe20003f41070 */
[----:B0-----:R-:W-:Y:S01]  /*1d10*/  FADD.FTZ R16, R23, R16 ;  /* 0x0000001017107221 */ /* 0x001fe20000010000 */
[----:B------:R-:W-:Y:S01]  /*1d20*/  SHF.R.S32.HI R17, RZ, 0x1f, R29 ;  /* 0x0000001fff117819 */ /* 0x000fe2000001141d */
[----:B------:R-:W-:Y:S01]  /*1d30*/  IMAD.MOV.U32 R23, RZ, RZ, 0x7f800000 ;  /* 0x7f800000ff177424 */ /* 0x000fe200078e00ff */
[----:B------:R-:W-:Y:S01]  /*1d40*/  LOP3.LUT R5, R2, R5, RZ, 0xfc, !PT ;  /* 0x0000000502057212 */ /* 0x000fe200078efcff */
[----:B------:R-:W-:Y:S01]  /*1d50*/  IMAD R2, R21, UR11, RZ ;  /* 0x0000000b15027c24 */ /* 0x000fe2000f8e02ff */
[----:B------:R-:W-:Y:S02]  /*1d60*/  FSETP.NE.FTZ.AND P1, PT, R16, RZ, PT ;  /* 0x000000ff1000720b */ /* 0x000fe40003f35000 */
[----:B------:R-:W-:Y:S01]  /*1d70*/  ISETP.LT.AND.EX P2, PT, R19, R17, PT, P2 ;  /* 0x000000111300720c */ /* 0x000fe20003f41320 */
[----:B------:R-:W-:-:S03]  /*1d80*/  IMAD R5, R5, R2, RZ ;  /* 0x0000000205057224 */ /* 0x000fc600078e02ff */
[----:B------:R-:W-:-:S07]  /*1d90*/  SEL R8, R18, R29, P2 ;  /* 0x0000001d12087207 */ /* 0x000fce0001000000 */
        /* <DEDUP_REMOVED lines=54> */
.L_x_415:
[----:B------:R-:W-:Y:S01]  /*2100*/  IMAD.MOV.U32 R21, RZ, RZ, RZ ;  /* 0x000000ffff157224 */ /* 0x000fe200078e00ff */
[----:B------:R-:W-:Y:S02]  /*2110*/  MOV R20, R30 ;  /* 0x0000001e00147202 */ /* 0x000fe40000000f00 */
[----:B------:R-:W-:Y:S02]  /*2120*/  MOV R18, 0x2140 ;  /* 0x0000214000127802 */ /* 0x000fe40000000f00 */
[----:B------:R-:W-:Y:S05]  /*2130*/  CALL.REL.NOINC `($__internal_13_$__cuda_sm20_div_s64) ;  /* 0x0000001c00c07944 */ /* 0x000fea0003c00000 */
[----:B------:R-:W-:Y:S02]  /*2140*/  IADD3 R13, PT, PT, -R16, RZ, RZ ;  /* 0x000000ff100d7210 */ /* 0x000fe40007ffe1ff */
[----:B------:R-:W-:-:S03]  /*2150*/  MOV R31, R17 ;  /* 0x00000011001f7202 */ /* 0x000fc60000000f00 */
[----:B------:R-:W-:Y:S01]  /*2160*/  IMAD R27, R30, R13, R27 ;  /* 0x0000000d1e1b7224 */ /* 0x000fe200078e021b */
[----:B------:R-:W-:-:S07]  /*2170*/  MOV R30, R16 ;  /* 0x00000010001e7202 */ /* 0x000fce0000000f00 */
.L_x_416:
        /* <DEDUP_REMOVED lines=60> */
.L_x_418:
[----:B------:R-:W-:Y:S01]  /*2540*/  IMAD.MOV.U32 R27, RZ, RZ, R30 ;  /* 0x000000ffff1b7224 */ /* 0x000fe200078e001e */
[----:B------:R-:W-:Y:S01]  /*2550*/  MOV R21, R31 ;  /* 0x0000001f00157202 */ /* 0x000fe20000000f00 */
[----:B------:R-:W-:Y:S01]  /*2560*/  IMAD.MOV.U32 R20, RZ, RZ, R34 ;  /* 0x000000ffff147224 */ /* 0x000fe200078e0022 */
[----:B------:R-:W-:Y:S02]  /*2570*/  MOV R18, 0x2590 ;  /* 0x0000259000127802 */ /* 0x000fe40000000f00 */
[----:B------:R-:W-:Y:S05]  /*2580*/  CALL.REL.NOINC `($__internal_13_$__cuda_sm20_div_s64) ;  /* 0x0000001800ac7944 */ /* 0x000fea0003c00000 */
[----:B------:R-:W-:-:S05]  /*2590*/  IADD3 R31, PT, PT, -R16, RZ, RZ ;  /* 0x000000ff101f7210 */ /* 0x000fca0007ffe1ff */
[----:B------:R-:W-:Y:S02]  /*25a0*/  IMAD R31, R31, R34, R30 ;  /* 0x000000221f1f7224 */ /* 0x000fe400078e021e */
.L_x_419:
[----:B------:R-:W-:Y:S05]  /*25b0*/  BSYNC.RECONVERGENT B0 ;  /* 0x0000000000007941 */ /* 0x000fea0003800200 */
.L_x_417:
        /* <DEDUP_REMOVED lines=162> */
.L_x_414:
[----:B------:R-:W0:Y:S01]  /*2fe0*/  LDC.64 R2, c[0x0][0x420] ;  /* 0x00010800ff027b82 */ /* 0x000e220000000a00 */
[----:B------:R-:W-:-:S05]  /*2ff0*/  IADD3 R27, PT, PT, R27, UR6, RZ ;  /* 0x000000061b1b7c10 */ /* 0x000fca000fffe0ff */
[----:B0-----:R-:W-:-:S05]  /*3000*/  IMAD.WIDE.U32 R2, R27, 0x4, R2 ;  /* 0x000000041b027825 */ /* 0x001fca00078e0002 */
[----:B------:R1:W-:Y:S02]  /*3010*/  STG.E desc[UR12][R2.64], R23 ;  /* 0x0000001702007986 */ /* 0x0003e4000c10190c */
.L_x_413:
[----:B------:R-:W-:Y:S05]  /*3020*/  BSYNC.RECONVERGENT B1 ;  /* 0x0000000000017941 */ /* 0x000fea0003800200 */
.L_x_412:
        /* <DEDUP_REMOVED lines=61> */
.L_x_422:
        /* <DEDUP_REMOVED lines=77> */
.L_x_421:
        /* <DEDUP_REMOVED lines=11> */
.L_x_423:
        /* <DEDUP_REMOVED lines=22> */
.L_x_420:
        /* <DEDUP_REMOVED lines=86> */
        .weak           $__internal_13_$__cuda_sm20_div_s64
        .type           $__internal_13_$__cuda_sm20_div_s64,@function
        .size           $__internal_13_$__cuda_sm20_div_s64,(.L_x_5447 - $__internal_13_$__cuda_sm20_div_s64)
$__internal_13_$__cuda_sm20_div_s64:
        /* <DEDUP_REMOVED lines=86> */
[----:B------:R-:W-:Y:S06]  /*45a0*/  RET.REL.NODEC R28 `(_ZN5flash32flash_fwd_splitkv_combine_kernelI23Flash_fwd_kernel_traitsILi96ELi64ELi128ELi4ELb0ELb0EN7cutlass10bfloat16_tE19Flash_kernel_traitsILi96ELi64ELi128ELi4ES3_EELi16ELi1ELb1EEEvNS_16Flash_fwd_paramsE) ;  /* 0xffffffb81c947950 */ /* 0x000fec0003c3ffff */
.L_x_424:
        /* <DEDUP_REMOVED lines=13> */
.L_x_5447:


//--------------------- .text._ZN5flash24flash_fwd_splitkv_kernelI23Flash_fwd_kernel_traitsILi96ELi64ELi128ELi4ELb0ELb0EN7cutlass10bfloat16_tE19Flash_kernel_traitsILi96ELi64ELi128ELi4ES3_EELb1ELb0ELb0ELb0ELb0ELb0ELb0ELb0EEEvNS_16Flash_fwd_paramsE --------------------------
	.section	.text._ZN5flash24flash_fwd_splitkv_kernelI23Flash_fwd_kernel_traitsILi96ELi64ELi128ELi4ELb0ELb0EN7cutlass10bfloat16_tE19Flash_kernel_traitsILi96ELi64ELi128ELi4ES3_EELb1ELb0ELb0ELb0ELb0ELb0ELb0ELb0EEEvNS_16Flash_fwd_paramsE,"ax",@progbits
	.align	128
        .global         _ZN5flash24flash_fwd_splitkv_kernelI23Flash_fwd_kernel_traitsILi96ELi64ELi128ELi4ELb0ELb0EN7cutlass10bfloat16_tE19Flash_kernel_traitsILi96ELi64ELi128ELi4ES3_EELb1ELb0ELb0ELb0ELb0ELb0ELb0ELb0EEEvNS_16Flash_fwd_paramsE
        .type           _ZN5flash24flash_fwd_splitkv_kernelI23Flash_fwd_kernel_traitsILi96ELi64ELi128ELi4ELb0ELb0EN7cutlass10bfloat16_tE19Flash_kernel_traitsILi96ELi64ELi128ELi4ES3_EELb1ELb0ELb0ELb0ELb0ELb0ELb0ELb0EEEvNS_16Flash_fwd_paramsE,@function
        .size           _ZN5flash24flash_fwd_splitkv_kernelI23Flash_fwd_kernel_traitsILi96ELi64ELi128ELi4ELb0ELb0EN7cutlass10bfloat16_tE19Flash_kernel_traitsILi96ELi64ELi128ELi4ES3_EELb1ELb0ELb0ELb0ELb0ELb0ELb0ELb0EEEvNS_16Flash_fwd_paramsE,(.L_x_5476 - _ZN5flash24flash_fwd_splitkv_kernelI23Flash_fwd_kernel_traitsILi96ELi64ELi128ELi4ELb0ELb0EN7cutlass10bfloat16_tE19Flash_kernel_traitsILi96ELi64ELi128ELi4ES3_EELb1ELb0ELb0ELb0ELb0ELb0ELb0ELb0EEEvNS_16Flash_fwd_paramsE)
        .other          _ZN5flash24flash_fwd_splitkv_kernelI23Flash_fwd_kernel_traitsILi96ELi64ELi128ELi4ELb0ELb0EN7cutlass10bfloat16_tE19Flash_kernel_traitsILi96ELi64ELi128ELi4ES3_EELb1ELb0ELb0ELb0ELb0ELb0ELb0ELb0EEEvNS_16Flash_fwd_paramsE,@"STO_CUDA_ENTRY STV_DEFAULT"
_ZN5flash24flash_fwd_splitkv_kernelI23Flash_fwd_kernel_traitsILi96ELi64ELi128ELi4ELb0ELb0EN7cutlass10bfloat16_tE19Flash_kernel_traitsILi96ELi64ELi128ELi4ES3_EELb1ELb0ELb0ELb0ELb0ELb0ELb0ELb0EEEvNS_16Flash_fwd_paramsE:
.text._ZN5flash24flash_fwd_splitkv_kernelI23Flash_fwd_kernel_traitsILi96ELi64ELi128ELi4ELb0ELb0EN7cutlass10bfloat16_tE19Flash_kernel_traitsILi96ELi64ELi128ELi4ES3_EELb1ELb0ELb0ELb0ELb0ELb0ELb0ELb0EEEvNS_16Flash_fwd_paramsE:
[----:B------:R-:W-:Y:S08]  /*0000*/  LDC R1, c[0x0][0x37c] ;  /* 0x0000df00ff017b82 */ /* 0x000ff00000000800 */
[----:B------:R-:W1:Y:S01]  /*0010*/  LDC.64 R2, c[0x0][0x460] ;  /* 0x00011800ff027b82 */ /* 0x000e620000000a00 */
[----:B------:R-:W2:Y:S01]  /*0020*/  S2R R182, SR_CTAID.Y ;  /* 0x0000000000b67919 */ /* 0x000ea20000002600 */
[----:B------:R-:W3:Y:S01]  /*0030*/  LDCU.64 UR16, c[0x0][0x358] ;  /* 0x00006b00ff1077ac */ /* 0x000ee20008000a00 */
[----:B------:R-:W-:Y:S01]  /*0040*/  IMAD.MOV.U32 R180, RZ, RZ, -0x1 ;  /* 0xffffffffffb47424 */ /* 0x000fe200078e00ff */
[----:B------:R-:W4:Y:S04]  /*0050*/  LDCU.64 UR4, c[0x0][0x478] ;  /* 0x00008f00ff0477ac */ /* 0x000f280008000a00 */
[----:B------:R-:W2:Y:S01]  /*0060*/  LDC.64 R4, c[0x0][0x460] ;  /* 0x00011800ff047b82 */ /* 0x000ea20000000a00 */
[----:B------:R-:W3:Y:S07]  /*0070*/  LDCU.64 UR6, c[0x0][0x470] ;  /* 0x00008e00ff0677ac */ /* 0x000eee0008000a00 */
[----:B------:R-:W3:Y:S01]  /*0080*/  LDC.64 R6, c[0x0][0x468] ;  /* 0x00011a00ff067b82 */ /* 0x000ee20000000a00 */
[----:B-1----:R-:W-:-:S02]  /*0090*/  ISETP.NE.U32.AND P0, PT, R2, RZ, PT ;  /* 0x000000ff0200720c */ /* 0x002fc40003f05070 */
[----:B------:R-:W-:Y:S02]  /*00a0*/  ISETP.NE.U32.AND P4, PT, R2, RZ, PT ;  /* 0x000000ff0200720c */ /* 0x000fe40003f85070 */
[C---:B------:R-:W-:Y:S02]  /*00b0*/  ISETP.NE.AND.EX P0, PT, R3.reuse, RZ, PT, P0 ;  /* 0x000000ff0300720c */ /* 0x040fe40003f05300 */
[----:B------:R-:W-:Y:S02]  /*00c0*/  ISETP.NE.AND.EX P4, PT, R3, RZ, PT, P4 ;  /* 0x000000ff0300720c */ /* 0x000fe40003f85340 */
[----:B----4-:R-:W-:Y:S01]  /*00d0*/  ISETP.NE.U32.AND P2, PT, RZ, UR4, PT ;  /* 0x00000004ff007c0c */ /* 0x010fe2000bf45070 */
[C---:B--2---:R-:W-:Y:S01]  /*00e0*/  IMAD.WIDE.U32 R14, R182.reuse, 0x4, R4 ;  /* 0x00000004b60e7825 */ /* 0x044fe200078e0004 */
[----:B---3--:R-:W-:Y:S02]  /*00f0*/  ISETP.NE.U32.AND P3, PT, RZ, UR6, PT ;  /* 0x00000006ff007c0c */ /* 0x008fe4000bf65070 */
[----:B------:R-:W-:Y:S01]  /*0100*/  ISETP.NE.AND.EX P2, PT, RZ, UR5, PT, P2 ;  /* 0x00000005ff007c0c */ /* 0x000fe2000bf45320 */
[----:B------:R-:W-:Y:S01]  /*0110*/  IMAD.SHL.U32 R9, R182, 0x4, RZ ;  /* 0x00000004b6097824 */ /* 0x000fe200078e00ff */
[----:B------:R-:W-:-:S03]  /*0120*/  ISETP.NE.AND.EX P3, PT, RZ, UR7, PT, P3 ;  /* 0x00000007ff007c0c */ /* 0x000fc6000bf65330 */
[----:B------:R-:W2:Y:S04]  /*0130*/  @P0 LDG.E R180, desc[UR16][R14.64] ;  /* 0x000000100eb40981 */ /* 0x000ea8000c1e1900 */
[----:B------:R1:W2:Y:S01]  /*0140*/  @P4 LDG.E R17, desc[UR16][R14.64+0x4] ;  /* 0x000004100e114981 */ /* 0x0002a2000c1e1900 */
[----:B------:R-:W-:Y:S01]  /*0150*/  SHF.R.U32.HI R4, RZ, 0x1e, R182 ;  /* 0x0000001eff047819 */ /* 0x000fe200000116b6 */
[----:B------:R-:W-:Y:S02]  /*0160*/  IMAD.MOV.U32 R0, RZ, RZ, RZ ;  /* 0x000000ffff007224 */ /* 0x000fe400078e00ff */
[C---:B------:R-:W-:Y:S01]  /*0170*/  @P2 IADD3 R2, P0, PT, R9.reuse, UR4, RZ ;  /* 0x0000000409022c10 */ /* 0x040fe2000ff1e0ff */
[----:B------:R-:W3:Y:S01]  /*0180*/  LDCU.U8 UR4, c[0x0][0x532] ;  /* 0x0000a640ff0477ac */ /* 0x000ee20008000000 */
[C---:B------:R-:W-:Y:S01]  /*0190*/  @P3 IADD3 R12, P1, PT, R9.reuse, UR6, RZ ;  /* 0x00000006090c3c10 */ /* 0x040fe2000ff3e0ff */
[----:B------:R-:W4:Y:S01]  /*01a0*/  S2R R19, SR_CTAID.X ;  /* 0x0000000000137919 */ /* 0x000f220000002500 */
[C---:B------:R-:W-:Y:S01]  /*01b0*/  @P2 IADD3.X R3, PT, PT, R4.reuse, UR5, RZ, P0, !PT ;  /* 0x0000000504032c10 */ /* 0x040fe200087fe4ff */
[----:B------:R-:W2:Y:S01]  /*01c0*/  @!P2 LDC R8, c[0x0][0x43c] ;  /* 0x00010f00ff08ab82 */ /* 0x000ea20000000800 */
[----:B------:R-:W-:Y:S01]  /*01d0*/  @P3 IADD3.X R13, PT, PT, R4, UR7, RZ, P1, !PT ;  /* 0x00000007040d3c10 */ /* 0x000fe20008ffe4ff */
[----:B------:R-:W2:Y:S04]  /*01e0*/  S2R R183, SR_CTAID.Z ;  /* 0x0000000000b77919 */ /* 0x000ea80000002700 */
[----:B------:R4:W5:Y:S01]  /*01f0*/  @P3 LDG.E R0, desc[UR16][R12.64] ;  /* 0x000000100c003981 */ /* 0x000962000c1e1900 */
[----:B-1----:R-:W-:-:S03]  /*0200*/  IADD3 R14, P0, PT, R9, R6, RZ ;  /* 0x00000006090e7210 */ /* 0x002fc60007f1e0ff */
[----:B------:R1:W5:Y:S01]  /*0210*/  @P2 LDG.E R11, desc[UR16][R2.64] ;  /* 0x00000010020b2981 */ /* 0x000362000c1e1900 */
[----:B---3--:R-:W-:Y:S01]  /*0220*/  ISETP.NE.AND P1, PT, RZ, UR4, PT ;  /* 0x00000004ff007c0c */ /* 0x008fe2000bf25270 */
[----:B------:R-:W-:Y:S01]  /*0230*/  IMAD.MOV.U32 R5, RZ, RZ, -0x1 ;  /* 0xffffffffff057424 */ /* 0x000fe200078e00ff */
[----:B------:R-:W-:Y:S01]  /*0240*/  ISETP.EQ.U32.AND P3, PT, R6, RZ, PT ;  /* 0x000000ff0600720c */ /* 0x000fe20003f62070 */
[----:B------:R-:W-:Y:S01]  /*0250*/  IMAD.X R15, R4, 0x1, R7, P0 ;  /* 0x00000001040f7824 */ /* 0x000fe200000e0607 */
[----:B------:R-:W-:Y:S02]  /*0260*/  ISETP.NE.U32.AND P0, PT, R6, RZ, PT ;  /* 0x000000ff0600720c */ /* 0x000fe40003f05070 */
[C---:B------:R-:W-:Y:S02]  /*0270*/  ISETP.EQ.OR.EX P3, PT, R7.reuse, RZ, !P1, P3 ;  /* 0x000000ff0700720c */ /* 0x040fe40004f62730 */
[----:B------:R-:W-:Y:S01]  /*0280*/  ISETP.NE.AND.EX P0, PT, R7, RZ, PT, P0 ;  /* 0x000000ff0700720c */ /* 0x000fe20003f05300 */
[----:B----4-:R-:W3:Y:S01]  /*0290*/  @!P4 LDC R13, c[0x0][0x434] ;  /* 0x00010d00ff0dcb82 */ /* 0x010ee20000000800 */
[----:B------:R-:W-:-:S09]  /*02a0*/  IMAD.SHL.U32 R184, R19, 0x40, RZ ;  /* 0x0000004013b87824 */ /* 0x000fd200078e00ff */
[----:B------:R1:W5:Y:S02]  /*02b0*/  @!P3 LDG.E R5, desc[UR16][R14.64] ;  /* 0x000000100e05b981 */ /* 0x000364000c1e1900 */
[----:B------:R-:W4:Y:S08]  /*02c0*/  @!P0 LDC R7, c[0x0][0x438] ;  /* 0x00010e00ff078b82 */ /* 0x000f300000000800 */
[----:B------:R-:W1:Y:S01]  /*02d0*/  @!P2 LDC.64 R2, c[0x0][0x488] ;  /* 0x00012200ff02ab82 */ /* 0x000e620000000a00 */
[----:B--2---:R-:W-:-:S05]  /*02e0*/  @P4 IMAD.IADD R13, R17, 0x1, -R180 ;  /* 0x00000001110d4824 */ /* 0x004fca00078e0ab4 */
[----:B---3--:R-:W-:Y:S01]  /*02f0*/  ISETP.GT.AND P3, PT, R13, R184, PT ;  /* 0x000000b80d00720c */ /* 0x008fe20003f64270 */
[----:B-1--4-:R-:W-:-:S12]  /*0300*/  @!P0 BRA `(.L_x_425) ;  /* 0x00000000000c8947 */ /* 0x012fd80003800000 */
[----:B------:R-:W2:Y:S02]  /*0310*/  @P1 LDG.E R6, desc[UR16][R14.64+0x4] ;  /* 0x000004100e061981 */ /* 0x000ea4000c1e1900 */
[----:B--2--5:R-:W-:-:S06]  /*0320*/  @P1 IADD3 R7, PT, PT, R6, -R5, RZ ;  /* 0x8000000506071210 */ /* 0x024fcc0007ffe0ff */
[----:B------:R1:W5:Y:S02]  /*0330*/  @!P1 LDG.E R7, desc[UR16][R14.64] ;  /* 0x000000100e079981 */ /* 0x000364000c1e1900 */
.L_x_425:
[----:B------:R-:W-:Y:S01]  /*0340*/  @!P2 ISETP.NE.U32.AND P0, PT, R2, RZ, PT ;  /* 0x000000ff0200a20c */ /* 0x000fe20003f05070 */
[----:B------:R-:W-:-:S12]  /*0350*/  @!P3 EXIT ;  /* 0x000000000000b94d */ /* 0x000fd80003800000 */
[----:B------:R-:W2:Y:S01]  /*0360*/  LDCU UR5, c[0x0][0x438] ;  /* 0x00008700ff0577ac */ /* 0x000ea20008000800 */
[----:B------:R-:W-:Y:S01]  /*0370*/  @!P2 ISETP.NE.AND.EX P0, PT, R3, RZ, PT, P0 ;  /* 0x000000ff0300a20c */ /* 0x000fe20003f05300 */
[----:B-----5:R-:W-:Y:S01]  /*0380*/  @P2 IMAD.IADD R118, R11, 0x1, -R0 ;  /* 0x000000010b762824 */ /* 0x020fe200078e0a00 */
[----:B------:R-:W3:Y:S01]  /*0390*/  S2R R181, SR_TID.X ;  /* 0x0000000000b57919 */ /* 0x000ee20000002100 */
[----:B------:R-:W4:Y:S01]  /*03a0*/  LDCU UR14, c[0x0][0x508] ;  /* 0x0000a100ff0e77ac */ /* 0x000f220008000800 */
[----:B------:R-:W-:Y:S01]  /*03b0*/  @!P2 SEL R8, R8, RZ, P0 ;  /* 0x000000ff0808a207 */ /* 0x000fe20000000000 */
[----:B------:R-:W-:-:S03]  /*03c0*/  VIADD R2, R19, 0x1 ;  /* 0x0000000113027836 */ /* 0x000fc60000000000 */
[----:B------:R-:W-:Y:S01]  /*03d0*/  @!P2 IADD3 R118, PT, PT, R8, R7, -R0 ;  /* 0x000000070876a210 */ /* 0x000fe20007ffe800 */
[----:B------:R-:W-:-:S04]  /*03e0*/  IMAD R2, R2, 0x40, -R13 ;  /* 0x0000004002027824 */ /* 0x000fc800078e0a0d */
[----:B------:R-:W-:Y:S01]  /*03f0*/  VIADD R7, R118, 0x7f ;  /* 0x0000007f76077836 */ /* 0x000fe20000000000 */
[----:B--2---:R-:W-:-:S04]  /*0400*/  UIADD3 UR5, UPT, UPT, UR5, 0x7f, URZ ;  /* 0x0000007f05057890 */ /* 0x004fc8000fffe0ff */
[----:B------:R-:W-:Y:S02]  /*0410*/  SHF.R.S32.HI R6, RZ, 0x1f, R7 ;  /* 0x0000001fff067819 */ /* 0x000fe40000011407 */
[----:B----4-:R-:W-:Y:S01]  /*0420*/  IADD3 R3, PT, PT, R7, UR14, R2 ;  /* 0x0000000e07037c10 */ /* 0x010fe2000fffe002 */
[----:B------:R-:W-:Y:S01]  /*0430*/  USHF.R.S32.HI UR4, URZ, 0x1f, UR5 ;  /* 0x0000001fff047899 */ /* 0x000fe20008011405 */
[----:B------:R-:W-:Y:S02]  /*0440*/  LEA.HI R6, R6, R7, RZ, 0x7 ;  /* 0x0000000706067211 */ /* 0x000fe400078f38ff */
[----:B------:R-:W-:Y:S01]  /*0450*/  SHF.R.S32.HI R2, RZ, 0x1f, R3 ;  /* 0x0000001fff027819 */ /* 0x000fe20000011403 */
[----:B------:R-:W-:-:S03]  /*0460*/  ULEA.HI UR4, UR4, UR5, URZ, 0x7 ;  /* 0x0000000504047291 */ /* 0x000fc6000f8f38ff */
[----:B------:R-:W-:Y:S01]  /*0470*/  LEA.HI R2, R2, R3, RZ, 0x7 ;  /* 0x0000000302027211 */ /* 0x000fe200078f38ff */
[----:B------:R-:W-:Y:S01]  /*0480*/  USHF.R.S32.HI UR4, URZ, 0x7, UR4 ;  /* 0x00000007ff047899 */ /* 0x000fe20008011404 */
[----:B------:R-:W-:Y:S02]  /*0490*/  SHF.R.S32.HI R3, RZ, 0x7, R6 ;  /* 0x00000007ff037819 */ /* 0x000fe40000011406 */
[----:B------:R-:W-:-:S04]  /*04a0*/  SHF.R.S32.HI R2, RZ, 0x7, R2 ;  /* 0x00000007ff027819 */ /* 0x000fc80000011402 */
[----:B------:R-:W-:-:S04]  /*04b0*/  VIMNMX3 R3, R3, UR4, R2, PT ;  /* 0x0000000403037c0f */ /* 0x000fc8000b800102 */
[----:B------:R-:W-:-:S13]  /*04c0*/  ISETP.GT.AND P0, PT, R3, RZ, PT ;  /* 0x000000ff0300720c */ /* 0x000fda0003f04270 */
[----:B---3--:R-:W-:Y:S05]  /*04d0*/  @P0 BRA `(.L_x_426) ;  /* 0x00000004003c0947 */ /* 0x008fea0003800000 */
[C---:B------:R-:W-:Y:S01]  /*04e0*/  ISETP.NE.AND P0, PT, R180.reuse, -0x1, PT ;  /* 0xffffffffb400780c */ /* 0x040fe20003f05270 */
[----:B------:R-:W2:Y:S01]  /*04f0*/  LDC.64 R2, c[0x0][0x408] ;  /* 0x00010200ff027b82 */ /* 0x000ea20000000a00 */
[----:B------:R-:W-:Y:S01]  /*0500*/  IMAD.SHL.U32 R0, R181, 0x8, RZ ;  /* 0x00000008b5007824 */ /* 0x000fe200078e00ff */
[----:B------:R-:W3:Y:S01]  /*0510*/  LDCU.64 UR4, c[0x0][0x410] ;  /* 0x00008200ff0477ac */ /* 0x000ee20008000a00 */
[----:B------:R-:W-:Y:S01]  /*0520*/  SHF.R.U32.HI R181, RZ, 0x2, R181 ;  /* 0x00000002ffb57819 */ /* 0x000fe200000116b5 */
[----:B------:R-:W-:Y:S04]  /*0530*/  BSSY.RECONVERGENT B0, `(.L_x_427) ;  /* 0x0000025000007945 */ /* 0x000fe80003800200 */
[----:B------:R-:W4:Y:S08]  /*0540*/  LDC R7, c[0x0][0x434] ;  /* 0x00010d00ff077b82 */ /* 0x000f300000000800 */
[----:B------:R-:W1:Y:S01]  /*0550*/  @!P0 LDC.64 R4, c[0x0][0x400] ;  /* 0x00010000ff048b82 */ /* 0x000e620000000a00 */
[----:B--2---:R-:W-:-:S04]  /*0560*/  @P0 IMAD.WIDE.U32 R10, R180, R2, RZ ;  /* 0x00000002b40a0225 */ /* 0x004fc800078e00ff */
[----:B-1----:R-:W-:Y:S01]  /*0570*/  @!P0 IMAD.WIDE.U32 R14, R182, R4, RZ ;  /* 0x00000004b60e8225 */ /* 0x002fe200078e00ff */
[----:B------:R-:W-:Y:S02]  /*0580*/  LOP3.LUT R4, R0, 0x18, RZ, 0xc0, !PT ;  /* 0x0000001800047812 */ /* 0x000fe400078ec0ff */
[----:B------:R-:W-:Y:S01]  /*0590*/  @P0 MOV R14, R10 ;  /* 0x0000000a000e0202 */ /* 0x000fe20000000f00 */
[----:B------:R-:W-:Y:S01]  /*05a0*/  @!P0 IMAD R6, R182, R5, R15 ;  /* 0x00000005b6068224 */ /* 0x000fe200078e020f */
[----:B------:R-:W1:Y:S01]  /*05b0*/  LDC R0, c[0x0][0x3e0] ;  /* 0x0000f800ff007b82 */ /* 0x000e620000000800 */
[----:B------:R-:W-:Y:S01]  /*05c0*/  IMAD.MOV.U32 R5, RZ, RZ, RZ ;  /* 0x000000ffff057224 */ /* 0x000fe200078e00ff */
[----:B------:R-:W-:Y:S01]  /*05d0*/  LOP3.LUT R12, R4, 0x20, RZ, 0xfc, !PT ;  /* 0x00000020040c7812 */ /* 0x000fe200078efcff */
[----:B------:R-:W-:Y:S01]  /*05e0*/  @P0 IMAD R6, R180, R3, R11 ;  /* 0x00000003b4060224 */ /* 0x000fe200078e020b */
[----:B------:R-:W-:Y:S01]  /*05f0*/  IADD3 R11, PT, PT, R181, 0x20, RZ ;  /* 0x00000020b50b7810 */ /* 0x000fe20007ffe0ff */
[----:B------:R-:W-:Y:S01]  /*0600*/  IMAD.WIDE.U32 R8, R184, R2, R4 ;  /* 0x00000002b8087225 */ /* 0x000fe200078e0004 */
[----:B------:R-:W-:-:S03]  /*0610*/  LOP3.LUT R10, R4, 0x40, RZ, 0xfc, !PT ;  /* 0x00000040040a7812 */ /* 0x000fc600078efcff */
[----:B------:R-:W-:Y:S01]  /*0620*/  IMAD R9, R184, R3, R9 ;  /* 0x00000003b8097224 */ /* 0x000fe200078e0209 */
[----:B------:R-:W-:-:S05]  /*0630*/  IADD3 R14, P0, PT, R14, R8, RZ ;  /* 0x000000080e0e7210 */ /* 0x000fca0007f1e0ff */
[----:B------:R-:W-:Y:S01]  /*0640*/  IMAD.X R15, R6, 0x1, R9, P0 ;  /* 0x00000001060f7824 */ /* 0x000fe200000e0609 */
[----:B------:R-:W-:Y:S01]  /*0650*/  IADD3 R6, PT, PT, -R184, R13, RZ ;  /* 0x0000000db8067210 */ /* 0x000fe20007ffe1ff */
[----:B---3--:R-:W-:-:S03]  /*0660*/  IMAD.WIDE.U32 R14, R183, UR4, R14 ;  /* 0x00000004b70e7c25 */ /* 0x008fc6000f8e000e */
[-C--:B------:R-:W-:Y:S02]  /*0670*/  ISETP.GE.AND P0, PT, R181, R6.reuse, PT ;  /* 0x00000006b500720c */ /* 0x080fe40003f06270 */
[----:B------:R-:W-:Y:S01]  /*0680*/  ISETP.GE.AND P1, PT, R11, R6, PT ;  /* 0x000000060b00720c */ /* 0x000fe20003f26270 */
[----:B------:R-:W-:-:S10]  /*0690*/  IMAD R17, R183, UR5, R15 ;  /* 0x00000005b7117c24 */ /* 0x000fd4000f8e020f */
[----:B----4-:R-:W-:Y:S05]  /*06a0*/  @P0 BRA `(.L_x_428) ;  /* 0x0000000000340947 */ /* 0x010fea0003800000 */
[----:B------:R-:W2:Y:S01]  /*06b0*/  LDCU UR6, c[0x0][0x440] ;  /* 0x00008800ff0677ac */ /* 0x000ea20008000800 */
[----:B------:R-:W-:Y:S01]  /*06c0*/  IMAD.MOV.U32 R16, RZ, RZ, R14 ;  /* 0x000000ffff107224 */ /* 0x000fe200078e000e */
[----:B------:R-:W3:Y:S03]  /*06d0*/  LDCU.64 UR4, c[0x0][0x3f0] ;  /* 0x00007e00ff0477ac */ /* 0x000ee60008000a00 */
[----:B------:R-:W-:-:S04]  /*06e0*/  IMAD.WIDE.U32 R20, R181, R2, R16 ;  /* 0x00000002b5147225 */ /* 0x000fc800078e0010 */
[----:B------:R-:W-:Y:S01]  /*06f0*/  IMAD R8, R181, R3, R21 ;  /* 0x00000003b5087224 */ /* 0x000fe200078e0215 */
[----:B--2---:R-:W-:Y:S02]  /*0700*/  ISETP.GE.AND P4, PT, R4, UR6, PT ;  /* 0x0000000604007c0c */ /* 0x004fe4000bf86270 */
[----:B------:R-:W-:Y:S02]  /*0710*/  ISETP.GE.AND P3, PT, R12, UR6, PT ;  /* 0x000000060c007c0c */ /* 0x000fe4000bf66270 */
[----:B------:R-:W-:Y:S02]  /*0720*/  ISETP.GE.AND P2, PT, R10, UR6, PT ;  /* 0x000000060a007c0c */ /* 0x000fe4000bf46270 */
[----:B---3--:R-:W-:-:S04]  /*0730*/  LEA R18, P0, R20, UR4, 0x1 ;  /* 0x0000000414127c11 */ /* 0x008fc8000f8008ff */
[----:B------:R-:W-:-:S05]  /*0740*/  LEA.HI.X R19, R20, UR5, R8, 0x1, P0 ;  /* 0x0000000514137c11 */ /* 0x000fca00080f0c08 */
[----:B------:R2:W-:Y:S04]  /*0750*/  @!P4 STG.E.128 desc[UR16][R18.64], RZ ;  /* 0x000000ff1200c986 */ /* 0x0005e8000c101d10 */
[----:B------:R2:W-:Y:S04]  /*0760*/  @!P3 STG.E.128 desc[UR16][R18.64+0x40], RZ ;  /* 0x000040ff1200b986 */ /* 0x0005e8000c101d10 */
[----:B------:R2:W-:Y:S02]  /*0770*/  @!P2 STG.E.128 desc[UR16][R18.64+0x80], RZ ;  /* 0x000080ff1200a986 */ /* 0x0005e4000c101d10 */
.L_x_428:
[----:B------:R-:W-:Y:S05]  /*0780*/  BSYNC.RECONVERGENT B0 ;  /* 0x0000000000007941 */ /* 0x000fea0003800200 */
.L_x_427:
[----:B------:R-:W-:Y:S04]  /*0790*/  BSSY.RECONVERGENT B0, `(.L_x_429) ;  /* 0x0000013000007945 */ /* 0x000fe80003800200 */
[----:B------:R-:W-:Y:S05]  /*07a0*/  @P1 BRA `(.L_x_430) ;  /* 0x0000000000441947 */ /* 0x000fea0003800000 */
[----:B------:R-:W3:Y:S01]  /*07b0*/  LDCU UR6, c[0x0][0x440] ;  /* 0x00008800ff0677ac */ /* 0x000ee20008000800 */
[----:B------:R-:W-:Y:S01]  /*07c0*/  IADD3 R9, P0, PT, R181, 0x20, RZ ;  /* 0x00000020b5097810 */ /* 0x000fe20007f1e0ff */
[----:B------:R-:W-:Y:S01]  /*07d0*/  IMAD.MOV.U32 R15, RZ, RZ, R17 ;  /* 0x000000ffff0f7224 */ /* 0x000fe200078e0011 */
[----:B------:R-:W4:Y:S03]  /*07e0*/  LDCU.64 UR4, c[0x0][0x3f0] ;  /* 0x00007e00ff0477ac */ /* 0x000f260008000a00 */
[----:B------:R-:W-:Y:S02]  /*07f0*/  IMAD.X R13, RZ, RZ, RZ, P0 ;  /* 0x000000ffff0d7224 */ /* 0x000fe400000e06ff */
[----:B------:R-:W-:-:S04]  /*0800*/  IMAD.WIDE.U32 R14, R9, R2, R14 ;  /* 0x00000002090e7225 */ /* 0x000fc800078e000e */
[----:B------:R-:W-:-:S04]  /*0810*/  IMAD R8, R13, R2, RZ ;  /* 0x000000020d087224 */ /* 0x000fc800078e02ff */
[----:B------:R-:W-:Y:S01]  /*0820*/  IMAD R3, R9, R3, R8 ;  /* 0x0000000309037224 */ /* 0x000fe200078e0208 */
[----:B---3--:R-:W-:Y:S02]  /*0830*/  ISETP.GE.AND P1, PT, R12, UR6, PT ;  /* 0x000000060c007c0c */ /* 0x008fe4000bf26270 */
[----:B------:R-:W-:Y:S01]  /*0840*/  ISETP.GE.AND P2, PT, R4, UR6, PT ;  /* 0x0000000604007c0c */ /* 0x000fe2000bf46270 */
[----:B------:R-:W-:Y:S01]  /*0850*/  IMAD.IADD R3, R15, 0x1, R3 ;  /* 0x000000010f037824 */ /* 0x000fe200078e0203 */
[----:B------:R-:W-:Y:S02]  /*0860*/  ISETP.GE.AND P0, PT, R10, UR6, PT ;  /* 0x000000060a007c0c */ /* 0x000fe4000bf06270 */
[----:B----4-:R-:W-:-:S04]  /*0870*/  LEA R2, P3, R14, UR4, 0x1 ;  /* 0x000000040e027c11 */ /* 0x010fc8000f8608ff */
[----:B------:R-:W-:-:S05]  /*0880*/  LEA.HI.X R3, R14, UR5, R3, 0x1, P3 ;  /* 0x000000050e037c11 */ /* 0x000fca00098f0c03 */
[----:B------:R3:W-:Y:S04]  /*0890*/  @!P2 STG.E.128 desc[UR16][R2.64], RZ ;  /* 0x000000ff0200a986 */ /* 0x0007e8000c101d10 */
[----:B------:R3:W-:Y:S04]  /*08a0*/  @!P1 STG.E.128 desc[UR16][R2.64+0x40], RZ ;  /* 0x000040ff02009986 */ /* 0x0007e8000c101d10 */
[----:B------:R3:W-:Y:S02]  /*08b0*/  @!P0 STG.E.128 desc[UR16][R2.64+0x80], RZ ;  /* 0x000080ff02008986 */ /* 0x0007e4000c101d10 */
.L_x_430:
[----:B------:R-:W-:Y:S05]  /*08c0*/  BSYNC.RECONVERGENT B0 ;  /* 0x0000000000007941 */ /* 0x000fea0003800200 */
.L_x_429:
[----:B------:R-:W3:Y:S01]  /*08d0*/  LDCU.64 UR4, c[0x0][0x420] ;  /* 0x00008400ff0477ac */ /* 0x000ee20008000a00 */
[----:B-1----:R-:W-:Y:S01]  /*08e0*/  IMAD R0, R182, R0, R183 ;  /* 0x00000000b6007224 */ /* 0x002fe200078e02b7 */
[----:B------:R-:W-:-:S03]  /*08f0*/  ISETP.NE.AND P2, PT, R4, RZ, PT ;  /* 0x000000ff0400720c */ /* 0x000fc60003f45270 */
[----:B------:R-:W-:Y:S01]  /*0900*/  IMAD R0, R0, R7, R184 ;  /* 0x0000000700007224 */ /* 0x000fe200078e02b8 */
[-C--:B------:R-:W-:Y:S02]  /*0910*/  ISETP.GE.OR P1, PT, R181, R6.reuse, P2 ;  /* 0x00000006b500720c */ /* 0x080fe40001726670 */
[----:B------:R-:W-:Y:S02]  /*0920*/  ISETP.GE.OR P2, PT, R11, R6, P2 ;  /* 0x000000060b00720c */ /* 0x000fe40001746670 */
[----:B------:R-:W-:-:S04]  /*0930*/  IADD3 R181, P0, PT, R0, R181, RZ ;  /* 0x000000b500b57210 */ /* 0x000fc80007f1e0ff */
[----:B------:R-:W-:Y:S02]  /*0940*/  LEA.HI.X.SX32 R0, R0, RZ, 0x1, P0 ;  /* 0x000000ff00007211 */ /* 0x000fe400000f0eff */
[----:B---3--:R-:W-:-:S03]  /*0950*/  LEA R2, P0, R181, UR4, 0x2 ;  /* 0x00000004b5027c11 */ /* 0x008fc6000f8010ff */
[----:B------:R-:W-:Y:S01]  /*0960*/  @!P1 IMAD.MOV.U32 R5, RZ, RZ, 0x7f800000 ;  /* 0x7f800000ff059424 */ /* 0x000fe200078e00ff */
[----:B------:R-:W-:-:S05]  /*0970*/  LEA.HI.X R3, R181, UR5, R0, 0x2, P0 ;  /* 0x00000005b5037c11 */ /* 0x000fca00080f1400 */
[----:B------:R1:W-:Y:S01]  /*0980*/  @!P1 STG.E desc[UR16][R2.64], R5 ;  /* 0x0000000502009986 */ /* 0x0003e2000c101910 */
[----:B------:R-:W-:Y:S05]  /*0990*/  @P2 EXIT ;  /* 0x000000000000294d */ /* 0x000fea0003800000 */
[----:B-1----:R-:W-:-:S05]  /*09a0*/  MOV R5, 0x7f800000 ;  /* 0x7f80000000057802 */ /* 0x002fca0000000f00 */
[----:B------:R-:W-:Y:S01]  /*09b0*/  STG.E desc[UR16][R2.64+0x80], R5 ;  /* 0x0000800502007986 */ /* 0x000fe2000c101910 */
[----:B------:R-:W-:Y:S05]  /*09c0*/  EXIT ;  /* 0x000000000000794d */ /* 0x000fea0003800000 */
.L_x_426:
[----:B------:R-:W2:Y:S01]  /*09d0*/  LDCU.64 UR4, c[0x0][0x4d8] ;  /* 0x00009b00ff0477ac */ /* 0x000ea20008000a00 */
[----:B------:R-:W-:Y:S01]  /*09e0*/  MOV R2, R182 ;  /* 0x000000b600027202 */ /* 0x000fe20000000f00 */
[----:B------:R-:W3:Y:S01]  /*09f0*/  LDCU.64 UR8, c[0x0][0x4e0] ;  /* 0x00009c00ff0877ac */ /* 0x000ee20008000a00 */
[----:B--2---:R-:W-:-:S04]  /*0a00*/  UISETP.NE.U32.AND UP0, UPT, UR4, URZ, UPT ;  /* 0x000000ff0400728c */ /* 0x004fc8000bf05070 */
[----:B------:R-:W-:Y:S02]  /*0a10*/  UISETP.NE.AND.EX UP0, UPT, UR5, URZ, UPT, UP0 ;  /* 0x000000ff0500728c */ /* 0x000fe4000bf05300 */
[----:B---3--:R-:W-:-:S04]  /*0a20*/  UISETP.NE.U32.AND UP1, UPT, UR8, URZ, UPT ;  /* 0x000000ff0800728c */ /* 0x008fc8000bf25070 */
[----:B------:R-:W-:-:S03]  /*0a30*/  UISETP.NE.AND.EX UP1, UPT, UR9, URZ, UPT, UP1 ;  /* 0x000000ff0900728c */ /* 0x000fc6000bf25310 */
[----:B------:R-:W-:Y:S08]  /*0a40*/  BRA.U !UP0, `(.L_x_431) ;  /* 0x00000001080c7547 */ /* 0x000ff0000b800000 */
[----:B------:R-:W-:-:S04]  /*0a50*/  IADD3 R6, P0, PT, R9, UR4, RZ ;  /* 0x0000000409067c10 */ /* 0x000fc8000ff1e0ff */
[----:B------:R-:W-:-:S05]  /*0a60*/  IADD3.X R7, PT, PT, R4, UR5, RZ, P0, !PT ;  /* 0x0000000504077c10 */ /* 0x000fca00087fe4ff */
[----:B------:R2:W5:Y:S04]  /*0a70*/  LDG.E R2, desc[UR16][R6.64] ;  /* 0x0000001006027981 */ /* 0x000568000c1e1900 */
.L_x_431:
[----:B------:R-:W-:Y:S05]  /*0a80*/  BRA.U !UP1, `(.L_x_432) ;  /* 0x0000000509947547 */ /* 0x000fea000b800000 */
[----:B------:R-:W3:Y:S01]  /*0a90*/  LDC R9, c[0x0][0x4f0] ;  /* 0x00013c00ff097b82 */ /* 0x000ee20000000800 */
[----:B------:R-:W-:Y:S01]  /*0aa0*/  LEA R0, R3, 0xffffff80, 0x7 ;  /* 0xffffff8003007811 */ /* 0x000fe200078e38ff */
[----:B------:R-:W4:Y:S01]  /*0ab0*/  LDCU.64 UR4, c[0x0][0x4e8] ;  /* 0x00009d00ff0477ac */ /* 0x000f220008000a00 */
[----:B--2---:R-:W-:Y:S02]  /*0ac0*/  MOV R6, RZ ;  /* 0x000000ff00067202 */ /* 0x004fe40000000f00 */
[----:B-----5:R-:W-:Y:S01]  /*0ad0*/  IABS R2, R0 ;  /* 0x0000000000027213 */ /* 0x020fe20000000000 */
[----:B------:R-:W2:Y:S01]  /*0ae0*/  LDCU.64 UR6, c[0x0][0x3a0] ;  /* 0x00007400ff0677ac */ /* 0x000ea20008000a00 */
[----:B------:R-:W2:Y:S01]  /*0af0*/  LDCU.64 UR12, c[0x0][0x3b8] ;  /* 0x00007700ff0c77ac */ /* 0x000ea20008000a00 */
[----:B------:R-:W2:Y:S01]  /*0b00*/  LDCU.64 UR10, c[0x0][0x3c0] ;  /* 0x00007800ff0a77ac */ /* 0x000ea20008000a00 */
[----:B---3--:R-:W-:-:S04]  /*0b10*/  IABS R5, R9 ;  /* 0x0000000900057213 */ /* 0x008fc80000000000 */
[----:B------:R-:W3:Y:S08]  /*0b20*/  I2F.RP R10, R5 ;  /* 0x00000005000a7306 */ /* 0x000ef00000209400 */
[----:B---3--:R-:W3:Y:S02]  /*0b30*/  MUFU.RCP R8, R10 ;  /* 0x0000000a00087308 */ /* 0x008ee40000001000 */
[----:B---3--:R-:W-:-:S06]  /*0b40*/  IADD3 R8, PT, PT, R8, 0xffffffe, RZ ;  /* 0x0ffffffe08087810 */ /* 0x008fcc0007ffe0ff */
[----:B------:R-:W3:Y:S02]  /*0b50*/  F2I.FTZ.U32.TRUNC.NTZ R7, R8 ;  /* 0x0000000800077305 */ /* 0x000ee4000021f000 */
[----:B---3--:R-:W-:-:S04]  /*0b60*/  IMAD.MOV R4, RZ, RZ, -R7 ;  /* 0x000000ffff047224 */ /* 0x008fc800078e0a07 */
[----:B------:R-:W-:-:S04]  /*0b70*/  IMAD R4, R4, R5, RZ ;  /* 0x0000000504047224 */ /* 0x000fc800078e02ff */
[----:B------:R-:W-:-:S04]  /*0b80*/  IMAD.HI.U32 R7, R7, R4, R6 ;  /* 0x0000000407077227 */ /* 0x000fc800078e0006 */
[----:B------:R-:W-:-:S04]  /*0b90*/  IMAD.MOV.U32 R6, RZ, RZ, R2 ;  /* 0x000000ffff067224 */ /* 0x000fc800078e0002 */
[----:B------:R-:W-:-:S05]  /*0ba0*/  IMAD.HI.U32 R2, R7, R6, RZ ;  /* 0x0000000607027227 */ /* 0x000fca00078e00ff */
[----:B------:R-:W-:-:S05]  /*0bb0*/  IADD3 R4, PT, PT, -R2, RZ, RZ ;  /* 0x000000ff02047210 */ /* 0x000fca0007ffe1ff */
[----:B------:R-:W-:Y:S02]  /*0bc0*/  IMAD R4, R5, R4, R6 ;  /* 0x0000000405047224 */ /* 0x000fe400078e0206 */
[----:B----4-:R-:W-:-:S03]  /*0bd0*/  IMAD.WIDE.U32 R6, R182, UR4, RZ ;  /* 0x00000004b6067c25 */ /* 0x010fc6000f8e00ff */
[----:B------:R-:W-:Y:S01]  /*0be0*/  ISETP.GT.U32.AND P2, PT, R5, R4, PT ;  /* 0x000000040500720c */ /* 0x000fe20003f44070 */
[----:B------:R-:W-:Y:S01]  /*0bf0*/  IMAD R189, R182, UR5, R7 ;  /* 0x00000005b6bd7c24 */ /* 0x000fe2000f8e0207 */
[----:B------:R-:W3:Y:S11]  /*0c00*/  LDCU.64 UR4, c[0x0][0x3a8] ;  /* 0x00007500ff0477ac */ /* 0x000ef60008000a00 */
[----:B------:R-:W-:Y:S01]  /*0c10*/  @!P2 IMAD.IADD R4, R4, 0x1, -R5 ;  /* 0x000000010404a824 */ /* 0x000fe200078e0a05 */
[----:B------:R-:W-:-:S02]  /*0c20*/  @!P2 IADD3 R2, PT, PT, R2, 0x1, RZ ;  /* 0x000000010202a810 */ /* 0x000fc40007ffe0ff */
[----:B------:R-:W-:Y:S02]  /*0c30*/  ISETP.NE.AND P2, PT, R9, RZ, PT ;  /* 0x000000ff0900720c */ /* 0x000fe40003f45270 */
[----:B------:R-:W-:Y:S02]  /*0c40*/  ISETP.GE.U32.AND P0, PT, R4, R5, PT ;  /* 0x000000050400720c */ /* 0x000fe40003f06070 */
[----:B------:R-:W-:-:S04]  /*0c50*/  LOP3.LUT R4, R0, R9, RZ, 0x3c, !PT ;  /* 0x0000000900047212 */ /* 0x000fc800078e3cff */
[----:B------:R-:W-:-:S07]  /*0c60*/  ISETP.GE.AND P1, PT, R4, RZ, PT ;  /* 0x000000ff0400720c */ /* 0x000fce0003f26270 */
[----:B------:R-:W-:Y:S01]  /*0c70*/  @P0 VIADD R2, R2, 0x1 ;  /* 0x0000000102020836 */ /* 0x000fe20000000000 */
[----:B------:R-:W-:-:S04]  /*0c80*/  LEA R188, P0, R6, UR8, 0x2 ;  /* 0x0000000806bc7c11 */ /* 0x000fc8000f8010ff */
[----:B------:R-:W-:Y:S02]  /*0c90*/  MOV R5, R2 ;  /* 0x0000000200057202 */ /* 0x000fe40000000f00 */
[----:B------:R-:W-:Y:S01]  /*0ca0*/  LEA.HI.X R189, R6, UR9, R189, 0x2, P0 ;  /* 0x0000000906bd7c11 */ /* 0x000fe200080f14bd */
[----:B------:R-:W4:Y:S02]  /*0cb0*/  LDC R2, c[0x0][0x3e8] ;  /* 0x0000fa00ff027b82 */ /* 0x000f240000000800 */
[----:B------:R-:W-:Y:S01]  /*0cc0*/  @!P1 IMAD.MOV R5, RZ, RZ, -R5 ;  /* 0x000000ffff059224 */ /* 0x000fe200078e0a05 */
[----:B------:R-:W-:-:S05]  /*0cd0*/  @!P2 LOP3.LUT R5, RZ, R9, RZ, 0x33, !PT ;  /* 0x00000009ff05a212 */ /* 0x000fca00078e33ff */
[----:B-1----:R-:W-:-:S05]  /*0ce0*/  IMAD.WIDE R14, R5, 0x4, R188 ;  /* 0x00000004050e7825 */ /* 0x002fca00078e02bc */
[----:B------:R-:W3:Y:S01]  /*0cf0*/  LDG.E R8, desc[UR16][R14.64] ;  /* 0x000000100e087981 */ /* 0x000ee2000c1e1900 */
[----:B------:R-:W-:Y:S02]  /*0d00*/  IMAD.MOV.U32 R10, RZ, RZ, RZ ;  /* 0x000000ffff0a7224 */ /* 0x000fe400078e00ff */
[----:B------:R-:W-:Y:S02]  /*0d10*/  IMAD.MOV R5, RZ, RZ, -R5 ;  /* 0x000000ffff057224 */ /* 0x000fe400078e0a05 */
[----:B--2---:R-:W-:Y:S02]  /*0d20*/  IMAD.U32 R116, RZ, RZ, UR12 ;  /* 0x0000000cff747e24 */ /* 0x004fe4000f8e00ff */
[----:B------:R-:W-:Y:S02]  /*0d30*/  IMAD R0, R9, R5, R0 ;  /* 0x0000000509007224 */ /* 0x000fe400078e0200 */
[----:B------:R-:W-:Y:S01]  /*0d40*/  IMAD.U32 R117, RZ, RZ, UR13 ;  /* 0x0000000dff757e24 */ /* 0x000fe2000f8e00ff */
[----:B----4-:R-:W-:-:S02]  /*0d50*/  IABS R6, R2 ;  /* 0x0000000200067213 */ /* 0x010fc40000000000 */
[----:B------:R-:W-:Y:S02]  /*0d60*/  SHF.R.S32.HI R5, RZ, 0x1f, R0 ;  /* 0x0000001fff057819 */ /* 0x000fe40000011400 */
[----:B------:R-:W1:Y:S08]  /*0d70*/  I2F.RP R12, R6 ;  /* 0x00000006000c7306 */ /* 0x000e700000209400 */
[----:B-1----:R-:W1:Y:S02]  /*0d80*/  MUFU.RCP R11, R12 ;  /* 0x0000000c000b7308 */ /* 0x002e640000001000 */
[----:B-1----:R-:W-:-:S06]  /*0d90*/  IADD3 R11, PT, PT, R11, 0xffffffe, RZ ;  /* 0x0ffffffe0b0b7810 */ /* 0x002fcc0007ffe0ff */
[----:B------:R-:W1:Y:S02]  /*0da0*/  F2I.FTZ.U32.TRUNC.NTZ R11, R11 ;  /* 0x0000000b000b7305 */ /* 0x000e64000021f000 */
[----:B-1----:R-:W-:-:S05]  /*0db0*/  IADD3 R4, PT, PT, RZ, -R11, RZ ;  /* 0x8000000bff047210 */ /* 0x002fca0007ffe0ff */
[----:B------:R-:W-:Y:S01]  /*0dc0*/  IMAD R7, R4, R6, RZ ;  /* 0x0000000604077224 */ /* 0x000fe200078e02ff */
[----:B------:R-:W-:-:S03]  /*0dd0*/  IABS R4, R183 ;  /* 0x000000b700047213 */ /* 0x000fc60000000000 */
[----:B------:R-:W-:Y:S01]  /*0de0*/  IMAD.HI.U32 R7, R11, R7, R10 ;  /* 0x000000070b077227 */ /* 0x000fe200078e000a */
[----:B------:R-:W-:-:S05]  /*0df0*/  MOV R10, R4 ;  /* 0x00000004000a7202 */ /* 0x000fca0000000f00 */
[----:B------:R-:W-:-:S05]  /*0e00*/  IMAD.HI.U32 R4, R7, R10, RZ ;  /* 0x0000000a07047227 */ /* 0x000fca00078e00ff */
[----:B------:R-:W-:-:S05]  /*0e10*/  IADD3 R7, PT, PT, -R4, RZ, RZ ;  /* 0x000000ff04077210 */ /* 0x000fca0007ffe1ff */
[----:B------:R-:W-:-:S05]  /*0e20*/  IMAD R7, R6, R7, R10 ;  /* 0x0000000706077224 */ /* 0x000fca00078e020a */
[----:B------:R-:W-:-:S13]  /*0e30*/  ISETP.GT.U32.AND P1, PT, R6, R7, PT ;  /* 0x000000070600720c */ /* 0x000fda0003f24070 */
[----:B------:R-:W-:Y:S01]  /*0e40*/  @!P1 IMAD.IADD R7, R7, 0x1, -R6 ;  /* 0x0000000107079824 */ /* 0x000fe200078e0a06 */
[----:B------:R-:W-:Y:S02]  /*0e50*/  @!P1 IADD3 R4, PT, PT, R4, 0x1, RZ ;  /* 0x0000000104049810 */ /* 0x000fe40007ffe0ff */
[----:B------:R-:W-:Y:S02]  /*0e60*/  ISETP.NE.AND P1, PT, R2, RZ, PT ;  /* 0x000000ff0200720c */ /* 0x000fe40003f25270 */
[----:B------:R-:W-:Y:S02]  /*0e70*/  ISETP.GE.U32.AND P2, PT, R7, R6, PT ;  /* 0x000000060700720c */ /* 0x000fe40003f46070 */
[----:B------:R-:W-:-:S04]  /*0e80*/  LOP3.LUT R6, R183, R2, RZ, 0x3c, !PT ;  /* 0x00000002b7067212 */ /* 0x000fc800078e3cff */
[----:B------:R-:W-:Y:S02]  /*0e90*/  ISETP.GE.AND P0, PT, R6, RZ, PT ;  /* 0x000000ff0600720c */ /* 0x000fe40003f06270 */
[----:B------:R-:W-:-:S05]  /*0ea0*/  MOV R6, UR10 ;  /* 0x0000000a00067c02 */ /* 0x000fca0008000f00 */
[----:B------:R-:W-:-:S06]  /*0eb0*/  @P2 IADD3 R4, PT, PT, R4, 0x1, RZ ;  /* 0x0000000104042810 */ /* 0x000fcc0007ffe0ff */
[----:B------:R-:W-:Y:S02]  /*0ec0*/  @!P0 IADD3 R4, PT, PT, -R4, RZ, RZ ;  /* 0x000000ff04048210 */ /* 0x000fe40007ffe1ff */
[----:B------:R-:W-:Y:S01]  /*0ed0*/  @!P1 LOP3.LUT R4, RZ, R2, RZ, 0x33, !PT ;  /* 0x00000002ff049212 */ /* 0x000fe200078e33ff */
[C---:B------:R-:W-:Y:S02]  /*0ee0*/  IMAD R2, R5.reuse, R116, RZ ;  /* 0x0000007405027224 */ /* 0x040fe400078e02ff */
[----:B------:R-:W-:Y:S02]  /*0ef0*/  IMAD R5, R5, R6, RZ ;  /* 0x0000000605057224 */ /* 0x000fe400078e02ff */
[----:B------:R-:W-:Y:S01]  /*0f00*/  IMAD R2, R0, R117, R2 ;  /* 0x0000007500027224 */ /* 0x000fe200078e0202 */
[----:B---3--:R-:W-:Y:S01]  /*0f10*/  SHF.R.S32.HI R7, RZ, 0x1f, R8 ;  /* 0x0000001fff077819 */ /* 0x008fe20000011408 */
[----:B------:R-:W-:-:S04]  /*0f20*/  IMAD.WIDE.U32 R10, R8, UR6, RZ ;  /* 0x00000006080a7c25 */ /* 0x000fc8000f8e00ff */
[C---:B------:R-:W-:Y:S02]  /*0f30*/  IMAD R15, R7.reuse, UR6, RZ ;  /* 0x00000006070f7c24 */ /* 0x040fe4000f8e02ff */
[----:B------:R-:W-:Y:S02]  /*0f40*/  IMAD R7, R7, UR4, RZ ;  /* 0x0000000407077c24 */ /* 0x000fe4000f8e02ff */
[C---:B------:R-:W-:Y:S02]  /*0f50*/  IMAD R15, R8.reuse, UR7, R15 ;  /* 0x00000007080f7c24 */ /* 0x040fe4000f8e020f */
[C---:B------:R-:W-:Y:S02]  /*0f60*/  IMAD R7, R8.reuse, UR5, R7 ;  /* 0x0000000508077c24 */ /* 0x040fe4000f8e0207 */
[----:B------:R-:W-:Y:S01]  /*0f70*/  IMAD.WIDE.U32 R8, R8, UR4, RZ ;  /* 0x0000000408087c25 */ /* 0x000fe2000f8e00ff */
[----:B------:R-:W1:Y:S01]  /*0f80*/  LDCU.128 UR4, c[0x0][0x3d0] ;  /* 0x00007a00ff0477ac */ /* 0x000e620008000c00 */
[----:B------:R-:W-:-:S03]  /*0f90*/  IADD3 R11, PT, PT, R11, R15, RZ ;  /* 0x0000000f0b0b7210 */ /* 0x000fc60007ffe0ff */
[----:B------:R-:W-:Y:S02]  /*0fa0*/  IADD3 R9, PT, PT, R9, R7, RZ ;  /* 0x0000000709097210 */ /* 0x000fe40007ffe0ff */
[----:B------:R-:W-:Y:S01]  /*0fb0*/  MOV R7, UR11 ;  /* 0x0000000b00077c02 */ /* 0x000fe20008000f00 */
[----:B------:R-:W-:-:S04]  /*0fc0*/  IMAD.WIDE.U32 R10, R0, R116, R10 ;  /* 0x00000074000a7225 */ /* 0x000fc800078e000a */
[C---:B------:R-:W-:Y:S01]  /*0fd0*/  IMAD R5, R0.reuse, R7, R5 ;  /* 0x0000000700057224 */ /* 0x040fe200078e0205 */
[----:B------:R-:W-:Y:S01]  /*0fe0*/  IADD3 R11, PT, PT, R11, R2, RZ ;  /* 0x000000020b0b7210 */ /* 0x000fe20007ffe0ff */
[----:B------:R-:W-:Y:S01]  /*0ff0*/  IMAD.WIDE.U32 R8, R0, R6, R8 ;  /* 0x0000000600087225 */ /* 0x000fe200078e0008 */
[----:B------:R-:W-:-:S03]  /*1000*/  SHF.R.S32.HI R0, RZ, 0x1f, R4 ;  /* 0x0000001fff007819 */ /* 0x000fc60000011404 */
[----:B------:R-:W-:Y:S01]  /*1010*/  IMAD.IADD R15, R9, 0x1, R5 ;  /* 0x00000001090f7824 */ /* 0x000fe200078e0205 */
[----:B------:R-:W-:Y:S01]  /*1020*/  MOV R14, R8 ;  /* 0x00000008000e7202 */ /* 0x000fe20000000f00 */
[C---:B-1----:R-:W-:Y:S02]  /*1030*/  IMAD R5, R0.reuse, UR4, RZ ;  /* 0x0000000400057c24 */ /* 0x042fe4000f8e02ff */
[----:B------:R-:W-:Y:S02]  /*1040*/  IMAD R9, R0, UR6, RZ ;  /* 0x0000000600097c24 */ /* 0x000fe4000f8e02ff */
[C---:B------:R-:W-:Y:S02]  /*1050*/  IMAD R5, R4.reuse, UR5, R5 ;  /* 0x0000000504057c24 */ /* 0x040fe4000f8e0205 */
[----:B------:R-:W-:-:S04]  /*1060*/  IMAD.WIDE.U32 R10, R4, UR4, R10 ;  /* 0x00000004040a7c25 */ /* 0x000fc8000f8e000a */
[C---:B------:R-:W-:Y:S01]  /*1070*/  IMAD R9, R4.reuse, UR7, R9 ;  /* 0x0000000704097c24 */ /* 0x040fe2000f8e0209 */
[----:B------:R-:W-:Y:S01]  /*1080*/  IADD3 R0, PT, PT, R11, R5, RZ ;  /* 0x000000050b007210 */ /* 0x000fe20007ffe0ff */
[----:B------:R-:W-:-:S04]  /*1090*/  IMAD.WIDE.U32 R14, R4, UR6, R14 ;  /* 0x00000006040e7c25 */ /* 0x000fc8000f8e000e */
[----:B------:R-:W-:Y:S01]  /*10a0*/  IMAD.MOV.U32 R2, RZ, RZ, R10 ;  /* 0x000000ffff027224 */ /* 0x000fe200078e000a */
[----:B------:R-:W-:Y:S02]  /*10b0*/  IADD3 R5, PT, PT, R15, R9, RZ ;  /* 0x000000090f057210 */ /* 0x000fe40007ffe0ff */
[----:B------:R-:W-:Y:S01]  /*10c0*/  MOV R8, R14 ;  /* 0x0000000e00087202 */ /* 0x000fe20000000f00 */
[----:B------:R-:W-:Y:S06]  /*10d0*/  BRA `(.L_x_433) ;  /* 0x0000000400507947 */ /* 0x000fec0003800000 */
.L_x_432:
[----:B------:R-:W-:-:S13]  /*10e0*/  ISETP.NE.AND P0, PT, R5, -0x1, PT ;  /* 0xffffffff0500780c */ /* 0x000fda0003f05270 */
[----:B------:R-:W-:Y:S05]  /*10f0*/  @P0 BRA `(.L_x_434) ;  /* 0x0000000000340947 */ /* 0x000fea0003800000 */
[----:B------:R-:W3:Y:S01]  /*1100*/  LDC.64 R116, c[0x0][0x3b8] ;  /* 0x0000ee00ff747b82 */ /* 0x000ee20000000a00 */
[----:B------:R-:W4:Y:S01]  /*1110*/  LDCU.64 UR4, c[0x0][0x3a0] ;  /* 0x00007400ff0477ac */ /* 0x000f220008000a00 */
[----:B--2---:R-:W-:-:S05]  /*1120*/  SHF.R.S32.HI R7, RZ, 0x1f, R0 ;  /* 0x0000001fff077819 */ /* 0x004fca0000011400 */
[-C--:B---3--:R-:W-:Y:S01]  /*1130*/  IMAD R4, R7, R116.reuse, RZ ;  /* 0x0000007407047224 */ /* 0x088fe200078e02ff */
[----:B-----5:R-:W-:Y:S01]  /*1140*/  SHF.R.S32.HI R7, RZ, 0x1f, R2 ;  /* 0x0000001fff077819 */ /* 0x020fe20000011402 */
[----:B------:R-:W-:-:S04]  /*1150*/  IMAD.WIDE.U32 R8, R0, R116, RZ ;  /* 0x0000007400087225 */ /* 0x000fc800078e00ff */
[----:B------:R-:W-:Y:S02]  /*1160*/  IMAD R4, R0, R117, R4 ;  /* 0x0000007500047224 */ /* 0x000fe400078e0204 */
[----:B----4-:R-:W-:-:S03]  /*1170*/  IMAD R7, R7, UR4, RZ ;  /* 0x0000000407077c24 */ /* 0x010fc6000f8e02ff */
[----:B------:R-:W-:Y:S01]  /*1180*/  IADD3 R9, PT, PT, R9, R4, RZ ;  /* 0x0000000409097210 */ /* 0x000fe20007ffe0ff */
[C---:B------:R-:W-:Y:S02]  /*1190*/  IMAD R7, R2.reuse, UR5, R7 ;  /* 0x0000000502077c24 */ /* 0x040fe4000f8e0207 */
[----:B------:R-:W-:-:S05]  /*11a0*/  IMAD.WIDE.U32 R10, R2, UR4, R8 ;  /* 0x00000004020a7c25 */ /* 0x000fca000f8e0008 */
[----:B------:R-:W-:Y:S01]  /*11b0*/  IADD3 R11, PT, PT, R11, R7, RZ ;  /* 0x000000070b0b7210 */ /* 0x000fe20007ffe0ff */
[----:B------:R-:W-:Y:S05]  /*11c0*/  BRA `(.L_x_435) ;  /* 0x0000000000187947 */ /* 0x000fea0003800000 */
.L_x_434:
[----:B------:R-:W3:Y:S01]  /*11d0*/  LDC.64 R116, c[0x0][0x3b8] ;  /* 0x0000ee00ff747b82 */ /* 0x000ee20000000a00 */
[----:B--2---:R-:W-:-:S05]  /*11e0*/  IADD3 R6, PT, PT, R0, R5, RZ ;  /* 0x0000000500067210 */ /* 0x004fca0007ffe0ff */
[C---:B---3--:R-:W-:Y:S02]  /*11f0*/  IMAD R11, R6.reuse, R117, RZ ;  /* 0x00000075060b7224 */ /* 0x048fe400078e02ff */
[----:B------:R-:W-:-:S05]  /*1200*/  IMAD.WIDE.U32 R6, R6, R116, RZ ;  /* 0x0000007406067225 */ /* 0x000fca00078e00ff */
[----:B------:R-:W-:Y:S02]  /*1210*/  IADD3 R11, PT, PT, R7, R11, RZ ;  /* 0x0000000b070b7210 */ /* 0x000fe40007ffe0ff */
[----:B------:R-:W-:Y:S02]  /*1220*/  MOV R10, R6 ;  /* 0x00000006000a7202 */ /* 0x000fe40000000f00 */
.L_x_435:
[----:B------:R-:W-:Y:S05]  /*1230*/  @P0 BRA `(.L_x_436) ;  /* 0x0000000000340947 */ /* 0x000fea0003800000 */
[----:B------:R-:W2:Y:S01]  /*1240*/  LDC.64 R6, c[0x0][0x3c0] ;  /* 0x0000f000ff067b82 */ /* 0x000ea20000000a00 */
[----:B------:R-:W3:Y:S01]  /*1250*/  LDCU.64 UR4, c[0x0][0x3a8] ;  /* 0x00007500ff0477ac */ /* 0x000ee20008000a00 */
[----:B------:R-:W-:Y:S02]  /*1260*/  SHF.R.S32.HI R5, RZ, 0x1f, R0 ;  /* 0x0000001fff057819 */ /* 0x000fe40000011400 */
[----:B-----5:R-:W-:-:S05]  /*1270*/  SHF.R.S32.HI R4, RZ, 0x1f, R2 ;  /* 0x0000001fff047819 */ /* 0x020fca0000011402 */
[----:B---3--:R-:W-:-:S04]  /*1280*/  IMAD R9, R4, UR4, RZ ;  /* 0x0000000404097c24 */ /* 0x008fc8000f8e02ff */
[----:B------:R-:W-:Y:S02]  /*1290*/  IMAD R9, R2, UR5, R9 ;  /* 0x0000000502097c24 */ /* 0x000fe4000f8e0209 */
[-C--:B--2---:R-:W-:Y:S02]  /*12a0*/  IMAD R5, R5, R6.reuse, RZ ;  /* 0x0000000605057224 */ /* 0x084fe400078e02ff */
[----:B-1----:R-:W-:-:S04]  /*12b0*/  IMAD.WIDE.U32 R14, R0, R6, RZ ;  /* 0x00000006000e7225 */ /* 0x002fc800078e00ff */
[----:B------:R-:W-:-:S05]  /*12c0*/  IMAD R5, R0, R7, R5 ;  /* 0x0000000700057224 */ /* 0x000fca00078e0205 */
[----:B------:R-:W-:-:S03]  /*12d0*/  IADD3 R15, PT, PT, R15, R5, RZ ;  /* 0x000000050f0f7210 */ /* 0x000fc60007ffe0ff */
[----:B------:R-:W-:-:S05]  /*12e0*/  IMAD.WIDE.U32 R14, R2, UR4, R14 ;  /* 0x00000004020e7c25 */ /* 0x000fca000f8e000e */
[----:B------:R-:W-:Y:S01]  /*12f0*/  IADD3 R15, PT, PT, R15, R9, RZ ;  /* 0x000000090f0f7210 */ /* 0x000fe20007ffe0ff */
[----:B------:R-:W-:Y:S06]  /*1300*/  BRA `(.L_x_437) ;  /* 0x0000000000187947 */ /* 0x000fec0003800000 */
.L_x_436:
[----:B------:R-:W1:Y:S01]  /*1310*/  LDC.64 R6, c[0x0][0x3c0] ;  /* 0x0000f000ff067b82 */ /* 0x000e620000000a00 */
[----:B------:R-:W-:-:S05]  /*1320*/  IADD3 R5, PT, PT, R0, R5, RZ ;  /* 0x0000000500057210 */ /* 0x000fca0007ffe0ff */
[C---:B-1----:R-:W-:Y:S02]  /*1330*/  IMAD R15, R5.reuse, R7, RZ ;  /* 0x00000007050f7224 */ /* 0x042fe400078e02ff */
[----:B------:R-:W-:-:S05]  /*1340*/  IMAD.WIDE.U32 R4, R5, R6, RZ ;  /* 0x0000000605047225 */ /* 0x000fca00078e00ff */
[----:B------:R-:W-:Y:S02]  /*1350*/  IADD3 R15, PT, PT, R5, R15, RZ ;  /* 0x0000000f050f7210 */ /* 0x000fe40007ffe0ff */
[----:B------:R-:W-:-:S07]  /*1360*/  MOV R14, R4 ;  /* 0x00000004000e7202 */ /* 0x000fce0000000f00 */
.L_x_437:
[----:B------:R-:W1:Y:S01]  /*1370*/  LDC R0, c[0x0][0x3e8] ;  /* 0x0000fa00ff007b82 */ /* 0x000e620000000800 */
[----:B------:R-:W-:Y:S02]  /*1380*/  CS2R R188, SRZ ;  /* 0x0000000000bc7805 */ /* 0x000fe4000001ff00 */
[----:B-1---5:R-:W-:-:S04]  /*1390*/  IABS R2, R0 ;  /* 0x0000000000027213 */ /* 0x022fc80000000000 */
[----:B------:R-:W1:Y:S08]  /*13a0*/  I2F.RP R16, R2 ;  /* 0x0000000200107306 */ /* 0x000e700000209400 */
[----:B-1----:R-:W1:Y:S02]  /*13b0*/  MUFU.RCP R8, R16 ;  /* 0x0000001000087308 */ /* 0x002e640000001000 */
[----:B-1----:R-:W-:-:S06]  /*13c0*/  IADD3 R8, PT, PT, R8, 0xffffffe, RZ ;  /* 0x0ffffffe08087810 */ /* 0x002fcc0007ffe0ff */
[----:B------:R-:W1:Y:S02]  /*13d0*/  F2I.FTZ.U32.TRUNC.NTZ R9, R8 ;  /* 0x0000000800097305 */ /* 0x000e64000021f000 */
[----:B-1----:R-:W-:Y:S01]  /*13e0*/  IADD3 R4, PT, PT, RZ, -R9, RZ ;  /* 0x80000009ff047210 */ /* 0x002fe20007ffe0ff */
[----:B------:R-:W-:-:S04]  /*13f0*/  IMAD.MOV.U32 R8, RZ, RZ, RZ ;  /* 0x000000ffff087224 */ /* 0x000fc800078e00ff */
[----:B------:R-:W-:Y:S01]  /*1400*/  IMAD R5, R4, R2, RZ ;  /* 0x0000000204057224 */ /* 0x000fe200078e02ff */
[----:B------:R-:W-:-:S03]  /*1410*/  IABS R4, R183 ;  /* 0x000000b700047213 */ /* 0x000fc60000000000 */
[----:B------:R-:W-:Y:S02]  /*1420*/  IMAD.HI.U32 R5, R9, R5, R8 ;  /* 0x0000000509057227 */ /* 0x000fe400078e0008 */
[----:B------:R-:W1:Y:S04]  /*1430*/  LDC.64 R8, c[0x0][0x3d8] ;  /* 0x0000f600ff087b82 */ /* 0x000e680000000a00 */
        /* <DEDUP_REMOVED lines=8> */
[----:B------:R-:W-:Y:S01]  /*14c0*/  LOP3.LUT R2, R183, R0, RZ, 0x3c, !PT ;  /* 0x00000000b7027212 */ /* 0x000fe200078e3cff */
[----:B------:R-:W2:Y:S03]  /*14d0*/  LDC.64 R4, c[0x0][0x3d0] ;  /* 0x0000f400ff047b82 */ /* 0x000ea60000000a00 */
[----:B------:R-:W-:-:S02]  /*14e0*/  ISETP.GE.AND P1, PT, R2, RZ, PT ;  /* 0x000000ff0200720c */ /* 0x000fc40003f26270 */
[----:B------:R-:W-:-:S05]  /*14f0*/  LEA R2, R3, 0xffffff80, 0x7 ;  /* 0xffffff8003027811 */ /* 0x000fca00078e38ff */
[----:B------:R-:W-:Y:S02]  /*1500*/  @P2 VIADD R12, R12, 0x1 ;  /* 0x000000010c0c2836 */ /* 0x000fe40000000000 */
[----:B------:R-:W-:-:S04]  /*1510*/  IMAD.WIDE.U32 R16, R2, R116, R10 ;  /* 0x0000007402107225 */ /* 0x000fc800078e000a */
[----:B------:R-:W-:Y:S01]  /*1520*/  @!P1 IADD3 R12, PT, PT, -R12, RZ, RZ ;  /* 0x000000ff0c0c9210 */ /* 0x000fe20007ffe1ff */
[----:B------:R-:W-:Y:S01]  /*1530*/  IMAD.WIDE.U32 R14, R2, R6, R14 ;  /* 0x00000006020e7225 */ /* 0x000fe200078e000e */
[----:B------:R-:W-:-:S03]  /*1540*/  @!P0 LOP3.LUT R12, RZ, R0, RZ, 0x33, !PT ;  /* 0x00000000ff0c8212 */ /* 0x000fc600078e33ff */
[C---:B------:R-:W-:Y:S01]  /*1550*/  IMAD R15, R2.reuse, R7, R15 ;  /* 0x00000007020f7224 */ /* 0x040fe200078e020f */
[----:B------:R-:W-:Y:S01]  /*1560*/  SHF.R.S32.HI R11, RZ, 0x1f, R12 ;  /* 0x0000001fff0b7819 */ /* 0x000fe2000001140c */
[----:B------:R-:W-:Y:S02]  /*1570*/  IMAD R17, R2, R117, R17 ;  /* 0x0000007502117224 */ /* 0x000fe400078e0211 */
[----:B-1----:R-:W-:-:S04]  /*1580*/  IMAD.WIDE.U32 R14, R12, R8, R14 ;  /* 0x000000080c0e7225 */ /* 0x002fc800078e000e */
[C---:B------:R-:W-:Y:S01]  /*1590*/  IMAD R0, R11.reuse, R8, RZ ;  /* 0x000000080b007224 */ /* 0x040fe200078e02ff */
[----:B------:R-:W-:Y:S01]  /*15a0*/  MOV R8, R14 ;  /* 0x0000000e00087202 */ /* 0x000fe20000000f00 */
[-C--:B--2---:R-:W-:Y:S02]  /*15b0*/  IMAD R11, R11, R4.reuse, RZ ;  /* 0x000000040b0b7224 */ /* 0x084fe400078e02ff */
[C---:B------:R-:W-:Y:S02]  /*15c0*/  IMAD R0, R12.reuse, R9, R0 ;  /* 0x000000090c007224 */ /* 0x040fe400078e0200 */
[----:B------:R-:W-:-:S04]  /*15d0*/  IMAD.WIDE.U32 R16, R12, R4, R16 ;  /* 0x000000040c107225 */ /* 0x000fc800078e0010 */
[----:B------:R-:W-:Y:S01]  /*15e0*/  IMAD R11, R12, R5, R11 ;  /* 0x000000050c0b7224 */ /* 0x000fe200078e020b */
[----:B------:R-:W-:Y:S01]  /*15f0*/  MOV R2, R16 ;  /* 0x0000001000027202 */ /* 0x000fe20000000f00 */
[----:B------:R-:W-:-:S03]  /*1600*/  IMAD.IADD R5, R15, 0x1, R0 ;  /* 0x000000010f057824 */ /* 0x000fc600078e0200 */
[----:B------:R-:W-:-:S07]  /*1610*/  IADD3 R0, PT, PT, R17, R11, RZ ;  /* 0x0000000b11007210 */ /* 0x000fce0007ffe0ff */
.L_x_433:
[----:B------:R-:W-:Y:S01]  /*1620*/  ISETP.NE.AND P0, PT, R180, -0x1, PT ;  /* 0xffffffffb400780c */ /* 0x000fe20003f05270 */
[----:B------:R-:W-:Y:S01]  /*1630*/  IMAD.SHL.U32 R185, R181, 0x8, RZ ;  /* 0x00000008b5b97824 */ /* 0x000fe200078e00ff */
[----:B------:R-:W1:Y:S01]  /*1640*/  LDCU.64 UR6, c[0x0][0x390] ;  /* 0x00007200ff0677ac */ /* 0x000e620008000a00 */
[----:B------:R-:W-:Y:S01]  /*1650*/  SHF.R.U32.HI R16, RZ, 0x2, R181 ;  /* 0x00000002ff107819 */ /* 0x000fe200000116b5 */
[----:B------:R-:W2:Y:S01]  /*1660*/  S2UR UR12, SR_CgaCtaId ;  /* 0x00000000000c79c3 */ /* 0x000ea20000008800 */
[----:B------:R-:W-:Y:S01]  /*1670*/  IADD3 R173, PT, PT, -R184, R13, RZ ;  /* 0x0000000db8ad7210 */ /* 0x000fe20007ffe1ff */
[----:B------:R-:W3:Y:S01]  /*1680*/  LDCU.64 UR4, c[0x0][0x3c8] ;  /* 0x00007900ff0477ac */ /* 0x000ee20008000a00 */
[----:B------:R-:W-:Y:S01]  /*1690*/  LOP3.LUT R186, R185, 0x18, RZ, 0xc0, !PT ;  /* 0x00000018b9ba7812 */ /* 0x000fe200078ec0ff */
[C---:B------:R-:W-:Y:S01]  /*16a0*/  IMAD.SHL.U32 R9, R181.reuse, 0x20, RZ ;  /* 0x00000020b5097824 */ /* 0x040fe200078e00ff */
[----:B------:R-:W-:Y:S01]  /*16b0*/  BSSY.RECONVERGENT B0, `(.L_x_438) ;  /* 0x000004a000007945 */ /* 0x000fe20003800200 */
[----:B------:R-:W4:Y:S01]  /*16c0*/  LDCU.64 UR10, c[0x0][0x388] ;  /* 0x00007100ff0a77ac */ /* 0x000f220008000a00 */
[----:B------:R-:W-:Y:S01]  /*16d0*/  IADD3 R22, P2, PT, R186, R2, RZ ;  /* 0x00000002ba167210 */ /* 0x000fe20007f5e0ff */
[----:B------:R-:W-:Y:S01]  /*16e0*/  IMAD.SHL.U32 R4, R181, 0x4, RZ ;  /* 0x00000004b5047824 */ /* 0x000fe200078e00ff */
[----:B------:R-:W5:Y:S01]  /*16f0*/  @!P0 LDC.64 R14, c[0x0][0x398] ;  /* 0x0000e600ff0e8b82 */ /* 0x000f620000000a00 */
[----:B------:R-:W-:-:S02]  /*1700*/  LOP3.LUT R2, R185, 0xd8, RZ, 0xc0, !PT ;  /* 0x000000d8b9027812 */ /* 0x000fc400078ec0ff */
[----:B------:R-:W-:Y:S02]  /*1710*/  IADD3.X R23, PT, PT, RZ, R0, RZ, P2, !PT ;  /* 0x00000000ff177210 */ /* 0x000fe400017fe4ff */
[----:B------:R-:W-:Y:S02]  /*1720*/  LOP3.LUT R17, R9, 0xc0, RZ, 0xc0, !PT ;  /* 0x000000c009117812 */ /* 0x000fe400078ec0ff */
[----:B------:R-:W-:Y:S01]  /*1730*/  LOP3.LUT R0, R2, 0x18, R181, 0x78, !PT ;  /* 0x0000001802007812 */ /* 0x000fe200078e78b5 */
[----:B------:R-:W1:Y:S01]  /*1740*/  @P0 LDC.64 R10, c[0x0][0x3b0] ;  /* 0x0000ec00ff0a0b82 */ /* 0x000e620000000a00 */
[----:B------:R-:W-:Y:S01]  /*1750*/  IMAD.WIDE.U32 R22, R16, R116, R22 ;  /* 0x0000007410167225 */ /* 0x000fe200078e0016 */
[----:B------:R-:W-:Y:S02]  /*1760*/  LOP3.LUT R4, R17, 0x18, R4, 0xf8, !PT ;  /* 0x0000001811047812 */ /* 0x000fe400078ef804 */
[----:B------:R-:W-:Y:S01]  /*1770*/  LOP3.LUT R185, R0, 0x1f20, R185, 0xf8, !PT ;  /* 0x00001f2000b97812 */ /* 0x000fe200078ef8b9 */
[----:B------:R-:W-:Y:S01]  /*1780*/  IMAD R177, R16, R117, R23 ;  /* 0x0000007510b17224 */ /* 0x000fe200078e0217 */
[C---:B------:R-:W-:Y:S01]  /*1790*/  LOP3.LUT R175, R186.reuse, 0x20, RZ, 0xfc, !PT ;  /* 0x00000020baaf7812 */ /* 0x040fe200078efcff */
[----:B------:R-:W-:Y:S01]  /*17a0*/  IMAD.MOV.U32 R17, RZ, RZ, RZ ;  /* 0x000000ffff117224 */ /* 0x000fe200078e00ff */
[----:B------:R-:W-:Y:S01]  /*17b0*/  LOP3.LUT R174, R186, 0x40, RZ, 0xfc, !PT ;  /* 0x00000040baae7812 */ /* 0x000fe200078efcff */
[----:B------:R-:W-:-:S04]  /*17c0*/  IMAD.WIDE.U32 R18, R19, 0x40, R16 ;  /* 0x0000004013127825 */ /* 0x000fc800078e0010 */
[----:B-----5:R-:W-:-:S04]  /*17d0*/  @!P0 IMAD.WIDE.U32 R20, R182, R14, RZ ;  /* 0x0000000eb6148225 */ /* 0x020fc800078e00ff */
[----:B------:R-:W-:Y:S01]  /*17e0*/  @!P0 IMAD.MOV.U32 R12, RZ, RZ, R20 ;  /* 0x000000ffff0c8224 */ /* 0x000fe200078e0014 */
[----:B------:R-:W-:Y:S01]  /*17f0*/  IADD3 R20, P1, PT, R186, R8, RZ ;  /* 0x00000008ba147210 */ /* 0x000fe20007f3e0ff */
[----:B------:R-:W-:Y:S02]  /*1800*/  @!P0 IMAD R15, R182, R15, R21 ;  /* 0x0000000fb60f8224 */ /* 0x000fe400078e0215 */
[----:B-1----:R-:W-:-:S04]  /*1810*/  @P0 IMAD.WIDE.U32 R24, R180, R10, RZ ;  /* 0x0000000ab4180225 */ /* 0x002fc800078e00ff */
[----:B------:R-:W-:Y:S02]  /*1820*/  @P0 IMAD.MOV.U32 R12, RZ, RZ, R24 ;  /* 0x000000ffff0c0224 */ /* 0x000fe400078e0018 */
[----:B------:R-:W-:Y:S01]  /*1830*/  IMAD.X R21, RZ, RZ, R5, P1 ;  /* 0x000000ffff157224 */ /* 0x000fe200008e0605 */
[----:B----4-:R-:W-:Y:S01]  /*1840*/  LEA R176, P1, R22, UR10, 0x1 ;  /* 0x0000000a16b07c11 */ /* 0x010fe2000f8208ff */
[----:B------:R-:W-:Y:S01]  /*1850*/  @P0 IMAD R15, R180, R11, R25 ;  /* 0x0000000bb40f0224 */ /* 0x000fe200078e0219 */
[----:B------:R-:W-:Y:S01]  /*1860*/  IADD3 R10, P0, PT, R186, R12, RZ ;  /* 0x0000000cba0a7210 */ /* 0x000fe20007f1e0ff */
[----:B------:R-:W-:Y:S01]  /*1870*/  IMAD.WIDE.U32 R20, R16, R6, R20 ;  /* 0x0000000610147225 */ /* 0x000fe200078e0014 */
[----:B------:R-:W-:-:S03]  /*1880*/  LEA.HI.X R177, R22, UR11, R177, 0x1, P1 ;  /* 0x0000000b16b17c11 */ /* 0x000fc600088f0cb1 */
[----:B------:R-:W-:Y:S01]  /*1890*/  IMAD.X R11, RZ, RZ, R15, P0 ;  /* 0x000000ffff0b7224 */ /* 0x000fe200000e060f */
[----:B------:R-:W-:Y:S01]  /*18a0*/  LEA R178, P0, R20, UR6, 0x1 ;  /* 0x0000000614b27c11 */ /* 0x000fe2000f8008ff */
[----:B------:R-:W-:Y:S01]  /*18b0*/  IMAD R179, R16, R7, R21 ;  /* 0x0000000710b37224 */ /* 0x000fe200078e0215 */
[----:B------:R-:W-:Y:S01]  /*18c0*/  SHF.R.U32.HI R15, RZ, 0x1, R181 ;  /* 0x00000001ff0f7819 */ /* 0x000fe200000116b5 */
[C---:B---3--:R-:W-:Y:S01]  /*18d0*/  IMAD.WIDE.U32 R10, R183.reuse, UR4, R10 ;  /* 0x00000004b70a7c25 */ /* 0x048fe2000f8e000a */
[----:B------:R-:W-:Y:S02]  /*18e0*/  UMOV UR4, 0x400 ;  /* 0x0000040000047882 */ /* 0x000fe40000000000 */
[----:B------:R-:W-:Y:S01]  /*18f0*/  LEA.HI.X R179, R20, UR7, R179, 0x1, P0 ;  /* 0x0000000714b37c11 */ /* 0x000fe200080f0cb3 */
[----:B--2---:R-:W-:Y:S01]  /*1900*/  ULEA UR4, UR12, UR4, 0x18 ;  /* 0x000000040c047291 */ /* 0x004fe2000f8ec0ff */
[----:B------:R-:W-:Y:S01]  /*1910*/  ISETP.GE.AND P0, PT, R16, R173, PT ;  /* 0x000000ad1000720c */ /* 0x000fe20003f06270 */
[----:B------:R-:W-:Y:S01]  /*1920*/  IMAD R21, R183, UR5, R11 ;  /* 0x00000005b7157c24 */ /* 0x000fe2000f8e020b */
[----:B------:R-:W-:Y:S01]  /*1930*/  LOP3.LUT R133, R4, 0x8, R15, 0x78, !PT ;  /* 0x0000000804857812 */ /* 0x000fe200078e780f */
[----:B------:R-:W-:-:S02]  /*1940*/  IMAD.SHL.U32 R8, R181, 0x10, RZ ;  /* 0x00000010b5087824 */ /* 0x000fc400078e00ff */
[----:B------:R-:W-:-:S08]  /*1950*/  LEA R185, R185, UR4, 0x1 ;  /* 0x00000004b9b97c11 */ /* 0x000fd0000f8e08ff */
[----:B------:R-:W-:Y:S05]  /*1960*/  @P0 BRA `(.L_x_439) ;  /* 0x0000000000780947 */ /* 0x000fea0003800000 */
[----:B------:R-:W1:Y:S01]  /*1970*/  LDCU.64 UR6, c[0x0][0x3b0] ;  /* 0x00007600ff0677ac */ /* 0x000e620008000a00 */
[----:B------:R-:W-:Y:S01]  /*1980*/  IMAD.MOV.U32 R20, RZ, RZ, R10 ;  /* 0x000000ffff147224 */ /* 0x000fe200078e000a */
[----:B------:R-:W2:Y:S01]  /*1990*/  LDCU UR5, c[0x0][0x440] ;  /* 0x00008800ff0577ac */ /* 0x000ea20008000800 */
[----:B------:R-:W3:Y:S01]  /*19a0*/  LDCU.64 UR10, c[0x0][0x380] ;  /* 0x00007000ff0a77ac */ /* 0x000ee20008000a00 */
[----:B-1----:R-:W-:Y:S02]  /*19b0*/  IMAD R5, R19, UR6, RZ ;  /* 0x0000000613057c24 */ /* 0x002fe4000f8e02ff */
[----:B------:R-:W-:Y:S01]  /*19c0*/  IMAD.WIDE.U32 R22, R18, UR6, R20 ;  /* 0x0000000612167c25 */ /* 0x000fe2000f8e0014 */
[----:B--2---:R-:W-:-:S03]  /*19d0*/  ISETP.GE.AND P1, PT, R186, UR5, PT ;  /* 0x00000005ba007c0c */ /* 0x004fc6000bf26270 */
[----:B------:R-:W-:Y:S01]  /*19e0*/  IMAD R0, R18, UR7, R5 ;  /* 0x0000000712007c24 */ /* 0x000fe2000f8e0205 */
[----:B------:R-:W-:Y:S02]  /*19f0*/  ISETP.GE.AND P0, PT, R175, UR5, PT ;  /* 0x00000005af007c0c */ /* 0x000fe4000bf06270 */
[----:B---3--:R-:W-:Y:S01]  /*1a00*/  LEA R24, P2, R22, UR10, 0x1 ;  /* 0x0000000a16187c11 */ /* 0x008fe2000f8408ff */
[----:B------:R-:W-:-:S05]  /*1a10*/  IMAD.IADD R0, R23, 0x1, R0 ;  /* 0x0000000117007824 */ /* 0x000fca00078e0200 */
[----:B------:R-:W-:-:S05]  /*1a20*/  LEA.HI.X R25, R22, UR11, R0, 0x1, P2 ;  /* 0x0000000b16197c11 */ /* 0x000fca00090f0c00 */
[----:B------:R-:W-:Y:S01]  /*1a30*/  @!PT LDS RZ, [RZ] ;  /* 0x00000000fffff984 */ /* 0x000fe20000000800 */
[----:B------:R-:W-:Y:S01]  /*1a40*/  @!PT LDS RZ, [RZ] ;  /* 0x00000000fffff984 */ /* 0x000fe20000000800 */
[----:B------:R-:W-:Y:S01]  /*1a50*/  @!PT LDS RZ, [RZ] ;  /* 0x00000000fffff984 */ /* 0x000fe20000000800 */
[----:B------:R1:W-:Y:S04]  /*1a60*/  @!P1 LDGSTS.E.BYPASS.LTC128B.128 [R185], desc[UR16][R24.64] ;  /* 0x0000000018b99fae */ /* 0x0003e8000b981a10 */
[----:B------:R1:W-:Y:S04]  /*1a70*/  @P1 STS.128 [R185], RZ ;  /* 0x000000ffb9001388 */ /* 0x0003e80000000c00 */
[----:B------:R-:W-:Y:S01]  /*1a80*/  @!PT LDS RZ, [RZ] ;  /* 0x00000000fffff984 */ /* 0x000fe20000000800 */
[----:B------:R-:W-:Y:S01]  /*1a90*/  @!PT LDS RZ, [RZ] ;  /* 0x00000000fffff984 */ /* 0x000fe20000000800 */
[----:B------:R-:W-:Y:S01]  /*1aa0*/  @!PT LDS RZ, [RZ] ;  /* 0x00000000fffff984 */ /* 0x000fe20000000800 */
[----:B------:R1:W-:Y:S04]  /*1ab0*/  @!P0 LDGSTS.E.BYPASS.LTC128B.128 [R185+0x1000], desc[UR16][R24.64+0x40] ;  /* 0x0100004018b98fae */ /* 0x0003e8000b981a10 */
[----:B------:R1:W-:Y:S01]  /*1ac0*/  @P0 STS.128 [R185+0x1000], RZ ;  /* 0x001000ffb9000388 */ /* 0x0003e20000000c00 */
[----:B------:R-:W-:-:S13]  /*1ad0*/  ISETP.GE.AND P0, PT, R174, UR5, PT ;  /* 0x00000005ae007c0c */ /* 0x000fda000bf06270 */
[----:B------:R-:W-:Y:S05]  /*1ae0*/  @P0 BRA `(.L_x_440) ;  /* 0x0000000000140947 */ /* 0x000fea0003800000 */
[----:B------:R-:W-:Y:S01]  /*1af0*/  @!PT LDS RZ, [RZ] ;  /* 0x00000000fffff984 */ /* 0x000fe20000000800 */
[----:B------:R-:W-:Y:S01]  /*1b00*/  @!PT LDS RZ, [RZ] ;  /* 0x00000000fffff984 */ /* 0x000fe20000000800 */
[----:B------:R-:W-:Y:S01]  /*1b10*/  @!PT LDS RZ, [RZ] ;  /* 0x00000000fffff984 */ /* 0x000fe20000000800 */
[----:B------:R3:W-:Y:S01]  /*1b20*/  LDGSTS.E.BYPASS.LTC128B.128 [R185+0x2000], desc[UR16][R24.64+0x80] ;  /* 0x0200008018b97fae */ /* 0x0007e2000b981a10 */
[----:B------:R-:W-:Y:S05]  /*1b30*/  BRA `(.L_x_439) ;  /* 0x0000000000047947 */ /* 0x000fea0003800000 */
.L_x_440:
[----:B------:R2:W-:Y:S02]  /*1b40*/  STS.128 [R185+0x2000], RZ ;  /* 0x002000ffb9007388 */ /* 0x0005e40000000c00 */
.L_x_439:
[----:B------:R-:W-:Y:S05]  /*1b50*/  BSYNC.RECONVERGENT B0 ;  /* 0x0000000000007941 */ /* 0x000fea0003800200 */
.L_x_438:
[----:B------:R-:W-:Y:S01]  /*1b60*/  IADD3 R0, PT, PT, R16, 0x20, RZ ;  /* 0x0000002010007810 */ /* 0x000fe20007ffe0ff */
[----:B------:R-:W-:Y:S03]  /*1b70*/  BSSY.RECONVERGENT B0, `(.L_x_441) ;  /* 0x0000023000007945 */ /* 0x000fe60003800200 */
[----:B------:R-:W-:-:S13]  /*1b80*/  ISETP.GE.AND P0, PT, R0, R173, PT ;  /* 0x000000ad0000720c */ /* 0x000fda0003f06270 */
[----:B------:R-:W-:Y:S05]  /*1b90*/  @P0 BRA `(.L_x_442) ;  /* 0x0000000000800947 */ /* 0x000fea0003800000 */
[----:B------:R-:W4:Y:S01]  /*1ba0*/  LDCU.64 UR10, c[0x0][0x3b0] ;  /* 0x00007600ff0a77ac */ /* 0x000f220008000a00 */
[----:B------:R-:W-:Y:S01]  /*1bb0*/  IADD3 R2, P0, PT, R18, 0x20, RZ ;  /* 0x0000002012027810 */ /* 0x000fe20007f1e0ff */
[----:B------:R-:W-:Y:S01]  /*1bc0*/  IMAD.MOV.U32 R11, RZ, RZ, R21 ;  /* 0x000000ffff0b7224 */ /* 0x000fe200078e0015 */
[----:B------:R-:W5:Y:S03]  /*1bd0*/  LDCU UR5, c[0x0][0x440] ;  /* 0x00008800ff0577ac */ /* 0x000f660008000800 */
[----:B------:R-:W-:Y:S01]  /*1be0*/  IMAD.X R5, RZ, RZ, R19, P0 ;  /* 0x000000ffff057224 */ /* 0x000fe200000e0613 */
[----:B------:R-:W1:Y:S03]  /*1bf0*/  LDCU.64 UR6, c[0x0][0x380] ;  /* 0x00007000ff0677ac */ /* 0x000e660008000a00 */
[----:B----4-:R-:W-:-:S02]  /*1c00*/  IMAD R5, R5, UR10, RZ ;  /* 0x0000000a05057c24 */ /* 0x010fc4000f8e02ff */
[----:B------:R-:W-:Y:S01]  /*1c10*/  IMAD.WIDE.U32 R10, R2, UR10, R10 ;  /* 0x0000000a020a7c25 */ /* 0x000fe2000f8e000a */
[----:B-----5:R-:W-:-:S03]  /*1c20*/  ISETP.GE.AND P1, PT, R186, UR5, PT ;  /* 0x00000005ba007c0c */ /* 0x020fc6000bf26270 */
[----:B------:R-:W-:Y:S01]  /*1c30*/  IMAD R5, R2, UR11, R5 ;  /* 0x0000000b02057c24 */ /* 0x000fe2000f8e0205 */
[----:B------:R-:W-:Y:S02]  /*1c40*/  ISETP.GE.AND P0, PT, R175, UR5, PT ;  /* 0x00000005af007c0c */ /* 0x000fe4000bf06270 */
[----:B-1----:R-:W-:Y:S01]  /*1c50*/  LEA R18, P2, R10, UR6, 0x1 ;  /* 0x000000060a127c11 */ /* 0x002fe2000f8408ff */
[----:B------:R-:W-:-:S05]  /*1c60*/  IMAD.IADD R5, R11, 0x1, R5 ;  /* 0x000000010b057824 */ /* 0x000fca00078e0205 */
[----:B------:R-:W-:-:S05]  /*1c70*/  LEA.HI.X R19, R10, UR7, R5, 0x1, P2 ;  /* 0x000000070a137c11 */ /* 0x000fca00090f0c05 */
[----:B------:R-:W-:Y:S01]  /*1c80*/  @!PT LDS RZ, [RZ] ;  /* 0x00000000fffff984 */ /* 0x000fe20000000800 */
[----:B------:R-:W-:Y:S01]  /*1c90*/  @!PT LDS RZ, [RZ] ;  /* 0x00000000fffff984 */ /* 0x000fe20000000800 */
[----:B------:R-:W-:Y:S01]  /*1ca0*/  @!PT LDS RZ, [RZ] ;  /* 0x00000000fffff984 */ /* 0x000fe20000000800 */
[----:B------:R1:W-:Y:S04]  /*1cb0*/  @!P1 LDGSTS.E.BYPASS.LTC128B.128 [R185+0x800], desc[UR16][R18.64] ;  /* 0x0080000012b99fae */ /* 0x0003e8000b981a10 */
[----:B------:R1:W-:Y:S04]  /*1cc0*/  @P1 STS.128 [R185+0x800], RZ ;  /* 0x000800ffb9001388 */ /* 0x0003e80000000c00 */
        /* <DEDUP_REMOVED lines=12> */
.L_x_443:
[----:B------:R4:W-:Y:S02]  /*1d90*/  STS.128 [R185+0x2800], RZ ;  /* 0x002800ffb9007388 */ /* 0x0009e40000000c00 */
.L_x_442:
[----:B------:R-:W-:Y:S05]  /*1da0*/  BSYNC.RECONVERGENT B0 ;  /* 0x0000000000007941 */ /* 0x000fea0003800200 */
.L_x_441:
[----:B------:R-:W-:Y:S01]  /*1db0*/  IMAD.SHL.U32 R132, R3, 0x80, RZ ;  /* 0x0000008003847824 */ /* 0x000fe200078e00ff */
[----:B------:R-:W-:Y:S04]  /*1dc0*/  BSSY.RECONVERGENT B0, `(.L_x_444) ;  /* 0x000001c000007945 */ /* 0x000fe80003800200 */
[----:B------:R-:W-:-:S05]  /*1dd0*/  IADD3 R5, PT, PT, R132, -0x80, RZ ;  /* 0xffffff8084057810 */ /* 0x000fca0007ffe0ff */
[----:B------:R-:W-:-:S05]  /*1de0*/  IMAD.IADD R11, R118, 0x1, -R5 ;  /* 0x00000001760b7824 */ /* 0x000fca00078e0a05 */
[----:B------:R-:W-:-:S13]  /*1df0*/  ISETP.GE.AND P3, PT, R16, R11, PT ;  /* 0x0000000b1000720c */ /* 0x000fda0003f66270 */
[----:B------:R-:W-:Y:S05]  /*1e00*/  @P3 BRA `(.L_x_445) ;  /* 0x00000000005c3947 */ /* 0x000fea0003800000 */
[----:B------:R-:W5:Y:S02]  /*1e10*/  LDCU UR5, c[0x0][0x440] ;  /* 0x00008800ff0577ac */ /* 0x000f640008000800 */
[----:B-----5:R-:W-:Y:S02]  /*1e20*/  ISETP.GE.AND P1, PT, R186, UR5, PT ;  /* 0x00000005ba007c0c */ /* 0x020fe4000bf26270 */
[----:B------:R-:W-:-:S11]  /*1e30*/  ISETP.GE.AND P0, PT, R175, UR5, PT ;  /* 0x00000005af007c0c */ /* 0x000fd6000bf06270 */
[----:B-1--4-:R-:W-:Y:S02]  /*1e40*/  @!P1 IMAD.MOV.U32 R18, RZ, RZ, R176 ;  /* 0x000000ffff129224 */ /* 0x012fe400078e00b0 */
[----:B------:R-:W-:-:S05]  /*1e50*/  @!P1 IMAD.MOV.U32 R19, RZ, RZ, R177 ;  /* 0x000000ffff139224 */ /* 0x000fca00078e00b1 */
        /* <DEDUP_REMOVED lines=17> */
.L_x_446:
[----:B------:R4:W-:Y:S02]  /*1f70*/  STS.128 [R185+0x7000], RZ ;  /* 0x007000ffb9007388 */ /* 0x0009e40000000c00 */
.L_x_445:
[----:B------:R-:W-:Y:S05]  /*1f80*/  BSYNC.RECONVERGENT B0 ;  /* 0x0000000000007941 */ /* 0x000fea0003800200 */
.L_x_444:
[----:B------:R-:W-:Y:S01]  /*1f90*/  ISETP.GE.AND P0, PT, R0, R11, PT ;  /* 0x0000000b0000720c */ /* 0x000fe20003f06270 */
[----:B------:R-:W-:-:S12]  /*1fa0*/  BSSY.RECONVERGENT B0, `(.L_x_447) ;  /* 0x000001b000007945 */ /* 0x000fd80003800200 */
[----:B------:R-:W-:Y:S05]  /*1fb0*/  @P0 BRA `(.L_x_448) ;  /* 0x0000000000640947 */ /* 0x000fea0003800000 */
[----:B------:R-:W5:Y:S01]  /*1fc0*/  LDCU UR5, c[0x0][0x440] ;  /* 0x00008800ff0577ac */ /* 0x000f620008000800 */
[C---:B-1--4-:R-:W-:Y:S01]  /*1fd0*/  IMAD.SHL.U32 R19, R116.reuse, 0x20, RZ ;  /* 0x0000002074137824 */ /* 0x052fe200078e00ff */
[----:B------:R-:W-:-:S04]  /*1fe0*/  SHF.L.U64.HI R2, R116, 0x5, R117 ;  /* 0x0000000574027819 */ /* 0x000fc80000010275 */
[----:B------:R-:W-:-:S04]  /*1ff0*/  LEA R18, P2, R19, R176, 0x1 ;  /* 0x000000b013127211 */ /* 0x000fc800078408ff */
[----:B------:R-:W-:Y:S02]  /*2000*/  LEA.HI.X R19, R19, R177, R2, 0x1, P2 ;  /* 0x000000b113137211 */ /* 0x000fe400010f0c02 */
[----:B-----5:R-:W-:Y:S02]  /*2010*/  ISETP.GE.AND P1, PT, R186, UR5, PT ;  /* 0x00000005ba007c0c */ /* 0x020fe4000bf26270 */
[----:B------:R-:W-:-:S11]  /*2020*/  ISETP.GE.AND P0, PT, R175, UR5, PT ;  /* 0x00000005af007c0c */ /* 0x000fd6000bf06270 */
        /* <DEDUP_REMOVED lines=17> */
.L_x_449:
[----:B------:R4:W-:Y:S02]  /*2140*/  STS.128 [R185+0x7800], RZ ;  /* 0x007800ffb9007388 */ /* 0x0009e40000000c00 */
.L_x_448:
[----:B------:R-:W-:Y:S05]  /*2150*/  BSYNC.RECONVERGENT B0 ;  /* 0x0000000000007941 */ /* 0x000fea0003800200 */
.L_x_447:
[----:B------:R-:W-:Y:S01]  /*2160*/  IADD3 R12, PT, PT, R16, 0x40, RZ ;  /* 0x00000040100c7810 */ /* 0x000fe20007ffe0ff */
[----:B------:R-:W-:Y:S03]  /*2170*/  BSSY.RECONVERGENT B0, `(.L_x_450) ;  /* 0x000001a000007945 */ /* 0x000fe60003800200 */
[----:B------:R-:W-:-:S13]  /*2180*/  ISETP.GE.AND P0, PT, R12, R11, PT ;  /* 0x0000000b0c00720c */ /* 0x000fda0003f06270 */
[----:B------:R-:W-:Y:S05]  /*2190*/  @P0 BRA `(.L_x_451) ;  /* 0x00000000005c0947 */ /* 0x000fea0003800000 */
[----:B------:R-:W5:Y:S01]  /*21a0*/  LDCU UR5, c[0x0][0x440] ;  /* 0x00008800ff0577ac */ /* 0x000f620008000800 */
[----:B-1--4-:R-:W-:-:S04]  /*21b0*/  LEA R18, P2, R116, R176, 0x7 ;  /* 0x000000b074127211 */ /* 0x012fc800078438ff */
        /* <DEDUP_REMOVED lines=20> */
.L_x_452:
[----:B------:R4:W-:Y:S02]  /*2300*/  STS.128 [R185+0x8000], RZ ;  /* 0x008000ffb9007388 */ /* 0x0009e40000000c00 */
.L_x_451:
[----:B------:R-:W-:Y:S05]  /*2310*/  BSYNC.RECONVERGENT B0 ;  /* 0x0000000000007941 */ /* 0x000fea0003800200 */
.L_x_450:
[----:B------:R-:W-:Y:S01]  /*2320*/  VIADD R10, R16, 0x60 ;  /* 0x00000060100a7836 */ /* 0x000fe20000000000 */
[----:B------:R-:W-:Y:S01]  /*2330*/  BSSY.RECONVERGENT B0, `(.L_x_453) ;  /* 0x000001d000007945 */ /* 0x000fe20003800200 */
[----:B------:R-:W-:Y:S02]  /*2340*/  LOP3.LUT R2, R9, 0x120, RZ, 0xc0, !PT ;  /* 0x0000012009027812 */ /* 0x000fe400078ec0ff */
[----:B------:R-:W-:Y:S02]  /*2350*/  LOP3.LUT R172, R8, 0x3e00, RZ, 0xc0, !PT ;  /* 0x00003e0008ac7812 */ /* 0x000fe400078ec0ff */
[----:B------:R-:W-:-:S13]  /*2360*/  ISETP.GE.AND P0, PT, R10, R11, PT ;  /* 0x0000000b0a00720c */ /* 0x000fda0003f06270 */
[----:B------:R-:W-:Y:S05]  /*2370*/  @P0 BRA `(.L_x_454) ;  /* 0x0000000000600947 */ /* 0x000fea0003800000 */
[----:B------:R-:W5:Y:S01]  /*2380*/  LDCU UR5, c[0x0][0x440] ;  /* 0x00008800ff0577ac */ /* 0x000f620008000800 */
[----:B------:R-:W-:Y:S02]  /*2390*/  IMAD R14, R117, 0xc0, RZ ;  /* 0x000000c0750e7824 */ /* 0x000fe400078e02ff */
[----:B-1--4-:R-:W-:-:S05]  /*23a0*/  IMAD.WIDE.U32 R18, R116, 0xc0, R176 ;  /* 0x000000c074127825 */ /* 0x012fca00078e00b0 */
[----:B------:R-:W-:Y:S02]  /*23b0*/  IADD3 R19, PT, PT, R19, R14, RZ ;  /* 0x0000000e13137210 */ /* 0x000fe40007ffe0ff */
        /* <DEDUP_REMOVED lines=19> */
.L_x_455:
[----:B------:R4:W-:Y:S02]  /*24f0*/  STS.128 [R185+0x8800], RZ ;  /* 0x008800ffb9007388 */ /* 0x0009e40000000c00 */
.L_x_454:
[----:B------:R-:W-:Y:S05]  /*2500*/  BSYNC.RECONVERGENT B0 ;  /* 0x0000000000007941 */ /* 0x000fea0003800200 */
.L_x_453:
[----:B------:R-:W0:Y:S01]  /*2510*/  LDGDEPBAR ;  /* 0x00000000000079af */ /* 0x000e220000000000 */
[----:B------:R-:W-:Y:S01]  /*2520*/  LOP3.LUT R15, R15, 0x1f0, RZ, 0xc0, !PT ;  /* 0x000001f00f0f7812 */ /* 0x000fe200078ec0ff */
[----:B------:R-:W-:Y:S01]  /*2530*/  BSSY.RECONVERGENT B0, `(.L_x_456) ;  /* 0x0000024000007945 */ /* 0x000fe20003800200 */
[----:B------:R-:W-:Y:S02]  /*2540*/  LOP3.LUT R16, R16, 0x7, RZ, 0xc0, !PT ;  /* 0x0000000710107812 */ /* 0x000fe400078ec0ff */
[----:B------:R-:W-:Y:S02]  /*2550*/  IADD3 R15, PT, PT, R15, 0x1, R184 ;  /* 0x000000010f0f7810 */ /* 0x000fe40007ffe0b8 */
[----:B------:R-:W-:Y:S02]  /*2560*/  IADD3 R172, PT, PT, R133, R2, R172 ;  /* 0x0000000285ac7210 */ /* 0x000fe40007ffe0ac */
[----:B------:R-:W-:-:S04]  /*2570*/  IADD3 R15, PT, PT, -R13, R15, R16 ;  /* 0x0000000f0d0f7210 */ /* 0x000fc80007ffe110 */
[----:B------:R-:W-:Y:S01]  /*2580*/  IADD3 R119, PT, PT, R15, UR14, R118 ;  /* 0x0000000e0f777c10 */ /* 0x000fe2000fffe076 */
[----:B------:R-:W-:-:S04]  /*2590*/  DEPBAR.LE SB0, 0x0 ;  /* 0x000080000000791a */ /* 0x000fc80000000000 */
[----:B------:R-:W-:Y:S06]  /*25a0*/  BAR.SYNC.DEFER_BLOCKING 0x0 ;  /* 0x0000000000007b1d */ /* 0x000fec0000010000 */
[----:B------:R-:W-:Y:S05]  /*25b0*/  @P3 BRA `(.L_x_457) ;  /* 0x0000000000603947 */ /* 0x000fea0003800000 */
[----:B------:R-:W5:Y:S02]  /*25c0*/  LDCU UR5, c[0x0][0x440] ;  /* 0x00008800ff0577ac */ /* 0x000f640008000800 */
[----:B-----5:R-:W-:Y:S02]  /*25d0*/  ISETP.GE.AND P1, PT, R186, UR5, PT ;  /* 0x00000005ba007c0c */ /* 0x020fe4000bf26270 */
[----:B------:R-:W-:-:S11]  /*25e0*/  ISETP.GE.AND P0, PT, R175, UR5, PT ;  /* 0x00000005af007c0c */ /* 0x000fd6000bf06270 */
[----:B------:R-:W-:Y:S02]  /*25f0*/  @!P1 IMAD.MOV.U32 R14, RZ, RZ, R178 ;  /* 0x000000ffff0e9224 */ /* 0x000fe400078e00b2 */
        /* <DEDUP_REMOVED lines=18> */
.L_x_458:
[----:B------:R1:W-:Y:S01]  /*2720*/  STS.128 [R185+0xd000], RZ ;  /* 0x00d000ffb9007388 */ /* 0x0003e20000000c00 */
[----:B------:R-:W-:Y:S05]  /*2730*/  BRA `(.L_x_459) ;  /* 0x00000000000c7947 */ /* 0x000fea0003800000 */
.L_x_457:
[----:B------:R1:W-:Y:S04]  /*2740*/  STS.128 [R185+0x9000], RZ ;  /* 0x009000ffb9007388 */ /* 0x0003e80000000c00 */
[----:B------:R1:W-:Y:S04]  /*2750*/  STS.128 [R185+0xb000], RZ ;  /* 0x00b000ffb9007388 */ /* 0x0003e80000000c00 */
[----:B------:R1:W-:Y:S02]  /*2760*/  STS.128 [R185+0xd000], RZ ;  /* 0x00d000ffb9007388 */ /* 0x0003e40000000c00 */
.L_x_459:
[----:B------:R-:W-:Y:S05]  /*2770*/  BSYNC.RECONVERGENT B0 ;  /* 0x0000000000007941 */ /* 0x000fea0003800200 */
.L_x_456:
[----:B------:R-:W-:Y:S01]  /*2780*/  ISETP.GE.AND P0, PT, R0, R11, PT ;  /* 0x0000000b0000720c */ /* 0x000fe20003f06270 */
[----:B------:R-:W-:-:S12]  /*2790*/  BSSY.RECONVERGENT B0, `(.L_x_460) ;  /* 0x000001e000007945 */ /* 0x000fd80003800200 */
[----:B------:R1:W-:Y:S04]  /*27a0*/  @P0 STS.128 [R185+0x9800], RZ ;  /* 0x009800ffb9000388 */ /* 0x0003e80000000c00 */
[----:B------:R1:W-:Y:S04]  /*27b0*/  @P0 STS.128 [R185+0xb800], RZ ;  /* 0x00b800ffb9000388 */ /* 0x0003e80000000c00 */
[----:B------:R1:W-:Y:S01]  /*27c0*/  @P0 STS.128 [R185+0xd800], RZ ;  /* 0x00d800ffb9000388 */ /* 0x0003e20000000c00 */
[----:B------:R-:W-:Y:S05]  /*27d0*/  @P0 BRA `(.L_x_461) ;  /* 0x0000000000640947 */ /* 0x000fea0003800000 */
[----:B------:R-:W5:Y:S01]  /*27e0*/  LDCU UR5, c[0x0][0x440] ;  /* 0x00008800ff0577ac */ /* 0x000f620008000800 */
[C---:B------:R-:W-:Y:S01]  /*27f0*/  IMAD.SHL.U32 R13, R6.reuse, 0x20, RZ ;  /* 0x00000020060d7824 */ /* 0x040fe200078e00ff */
[----:B------:R-:W-:-:S04]  /*2800*/  SHF.L.U64.HI R0, R6, 0x5, R7 ;  /* 0x0000000506007819 */ /* 0x000fc80000010207 */
[----:B-1----:R-:W-:-:S04]  /*2810*/  LEA R14, P2, R13, R178, 0x1 ;  /* 0x000000b20d0e7211 */ /* 0x002fc800078408ff */
        /* <DEDUP_REMOVED lines=20> */
.L_x_462:
[----:B------:R1:W-:Y:S02]  /*2960*/  STS.128 [R185+0xd800], RZ ;  /* 0x00d800ffb9007388 */ /* 0x0003e40000000c00 */
.L_x_461:
[----:B------:R-:W-:Y:S05]  /*2970*/  BSYNC.RECONVERGENT B0 ;  /* 0x0000000000007941 */ /* 0x000fea0003800200 */
.L_x_460:
[----:B------:R-:W-:Y:S01]  /*2980*/  ISETP.GE.AND P0, PT, R12, R11, PT ;  /* 0x0000000b0c00720c */ /* 0x000fe20003f06270 */
[----:B------:R-:W-:-:S12]  /*2990*/  BSSY.RECONVERGENT B0, `(.L_x_463) ;  /* 0x000001c000007945 */ /* 0x000fd80003800200 */
[----:B------:R1:W-:Y:S04]  /*29a0*/  @P0 STS.128 [R185+0xa000], RZ ;  /* 0x00a000ffb9000388 */ /* 0x0003e80000000c00 */
[----:B------:R1:W-:Y:S04]  /*29b0*/  @P0 STS.128 [R185+0xc000], RZ ;  /* 0x00c000ffb9000388 */ /* 0x0003e80000000c00 */
[----:B------:R1:W-:Y:S01]  /*29c0*/  @P0 STS.128 [R185+0xe000], RZ ;  /* 0x00e000ffb9000388 */ /* 0x0003e20000000c00 */
[----:B------:R-:W-:Y:S05]  /*29d0*/  @P0 BRA `(.L_x_464) ;  /* 0x00000000005c0947 */ /* 0x000fea0003800000 */
[----:B------:R-:W5:Y:S01]  /*29e0*/  LDCU UR5, c[0x0][0x440] ;  /* 0x00008800ff0577ac */ /* 0x000f620008000800 */
        /* <DEDUP_REMOVED lines=21> */
.L_x_465:
[----:B------:R1:W-:Y:S02]  /*2b40*/  STS.128 [R185+0xe000], RZ ;  /* 0x00e000ffb9007388 */ /* 0x0003e40000000c00 */
.L_x_464:
[----:B------:R-:W-:Y:S05]  /*2b50*/  BSYNC.RECONVERGENT B0 ;  /* 0x0000000000007941 */ /* 0x000fea0003800200 */
.L_x_463:
[----:B------:R-:W-:Y:S01]  /*2b60*/  ISETP.GE.AND P0, PT, R10, R11, PT ;  /* 0x0000000b0a00720c */ /* 0x000fe20003f06270 */
[----:B------:R-:W-:Y:S01]  /*2b70*/  IMAD.SHL.U32 R0, R181, 0x2, RZ ;  /* 0x00000002b5007824 */ /* 0x000fe200078e00ff */
[----:B------:R-:W-:Y:S04]  /*2b80*/  BSSY.RECONVERGENT B0, `(.L_x_466) ;  /* 0x000001e000007945 */ /* 0x000fe80003800200 */
[----:B------:R-:W-:-:S07]  /*2b90*/  LOP3.LUT R0, R0, 0x6, RZ, 0xc0, !PT ;  /* 0x0000000600007812 */ /* 0x000fce00078ec0ff */
[----:B------:R1:W-:Y:S04]  /*2ba0*/  @P0 STS.128 [R185+0xa800], RZ ;  /* 0x00a800ffb9000388 */ /* 0x0003e80000000c00 */
[----:B------:R1:W-:Y:S04]  /*2bb0*/  @P0 STS.128 [R185+0xc800], RZ ;  /* 0x00c800ffb9000388 */ /* 0x0003e80000000c00 */
[----:B------:R1:W-:Y:S01]  /*2bc0*/  @P0 STS.128 [R185+0xe800], RZ ;  /* 0x00e800ffb9000388 */ /* 0x0003e20000000c00 */
[----:B------:R-:W-:Y:S05]  /*2bd0*/  @P0 BRA `(.L_x_467) ;  /* 0x0000000000600947 */ /* 0x000fea0003800000 */
[----:B------:R-:W5:Y:S01]  /*2be0*/  LDCU UR5, c[0x0][0x440] ;  /* 0x00008800ff0577ac */ /* 0x000f620008000800 */
[----:B------:R-:W-:Y:S02]  /*2bf0*/  IMAD R10, R7, 0xc0, RZ ;  /* 0x000000c0070a7824 */ /* 0x000fe400078e02ff */
[----:B-1----:R-:W-:-:S05]  /*2c00*/  IMAD.WIDE.U32 R12, R6, 0xc0, R178 ;  /* 0x000000c0060c7825 */ /* 0x002fca00078e00b2 */
        /* <DEDUP_REMOVED lines=20> */
.L_x_468:
[----:B------:R1:W-:Y:S02]  /*2d50*/  STS.128 [R185+0xe800], RZ ;  /* 0x00e800ffb9007388 */ /* 0x0003e40000000c00 */
.L_x_467:
[----:B------:R-:W-:Y:S05]  /*2d60*/  BSYNC.RECONVERGENT B0 ;  /* 0x0000000000007941 */ /* 0x000fea0003800200 */
.L_x_466:
[----:B------:R-:W-:Y:S01]  /*2d70*/  LOP3.LUT R8, R8, 0x100, RZ, 0xc0, !PT ;  /* 0x0000010008087812 */ /* 0x000fe200078ec0ff */
[----:B------:R-:W0:Y:S01]  /*2d80*/  LDGDEPBAR ;  /* 0x00000000000079af */ /* 0x000e220000000000 */
[----:B------:R-:W-:Y:S01]  /*2d90*/  LOP3.LUT R171, R4, 0x8, R181, 0x78, !PT ;  /* 0x0000000804ab7812 */ /* 0x000fe200078e78b5 */
[----:B------:R-:W-:Y:S01]  /*2da0*/  IMAD.MOV.U32 R4, RZ, RZ, 0x20 ;  /* 0x00000020ff047424 */ /* 0x000fe200078e00ff */
[----:B------:R-:W-:Y:S01]  /*2db0*/  LOP3.LUT R8, R8, 0x20, R9, 0xf8, !PT ;  /* 0x0000002008087812 */ /* 0x000fe200078ef809 */
[----:B------:R-:W-:Y:S01]  /*2dc0*/  IMAD.IADD R0, R5, 0x1, R0 ;  /* 0x0000000105007824 */ /* 0x000fe200078e0200 */
[----:B------:R-:W-:Y:S02]  /*2dd0*/  LEA R172, R172, UR4, 0x1 ;  /* 0x00000004acac7c11 */ /* 0x000fe4000f8e08ff */
[----:B------:R-:W-:Y:S01]  /*2de0*/  LOP3.LUT P0, RZ, R181, 0x4, RZ, 0xc0, !PT ;  /* 0x00000004b5ff7812 */ /* 0x000fe2000780c0ff */
[----:B------:R-:W-:Y:S01]  /*2df0*/  IMAD.IADD R171, R171, 0x1, R8 ;  /* 0x00000001abab7824 */ /* 0x000fe200078e0208 */
[----:B------:R-:W-:Y:S01]  /*2e00*/  VIMNMX R136, PT, PT, R119, R118, PT ;  /* 0x0000007677887248 */ /* 0x000fe20003fe0100 */
[----:B------:R-:W-:Y:S01]  /*2e10*/  LDSM.16.M88.4 R84, [R172] ;  /* 0x00000000ac54783b */ /* 0x000fe20000000200 */
[----:B------:R-:W-:-:S02]  /*2e20*/  SEL R4, R4, 0xffffffe0, !P0 ;  /* 0xffffffe004047807 */ /* 0x000fc40004000000 */
[----:B------:R-:W-:Y:S01]  /*2e30*/  LEA R171, R171, UR4, 0x1 ;  /* 0x00000004abab7c11 */ /* 0x000fe2000f8e08ff */
[----:B------:R-:W-:Y:S01]  /*2e40*/  LDSM.16.M88.4 R124, [R172+0x2000] ;  /* 0x00200000ac7c783b */ /* 0x000fe20000000200 */
[----:B------:R-:W-:Y:S01]  /*2e50*/  ISETP.NE.AND P0, PT, R3, 0x1, PT ;  /* 0x000000010300780c */ /* 0x000fe20003f05270 */
[----:B------:R-:W-:Y:S01]  /*2e60*/  IMAD.IADD R170, R172, 0x1, R4 ;  /* 0x00000001acaa7824 */ /* 0x000fe200078e0204 */
[----:B------:R-:W-:Y:S01]  /*2e70*/  VIADDMNMX R119, R119, 0x8, R118, PT ;  /* 0x0000000877777846 */ /* 0x000fe20003800176 */
[----:B------:R-:W5:Y:S01]  /*2e80*/  LDSM.16.M88.4 R40, [R171+0x3000] ;  /* 0x00300000ab28783b */ /* 0x000f620000000200 */
[----:B------:R-:W-:-:S03]  /*2e90*/  IMAD.IADD R168, R171, 0x1, R4 ;  /* 0x00000001aba87824 */ /* 0x000fc600078e0204 */
[----:B------:R-:W2:Y:S04]  /*2ea0*/  LDSM.16.M88.4 R32, [R171+0x3400] ;  /* 0x00340000ab20783b */ /* 0x000ea80000000200 */
[----:B-1-3--:R-:W1:Y:S04]  /*2eb0*/  LDSM.16.M88.4 R24, [R171+0x3800] ;  /* 0x00380000ab18783b */ /* 0x00ae680000000200 */
[----:B----4-:R-:W3:Y:S04]  /*2ec0*/  LDSM.16.M88.4 R16, [R171+0x3c00] ;  /* 0x003c0000ab10783b */ /* 0x010ee80000000200 */
[----:B------:R-:W4:Y:S04]  /*2ed0*/  LDSM.16.M88.4 R8, [R171+0x4000] ;  /* 0x00400000ab08783b */ /* 0x000f280000000200 */
[----:B------:R-:W4:Y:S04]  /*2ee0*/  LDSM.16.M88.4 R100, [R171+0x4400] ;  /* 0x00440000ab64783b */ /* 0x000f280000000200 */
[----:B------:R-:W4:Y:S04]  /*2ef0*/  LDSM.16.M88.4 R92, [R171+0x4800] ;  /* 0x00480000ab5c783b */ /* 0x000f280000000200 */
[----:B------:R-:W4:Y:S04]  /*2f00*/  LDSM.16.M88.4 R48, [R171+0x4c00] ;  /* 0x004c0000ab30783b */ /* 0x000f280000000200 */
[----:B------:R-:W-:Y:S04]  /*2f10*/  LDSM.16.M88.4 R64, [R170] ;  /* 0x00000000aa40783b */ /* 0x000fe80000000200 */
[----:B------:R-:W4:Y:S04]  /*2f20*/  LDSM.16.M88.4 R108, [R168+0x3400] ;  /* 0x00340000a86c783b */ /* 0x000f280000000200 */
[----:B------:R-:W4:Y:S01]  /*2f30*/  LDSM.16.M88.4 R80, [R168+0x3800] ;  /* 0x00380000a850783b */ /* 0x000f220000000200 */
[C---:B-----5:R-:W-:Y:S03]  /*2f40*/  HMMA.16816.F32.BF16 R44, R84.reuse, R40, RZ ;  /* 0x00000028542c723c */ /* 0x060fe600000418ff */
[----:B------:R-:W5:Y:S04]  /*2f50*/  LDSM.16.M88.4 R76, [R168+0x3c00] ;  /* 0x003c0000a84c783b */ /* 0x000f680000000200 */
[----:B------:R-:W5:Y:S01]  /*2f60*/  LDSM.16.M88.4 R56, [R168+0x4000] ;  /* 0x00400000a838783b */ /* 0x000f620000000200 */
[C---:B--2---:R-:W-:Y:S03]  /*2f70*/  HMMA.16816.F32.BF16 R36, R84.reuse, R32, RZ ;  /* 0x000000205424723c */ /* 0x044fe600000418ff */
[----:B------:R-:W2:Y:S04]  /*2f80*/  LDSM.16.M88.4 R52, [R168+0x4400] ;  /* 0x00440000a834783b */ /* 0x000ea80000000200 */
[----:B------:R-:W2:Y:S01]  /*2f90*/  LDSM.16.M88.4 R72, [R168+0x4800] ;  /* 0x00480000a848783b */ /* 0x000ea20000000200 */
[C---:B-1----:R-:W-:Y:S03]  /*2fa0*/  HMMA.16816.F32.BF16 R28, R84.reuse, R24, RZ ;  /* 0x00000018541c723c */ /* 0x042fe600000418ff */
[----:B------:R-:W1:Y:S04]  /*2fb0*/  LDSM.16.M88.4 R68, [R168+0x4c00] ;  /* 0x004c0000a844783b */ /* 0x000e680000000200 */
[----:B------:R-:W1:Y:S01]  /*2fc0*/  LDSM.16.M88.4 R112, [R168+0x3000] ;  /* 0x00300000a870783b */ /* 0x000e620000000200 */
[C---:B---3--:R-:W-:Y:S03]  /*2fd0*/  HMMA.16816.F32.BF16 R20, R84.reuse, R16, RZ ;  /* 0x000000105414723c */ /* 0x048fe600000418ff */
[----:B------:R-:W-:Y:S04]  /*2fe0*/  LDSM.16.M88.4 R60, [R171+0x5000] ;  /* 0x00500000ab3c783b */ /* 0x000fe80000000200 */
[----:B------:R-:W-:Y:S01]  /*2ff0*/  LDSM.16.M88.4 R128, [R171+0x8000] ;  /* 0x00800000ab80783b */ /* 0x000fe20000000200 */
[C---:B----4-:R-:W-:Y:S03]  /*3000*/  HMMA.16816.F32.BF16 R12, R84.reuse, R8, RZ ;  /* 0x00000008540c723c */ /* 0x050fe600000418ff */
[----:B------:R-:W-:Y:S05]  /*3010*/  LDSM.16.M88.4 R120, [R171+0x8400] ;  /* 0x00840000ab78783b */ /* 0x000fea0000000200 */
[C---:B------:R-:W-:Y:S08]  /*3020*/  HMMA.16816.F32.BF16 R104, R84.reuse, R100, RZ ;  /* 0x000000645468723c */ /* 0x040ff000000418ff */
        /* <DEDUP_REMOVED lines=9> */
[----:B------:R-:W-:Y:S01]  /*30c0*/  HMMA.16816.F32.BF16 R84, R84, R50, RZ ;  /* 0x000000325454723c */ /* 0x000fe200000418ff */
[----:B------:R-:W-:Y:S07]  /*30d0*/  LDSM.16.M88.4 R48, [R172+0x1000] ;  /* 0x00100000ac30783b */ /* 0x000fee0000000200 */
[C---:B------:R-:W-:Y:S08]  /*30e0*/  HMMA.16816.F32.BF16 R36, R64.reuse, R108, R36 ;  /* 0x0000006c4024723c */ /* 0x040ff00000041824 */
[C---:B------:R-:W-:Y:S01]  /*30f0*/  HMMA.16816.F32.BF16 R32, R64.reuse, R110, R32 ;  /* 0x0000006e4020723c */ /* 0x040fe20000041820 */
[----:B------:R-:W-:Y:S07]  /*3100*/  LDSM.16.M88.4 R108, [R171+0x5c00] ;  /* 0x005c0000ab6c783b */ /* 0x000fee0000000200 */
[C---:B------:R-:W-:Y:S08]  /*3110*/  HMMA.16816.F32.BF16 R28, R64.reuse, R80, R28 ;  /* 0x00000050401c723c */ /* 0x040ff0000004181c */
[C---:B------:R-:W-:Y:S01]  /*3120*/  HMMA.16816.F32.BF16 R24, R64.reuse, R82, R24 ;  /* 0x000000524018723c */ /* 0x040fe20000041818 */
[----:B------:R-:W-:Y:S07]  /*3130*/  LDSM.16.M88.4 R80, [R171+0x6000] ;  /* 0x00600000ab50783b */ /* 0x000fee0000000200 */
[C---:B-----5:R-:W-:Y:S08]  /*3140*/  HMMA.16816.F32.BF16 R20, R64.reuse, R76, R20 ;  /* 0x0000004c4014723c */ /* 0x060ff00000041814 */
[C---:B------:R-:W-:Y:S01]  /*3150*/  HMMA.16816.F32.BF16 R16, R64.reuse, R78, R16 ;  /* 0x0000004e4010723c */ /* 0x040fe20000041810 */
[----:B------:R-:W-:Y:S07]  /*3160*/  LDSM.16.M88.4 R76, [R171+0x6400] ;  /* 0x00640000ab4c783b */ /* 0x000fee0000000200 */
[C---:B------:R-:W-:Y:S08]  /*3170*/  HMMA.16816.F32.BF16 R12, R64.reuse, R56, R12 ;  /* 0x00000038400c723c */ /* 0x040ff0000004180c */
[C---:B------:R-:W-:Y:S01]  /*3180*/  HMMA.16816.F32.BF16 R8, R64.reuse, R58, R8 ;  /* 0x0000003a4008723c */ /* 0x040fe20000041808 */
[----:B------:R-:W3:Y:S07]  /*3190*/  LDSM.16.M88.4 R56, [R171+0x5400] ;  /* 0x00540000ab38783b */ /* 0x000eee0000000200 */
[C---:B--2---:R-:W-:Y:S08]  /*31a0*/  HMMA.16816.F32.BF16 R104, R64.reuse, R52, R104 ;  /* 0x000000344068723c */ /* 0x044ff00000041868 */
[C---:B------:R-:W-:Y:S01]  /*31b0*/  HMMA.16816.F32.BF16 R100, R64.reuse, R54, R100 ;  /* 0x000000364064723c */ /* 0x040fe20000041864 */
[----:B------:R-:W2:Y:S07]  /*31c0*/  LDSM.16.M88.4 R52, [R171+0x5800] ;  /* 0x00580000ab34783b */ /* 0x000eae0000000200 */
[C---:B------:R-:W-:Y:S08]  /*31d0*/  HMMA.16816.F32.BF16 R96, R64.reuse, R72, R96 ;  /* 0x000000484060723c */ /* 0x040ff00000041860 */
[C---:B------:R-:W-:Y:S01]  /*31e0*/  HMMA.16816.F32.BF16 R92, R64.reuse, R74, R92 ;  /* 0x0000004a405c723c */ /* 0x040fe2000004185c */
[----:B------:R-:W4:Y:S07]  /*31f0*/  LDSM.16.M88.4 R72, [R171+0x6800] ;  /* 0x00680000ab48783b */ /* 0x000f2e0000000200 */
[C---:B-1----:R-:W-:Y:S08]  /*3200*/  HMMA.16816.F32.BF16 R88, R64.reuse, R68, R88 ;  /* 0x000000444058723c */ /* 0x042ff00000041858 */
[C---:B------:R-:W-:Y:S01]  /*3210*/  HMMA.16816.F32.BF16 R84, R64.reuse, R70, R84 ;  /* 0x000000464054723c */ /* 0x040fe20000041854 */
[----:B------:R-:W1:Y:S07]  /*3220*/  LDSM.16.M88.4 R68, [R171+0x6c00] ;  /* 0x006c0000ab44783b */ /* 0x000e6e0000000200 */
[C---:B------:R-:W-:Y:S08]  /*3230*/  HMMA.16816.F32.BF16 R44, R64.reuse, R112, R44 ;  /* 0x00000070402c723c */ /* 0x040ff0000004182c */
[----:B------:R-:W-:Y:S01]  /*3240*/  HMMA.16816.F32.BF16 R40, R64, R114, R40 ;  /* 0x000000724028723c */ /* 0x000fe20000041828 */
[----:B------:R-:W-:Y:S04]  /*3250*/  LDSM.16.M88.4 R64, [R170+0x1000] ;  /* 0x00100000aa40783b */ /* 0x000fe80000000200 */
[----:B------:R-:W-:Y:S03]  /*3260*/  LDSM.16.M88.4 R112, [R171+0x8800] ;  /* 0x00880000ab70783b */ /* 0x000fe60000000200 */
[C---:B---3--:R-:W-:Y:S08]  /*3270*/  HMMA.16816.F32.BF16 R36, R48.reuse, R56, R36 ;  /* 0x000000383024723c */ /* 0x048ff00000041824 */
[C---:B------:R-:W-:Y:S08]  /*3280*/  HMMA.16816.F32.BF16 R44, R48.reuse, R60, R44 ;  /* 0x0000003c302c723c */ /* 0x040ff0000004182c */
[C---:B------:R-:W-:Y:S01]  /*3290*/  HMMA.16816.F32.BF16 R40, R48.reuse, R62, R40 ;  /* 0x0000003e3028723c */ /* 0x040fe20000041828 */
[----:B------:R-:W3:Y:S07]  /*32a0*/  LDSM.16.M88.4 R60, [R168+0x5000] ;  /* 0x00500000a83c783b */ /* 0x000eee0000000200 */
[C---:B------:R-:W-:Y:S01]  /*32b0*/  HMMA.16816.F32.BF16 R32, R48.reuse, R58, R32 ;  /* 0x0000003a3020723c */ /* 0x040fe20000041820 */
[----:B------:R-:W5:Y:S07]  /*32c0*/  LDSM.16.M88.4 R56, [R168+0x5400] ;  /* 0x00540000a838783b */ /* 0x000f6e0000000200 */
[C---:B--2---:R-:W-:Y:S08]  /*32d0*/  HMMA.16816.F32.BF16 R28, R48.reuse, R52, R28 ;  /* 0x00000034301c723c */ /* 0x044ff0000004181c */
[C---:B------:R-:W-:Y:S01]  /*32e0*/  HMMA.16816.F32.BF16 R24, R48.reuse, R54, R24 ;  /* 0x000000363018723c */ /* 0x040fe20000041818 */
[----:B------:R-:W2:Y:S07]  /*32f0*/  LDSM.16.M88.4 R52, [R168+0x5800] ;  /* 0x00580000a834783b */ /* 0x000eae0000000200 */
[C---:B------:R-:W-:Y:S08]  /*3300*/  HMMA.16816.F32.BF16 R20, R48.reuse, R108, R20 ;  /* 0x0000006c3014723c */ /* 0x040ff00000041814 */
[C---:B------:R-:W-:Y:S01]  /*3310*/  HMMA.16816.F32.BF16 R16, R48.reuse, R110, R16 ;  /* 0x0000006e3010723c */ /* 0x040fe20000041810 */
[----:B------:R-:W-:Y:S07]  /*3320*/  LDSM.16.M88.4 R108, [R171+0x8c00] ;  /* 0x008c0000ab6c783b */ /* 0x000fee0000000200 */
[C---:B------:R-:W-:Y:S08]  /*3330*/  HMMA.16816.F32.BF16 R12, R48.reuse, R80, R12 ;  /* 0x00000050300c723c */ /* 0x040ff0000004180c */
[C---:B------:R-:W-:Y:S01]  /*3340*/  HMMA.16816.F32.BF16 R8, R48.reuse, R82, R8 ;  /* 0x000000523008723c */ /* 0x040fe20000041808 */
[----:B------:R-:W-:Y:S07]  /*3350*/  LDSM.16.M88.4 R80, [R168+0x5c00] ;  /* 0x005c0000a850783b */ /* 0x000fee0000000200 */
[C---:B------:R-:W-:Y:S08]  /*3360*/  HMMA.16816.F32.BF16 R104, R48.reuse, R76, R104 ;  /* 0x0000004c3068723c */ /* 0x040ff00000041868 */
[C---:B------:R-:W-:Y:S01]  /*3370*/  HMMA.16816.F32.BF16 R100, R48.reuse, R78, R100 ;  /* 0x0000004e3064723c */ /* 0x040fe20000041864 */
[----:B------:R-:W-:Y:S07]  /*3380*/  LDSM.16.M88.4 R76, [R168+0x6400] ;  /* 0x00640000a84c783b */ /* 0x000fee0000000200 */
[C---:B----4-:R-:W-:Y:S08]  /*3390*/  HMMA.16816.F32.BF16 R96, R48.reuse, R72, R96 ;  /* 0x000000483060723c */ /* 0x050ff00000041860 */
[C---:B------:R-:W-:Y:S01]  /*33a0*/  HMMA.16816.F32.BF16 R92, R48.reuse, R74, R92 ;  /* 0x0000004a305c723c */ /* 0x040fe2000004185c */
[----:B------:R-:W-:Y:S07]  /*33b0*/  LDSM.16.M88.4 R72, [R168+0x6800] ;  /* 0x00680000a848783b */ /* 0x000fee0000000200 */
[C---:B-1----:R-:W-:Y:S08]  /*33c0*/  HMMA.16816.F32.BF16 R88, R48.reuse, R68, R88 ;  /* 0x000000443058723c */ /* 0x042ff00000041858 */
[----:B------:R-:W-:Y:S01]  /*33d0*/  HMMA.16816.F32.BF16 R84, R48, R70, R84 ;  /* 0x000000463054723c */ /* 0x000fe20000041854 */
[----:B------:R-:W1:Y:S04]  /*33e0*/  LDSM.16.M88.4 R48, [R168+0x6000] ;  /* 0x00600000a830783b */ /* 0x000e680000000200 */
[----:B------:R-:W4:Y:S03]  /*33f0*/  LDSM.16.M88.4 R68, [R168+0x6c00] ;  /* 0x006c0000a844783b */ /* 0x000f260000000200 */
[C---:B---3--:R-:W-:Y:S08]  /*3400*/  HMMA.16816.F32.BF16 R44, R64.reuse, R60, R44 ;  /* 0x0000003c402c723c */ /* 0x048ff0000004182c */
[C---:B------:R-:W-:Y:S01]  /*3410*/  HMMA.16816.F32.BF16 R40, R64.reuse, R62, R40 ;  /* 0x0000003e4028723c */ /* 0x040fe20000041828 */
[----:B------:R-:W3:Y:S07]  /*3420*/  LDSM.16.M88.4 R60, [R171+0x7000] ;  /* 0x00700000ab3c783b */ /* 0x000eee0000000200 */
[C---:B-----5:R-:W-:Y:S08]  /*3430*/  HMMA.16816.F32.BF16 R36, R64.reuse, R56, R36 ;  /* 0x000000384024723c */ /* 0x060ff00000041824 */
[C---:B------:R-:W-:Y:S01]  /*3440*/  HMMA.16816.F32.BF16 R32, R64.reuse, R58, R32 ;  /* 0x0000003a4020723c */ /* 0x040fe20000041820 */
[----:B------:R-:W5:Y:S07]  /*3450*/  LDSM.16.M88.4 R56, [R171+0x7400] ;  /* 0x00740000ab38783b */ /* 0x000f6e0000000200 */
[C---:B--2---:R-:W-:Y:S08]  /*3460*/  HMMA.16816.F32.BF16 R28, R64.reuse, R52, R28 ;  /* 0x00000034401c723c */ /* 0x044ff0000004181c */
[C---:B------:R-:W-:Y:S01]  /*3470*/  HMMA.16816.F32.BF16 R24, R64.reuse, R54, R24 ;  /* 0x000000364018723c */ /* 0x040fe20000041818 */
[----:B------:R-:W2:Y:S07]  /*3480*/  LDSM.16.M88.4 R52, [R171+0x7800] ;  /* 0x00780000ab34783b */ /* 0x000eae0000000200 */
[C---:B-1----:R-:W-:Y:S08]  /*3490*/  HMMA.16816.F32.BF16 R12, R64.reuse, R48, R12 ;  /* 0x00000030400c723c */ /* 0x042ff0000004180c */
[C---:B------:R-:W-:Y:S01]  /*34a0*/  HMMA.16816.F32.BF16 R8, R64.reuse, R50, R8 ;  /* 0x000000324008723c */ /* 0x040fe20000041808 */
[----:B------:R-:W1:Y:S07]  /*34b0*/  LDSM.16.M88.4 R48, [R171+0x7c00] ;  /* 0x007c0000ab30783b */ /* 0x000e6e0000000200 */
[C---:B------:R-:W-:Y:S08]  /*34c0*/  HMMA.16816.F32.BF16 R20, R64.reuse, R80, R20 ;  /* 0x000000504014723c */ /* 0x040ff00000041814 */
[C---:B------:R-:W-:Y:S01]  /*34d0*/  HMMA.16816.F32.BF16 R16, R64.reuse, R82, R16 ;  /* 0x000000524010723c */ /* 0x040fe20000041810 */
[----:B------:R-:W-:Y:S07]  /*34e0*/  LDSM.16.M88.4 R80, [R170+0x2000] ;  /* 0x00200000aa50783b */ /* 0x000fee0000000200 */
[C---:B------:R-:W-:Y:S08]  /*34f0*/  HMMA.16816.F32.BF16 R104, R64.reuse, R76, R104 ;  /* 0x0000004c4068723c */ /* 0x040ff00000041868 */
[C---:B------:R-:W-:Y:S01]  /*3500*/  HMMA.16816.F32.BF16 R100, R64.reuse, R78, R100 ;  /* 0x0000004e4064723c */ /* 0x040fe20000041864 */
[----:B------:R-:W1:Y:S07]  /*3510*/  LDSM.16.M88.4 R76, [R168+0x7000] ;  /* 0x00700000a84c783b */ /* 0x000e6e0000000200 */
[C---:B------:R-:W-:Y:S08]  /*3520*/  HMMA.16816.F32.BF16 R96, R64.reuse, R72, R96 ;  /* 0x000000484060723c */ /* 0x040ff00000041860 */
[C---:B------:R-:W-:Y:S01]  /*3530*/  HMMA.16816.F32.BF16 R92, R64.reuse, R74, R92 ;  /* 0x0000004a405c723c */ /* 0x040fe2000004185c */
[----:B------:R-:W1:Y:S07]  /*3540*/  LDSM.16.M88.4 R72, [R168+0x7400] ;  /* 0x00740000a848783b */ /* 0x000e6e0000000200 */
[C---:B----4-:R-:W-:Y:S08]  /*3550*/  HMMA.16816.F32.BF16 R88, R64.reuse, R68, R88 ;  /* 0x000000444058723c */ /* 0x050ff00000041858 */
[----:B------:R-:W-:Y:S01]  /*3560*/  HMMA.16816.F32.BF16 R84, R64, R70, R84 ;  /* 0x000000464054723c */ /* 0x000fe20000041854 */
[----:B------:R-:W4:Y:S04]  /*3570*/  LDSM.16.M88.4 R68, [R168+0x7800] ;  /* 0x00780000a844783b */ /* 0x000f280000000200 */
        /* <DEDUP_REMOVED lines=11> */
[----:B------:R-:W-:Y:S01]  /*3630*/  HMMA.16816.F32.BF16 R16, R124, R50, R16 ;  /* 0x000000327c10723c */ /* 0x000fe20000041810 */
[----:B------:R-:W1:Y:S01]  /*3640*/  LDSM.16.M88.4 R48, [R168+0x8c00] ;  /* 0x008c0000a830783b */ /* 0x000e620000000200 */
[----:B------:R-:W-:-:S06]  /*3650*/  DEPBAR.LE SB0, 0x0 ;  /* 0x000080000000791a */ /* 0x000fcc0000000000 */
[C---:B------:R-:W-:Y:S08]  /*3660*/  HMMA.16816.F32.BF16 R12, R124.reuse, R128, R12 ;  /* 0x000000807c0c723c */ /* 0x040ff0000004180c */
[C---:B------:R-:W-:Y:S08]  /*3670*/  HMMA.16816.F32.BF16 R8, R124.reuse, R130, R8 ;  /* 0x000000827c08723c */ /* 0x040ff00000041808 */
[C---:B------:R-:W-:Y:S08]  /*3680*/  HMMA.16816.F32.BF16 R104, R124.reuse, R120, R104 ;  /* 0x000000787c68723c */ /* 0x040ff00000041868 */
[C---:B------:R-:W-:Y:S08]  /*3690*/  HMMA.16816.F32.BF16 R100, R124.reuse, R122, R100 ;  /* 0x0000007a7c64723c */ /* 0x040ff00000041864 */
[C---:B------:R-:W-:Y:S08]  /*36a0*/  HMMA.16816.F32.BF16 R96, R124.reuse, R112, R96 ;  /* 0x000000707c60723c */ /* 0x040ff00000041860 */
[C---:B------:R-:W-:Y:S08]  /*36b0*/  HMMA.16816.F32.BF16 R92, R124.reuse, R114, R92 ;  /* 0x000000727c5c723c */ /* 0x040ff0000004185c */
[C---:B------:R-:W-:Y:S08]  /*36c0*/  HMMA.16816.F32.BF16 R88, R124.reuse, R108, R88 ;  /* 0x0000006c7c58723c */ /* 0x040ff00000041858 */
[----:B------:R-:W-:Y:S08]  /*36d0*/  HMMA.16816.F32.BF16 R84, R124, R110, R84 ;  /* 0x0000006e7c54723c */ /* 0x000ff00000041854 */
[C---:B------:R-:W-:Y:S08]  /*36e0*/  HMMA.16816.F32.BF16 R44, R80.reuse, R76, R44 ;  /* 0x0000004c502c723c */ /* 0x040ff0000004182c */
[C---:B------:R-:W-:Y:S08]  /*36f0*/  HMMA.16816.F32.BF16 R40, R80.reuse, R78, R40 ;  /* 0x0000004e5028723c */ /* 0x040ff00000041828 */
[C---:B------:R-:W-:Y:S08]  /*3700*/  HMMA.16816.F32.BF16 R36, R80.reuse, R72, R36 ;  /* 0x000000485024723c */ /* 0x040ff00000041824 */
[C---:B------:R-:W-:Y:S08]  /*3710*/  HMMA.16816.F32.BF16 R32, R80.reuse, R74, R32 ;  /* 0x0000004a5020723c */ /* 0x040ff00000041820 */
[C---:B----4-:R-:W-:Y:S08]  /*3720*/  HMMA.16816.F32.BF16 R28, R80.reuse, R68, R28 ;  /* 0x00000044501c723c */ /* 0x050ff0000004181c */
[C---:B------:R-:W-:Y:S08]  /*3730*/  HMMA.16816.F32.BF16 R24, R80.reuse, R70, R24 ;  /* 0x000000465018723c */ /* 0x040ff00000041818 */
[C---:B------:R-:W-:Y:S08]  /*3740*/  HMMA.16816.F32.BF16 R20, R80.reuse, R64, R20 ;  /* 0x000000405014723c */ /* 0x040ff00000041814 */
[C---:B------:R-:W-:Y:S08]  /*3750*/  HMMA.16816.F32.BF16 R16, R80.reuse, R66, R16 ;  /* 0x000000425010723c */ /* 0x040ff00000041810 */
[C---:B---3--:R-:W-:Y:S08]  /*3760*/  HMMA.16816.F32.BF16 R12, R80.reuse, R60, R12 ;  /* 0x0000003c500c723c */ /* 0x048ff0000004180c */
[C---:B------:R-:W-:Y:S08]  /*3770*/  HMMA.16816.F32.BF16 R8, R80.reuse, R62, R8 ;  /* 0x0000003e5008723c */ /* 0x040ff00000041808 */
[C---:B-----5:R-:W-:Y:S08]  /*3780*/  HMMA.16816.F32.BF16 R104, R80.reuse, R56, R104 ;  /* 0x000000385068723c */ /* 0x060ff00000041868 */
[C---:B------:R-:W-:Y:S08]  /*3790*/  HMMA.16816.F32.BF16 R100, R80.reuse, R58, R100 ;  /* 0x0000003a5064723c */ /* 0x040ff00000041864 */
[C---:B--2---:R-:W-:Y:S08]  /*37a0*/  HMMA.16816.F32.BF16 R96, R80.reuse, R52, R96 ;  /* 0x000000345060723c */ /* 0x044ff00000041860 */
[C---:B------:R-:W-:Y:S08]  /*37b0*/  HMMA.16816.F32.BF16 R92, R80.reuse, R54, R92 ;  /* 0x00000036505c723c */ /* 0x040ff0000004185c */
[C---:B-1----:R-:W-:Y:S08]  /*37c0*/  HMMA.16816.F32.BF16 R88, R80.reuse, R48, R88 ;  /* 0x000000305058723c */ /* 0x042ff00000041858 */
[----:B------:R-:W-:Y:S01]  /*37d0*/  HMMA.16816.F32.BF16 R84, R80, R50, R84 ;  /* 0x000000325054723c */ /* 0x000fe20000041854 */
[----:B------:R-:W-:Y:S06]  /*37e0*/  BAR.SYNC.DEFER_BLOCKING 0x0 ;  /* 0x0000000000007b1d */ /* 0x000fec0000010000 */
[----:B------:R-:W-:-:S13]  /*37f0*/  @!P0 BRA `(.L_x_469) ;  /* 0x0000000800548947 */ /* 0x000fda0003800000 */
[----:B------:R-:W-:-:S04]  /*3800*/  UISETP.NE.U32.AND UP0, UPT, UR8, URZ, UPT ;  /* 0x000000ff0800728c */ /* 0x000fc8000bf05070 */
[----:B------:R-:W-:-:S09]  /*3810*/  UISETP.NE.AND.EX UP0, UPT, UR9, URZ, UPT, UP0 ;  /* 0x000000ff0900728c */ /* 0x000fd2000bf05300 */
[----:B------:R-:W-:Y:S05]  /*3820*/  BRA.U UP0, `(.L_x_470) ;  /* 0x0000000100207547 */ /* 0x000fea000b800000 */
[----:B------:R-:W-:Y:S01]  /*3830*/  UMOV UR5, URZ ;  /* 0x000000ff00057c82 */ /* 0x000fe20008000000 */
[----:B------:R-:W-:Y:S01]  /*3840*/  IMAD.SHL.U32 R48, R116, 0x80, RZ ;  /* 0x0000008074307824 */ /* 0x000fe200078e00ff */
[----:B------:R-:W-:-:S05]  /*3850*/  IADD3 R49, P1, PT, RZ, -UR5, RZ ;  /* 0x80000005ff317c10 */ /* 0x000fca000ff3e0ff */
[----:B------:R-:W-:-:S05]  /*3860*/  IMAD.X R48, RZ, RZ, ~R48, P1 ;  /* 0x000000ffff307224 */ /* 0x000fca00008e0e30 */
[----:B------:R-:W-:-:S04]  /*3870*/  SHF.R.S64 R49, R49, 0x1f, R48 ;  /* 0x0000001f31317819 */ /* 0x000fc80000001030 */
[----:B------:R-:W-:-:S04]  /*3880*/  IADD3 R176, P1, PT, R49, R176, RZ ;  /* 0x000000b031b07210 */ /* 0x000fc80007f3e0ff */
[----:B------:R-:W-:Y:S01]  /*3890*/  LEA.HI.X.SX32 R177, R48, R177, 0x1, P1 ;  /* 0x000000b130b17211 */ /* 0x000fe200008f0eff */
[----:B------:R-:W-:Y:S08]  /*38a0*/  BRA `(.L_x_471) ;  /* 0x0000000000ec7947 */ /* 0x000ff00003800000 */
.L_x_470:
[----:B------:R-:W1:Y:S01]  /*38b0*/  LDC R50, c[0x0][0x4f0] ;  /* 0x00013c00ff327b82 */ /* 0x000e620000000800 */
[----:B------:R-:W-:Y:S01]  /*38c0*/  IADD3 R55, PT, PT, R132, -0x100, RZ ;  /* 0xffffff0084377810 */ /* 0x000fe20007ffe0ff */
[----:B------:R-:W2:Y:S01]  /*38d0*/  LDCU.64 UR6, c[0x0][0x3a0] ;  /* 0x00007400ff0677ac */ /* 0x000ea20008000a00 */
[----:B------:R-:W-:Y:S02]  /*38e0*/  IABS R52, R5 ;  /* 0x0000000500347213 */ /* 0x000fe40000000000 */
[----:B------:R-:W-:Y:S02]  /*38f0*/  IABS R51, R55 ;  /* 0x0000003700337213 */ /* 0x000fe40000000000 */
[-C--:B-1----:R-:W-:Y:S02]  /*3900*/  IABS R48, R50.reuse ;  /* 0x0000003200307213 */ /* 0x082fe40000000000 */
[----:B------:R-:W-:Y:S02]  /*3910*/  LOP3.LUT R55, R55, R50, RZ, 0x3c, !PT ;  /* 0x0000003237377212 */ /* 0x000fe400078e3cff */
[----:B------:R-:W1:Y:S02]  /*3920*/  I2F.RP R53, R48 ;  /* 0x0000003000357306 */ /* 0x000e640000209400 */
[----:B------:R-:W-:-:S06]  /*3930*/  ISETP.GE.AND P1, PT, R55, RZ, PT ;  /* 0x000000ff3700720c */ /* 0x000fcc0003f26270 */
[----:B-1----:R-:W1:Y:S02]  /*3940*/  MUFU.RCP R58, R53 ;  /* 0x00000035003a7308 */ /* 0x002e640000001000 */
[----:B-1----:R-:W-:-:S06]  /*3950*/  VIADD R58, R58, 0xffffffe ;  /* 0x0ffffffe3a3a7836 */ /* 0x002fcc0000000000 */
[----:B------:R-:W1:Y:S02]  /*3960*/  F2I.FTZ.U32.TRUNC.NTZ R59, R58 ;  /* 0x0000003a003b7305 */ /* 0x000e64000021f000 */
[----:B-1----:R-:W-:Y:S02]  /*3970*/  IMAD.MOV R49, RZ, RZ, -R59 ;  /* 0x000000ffff317224 */ /* 0x002fe400078e0a3b */
[----:B------:R-:W-:Y:S02]  /*3980*/  IMAD.MOV.U32 R58, RZ, RZ, RZ ;  /* 0x000000ffff3a7224 */ /* 0x000fe400078e00ff */
[----:B------:R-:W-:-:S04]  /*3990*/  IMAD R56, R49, R48, RZ ;  /* 0x0000003031387224 */ /* 0x000fc800078e02ff */
[----:B------:R-:W-:-:S06]  /*39a0*/  IMAD.HI.U32 R56, R59, R56, R58 ;  /* 0x000000383b387227 */ /* 0x000fcc00078e003a */
[----:B------:R-:W-:-:S04]  /*39b0*/  IMAD.HI.U32 R54, R56, R51, RZ ;  /* 0x0000003338367227 */ /* 0x000fc800078e00ff */
[----:B------:R-:W-:-:S04]  /*39c0*/  IMAD.HI.U32 R56, R56, R52, RZ ;  /* 0x0000003438387227 */ /* 0x000fc800078e00ff */
[----:B------:R-:W-:Y:S01]  /*39d0*/  IMAD.MOV R49, RZ, RZ, -R54 ;  /* 0x000000ffff317224 */ /* 0x000fe200078e0a36 */
[----:B------:R-:W-:-:S03]  /*39e0*/  IADD3 R53, PT, PT, -R56, RZ, RZ ;  /* 0x000000ff38357210 */ /* 0x000fc60007ffe1ff */
[C---:B------:R-:W-:Y:S02]  /*39f0*/  IMAD R49, R48.reuse, R49, R51 ;  /* 0x0000003130317224 */ /* 0x040fe400078e0233 */
[----:B------:R-:W-:-:S03]  /*3a00*/  IMAD R53, R48, R53, R52 ;  /* 0x0000003530357224 */ /* 0x000fc600078e0234 */
[C---:B------:R-:W-:Y:S02]  /*3a10*/  ISETP.GT.U32.AND P2, PT, R48.reuse, R49, PT ;  /* 0x000000313000720c */ /* 0x040fe40003f44070 */
[----:B------:R-:W-:-:S11]  /*3a20*/  ISETP.GT.U32.AND P4, PT, R48, R53, PT ;  /* 0x000000353000720c */ /* 0x000fd60003f84070 */
[----:B------:R-:W-:Y:S02]  /*3a30*/  @!P2 IMAD.IADD R49, R49, 0x1, -R48 ;  /* 0x000000013131a824 */ /* 0x000fe400078e0a30 */
[-C--:B------:R-:W-:Y:S01]  /*3a40*/  @!P4 IADD3 R53, PT, PT, R53, -R48.reuse, RZ ;  /* 0x800000303535c210 */ /* 0x080fe20007ffe0ff */
[----:B------:R-:W-:Y:S01]  /*3a50*/  @!P2 VIADD R54, R54, 0x1 ;  /* 0x000000013636a836 */ /* 0x000fe20000000000 */
[----:B------:R-:W-:Y:S02]  /*3a60*/  @!P4 IADD3 R56, PT, PT, R56, 0x1, RZ ;  /* 0x000000013838c810 */ /* 0x000fe40007ffe0ff */
[-C--:B------:R-:W-:Y:S02]  /*3a70*/  ISETP.GE.U32.AND P5, PT, R49, R48.reuse, PT ;  /* 0x000000303100720c */ /* 0x080fe40003fa6070 */
[----:B------:R-:W-:Y:S02]  /*3a80*/  ISETP.GE.U32.AND P6, PT, R53, R48, PT ;  /* 0x000000303500720c */ /* 0x000fe40003fc6070 */
[----:B------:R-:W-:-:S02]  /*3a90*/  LOP3.LUT R48, R5, R50, RZ, 0x3c, !PT ;  /* 0x0000003205307212 */ /* 0x000fc400078e3cff */
[----:B------:R-:W-:Y:S02]  /*3aa0*/  ISETP.NE.AND P2, PT, R50, RZ, PT ;  /* 0x000000ff3200720c */ /* 0x000fe40003f45270 */
[----:B------:R-:W-:Y:S02]  /*3ab0*/  ISETP.GE.AND P3, PT, R48, RZ, PT ;  /* 0x000000ff3000720c */ /* 0x000fe40003f66270 */
[----:B------:R-:W-:-:S03]  /*3ac0*/  LOP3.LUT R49, RZ, R50, RZ, 0x33, !PT ;  /* 0x00000032ff317212 */ /* 0x000fc600078e33ff */
[----:B------:R-:W-:Y:S02]  /*3ad0*/  @P5 VIADD R54, R54, 0x1 ;  /* 0x0000000136365836 */ /* 0x000fe40000000000 */
[----:B------:R-:W-:Y:S02]  /*3ae0*/  @P6 IADD3 R56, PT, PT, R56, 0x1, RZ ;  /* 0x0000000138386810 */ /* 0x000fe40007ffe0ff */
[----:B------:R-:W-:-:S04]  /*3af0*/  @!P1 IMAD.MOV R54, RZ, RZ, -R54 ;  /* 0x000000ffff369224 */ /* 0x000fc800078e0a36 */
[----:B------:R-:W-:Y:S02]  /*3b00*/  @!P3 IADD3 R56, PT, PT, -R56, RZ, RZ ;  /* 0x000000ff3838b210 */ /* 0x000fe40007ffe1ff */
[C---:B------:R-:W-:Y:S02]  /*3b10*/  SEL R52, R49.reuse, R54, !P2 ;  /* 0x0000003631347207 */ /* 0x040fe40005000000 */
[----:B------:R-:W-:-:S03]  /*3b20*/  SEL R49, R49, R56, !P2 ;  /* 0x0000003831317207 */ /* 0x000fc60005000000 */
[----:B------:R-:W-:-:S04]  /*3b30*/  IMAD.WIDE R56, R52, 0x4, R188 ;  /* 0x0000000434387825 */ /* 0x000fc800078e02bc */
[C---:B------:R-:W-:Y:S01]  /*3b40*/  IMAD.WIDE R54, R49.reuse, 0x4, R188 ;  /* 0x0000000431367825 */ /* 0x040fe200078e02bc */
[----:B------:R-:W3:Y:S04]  /*3b50*/  LDG.E R51, desc[UR16][R56.64] ;  /* 0x0000001038337981 */ /* 0x000ee8000c1e1900 */
[----:B------:R-:W3:Y:S01]  /*3b60*/  LDG.E R48, desc[UR16][R54.64] ;  /* 0x0000001036307981 */ /* 0x000ee2000c1e1900 */
[----:B------:R-:W-:-:S04]  /*3b70*/  IMAD.IADD R49, R49, 0x1, -R52 ;  /* 0x0000000131317824 */ /* 0x000fc800078e0a34 */
[----:B------:R-:W-:-:S05]  /*3b80*/  IMAD R49, R49, R50, -0x80 ;  /* 0xffffff8031317424 */ /* 0x000fca00078e0232 */
[----:B------:R-:W-:-:S05]  /*3b90*/  SHF.R.S32.HI R53, RZ, 0x1f, R49 ;  /* 0x0000001fff357819 */ /* 0x000fca0000011431 */
[-C--:B------:R-:W-:Y:S02]  /*3ba0*/  IMAD R50, R53, R116.reuse, RZ ;  /* 0x0000007435327224 */ /* 0x080fe400078e02ff */
[----:B------:R-:W-:-:S04]  /*3bb0*/  IMAD.WIDE.U32 R52, R49, R116, RZ ;  /* 0x0000007431347225 */ /* 0x000fc800078e00ff */
[----:B------:R-:W-:-:S04]  /*3bc0*/  IMAD R50, R49, R117, R50 ;  /* 0x0000007531327224 */ /* 0x000fc800078e0232 */
[----:B------:R-:W-:Y:S01]  /*3bd0*/  IMAD.IADD R53, R53, 0x1, R50 ;  /* 0x0000000135357824 */ /* 0x000fe200078e0232 */
[----:B---3--:R-:W-:-:S04]  /*3be0*/  IADD3 R48, PT, PT, R51, -R48, RZ ;  /* 0x8000003033307210 */ /* 0x008fc80007ffe0ff */
[----:B------:R-:W-:Y:S01]  /*3bf0*/  SHF.R.S32.HI R49, RZ, 0x1f, R48 ;  /* 0x0000001fff317819 */ /* 0x000fe20000011430 */
[----:B--2---:R-:W-:-:S04]  /*3c00*/  IMAD.WIDE.U32 R50, R48, UR6, R52 ;  /* 0x0000000630327c25 */ /* 0x004fc8000f8e0034 */
[----:B------:R-:W-:Y:S01]  /*3c10*/  IMAD R49, R49, UR6, RZ ;  /* 0x0000000631317c24 */ /* 0x000fe2000f8e02ff */
[----:B------:R-:W-:-:S03]  /*3c20*/  LEA R176, P1, R50, R176, 0x1 ;  /* 0x000000b032b07211 */ /* 0x000fc600078208ff */
[----:B------:R-:W-:-:S05]  /*3c30*/  IMAD R49, R48, UR7, R49 ;  /* 0x0000000730317c24 */ /* 0x000fca000f8e0231 */
[----:B------:R-:W-:-:S04]  /*3c40*/  IADD3 R49, PT, PT, R51, R49, RZ ;  /* 0x0000003133317210 */ /* 0x000fc80007ffe0ff */
[----:B------:R-:W-:-:S07]  /*3c50*/  LEA.HI.X R177, R50, R177, R49, 0x1, P1 ;  /* 0x000000b132b17211 */ /* 0x000fce00008f0c31 */
.L_x_471:
[----:B------:R-:W1:Y:S01]  /*3c60*/  LDCU UR5, c[0x0][0x440] ;  /* 0x00008800ff0577ac */ /* 0x000e620008000800 */
[C---:B------:R-:W-:Y:S01]  /*3c70*/  IMAD.SHL.U32 R49, R116.reuse, 0x40, RZ ;  /* 0x0000004074317824 */ /* 0x040fe200078e00ff */
[----:B------:R-:W-:Y:S01]  /*3c80*/  SHF.L.U64.HI R48, R116, 0x6, R117 ;  /* 0x0000000674307819 */ /* 0x000fe20000010275 */
[----:B------:R-:W-:Y:S03]  /*3c90*/  BSSY.RECONVERGENT B0, `(.L_x_472) ;  /* 0x000004a000007945 */ /* 0x000fe60003800200 */
[----:B------:R-:W-:-:S04]  /*3ca0*/  IADD3 R52, P4, PT, R49, R176, RZ ;  /* 0x000000b031347210 */ /* 0x000fc80007f9e0ff */
[----:B------:R-:W-:Y:S01]  /*3cb0*/  IADD3 R50, P5, PT, R49, R52, RZ ;  /* 0x0000003431327210 */ /* 0x000fe20007fbe0ff */
[----:B------:R-:W-:-:S03]  /*3cc0*/  IMAD.X R53, R48, 0x1, R177, P4 ;  /* 0x0000000130357824 */ /* 0x000fc600020e06b1 */
[----:B------:R-:W-:Y:S01]  /*3cd0*/  IADD3 R56, P4, PT, R49, R50, RZ ;  /* 0x0000003231387210 */ /* 0x000fe20007f9e0ff */
[----:B------:R-:W-:Y:S01]  /*3ce0*/  IMAD.X R51, R48, 0x1, R53, P5 ;  /* 0x0000000130337824 */ /* 0x000fe200028e0635 */
[----:B-1----:R-:W-:-:S03]  /*3cf0*/  ISETP.GE.AND P2, PT, R175, UR5, PT ;  /* 0x00000005af007c0c */ /* 0x002fc6000bf46270 */
[----:B------:R-:W-:Y:S01]  /*3d00*/  IMAD.X R57, R48, 0x1, R51, P4 ;  /* 0x0000000130397824 */ /* 0x000fe200020e0633 */
[----:B------:R-:W-:Y:S02]  /*3d10*/  ISETP.GE.AND P3, PT, R186, UR5, PT ;  /* 0x00000005ba007c0c */ /* 0x000fe4000bf66270 */
[----:B------:R-:W-:-:S07]  /*3d20*/  ISETP.GE.AND P1, PT, R174, UR5, PT ;  /* 0x00000005ae007c0c */ /* 0x000fce000bf26270 */
[----:B------:R-:W-:Y:S02]  /*3d30*/  @!P2 IMAD.MOV.U32 R54, RZ, RZ, R176 ;  /* 0x000000ffff36a224 */ /* 0x000fe400078e00b0 */
[----:B------:R-:W-:Y:S02]  /*3d40*/  @!P2 IMAD.MOV.U32 R55, RZ, RZ, R177 ;  /* 0x000000ffff37a224 */ /* 0x000fe400078e00b1 */
        /* <DEDUP_REMOVED lines=55> */
[----:B------:R-:W-:Y:S05]  /*40c0*/  @P1 BRA `(.L_x_473) ;  /* 0x0000000000141947 */ /* 0x000fea0003800000 */
[----:B------:R-:W-:Y:S01]  /*40d0*/  @!PT LDS RZ, [RZ] ;  /* 0x00000000fffff984 */ /* 0x000fe20000000800 */
[----:B------:R-:W-:Y:S01]  /*40e0*/  @!PT LDS RZ, [RZ] ;  /* 0x00000000fffff984 */ /* 0x000fe20000000800 */
[----:B------:R-:W-:Y:S01]  /*40f0*/  @!PT LDS RZ, [RZ] ;  /* 0x00000000fffff984 */ /* 0x000fe20000000800 */
[----:B------:R3:W-:Y:S01]  /*4100*/  LDGSTS.E.BYPASS.LTC128B.128 [R185+0x8800], desc[UR16][R56.64+0x80] ;  /* 0x0880008038b97fae */ /* 0x0007e2000b981a10 */
[----:B------:R-:W-:Y:S05]  /*4110*/  BRA `(.L_x_474) ;  /* 0x0000000000047947 */ /* 0x000fea0003800000 */
.L_x_473:
[----:B------:R2:W-:Y:S02]  /*4120*/  STS.128 [R185+0x8800], RZ ;  /* 0x008800ffb9007388 */ /* 0x0005e40000000c00 */
.L_x_474:
[----:B------:R-:W-:Y:S05]  /*4130*/  BSYNC.RECONVERGENT B0 ;  /* 0x0000000000007941 */ /* 0x000fea0003800200 */
.L_x_472:
[----:B------:R-:W0:Y:S02]  /*4140*/  LDGDEPBAR ;  /* 0x00000000000079af */ /* 0x000e240000000000 */
.L_x_469:
[C---:B------:R-:W-:Y:S01]  /*4150*/  VIADD R48, R0.reuse, 0x1 ;  /* 0x0000000100307836 */ /* 0x040fe20000000000 */
[----:B------:R-:W4:Y:S01]  /*4160*/  LDCU UR6, c[0x0][0x45c] ;  /* 0x00008b80ff0677ac */ /* 0x000f220008000800 */
[----:B------:R-:W-:Y:S02]  /*4170*/  VIADD R49, R0, 0x8 ;  /* 0x0000000800317836 */ /* 0x000fe40000000000 */
[----:B------:R-:W-:Y:S01]  /*4180*/  IMAD.IADD R169, R133, 0x1, R2 ;  /* 0x0000000185a97824 */ /* 0x000fe200078e0202 */
[CC--:B------:R-:W-:Y:S01]  /*4190*/  ISETP.GE.AND P2, PT, R48.reuse, R136.reuse, PT ;  /* 0x000000883000720c */ /* 0x0c0fe20003f46270 */
[----:B------:R-:W-:Y:S01]  /*41a0*/  IMAD.MOV.U32 R191, RZ, RZ, -0x1 ;  /* 0xffffffffffbf7424 */ /* 0x000fe200078e00ff */
[-C--:B------:R-:W-:Y:S01]  /*41b0*/  ISETP.GE.AND P3, PT, R48, R119.reuse, PT ;  /* 0x000000773000720c */ /* 0x080fe20003f66270 */
[C---:B------:R-:W-:Y:S01]  /*41c0*/  VIADD R48, R0.reuse, 0x9 ;  /* 0x0000000900307836 */ /* 0x040fe20000000000 */
[CC--:B------:R-:W-:Y:S02]  /*41d0*/  ISETP.GE.AND P1, PT, R49.reuse, R136.reuse, PT ;  /* 0x000000883100720c */ /* 0x0c0fe40003f26270 */
[----:B------:R-:W-:Y:S01]  /*41e0*/  ISETP.GE.AND P6, PT, R49, R119, PT ;  /* 0x000000773100720c */ /* 0x000fe20003fc6270 */
[----:B------:R-:W-:Y:S01]  /*41f0*/  VIADD R49, R0, 0x10 ;  /* 0x0000001000317836 */ /* 0x000fe20000000000 */
[----:B------:R-:W-:-:S02]  /*4200*/  ISETP.GE.AND P5, PT, R48, R136, PT ;  /* 0x000000883000720c */ /* 0x000fc40003fa6270 */
[-C--:B------:R-:W-:Y:S01]  /*4210*/  ISETP.GE.AND P4, PT, R48, R119.reuse, PT ;  /* 0x000000773000720c */ /* 0x080fe20003f86270 */
[C---:B------:R-:W-:Y:S01]  /*4220*/  VIADD R48, R0.reuse, 0x11 ;  /* 0x0000001100307836 */ /* 0x040fe20000000000 */
[----:B-1-3--:R-:W-:Y:S01]  /*4230*/  FSEL R57, R45, -INF , !P2 ;  /* 0xff8000002d397808 */ /* 0x00afe20005000000 */
[----:B------:R-:W-:Y:S01]  /*4240*/  VIADD R45, R0, 0x18 ;  /* 0x00000018002d7836 */ /* 0x000fe20000000000 */
[----:B------:R-:W-:Y:S02]  /*4250*/  ISETP.GE.AND P2, PT, R49, R136, PT ;  /* 0x000000883100720c */ /* 0x000fe40003f46270 */
[----:B------:R-:W-:Y:S02]  /*4260*/  FSEL R53, R40, -INF , !P1 ;  /* 0xff80000028357808 */ /* 0x000fe40004800000 */
[----:B------:R-:W-:Y:S02]  /*4270*/  FSEL R59, R41, -INF , !P5 ;  /* 0xff800000293b7808 */ /* 0x000fe40006800000 */
[----:B------:R-:W-:-:S02]  /*4280*/  ISETP.GE.AND P1, PT, R49, R119, PT ;  /* 0x000000773100720c */ /* 0x000fc40003f26270 */
[----:B------:R-:W-:Y:S01]  /*4290*/  FSEL R50, R42, -INF , !P6 ;  /* 0xff8000002a327808 */ /* 0x000fe20007000000 */
[----:B------:R-:W-:Y:S01]  /*42a0*/  VIADD R42, R0, 0x19 ;  /* 0x00000019002a7836 */ /* 0x000fe20000000000 */
[----:B------:R-:W-:Y:S02]  /*42b0*/  FSEL R40, R43, -INF , !P4 ;  /* 0xff8000002b287808 */ /* 0x000fe40006000000 */
[----:B------:R-:W-:Y:S01]  /*42c0*/  FSEL R41, R36, -INF , !P2 ;  /* 0xff80000024297808 */ /* 0x000fe20005000000 */
[----:B------:R-:W-:Y:S01]  /*42d0*/  VIADD R36, R0, 0x20 ;  /* 0x0000002000247836 */ /* 0x000fe20000000000 */
[CC--:B------:R-:W-:Y:S02]  /*42e0*/  ISETP.GE.AND P6, PT, R48.reuse, R136.reuse, PT ;  /* 0x000000883000720c */ /* 0x0c0fe40003fc6270 */
[----:B------:R-:W-:Y:S02]  /*42f0*/  ISETP.GE.AND P5, PT, R48, R119, PT ;  /* 0x000000773000720c */ /* 0x000fe40003fa6270 */
[----:B------:R-:W-:-:S02]  /*4300*/  ISETP.GE.AND P4, PT, R45, R136, PT ;  /* 0x000000882d00720c */ /* 0x000fc40003f86270 */
[----:B------:R-:W-:Y:S02]  /*4310*/  FSEL R56, R38, -INF , !P1 ;  /* 0xff80000026387808 */ /* 0x000fe40004800000 */
[----:B------:R-:W-:Y:S02]  /*4320*/  ISETP.GE.AND P2, PT, R45, R119, PT ;  /* 0x000000772d00720c */ /* 0x000fe40003f46270 */
[----:B------:R-:W-:Y:S02]  /*4330*/  FSEL R73, R37, -INF , !P6 ;  /* 0xff80000025497808 */ /* 0x000fe40007000000 */
[----:B------:R-:W-:Y:S01]  /*4340*/  FSEL R38, R39, -INF , !P5 ;  /* 0xff80000027267808 */ /* 0x000fe20006800000 */
[----:B------:R-:W-:Y:S01]  /*4350*/  VIADD R39, R0, 0x21 ;  /* 0x0000002100277836 */ /* 0x000fe20000000000 */
[----:B------:R-:W-:Y:S01]  /*4360*/  FSEL R75, R32, -INF , !P4 ;  /* 0xff800000204b7808 */ /* 0x000fe20006000000 */
[----:B------:R-:W-:Y:S01]  /*4370*/  VIADD R32, R0, 0x28 ;  /* 0x0000002800207836 */ /* 0x000fe20000000000 */
[----:B------:R-:W-:-:S02]  /*4380*/  ISETP.GE.AND P1, PT, R42, R136, PT ;  /* 0x000000882a00720c */ /* 0x000fc40003f26270 */
[-C--:B------:R-:W-:Y:S02]  /*4390*/  ISETP.GE.AND P6, PT, R42, R119.reuse, PT ;  /* 0x000000772a00720c */ /* 0x080fe40003fc6270 */
[C---:B------:R-:W-:Y:S02]  /*43a0*/  ISETP.GE.AND P5, PT, R36.reuse, R136, PT ;  /* 0x000000882400720c */ /* 0x040fe40003fa6270 */
[-C--:B------:R-:W-:Y:S02]  /*43b0*/  ISETP.GE.AND P4, PT, R36, R119.reuse, PT ;  /* 0x000000772400720c */ /* 0x080fe40003f86270 */
[----:B------:R-:W-:Y:S02]  /*43c0*/  FSEL R36, R34, -INF , !P2 ;  /* 0xff80000022247808 */ /* 0x000fe40005000000 */
[----:B------:R-:W-:Y:S02]  /*43d0*/  FSEL R37, R33, -INF , !P1 ;  /* 0xff80000021257808 */ /* 0x000fe40004800000 */
[----:B------:R-:W-:Y:S01]  /*43e0*/  FSEL R34, R35, -INF , !P6 ;  /* 0xff80000023227808 */ /* 0x000fe20007000000 */
[----:B------:R-:W-:Y:S01]  /*43f0*/  VIADD R35, R0, 0x29 ;  /* 0x0000002900237836 */ /* 0x000fe20000000000 */
[----:B------:R-:W-:Y:S01]  /*4400*/  FSEL R153, R28, -INF , !P5 ;  /* 0xff8000001c997808 */ /* 0x000fe20006800000 */
[----:B------:R-:W-:Y:S01]  /*4410*/  VIADD R28, R0, 0x30 ;  /* 0x00000030001c7836 */ /* 0x000fe20000000000 */
[----:B------:R-:W-:-:S02]  /*4420*/  ISETP.GE.AND P1, PT, R39, R119, PT ;  /* 0x000000772700720c */ /* 0x000fc40003f26270 */
[CC--:B------:R-:W-:Y:S02]  /*4430*/  ISETP.GE.AND P6, PT, R32.reuse, R136.reuse, PT ;  /* 0x000000882000720c */ /* 0x0c0fe40003fc6270 */
[----:B------:R-:W-:Y:S02]  /*4440*/  ISETP.GE.AND P2, PT, R39, R136, PT ;  /* 0x000000882700720c */ /* 0x000fe40003f46270 */
[----:B------:R-:W-:Y:S02]  /*4450*/  ISETP.GE.AND P5, PT, R32, R119, PT ;  /* 0x000000772000720c */ /* 0x000fe40003fa6270 */
[----:B------:R-:W-:Y:S02]  /*4460*/  FSEL R146, R31, -INF , !P1 ;  /* 0xff8000001f927808 */ /* 0x000fe40004800000 */
[----:B------:R-:W-:Y:S01]  /*4470*/  FSEL R55, R24, -INF , !P6 ;  /* 0xff80000018377808 */ /* 0x000fe20007000000 */
[----:B------:R-:W-:Y:S01]  /*4480*/  VIADD R24, R0, 0x39 ;  /* 0x0000003900187836 */ /* 0x000fe20000000000 */
[----:B------:R-:W-:-:S02]  /*4490*/  FSEL R32, R30, -INF , !P4 ;  /* 0xff8000001e207808 */ /* 0x000fc40006000000 */
[----:B------:R-:W-:Y:S01]  /*44a0*/  FSEL R33, R29, -INF , !P2 ;  /* 0xff8000001d217808 */ /* 0x000fe20005000000 */
[----:B------:R-:W-:Y:S01]  /*44b0*/  VIADD R29, R0, 0x31 ;  /* 0x00000031001d7836 */ /* 0x000fe20000000000 */
[CC--:B------:R-:W-:Y:S02]  /*44c0*/  ISETP.GE.AND P1, PT, R28.reuse, R136.reuse, PT ;  /* 0x000000881c00720c */ /* 0x0c0fe40003f26270 */
[-C--:B------:R-:W-:Y:S01]  /*44d0*/  ISETP.GE.AND P6, PT, R28, R119.reuse, PT ;  /* 0x000000771c00720c */ /* 0x080fe20003fc6270 */
[----:B------:R-:W-:Y:S01]  /*44e0*/  VIADD R28, R0, 0x38 ;  /* 0x00000038001c7836 */ /* 0x000fe20000000000 */
[C---:B------:R-:W-:Y:S02]  /*44f0*/  ISETP.GE.AND P4, PT, R35.reuse, R136, PT ;  /* 0x000000882300720c */ /* 0x040fe40003f86270 */
[----:B------:R-:W-:Y:S02]  /*4500*/  ISETP.GE.AND P2, PT, R35, R119, PT ;  /* 0x000000772300720c */ /* 0x000fe40003f46270 */
[----:B------:R-:W-:-:S02]  /*4510*/  FSEL R151, R25, -INF , !P4 ;  /* 0xff80000019977808 */ /* 0x000fc40006000000 */
[----:B------:R-:W-:Y:S02]  /*4520*/  FSEL R150, R27, -INF , !P2 ;  /* 0xff8000001b967808 */ /* 0x000fe40005000000 */
[----:B------:R-:W-:Y:S01]  /*4530*/  FSEL R149, R20, -INF , !P1 ;  /* 0xff80000014957808 */ /* 0x000fe20004800000 */
[----:B------:R-:W-:Y:S01]  /*4540*/  VIADD R20, R0, 0x40 ;  /* 0x0000004000147836 */ /* 0x000fe20000000000 */
[----:B------:R-:W-:Y:S02]  /*4550*/  FSEL R148, R26, -INF , !P5 ;  /* 0xff8000001a947808 */ /* 0x000fe40006800000 */
[C---:B------:R-:W-:Y:S02]  /*4560*/  ISETP.GE.AND P4, PT, R29.reuse, R119, PT ;  /* 0x000000771d00720c */ /* 0x040fe40003f86270 */
[-C--:B------:R-:W-:Y:S02]  /*4570*/  ISETP.GE.AND P2, PT, R28, R136.reuse, PT ;  /* 0x000000881c00720c */ /* 0x080fe40003f46270 */
[----:B------:R-:W-:-:S02]  /*4580*/  ISETP.GE.AND P5, PT, R29, R136, PT ;  /* 0x000000881d00720c */ /* 0x000fc40003fa6270 */
[----:B------:R-:W-:Y:S02]  /*4590*/  FSEL R60, R23, -INF , !P4 ;  /* 0xff800000173c7808 */ /* 0x000fe40006000000 */
[----:B------:R-:W-:Y:S01]  /*45a0*/  FSEL R145, R16, -INF , !P2 ;  /* 0xff80000010917808 */ /* 0x000fe20005000000 */
[----:B------:R-:W-:Y:S01]  /*45b0*/  VIADD R16, R0, 0x49 ;  /* 0x0000004900107836 */ /* 0x000fe20000000000 */
[----:B------:R-:W-:Y:S02]  /*45c0*/  FSEL R54, R22, -INF , !P6 ;  /* 0xff80000016367808 */ /* 0x000fe40007000000 */
[----:B------:R-:W-:Y:S01]  /*45d0*/  FSEL R61, R21, -INF , !P5 ;  /* 0xff800000153d7808 */ /* 0x000fe20006800000 */
[----:B------:R-:W-:Y:S01]  /*45e0*/  VIADD R21, R0, 0x41 ;  /* 0x0000004100157836 */ /* 0x000fe20000000000 */
[CC--:B------:R-:W-:Y:S02]  /*45f0*/  ISETP.GE.AND P4, PT, R20.reuse, R136.reuse, PT ;  /* 0x000000881400720c */ /* 0x0c0fe40003f86270 */
[----:B------:R-:W-:Y:S01]  /*4600*/  ISETP.GE.AND P2, PT, R20, R119, PT ;  /* 0x000000771400720c */ /* 0x000fe20003f46270 */
[----:B------:R-:W-:Y:S01]  /*4610*/  VIADD R20, R0, 0x48 ;  /* 0x0000004800147836 */ /* 0x000fe20000000000 */
[----:B------:R-:W-:-:S02]  /*4620*/  ISETP.GE.AND P6, PT, R24, R136, PT ;  /* 0x000000881800720c */ /* 0x000fc40003fc6270 */
[-C--:B------:R-:W-:Y:S02]  /*4630*/  ISETP.GE.AND P5, PT, R24, R119.reuse, PT ;  /* 0x000000771800720c */ /* 0x080fe40003fa6270 */
[----:B------:R-:W-:Y:S02]  /*4640*/  ISETP.GE.AND P1, PT, R28, R119, PT ;  /* 0x000000771c00720c */ /* 0x000fe40003f26270 */
[----:B------:R-:W-:Y:S02]  /*4650*/  FSEL R147, R17, -INF , !P6 ;  /* 0xff80000011937808 */ /* 0x000fe40007000000 */
[----:B------:R-:W-:Y:S02]  /*4660*/  FSEL R144, R19, -INF , !P5 ;  /* 0xff80000013907808 */ /* 0x000fe40006800000 */
[----:B------:R-:W-:Y:S01]  /*4670*/  FSEL R143, R12, -INF , !P4 ;  /* 0xff8000000c8f7808 */ /* 0x000fe20006000000 */
[----:B------:R-:W-:Y:S01]  /*4680*/  VIADD R12, R0, 0x50 ;  /* 0x00000050000c7836 */ /* 0x000fe20000000000 */
[----:B------:R-:W-:-:S02]  /*4690*/  FSEL R142, R18, -INF , !P1 ;  /* 0xff800000128e7808 */ /* 0x000fc40004800000 */
[C---:B------:R-:W-:Y:S02]  /*46a0*/  ISETP.GE.AND P6, PT, R21.reuse, R119, PT ;  /* 0x000000771500720c */ /* 0x040fe40003fc6270 */
[-C--:B------:R-:W-:Y:S02]  /*46b0*/  ISETP.GE.AND P5, PT, R20, R136.reuse, PT ;  /* 0x000000881400720c */ /* 0x080fe40003fa6270 */
[-C--:B------:R-:W-:Y:S02]  /*46c0*/  ISETP.GE.AND P1, PT, R21, R136.reuse, PT ;  /* 0x000000881500720c */ /* 0x080fe40003f26270 */
[----:B------:R-:W-:Y:S02]  /*46d0*/  FSEL R134, R15, -INF , !P6 ;  /* 0xff8000000f867808 */ /* 0x000fe40007000000 */
[----:B------:R-:W-:Y:S01]  /*46e0*/  FSEL R139, R8, -INF , !P5 ;  /* 0xff800000088b7808 */ /* 0x000fe20006800000 */
[C---:B------:R-:W-:Y:S01]  /*46f0*/  VIADD R8, R0.reuse, 0x59 ;  /* 0x0000005900087836 */ /* 0x040fe20000000000 */
[----:B------:R-:W-:Y:S01]  /*4700*/  FSEL R137, R13, -INF , !P1 ;  /* 0xff8000000d897808 */ /* 0x000fe20004800000 */
[----:B------:R-:W-:Y:S01]  /*4710*/  VIADD R13, R0, 0x51 ;  /* 0x00000051000d7836 */ /* 0x000fe20000000000 */
[----:B------:R-:W-:-:S02]  /*4720*/  ISETP.GE.AND P6, PT, R12, R136, PT ;  /* 0x000000880c00720c */ /* 0x000fc40003fc6270 */
[-C--:B------:R-:W-:Y:S01]  /*4730*/  ISETP.GE.AND P5, PT, R12, R119.reuse, PT ;  /* 0x000000770c00720c */ /* 0x080fe20003fa6270 */
[----:B------:R-:W-:Y:S01]  /*4740*/  VIADD R12, R0, 0x58 ;  /* 0x00000058000c7836 */ /* 0x000fe20000000000 */
[-C--:B------:R-:W-:Y:S02]  /*4750*/  ISETP.GE.AND P4, PT, R20, R119.reuse, PT ;  /* 0x000000771400720c */ /* 0x080fe40003f86270 */
[----:B------:R-:W-:Y:S02]  /*4760*/  ISETP.GE.AND P1, PT, R16, R119, PT ;  /* 0x000000771000720c */ /* 0x000fe40003f26270 */
[----:B------:R-:W-:Y:S02]  /*4770*/  FSEL R130, R14, -INF , !P2 ;  /* 0xff8000000e827808 */ /* 0x000fe40005000000 */
[----:B------:R-:W-:Y:S02]  /*4780*/  ISETP.GE.AND P2, PT, R16, R136, PT ;  /* 0x000000881000720c */ /* 0x000fe40003f46270 */
[----:B------:R-:W-:-:S02]  /*4790*/  FSEL R138, R10, -INF , !P4 ;  /* 0xff8000000a8a7808 */ /* 0x000fc40006000000 */
[----:B------:R-:W-:Y:S01]  /*47a0*/  FSEL R140, R11, -INF , !P1 ;  /* 0xff8000000b8c7808 */ /* 0x000fe20004800000 */
[----:B------:R-:W-:Y:S01]  /*47b0*/  VIADD R11, R0, 0x69 ;  /* 0x00000069000b7836 */ /* 0x000fe20000000000 */
[-C--:B------:R-:W-:Y:S02]  /*47c0*/  ISETP.GE.AND P4, PT, R13, R136.reuse, PT ;  /* 0x000000880d00720c */ /* 0x080fe40003f86270 */
[----:B------:R-:W-:Y:S02]  /*47d0*/  ISETP.GE.AND P1, PT, R12, R136, PT ;  /* 0x000000880c00720c */ /* 0x000fe40003f26270 */
[----:B------:R-:W-:Y:S01]  /*47e0*/  FSEL R141, R9, -INF , !P2 ;  /* 0xff800000098d7808 */ /* 0x000fe20005000000 */
[----:B------:R-:W-:Y:S01]  /*47f0*/  VIADD R9, R0, 0x60 ;  /* 0x0000006000097836 */ /* 0x000fe20000000000 */
[----:B------:R-:W-:Y:S02]  /*4800*/  ISETP.GE.AND P2, PT, R13, R119, PT ;  /* 0x000000770d00720c */ /* 0x000fe40003f46270 */
[----:B------:R-:W-:-:S02]  /*4810*/  FSEL R65, R104, -INF , !P6 ;  /* 0xff80000068417808 */ /* 0x000fc40007000000 */
[----:B------:R-:W-:Y:S02]  /*4820*/  FSEL R62, R106, -INF , !P5 ;  /* 0xff8000006a3e7808 */ /* 0x000fe40006800000 */
[----:B------:R-:W-:Y:S02]  /*4830*/  FSEL R67, R105, -INF , !P4 ;  /* 0xff80000069437808 */ /* 0x000fe40006000000 */
[----:B------:R-:W-:Y:S02]  /*4840*/  FSEL R27, R100, -INF , !P1 ;  /* 0xff800000641b7808 */ /* 0x000fe40004800000 */
[-C--:B------:R-:W-:Y:S01]  /*4850*/  ISETP.GE.AND P6, PT, R12, R119.reuse, PT ;  /* 0x000000770c00720c */ /* 0x080fe20003fc6270 */
[----:B------:R-:W-:Y:S01]  /*4860*/  VIADD R12, R0, 0x68 ;  /* 0x00000068000c7836 */ /* 0x000fe20000000000 */
[C---:B------:R-:W-:Y:S02]  /*4870*/  ISETP.GE.AND P5, PT, R8.reuse, R136, PT ;  /* 0x000000880800720c */ /* 0x040fe40003fa6270 */
[----:B------:R-:W-:-:S02]  /*4880*/  ISETP.GE.AND P4, PT, R8, R119, PT ;  /* 0x000000770800720c */ /* 0x000fc40003f86270 */
[CC--:B------:R-:W-:Y:S02]  /*4890*/  ISETP.GE.AND P1, PT, R0.reuse, R119.reuse, PT ;  /* 0x000000770000720c */ /* 0x0c0fe40003f26270 */
[----:B------:R-:W-:Y:S02]  /*48a0*/  FSEL R66, R107, -INF , !P2 ;  /* 0xff8000006b427808 */ /* 0x000fe40005000000 */
[----:B------:R-:W-:Y:S02]  /*48b0*/  FSEL R8, R47, -INF , !P3 ;  /* 0xff8000002f087808 */ /* 0x000fe40005800000 */
[C---:B------:R-:W-:Y:S02]  /*48c0*/  ISETP.GE.AND P3, PT, R9.reuse, R136, PT ;  /* 0x000000880900720c */ /* 0x040fe40003f66270 */
[----:B------:R-:W-:Y:S01]  /*48d0*/  ISETP.GE.AND P2, PT, R9, R119, PT ;  /* 0x000000770900720c */ /* 0x000fe20003f46270 */
[----:B------:R-:W-:Y:S01]  /*48e0*/  VIADD R9, R0, 0x61 ;  /* 0x0000006100097836 */ /* 0x000fe20000000000 */
[----:B------:R-:W-:-:S02]  /*48f0*/  FSEL R125, R102, -INF , !P6 ;  /* 0xff800000667d7808 */ /* 0x000fc40007000000 */
[----:B------:R-:W-:Y:S02]  /*4900*/  FSEL R10, R46, -INF , !P1 ;  /* 0xff8000002e0a7808 */ /* 0x000fe40004800000 */
[-C--:B------:R-:W-:Y:S02]  /*4910*/  ISETP.GE.AND P6, PT, R0, R136.reuse, PT ;  /* 0x000000880000720c */ /* 0x080fe40003fc6270 */
[----:B------:R-:W-:Y:S02]  /*4920*/  FSEL R63, R101, -INF , !P5 ;  /* 0xff800000653f7808 */ /* 0x000fe40006800000 */
[C---:B------:R-:W-:Y:S02]  /*4930*/  ISETP.GE.AND P5, PT, R9.reuse, R136, PT ;  /* 0x000000880900720c */ /* 0x040fe40003fa6270 */
[----:B------:R-:W-:Y:S02]  /*4940*/  ISETP.GE.AND P1, PT, R9, R119, PT ;  /* 0x000000770900720c */ /* 0x000fe40003f26270 */
[----:B------:R-:W-:-:S02]  /*4950*/  FMNMX3.FTZ R13, R10, R8, R50, !PT ;  /* 0x000000080a0d7276 */ /* 0x000fc40007810032 */
[----:B------:R-:W-:Y:S02]  /*4960*/  FSEL R9, R44, -INF , !P6 ;  /* 0xff8000002c097808 */ /* 0x000fe40007000000 */
[----:B------:R-:W-:Y:S02]  /*4970*/  FSEL R129, R103, -INF , !P4 ;  /* 0xff80000067817808 */ /* 0x000fe40006000000 */
[----:B------:R-:W-:Y:S02]  /*4980*/  FSEL R49, R96, -INF , !P3 ;  /* 0xff80000060317808 */ /* 0x000fe40005800000 */
[----:B------:R-:W-:Y:S02]  /*4990*/  FMNMX3.FTZ R13, R13, R40, R56, !PT ;  /* 0x000000280d0d7276 */ /* 0x000fe40007810038 */
[C---:B------:R-:W-:Y:S02]  /*49a0*/  ISETP.GE.AND P4, PT, R12.reuse, R136, PT ;  /* 0x000000880c00720c */ /* 0x040fe40003f86270 */
[----:B------:R-:W-:-:S02]  /*49b0*/  ISETP.GE.AND P3, PT, R12, R119, PT ;  /* 0x000000770c00720c */ /* 0x000fc40003f66270 */
[----:B------:R-:W-:Y:S02]  /*49c0*/  FMNMX3.FTZ R12, R9, R57, R53, !PT ;  /* 0x00000039090c7276 */ /* 0x000fe40007810035 */
[----:B------:R-:W-:Y:S02]  /*49d0*/  FMNMX3.FTZ R13, R13, R38, R36, !PT ;  /* 0x000000260d0d7276 */ /* 0x000fe40007810024 */
[----:B------:R-:W-:Y:S02]  /*49e0*/  FMNMX3.FTZ R12, R12, R59, R41, !PT ;  /* 0x0000003b0c0c7276 */ /* 0x000fe40007810029 */
[----:B------:R-:W-:Y:S02]  /*49f0*/  FMNMX3.FTZ R13, R13, R34, R32, !PT ;  /* 0x000000220d0d7276 */ /* 0x000fe40007810020 */
[----:B------:R-:W-:Y:S02]  /*4a00*/  FMNMX3.FTZ R12, R12, R73, R75, !PT ;  /* 0x000000490c0c7276 */ /* 0x000fe4000781004b */
[----:B------:R-:W-:-:S02]  /*4a10*/  FMNMX3.FTZ R13, R13, R146, R148, !PT ;  /* 0x000000920d0d7276 */ /* 0x000fc40007810094 */
[----:B------:R-:W-:Y:S02]  /*4a20*/  FMNMX3.FTZ R12, R12, R37, R153, !PT ;  /* 0x000000250c0c7276 */ /* 0x000fe40007810099 */
[----:B------:R-:W-:Y:S02]  /*4a30*/  FMNMX3.FTZ R13, R13, R150, R54, !PT ;  /* 0x000000960d0d7276 */ /* 0x000fe40007810036 */
[----:B------:R-:W-:Y:S02]  /*4a40*/  FMNMX3.FTZ R12, R12, R33, R55, !PT ;  /* 0x000000210c0c7276 */ /* 0x000fe40007810037 */
[----:B------:R-:W-:Y:S02]  /*4a50*/  FMNMX3.FTZ R13, R13, R60, R142, !PT ;  /* 0x0000003c0d0d7276 */ /* 0x000fe4000781008e */
[----:B------:R-:W-:Y:S02]  /*4a60*/  FMNMX3.FTZ R12, R12, R151, R149, !PT ;  /* 0x000000970c0c7276 */ /* 0x000fe40007810095 */
[----:B------:R-:W-:-:S02]  /*4a70*/  FMNMX3.FTZ R13, R13, R144, R130, !PT ;  /* 0x000000900d0d7276 */ /* 0x000fc40007810082 */
[----:B------:R-:W-:Y:S02]  /*4a80*/  FSEL R26, R98, -INF , !P2 ;  /* 0xff800000621a7808 */ /* 0x000fe40005000000 */
[----:B------:R-:W-:Y:S02]  /*4a90*/  FMNMX3.FTZ R12, R12, R61, R145, !PT ;  /* 0x0000003d0c0c7276 */ /* 0x000fe40007810091 */
[C---:B------:R-:W-:Y:S02]  /*4aa0*/  ISETP.GE.AND P6, PT, R11.reuse, R136, PT ;  /* 0x000000880b00720c */ /* 0x040fe40003fc6270 */
[----:B------:R-:W-:Y:S01]  /*4ab0*/  ISETP.GE.AND P2, PT, R11, R119, PT ;  /* 0x000000770b00720c */ /* 0x000fe20003f46270 */
[----:B------:R-:W-:Y:S01]  /*4ac0*/  VIADD R11, R0, 0x70 ;  /* 0x00000070000b7836 */ /* 0x000fe20000000000 */
[----:B------:R-:W-:Y:S02]  /*4ad0*/  FMNMX3.FTZ R13, R13, R134, R138, !PT ;  /* 0x000000860d0d7276 */ /* 0x000fe4000781008a */
[----:B------:R-:W-:-:S02]  /*4ae0*/  FMNMX3.FTZ R12, R12, R147, R143, !PT ;  /* 0x000000930c0c7276 */ /* 0x000fc4000781008f */
[----:B------:R-:W-:Y:S02]  /*4af0*/  FSEL R48, R97, -INF , !P5 ;  /* 0xff80000061307808 */ /* 0x000fe40006800000 */
[----:B------:R-:W-:Y:S02]  /*4b00*/  FSEL R64, R99, -INF , !P1 ;  /* 0xff80000063407808 */ /* 0x000fe40004800000 */
[C---:B------:R-:W-:Y:S02]  /*4b10*/  ISETP.GE.AND P5, PT, R11.reuse, R136, PT ;  /* 0x000000880b00720c */ /* 0x040fe40003fa6270 */
[----:B------:R-:W-:Y:S01]  /*4b20*/  ISETP.GE.AND P1, PT, R11, R119, PT ;  /* 0x000000770b00720c */ /* 0x000fe20003f26270 */
[----:B------:R-:W-:Y:S01]  /*4b30*/  VIADD R11, R0, 0x71 ;  /* 0x00000071000b7836 */ /* 0x000fe20000000000 */
[----:B------:R-:W-:Y:S02]  /*4b40*/  FMNMX3.FTZ R13, R13, R140, R62, !PT ;  /* 0x0000008c0d0d7276 */ /* 0x000fe4000781003e */
[----:B------:R-:W-:-:S02]  /*4b50*/  FMNMX3.FTZ R12, R12, R137, R139, !PT ;  /* 0x000000890c0c7276 */ /* 0x000fc4000781008b */
[----:B------:R-:W-:Y:S02]  /*4b60*/  FMNMX3.FTZ R13, R13, R66, R125, !PT ;  /* 0x000000420d0d7276 */ /* 0x000fe4000781007d */
[----:B------:R-:W-:Y:S02]  /*4b70*/  FSEL R47, R92, -INF , !P4 ;  /* 0xff8000005c2f7808 */ /* 0x000fe40006000000 */
[----:B------:R-:W-:Y:S02]  /*4b80*/  FSEL R121, R94, -INF , !P3 ;  /* 0xff8000005e797808 */ /* 0x000fe40005800000 */
[----:B------:R-:W-:Y:S02]  /*4b90*/  FMNMX3.FTZ R12, R12, R141, R65, !PT ;  /* 0x0000008d0c0c7276 */ /* 0x000fe40007810041 */
[C---:B------:R-:W-:Y:S02]  /*4ba0*/  ISETP.GE.AND P4, PT, R11.reuse, R136, PT ;  /* 0x000000880b00720c */ /* 0x040fe40003f86270 */
[----:B------:R-:W-:Y:S01]  /*4bb0*/  ISETP.GE.AND P3, PT, R11, R119, PT ;  /* 0x000000770b00720c */ /* 0x000fe20003f66270 */
[C---:B------:R-:W-:Y:S01]  /*4bc0*/  VIADD R11, R0.reuse, 0x78 ;  /* 0x00000078000b7836 */ /* 0x040fe20000000000 */
[----:B------:R-:W-:Y:S01]  /*4bd0*/  FMNMX3.FTZ R13, R13, R129, R26, !PT ;  /* 0x000000810d0d7276 */ /* 0x000fe2000781001a */
[----:B------:R-:W-:Y:S01]  /*4be0*/  VIADD R0, R0, 0x79 ;  /* 0x0000007900007836 */ /* 0x000fe20000000000 */
[----:B------:R-:W-:-:S02]  /*4bf0*/  FMNMX3.FTZ R12, R12, R67, R27, !PT ;  /* 0x000000430c0c7276 */ /* 0x000fc4000781001b */
[----:B------:R-:W-:Y:S02]  /*4c00*/  FSEL R120, R95, -INF , !P2 ;  /* 0xff8000005f787808 */ /* 0x000fe40005000000 */
[----:B------:R-:W-:Y:S02]  /*4c10*/  ISETP.GE.AND P2, PT, R11, R119, PT ;  /* 0x000000770b00720c */ /* 0x000fe40003f46270 */
[----:B------:R-:W-:Y:S02]  /*4c20*/  FSEL R123, R90, -INF , !P1 ;  /* 0xff8000005a7b7808 */ /* 0x000fe40004800000 */
[----:B------:R-:W-:Y:S02]  /*4c30*/  FMNMX3.FTZ R13, R13, R64, R121, !PT ;  /* 0x000000400d0d7276 */ /* 0x000fe40007810079 */
[----:B------:R-:W-:Y:S02]  /*4c40*/  FMNMX3.FTZ R12, R12, R63, R49, !PT ;  /* 0x0000003f0c0c7276 */ /* 0x000fe40007810031 */
[----:B------:R-:W-:-:S02]  /*4c50*/  ISETP.GE.AND P1, PT, R0, R119, PT ;  /* 0x000000770000720c */ /* 0x000fc40003f26270 */
[----:B------:R-:W-:Y:S02]  /*4c60*/  FSEL R122, R91, -INF , !P3 ;  /* 0xff8000005b7a7808 */ /* 0x000fe40005800000 */
[----:B------:R-:W-:Y:S02]  /*4c70*/  FSEL R127, R86, -INF , !P2 ;  /* 0xff800000567f7808 */ /* 0x000fe40005000000 */
[----:B------:R-:W-:Y:S02]  /*4c80*/  FMNMX3.FTZ R13, R13, R120, R123, !PT ;  /* 0x000000780d0d7276 */ /* 0x000fe4000781007b */
[----:B------:R-:W-:Y:S02]  /*4c90*/  ISETP.GE.AND P2, PT, R11, R136, PT ;  /* 0x000000880b00720c */ /* 0x000fe40003f46270 */
[----:B------:R-:W-:Y:S02]  /*4ca0*/  FSEL R46, R93, -INF , !P6 ;  /* 0xff8000005d2e7808 */ /* 0x000fe40007000000 */
[----:B------:R-:W-:-:S02]  /*4cb0*/  FSEL R45, R88, -INF , !P5 ;  /* 0xff800000582d7808 */ /* 0x000fc40006800000 */
[----:B------:R-:W-:Y:S02]  /*4cc0*/  FMNMX3.FTZ R12, R12, R48, R47, !PT ;  /* 0x000000300c0c7276 */ /* 0x000fe4000781002f */
[----:B------:R-:W-:Y:S02]  /*4cd0*/  FSEL R124, R87, -INF , !P1 ;  /* 0xff800000577c7808 */ /* 0x000fe40004800000 */
[----:B------:R-:W-:Y:S02]  /*4ce0*/  FMNMX3.FTZ R11, R13, R122, R127, !PT ;  /* 0x0000007a0d0b7276 */ /* 0x000fe4000781007f */
[----:B------:R-:W-:Y:S02]  /*4cf0*/  ISETP.GE.AND P1, PT, R0, R136, PT ;  /* 0x000000880000720c */ /* 0x000fe40003f26270 */
[----:B------:R-:W-:Y:S02]  /*4d00*/  FSEL R44, R89, -INF , !P4 ;  /* 0xff800000592c7808 */ /* 0x000fe40006000000 */
[----:B------:R-:W-:-:S02]  /*4d10*/  FSEL R43, R84, -INF , !P2 ;  /* 0xff800000542b7808 */ /* 0x000fc40005000000 */
[----:B------:R-:W-:Y:S02]  /*4d20*/  FMNMX3.FTZ R12, R12, R46, R45, !PT ;  /* 0x0000002e0c0c7276 */ /* 0x000fe4000781002d */
[----:B------:R-:W-:Y:S02]  /*4d30*/  FMNMX.FTZ R11, R124, R11, !PT ;  /* 0x0000000b7c0b7209 */ /* 0x000fe40007810000 */
[----:B------:R-:W-:Y:S02]  /*4d40*/  FSEL R42, R85, -INF , !P1 ;  /* 0xff800000552a7808 */ /* 0x000fe40004800000 */
[----:B------:R-:W-:Y:S01]  /*4d50*/  FMNMX3.FTZ R13, R12, R44, R43, !PT ;  /* 0x0000002c0c0d7276 */ /* 0x000fe2000781002b */
[----:B------:R-:W1:Y:S01]  /*4d60*/  SHFL.BFLY PT, R0, R11, 0x2, 0x1f ;  /* 0x0c401f000b007f89 */ /* 0x000e6200000e0000 */
[----:B------:R-:W-:Y:S02]  /*4d70*/  LEA R169, R169, UR4, 0x1 ;  /* 0x00000004a9a97c11 */ /* 0x000fe4000f8e08ff */
[----:B------:R-:W-:-:S03]  /*4d80*/  FMNMX.FTZ R14, R42, R13, !PT ;  /* 0x0000000d2a0e7209 */ /* 0x000fc60007810000 */
[----:B------:R-:W-:Y:S01]  /*4d90*/  IMAD.IADD R118, R4, 0x1, R169 ;  /* 0x0000000104767824 */ /* 0x000fe200078e02a9 */
[----:B------:R-:W-:Y:S04]  /*4da0*/  LDSM.16.MT88.4 R84, [R169+0xb000] ;  /* 0x00b00000a954783b */ /* 0x000fe80000004200 */
[----:B------:R-:W3:Y:S04]  /*4db0*/  SHFL.BFLY PT, R13, R14, 0x2, 0x1f ;  /* 0x0c401f000e0d7f89 */ /* 0x000ee800000e0000 */
[----:B------:R-:W-:Y:S04]  /*4dc0*/  LDSM.16.MT88.4 R92, [R118+0xb000] ;  /* 0x00b00000765c783b */ /* 0x000fe80000004200 */
[----:B------:R-:W-:Y:S04]  /*4dd0*/  LDSM.16.MT88.4 R16, [R169+0xb400] ;  /* 0x00b40000a910783b */ /* 0x000fe80000004200 */
[----:B------:R-:W-:Y:S01]  /*4de0*/  LDSM.16.MT88.4 R68, [R169+0x9000] ;  /* 0x00900000a944783b */ /* 0x000fe20000004200 */
[----:B-1----:R-:W-:-:S03]  /*4df0*/  FMNMX.FTZ R15, R11, R0, !PT ;  /* 0x000000000b0f7209 */ /* 0x002fc60007810000 */
[----:B------:R-:W-:Y:S04]  /*4e00*/  LDSM.16.MT88.4 R76, [R118+0x9000] ;  /* 0x00900000764c783b */ /* 0x000fe80000004200 */
[----:B------:R-:W1:Y:S01]  /*4e10*/  SHFL.BFLY PT, R0, R15, 0x1, 0x1f ;  /* 0x0c201f000f007f89 */ /* 0x000e6200000e0000 */
[----:B---3--:R-:W-:-:S03]  /*4e20*/  FMNMX.FTZ R13, R14, R13, !PT ;  /* 0x0000000d0e0d7209 */ /* 0x008fc60007810000 */
[----:B------:R-:W-:Y:S04]  /*4e30*/  LDSM.16.MT88.4 R100, [R169+0xd000] ;  /* 0x00d00000a964783b */ /* 0x000fe80000004200 */
[----:B------:R-:W3:Y:S04]  /*4e40*/  SHFL.BFLY PT, R12, R13, 0x1, 0x1f ;  /* 0x0c201f000d0c7f89 */ /* 0x000ee800000e0000 */
[----:B------:R-:W-:Y:S04]  /*4e50*/  LDSM.16.MT88.4 R20, [R118+0xd000] ;  /* 0x00d000007614783b */ /* 0x000fe80000004200 */
[----:B------:R-:W-:Y:S01]  /*4e60*/  LDSM.16.MT88.4 R28, [R118+0x9400] ;  /* 0x00940000761c783b */ /* 0x000fe20000004200 */
[----:B-1----:R-:W-:-:S04]  /*4e70*/  FMNMX.FTZ R0, R15, R0, !PT ;  /* 0x000000000f007209 */ /* 0x002fc80007810000 */
[C---:B------:R-:W-:Y:S01]  /*4e80*/  FSETP.NEU.FTZ.AND P1, PT, R0.reuse, -INF , PT ;  /* 0xff8000000000780b */ /* 0x040fe20003f3d000 */
[----:B----4-:R-:W-:Y:S01]  /*4e90*/  FMUL.FTZ R131, R0, UR6 ;  /* 0x0000000600837c20 */ /* 0x010fe20008410000 */
[----:B---3--:R-:W-:-:S04]  /*4ea0*/  FMNMX.FTZ R2, R13, R12, !PT ;  /* 0x0000000c0d027209 */ /* 0x008fc80007810000 */
[----:B------:R-:W-:Y:S01]  /*4eb0*/  FSEL R131, R131, RZ, P1 ;  /* 0x000000ff83837208 */ /* 0x000fe20000800000 */
[----:B------:R-:W1:Y:S01]  /*4ec0*/  LDSM.16.MT88.4 R12, [R118+0xb400] ;  /* 0x00b40000760c783b */ /* 0x000e620000004200 */
[C---:B------:R-:W-:Y:S01]  /*4ed0*/  FSETP.NEU.FTZ.AND P1, PT, R2.reuse, -INF , PT ;  /* 0xff8000000200780b */ /* 0x040fe20003f3d000 */
[----:B------:R-:W-:Y:S02]  /*4ee0*/  FMUL.FTZ R52, R2, UR6 ;  /* 0x0000000602347c20 */ /* 0x000fe40008410000 */
[--C-:B------:R-:W-:Y:S01]  /*4ef0*/  FFMA.FTZ R25, R50, UR6, -R131.reuse ;  /* 0x0000000632197c23 */ /* 0x100fe20008010883 */
[--C-:B------:R-:W-:Y:S01]  /*4f00*/  FFMA.FTZ R133, R10, UR6, -R131.reuse ;  /* 0x000000060a857c23 */ /* 0x100fe20008010883 */
[--C-:B------:R-:W-:Y:S01]  /*4f10*/  FFMA.FTZ R126, R8, UR6, -R131.reuse ;  /* 0x00000006087e7c23 */ /* 0x100fe20008010883 */
[----:B------:R-:W-:Y:S01]  /*4f20*/  FSEL R52, R52, RZ, P1 ;  /* 0x000000ff34347208 */ /* 0x000fe20000800000 */
[--C-:B------:R-:W-:Y:S01]  /*4f30*/  FFMA.FTZ R50, R40, UR6, -R131.reuse ;  /* 0x0000000628327c23 */ /* 0x100fe20008010883 */
[--C-:B------:R-:W-:Y:S01]  /*4f40*/  FFMA.FTZ R40, R38, UR6, -R131.reuse ;  /* 0x0000000626287c23 */ /* 0x100fe20008010883 */
[----:B------:R-:W-:Y:S01]  /*4f50*/  MUFU.EX2 R25, R25 ;  /* 0x0000001900197308 */ /* 0x000fe20000000800 */
[--C-:B------:R-:W-:Y:S01]  /*4f60*/  FFMA.FTZ R39, R36, UR6, -R131.reuse ;  /* 0x0000000624277c23 */ /* 0x100fe20008010883 */
[--C-:B------:R-:W-:Y:S01]  /*4f70*/  FFMA.FTZ R24, R53, UR6, -R52.reuse ;  /* 0x0000000635187c23 */ /* 0x100fe20008010834 */
[--C-:B------:R-:W-:Y:S01]  /*4f80*/  FFMA.FTZ R135, R9, UR6, -R52.reuse ;  /* 0x0000000609877c23 */ /* 0x100fe20008010834 */
[--C-:B------:R-:W-:Y:S01]  /*4f90*/  FFMA.FTZ R128, R57, UR6, -R52.reuse ;  /* 0x0000000639807c23 */ /* 0x100fe20008010834 */
[--C-:B------:R-:W-:Y:S01]  /*4fa0*/  FFMA.FTZ R53, R59, UR6, -R52.reuse ;  /* 0x000000063b357c23 */ /* 0x100fe20008010834 */
[----:B------:R-:W-:Y:S01]  /*4fb0*/  MUFU.EX2 R133, R133 ;  /* 0x0000008500857308 */ /* 0x000fe20000000800 */
[--C-:B------:R-:W-:Y:S01]  /*4fc0*/  FFMA.FTZ R51, R56, UR6, -R131.reuse ;  /* 0x0000000638337c23 */ /* 0x100fe20008010883 */
[--C-:B------:R-:W-:Y:S01]  /*4fd0*/  FFMA.FTZ R34, R34, UR6, -R131.reuse ;  /* 0x0000000622227c23 */ /* 0x100fe20008010883 */
[--C-:B------:R-:W-:Y:S01]  /*4fe0*/  FFMA.FTZ R41, R41, UR6, -R52.reuse ;  /* 0x0000000629297c23 */ /* 0x100fe20008010834 */
[----:B------:R-:W3:Y:S01]  /*4ff0*/  MUFU.EX2 R126, R126 ;  /* 0x0000007e007e7308 */ /* 0x000ee20000000800 */
[--C-:B------:R-:W-:Y:S01]  /*5000*/  FFMA.FTZ R38, R73, UR6, -R52.reuse ;  /* 0x0000000649267c23 */ /* 0x100fe20008010834 */
[--C-:B------:R-:W-:Y:S01]  /*5010*/  FFMA.FTZ R36, R37, UR6, -R52.reuse ;  /* 0x0000000625247c23 */ /* 0x100fe20008010834 */
[--C-:B------:R-:W-:Y:S01]  /*5020*/  FFMA.FTZ R75, R75, UR6, -R52.reuse ;  /* 0x000000064b4b7c23 */ /* 0x100fe20008010834 */
[----:B------:R-:W4:Y:S01]  /*5030*/  MUFU.EX2 R50, R50 ;  /* 0x0000003200327308 */ /* 0x000f220000000800 */
[----:B------:R-:W-:Y:S01]  /*5040*/  LDSM.16.MT88.4 R56, [R169+0x9400] ;  /* 0x00940000a938783b */ /* 0x000fe20000004200 */
[--C-:B------:R-:W-:Y:S01]  /*5050*/  FFMA.FTZ R35, R32, UR6, -R131.reuse ;  /* 0x0000000620237c23 */ /* 0x100fe20008010883 */
[--C-:B------:R-:W-:Y:S01]  /*5060*/  FFMA.FTZ R32, R146, UR6, -R131.reuse ;  /* 0x0000000692207c23 */ /* 0x100fe20008010883 */
[----:B------:R-:W-:Y:S01]  /*5070*/  MUFU.EX2 R135, R135 ;  /* 0x0000008700877308 */ /* 0x000fe20000000800 */
[--C-:B------:R-:W-:Y:S01]  /*5080*/  FFMA.FTZ R4, R150, UR6, -R131.reuse ;  /* 0x0000000696047c23 */ /* 0x100fe20008010883 */
[--C-:B------:R-:W-:Y:S01]  /*5090*/  FFMA.FTZ R153, R153, UR6, -R52.reuse ;  /* 0x0000000699997c23 */ /* 0x100fe20008010834 */
[--C-:B------:R-:W-:Y:S01]  /*50a0*/  FFMA.FTZ R149, R149, UR6, -R52.reuse ;  /* 0x0000000695957c23 */ /* 0x100fe20008010834 */
[----:B------:R-:W5:Y:S01]  /*50b0*/  MUFU.EX2 R128, R128 ;  /* 0x0000008000807308 */ /* 0x000f620000000800 */
[----:B------:R-:W-:Y:S01]  /*50c0*/  FFMA.FTZ R63, R63, UR6, -R52 ;  /* 0x000000063f3f7c23 */ /* 0x000fe20008010834 */
[----:B---3--:R-:W-:Y:S01]  /*50d0*/  F2FP.BF16.F32.PACK_AB R109, R126, R133 ;  /* 0x000000857e6d723e */ /* 0x008fe200000010ff */
[--C-:B------:R-:W-:Y:S01]  /*50e0*/  FFMA.FTZ R129, R129, UR6, -R131.reuse ;  /* 0x0000000681817c23 */ /* 0x100fe20008010883 */
[----:B------:R-:W-:Y:S01]  /*50f0*/  MUFU.EX2 R24, R24 ;  /* 0x0000001800187308 */ /* 0x000fe20000000800 */
[----:B------:R-:W-:Y:S01]  /*5100*/  FADD.FTZ R126, R133, R126 ;  /* 0x0000007e857e7221 */ /* 0x000fe20000010000 */
[----:B----4-:R-:W-:Y:S01]  /*5110*/  F2FP.BF16.F32.PACK_AB R111, R50, R25 ;  /* 0x00000019326f723e */ /* 0x010fe200000010ff */
[--C-:B------:R-:W-:Y:S01]  /*5120*/  FFMA.FTZ R146, R64, UR6, -R131.reuse ;  /* 0x0000000640927c23 */ /* 0x100fe20008010883 */
[----:B------:R-:W3:Y:S01]  /*5130*/  MUFU.EX2 R53, R53 ;  /* 0x0000003500357308 */ /* 0x000ee20000000800 */
[--C-:B------:R-:W-:Y:S01]  /*5140*/  FFMA.FTZ R123, R123, UR6, -R131.reuse ;  /* 0x000000067b7b7c23 */ /* 0x100fe20008010883 */
[--C-:B------:R-:W-:Y:S01]  /*5150*/  FFMA.FTZ R122, R122, UR6, -R131.reuse ;  /* 0x000000067a7a7c23 */ /* 0x100fe20008010883 */
[--C-:B------:R-:W-:Y:S01]  /*5160*/  FFMA.FTZ R127, R127, UR6, -R131.reuse ;  /* 0x000000067f7f7c23 */ /* 0x100fe20008010883 */
[----:B------:R-:W-:Y:S01]  /*5170*/  MUFU.EX2 R51, R51 ;  /* 0x0000003300337308 */ /* 0x000fe20000000800 */
[----:B------:R-:W-:Y:S01]  /*5180*/  FFMA.FTZ R124, R124, UR6, -R131 ;  /* 0x000000067c7c7c23 */ /* 0x000fe20008010883 */
[----:B-----5:R-:W-:Y:S01]  /*5190*/  F2FP.BF16.F32.PACK_AB R108, R128, R135 ;  /* 0x00000087806c723e */ /* 0x020fe200000010ff */
[----:B------:R-:W-:Y:S01]  /*51a0*/  FADD.FTZ R135, R135, R128 ;  /* 0x0000008087877221 */ /* 0x000fe20000010000 */
[----:B------:R-:W4:Y:S01]  /*51b0*/  MUFU.EX2 R40, R40 ;  /* 0x0000002800287308 */ /* 0x000f220000000800 */
[--C-:B------:R-:W-:Y:S01]  /*51c0*/  FFMA.FTZ R42, R42, UR6, -R52.reuse ;  /* 0x000000062a2a7c23 */ /* 0x100fe20008010834 */
[--C-:B------:R-:W-:Y:S01]  /*51d0*/  FFMA.FTZ R44, R44, UR6, -R52.reuse ;  /* 0x000000062c2c7c23 */ /* 0x100fe20008010834 */
[----:B------:R-:W-:Y:S01]  /*51e0*/  FFMA.FTZ R43, R43, UR6, -R52 ;  /* 0x000000062b2b7c23 */ /* 0x000fe20008010834 */
[----:B------:R-:W-:Y:S01]  /*51f0*/  MUFU.EX2 R39, R39 ;  /* 0x0000002700277308 */ /* 0x000fe20000000800 */
[----:B---3--:R-:W-:-:S03]  /*5200*/  F2FP.BF16.F32.PACK_AB R110, R53, R24 ;  /* 0x00000018356e723e */ /* 0x008fc600000010ff */
[----:B------:R-:W3:Y:S04]  /*5210*/  MUFU.EX2 R34, R34 ;  /* 0x0000002200227308 */ /* 0x000ee80000000800 */
[----:B------:R-:W-:Y:S01]  /*5220*/  MUFU.EX2 R41, R41 ;  /* 0x0000002900297308 */ /* 0x000fe20000000800 */
[C---:B------:R-:W-:Y:S01]  /*5230*/  HMMA.16816.F32.BF16 R88, R108.reuse, R92, RZ ;  /* 0x0000005c6c58723c */ /* 0x040fe200000418ff */
[----:B----4-:R-:W-:Y:S02]  /*5240*/  F2FP.BF16.F32.PACK_AB R9, R40, R51 ;  /* 0x000000332809723e */ /* 0x010fe400000010ff */
[----:B------:R-:W4:Y:S04]  /*5250*/  MUFU.EX2 R38, R38 ;  /* 0x0000002600267308 */ /* 0x000f280000000800 */
[----:B------:R-:W-:Y:S01]  /*5260*/  MUFU.EX2 R37, R75 ;  /* 0x0000004b00257308 */ /* 0x000fe20000000800 */
[----:B------:R-:W-:Y:S01]  /*5270*/  HMMA.16816.F32.BF16 R92, R108, R94, RZ ;  /* 0x0000005e6c5c723c */ /* 0x000fe200000418ff */
[----:B---3--:R-:W-:-:S02]  /*5280*/  F2FP.BF16.F32.PACK_AB R11, R34, R39 ;  /* 0x00000027220b723e */ /* 0x008fc400000010ff */
        /* <DEDUP_REMOVED lines=8> */
[----:B------:R-:W-:Y:S04]  /*5310*/  MUFU.EX2 R63, R63 ;  /* 0x0000003f003f7308 */ /* 0x000fe80000000800 */
[----:B------:R-:W-:Y:S01]  /*5320*/  MUFU.EX2 R123, R123 ;  /* 0x0000007b007b7308 */ /* 0x000fe20000000800 */
[C---:B-1----:R-:W-:Y:S03]  /*5330*/  HMMA.16816.F32.BF16 R88, R8.reuse, R12, R88 ;  /* 0x0000000c0858723c */ /* 0x042fe60000041858 */
[----:B------:R-:W-:Y:S04]  /*5340*/  MUFU.EX2 R122, R122 ;  /* 0x0000007a007a7308 */ /* 0x000fe80000000800 */
[----:B------:R-:W-:Y:S01]  /*5350*/  MUFU.EX2 R127, R127 ;  /* 0x0000007f007f7308 */ /* 0x000fe20000000800 */
[C---:B------:R-:W-:Y:S01]  /*5360*/  HMMA.16816.F32.BF16 R92, R8.reuse, R14, R92 ;  /* 0x0000000e085c723c */ /* 0x040fe2000004185c */
[----:B------:R-:W-:Y:S02]  /*5370*/  LDSM.16.MT88.4 R12, [R118+0xd400] ;  /* 0x00d40000760c783b */ /* 0x000fe40000004200 */
[----:B------:R-:W-:Y:S04]  /*5380*/  MUFU.EX2 R124, R124 ;  /* 0x0000007c007c7308 */ /* 0x000fe80000000800 */
[----:B------:R-:W-:Y:S01]  /*5390*/  MUFU.EX2 R42, R42 ;  /* 0x0000002a002a7308 */ /* 0x000fe20000000800 */
[C---:B------:R-:W-:Y:S08]  /*53a0*/  HMMA.16816.F32.BF16 R80, R8.reuse, R16, R80 ;  /* 0x000000100850723c */ /* 0x040ff00000041850 */
[----:B------:R-:W-:Y:S01]  /*53b0*/  HMMA.16816.F32.BF16 R84, R8, R18, R84 ;  /* 0x000000120854723c */ /* 0x000fe20000041854 */
[----:B------:R-:W1:Y:S07]  /*53c0*/  LDSM.16.MT88.4 R16, [R169+0xd400] ;  /* 0x00d40000a910783b */ /* 0x000e6e0000004200 */
[C---:B------:R-:W-:Y:S08]  /*53d0*/  HMMA.16816.F32.BF16 R112, R108.reuse, R68, RZ ;  /* 0x000000446c70723c */ /* 0x040ff000000418ff */
[C---:B------:R-:W-:Y:S08]  /*53e0*/  HMMA.16816.F32.BF16 R72, R108.reuse, R76, RZ ;  /* 0x0000004c6c48723c */ /* 0x040ff000000418ff */
[C---:B------:R-:W-:Y:S08]  /*53f0*/  HMMA.16816.F32.BF16 R96, R108.reuse, R100, RZ ;  /* 0x000000646c60723c */ /* 0x040ff000000418ff */
[C---:B------:R-:W-:Y:S08]  /*5400*/  HMMA.16816.F32.BF16 R68, R108.reuse, R70, RZ ;  /* 0x000000466c44723c */ /* 0x040ff000000418ff */
[C---:B------:R-:W-:Y:S08]  /*5410*/  HMMA.16816.F32.BF16 R76, R108.reuse, R78, RZ ;  /* 0x0000004e6c4c723c */ /* 0x040ff000000418ff */
[C---:B------:R-:W-:Y:S08]  /*5420*/  HMMA.16816.F32.BF16 R100, R108.reuse, R102, RZ ;  /* 0x000000666c64723c */ /* 0x040ff000000418ff */
[----:B------:R-:W-:Y:S01]  /*5430*/  HMMA.16816.F32.BF16 R104, R108, R20, RZ ;  /* 0x000000146c68723c */ /* 0x000fe200000418ff */
[--C-:B------:R-:W-:Y:S01]  /*5440*/  FFMA.FTZ R20, R137, UR6, -R52.reuse ;  /* 0x0000000689147c23 */ /* 0x100fe20008010834 */
[----:B------:R-:W-:Y:S01]  /*5450*/  FFMA.FTZ R137, R141, UR6, -R52 ;  /* 0x000000068d897c23 */ /* 0x000fe20008010834 */
[----:B------:R-:W-:-:S02]  /*5460*/  FFMA.FTZ R141, R121, UR6, -R131 ;  /* 0x00000006798d7c23 */ /* 0x000fc40008010883 */
[----:B------:R-:W-:Y:S03]  /*5470*/  MUFU.EX2 R121, R146 ;  /* 0x0000009200797308 */ /* 0x000fe60000000800 */
[----:B------:R-:W-:Y:S01]  /*5480*/  HMMA.16816.F32.BF16 R108, R108, R22, RZ ;  /* 0x000000166c6c723c */ /* 0x000fe200000418ff */
[----:B------:R-:W-:Y:S07]  /*5490*/  MUFU.EX2 R137, R137 ;  /* 0x0000008900897308 */ /* 0x000fee0000000800 */
[C---:B-1----:R-:W-:Y:S08]  /*54a0*/  HMMA.16816.F32.BF16 R96, R8.reuse, R16, R96 ;  /* 0x000000100860723c */ /* 0x042ff00000041860 */
[C---:B------:R-:W-:Y:S08]  /*54b0*/  HMMA.16816.F32.BF16 R104, R8.reuse, R12, R104 ;  /* 0x0000000c0868723c */ /* 0x040ff00000041868 */
[C---:B------:R-:W-:Y:S01]  /*54c0*/  HMMA.16816.F32.BF16 R108, R8.reuse, R14, R108 ;  /* 0x0000000e086c723c */ /* 0x040fe2000004186c */
[----:B------:R-:W1:Y:S07]  /*54d0*/  LDSM.16.MT88.4 R12, [R118+0x9800] ;  /* 0x00980000760c783b */ /* 0x000e6e0000004200 */
[C---:B------:R-:W-:Y:S01]  /*54e0*/  HMMA.16816.F32.BF16 R100, R8.reuse, R18, R100 ;  /* 0x000000120864723c */ /* 0x040fe20000041864 */
[----:B------:R-:W3:Y:S07]  /*54f0*/  LDSM.16.MT88.4 R16, [R169+0x9800] ;  /* 0x00980000a910783b */ /* 0x000eee0000004200 */
[----:B------:R-:W-:Y:S01]  /*5500*/  HMMA.16816.F32.BF16 R72, R8, R28, R72 ;  /* 0x0000001c0848723c */ /* 0x000fe20000041848 */
[----:B------:R-:W-:Y:S01]  /*5510*/  FFMA.FTZ R29, R148, UR6, -R131 ;  /* 0x00000006941d7c23 */ /* 0x000fe20008010883 */
[----:B------:R-:W-:-:S05]  /*5520*/  FFMA.FTZ R28, R151, UR6, -R52 ;  /* 0x00000006971c7c23 */ /* 0x000fca0008010834 */
[----:B------:R-:W5:Y:S01]  /*5530*/  MUFU.EX2 R29, R29 ;  /* 0x0000001d001d7308 */ /* 0x000f620000000800 */
[C---:B------:R-:W-:Y:S01]  /*5540*/  HMMA.16816.F32.BF16 R76, R8.reuse, R30, R76 ;  /* 0x0000001e084c723c */ /* 0x040fe2000004184c */
[--C-:B------:R-:W-:Y:S01]  /*5550*/  FFMA.FTZ R30, R33, UR6, -R52.reuse ;  /* 0x00000006211e7c23 */ /* 0x100fe20008010834 */
[--C-:B------:R-:W-:Y:S01]  /*5560*/  FFMA.FTZ R31, R55, UR6, -R52.reuse ;  /* 0x00000006371f7c23 */ /* 0x100fe20008010834 */
[----:B------:R-:W-:Y:S01]  /*5570*/  MUFU.EX2 R33, R153 ;  /* 0x0000009900217308 */ /* 0x000fe20000000800 */
[--C-:B------:R-:W-:Y:S01]  /*5580*/  FFMA.FTZ R55, R142, UR6, -R131.reuse ;  /* 0x000000068e377c23 */ /* 0x100fe20008010883 */
[--C-:B------:R-:W-:Y:S02]  /*5590*/  FFMA.FTZ R142, R27, UR6, -R52.reuse ;  /* 0x000000061b8e7c23 */ /* 0x100fe40008010834 */
[----:B------:R-:W2:Y:S01]  /*55a0*/  MUFU.EX2 R30, R30 ;  /* 0x0000001e001e7308 */ /* 0x000ea20000000800 */
[----:B------:R-:W-:Y:S01]  /*55b0*/  HMMA.16816.F32.BF16 R112, R8, R56, R112 ;  /* 0x000000380870723c */ /* 0x000fe20000041870 */
[--C-:B------:R-:W-:Y:S01]  /*55c0*/  FFMA.FTZ R57, R145, UR6, -R52.reuse ;  /* 0x0000000691397c23 */ /* 0x100fe20008010834 */
[----:B------:R-:W-:Y:S01]  /*55d0*/  FFMA.FTZ R56, R147, UR6, -R52 ;  /* 0x0000000693387c23 */ /* 0x000fe20008010834 */
[----:B------:R-:W-:Y:S01]  /*55e0*/  MUFU.EX2 R31, R31 ;  /* 0x0000001f001f7308 */ /* 0x000fe20000000800 */
[--C-:B------:R-:W-:Y:S01]  /*55f0*/  FFMA.FTZ R145, R134, UR6, -R131.reuse ;  /* 0x0000000686917c23 */ /* 0x100fe20008010883 */
[----:B------:R-:W-:-:S02]  /*5600*/  FFMA.FTZ R147, R26, UR6, -R131 ;  /* 0x000000061a937c23 */ /* 0x000fc40008010883 */
[----:B------:R-:W1:Y:S01]  /*5610*/  MUFU.EX2 R28, R28 ;  /* 0x0000001c001c7308 */ /* 0x000e620000000800 */
[----:B------:R-:W-:Y:S01]  /*5620*/  HMMA.16816.F32.BF16 R68, R8, R58, R68 ;  /* 0x0000003a0844723c */ /* 0x000fe20000041844 */
[----:B----4-:R-:W-:Y:S01]  /*5630*/  F2FP.BF16.F32.PACK_AB R9, R32, R35 ;  /* 0x000000232009723e */ /* 0x010fe200000010ff */
[--C-:B------:R-:W-:Y:S01]  /*5640*/  FFMA.FTZ R59, R54, UR6, -R131.reuse ;  /* 0x00000006363b7c23 */ /* 0x100fe20008010883 */
[----:B-----5:R-:W-:Y:S01]  /*5650*/  F2FP.BF16.F32.PACK_AB R11, R4, R29 ;  /* 0x0000001d040b723e */ /* 0x020fe200000010ff */
[--C-:B------:R-:W-:Y:S01]  /*5660*/  FFMA.FTZ R58, R60, UR6, -R131.reuse ;  /* 0x000000063c3a7c23 */ /* 0x100fe20008010883 */
[----:B--2---:R-:W-:Y:S01]  /*5670*/  F2FP.BF16.F32.PACK_AB R8, R30, R33 ;  /* 0x000000211e08723e */ /* 0x004fe200000010ff */
[----:B------:R-:W-:Y:S01]  /*5680*/  FFMA.FTZ R54, R144, UR6, -R131 ;  /* 0x0000000690367c23 */ /* 0x000fe20008010883 */
[--C-:B------:R-:W-:Y:S01]  /*5690*/  FFMA.FTZ R60, R61, UR6, -R52.reuse ;  /* 0x000000063d3c7c23 */ /* 0x100fe20008010834 */
[----:B------:R-:W-:Y:S01]  /*56a0*/  MUFU.EX2 R59, R59 ;  /* 0x0000003b003b7308 */ /* 0x000fe20000000800 */
[----:B------:R-:W-:-:S03]  /*56b0*/  FFMA.FTZ R144, R67, UR6, -R52 ;  /* 0x0000000643907c23 */ /* 0x000fc60008010834 */
[----:B------:R-:W2:Y:S01]  /*56c0*/  MUFU.EX2 R58, R58 ;  /* 0x0000003a003a7308 */ /* 0x000ea20000000800 */
[----:B-1----:R-:W-:-:S03]  /*56d0*/  F2FP.BF16.F32.PACK_AB R10, R28, R31 ;  /* 0x0000001f1c0a723e */ /* 0x002fc600000010ff */
[----:B------:R-:W-:Y:S04]  /*56e0*/  MUFU.EX2 R55, R55 ;  /* 0x0000003700377308 */ /* 0x000fe80000000800 */
[C---:B------:R-:W-:Y:S01]  /*56f0*/  HMMA.16816.F32.BF16 R72, R8.reuse, R12, R72 ;  /* 0x0000000c0848723c */ /* 0x040fe20000041848 */
[----:B------:R-:W1:Y:S04]  /*5700*/  MUFU.EX2 R54, R54 ;  /* 0x0000003600367308 */ /* 0x000e680000000800 */
[----:B------:R-:W-:Y:S03]  /*5710*/  MUFU.EX2 R61, R149 ;  /* 0x00000095003d7308 */ /* 0x000fe60000000800 */
[C---:B------:R-:W-:Y:S01]  /*5720*/  HMMA.16816.F32.BF16 R76, R8.reuse, R14, R76 ;  /* 0x0000000e084c723c */ /* 0x040fe2000004184c */
[----:B------:R-:W4:Y:S01]  /*5730*/  LDSM.16.MT88.4 R12, [R118+0xb800] ;  /* 0x00b80000760c783b */ /* 0x000f220000004200 */
[----:B------:R-:W5:Y:S04]  /*5740*/  MUFU.EX2 R60, R60 ;  /* 0x0000003c003c7308 */ /* 0x000f680000000800 */
[----:B------:R-:W-:Y:S02]  /*5750*/  MUFU.EX2 R57, R57 ;  /* 0x0000003900397308 */ /* 0x000fe40000000800 */
[C---:B---3--:R-:W-:Y:S02]  /*5760*/  HMMA.16816.F32.BF16 R112, R8.reuse, R16, R112 ;  /* 0x000000100870723c */ /* 0x048fe40000041870 */
[----:B------:R-:W3:Y:S04]  /*5770*/  MUFU.EX2 R56, R56 ;  /* 0x0000003800387308 */ /* 0x000ee80000000800 */
[----:B------:R-:W-:Y:S02]  /*5780*/  MUFU.EX2 R145, R145 ;  /* 0x0000009100917308 */ /* 0x000fe40000000800 */
[C---:B------:R-:W-:Y:S01]  /*5790*/  HMMA.16816.F32.BF16 R68, R8.reuse, R18, R68 ;  /* 0x000000120844723c */ /* 0x040fe20000041844 */
[----:B------:R-:W2:Y:S01]  /*57a0*/  LDSM.16.MT88.4 R16, [R169+0xb800] ;  /* 0x00b80000a910783b */ /* 0x000ea20000004200 */
[----:B------:R-:W-:Y:S04]  /*57b0*/  MUFU.EX2 R144, R144 ;  /* 0x0000009000907308 */ /* 0x000fe80000000800 */
[----:B------:R-:W-:Y:S04]  /*57c0*/  MUFU.EX2 R142, R142 ;  /* 0x0000008e008e7308 */ /* 0x000fe80000000800 */
[----:B------:R-:W-:Y:S01]  /*57d0*/  MUFU.EX2 R64, R147 ;  /* 0x0000009300407308 */ /* 0x000fe20000000800 */
[C---:B----4-:R-:W-:Y:S08]  /*57e0*/  HMMA.16816.F32.BF16 R88, R8.reuse, R12, R88 ;  /* 0x0000000c0858723c */ /* 0x050ff00000041858 */
[C---:B------:R-:W-:Y:S01]  /*57f0*/  HMMA.16816.F32.BF16 R92, R8.reuse, R14, R92 ;  /* 0x0000000e085c723c */ /* 0x040fe2000004185c */
[----:B------:R-:W4:Y:S07]  /*5800*/  LDSM.16.MT88.4 R12, [R118+0xd800] ;  /* 0x00d80000760c783b */ /* 0x000f2e0000004200 */
[C---:B--2---:R-:W-:Y:S08]  /*5810*/  HMMA.16816.F32.BF16 R80, R8.reuse, R16, R80 ;  /* 0x000000100850723c */ /* 0x044ff00000041850 */
[C---:B------:R-:W-:Y:S01]  /*5820*/  HMMA.16816.F32.BF16 R84, R8.reuse, R18, R84 ;  /* 0x000000120854723c */ /* 0x040fe20000041854 */
[----:B------:R-:W2:Y:S07]  /*5830*/  LDSM.16.MT88.4 R16, [R169+0xd800] ;  /* 0x00d80000a910783b */ /* 0x000eae0000004200 */
[C---:B----4-:R-:W-:Y:S08]  /*5840*/  HMMA.16816.F32.BF16 R104, R8.reuse, R12, R104 ;  /* 0x0000000c0868723c */ /* 0x050ff00000041868 */
[C---:B------:R-:W-:Y:S01]  /*5850*/  HMMA.16816.F32.BF16 R108, R8.reuse, R14, R108 ;  /* 0x0000000e086c723c */ /* 0x040fe2000004186c */
[----:B------:R-:W4:Y:S07]  /*5860*/  LDSM.16.MT88.4 R12, [R118+0x9c00] ;  /* 0x009c0000760c783b */ /* 0x000f2e0000004200 */
[C---:B--2---:R-:W-:Y:S08]  /*5870*/  HMMA.16816.F32.BF16 R96, R8.reuse, R16, R96 ;  /* 0x000000100860723c */ /* 0x044ff00000041860 */
[----:B------:R-:W-:Y:S01]  /*5880*/  HMMA.16816.F32.BF16 R100, R8, R18, R100 ;  /* 0x000000120864723c */ /* 0x000fe20000041864 */
[----:B------:R-:W2:Y:S01]  /*5890*/  LDSM.16.MT88.4 R16, [R169+0x9c00] ;  /* 0x009c0000a910783b */ /* 0x000ea20000004200 */
[----:B------:R-:W-:-:S02]  /*58a0*/  F2FP.BF16.F32.PACK_AB R9, R58, R59 ;  /* 0x0000003b3a09723e */ /* 0x000fc400000010ff */
[----:B-1----:R-:W-:Y:S02]  /*58b0*/  F2FP.BF16.F32.PACK_AB R11, R54, R55 ;  /* 0x00000037360b723e */ /* 0x002fe400000010ff */
[----:B-----5:R-:W-:Y:S02]  /*58c0*/  F2FP.BF16.F32.PACK_AB R8, R60, R61 ;  /* 0x0000003d3c08723e */ /* 0x020fe400000010ff */
[----:B---3--:R-:W-:-:S07]  /*58d0*/  F2FP.BF16.F32.PACK_AB R10, R56, R57 ;  /* 0x00000039380a723e */ /* 0x008fce00000010ff */
[C---:B----4-:R-:W-:Y:S08]  /*58e0*/  HMMA.16816.F32.BF16 R72, R8.reuse, R12, R72 ;  /* 0x0000000c0848723c */ /* 0x050ff00000041848 */
[C---:B------:R-:W-:Y:S01]  /*58f0*/  HMMA.16816.F32.BF16 R76, R8.reuse, R14, R76 ;  /* 0x0000000e084c723c */ /* 0x040fe2000004184c */
[----:B------:R-:W1:Y:S07]  /*5900*/  LDSM.16.MT88.4 R12, [R118+0xbc00] ;  /* 0x00bc0000760c783b */ /* 0x000e6e0000004200 */
[C---:B--2---:R-:W-:Y:S08]  /*5910*/  HMMA.16816.F32.BF16 R112, R8.reuse, R16, R112 ;  /* 0x000000100870723c */ /* 0x044ff00000041870 */
[C---:B------:R-:W-:Y:S01]  /*5920*/  HMMA.16816.F32.BF16 R68, R8.reuse, R18, R68 ;  /* 0x000000120844723c */ /* 0x040fe20000041844 */
[----:B------:R-:W2:Y:S07]  /*5930*/  LDSM.16.MT88.4 R16, [R169+0xbc00] ;  /* 0x00bc0000a910783b */ /* 0x000eae0000004200 */
[C---:B-1----:R-:W-:Y:S08]  /*5940*/  HMMA.16816.F32.BF16 R88, R8.reuse, R12, R88 ;  /* 0x0000000c0858723c */ /* 0x042ff00000041858 */
        /* <DEDUP_REMOVED lines=9> */
[----:B------:R-:W-:Y:S01]  /*59e0*/  HMMA.16816.F32.BF16 R100, R8, R18, R100 ;  /* 0x000000120864723c */ /* 0x000fe20000041864 */
[--C-:B------:R-:W-:Y:S01]  /*59f0*/  FFMA.FTZ R9, R130, UR6, -R131.reuse ;  /* 0x0000000682097c23 */ /* 0x100fe20008010883 */
[--C-:B------:R-:W-:Y:S01]  /*5a00*/  FFMA.FTZ R130, R138, UR6, -R131.reuse ;  /* 0x000000068a827c23 */ /* 0x100fe20008010883 */
[----:B------:R-:W-:Y:S01]  /*5a10*/  FFMA.FTZ R8, R140, UR6, -R131 ;  /* 0x000000068c087c23 */ /* 0x000fe20008010883 */
[----:B------:R-:W2:Y:S01]  /*5a20*/  LDSM.16.MT88.4 R16, [R169+0xa000] ;  /* 0x00a00000a910783b */ /* 0x000ea20000004200 */
[--C-:B------:R-:W-:Y:S01]  /*5a30*/  FFMA.FTZ R140, R143, UR6, -R52.reuse ;  /* 0x000000068f8c7c23 */ /* 0x100fe20008010834 */
[----:B------:R-:W-:Y:S01]  /*5a40*/  FFMA.FTZ R138, R139, UR6, -R52 ;  /* 0x000000068b8a7c23 */ /* 0x000fe20008010834 */
[----:B------:R-:W3:Y:S04]  /*5a50*/  MUFU.EX2 R134, R9 ;  /* 0x0000000900867308 */ /* 0x000ee80000000800 */
[----:B------:R-:W-:Y:S04]  /*5a60*/  MUFU.EX2 R130, R130 ;  /* 0x0000008200827308 */ /* 0x000fe80000000800 */
[----:B------:R-:W4:Y:S04]  /*5a70*/  MUFU.EX2 R143, R8 ;  /* 0x00000008008f7308 */ /* 0x000f280000000800 */
[----:B------:R-:W-:Y:S01]  /*5a80*/  MUFU.EX2 R140, R140 ;  /* 0x0000008c008c7308 */ /* 0x000fe20000000800 */
[----:B---3--:R-:W-:-:S03]  /*5a90*/  F2FP.BF16.F32.PACK_AB R9, R145, R134 ;  /* 0x000000869109723e */ /* 0x008fc600000010ff */
[----:B------:R-:W3:Y:S04]  /*5aa0*/  MUFU.EX2 R139, R20 ;  /* 0x00000014008b7308 */ /* 0x000ee80000000800 */
[----:B------:R-:W5:Y:S01]  /*5ab0*/  MUFU.EX2 R138, R138 ;  /* 0x0000008a008a7308 */ /* 0x000f620000000800 */
[----:B----4-:R-:W-:Y:S02]  /*5ac0*/  F2FP.BF16.F32.PACK_AB R11, R143, R130 ;  /* 0x000000828f0b723e */ /* 0x010fe400000010ff */
[----:B---3--:R-:W-:Y:S01]  /*5ad0*/  F2FP.BF16.F32.PACK_AB R8, R139, R140 ;  /* 0x0000008c8b08723e */ /* 0x008fe200000010ff */
[----:B------:R-:W-:Y:S01]  /*5ae0*/  LDSM.16.MT88.4 R20, [R169+0xa400] ;  /* 0x00a40000a914783b */ /* 0x000fe20000004200 */
[----:B-----5:R-:W-:-:S07]  /*5af0*/  F2FP.BF16.F32.PACK_AB R10, R137, R138 ;  /* 0x0000008a890a723e */ /* 0x020fce00000010ff */
        /* <DEDUP_REMOVED lines=19> */
[----:B------:R-:W2:Y:S01]  /*5c30*/  LDSM.16.MT88.4 R16, [R118+0xa400] ;  /* 0x00a400007610783b */ /* 0x000ea20000004200 */
[----:B------:R-:W-:Y:S01]  /*5c40*/  FFMA.FTZ R9, R66, UR6, -R131 ;  /* 0x0000000642097c23 */ /* 0x000fe20008010883 */
[----:B------:R-:W-:Y:S01]  /*5c50*/  FFMA.FTZ R8, R65, UR6, -R52 ;  /* 0x0000000641087c23 */ /* 0x000fe20008010834 */
[----:B------:R3:W-:Y:S04]  /*5c60*/  MUFU.EX2 R66, R10 ;  /* 0x0000000a00427308 */ /* 0x0007e80000000800 */
[----:B------:R-:W4:Y:S04]  /*5c70*/  MUFU.EX2 R125, R9 ;  /* 0x00000009007d7308 */ /* 0x000f280000000800 */
[----:B------:R-:W-:Y:S04]  /*5c80*/  MUFU.EX2 R62, R62 ;  /* 0x0000003e003e7308 */ /* 0x000fe80000000800 */
[----:B------:R-:W5:Y:S01]  /*5c90*/  MUFU.EX2 R65, R129 ;  /* 0x0000008100417308 */ /* 0x000f620000000800 */
[----:B---3--:R-:W-:-:S03]  /*5ca0*/  F2FP.BF16.F32.PACK_AB R10, R63, R142 ;  /* 0x0000008e3f0a723e */ /* 0x008fc600000010ff */
[----:B------:R-:W3:Y:S01]  /*5cb0*/  MUFU.EX2 R67, R8 ;  /* 0x0000000800437308 */ /* 0x000ee20000000800 */
[----:B----4-:R-:W-:Y:S02]  /*5cc0*/  F2FP.BF16.F32.PACK_AB R9, R125, R66 ;  /* 0x000000427d09723e */ /* 0x010fe400000010ff */
[----:B-----5:R-:W-:Y:S01]  /*5cd0*/  F2FP.BF16.F32.PACK_AB R11, R65, R62 ;  /* 0x0000003e410b723e */ /* 0x020fe200000010ff */
[----:B------:R-:W-:Y:S02]  /*5ce0*/  FFMA.FTZ R129, R120, UR6, -R131 ;  /* 0x0000000678817c23 */ /* 0x000fe40008010883 */
[----:B------:R-:W-:Y:S01]  /*5cf0*/  MUFU.EX2 R120, R141 ;  /* 0x0000008d00787308 */ /* 0x000fe20000000800 */
[----:B---3--:R-:W-:-:S07]  /*5d00*/  F2FP.BF16.F32.PACK_AB R8, R144, R67 ;  /* 0x000000439008723e */ /* 0x008fce00000010ff */
[C---:B-1----:R-:W-:Y:S08]  /*5d10*/  HMMA.16816.F32.BF16 R80, R8.reuse, R12, R80 ;  /* 0x0000000c0850723c */ /* 0x042ff00000041850 */
[C---:B------:R-:W-:Y:S01]  /*5d20*/  HMMA.16816.F32.BF16 R84, R8.reuse, R14, R84 ;  /* 0x0000000e0854723c */ /* 0x040fe20000041854 */
[----:B------:R-:W1:Y:S07]  /*5d30*/  LDSM.16.MT88.4 R12, [R118+0xe400] ;  /* 0x00e40000760c783b */ /* 0x000e6e0000004200 */
[C---:B--2---:R-:W-:Y:S08]  /*5d40*/  HMMA.16816.F32.BF16 R72, R8.reuse, R16, R72 ;  /* 0x000000100848723c */ /* 0x044ff00000041848 */
[C---:B------:R-:W-:Y:S01]  /*5d50*/  HMMA.16816.F32.BF16 R76, R8.reuse, R18, R76 ;  /* 0x00000012084c723c */ /* 0x040fe2000004184c */
[----:B------:R-:W2:Y:S07]  /*5d60*/  LDSM.16.MT88.4 R16, [R169+0xe400] ;  /* 0x00e40000a910783b */ /* 0x000eae0000004200 */
[C---:B------:R-:W-:Y:S08]  /*5d70*/  HMMA.16816.F32.BF16 R112, R8.reuse, R20, R112 ;  /* 0x000000140870723c */ /* 0x040ff00000041870 */
[C---:B------:R-:W-:Y:S01]  /*5d80*/  HMMA.16816.F32.BF16 R68, R8.reuse, R22, R68 ;  /* 0x000000160844723c */ /* 0x040fe20000041844 */
[----:B------:R-:W3:Y:S07]  /*5d90*/  LDSM.16.MT88.4 R20, [R118+0xc400] ;  /* 0x00c400007614783b */ /* 0x000eee0000004200 */
[C---:B-1----:R-:W-:Y:S08]  /*5da0*/  HMMA.16816.F32.BF16 R104, R8.reuse, R12, R104 ;  /* 0x0000000c0868723c */ /* 0x042ff00000041868 */
[C---:B------:R-:W-:Y:S01]  /*5db0*/  HMMA.16816.F32.BF16 R108, R8.reuse, R14, R108 ;  /* 0x0000000e086c723c */ /* 0x040fe2000004186c */
[----:B------:R-:W1:Y:S07]  /*5dc0*/  LDSM.16.MT88.4 R12, [R169+0xa800] ;  /* 0x00a80000a90c783b */ /* 0x000e6e0000004200 */
[----:B--2---:R-:W-:Y:S01]  /*5dd0*/  HMMA.16816.F32.BF16 R96, R8, R16, R96 ;  /* 0x000000100860723c */ /* 0x004fe20000041860 */
[----:B------:R-:W-:Y:S01]  /*5de0*/  FADD.FTZ R17, R25, R126 ;  /* 0x0000007e19117221 */ /* 0x000fe20000010000 */
[----:B------:R-:W-:-:S02]  /*5df0*/  FADD.FTZ R16, R24, R135 ;  /* 0x0000008718107221 */ /* 0x000fc40000010000 */
[----:B------:R-:W2:Y:S02]  /*5e00*/  LDSM.16.MT88.4 R24, [R118+0xa800] ;  /* 0x00a800007618783b */ /* 0x000ea40000004200 */
[----:B------:R-:W-:Y:S02]  /*5e10*/  FADD.FTZ R16, R53, R16 ;  /* 0x0000001035107221 */ /* 0x000fe40000010000 */
[C---:B------:R-:W-:Y:S01]  /*5e20*/  HMMA.16816.F32.BF16 R100, R8.reuse, R18, R100 ;  /* 0x000000120864723c */ /* 0x040fe20000041864 */
[----:B------:R-:W-:Y:S01]  /*5e30*/  FFMA.FTZ R18, R49, UR6, -R52 ;  /* 0x0000000631127c23 */ /* 0x000fe20008010834 */
[----:B------:R-:W-:Y:S01]  /*5e40*/  FADD.FTZ R41, R41, R16 ;  /* 0x0000001029297221 */ /* 0x000fe20000010000 */
[----:B------:R-:W4:Y:S05]  /*5e50*/  MUFU.EX2 R49, R129 ;  /* 0x0000008100317308 */ /* 0x000f2a0000000800 */
[C---:B---3--:R-:W-:Y:S08]  /*5e60*/  HMMA.16816.F32.BF16 R88, R8.reuse, R20, R88 ;  /* 0x000000140858723c */ /* 0x048ff00000041858 */
[----:B------:R-:W-:Y:S01]  /*5e70*/  HMMA.16816.F32.BF16 R92, R8, R22, R92 ;  /* 0x00000016085c723c */ /* 0x000fe2000004185c */
[--C-:B------:R-:W-:Y:S01]  /*5e80*/  FFMA.FTZ R11, R48, UR6, -R52.reuse ;  /* 0x00000006300b7c23 */ /* 0x100fe20008010834 */
[--C-:B------:R-:W-:Y:S01]  /*5e90*/  FFMA.FTZ R9, R47, UR6, -R52.reuse ;  /* 0x000000062f097c23 */ /* 0x100fe20008010834 */
[--C-:B------:R-:W-:Y:S01]  /*5ea0*/  FFMA.FTZ R10, R46, UR6, -R52.reuse ;  /* 0x000000062e0a7c23 */ /* 0x100fe20008010834 */
[----:B------:R-:W-:Y:S01]  /*5eb0*/  FADD.FTZ R8, R50, R17 ;  /* 0x0000001132087221 */ /* 0x000fe20000010000 */
[----:B------:R-:W-:Y:S01]  /*5ec0*/  FFMA.FTZ R50, R45, UR6, -R52 ;  /* 0x000000062d327c23 */ /* 0x000fe20008010834 */
[----:B------:R3:W-:Y:S01]  /*5ed0*/  MUFU.EX2 R48, R18 ;  /* 0x0000001200307308 */ /* 0x0007e20000000800 */
[----:B------:R-:W-:Y:S01]  /*5ee0*/  LDSM.16.MT88.4 R20, [R169+0xc800] ;  /* 0x00c80000a914783b */ /* 0x000fe20000004200 */
[----:B------:R-:W-:-:S02]  /*5ef0*/  FADD.FTZ R51, R51, R8 ;  /* 0x0000000833337221 */ /* 0x000fc40000010000 */
[----:B------:R4:W5:Y:S02]  /*5f00*/  MUFU.EX2 R47, R11 ;  /* 0x0000000b002f7308 */ /* 0x0009640000000800 */
[----:B------:R-:W-:Y:S02]  /*5f10*/  FADD.FTZ R40, R40, R51 ;  /* 0x0000003328287221 */ /* 0x000fe40000010000 */
[----:B------:R1:W-:Y:S04]  /*5f20*/  MUFU.EX2 R46, R9 ;  /* 0x00000009002e7308 */ /* 0x0003e80000000800 */
[----:B------:R-:W2:Y:S01]  /*5f30*/  MUFU.EX2 R45, R10 ;  /* 0x0000000a002d7308 */ /* 0x000ea20000000800 */
[----:B---3--:R-:W3:Y:S01]  /*5f40*/  LDSM.16.MT88.4 R16, [R169+0xe800] ;  /* 0x00e80000a910783b */ /* 0x008ee20000004200 */
[----:B----4-:R-:W-:-:S02]  /*5f50*/  F2FP.BF16.F32.PACK_AB R11, R49, R120 ;  /* 0x00000078310b723e */ /* 0x010fc400000010ff */
[----:B-----5:R-:W-:Y:S02]  /*5f60*/  F2FP.BF16.F32.PACK_AB R8, R47, R48 ;  /* 0x000000302f08723e */ /* 0x020fe400000010ff */
[----:B-1----:R-:W-:Y:S02]  /*5f70*/  F2FP.BF16.F32.PACK_AB R9, R121, R64 ;  /* 0x000000407909723e */ /* 0x002fe400000010ff */
[----:B--2---:R-:W-:-:S07]  /*5f80*/  F2FP.BF16.F32.PACK_AB R10, R45, R46 ;  /* 0x0000002e2d0a723e */ /* 0x004fce00000010ff */
[C---:B------:R-:W-:Y:S08]  /*5f90*/  HMMA.16816.F32.BF16 R112, R8.reuse, R12, R112 ;  /* 0x0000000c0870723c */ /* 0x040ff00000041870 */
[C---:B------:R-:W-:Y:S01]  /*5fa0*/  HMMA.16816.F32.BF16 R68, R8.reuse, R14, R68 ;  /* 0x0000000e0844723c */ /* 0x040fe20000041844 */
[----:B------:R-:W1:Y:S07]  /*5fb0*/  LDSM.16.MT88.4 R12, [R118+0xc800] ;  /* 0x00c80000760c783b */ /* 0x000e6e0000004200 */
[C---:B------:R-:W-:Y:S08]  /*5fc0*/  HMMA.16816.F32.BF16 R72, R8.reuse, R24, R72 ;  /* 0x000000180848723c */ /* 0x040ff00000041848 */
[C---:B------:R-:W-:Y:S01]  /*5fd0*/  HMMA.16816.F32.BF16 R76, R8.reuse, R26, R76 ;  /* 0x0000001a084c723c */ /* 0x040fe2000004184c */
[----:B------:R-:W2:Y:S07]  /*5fe0*/  LDSM.16.MT88.4 R24, [R118+0xe800] ;  /* 0x00e800007618783b */ /* 0x000eae0000004200 */
[C---:B---3--:R-:W-:Y:S01]  /*5ff0*/  HMMA.16816.F32.BF16 R96, R8.reuse, R16, R96 ;  /* 0x000000100860723c */ /* 0x048fe20000041860 */
[----:B------:R-:W-:Y:S01]  /*6000*/  FADD.FTZ R16, R38, R41 ;  /* 0x0000002926107221 */ /* 0x000fe20000010000 */
[----:B------:R-:W-:Y:S01]  /*6010*/  FADD.FTZ R17, R39, R40 ;  /* 0x0000002827117221 */ /* 0x000fe20000010000 */
[----:B------:R-:W-:Y:S02]  /*6020*/  MUFU.EX2 R41, R50 ;  /* 0x0000003200297308 */ /* 0x000fe40000000800 */
[----:B------:R-:W-:Y:S01]  /*6030*/  FADD.FTZ R37, R37, R16 ;  /* 0x0000001025257221 */ /* 0x000fe20000010000 */
[----:B------:R-:W-:Y:S01]  /*6040*/  FADD.FTZ R34, R34, R17 ;  /* 0x0000001122227221 */ /* 0x000fe20000010000 */
[----:B------:R-:W3:Y:S01]  /*6050*/  MUFU.EX2 R38, R44 ;  /* 0x0000002c00267308 */ /* 0x000ee20000000800 */
[----:B------:R-:W-:Y:S01]  /*6060*/  HMMA.16816.F32.BF16 R80, R8, R20, R80 ;  /* 0x000000140850723c */ /* 0x000fe20000041850 */
[----:B------:R-:W-:Y:S01]  /*6070*/  FADD.FTZ R36, R36, R37 ;  /* 0x0000002524247221 */ /* 0x000fe20000010000 */
[----:B------:R-:W-:Y:S01]  /*6080*/  FADD.FTZ R35, R35, R34 ;  /* 0x0000002223237221 */ /* 0x000fe20000010000 */
[----:B------:R-:W4:Y:S02]  /*6090*/  MUFU.EX2 R39, R43 ;  /* 0x0000002b00277308 */ /* 0x000f240000000800 */
[----:B------:R-:W-:Y:S01]  /*60a0*/  FADD.FTZ R33, R33, R36 ;  /* 0x0000002421217221 */ /* 0x000fe20000010000 */
[----:B------:R-:W-:-:S02]  /*60b0*/  FADD.FTZ R32, R32, R35 ;  /* 0x0000002320207221 */ /* 0x000fc40000010000 */
[C---:B------:R-:W-:Y:S01]  /*60c0*/  HMMA.16816.F32.BF16 R84, R8.reuse, R22, R84 ;  /* 0x000000160854723c */ /* 0x040fe20000041854 */
[----:B------:R-:W-:Y:S01]  /*60d0*/  FADD.FTZ R30, R30, R33 ;  /* 0x000000211e1e7221 */ /* 0x000fe20000010000 */
[----:B------:R-:W5:Y:S01]  /*60e0*/  LDSM.16.MT88.4 R20, [R118+0xac00] ;  /* 0x00ac00007614783b */ /* 0x000f620000004200 */
[----:B------:R-:W-:Y:S02]  /*60f0*/  FADD.FTZ R29, R29, R32 ;  /* 0x000000201d1d7221 */ /* 0x000fe40000010000 */
[----:B------:R-:W-:Y:S02]  /*6100*/  FADD.FTZ R31, R31, R30 ;  /* 0x0000001e1f1f7221 */ /* 0x000fe40000010000 */
[----:B------:R-:W-:Y:S01]  /*6110*/  FADD.FTZ R4, R4, R29 ;  /* 0x0000001d04047221 */ /* 0x000fe20000010000 */
[----:B-1----:R-:W-:Y:S01]  /*6120*/  HMMA.16816.F32.BF16 R88, R8, R12, R88 ;  /* 0x0000000c0858723c */ /* 0x002fe20000041858 */
[----:B------:R-:W-:Y:S02]  /*6130*/  FADD.FTZ R28, R28, R31 ;  /* 0x0000001f1c1c7221 */ /* 0x000fe40000010000 */
[----:B------:R-:W-:-:S02]  /*6140*/  FADD.FTZ R59, R59, R4 ;  /* 0x000000043b3b7221 */ /* 0x000fc40000010000 */
[----:B------:R-:W-:Y:S02]  /*6150*/  FADD.FTZ R61, R61, R28 ;  /* 0x0000001c3d3d7221 */ /* 0x000fe40000010000 */
[----:B------:R-:W-:Y:S01]  /*6160*/  FADD.FTZ R58, R58, R59 ;  /* 0x0000003b3a3a7221 */ /* 0x000fe20000010000 */
[----:B------:R-:W-:Y:S01]  /*6170*/  HMMA.16816.F32.BF16 R92, R8, R14, R92 ;  /* 0x0000000e085c723c */ /* 0x000fe2000004185c */
[----:B------:R-:W1:Y:S01]  /*6180*/  LDSM.16.MT88.4 R12, [R169+0xac00] ;  /* 0x00ac0000a90c783b */ /* 0x000e620000004200 */
[----:B------:R-:W-:-:S06]  /*6190*/  FADD.FTZ R60, R60, R61 ;  /* 0x0000003d3c3c7221 */ /* 0x000fcc0000010000 */
[C---:B------:R-:W-:Y:S01]  /*61a0*/  HMMA.16816.F32.BF16 R100, R8.reuse, R18, R100 ;  /* 0x000000120864723c */ /* 0x040fe20000041864 */
[----:B------:R-:W1:Y:S07]  /*61b0*/  LDSM.16.MT88.4 R16, [R169+0xcc00] ;  /* 0x00cc0000a910783b */ /* 0x000e6e0000004200 */
[----:B--2---:R-:W-:Y:S01]  /*61c0*/  HMMA.16816.F32.BF16 R104, R8, R24, R104 ;  /* 0x000000180868723c */ /* 0x004fe20000041868 */
[----:B------:R-:W-:-:S04]  /*61d0*/  FADD.FTZ R25, R55, R58 ;  /* 0x0000003a37197221 */ /* 0x000fc80000010000 */
[----:B------:R-:W-:-:S03]  /*61e0*/  FADD.FTZ R25, R54, R25 ;  /* 0x0000001936197221 */ /* 0x000fc60000010000 */
[----:B------:R-:W-:Y:S01]  /*61f0*/  HMMA.16816.F32.BF16 R108, R8, R26, R108 ;  /* 0x0000001a086c723c */ /* 0x000fe2000004186c */
[----:B------:R-:W-:Y:S01]  /*6200*/  F2FP.BF16.F32.PACK_AB R9, R122, R123 ;  /* 0x0000007b7a09723e */ /* 0x000fe200000010ff */
[----:B------:R-:W-:Y:S01]  /*6210*/  FADD.FTZ R27, R57, R60 ;  /* 0x0000003c391b7221 */ /* 0x000fe20000010000 */
[----:B------:R-:W-:Y:S01]  /*6220*/  F2FP.BF16.F32.PACK_AB R11, R124, R127 ;  /* 0x0000007f7c0b723e */ /* 0x000fe200000010ff */
[----:B------:R-:W-:Y:S01]  /*6230*/  FADD.FTZ R134, R134, R25 ;  /* 0x0000001986867221 */ /* 0x000fe20000010000 */
[----:B---3--:R-:W-:Y:S01]  /*6240*/  F2FP.BF16.F32.PACK_AB R8, R38, R41 ;  /* 0x000000292608723e */ /* 0x008fe200000010ff */
[----:B------:R-:W-:Y:S01]  /*6250*/  FADD.FTZ R27, R56, R27 ;  /* 0x0000001b381b7221 */ /* 0x000fe20000010000 */
[----:B----4-:R-:W-:Y:S01]  /*6260*/  F2FP.BF16.F32.PACK_AB R10, R42, R39 ;  /* 0x000000272a0a723e */ /* 0x010fe200000010ff */
[----:B------:R-:W-:Y:S02]  /*6270*/  FADD.FTZ R145, R145, R134 ;  /* 0x0000008691917221 */ /* 0x000fe40000010000 */
[----:B------:R-:W-:-:S02]  /*6280*/  FADD.FTZ R140, R140, R27 ;  /* 0x0000001b8c8c7221 */ /* 0x000fc40000010000 */
[----:B------:R-:W-:Y:S02]  /*6290*/  FADD.FTZ R130, R130, R145 ;  /* 0x0000009182827221 */ /* 0x000fe40000010000 */
[----:B------:R-:W-:Y:S01]  /*62a0*/  FADD.FTZ R139, R139, R140 ;  /* 0x0000008c8b8b7221 */ /* 0x000fe20000010000 */
[C---:B-----5:R-:W-:Y:S01]  /*62b0*/  HMMA.16816.F32.BF16 R72, R8.reuse, R20, R72 ;  /* 0x000000140848723c */ /* 0x060fe20000041848 */
[----:B------:R-:W-:Y:S02]  /*62c0*/  FADD.FTZ R143, R143, R130 ;  /* 0x000000828f8f7221 */ /* 0x000fe40000010000 */
[----:B------:R-:W-:Y:S02]  /*62d0*/  FADD.FTZ R4, R138, R139 ;  /* 0x0000008b8a047221 */ /* 0x000fe40000010000 */
[----:B------:R-:W-:Y:S02]  /*62e0*/  FADD.FTZ R66, R66, R143 ;  /* 0x0000008f42427221 */ /* 0x000fe40000010000 */
[----:B------:R-:W-:Y:S01]  /*62f0*/  FADD.FTZ R4, R137, R4 ;  /* 0x0000000489047221 */ /* 0x000fe20000010000 */
[----:B-1----:R-:W-:Y:S01]  /*6300*/  HMMA.16816.F32.BF16 R112, R8, R12, R112 ;  /* 0x0000000c0870723c */ /* 0x002fe20000041870 */
[----:B------:R-:W-:-:S04]  /*6310*/  FADD.FTZ R125, R125, R66 ;  /* 0x000000427d7d7221 */ /* 0x000fc80000010000 */
[----:B------:R-:W-:-:S03]  /*6320*/  FADD.FTZ R62, R62, R125 ;  /* 0x0000007d3e3e7221 */ /* 0x000fc60000010000 */
[----:B------:R-:W-:Y:S01]  /*6330*/  HMMA.16816.F32.BF16 R68, R8, R14, R68 ;  /* 0x0000000e0844723c */ /* 0x000fe20000041844 */
[----:B------:R-:W1:Y:S01]  /*6340*/  LDSM.16.MT88.4 R12, [R118+0xcc00] ;  /* 0x00cc0000760c783b */ /* 0x000e620000004200 */
[----:B------:R-:W-:-:S04]  /*6350*/  FADD.FTZ R65, R65, R62 ;  /* 0x0000003e41417221 */ /* 0x000fc80000010000 */
[----:B------:R-:W-:Y:S02]  /*6360*/  FADD.FTZ R64, R64, R65 ;  /* 0x0000004140407221 */ /* 0x000fe40000010000 */
[----:B------:R-:W-:Y:S01]  /*6370*/  HMMA.16816.F32.BF16 R76, R8, R22, R76 ;  /* 0x00000016084c723c */ /* 0x000fe2000004184c */
[----:B------:R-:W2:Y:S01]  /*6380*/  LDSM.16.MT88.4 R20, [R169+0xec00] ;  /* 0x00ec0000a914783b */ /* 0x000ea20000004200 */
[----:B------:R-:W-:-:S06]  /*6390*/  FADD.FTZ R121, R121, R64 ;  /* 0x0000004079797221 */ /* 0x000fcc0000010000 */
[C---:B------:R-:W-:Y:S08]  /*63a0*/  HMMA.16816.F32.BF16 R80, R8.reuse, R16, R80 ;  /* 0x000000100850723c */ /* 0x040ff00000041850 */
[C---:B------:R-:W-:Y:S01]  /*63b0*/  HMMA.16816.F32.BF16 R84, R8.reuse, R18, R84 ;  /* 0x000000120854723c */ /* 0x040fe20000041854 */
[----:B------:R-:W3:Y:S07]  /*63c0*/  LDSM.16.MT88.4 R16, [R118+0xec00] ;  /* 0x00ec00007610783b */ /* 0x000eee0000004200 */
[----:B-1----:R-:W-:Y:S01]  /*63d0*/  HMMA.16816.F32.BF16 R88, R8, R12, R88 ;  /* 0x0000000c0858723c */ /* 0x002fe20000041858 */
[----:B------:R-:W-:Y:S01]  /*63e0*/  FADD.FTZ R13, R67, R4 ;  /* 0x00000004430d7221 */ /* 0x000fe20000010000 */
[----:B------:R-:W-:-:S03]  /*63f0*/  FADD.FTZ R4, R120, R121 ;  /* 0x0000007978047221 */ /* 0x000fc60000010000 */
[----:B------:R-:W-:Y:S01]  /*6400*/  FADD.FTZ R13, R144, R13 ;  /* 0x0000000d900d7221 */ /* 0x000fe20000010000 */
[----:B------:R-:W-:Y:S02]  /*6410*/  FADD.FTZ R4, R49, R4 ;  /* 0x0000000431047221 */ /* 0x000fe40000010000 */
[----:B------:R-:W-:Y:S01]  /*6420*/  HMMA.16816.F32.BF16 R92, R8, R14, R92 ;  /* 0x0000000e085c723c */ /* 0x000fe2000004185c */
[----:B------:R-:W-:Y:S01]  /*6430*/  FADD.FTZ R142, R142, R13 ;  /* 0x0000000d8e8e7221 */ /* 0x000fe20000010000 */
[----:B------:R-:W-:-:S03]  /*6440*/  FADD.FTZ R123, R123, R4 ;  /* 0x000000047b7b7221 */ /* 0x000fc60000010000 */
[----:B------:R-:W-:Y:S01]  /*6450*/  FADD.FTZ R63, R63, R142 ;  /* 0x0000008e3f3f7221 */ /* 0x000fe20000010000 */
[----:B------:R-:W-:Y:S02]  /*6460*/  FADD.FTZ R122, R122, R123 ;  /* 0x0000007b7a7a7221 */ /* 0x000fe40000010000 */
[----:B--2---:R-:W-:Y:S01]  /*6470*/  HMMA.16816.F32.BF16 R96, R8, R20, R96 ;  /* 0x000000140860723c */ /* 0x004fe20000041860 */
[----:B------:R-:W-:Y:S01]  /*6480*/  FADD.FTZ R48, R48, R63 ;  /* 0x0000003f30307221 */ /* 0x000fe20000010000 */
[----:B------:R-:W-:-:S03]  /*6490*/  FADD.FTZ R127, R127, R122 ;  /* 0x0000007a7f7f7221 */ /* 0x000fc60000010000 */
[----:B------:R-:W-:Y:S01]  /*64a0*/  FADD.FTZ R47, R47, R48 ;  /* 0x000000302f2f7221 */ /* 0x000fe20000010000 */
[----:B------:R-:W-:Y:S02]  /*64b0*/  FADD.FTZ R194, R124, R127 ;  /* 0x0000007f7cc27221 */ /* 0x000fe40000010000 */
[----:B------:R-:W-:Y:S01]  /*64c0*/  HMMA.16816.F32.BF16 R100, R8, R22, R100 ;  /* 0x000000160864723c */ /* 0x000fe20000041864 */
[----:B------:R-:W-:-:S04]  /*64d0*/  FADD.FTZ R12, R46, R47 ;  /* 0x0000002f2e0c7221 */ /* 0x000fc80000010000 */
[----:B------:R-:W-:-:S03]  /*64e0*/  FADD.FTZ R12, R45, R12 ;  /* 0x0000000c2d0c7221 */ /* 0x000fc60000010000 */
[----:B---3--:R-:W-:Y:S01]  /*64f0*/  HMMA.16816.F32.BF16 R104, R8, R16, R104 ;  /* 0x000000100868723c */ /* 0x008fe20000041868 */
[----:B------:R-:W-:-:S04]  /*6500*/  FADD.FTZ R41, R41, R12 ;  /* 0x0000000c29297221 */ /* 0x000fc80000010000 */
[----:B------:R-:W-:-:S03]  /*6510*/  FADD.FTZ R38, R38, R41 ;  /* 0x0000002926267221 */ /* 0x000fc60000010000 */
[----:B------:R-:W-:Y:S01]  /*6520*/  HMMA.16816.F32.BF16 R108, R8, R18, R108 ;  /* 0x00000012086c723c */ /* 0x000fe2000004186c */
[----:B------:R-:W-:-:S04]  /*6530*/  FADD.FTZ R39, R39, R38 ;  /* 0x0000002627277221 */ /* 0x000fc80000010000 */
[----:B------:R-:W-:Y:S01]  /*6540*/  FADD.FTZ R193, R42, R39 ;  /* 0x000000272ac17221 */ /* 0x000fe20000010000 */
[----:B------:R-:W-:-:S14]  /*6550*/  @!P0 BRA `(.L_x_475) ;  /* 0x0000004000d08947 */ /* 0x000fdc0003800000 */
[----:B------:R-:W-:-:S04]  /*6560*/  DEPBAR.LE SB0, 0x0 ;  /* 0x000080000000791a */ /* 0x000fc80000000000 */
[----:B------:R-:W-:Y:S06]  /*6570*/  BAR.SYNC.DEFER_BLOCKING 0x0 ;  /* 0x0000000000007b1d */ /* 0x000fec0000010000 */
[----:B------:R-:W-:Y:S05]  /*6580*/  BRA.U !UP1, `(.L_x_476) ;  /* 0x0000000109f07547 */ /* 0x000fea000b800000 */
[----:B------:R-:W1:Y:S01]  /*6590*/  LDC R8, c[0x0][0x4f0] ;  /* 0x00013c00ff087b82 */ /* 0x000e620000000800 */
[----:B------:R-:W-:Y:S01]  /*65a0*/  IADD3 R9, PT, PT, R132, -0x100, RZ ;  /* 0xffffff0084097810 */ /* 0x000fe20007ffe0ff */
[----:B------:R-:W2:Y:S01]  /*65b0*/  LDCU.64 UR4, c[0x0][0x3a8] ;  /* 0x00007500ff0477ac */ /* 0x000ea20008000a00 */
[----:B------:R-:W-:Y:S02]  /*65c0*/  IABS R12, R5 ;  /* 0x00000005000c7213 */ /* 0x000fe40000000000 */
[----:B------:R-:W-:Y:S02]  /*65d0*/  IABS R10, R9 ;  /* 0x00000009000a7213 */ /* 0x000fe40000000000 */
[-C--:B-1----:R-:W-:Y:S02]  /*65e0*/  IABS R4, R8.reuse ;  /* 0x0000000800047213 */ /* 0x082fe40000000000 */
[-C--:B------:R-:W-:Y:S02]  /*65f0*/  LOP3.LUT R9, R9, R8.reuse, RZ, 0x3c, !PT ;  /* 0x0000000809097212 */ /* 0x080fe400078e3cff */
[----:B------:R-:W1:Y:S01]  /*6600*/  I2F.RP R11, R4 ;  /* 0x00000004000b7306 */ /* 0x000e620000209400 */
[----:B------:R-:W-:-:S02]  /*6610*/  LOP3.LUT R5, R5, R8, RZ, 0x3c, !PT ;  /* 0x0000000805057212 */ /* 0x000fc400078e3cff */
[----:B------:R-:W-:Y:S02]  /*6620*/  ISETP.GE.AND P0, PT, R9, RZ, PT ;  /* 0x000000ff0900720c */ /* 0x000fe40003f06270 */
[----:B------:R-:W-:Y:S02]  /*6630*/  ISETP.GE.AND P2, PT, R5, RZ, PT ;  /* 0x000000ff0500720c */ /* 0x000fe40003f46270 */
[----:B------:R-:W-:Y:S01]  /*6640*/  LOP3.LUT R5, RZ, R8, RZ, 0x33, !PT ;  /* 0x00000008ff057212 */ /* 0x000fe200078e33ff */
        /* <DEDUP_REMOVED lines=21> */
[----:B------:R-:W-:-:S09]  /*67a0*/  ISETP.NE.AND P1, PT, R8, RZ, PT ;  /* 0x000000ff0800720c */ /* 0x000fd20003f25270 */
[----:B------:R-:W-:Y:S02]  /*67b0*/  @P4 VIADD R14, R14, 0x1 ;  /* 0x000000010e0e4836 */ /* 0x000fe40000000000 */
[----:B------:R-:W-:Y:S02]  /*67c0*/  @P5 IADD3 R15, PT, PT, R15, 0x1, RZ ;  /* 0x000000010f0f5810 */ /* 0x000fe40007ffe0ff */
[----:B------:R-:W-:Y:S02]  /*67d0*/  @!P0 IMAD.MOV R14, RZ, RZ, -R14 ;  /* 0x000000ffff0e8224 */ /* 0x000fe400078e0a0e */
[----:B------:R-:W-:-:S03]  /*67e0*/  @!P2 IADD3 R15, PT, PT, -R15, RZ, RZ ;  /* 0x000000ff0f0fa210 */ /* 0x000fc60007ffe1ff */
        /* <DEDUP_REMOVED lines=20> */
[----:B------:R-:W-:Y:S01]  /*6930*/  LEA.HI.X R179, R8, R179, R5, 0x1, P0 ;  /* 0x000000b308b37211 */ /* 0x000fe200000f0c05 */
[----:B------:R-:W-:Y:S06]  /*6940*/  BRA `(.L_x_477) ;  /* 0x00000000001c7947 */ /* 0x000fec0003800000 */
.L_x_476:
[----:B------:R-:W-:Y:S01]  /*6950*/  UMOV UR4, URZ ;  /* 0x000000ff00047c82 */ /* 0x000fe20008000000 */
[----:B------:R-:W-:Y:S01]  /*6960*/  IMAD.SHL.U32 R4, R6, 0x80, RZ ;  /* 0x0000008006047824 */ /* 0x000fe200078e00ff */
[----:B------:R-:W-:-:S05]  /*6970*/  IADD3 R5, P0, PT, RZ, -UR4, RZ ;  /* 0x80000004ff057c10 */ /* 0x000fca000ff1e0ff */
[----:B------:R-:W-:-:S05]  /*6980*/  IMAD.X R4, RZ, RZ, ~R4, P0 ;  /* 0x000000ffff047224 */ /* 0x000fca00000e0e04 */
[----:B------:R-:W-:-:S04]  /*6990*/  SHF.R.S64 R5, R5, 0x1f, R4 ;  /* 0x0000001f05057819 */ /* 0x000fc80000001004 */
[----:B------:R-:W-:-:S04]  /*69a0*/  IADD3 R178, P0, PT, R5, R178, RZ ;  /* 0x000000b205b27210 */ /* 0x000fc80007f1e0ff */
[----:B------:R-:W-:-:S09]  /*69b0*/  LEA.HI.X.SX32 R179, R4, R179, 0x1, P0 ;  /* 0x000000b304b37211 */ /* 0x000fd200000f0eff */
.L_x_477:
[----:B------:R-:W1:Y:S01]  /*69c0*/  LDCU UR4, c[0x0][0x440] ;  /* 0x00008800ff0477ac */ /* 0x000e620008000800 */
[C---:B------:R-:W-:Y:S01]  /*69d0*/  IMAD.SHL.U32 R5, R6.reuse, 0x40, RZ ;  /* 0x0000004006057824 */ /* 0x040fe200078e00ff */
[----:B------:R-:W-:-:S04]  /*69e0*/  SHF.L.U64.HI R6, R6, 0x6, R7 ;  /* 0x0000000606067819 */ /* 0x000fc80000010207 */
        /* <DEDUP_REMOVED lines=14> */
[----:B------:R-:W-:Y:S04]  /*6ad0*/  @!P4 LDGSTS.E.BYPASS.LTC128B.128 [R185+0x9000], desc[UR16][R178.64] ;  /* 0x09000000b2b9cfae */ /* 0x000fe8000b981a10 */
[----:B------:R-:W-:Y:S04]  /*6ae0*/  @P4 STS.128 [R185+0x9000], RZ ;  /* 0x009000ffb9004388 */ /* 0x000fe80000000c00 */
[----:B------:R-:W-:Y:S01]  /*6af0*/  @!PT LDS RZ, [RZ] ;  /* 0x00000000fffff984 */ /* 0x000fe20000000800 */
[----:B------:R-:W-:Y:S01]  /*6b00*/  @!PT LDS RZ, [RZ] ;  /* 0x00000000fffff984 */ /* 0x000fe20000000800 */
[----:B------:R-:W-:Y:S01]  /*6b10*/  @!PT LDS RZ, [RZ] ;  /* 0x00000000fffff984 */ /* 0x000fe20000000800 */
[----:B------:R1:W-:Y:S04]  /*6b20*/  @!P3 LDGSTS.E.BYPASS.LTC128B.128 [R185+0xb000], desc[UR16][R4.64+0x40] ;  /* 0x0b00004004b9bfae */ /* 0x0003e8000b981a10 */
[----:B------:R-:W-:Y:S04]  /*6b30*/  @P3 STS.128 [R185+0xb000], RZ ;  /* 0x00b000ffb9003388 */ /* 0x000fe80000000c00 */
        /* <DEDUP_REMOVED lines=50> */
[----:B------:R-:W-:Y:S04]  /*6e60*/  LDSM.16.M88.4 R20, [R172] ;  /* 0x00000000ac14783b */ /* 0x000fe80000000200 */
[----:B------:R-:W2:Y:S04]  /*6e70*/  LDSM.16.M88.4 R12, [R171+0x3000] ;  /* 0x00300000ab0c783b */ /* 0x000ea80000000200 */
[----:B-1----:R-:W1:Y:S04]  /*6e80*/  LDSM.16.M88.4 R4, [R171+0x3400] ;  /* 0x00340000ab04783b */ /* 0x002e680000000200 */
[----:B------:R-:W3:Y:S04]  /*6e90*/  LDSM.16.M88.4 R52, [R171+0x3c00] ;  /* 0x003c0000ab34783b */ /* 0x000ee80000000200 */
[----:B------:R-:W4:Y:S04]  /*6ea0*/  LDSM.16.M88.4 R44, [R171+0x4000] ;  /* 0x00400000ab2c783b */ /* 0x000f280000000200 */
[----:B------:R-:W-:Y:S04]  /*6eb0*/  LDSM.16.M88.4 R120, [R170] ;  /* 0x00000000aa78783b */ /* 0x000fe80000000200 */
[----:B------:R-:W5:Y:S04]  /*6ec0*/  LDSM.16.M88.4 R32, [R168+0x3000] ;  /* 0x00300000a820783b */ /* 0x000f680000000200 */
[----:B------:R-:W5:Y:S04]  /*6ed0*/  LDSM.16.M88.4 R60, [R171+0x3800] ;  /* 0x00380000ab3c783b */ /* 0x000f680000000200 */
[----:B------:R-:W5:Y:S04]  /*6ee0*/  LDSM.16.M88.4 R24, [R168+0x3400] ;  /* 0x00340000a818783b */ /* 0x000f680000000200 */
[----:B------:R-:W5:Y:S04]  /*6ef0*/  LDSM.16.M88.4 R36, [R171+0x4400] ;  /* 0x00440000ab24783b */ /* 0x000f680000000200 */
[----:B------:R-:W5:Y:S04]  /*6f00*/  LDSM.16.M88.4 R28, [R171+0x4800] ;  /* 0x00480000ab1c783b */ /* 0x000f680000000200 */
[----:B------:R-:W5:Y:S01]  /*6f10*/  LDSM.16.M88.4 R132, [R171+0x4c00] ;  /* 0x004c0000ab84783b */ /* 0x000f620000000200 */
[C---:B--2---:R-:W-:Y:S03]  /*6f20*/  HMMA.16816.F32.BF16 R16, R20.reuse, R12, RZ ;  /* 0x0000000c1410723c */ /* 0x044fe600000418ff */
[----:B------:R-:W2:Y:S04]  /*6f30*/  LDSM.16.M88.4 R128, [R168+0x3c00] ;  /* 0x003c0000a880783b */ /* 0x000ea80000000200 */
[----:B------:R-:W2:Y:S01]  /*6f40*/  LDSM.16.M88.4 R124, [R168+0x4000] ;  /* 0x00400000a87c783b */ /* 0x000ea20000000200 */
[C---:B------:R-:W-:Y:S03]  /*6f50*/  HMMA.16816.F32.BF16 R12, R20.reuse, R14, RZ ;  /* 0x0000000e140c723c */ /* 0x040fe600000418ff */
[----:B------:R-:W2:Y:S04]  /*6f60*/  LDSM.16.M88.4 R140, [R168+0x3800] ;  /* 0x00380000a88c783b */ /* 0x000ea80000000200 */
[----:B------:R-:W0:Y:S01]  /*6f70*/  LDGDEPBAR ;  /* 0x00000000000079af */ /* 0x000e220000000000 */
[C---:B-1----:R-:W-:Y:S08]  /*6f80*/  HMMA.16816.F32.BF16 R8, R20.reuse, R4, RZ ;  /* 0x000000041408723c */ /* 0x042ff000000418ff */
[C---:B------:R-:W-:Y:S08]  /*6f90*/  HMMA.16816.F32.BF16 R4, R20.reuse, R6, RZ ;  /* 0x000000061404723c */ /* 0x040ff000000418ff */
[C---:B---3--:R-:W-:Y:S08]  /*6fa0*/  HMMA.16816.F32.BF16 R56, R20.reuse, R52, RZ ;  /* 0x000000341438723c */ /* 0x048ff000000418ff */
[C---:B----4-:R-:W-:Y:S08]  /*6fb0*/  HMMA.16816.F32.BF16 R48, R20.reuse, R44, RZ ;  /* 0x0000002c1430723c */ /* 0x050ff000000418ff */
[C---:B------:R-:W-:Y:S08]  /*6fc0*/  HMMA.16816.F32.BF16 R52, R20.reuse, R54, RZ ;  /* 0x000000361434723c */ /* 0x040ff000000418ff */
[----:B------:R-:W-:Y:S08]  /*6fd0*/  HMMA.16816.F32.BF16 R44, R20, R46, RZ ;  /* 0x0000002e142c723c */ /* 0x000ff000000418ff */
[C---:B-----5:R-:W-:Y:S08]  /*6fe0*/  HMMA.16816.F32.BF16 R16, R120.reuse, R32, R16 ;  /* 0x000000207810723c */ /* 0x060ff00000041810 */
[----:B------:R-:W-:Y:S08]  /*6ff0*/  HMMA.16816.F32.BF16 R12, R120, R34, R12 ;  /* 0x00000022780c723c */ /* 0x000ff0000004180c */
[----:B------:R-:W-:Y:S08]  /*7000*/  HMMA.16816.F32.BF16 R64, R20, R60, RZ ;  /* 0x0000003c1440723c */ /* 0x000ff000000418ff */
[C---:B------:R-:W-:Y:S08]  /*7010*/  HMMA.16816.F32.BF16 R8, R120.reuse, R24, R8 ;  /* 0x000000187808723c */ /* 0x040ff00000041808 */
[----:B------:R-:W-:Y:S08]  /*7020*/  HMMA.16816.F32.BF16 R4, R120, R26, R4 ;  /* 0x0000001a7804723c */ /* 0x000ff00000041804 */
[C---:B------:R-:W-:Y:S08]  /*7030*/  HMMA.16816.F32.BF16 R40, R20.reuse, R36, RZ ;  /* 0x000000241428723c */ /* 0x040ff000000418ff */
[C---:B------:R-:W-:Y:S08]  /*7040*/  HMMA.16816.F32.BF16 R32, R20.reuse, R28, RZ ;  /* 0x0000001c1420723c */ /* 0x040ff000000418ff */
[C---:B------:R-:W-:Y:S08]  /*7050*/  HMMA.16816.F32.BF16 R60, R20.reuse, R62, RZ ;  /* 0x0000003e143c723c */ /* 0x040ff000000418ff */
[C---:B------:R-:W-:Y:S08]  /*7060*/  HMMA.16816.F32.BF16 R36, R20.reuse, R38, RZ ;  /* 0x000000261424723c */ /* 0x040ff000000418ff */
[C---:B------:R-:W-:Y:S08]  /*7070*/  HMMA.16816.F32.BF16 R28, R20.reuse, R30, RZ ;  /* 0x0000001e141c723c */ /* 0x040ff000000418ff */
[C---:B------:R-:W-:Y:S08]  /*7080*/  HMMA.16816.F32.BF16 R24, R20.reuse, R132, RZ ;  /* 0x000000841418723c */ /* 0x040ff000000418ff */
[----:B------:R-:W-:Y:S01]  /*7090*/  HMMA.16816.F32.BF16 R20, R20, R134, RZ ;  /* 0x000000861414723c */ /* 0x000fe200000418ff */
[----:B------:R-:W1:Y:S07]  /*70a0*/  LDSM.16.M88.4 R132, [R168+0x4400] ;  /* 0x00440000a884783b */ /* 0x000e6e0000000200 */
[C---:B--2---:R-:W-:Y:S08]  /*70b0*/  HMMA.16816.F32.BF16 R56, R120.reuse, R128, R56 ;  /* 0x000000807838723c */ /* 0x044ff00000041838 */
[C---:B------:R-:W-:Y:S01]  /*70c0*/  HMMA.16816.F32.BF16 R52, R120.reuse, R130, R52 ;  /* 0x000000827834723c */ /* 0x040fe20000041834 */
[----:B------:R-:W2:Y:S07]  /*70d0*/  LDSM.16.M88.4 R128, [R168+0x4800] ;  /* 0x00480000a880783b */ /* 0x000eae0000000200 */
[C---:B------:R-:W-:Y:S08]  /*70e0*/  HMMA.16816.F32.BF16 R48, R120.reuse, R124, R48 ;  /* 0x0000007c7830723c */ /* 0x040ff00000041830 */
[C---:B------:R-:W-:Y:S01]  /*70f0*/  HMMA.16816.F32.BF16 R44, R120.reuse, R126, R44 ;  /* 0x0000007e782c723c */ /* 0x040fe2000004182c */
[----:B------:R-:W3:Y:S07]  /*7100*/  LDSM.16.M88.4 R124, [R168+0x4c00] ;  /* 0x004c0000a87c783b */ /* 0x000eee0000000200 */
[C---:B------:R-:W-:Y:S08]  /*7110*/  HMMA.16816.F32.BF16 R64, R120.reuse, R140, R64 ;  /* 0x0000008c7840723c */ /* 0x040ff00000041840 */
[C---:B------:R-:W-:Y:S08]  /*7120*/  HMMA.16816.F32.BF16 R60, R120.reuse, R142, R60 ;  /* 0x0000008e783c723c */ /* 0x040ff0000004183c */
[C---:B-1----:R-:W-:Y:S08]  /*7130*/  HMMA.16816.F32.BF16 R40, R120.reuse, R132, R40 ;  /* 0x000000847828723c */ /* 0x042ff00000041828 */
[C---:B------:R-:W-:Y:S01]  /*7140*/  HMMA.16816.F32.BF16 R36, R120.reuse, R134, R36 ;  /* 0x000000867824723c */ /* 0x040fe20000041824 */
[----:B------:R-:W-:Y:S07]  /*7150*/  LDSM.16.M88.4 R132, [R171+0x5800] ;  /* 0x00580000ab84783b */ /* 0x000fee0000000200 */
[C---:B--2---:R-:W-:Y:S08]  /*7160*/  HMMA.16816.F32.BF16 R32, R120.reuse, R128, R32 ;  /* 0x000000807820723c */ /* 0x044ff00000041820 */
[C---:B------:R-:W-:Y:S01]  /*7170*/  HMMA.16816.F32.BF16 R28, R120.reuse, R130, R28 ;  /* 0x00000082781c723c */ /* 0x040fe2000004181c */
[----:B------:R-:W-:Y:S07]  /*7180*/  LDSM.16.M88.4 R128, [R171+0x5000] ;  /* 0x00500000ab80783b */ /* 0x000fee0000000200 */
[C---:B---3--:R-:W-:Y:S08]  /*7190*/  HMMA.16816.F32.BF16 R24, R120.reuse, R124, R24 ;  /* 0x0000007c7818723c */ /* 0x048ff00000041818 */
[----:B------:R-:W-:Y:S01]  /*71a0*/  HMMA.16816.F32.BF16 R20, R120, R126, R20 ;  /* 0x0000007e7814723c */ /* 0x000fe20000041814 */
[----:B------:R-:W1:Y:S04]  /*71b0*/  LDSM.16.M88.4 R120, [R172+0x1000] ;  /* 0x00100000ac78783b */ /* 0x000e680000000200 */
[----:B------:R-:W2:Y:S03]  /*71c0*/  LDSM.16.M88.4 R124, [R171+0x5400] ;  /* 0x00540000ab7c783b */ /* 0x000ea60000000200 */
[C---:B-1----:R-:W-:Y:S08]  /*71d0*/  HMMA.16816.F32.BF16 R16, R120.reuse, R128, R16 ;  /* 0x000000807810723c */ /* 0x042ff00000041810 */
[C---:B------:R-:W-:Y:S01]  /*71e0*/  HMMA.16816.F32.BF16 R12, R120.reuse, R130, R12 ;  /* 0x00000082780c723c */ /* 0x040fe2000004180c */
[----:B------:R-:W1:Y:S07]  /*71f0*/  LDSM.16.M88.4 R128, [R171+0x5c00] ;  /* 0x005c0000ab80783b */ /* 0x000e6e0000000200 */
[C---:B--2---:R-:W-:Y:S08]  /*7200*/  HMMA.16816.F32.BF16 R8, R120.reuse, R124, R8 ;  /* 0x0000007c7808723c */ /* 0x044ff00000041808 */
[C---:B------:R-:W-:Y:S01]  /*7210*/  HMMA.16816.F32.BF16 R4, R120.reuse, R126, R4 ;  /* 0x0000007e7804723c */ /* 0x040fe20000041804 */
[----:B------:R-:W2:Y:S07]  /*7220*/  LDSM.16.M88.4 R124, [R171+0x6000] ;  /* 0x00600000ab7c783b */ /* 0x000eae0000000200 */
[C---:B------:R-:W-:Y:S08]  /*7230*/  HMMA.16816.F32.BF16 R64, R120.reuse, R132, R64 ;  /* 0x000000847840723c */ /* 0x040ff00000041840 */
[C---:B------:R-:W-:Y:S01]  /*7240*/  HMMA.16816.F32.BF16 R60, R120.reuse, R134, R60 ;  /* 0x00000086783c723c */ /* 0x040fe2000004183c */
[----:B------:R-:W3:Y:S07]  /*7250*/  LDSM.16.M88.4 R132, [R171+0x6400] ;  /* 0x00640000ab84783b */ /* 0x000eee0000000200 */
[C---:B-1----:R-:W-:Y:S08]  /*7260*/  HMMA.16816.F32.BF16 R56, R120.reuse, R128, R56 ;  /* 0x000000807838723c */ /* 0x042ff00000041838 */
[C---:B------:R-:W-:Y:S01]  /*7270*/  HMMA.16816.F32.BF16 R52, R120.reuse, R130, R52 ;  /* 0x000000827834723c */ /* 0x040fe20000041834 */
[----:B------:R-:W1:Y:S07]  /*7280*/  LDSM.16.M88.4 R128, [R171+0x6800] ;  /* 0x00680000ab80783b */ /* 0x000e6e0000000200 */
[C---:B--2---:R-:W-:Y:S08]  /*7290*/  HMMA.16816.F32.BF16 R48, R120.reuse, R124, R48 ;  /* 0x0000007c7830723c */ /* 0x044ff00000041830 */
[C---:B------:R-:W-:Y:S01]  /*72a0*/  HMMA.16816.F32.BF16 R44, R120.reuse, R126, R44 ;  /* 0x0000007e782c723c */ /* 0x040fe2000004182c */
[----:B------:R-:W2:Y:S07]  /*72b0*/  LDSM.16.M88.4 R124, [R171+0x6c00] ;  /* 0x006c0000ab7c783b */ /* 0x000eae0000000200 */
[C---:B---3--:R-:W-:Y:S08]  /*72c0*/  HMMA.16816.F32.BF16 R40, R120.reuse, R132, R40 ;  /* 0x000000847828723c */ /* 0x048ff00000041828 */
[C---:B------:R-:W-:Y:S01]  /*72d0*/  HMMA.16816.F32.BF16 R36, R120.reuse, R134, R36 ;  /* 0x000000867824723c */ /* 0x040fe20000041824 */
[----:B------:R-:W-:Y:S07]  /*72e0*/  LDSM.16.M88.4 R132, [R168+0x5800] ;  /* 0x00580000a884783b */ /* 0x000fee0000000200 */
[C---:B-1----:R-:W-:Y:S08]  /*72f0*/  HMMA.16816.F32.BF16 R32, R120.reuse, R128, R32 ;  /* 0x000000807820723c */ /* 0x042ff00000041820 */
[C---:B------:R-:W-:Y:S01]  /*7300*/  HMMA.16816.F32.BF16 R28, R120.reuse, R130, R28 ;  /* 0x00000082781c723c */ /* 0x040fe2000004181c */
[----:B------:R-:W-:Y:S07]  /*7310*/  LDSM.16.M88.4 R128, [R168+0x5000] ;  /* 0x00500000a880783b */ /* 0x000fee0000000200 */
[C---:B--2---:R-:W-:Y:S08]  /*7320*/  HMMA.16816.F32.BF16 R24, R120.reuse, R124, R24 ;  /* 0x0000007c7818723c */ /* 0x044ff00000041818 */
        /* <DEDUP_REMOVED lines=48> */
[----:B------:R-:W1:Y:S07]  /*7630*/  LDSM.16.M88.4 R128, [R168+0x7800] ;  /* 0x00780000a880783b */ /* 0x000e6e0000000200 */
[C---:B--2---:R-:W-:Y:S08]  /*7640*/  HMMA.16816.F32.BF16 R24, R120.reuse, R124, R24 ;  /* 0x0000007c7818723c */ /* 0x044ff00000041818 */
[----:B------:R-:W-:Y:S01]  /*7650*/  HMMA.16816.F32.BF16 R20, R120, R126, R20 ;  /* 0x0000007e7814723c */ /* 0x000fe20000041814 */
[----:B------:R-:W2:Y:S04]  /*7660*/  LDSM.16.M88.4 R120, [R168+0x7400] ;  /* 0x00740000a878783b */ /* 0x000ea80000000200 */
[----:B------:R-:W3:Y:S03]  /*7670*/  LDSM.16.M88.4 R124, [R168+0x7000] ;  /* 0x00700000a87c783b */ /* 0x000ee60000000200 */
        /* <DEDUP_REMOVED lines=8> */
[----:B------:R-:W3:Y:S07]  /*7700*/  LDSM.16.M88.4 R124, [R168+0x7c00] ;  /* 0x007c0000a87c783b */ /* 0x000eee0000000200 */
[C---:B-1----:R-:W-:Y:S08]  /*7710*/  HMMA.16816.F32.BF16 R40, R132.reuse, R128, R40 ;  /* 0x000000808428723c */ /* 0x042ff00000041828 */
[C---:B------:R-:W-:Y:S08]  /*7720*/  HMMA.16816.F32.BF16 R36, R132.reuse, R130, R36 ;  /* 0x000000828424723c */ /* 0x040ff00000041824 */
[C---:B--2---:R-:W-:Y:S08]  /*7730*/  HMMA.16816.F32.BF16 R48, R132.reuse, R120, R48 ;  /* 0x000000788430723c */ /* 0x044ff00000041830 */
[C---:B------:R-:W-:Y:S01]  /*7740*/  HMMA.16816.F32.BF16 R44, R132.reuse, R122, R44 ;  /* 0x0000007a842c723c */ /* 0x040fe2000004182c */
[----:B------:R-:W1:Y:S07]  /*7750*/  LDSM.16.M88.4 R120, [R168+0x8c00] ;  /* 0x008c0000a878783b */ /* 0x000e6e0000000200 */
[C---:B---3--:R-:W-:Y:S08]  /*7760*/  HMMA.16816.F32.BF16 R56, R132.reuse, R124, R56 ;  /* 0x0000007c8438723c */ /* 0x048ff00000041838 */
[----:B------:R-:W-:Y:S01]  /*7770*/  HMMA.16816.F32.BF16 R52, R132, R126, R52 ;  /* 0x0000007e8434723c */ /* 0x000fe20000041834 */
[----:B------:R-:W2:Y:S01]  /*7780*/  LDSM.16.M88.4 R124, [R168+0x8800] ;  /* 0x00880000a87c783b */ /* 0x000ea20000000200 */
[----:B------:R-:W-:-:S06]  /*7790*/  DEPBAR.LE SB0, 0x0 ;  /* 0x000080000000791a */ /* 0x000fcc0000000000 */
[----:B-1----:R-:W-:Y:S01]  /*77a0*/  HMMA.16816.F32.BF16 R24, R132, R120, R24 ;  /* 0x000000788418723c */ /* 0x002fe20000041818 */
[----:B------:R-:W-:-:S05]  /*77b0*/  IMAD.SHL.U32 R120, R181, 0x2, RZ ;  /* 0x00000002b5787824 */ /* 0x000fca00078e00ff */
[----:B------:R-:W-:Y:S02]  /*77c0*/  LOP3.LUT R120, R120, 0x6, RZ, 0xc0, !PT ;  /* 0x0000000678787812 */ /* 0x000fe400078ec0ff */
[----:B------:R-:W-:Y:S03]  /*77d0*/  HMMA.16816.F32.BF16 R20, R132, R122, R20 ;  /* 0x0000007a8414723c */ /* 0x000fe60000041814 */
[----:B------:R-:W-:-:S04]  /*77e0*/  IMAD R120, R3, 0x80, R120 ;  /* 0x0000008003787824 */ /* 0x000fc800078e0278 */
[C---:B------:R-:W-:Y:S01]  /*77f0*/  VIADD R121, R120.reuse, 0xffffff00 ;  /* 0xffffff0078797836 */ /* 0x040fe20000000000 */
[C---:B--2---:R-:W-:Y:S01]  /*7800*/  HMMA.16816.F32.BF16 R32, R132.reuse, R124, R32 ;  /* 0x0000007c8420723c */ /* 0x044fe20000041820 */
[C---:B------:R-:W-:Y:S01]  /*7810*/  VIADD R122, R120.reuse, 0xffffff01 ;  /* 0xffffff01787a7836 */ /* 0x040fe20000000000 */
[----:B------:R-:W-:Y:S02]  /*7820*/  BAR.SYNC.DEFER_BLOCKING 0x0 ;  /* 0x0000000000007b1d */ /* 0x000fe40000010000 */
[CC--:B------:R-:W-:Y:S02]  /*7830*/  ISETP.GE.AND P0, PT, R121.reuse, R136.reuse, PT ;  /* 0x000000887900720c */ /* 0x0c0fe40003f06270 */
[-C--:B------:R-:W-:Y:S01]  /*7840*/  ISETP.GE.AND P6, PT, R121, R119.reuse, PT ;  /* 0x000000777900720c */ /* 0x080fe20003fc6270 */
[----:B------:R-:W-:Y:S01]  /*7850*/  VIADD R121, R120, 0xffffff08 ;  /* 0xffffff0878797836 */ /* 0x000fe20000000000 */
[----:B------:R-:W-:Y:S01]  /*7860*/  ISETP.GE.AND P5, PT, R122, R136, PT ;  /* 0x000000887a00720c */ /* 0x000fe20003fa6270 */
[----:B------:R-:W-:Y:S01]  /*7870*/  HMMA.16816.F32.BF16 R28, R132, R126, R28 ;  /* 0x0000007e841c723c */ /* 0x000fe2000004181c */
[----:B------:R-:W-:Y:S01]  /*7880*/  FSEL R131, R16, -INF , !P0 ;  /* 0xff80000010837808 */ /* 0x000fe20004000000 */
[----:B------:R-:W-:Y:S01]  /*7890*/  VIADD R16, R120, 0xffffff10 ;  /* 0xffffff1078107836 */ /* 0x000fe20000000000 */
[----:B------:R-:W-:Y:S01]  /*78a0*/  FSEL R129, R18, -INF , !P6 ;  /* 0xff80000012817808 */ /* 0x000fe20007000000 */
[----:B------:R-:W-:Y:S01]  /*78b0*/  VIADD R18, R120, 0xffffff09 ;  /* 0xffffff0978127836 */ /* 0x000fe20000000000 */
[----:B------:R-:W-:-:S02]  /*78c0*/  ISETP.GE.AND P1, PT, R122, R119, PT ;  /* 0x000000777a00720c */ /* 0x000fc40003f26270 */
[CC--:B------:R-:W-:Y:S02]  /*78d0*/  ISETP.GE.AND P0, PT, R121.reuse, R136.reuse, PT ;  /* 0x000000887900720c */ /* 0x0c0fe40003f06270 */
[----:B------:R-:W-:Y:S02]  /*78e0*/  ISETP.GE.AND P6, PT, R121, R119, PT ;  /* 0x000000777900720c */ /* 0x000fe40003fc6270 */
[----:B------:R-:W-:Y:S02]  /*78f0*/  FSEL R149, R17, -INF , !P5 ;  /* 0xff80000011957808 */ /* 0x000fe40006800000 */
[----:B------:R-:W-:Y:S02]  /*7900*/  FSEL R19, R19, -INF , !P1 ;  /* 0xff80000013137808 */ /* 0x000fe40004800000 */
[----:B------:R-:W-:Y:S01]  /*7910*/  FSEL R239, R12, -INF , !P0 ;  /* 0xff8000000cef7808 */ /* 0x000fe20004000000 */
[----:B------:R-:W-:Y:S01]  /*7920*/  VIADD R12, R120, 0xffffff18 ;  /* 0xffffff18780c7836 */ /* 0x000fe20000000000 */
[----:B------:R-:W-:Y:S01]  /*7930*/  FSEL R17, R14, -INF , !P6 ;  /* 0xff8000000e117808 */ /* 0x000fe20007000000 */
[----:B------:R-:W-:Y:S01]  /*7940*/  VIADD R14, R120, 0xffffff11 ;  /* 0xffffff11780e7836 */ /* 0x000fe20000000000 */
[----:B------:R-:W-:-:S02]  /*7950*/  ISETP.GE.AND P5, PT, R18, R136, PT ;  /* 0x000000881200720c */ /* 0x000fc40003fa6270 */
[-C--:B------:R-:W-:Y:S02]  /*7960*/  ISETP.GE.AND P1, PT, R18, R119.reuse, PT ;  /* 0x000000771200720c */ /* 0x080fe40003f26270 */
        /* <DEDUP_REMOVED lines=21> */
[----:B------:R-:W-:Y:S02]  /*7ac0*/  ISETP.GE.AND P6, PT, R8, R119, PT ;  /* 0x000000770800720c */ /* 0x000fe40003fc6270 */
[----:B------:R-:W-:Y:S01]  /*7ad0*/  FSEL R231, R5, -INF , !P5 ;  /* 0xff80000005e77808 */ /* 0x000fe20006800000 */
[----:B------:R-:W-:Y:S01]  /*7ae0*/  VIADD R5, R120, 0xffffff29 ;  /* 0xffffff2978057836 */ /* 0x000fe20000000000 */
[----:B------:R-:W-:Y:S02]  /*7af0*/  FSEL R225, R7, -INF , !P1 ;  /* 0xff80000007e17808 */ /* 0x000fe40004800000 */
[----:B------:R-:W-:-:S02]  /*7b00*/  FSEL R133, R64, -INF , !P0 ;  /* 0xff80000040857808 */ /* 0x000fc40004000000 */
[----:B------:R-:W-:Y:S02]  /*7b10*/  FSEL R217, R66, -INF , !P6 ;  /* 0xff80000042d97808 */ /* 0x000fe40007000000 */
[CC--:B------:R-:W-:Y:S02]  /*7b20*/  ISETP.GE.AND P5, PT, R6.reuse, R136.reuse, PT ;  /* 0x000000880600720c */ /* 0x0c0fe40003fa6270 */
[-C--:B------:R-:W-:Y:S02]  /*7b30*/  ISETP.GE.AND P1, PT, R6, R119.reuse, PT ;  /* 0x000000770600720c */ /* 0x080fe40003f26270 */
[C---:B------:R-:W-:Y:S02]  /*7b40*/  ISETP.GE.AND P0, PT, R4.reuse, R136, PT ;  /* 0x000000880400720c */ /* 0x040fe40003f06270 */
[----:B------:R-:W-:Y:S01]  /*7b50*/  ISETP.GE.AND P6, PT, R4, R119, PT ;  /* 0x000000770400720c */ /* 0x000fe20003fc6270 */
[----:B------:R-:W-:Y:S01]  /*7b60*/  VIADD R4, R120, 0xffffff30 ;  /* 0xffffff3078047836 */ /* 0x000fe20000000000 */
[----:B------:R-:W-:-:S02]  /*7b70*/  FSEL R135, R65, -INF , !P5 ;  /* 0xff80000041877808 */ /* 0x000fc40006800000 */
[----:B------:R-:W-:Y:S02]  /*7b80*/  FSEL R139, R67, -INF , !P1 ;  /* 0xff800000438b7808 */ /* 0x000fe40004800000 */
[CC--:B------:R-:W-:Y:S02]  /*7b90*/  ISETP.GE.AND P5, PT, R5.reuse, R136.reuse, PT ;  /* 0x000000880500720c */ /* 0x0c0fe40003fa6270 */
[----:B------:R-:W-:Y:S01]  /*7ba0*/  ISETP.GE.AND P1, PT, R5, R119, PT ;  /* 0x000000770500720c */ /* 0x000fe20003f26270 */
[----:B------:R-:W-:Y:S01]  /*7bb0*/  VIADD R5, R120, 0xffffff31 ;  /* 0xffffff3178057836 */ /* 0x000fe20000000000 */
[----:B------:R-:W-:Y:S02]  /*7bc0*/  FSEL R219, R60, -INF , !P0 ;  /* 0xff8000003cdb7808 */ /* 0x000fe40004000000 */
[----:B------:R-:W-:Y:S02]  /*7bd0*/  FSEL R137, R62, -INF , !P6 ;  /* 0xff8000003e897808 */ /* 0x000fe40007000000 */
[----:B------:R-:W-:-:S02]  /*7be0*/  ISETP.GE.AND P0, PT, R4, R136, PT ;  /* 0x000000880400720c */ /* 0x000fc40003f06270 */
[-C--:B------:R-:W-:Y:S01]  /*7bf0*/  ISETP.GE.AND P6, PT, R4, R119.reuse, PT ;  /* 0x000000770400720c */ /* 0x080fe20003fc6270 */
[C---:B------:R-:W-:Y:S01]  /*7c00*/  VIADD R4, R120.reuse, 0xffffff38 ;  /* 0xffffff3878047836 */ /* 0x040fe20000000000 */
[----:B------:R-:W-:Y:S02]  /*7c10*/  FSEL R221, R61, -INF , !P5 ;  /* 0xff8000003ddd7808 */ /* 0x000fe40006800000 */
[----:B------:R-:W-:Y:S02]  /*7c20*/  FSEL R215, R63, -INF , !P1 ;  /* 0xff8000003fd77808 */ /* 0x000fe40004800000 */
        /* <DEDUP_REMOVED lines=12> */
[----:B------:R-:W-:Y:S01]  /*7cf0*/  VIADD R5, R120, 0xffffff41 ;  /* 0xffffff4178057836 */ /* 0x000fe20000000000 */
        /* <DEDUP_REMOVED lines=58> */
[----:B------:R-:W-:Y:S01]  /*80a0*/  ISETP.GE.AND P6, PT, R5, R119, PT ;  /* 0x000000770500720c */ /* 0x000fe20003fc6270 */
[----:B------:R-:W-:Y:S01]  /*80b0*/  VIADD R5, R120, 0xffffff78 ;  /* 0xffffff7878057836 */ /* 0x000fe20000000000 */
[----:B------:R-:W-:Y:S02]  /*80c0*/  FSEL R158, R24, -INF , !P0 ;  /* 0xff800000189e7808 */ /* 0x000fe40004000000 */
[----:B------:R-:W-:Y:S02]  /*80d0*/  FSEL R167, R33, -INF , !P5 ;  /* 0xff80000021a77808 */ /* 0x000fe40006800000 */
[-C--:B------:R-:W-:Y:S02]  /*80e0*/  ISETP.GE.AND P0, PT, R5, R136.reuse, PT ;  /* 0x000000880500720c */ /* 0x080fe40003f06270 */
[----:B------:R-:W-:Y:S02]  /*80f0*/  FSEL R124, R35, -INF , !P1 ;  /* 0xff800000237c7808 */ /* 0x000fe40004800000 */
[----:B------:R-:W-:-:S02]  /*8100*/  ISETP.GE.AND P5, PT, R4, R136, PT ;  /* 0x000000880400720c */ /* 0x000fc40003fa6270 */
[----:B------:R-:W-:Y:S01]  /*8110*/  ISETP.GE.AND P1, PT, R4, R119, PT ;  /* 0x000000770400720c */ /* 0x000fe20003f26270 */
[----:B------:R-:W-:Y:S01]  /*8120*/  VIADD R4, R120, 0xffffff71 ;  /* 0xffffff7178047836 */ /* 0x000fe20000000000 */
[----:B------:R-:W-:Y:S02]  /*8130*/  FSEL R160, R20, -INF , !P0 ;  /* 0xff80000014a07808 */ /* 0x000fe40004000000 */
[----:B------:R-:W-:Y:S02]  /*8140*/  ISETP.GE.U32.AND P0, PT, R3, 0x3, PT ;  /* 0x000000030300780c */ /* 0x000fe40003f06070 */
[----:B------:R-:W-:Y:S02]  /*8150*/  FSEL R191, R29, -INF , !P5 ;  /* 0xff8000001dbf7808 */ /* 0x000fe40006800000 */
[----:B------:R-:W-:Y:S02]  /*8160*/  FSEL R125, R31, -INF , !P1 ;  /* 0xff8000001f7d7808 */ /* 0x000fe40004800000 */
[----:B------:R-:W-:-:S02]  /*8170*/  ISETP.GE.AND P5, PT, R4, R136, PT ;  /* 0x000000880400720c */ /* 0x000fc40003fa6270 */
[-C--:B------:R-:W-:Y:S01]  /*8180*/  ISETP.GE.AND P1, PT, R4, R119.reuse, PT ;  /* 0x000000770400720c */ /* 0x080fe20003f26270 */
[----:B------:R-:W-:Y:S01]  /*8190*/  VIADD R4, R120, 0xffffff79 ;  /* 0xffffff7978047836 */ /* 0x000fe20000000000 */
[----:B------:R-:W-:Y:S02]  /*81a0*/  FSEL R120, R26, -INF , !P6 ;  /* 0xff8000001a787808 */ /* 0x000fe40007000000 */
[----:B------:R-:W-:Y:S02]  /*81b0*/  FSEL R195, R25, -INF , !P5 ;  /* 0xff80000019c37808 */ /* 0x000fe40006800000 */
[----:B------:R-:W-:Y:S02]  /*81c0*/  FSEL R121, R27, -INF , !P1 ;  /* 0xff8000001b797808 */ /* 0x000fe40004800000 */
[----:B------:R-:W-:Y:S02]  /*81d0*/  ISETP.GE.AND P6, PT, R4, R136, PT ;  /* 0x000000880400720c */ /* 0x000fe40003fc6270 */
[----:B------:R-:W-:-:S02]  /*81e0*/  ISETP.GE.AND P5, PT, R5, R119, PT ;  /* 0x000000770500720c */ /* 0x000fc40003fa6270 */
[----:B------:R-:W-:Y:S02]  /*81f0*/  ISETP.GE.AND P1, PT, R4, R119, PT ;  /* 0x000000770400720c */ /* 0x000fe40003f26270 */
[----:B------:R-:W-:Y:S02]  /*8200*/  FSEL R197, R21, -INF , !P6 ;  /* 0xff80000015c57808 */ /* 0x000fe40007000000 */
[----:B------:R-:W-:Y:S02]  /*8210*/  FSEL R126, R22, -INF , !P5 ;  /* 0xff800000167e7808 */ /* 0x000fe40006800000 */
[----:B------:R-:W-:Y:S01]  /*8220*/  FSEL R127, R23, -INF , !P1 ;  /* 0xff800000177f7808 */ /* 0x000fe20004800000 */
[----:B------:R-:W-:Y:S06]  /*8230*/  @!P0 BRA `(.L_x_478) ;  /* 0x0000000800308947 */ /* 0x000fec0003800000 */
[----:B------:R-:W-:Y:S05]  /*8240*/  BRA.U !UP1, `(.L_x_479) ;  /* 0x0000000109fc7547 */ /* 0x000fea000b800000 */
[----:B------:R-:W1:Y:S01]  /*8250*/  LDC R8, c[0x0][0x4f0] ;  /* 0x00013c00ff087b82 */ /* 0x000e620000000800 */
[----:B------:R-:W-:Y:S01]  /*8260*/  SHF.L.U32 R9, R3, 0x7, RZ ;  /* 0x0000000703097819 */ /* 0x000fe200000006ff */
[----:B------:R-:W-:Y:S01]  /*8270*/  IMAD.MOV.U32 R10, RZ, RZ, RZ ;  /* 0x000000ffff0a7224 */ /* 0x000fe200078e00ff */
[----:B------:R-:W2:Y:S03]  /*8280*/  LDCU.64 UR4, c[0x0][0x3a0] ;  /* 0x00007400ff0477ac */ /* 0x000ea60008000a00 */
[C---:B------:R-:W-:Y:S01]  /*8290*/  VIADD R21, R9.reuse, 0xfffffe80 ;  /* 0xfffffe8009157836 */ /* 0x040fe20000000000 */
[----:B------:R-:W-:-:S04]  /*82a0*/  IADD3 R9, PT, PT, R9, -0x100, RZ ;  /* 0xffffff0009097810 */ /* 0x000fc80007ffe0ff */
[----:B------:R-:W-:Y:S02]  /*82b0*/  IABS R7, R9 ;  /* 0x0000000900077213 */ /* 0x000fe40000000000 */
[-C--:B-1----:R-:W-:Y:S02]  /*82c0*/  IABS R6, R8.reuse ;  /* 0x0000000800067213 */ /* 0x082fe40000000000 */
[----:B------:R-:W-:Y:S02]  /*82d0*/  LOP3.LUT R9, R9, R8, RZ, 0x3c, !PT ;  /* 0x0000000809097212 */ /* 0x000fe400078e3cff */
[----:B------:R-:W1:Y:S08]  /*82e0*/  I2F.RP R4, R6 ;  /* 0x0000000600047306 */ /* 0x000e700000209400 */
[----:B-1----:R-:W1:Y:S02]  /*82f0*/  MUFU.RCP R11, R4 ;  /* 0x00000004000b7308 */ /* 0x002e640000001000 */
[----:B-1----:R-:W-:-:S06]  /*8300*/  VIADD R11, R11, 0xffffffe ;  /* 0x0ffffffe0b0b7836 */ /* 0x002fcc0000000000 */
[----:B------:R-:W1:Y:S02]  /*8310*/  F2I.FTZ.U32.TRUNC.NTZ R11, R11 ;  /* 0x0000000b000b7305 */ /* 0x000e64000021f000 */
[----:B-1----:R-:W-:-:S04]  /*8320*/  IMAD.MOV R5, RZ, RZ, -R11 ;  /* 0x000000ffff057224 */ /* 0x002fc800078e0a0b */
[----:B------:R-:W-:-:S04]  /*8330*/  IMAD R5, R5, R6, RZ ;  /* 0x0000000605057224 */ /* 0x000fc800078e02ff */
[----:B------:R-:W-:Y:S01]  /*8340*/  IMAD.HI.U32 R5, R11, R5, R10 ;  /* 0x000000050b057227 */ /* 0x000fe200078e000a */
[----:B------:R-:W-:Y:S02]  /*8350*/  IABS R10, R21 ;  /* 0x00000015000a7213 */ /* 0x000fe40000000000 */
[----:B------:R-:W-:-:S03]  /*8360*/  LOP3.LUT R21, R21, R8, RZ, 0x3c, !PT ;  /* 0x0000000815157212 */ /* 0x000fc600078e3cff */
[----:B------:R-:W-:-:S04]  /*8370*/  IMAD.HI.U32 R12, R5, R10, RZ ;  /* 0x0000000a050c7227 */ /* 0x000fc800078e00ff */
[----:B------:R-:W-:Y:S01]  /*8380*/  IMAD.HI.U32 R5, R5, R7, RZ ;  /* 0x0000000705057227 */ /* 0x000fe200078e00ff */
[----:B------:R-:W-:-:S03]  /*8390*/  IADD3 R11, PT, PT, -R12, RZ, RZ ;  /* 0x000000ff0c0b7210 */ /* 0x000fc60007ffe1ff */
[----:B------:R-:W-:Y:S02]  /*83a0*/  IMAD.MOV R4, RZ, RZ, -R5 ;  /* 0x000000ffff047224 */ /* 0x000fe400078e0a05 */
[C---:B------:R-:W-:Y:S02]  /*83b0*/  IMAD R11, R6.reuse, R11, R10 ;  /* 0x0000000b060b7224 */ /* 0x040fe400078e020a */
[----:B------:R-:W-:-:S03]  /*83c0*/  IMAD R7, R6, R4, R7 ;  /* 0x0000000406077224 */ /* 0x000fc600078e0207 */
[C---:B------:R-:W-:Y:S02]  /*83d0*/  ISETP.GT.U32.AND P0, PT, R6.reuse, R11, PT ;  /* 0x0000000b0600720c */ /* 0x040fe40003f04070 */
[----:B------:R-:W-:-:S11]  /*83e0*/  ISETP.GT.U32.AND P5, PT, R6, R7, PT ;  /* 0x000000070600720c */ /* 0x000fd60003fa4070 */
[-C--:B------:R-:W-:Y:S01]  /*83f0*/  @!P0 IADD3 R11, PT, PT, R11, -R6.reuse, RZ ;  /* 0x800000060b0b8210 */ /* 0x080fe20007ffe0ff */
[----:B------:R-:W-:Y:S01]  /*8400*/  @!P0 VIADD R12, R12, 0x1 ;  /* 0x000000010c0c8836 */ /* 0x000fe20000000000 */
[----:B------:R-:W-:Y:S01]  /*8410*/  @!P5 IADD3 R5, PT, PT, R5, 0x1, RZ ;  /* 0x000000010505d810 */ /* 0x000fe20007ffe0ff */
[----:B------:R-:W-:Y:S01]  /*8420*/  @!P5 IMAD.IADD R7, R7, 0x1, -R6 ;  /* 0x000000010707d824 */ /* 0x000fe200078e0a06 */
[-C--:B------:R-:W-:Y:S02]  /*8430*/  ISETP.GE.U32.AND P6, PT, R11, R6.reuse, PT ;  /* 0x000000060b00720c */ /* 0x080fe40003fc6070 */
[----:B------:R-:W-:Y:S02]  /*8440*/  ISETP.GE.AND P5, PT, R21, RZ, PT ;  /* 0x000000ff1500720c */ /* 0x000fe40003fa6270 */
[----:B------:R-:W-:Y:S02]  /*8450*/  ISETP.GE.U32.AND P1, PT, R7, R6, PT ;  /* 0x000000060700720c */ /* 0x000fe40003f26070 */
[----:B------:R-:W-:-:S07]  /*8460*/  ISETP.GE.AND P0, PT, R9, RZ, PT ;  /* 0x000000ff0900720c */ /* 0x000fce0003f06270 */
[----:B------:R-:W-:-:S04]  /*8470*/  @P6 IADD3 R12, PT, PT, R12, 0x1, RZ ;  /* 0x000000010c0c6810 */ /* 0x000fc80007ffe0ff */
[----:B------:R-:W-:Y:S01]  /*8480*/  @P1 VIADD R5, R5, 0x1 ;  /* 0x0000000105051836 */ /* 0x000fe20000000000 */
[----:B------:R-:W-:Y:S01]  /*8490*/  ISETP.NE.AND P1, PT, R8, RZ, PT ;  /* 0x000000ff0800720c */ /* 0x000fe20003f25270 */
[----:B------:R-:W-:-:S03]  /*84a0*/  @!P5 IMAD.MOV R12, RZ, RZ, -R12 ;  /* 0x000000ffff0cd224 */ /* 0x000fc600078e0a0c */
[----:B------:R-:W-:Y:S02]  /*84b0*/  MOV R4, R5 ;  /* 0x0000000500047202 */ /* 0x000fe40000000f00 */
[----:B------:R-:W-:Y:S02]  /*84c0*/  LOP3.LUT R5, RZ, R8, RZ, 0x33, !PT ;  /* 0x00000008ff057212 */ /* 0x000fe400078e33ff */
        /* <DEDUP_REMOVED lines=23> */
.L_x_479:
[----:B------:R-:W-:Y:S01]  /*8640*/  UMOV UR4, URZ ;  /* 0x000000ff00047c82 */ /* 0x000fe20008000000 */
[----:B------:R-:W-:Y:S01]  /*8650*/  IMAD.SHL.U32 R4, R116, 0x80, RZ ;  /* 0x0000008074047824 */ /* 0x000fe200078e00ff */
[----:B------:R-:W-:-:S05]  /*8660*/  IADD3 R5, P0, PT, RZ, -UR4, RZ ;  /* 0x80000004ff057c10 */ /* 0x000fca000ff1e0ff */
[----:B------:R-:W-:-:S05]  /*8670*/  IMAD.X R4, RZ, RZ, ~R4, P0 ;  /* 0x000000ffff047224 */ /* 0x000fca00000e0e04 */
[----:B------:R-:W-:-:S04]  /*8680*/  SHF.R.S64 R5, R5, 0x1f, R4 ;  /* 0x0000001f05057819 */ /* 0x000fc80000001004 */
[----:B------:R-:W-:-:S04]  /*8690*/  IADD3 R176, P0, PT, R5, R176, RZ ;  /* 0x000000b005b07210 */ /* 0x000fc80007f1e0ff */
[----:B------:R-:W-:-:S09]  /*86a0*/  LEA.HI.X.SX32 R177, R4, R177, 0x1, P0 ;  /* 0x000000b104b17211 */ /* 0x000fd200000f0eff */
.L_x_480:
[C---:B------:R-:W-:Y:S01]  /*86b0*/  LEA R6, P0, R116.reuse, R176, 0x6 ;  /* 0x000000b074067211 */ /* 0x040fe200078030ff */
[C---:B------:R-:W-:Y:S01]  /*86c0*/  IMAD.SHL.U32 R4, R116.reuse, 0x40, RZ ;  /* 0x0000004074047824 */ /* 0x040fe200078e00ff */
[----:B------:R-:W-:Y:S01]  /*86d0*/  @!PT LDS RZ, [RZ] ;  /* 0x00000000fffff984 */ /* 0x000fe20000000800 */
[----:B------:R-:W-:Y:S01]  /*86e0*/  @!PT LDS RZ, [RZ] ;  /* 0x00000000fffff984 */ /* 0x000fe20000000800 */
[----:B------:R-:W-:Y:S01]  /*86f0*/  @!PT LDS RZ, [RZ] ;  /* 0x00000000fffff984 */ /* 0x000fe20000000800 */
[----:B------:R1:W-:Y:S01]  /*8700*/  @!P4 LDGSTS.E.BYPASS.LTC128B.128 [R185+0x3000], desc[UR16][R176.64] ;  /* 0x03000000b0b9cfae */ /* 0x0003e2000b981a10 */
[C-C-:B------:R-:W-:Y:S02]  /*8710*/  SHF.L.U64.HI R5, R116.reuse, 0x6, R117.reuse ;  /* 0x0000000674057819 */ /* 0x140fe40000010275 */
[----:B------:R-:W-:Y:S01]  /*8720*/  LEA.HI.X R7, R116, R177, R117, 0x6, P0 ;  /* 0x000000b174077211 */ /* 0x000fe200000f3475 */
[----:B------:R1:W-:Y:S01]  /*8730*/  @P4 STS.128 [R185+0x3000], RZ ;  /* 0x003000ffb9004388 */ /* 0x0003e20000000c00 */
[----:B------:R-:W-:-:S03]  /*8740*/  IADD3 R8, P1, PT, R4, R6, RZ ;  /* 0x0000000604087210 */ /* 0x000fc60007f3e0ff */
[----:B------:R-:W-:Y:S01]  /*8750*/  @!PT LDS RZ, [RZ] ;  /* 0x00000000fffff984 */ /* 0x000fe20000000800 */
[----:B------:R-:W-:Y:S01]  /*8760*/  @!PT LDS RZ, [RZ] ;  /* 0x00000000fffff984 */ /* 0x000fe20000000800 */
[----:B------:R-:W-:Y:S01]  /*8770*/  @!PT LDS RZ, [RZ] ;  /* 0x00000000fffff984 */ /* 0x000fe20000000800 */
[----:B------:R1:W-:Y:S01]  /*8780*/  @!P3 LDGSTS.E.BYPASS.LTC128B.128 [R185+0x5000], desc[UR16][R176.64+0x40] ;  /* 0x05000040b0b9bfae */ /* 0x0003e2000b981a10 */
[----:B------:R-:W-:Y:S01]  /*8790*/  IADD3 R4, P0, PT, R4, R8, RZ ;  /* 0x0000000804047210 */ /* 0x000fe20007f1e0ff */
[C---:B------:R-:W-:Y:S02]  /*87a0*/  IMAD.X R9, R5.reuse, 0x1, R7, P1 ;  /* 0x0000000105097824 */ /* 0x040fe400008e0607 */
[----:B------:R1:W-:Y:S02]  /*87b0*/  @P3 STS.128 [R185+0x5000], RZ ;  /* 0x005000ffb9003388 */ /* 0x0003e40000000c00 */
[----:B------:R-:W-:Y:S02]  /*87c0*/  IMAD.X R5, R5, 0x1, R9, P0 ;  /* 0x0000000105057824 */ /* 0x000fe400000e0609 */
        /* <DEDUP_REMOVED lines=50> */
[----:B------:R-:W0:Y:S02]  /*8af0*/  LDGDEPBAR ;  /* 0x00000000000079af */ /* 0x000e240000000000 */
.L_x_478:
[----:B-1----:R-:W-:Y:S01]  /*8b00*/  FMNMX3.FTZ R4, R2, R131, R149, !PT ;  /* 0x0000008302047276 */ /* 0x002fe20007810095 */
[----:B------:R-:W-:Y:S01]  /*8b10*/  LDSM.16.MT88.4 R24, [R169+0xb000] ;  /* 0x00b00000a918783b */ /* 0x000fe20000004200 */
[----:B------:R-:W-:Y:S02]  /*8b20*/  FMNMX3.FTZ R6, R0, R129, R19, !PT ;  /* 0x0000008100067276 */ /* 0x000fe40007810013 */
[----:B------:R-:W-:Y:S01]  /*8b30*/  FMNMX3.FTZ R4, R4, R239, R13, !PT ;  /* 0x000000ef04047276 */ /* 0x000fe2000781000d */
[----:B------:R-:W-:Y:S01]  /*8b40*/  LDSM.16.MT88.4 R8, [R169+0x9000] ;  /* 0x00900000a908783b */ /* 0x000fe20000004200 */
[----:B------:R-:W-:Y:S02]  /*8b50*/  FMNMX3.FTZ R6, R6, R17, R15, !PT ;  /* 0x0000001106067276 */ /* 0x000fe4000781000f */
[----:B------:R-:W-:Y:S01]  /*8b60*/  FMNMX3.FTZ R4, R4, R233, R235, !PT ;  /* 0x000000e904047276 */ /* 0x000fe200078100eb */
[----:B------:R-:W-:Y:S01]  /*8b70*/  LDSM.16.MT88.4 R32, [R118+0xb000] ;  /* 0x00b000007620783b */ /* 0x000fe20000004200 */
[----:B------:R-:W-:-:S02]  /*8b80*/  FMNMX3.FTZ R6, R6, R229, R227, !PT ;  /* 0x000000e506067276 */ /* 0x000fc400078100e3 */
[----:B------:R-:W-:Y:S01]  /*8b90*/  FMNMX3.FTZ R4, R4, R237, R231, !PT ;  /* 0x000000ed04047276 */ /* 0x000fe200078100e7 */
        /* <DEDUP_REMOVED lines=28> */
[----:B------:R-:W-:-:S03]  /*8d60*/  FMNMX3.FTZ R6, R6, R126, R127, !PT ;  /* 0x0000007e06067276 */ /* 0x000fc6000781007f */
[----:B------:R-:W1:Y:S04]  /*8d70*/  SHFL.BFLY PT, R4, R7, 0x2, 0x1f ;  /* 0x0c401f0007047f89 */ /* 0x000e6800000e0000 */
[----:B------:R-:W2:Y:S01]  /*8d80*/  SHFL.BFLY PT, R5, R6, 0x2, 0x1f ;  /* 0x0c401f0006057f89 */ /* 0x000ea200000e0000 */
[----:B-1----:R-:W-:Y:S02]  /*8d90*/  FMNMX.FTZ R4, R7, R4, !PT ;  /* 0x0000000407047209 */ /* 0x002fe40007810000 */
[----:B--2---:R-:W-:-:S03]  /*8da0*/  FMNMX.FTZ R5, R6, R5, !PT ;  /* 0x0000000506057209 */ /* 0x004fc60007810000 */
[----:B------:R-:W1:Y:S04]  /*8db0*/  SHFL.BFLY PT, R57, R4, 0x1, 0x1f ;  /* 0x0c201f0004397f89 */ /* 0x000e6800000e0000 */
[----:B------:R-:W2:Y:S01]  /*8dc0*/  SHFL.BFLY PT, R56, R5, 0x1, 0x1f ;  /* 0x0c201f0005387f89 */ /* 0x000ea200000e0000 */
[----:B-1----:R-:W-:Y:S02]  /*8dd0*/  FMNMX.FTZ R57, R4, R57, !PT ;  /* 0x0000003904397209 */ /* 0x002fe40007810000 */
[----:B--2---:R-:W-:-:S03]  /*8de0*/  FMNMX.FTZ R56, R5, R56, !PT ;  /* 0x0000003805387209 */ /* 0x004fc60007810000 */
[C---:B------:R-:W-:Y:S01]  /*8df0*/  FMUL.FTZ R162, R57.reuse, UR6 ;  /* 0x0000000639a27c20 */ /* 0x040fe20008410000 */
[C---:B------:R-:W-:Y:S02]  /*8e00*/  FSETP.NEU.FTZ.AND P1, PT, R57.reuse, -INF , PT ;  /* 0xff8000003900780b */ /* 0x040fe40003f3d000 */
[C---:B------:R-:W-:Y:S01]  /*8e10*/  FSETP.NEU.FTZ.AND P0, PT, R56.reuse, -INF , PT ;  /* 0xff8000003800780b */ /* 0x040fe20003f1d000 */
[----:B------:R-:W-:Y:S01]  /*8e20*/  FMUL.FTZ R128, R56, UR6 ;  /* 0x0000000638807c20 */ /* 0x000fe20008410000 */
[----:B------:R-:W-:Y:S02]  /*8e30*/  FSEL R162, R162, RZ, P1 ;  /* 0x000000ffa2a27208 */ /* 0x000fe40000800000 */
[----:B------:R-:W-:Y:S02]  /*8e40*/  FSEL R7, R57, RZ, P1 ;  /* 0x000000ff39077208 */ /* 0x000fe40000800000 */
[----:B------:R-:W-:Y:S01]  /*8e50*/  FSEL R5, R56, RZ, P0 ;  /* 0x000000ff38057208 */ /* 0x000fe20000000000 */
[--C-:B------:R-:W-:Y:S01]  /*8e60*/  FFMA.FTZ R164, R131, UR6, -R162.reuse ;  /* 0x0000000683a47c23 */ /* 0x100fe200080108a2 */
[----:B------:R-:W-:Y:S01]  /*8e70*/  FSEL R128, R128, RZ, P0 ;  /* 0x000000ff80807208 */ /* 0x000fe20000000000 */
[----:B------:R-:W-:Y:S01]  /*8e80*/  FADD.FTZ R7, R2, -R7 ;  /* 0x8000000702077221 */ /* 0x000fe20000010000 */
[--C-:B------:R-:W-:Y:S01]  /*8e90*/  FFMA.FTZ R140, R149, UR6, -R162.reuse ;  /* 0x00000006958c7c23 */ /* 0x100fe200080108a2 */
[----:B------:R-:W-:Y:S01]  /*8ea0*/  FADD.FTZ R5, R0, -R5 ;  /* 0x8000000500057221 */ /* 0x000fe20000010000 */
[----:B------:R-:W-:Y:S01]  /*8eb0*/  FFMA.FTZ R132, R239, UR6, -R162 ;  /* 0x00000006ef847c23 */ /* 0x000fe200080108a2 */
[--C-:B------:R-:W-:Y:S01]  /*8ec0*/  FFMA.FTZ R142, R19, UR6, -R128.reuse ;  /* 0x00000006138e7c23 */ /* 0x100fe20008010880 */
[--C-:B------:R-:W-:Y:S01]  /*8ed0*/  FFMA.FTZ R131, R17, UR6, -R128.reuse ;  /* 0x0000000611837c23 */ /* 0x100fe20008010880 */
[--C-:B------:R-:W-:Y:S01]  /*8ee0*/  FFMA.FTZ R149, R129, UR6, -R128.reuse ;  /* 0x0000000681957c23 */ /* 0x100fe20008010880 */
[----:B------:R-:W1:Y:S01]  /*8ef0*/  LDSM.16.MT88.4 R16, [R118+0x9000] ;  /* 0x009000007610783b */ /* 0x000e620000004200 */
[----:B------:R-:W-:Y:S01]  /*8f00*/  FMUL.FTZ R166, R7, UR6 ;  /* 0x0000000607a67c20 */ /* 0x000fe20008410000 */
[----:B------:R-:W-:Y:S01]  /*8f10*/  FMUL.FTZ R144, R5, UR6 ;  /* 0x0000000605907c20 */ /* 0x000fe20008410000 */
[----:B------:R-:W-:Y:S01]  /*8f20*/  FFMA.FTZ R0, R15, UR6, -R128 ;  /* 0x000000060f007c23 */ /* 0x000fe20008010880 */
[--C-:B------:R-:W-:Y:S01]  /*8f30*/  FFMA.FTZ R13, R13, UR6, -R162.reuse ;  /* 0x000000060d0d7c23 */ /* 0x100fe200080108a2 */
[----:B------:R-:W-:Y:S01]  /*8f40*/  MUFU.EX2 R164, R164 ;  /* 0x000000a400a47308 */ /* 0x000fe20000000800 */
[--C-:B------:R-:W-:Y:S01]  /*8f50*/  FFMA.FTZ R59, R235, UR6, -R162.reuse ;  /* 0x00000006eb3b7c23 */ /* 0x100fe200080108a2 */
[--C-:B------:R-:W-:Y:S01]  /*8f60*/  FFMA.FTZ R117, R237, UR6, -R162.reuse ;  /* 0x00000006ed757c23 */ /* 0x100fe200080108a2 */
[----:B------:R-:W-:Y:S01]  /*8f70*/  FFMA.FTZ R58, R231, UR6, -R162 ;  /* 0x00000006e73a7c23 */ /* 0x000fe200080108a2 */
[----:B------:R-:W2:Y:S01]  /*8f80*/  MUFU.EX2 R140, R140 ;  /* 0x0000008c008c7308 */ /* 0x000ea20000000800 */
[--C-:B------:R-:W-:Y:S01]  /*8f90*/  FFMA.FTZ R116, R227, UR6, -R128.reuse ;  /* 0x00000006e3747c23 */ /* 0x100fe20008010880 */
[--C-:B------:R-:W-:Y:S01]  /*8fa0*/  FFMA.FTZ R119, R223, UR6, -R128.reuse ;  /* 0x00000006df777c23 */ /* 0x100fe20008010880 */
[----:B------:R-:W-:Y:S01]  /*8fb0*/  FFMA.FTZ R2, R225, UR6, -R128 ;  /* 0x00000006e1027c23 */ /* 0x000fe20008010880 */
[----:B------:R-:W-:Y:S01]  /*8fc0*/  MUFU.EX2 R132, R132 ;  /* 0x0000008400847308 */ /* 0x000fe20000000800 */
[--C-:B------:R-:W-:Y:S01]  /*8fd0*/  FFMA.FTZ R134, R135, UR6, -R162.reuse ;  /* 0x0000000687867c23 */ /* 0x100fe200080108a2 */
[----:B------:R-:W-:Y:S01]  /*8fe0*/  FFMA.FTZ R130, R221, UR6, -R162 ;  /* 0x00000006dd827c23 */ /* 0x000fe200080108a2 */
[--C-:B------:R-:W-:Y:S01]  /*8ff0*/  FFMA.FTZ R138, R139, UR6, -R128.reuse ;  /* 0x000000068b8a7c23 */ /* 0x100fe20008010880 */
[----:B------:R-:W3:Y:S01]  /*9000*/  MUFU.EX2 R129, R13 ;  /* 0x0000000d00817308 */ /* 0x000ee20000000800 */
[--C-:B------:R-:W-:Y:S01]  /*9010*/  FFMA.FTZ R137, R137, UR6, -R128.reuse ;  /* 0x0000000689897c23 */ /* 0x100fe20008010880 */
[--C-:B------:R-:W-:Y:S01]  /*9020*/  FFMA.FTZ R136, R215, UR6, -R128.reuse ;  /* 0x00000006d7887c23 */ /* 0x100fe20008010880 */
[----:B------:R-:W-:Y:S01]  /*9030*/  FFMA.FTZ R217, R217, UR6, -R128 ;  /* 0x00000006d9d97c23 */ /* 0x000fe20008010880 */
[----:B------:R-:W-:Y:S01]  /*9040*/  MUFU.EX2 R149, R149 ;  /* 0x0000009500957308 */ /* 0x000fe20000000800 */
[--C-:B------:R-:W-:Y:S01]  /*9050*/  FFMA.FTZ R192, R201, UR6, -R162.reuse ;  /* 0x00000006c9c07c23 */ /* 0x100fe200080108a2 */
[----:B--2---:R-:W-:Y:S01]  /*9060*/  F2FP.BF16.F32.PACK_AB R48, R140, R164 ;  /* 0x000000a48c30723e */ /* 0x004fe200000010ff */
[----:B------:R-:W-:Y:S01]  /*9070*/  FFMA.FTZ R190, R213, UR6, -R162 ;  /* 0x00000006d5be7c23 */ /* 0x000fe200080108a2 */
[----:B------:R-:W2:Y:S01]  /*9080*/  MUFU.EX2 R142, R142 ;  /* 0x0000008e008e7308 */ /* 0x000ea20000000800 */
[--C-:B------:R-:W-:Y:S01]  /*9090*/  FFMA.FTZ R198, R205, UR6, -R128.reuse ;  /* 0x00000006cdc67c23 */ /* 0x100fe20008010880 */
[--C-:B------:R-:W-:Y:S01]  /*90a0*/  FFMA.FTZ R203, R203, UR6, -R128.reuse ;  /* 0x00000006cbcb7c23 */ /* 0x100fe20008010880 */
[--C-:B------:R-:W-:Y:S01]  /*90b0*/  FFMA.FTZ R196, R207, UR6, -R128.reuse ;  /* 0x00000006cfc47c23 */ /* 0x100fe20008010880 */
[----:B------:R-:W4:Y:S01]  /*90c0*/  MUFU.EX2 R166, R166 ;  /* 0x000000a600a67308 */ /* 0x000f220000000800 */
[----:B------:R-:W-:Y:S01]  /*90d0*/  FFMA.FTZ R209, R209, UR6, -R128 ;  /* 0x00000006d1d17c23 */ /* 0x000fe20008010880 */
[----:B---3--:R-:W-:Y:S01]  /*90e0*/  F2FP.BF16.F32.PACK_AB R50, R129, R132 ;  /* 0x000000848132723e */ /* 0x008fe200000010ff */
[--C-:B------:R-:W-:Y:S01]  /*90f0*/  FFMA.FTZ R163, R163, UR6, -R162.reuse ;  /* 0x00000006a3a37c23 */ /* 0x100fe200080108a2 */
[----:B------:R-:W3:Y:S01]  /*9100*/  MUFU.EX2 R144, R144 ;  /* 0x0000009000907308 */ /* 0x000ee20000000800 */
[----:B------:R-:W-:Y:S01]  /*9110*/  FFMA.FTZ R148, R148, UR6, -R162 ;  /* 0x0000000694947c23 */ /* 0x000fe200080108a2 */
[----:B------:R-:W-:Y:S01]  /*9120*/  FFMA.FTZ R159, R159, UR6, -R128 ;  /* 0x000000069f9f7c23 */ /* 0x000fe20008010880 */
[--C-:B------:R-:W-:Y:S01]  /*9130*/  FFMA.FTZ R152, R152, UR6, -R162.reuse ;  /* 0x0000000698987c23 */ /* 0x100fe200080108a2 */
[----:B------:R-:W-:Y:S01]  /*9140*/  MUFU.EX2 R131, R131 ;  /* 0x0000008300837308 */ /* 0x000fe20000000800 */
[--C-:B------:R-:W-:Y:S01]  /*9150*/  FFMA.FTZ R161, R161, UR6, -R162.reuse ;  /* 0x00000006a1a17c23 */ /* 0x100fe200080108a2 */
[----:B--2---:R-:W-:Y:S01]  /*9160*/  F2FP.BF16.F32.PACK_AB R49, R142, R149 ;  /* 0x000000958e31723e */ /* 0x004fe200000010ff */
[--C-:B------:R-:W-:Y:S01]  /*9170*/  FFMA.FTZ R165, R165, UR6, -R162.reuse ;  /* 0x00000006a5a57c23 */ /* 0x100fe200080108a2 */
[----:B------:R-:W2:Y:S01]  /*9180*/  MUFU.EX2 R0, R0 ;  /* 0x0000000000007308 */ /* 0x000ea20000000800 */
[--C-:B------:R-:W-:Y:S01]  /*9190*/  FFMA.FTZ R167, R167, UR6, -R162.reuse ;  /* 0x00000006a7a77c23 */ /* 0x100fe200080108a2 */
[-C--:B----4-:R-:W-:Y:S01]  /*91a0*/  FMUL.FTZ R20, R80, R166.reuse ;  /* 0x000000a650147220 */ /* 0x090fe20000410000 */
[-C--:B------:R-:W-:Y:S01]  /*91b0*/  FMUL.FTZ R21, R81, R166.reuse ;  /* 0x000000a651157220 */ /* 0x080fe20000410000 */
[-C--:B------:R-:W-:Y:S01]  /*91c0*/  FMUL.FTZ R44, R104, R166.reuse ;  /* 0x000000a6682c7220 */ /* 0x080fe20000410000 */
[----:B------:R-:W-:Y:S01]  /*91d0*/  FMUL.FTZ R45, R105, R166 ;  /* 0x000000a6692d7220 */ /* 0x000fe20000410000 */
[-C--:B---3--:R-:W-:Y:S01]  /*91e0*/  FMUL.FTZ R22, R82, R144.reuse ;  /* 0x0000009052167220 */ /* 0x088fe20000410000 */
[----:B------:R-:W-:Y:S01]  /*91f0*/  FMUL.FTZ R23, R83, R144 ;  /* 0x0000009053177220 */ /* 0x000fe20000410000 */
[-C--:B------:R-:W-:Y:S01]  /*9200*/  FMUL.FTZ R84, R84, R166.reuse ;  /* 0x000000a654547220 */ /* 0x080fe20000410000 */
[----:B------:R-:W-:Y:S01]  /*9210*/  FMUL.FTZ R85, R85, R166 ;  /* 0x000000a655557220 */ /* 0x000fe20000410000 */
[-C--:B------:R-:W-:Y:S01]  /*9220*/  FMUL.FTZ R86, R86, R144.reuse ;  /* 0x0000009056567220 */ /* 0x080fe20000410000 */
[----:B------:R-:W-:Y:S01]  /*9230*/  FMUL.FTZ R87, R87, R144 ;  /* 0x0000009057577220 */ /* 0x000fe20000410000 */
[----:B------:R-:W-:Y:S01]  /*9240*/  FFMA.FTZ R104, R233, UR6, -R162 ;  /* 0x00000006e9687c23 */ /* 0x000fe200080108a2 */
[----:B------:R-:W-:Y:S01]  /*9250*/  FFMA.FTZ R105, R229, UR6, -R128 ;  /* 0x00000006e5697c23 */ /* 0x000fe20008010880 */
[----:B--2---:R-:W-:Y:S01]  /*9260*/  F2FP.BF16.F32.PACK_AB R51, R0, R131 ;  /* 0x000000830033723e */ /* 0x004fe200000010ff */
[-C--:B------:R-:W-:Y:S01]  /*9270*/  FMUL.FTZ R4, R112, R166.reuse ;  /* 0x000000a670047220 */ /* 0x080fe20000410000 */
[----:B------:R-:W-:Y:S01]  /*9280*/  FMUL.FTZ R5, R113, R166 ;  /* 0x000000a671057220 */ /* 0x000fe20000410000 */
[-C--:B------:R-:W-:Y:S01]  /*9290*/  FMUL.FTZ R6, R114, R144.reuse ;  /* 0x0000009072067220 */ /* 0x080fe20000410000 */
[----:B------:R-:W-:Y:S01]  /*92a0*/  FMUL.FTZ R7, R115, R144 ;  /* 0x0000009073077220 */ /* 0x000fe20000410000 */
[-C--:B------:R-:W-:Y:S01]  /*92b0*/  FMUL.FTZ R68, R68, R166.reuse ;  /* 0x000000a644447220 */ /* 0x080fe20000410000 */
[----:B------:R-:W-:Y:S01]  /*92c0*/  FMUL.FTZ R69, R69, R166 ;  /* 0x000000a645457220 */ /* 0x000fe20000410000 */
[-C--:B------:R-:W-:Y:S01]  /*92d0*/  FMUL.FTZ R70, R70, R144.reuse ;  /* 0x0000009046467220 */ /* 0x080fe20000410000 */
[----:B------:R-:W-:Y:S01]  /*92e0*/  FMUL.FTZ R71, R71, R144 ;  /* 0x0000009047477220 */ /* 0x000fe20000410000 */
[C---:B------:R-:W-:Y:S01]  /*92f0*/  HMMA.16816.F32.BF16 R20, R48.reuse, R24, R20 ;  /* 0x000000183014723c */ /* 0x040fe20000041814 */
[----:B------:R-:W-:Y:S01]  /*9300*/  MUFU.EX2 R104, R104 ;  /* 0x0000006800687308 */ /* 0x000fe20000000800 */
[-C--:B------:R-:W-:Y:S01]  /*9310*/  FMUL.FTZ R12, R72, R166.reuse ;  /* 0x000000a6480c7220 */ /* 0x080fe20000410000 */
[----:B------:R-:W-:Y:S01]  /*9320*/  FMUL.FTZ R13, R73, R166 ;  /* 0x000000a6490d7220 */ /* 0x000fe20000410000 */
[-C--:B------:R-:W-:Y:S01]  /*9330*/  FMUL.FTZ R14, R74, R144.reuse ;  /* 0x000000904a0e7220 */ /* 0x080fe20000410000 */
[----:B------:R-:W2:Y:S01]  /*9340*/  MUFU.EX2 R59, R59 ;  /* 0x0000003b003b7308 */ /* 0x000ea20000000800 */
[----:B------:R-:W-:Y:S01]  /*9350*/  FMUL.FTZ R15, R75, R144 ;  /* 0x000000904b0f7220 */ /* 0x000fe20000410000 */
[-C--:B------:R-:W-:Y:S01]  /*9360*/  FMUL.FTZ R28, R88, R166.reuse ;  /* 0x000000a6581c7220 */ /* 0x080fe20000410000 */
[C---:B------:R-:W-:Y:S01]  /*9370*/  HMMA.16816.F32.BF16 R24, R48.reuse, R26, R84 ;  /* 0x0000001a3018723c */ /* 0x040fe20000041854 */
[----:B------:R-:W-:Y:S01]  /*9380*/  MUFU.EX2 R117, R117 ;  /* 0x0000007500757308 */ /* 0x000fe20000000800 */
[----:B------:R-:W-:Y:S01]  /*9390*/  FMUL.FTZ R29, R89, R166 ;  /* 0x000000a6591d7220 */ /* 0x000fe20000410000 */
[-C--:B------:R-:W-:Y:S01]  /*93a0*/  FMUL.FTZ R30, R90, R144.reuse ;  /* 0x000000905a1e7220 */ /* 0x080fe20000410000 */
[----:B------:R-:W-:Y:S01]  /*93b0*/  FMUL.FTZ R31, R91, R144 ;  /* 0x000000905b1f7220 */ /* 0x000fe20000410000 */
[----:B------:R-:W-:Y:S01]  /*93c0*/  MUFU.EX2 R58, R58 ;  /* 0x0000003a003a7308 */ /* 0x000fe20000000800 */
[-C--:B------:R-:W-:Y:S01]  /*93d0*/  FMUL.FTZ R36, R96, R166.reuse ;  /* 0x000000a660247220 */ /* 0x080fe20000410000 */
[----:B------:R-:W-:Y:S01]  /*93e0*/  FMUL.FTZ R37, R97, R166 ;  /* 0x000000a661257220 */ /* 0x000fe20000410000 */
[C---:B------:R-:W-:Y:S01]  /*93f0*/  HMMA.16816.F32.BF16 R4, R48.reuse, R8, R4 ;  /* 0x000000083004723c */ /* 0x040fe20000041804 */
[----:B------:R-:W-:Y:S01]  /*9400*/  MUFU.EX2 R105, R105 ;  /* 0x0000006900697308 */ /* 0x000fe20000000800 */
[-C--:B------:R-:W-:Y:S01]  /*9410*/  FMUL.FTZ R38, R98, R144.reuse ;  /* 0x0000009062267220 */ /* 0x080fe20000410000 */
[----:B------:R-:W-:Y:S01]  /*9420*/  FMUL.FTZ R39, R99, R144 ;  /* 0x0000009063277220 */ /* 0x000fe20000410000 */
[-C--:B------:R-:W-:Y:S01]  /*9430*/  FMUL.FTZ R76, R76, R166.reuse ;  /* 0x000000a64c4c7220 */ /* 0x080fe20000410000 */
[----:B------:R-:W3:Y:S01]  /*9440*/  MUFU.EX2 R116, R116 ;  /* 0x0000007400747308 */ /* 0x000ee20000000800 */
[----:B------:R-:W-:Y:S01]  /*9450*/  FMUL.FTZ R77, R77, R166 ;  /* 0x000000a64d4d7220 */ /* 0x000fe20000410000 */
[-C--:B------:R-:W-:Y:S01]  /*9460*/  FMUL.FTZ R78, R78, R144.reuse ;  /* 0x000000904e4e7220 */ /* 0x080fe20000410000 */
[C---:B------:R-:W-:Y:S01]  /*9470*/  HMMA.16816.F32.BF16 R8, R48.reuse, R10, R68 ;  /* 0x0000000a3008723c */ /* 0x040fe20000041844 */
[----:B------:R-:W-:Y:S01]  /*9480*/  MUFU.EX2 R119, R119 ;  /* 0x0000007700777308 */ /* 0x000fe20000000800 */
[----:B------:R-:W-:Y:S01]  /*9490*/  FMUL.FTZ R79, R79, R144 ;  /* 0x000000904f4f7220 */ /* 0x000fe20000410000 */
[-C--:B------:R-:W-:Y:S01]  /*94a0*/  FMUL.FTZ R92, R92, R166.reuse ;  /* 0x000000a65c5c7220 */ /* 0x080fe20000410000 */
[----:B------:R-:W-:Y:S01]  /*94b0*/  FMUL.FTZ R93, R93, R166 ;  /* 0x000000a65d5d7220 */ /* 0x000fe20000410000 */
[----:B------:R-:W4:Y:S01]  /*94c0*/  MUFU.EX2 R2, R2 ;  /* 0x0000000200027308 */ /* 0x000f220000000800 */
[-C--:B------:R-:W-:Y:S01]  /*94d0*/  FMUL.FTZ R94, R94, R144.reuse ;  /* 0x000000905e5e7220 */ /* 0x080fe20000410000 */
[----:B------:R-:W-:Y:S01]  /*94e0*/  FMUL.FTZ R95, R95, R144 ;  /* 0x000000905f5f7220 */ /* 0x000fe20000410000 */
[-C--:B------:R-:W-:Y:S01]  /*94f0*/  FMUL.FTZ R100, R100, R166.reuse ;  /* 0x000000a664647220 */ /* 0x080fe20000410000 */
[----:B------:R-:W-:Y:S01]  /*9500*/  FMUL.FTZ R101, R101, R166 ;  /* 0x000000a665657220 */ /* 0x000fe20000410000 */
[-C--:B------:R-:W-:Y:S01]  /*9510*/  FMUL.FTZ R102, R102, R144.reuse ;  /* 0x0000009066667220 */ /* 0x080fe20000410000 */
[-C--:B------:R-:W-:Y:S01]  /*9520*/  FMUL.FTZ R103, R103, R144.reuse ;  /* 0x0000009067677220 */ /* 0x080fe20000410000 */
[-C--:B------:R-:W-:Y:S01]  /*9530*/  FMUL.FTZ R46, R106, R144.reuse ;  /* 0x000000906a2e7220 */ /* 0x080fe20000410000 */
[----:B------:R-:W-:Y:S01]  /*9540*/  FMUL.FTZ R47, R107, R144 ;  /* 0x000000906b2f7220 */ /* 0x000fe20000410000 */
[----:B------:R-:W5:Y:S01]  /*9550*/  LDSM.16.MT88.4 R68, [R169+0x9400] ;  /* 0x00940000a944783b */ /* 0x000f620000004200 */
[-C--:B------:R-:W-:Y:S01]  /*9560*/  FMUL.FTZ R108, R108, R166.reuse ;  /* 0x000000a66c6c7220 */ /* 0x080fe20000410000 */
[----:B------:R-:W-:Y:S01]  /*9570*/  FMUL.FTZ R109, R109, R166 ;  /* 0x000000a66d6d7220 */ /* 0x000fe20000410000 */
[-C--:B------:R-:W-:Y:S01]  /*9580*/  FMUL.FTZ R110, R110, R144.reuse ;  /* 0x000000906e6e7220 */ /* 0x080fe20000410000 */
[----:B------:R-:W-:Y:S01]  /*9590*/  FMUL.FTZ R111, R111, R144 ;  /* 0x000000906f6f7220 */ /* 0x000fe20000410000 */
[C---:B-1----:R-:W-:Y:S01]  /*95a0*/  HMMA.16816.F32.BF16 R12, R48.reuse, R16, R12 ;  /* 0x00000010300c723c */ /* 0x042fe2000004180c */
[----:B------:R-:W-:Y:S01]  /*95b0*/  MUFU.EX2 R134, R134 ;  /* 0x0000008600867308 */ /* 0x000fe20000000800 */
[----:B------:R-:W-:Y:S01]  /*95c0*/  FFMA.FTZ R193, R193, R166, R164 ;  /* 0x000000a6c1c17223 */ /* 0x000fe200000100a4 */
[--C-:B------:R-:W-:Y:S01]  /*95d0*/  FFMA.FTZ R164, R151, UR6, -R128.reuse ;  /* 0x0000000697a47c23 */ /* 0x100fe20008010880 */
[--C-:B------:R-:W-:Y:S01]  /*95e0*/  FFMA.FTZ R151, R153, UR6, -R128.reuse ;  /* 0x0000000699977c23 */ /* 0x100fe20008010880 */
[----:B------:R-:W-:Y:S01]  /*95f0*/  MUFU.EX2 R130, R130 ;  /* 0x0000008200827308 */ /* 0x000fe20000000800 */
[----:B------:R-:W-:Y:S01]  /*9600*/  FFMA.FTZ R153, R155, UR6, -R128 ;  /* 0x000000069b997c23 */ /* 0x000fe20008010880 */
[----:B------:R-:W-:Y:S01]  /*9610*/  FFMA.FTZ R155, R150, UR6, -R162 ;  /* 0x00000006969b7c23 */ /* 0x000fe200080108a2 */
[C---:B------:R-:W-:Y:S01]  /*9620*/  HMMA.16816.F32.BF16 R28, R48.reuse, R32, R28 ;  /* 0x00000020301c723c */ /* 0x040fe2000004181c */
[----:B------:R-:W-:Y:S01]  /*9630*/  MUFU.EX2 R139, R217 ;  /* 0x000000d9008b7308 */ /* 0x000fe20000000800 */
[----:B------:R-:W-:Y:S01]  /*9640*/  LDSM.16.MT88.4 R72, [R169+0xc000] ;  /* 0x00c00000a948783b */ /* 0x000fe20000004200 */
[----:B------:R-:W-:Y:S01]  /*9650*/  FFMA.FTZ R166, R141, UR6, -R128 ;  /* 0x000000068da67c23 */ /* 0x000fe20008010880 */
[----:B------:R-:W-:Y:S01]  /*9660*/  FFMA.FTZ R191, R191, UR6, -R162 ;  /* 0x00000006bfbf7c23 */ /* 0x000fe200080108a2 */
[----:B------:R-:W-:Y:S01]  /*9670*/  MUFU.EX2 R138, R138 ;  /* 0x0000008a008a7308 */ /* 0x000fe20000000800 */
[----:B------:R-:W-:Y:S01]  /*9680*/  FFMA.FTZ R124, R124, UR6, -R128 ;  /* 0x000000067c7c7c23 */ /* 0x000fe20008010880 */
[----:B------:R-:W-:Y:S01]  /*9690*/  LDSM.16.MT88.4 R84, [R169+0xc800] ;  /* 0x00c80000a954783b */ /* 0x000fe20000004200 */
[C---:B------:R-:W-:Y:S01]  /*96a0*/  HMMA.16816.F32.BF16 R36, R48.reuse, R40, R36 ;  /* 0x000000283024723c */ /* 0x040fe20000041824 */
[----:B------:R-:W-:Y:S01]  /*96b0*/  MUFU.EX2 R137, R137 ;  /* 0x0000008900897308 */ /* 0x000fe20000000800 */
[----:B------:R-:W-:Y:S01]  /*96c0*/  FFMA.FTZ R149, R194, R144, R149 ;  /* 0x00000090c2957223 */ /* 0x000fe20000010095 */
[----:B------:R-:W-:Y:S01]  /*96d0*/  FADD.FTZ R193, R140, R193 ;  /* 0x000000c18cc17221 */ /* 0x000fe20000010000 */
[--C-:B------:R-:W-:Y:S01]  /*96e0*/  FFMA.FTZ R158, R158, UR6, -R162.reuse ;  /* 0x000000069e9e7c23 */ /* 0x100fe200080108a2 */
[----:B------:R-:W-:Y:S01]  /*96f0*/  MUFU.EX2 R136, R136 ;  /* 0x0000008800887308 */ /* 0x000fe20000000800 */
[----:B------:R-:W-:Y:S01]  /*9700*/  FADD.FTZ R142, R142, R149 ;  /* 0x000000958e8e7221 */ /* 0x000fe20000010000 */
[----:B------:R-:W-:Y:S01]  /*9710*/  FADD.FTZ R132, R132, R193 ;  /* 0x000000c184847221 */ /* 0x000fe20000010000 */
[C---:B------:R-:W-:Y:S01]  /*9720*/  HMMA.16816.F32.BF16 R16, R48.reuse, R18, R76 ;  /* 0x000000123010723c */ /* 0x040fe2000004184c */
[----:B------:R-:W-:Y:S01]  /*9730*/  MUFU.EX2 R192, R192 ;  /* 0x000000c000c07308 */ /* 0x000fe20000000800 */
[----:B------:R-:W-:Y:S01]  /*9740*/  FFMA.FTZ R76, R156, UR6, -R162 ;  /* 0x000000069c4c7c23 */ /* 0x000fe200080108a2 */
[----:B------:R-:W-:Y:S01]  /*9750*/  FFMA.FTZ R156, R145, UR6, -R128 ;  /* 0x00000006919c7c23 */ /* 0x000fe20008010880 */
[----:B------:R-:W-:Y:S01]  /*9760*/  FFMA.FTZ R77, R154, UR6, -R162 ;  /* 0x000000069a4d7c23 */ /* 0x000fe200080108a2 */
[----:B------:R-:W-:Y:S01]  /*9770*/  MUFU.EX2 R190, R190 ;  /* 0x000000be00be7308 */ /* 0x000fe20000000800 */
[----:B------:R-:W-:Y:S01]  /*9780*/  FADD.FTZ R131, R131, R142 ;  /* 0x0000008e83837221 */ /* 0x000fe20000010000 */
[----:B------:R-:W-:Y:S01]  /*9790*/  FADD.FTZ R129, R129, R132 ;  /* 0x0000008481817221 */ /* 0x000fe20000010000 */
[C---:B------:R-:W-:Y:S01]  /*97a0*/  HMMA.16816.F32.BF16 R32, R48.reuse, R34, R92 ;  /* 0x000000223020723c */ /* 0x040fe2000004185c */
[----:B------:R-:W-:Y:S01]  /*97b0*/  MUFU.EX2 R205, R209 ;  /* 0x000000d100cd7308 */ /* 0x000fe20000000800 */
[----:B------:R-:W-:Y:S01]  /*97c0*/  LDSM.16.MT88.4 R92, [R118+0xc800] ;  /* 0x00c80000765c783b */ /* 0x000fe20000004200 */
[--C-:B------:R-:W-:Y:S01]  /*97d0*/  FFMA.FTZ R195, R195, UR6, -R162.reuse ;  /* 0x00000006c3c37c23 */ /* 0x100fe200080108a2 */
[----:B------:R-:W-:Y:S01]  /*97e0*/  FFMA.FTZ R160, R160, UR6, -R162 ;  /* 0x00000006a0a07c23 */ /* 0x000fe200080108a2 */
[----:B------:R-:W-:Y:S01]  /*97f0*/  MUFU.EX2 R198, R198 ;  /* 0x000000c600c67308 */ /* 0x000fe20000000800 */
[--C-:B------:R-:W-:Y:S01]  /*9800*/  FFMA.FTZ R126, R126, UR6, -R128.reuse ;  /* 0x000000067e7e7c23 */ /* 0x100fe20008010880 */
[--C-:B------:R-:W-:Y:S01]  /*9810*/  FFMA.FTZ R127, R127, UR6, -R128.reuse ;  /* 0x000000067f7f7c23 */ /* 0x100fe20008010880 */
[C---:B------:R-:W-:Y:S01]  /*9820*/  HMMA.16816.F32.BF16 R40, R48.reuse, R42, R100 ;  /* 0x0000002a3028723c */ /* 0x040fe20000041864 */
[----:B------:R-:W-:Y:S01]  /*9830*/  MUFU.EX2 R203, R203 ;  /* 0x000000cb00cb7308 */ /* 0x000fe20000000800 */
[----:B------:R-:W-:Y:S01]  /*9840*/  LDSM.16.MT88.4 R100, [R169+0xe800] ;  /* 0x00e80000a964783b */ /* 0x000fe20000004200 */
[--C-:B------:R-:W-:Y:S01]  /*9850*/  FFMA.FTZ R120, R120, UR6, -R128.reuse ;  /* 0x0000000678787c23 */ /* 0x100fe20008010880 */
[----:B------:R-:W-:Y:S01]  /*9860*/  FFMA.FTZ R121, R121, UR6, -R128 ;  /* 0x0000000679797c23 */ /* 0x000fe20008010880 */
[----:B------:R-:W-:Y:S03]  /*9870*/  MUFU.EX2 R196, R196 ;  /* 0x000000c400c47308 */ /* 0x000fe60000000800 */
[----:B------:R-:W-:Y:S01]  /*9880*/  HMMA.16816.F32.BF16 R44, R48, R52, R44 ;  /* 0x00000034302c723c */ /* 0x000fe2000004182c */
[----:B--2---:R-:W-:Y:S01]  /*9890*/  F2FP.BF16.F32.PACK_AB R52, R59, R104 ;  /* 0x000000683b34723e */ /* 0x004fe200000010ff */
[----:B------:R-:W-:Y:S01]  /*98a0*/  MUFU.EX2 R163, R163 ;  /* 0x000000a300a37308 */ /* 0x000fe20000000800 */
[----:B---3--:R-:W-:-:S03]  /*98b0*/  F2FP.BF16.F32.PACK_AB R53, R116, R105 ;  /* 0x000000697435723e */ /* 0x008fc600000010ff */
[----:B------:R-:W-:Y:S02]  /*98c0*/  MUFU.EX2 R148, R148 ;  /* 0x0000009400947308 */ /* 0x000fe40000000800 */
[----:B------:R-:W-:Y:S01]  /*98d0*/  HMMA.16816.F32.BF16 R48, R48, R54, R108 ;  /* 0x000000363030723c */ /* 0x000fe2000004186c */
[----:B------:R-:W-:Y:S01]  /*98e0*/  F2FP.BF16.F32.PACK_AB R54, R58, R117 ;  /* 0x000000753a36723e */ /* 0x000fe200000010ff */
[----:B------:R-:W-:Y:S01]  /*98f0*/  MUFU.EX2 R164, R164 ;  /* 0x000000a400a47308 */ /* 0x000fe20000000800 */
[----:B----4-:R-:W-:-:S03]  /*9900*/  F2FP.BF16.F32.PACK_AB R55, R2, R119 ;  /* 0x000000770237723e */ /* 0x010fc600000010ff */
[----:B------:R-:W-:Y:S04]  /*9910*/  MUFU.EX2 R151, R151 ;  /* 0x0000009700977308 */ /* 0x000fe80000000800 */
[C---:B------:R-:W-:Y:S01]  /*9920*/  HMMA.16816.F32.BF16 R20, R52.reuse, R60, R20 ;  /* 0x0000003c3414723c */ /* 0x040fe20000041814 */
[----:B------:R-:W-:Y:S04]  /*9930*/  MUFU.EX2 R153, R153 ;  /* 0x0000009900997308 */ /* 0x000fe80000000800 */
[----:B------:R-:W-:Y:S03]  /*9940*/  MUFU.EX2 R150, R159 ;  /* 0x0000009f00967308 */ /* 0x000fe60000000800 */
[C---:B------:R-:W-:Y:S01]  /*9950*/  HMMA.16816.F32.BF16 R24, R52.reuse, R62, R24 ;  /* 0x0000003e3418723c */ /* 0x040fe20000041818 */
[----:B------:R-:W1:Y:S01]  /*9960*/  LDSM.16.MT88.4 R60, [R118+0xd400] ;  /* 0x00d40000763c783b */ /* 0x000e620000004200 */
[----:B------:R-:W-:Y:S04]  /*9970*/  MUFU.EX2 R155, R155 ;  /* 0x0000009b009b7308 */ /* 0x000fe80000000800 */
[----:B------:R-:W2:Y:S02]  /*9980*/  MUFU.EX2 R154, R161 ;  /* 0x000000a1009a7308 */ /* 0x000ea40000000800 */
[C---:B------:R-:W-:Y:S02]  /*9990*/  HMMA.16816.F32.BF16 R12, R52.reuse, R64, R12 ;  /* 0x00000040340c723c */ /* 0x040fe4000004180c */
[----:B------:R-:W-:Y:S04]  /*99a0*/  MUFU.EX2 R152, R152 ;  /* 0x0000009800987308 */ /* 0x000fe80000000800 */
[----:B------:R-:W3:Y:S02]  /*99b0*/  MUFU.EX2 R141, R165 ;  /* 0x000000a5008d7308 */ /* 0x000ee40000000800 */
[----:B------:R-:W-:Y:S01]  /*99c0*/  HMMA.16816.F32.BF16 R16, R52, R66, R16 ;  /* 0x000000423410723c */ /* 0x000fe20000041810 */
[----:B------:R-:W4:Y:S01]  /*99d0*/  LDSM.16.MT88.4 R64, [R169+0xd400] ;  /* 0x00d40000a940783b */ /* 0x000f220000004200 */
[----:B------:R-:W-:Y:S01]  /*99e0*/  MUFU.EX2 R166, R166 ;  /* 0x000000a600a67308 */ /* 0x000fe20000000800 */
[----:B--2---:R-:W-:-:S03]  /*99f0*/  F2FP.BF16.F32.PACK_AB R108, R154, R155 ;  /* 0x0000009b9a6c723e */ /* 0x004fc600000010ff */
[----:B------:R-:W-:Y:S02]  /*9a00*/  MUFU.EX2 R156, R156 ;  /* 0x0000009c009c7308 */ /* 0x000fe40000000800 */
[----:B-----5:R-:W-:Y:S02]  /*9a10*/  HMMA.16816.F32.BF16 R4, R52, R68, R4 ;  /* 0x000000443404723c */ /* 0x020fe40000041804 */
[----:B------:R-:W-:Y:S01]  /*9a20*/  MUFU.EX2 R158, R158 ;  /* 0x0000009e009e7308 */ /* 0x000fe20000000800 */
[----:B---3--:R-:W-:-:S03]  /*9a30*/  F2FP.BF16.F32.PACK_AB R110, R141, R152 ;  /* 0x000000988d6e723e */ /* 0x008fc600000010ff */
[----:B------:R-:W-:Y:S02]  /*9a40*/  MUFU.EX2 R195, R195 ;  /* 0x000000c300c37308 */ /* 0x000fe40000000800 */
[C---:B------:R-:W-:Y:S01]  /*9a50*/  HMMA.16816.F32.BF16 R8, R52.reuse, R70, R8 ;  /* 0x000000463408723c */ /* 0x040fe20000041808 */
[----:B------:R-:W2:Y:S01]  /*9a60*/  LDSM.16.MT88.4 R68, [R118+0xb400] ;  /* 0x00b400007644783b */ /* 0x000ea20000004200 */
[----:B------:R-:W-:Y:S04]  /*9a70*/  MUFU.EX2 R160, R160 ;  /* 0x000000a000a07308 */ /* 0x000fe80000000800 */
[----:B------:R-:W-:Y:S02]  /*9a80*/  MUFU.EX2 R126, R126 ;  /* 0x0000007e007e7308 */ /* 0x000fe40000000800 */
[C---:B-1----:R-:W-:Y:S01]  /*9a90*/  HMMA.16816.F32.BF16 R44, R52.reuse, R60, R44 ;  /* 0x0000003c342c723c */ /* 0x042fe2000004182c */
[--C-:B------:R-:W-:Y:S01]  /*9aa0*/  FFMA.FTZ R60, R133, UR6, -R162.reuse ;  /* 0x00000006853c7c23 */ /* 0x100fe200080108a2 */
[----:B------:R-:W-:Y:S01]  /*9ab0*/  FFMA.FTZ R133, R219, UR6, -R162 ;  /* 0x00000006db857c23 */ /* 0x000fe200080108a2 */
[----:B------:R-:W-:Y:S04]  /*9ac0*/  MUFU.EX2 R127, R127 ;  /* 0x0000007f007f7308 */ /* 0x000fe80000000800 */
[----:B------:R1:W3:Y:S01]  /*9ad0*/  MUFU.EX2 R135, R60 ;  /* 0x0000003c00877308 */ /* 0x0002e20000000800 */
[C---:B------:R-:W-:Y:S03]  /*9ae0*/  HMMA.16816.F32.BF16 R48, R52.reuse, R62, R48 ;  /* 0x0000003e3430723c */ /* 0x040fe60000041830 */
[----:B------:R-:W5:Y:S05]  /*9af0*/  MUFU.EX2 R133, R133 ;  /* 0x0000008500857308 */ /* 0x000f6a0000000800 */
[C---:B----4-:R-:W-:Y:S01]  /*9b00*/  HMMA.16816.F32.BF16 R36, R52.reuse, R64, R36 ;  /* 0x000000403424723c */ /* 0x050fe20000041824 */
[----:B-1----:R-:W1:Y:S07]  /*9b10*/  LDSM.16.MT88.4 R60, [R169+0xb800] ;  /* 0x00b80000a93c783b */ /* 0x002e6e0000004200 */
[C---:B------:R-:W-:Y:S01]  /*9b20*/  HMMA.16816.F32.BF16 R40, R52.reuse, R66, R40 ;  /* 0x000000423428723c */ /* 0x040fe20000041828 */
[----:B------:R-:W4:Y:S07]  /*9b30*/  LDSM.16.MT88.4 R64, [R118+0x9800] ;  /* 0x009800007640783b */ /* 0x000f2e0000004200 */
[C---:B--2---:R-:W-:Y:S08]  /*9b40*/  HMMA.16816.F32.BF16 R28, R52.reuse, R68, R28 ;  /* 0x00000044341c723c */ /* 0x044ff0000004181c */
[----:B------:R-:W-:Y:S01]  /*9b50*/  HMMA.16816.F32.BF16 R32, R52, R70, R32 ;  /* 0x000000463420723c */ /* 0x000fe20000041820 */
[----:B------:R-:W2:Y:S01]  /*9b60*/  LDSM.16.MT88.4 R68, [R169+0x9800] ;  /* 0x00980000a944783b */ /* 0x000ea20000004200 */
[----:B---3--:R-:W-:-:S02]  /*9b70*/  F2FP.BF16.F32.PACK_AB R52, R134, R135 ;  /* 0x000000878634723e */ /* 0x008fc400000010ff */
[----:B------:R-:W-:Y:S02]  /*9b80*/  F2FP.BF16.F32.PACK_AB R53, R138, R139 ;  /* 0x0000008b8a35723e */ /* 0x000fe400000010ff */
[----:B-----5:R-:W-:Y:S02]  /*9b90*/  F2FP.BF16.F32.PACK_AB R54, R130, R133 ;  /* 0x000000858236723e */ /* 0x020fe400000010ff */
[----:B------:R-:W-:-:S07]  /*9ba0*/  F2FP.BF16.F32.PACK_AB R55, R136, R137 ;  /* 0x000000898837723e */ /* 0x000fce00000010ff */
[C---:B-1----:R-:W-:Y:S08]  /*9bb0*/  HMMA.16816.F32.BF16 R20, R52.reuse, R60, R20 ;  /* 0x0000003c3414723c */ /* 0x042ff00000041814 */
[C---:B------:R-:W-:Y:S01]  /*9bc0*/  HMMA.16816.F32.BF16 R24, R52.reuse, R62, R24 ;  /* 0x0000003e3418723c */ /* 0x040fe20000041818 */
[----:B------:R-:W1:Y:S07]  /*9bd0*/  LDSM.16.MT88.4 R60, [R118+0xd800] ;  /* 0x00d80000763c783b */ /* 0x000e6e0000004200 */
[C---:B----4-:R-:W-:Y:S08]  /*9be0*/  HMMA.16816.F32.BF16 R12, R52.reuse, R64, R12 ;  /* 0x00000040340c723c */ /* 0x050ff0000004180c */
[C---:B------:R-:W-:Y:S01]  /*9bf0*/  HMMA.16816.F32.BF16 R16, R52.reuse, R66, R16 ;  /* 0x000000423410723c */ /* 0x040fe20000041810 */
[----:B------:R-:W3:Y:S07]  /*9c00*/  LDSM.16.MT88.4 R64, [R169+0xd800] ;  /* 0x00d80000a940783b */ /* 0x000eee0000004200 */
[C---:B--2---:R-:W-:Y:S08]  /*9c10*/  HMMA.16816.F32.BF16 R4, R52.reuse, R68, R4 ;  /* 0x000000443404723c */ /* 0x044ff00000041804 */
[C---:B------:R-:W-:Y:S01]  /*9c20*/  HMMA.16816.F32.BF16 R8, R52.reuse, R70, R8 ;  /* 0x000000463408723c */ /* 0x040fe20000041808 */
[----:B------:R-:W2:Y:S07]  /*9c30*/  LDSM.16.MT88.4 R68, [R118+0xb800] ;  /* 0x00b800007644783b */ /* 0x000eae0000004200 */
[----:B-1----:R-:W-:Y:S01]  /*9c40*/  HMMA.16816.F32.BF16 R44, R52, R60, R44 ;  /* 0x0000003c342c723c */ /* 0x002fe2000004182c */
[--C-:B------:R-:W-:Y:S01]  /*9c50*/  FFMA.FTZ R60, R199, UR6, -R162.reuse ;  /* 0x00000006c73c7c23 */ /* 0x100fe200080108a2 */
[----:B------:R-:W-:-:S03]  /*9c60*/  FFMA.FTZ R199, R211, UR6, -R162 ;  /* 0x00000006d3c77c23 */ /* 0x000fc600080108a2 */
[----:B------:R1:W4:Y:S03]  /*9c70*/  MUFU.EX2 R201, R60 ;  /* 0x0000003c00c97308 */ /* 0x0003260000000800 */
[C---:B------:R-:W-:Y:S01]  /*9c80*/  HMMA.16816.F32.BF16 R48, R52.reuse, R62, R48 ;  /* 0x0000003e3430723c */ /* 0x040fe20000041830 */
[----:B------:R-:W5:Y:S07]  /*9c90*/  MUFU.EX2 R199, R199 ;  /* 0x000000c700c77308 */ /* 0x000f6e0000000800 */
[C---:B---3--:R-:W-:Y:S01]  /*9ca0*/  HMMA.16816.F32.BF16 R36, R52.reuse, R64, R36 ;  /* 0x000000403424723c */ /* 0x048fe20000041824 */
[----:B-1----:R-:W1:Y:S07]  /*9cb0*/  LDSM.16.MT88.4 R60, [R169+0xbc00] ;  /* 0x00bc0000a93c783b */ /* 0x002e6e0000004200 */
[C---:B------:R-:W-:Y:S01]  /*9cc0*/  HMMA.16816.F32.BF16 R40, R52.reuse, R66, R40 ;  /* 0x000000423428723c */ /* 0x040fe20000041828 */
[----:B------:R-:W3:Y:S07]  /*9cd0*/  LDSM.16.MT88.4 R64, [R118+0x9c00] ;  /* 0x009c00007640783b */ /* 0x000eee0000004200 */
[C---:B--2---:R-:W-:Y:S08]  /*9ce0*/  HMMA.16816.F32.BF16 R28, R52.reuse, R68, R28 ;  /* 0x00000044341c723c */ /* 0x044ff0000004181c */
[----:B------:R-:W-:Y:S01]  /*9cf0*/  HMMA.16816.F32.BF16 R32, R52, R70, R32 ;  /* 0x000000463420723c */ /* 0x000fe20000041820 */
[----:B------:R-:W2:Y:S01]  /*9d00*/  LDSM.16.MT88.4 R68, [R169+0x9c00] ;  /* 0x009c0000a944783b */ /* 0x000ea20000004200 */
[----:B----4-:R-:W-:-:S02]  /*9d10*/  F2FP.BF16.F32.PACK_AB R52, R192, R201 ;  /* 0x000000c9c034723e */ /* 0x010fc400000010ff */
[----:B------:R-:W-:Y:S02]  /*9d20*/  F2FP.BF16.F32.PACK_AB R53, R198, R205 ;  /* 0x000000cdc635723e */ /* 0x000fe400000010ff */
[----:B-----5:R-:W-:Y:S02]  /*9d30*/  F2FP.BF16.F32.PACK_AB R54, R190, R199 ;  /* 0x000000c7be36723e */ /* 0x020fe400000010ff */
[----:B------:R-:W-:-:S07]  /*9d40*/  F2FP.BF16.F32.PACK_AB R55, R196, R203 ;  /* 0x000000cbc437723e */ /* 0x000fce00000010ff */
[C---:B-1----:R-:W-:Y:S08]  /*9d50*/  HMMA.16816.F32.BF16 R20, R52.reuse, R60, R20 ;  /* 0x0000003c3414723c */ /* 0x042ff00000041814 */
[C---:B---3--:R-:W-:Y:S08]  /*9d60*/  HMMA.16816.F32.BF16 R12, R52.reuse, R64, R12 ;  /* 0x00000040340c723c */ /* 0x048ff0000004180c */
[C---:B------:R-:W-:Y:S01]  /*9d70*/  HMMA.16816.F32.BF16 R16, R52.reuse, R66, R16 ;  /* 0x000000423410723c */ /* 0x040fe20000041810 */
[----:B------:R-:W1:Y:S07]  /*9d80*/  LDSM.16.MT88.4 R64, [R169+0xdc00] ;  /* 0x00dc0000a940783b */ /* 0x000e6e0000004200 */
[C---:B------:R-:W-:Y:S01]  /*9d90*/  HMMA.16816.F32.BF16 R24, R52.reuse, R62, R24 ;  /* 0x0000003e3418723c */ /* 0x040fe20000041818 */
[----:B------:R-:W3:Y:S07]  /*9da0*/  LDSM.16.MT88.4 R60, [R118+0xdc00] ;  /* 0x00dc0000763c783b */ /* 0x000eee0000004200 */
[C---:B--2---:R-:W-:Y:S08]  /*9db0*/  HMMA.16816.F32.BF16 R4, R52.reuse, R68, R4 ;  /* 0x000000443404723c */ /* 0x044ff00000041804 */
[C---:B------:R-:W-:Y:S01]  /*9dc0*/  HMMA.16816.F32.BF16 R8, R52.reuse, R70, R8 ;  /* 0x000000463408723c */ /* 0x040fe20000041808 */
[----:B------:R-:W2:Y:S07]  /*9dd0*/  LDSM.16.MT88.4 R68, [R118+0xbc00] ;  /* 0x00bc00007644783b */ /* 0x000eae0000004200 */
[C---:B-1----:R-:W-:Y:S08]  /*9de0*/  HMMA.16816.F32.BF16 R36, R52.reuse, R64, R36 ;  /* 0x000000403424723c */ /* 0x042ff00000041824 */
[C---:B------:R-:W-:Y:S01]  /*9df0*/  HMMA.16816.F32.BF16 R40, R52.reuse, R66, R40 ;  /* 0x000000423428723c */ /* 0x040fe20000041828 */
[----:B------:R-:W1:Y:S07]  /*9e00*/  LDSM.16.MT88.4 R64, [R169+0xa000] ;  /* 0x00a00000a940783b */ /* 0x000e6e0000004200 */
[C---:B---3--:R-:W-:Y:S08]  /*9e10*/  HMMA.16816.F32.BF16 R44, R52.reuse, R60, R44 ;  /* 0x0000003c342c723c */ /* 0x048ff0000004182c */
[C---:B------:R-:W-:Y:S01]  /*9e20*/  HMMA.16816.F32.BF16 R48, R52.reuse, R62, R48 ;  /* 0x0000003e3430723c */ /* 0x040fe20000041830 */
[----:B------:R-:W3:Y:S07]  /*9e30*/  LDSM.16.MT88.4 R60, [R118+0xa000] ;  /* 0x00a00000763c783b */ /* 0x000eee0000004200 */
[C---:B--2---:R-:W-:Y:S08]  /*9e40*/  HMMA.16816.F32.BF16 R28, R52.reuse, R68, R28 ;  /* 0x00000044341c723c */ /* 0x044ff0000004181c */
[----:B------:R-:W-:Y:S01]  /*9e50*/  HMMA.16816.F32.BF16 R32, R52, R70, R32 ;  /* 0x000000463420723c */ /* 0x000fe20000041820 */
[--C-:B------:R-:W-:Y:S01]  /*9e60*/  FFMA.FTZ R52, R146, UR6, -R162.reuse ;  /* 0x0000000692347c23 */ /* 0x100fe200080108a2 */
[--C-:B------:R-:W-:Y:S01]  /*9e70*/  FFMA.FTZ R146, R157, UR6, -R162.reuse ;  /* 0x000000069d927c23 */ /* 0x100fe200080108a2 */
[----:B------:R-:W-:Y:S01]  /*9e80*/  F2FP.BF16.F32.PACK_AB R53, R151, R164 ;  /* 0x000000a49735723e */ /* 0x000fe200000010ff */
[----:B------:R-:W2:Y:S01]  /*9e90*/  LDSM.16.MT88.4 R68, [R118+0xc000] ;  /* 0x00c000007644783b */ /* 0x000ea20000004200 */
[----:B------:R4:W-:Y:S01]  /*9ea0*/  MUFU.EX2 R157, R52 ;  /* 0x00000034009d7308 */ /* 0x0009e20000000800 */
[----:B------:R-:W-:Y:S01]  /*9eb0*/  F2FP.BF16.F32.PACK_AB R55, R150, R153 ;  /* 0x000000999637723e */ /* 0x000fe200000010ff */
[----:B------:R-:W-:-:S02]  /*9ec0*/  FFMA.FTZ R162, R197, UR6, -R162 ;  /* 0x00000006c5a27c23 */ /* 0x000fc400080108a2 */
[----:B------:R-:W5:Y:S04]  /*9ed0*/  MUFU.EX2 R146, R146 ;  /* 0x0000009200927308 */ /* 0x000f680000000800 */
[----:B------:R-:W-:Y:S01]  /*9ee0*/  MUFU.EX2 R193, R162 ;  /* 0x000000a200c17308 */ /* 0x000fe20000000800 */
[----:B----4-:R-:W-:Y:S02]  /*9ef0*/  F2FP.BF16.F32.PACK_AB R52, R148, R163 ;  /* 0x000000a39434723e */ /* 0x010fe400000010ff */
[----:B-----5:R-:W-:-:S07]  /*9f00*/  F2FP.BF16.F32.PACK_AB R54, R146, R157 ;  /* 0x0000009d9236723e */ /* 0x020fce00000010ff */
[C---:B-1----:R-:W-:Y:S08]  /*9f10*/  HMMA.16816.F32.BF16 R4, R52.reuse, R64, R4 ;  /* 0x000000403404723c */ /* 0x042ff00000041804 */
[C---:B------:R-:W-:Y:S01]  /*9f20*/  HMMA.16816.F32.BF16 R8, R52.reuse, R66, R8 ;  /* 0x000000423408723c */ /* 0x040fe20000041808 */
[----:B------:R-:W1:Y:S07]  /*9f30*/  LDSM.16.MT88.4 R64, [R169+0xe000] ;  /* 0x00e00000a940783b */ /* 0x000e6e0000004200 */
[C---:B---3--:R-:W-:Y:S08]  /*9f40*/  HMMA.16816.F32.BF16 R12, R52.reuse, R60, R12 ;  /* 0x0000003c340c723c */ /* 0x048ff0000004180c */
[C---:B------:R-:W-:Y:S01]  /*9f50*/  HMMA.16816.F32.BF16 R16, R52.reuse, R62, R16 ;  /* 0x0000003e3410723c */ /* 0x040fe20000041810 */
[----:B------:R-:W3:Y:S07]  /*9f60*/  LDSM.16.MT88.4 R60, [R118+0xe000] ;  /* 0x00e00000763c783b */ /* 0x000eee0000004200 */
[C---:B------:R-:W-:Y:S08]  /*9f70*/  HMMA.16816.F32.BF16 R20, R52.reuse, R72, R20 ;  /* 0x000000483414723c */ /* 0x040ff00000041814 */
[C---:B------:R-:W-:Y:S08]  /*9f80*/  HMMA.16816.F32.BF16 R24, R52.reuse, R74, R24 ;  /* 0x0000004a3418723c */ /* 0x040ff00000041818 */
[C---:B--2---:R-:W-:Y:S08]  /*9f90*/  HMMA.16816.F32.BF16 R28, R52.reuse, R68, R28 ;  /* 0x00000044341c723c */ /* 0x044ff0000004181c */
[C---:B------:R-:W-:Y:S01]  /*9fa0*/  HMMA.16816.F32.BF16 R32, R52.reuse, R70, R32 ;  /* 0x000000463420723c */ /* 0x040fe20000041820 */
[----:B------:R-:W2:Y:S07]  /*9fb0*/  LDSM.16.MT88.4 R68, [R118+0xa400] ;  /* 0x00a400007644783b */ /* 0x000eae0000004200 */
[C---:B-1----:R-:W-:Y:S08]  /*9fc0*/  HMMA.16816.F32.BF16 R36, R52.reuse, R64, R36 ;  /* 0x000000403424723c */ /* 0x042ff00000041824 */
[C---:B------:R-:W-:Y:S01]  /*9fd0*/  HMMA.16816.F32.BF16 R40, R52.reuse, R66, R40 ;  /* 0x000000423428723c */ /* 0x040fe20000041828 */
[----:B------:R-:W1:Y:S07]  /*9fe0*/  LDSM.16.MT88.4 R64, [R169+0xc400] ;  /* 0x00c40000a940783b */ /* 0x000e6e0000004200 */
[----:B---3--:R-:W-:Y:S01]  /*9ff0*/  HMMA.16816.F32.BF16 R44, R52, R60, R44 ;  /* 0x0000003c342c723c */ /* 0x008fe2000004182c */
[--C-:B------:R-:W-:Y:S01]  /*a000*/  FFMA.FTZ R60, R143, UR6, -R128.reuse ;  /* 0x000000068f3c7c23 */ /* 0x100fe20008010880 */
[----:B------:R-:W-:-:S03]  /*a010*/  FFMA.FTZ R143, R147, UR6, -R128 ;  /* 0x00000006938f7c23 */ /* 0x000fc60008010880 */
[----:B------:R-:W3:Y:S03]  /*a020*/  MUFU.EX2 R145, R60 ;  /* 0x0000003c00917308 */ /* 0x000ee60000000800 */
[----:B------:R-:W-:Y:S01]  /*a030*/  HMMA.16816.F32.BF16 R48, R52, R62, R48 ;  /* 0x0000003e3430723c */ /* 0x000fe20000041830 */
[----:B------:R-:W4:Y:S01]  /*a040*/  LDSM.16.MT88.4 R52, [R169+0xa400] ;  /* 0x00a40000a934783b */ /* 0x000f220000004200 */
[----:B------:R-:W5:Y:S01]  /*a050*/  MUFU.EX2 R143, R143 ;  /* 0x0000008f008f7308 */ /* 0x000f620000000800 */
[----:B---3--:R-:W-:Y:S02]  /*a060*/  F2FP.BF16.F32.PACK_AB R109, R145, R166 ;  /* 0x000000a6916d723e */ /* 0x008fe400000010ff */
[----:B------:R-:W3:Y:S01]  /*a070*/  LDSM.16.MT88.4 R60, [R118+0xc400] ;  /* 0x00c40000763c783b */ /* 0x000ee20000004200 */
[----:B-----5:R-:W-:-:S07]  /*a080*/  F2FP.BF16.F32.PACK_AB R111, R143, R156 ;  /* 0x0000009c8f6f723e */ /* 0x020fce00000010ff */
[C---:B--2---:R-:W-:Y:S08]  /*a090*/  HMMA.16816.F32.BF16 R12, R108.reuse, R68, R12 ;  /* 0x000000446c0c723c */ /* 0x044ff0000004180c */
[C---:B------:R-:W-:Y:S01]  /*a0a0*/  HMMA.16816.F32.BF16 R16, R108.reuse, R70, R16 ;  /* 0x000000466c10723c */ /* 0x040fe20000041810 */
[----:B------:R-:W-:Y:S07]  /*a0b0*/  LDSM.16.MT88.4 R68, [R169+0xa800] ;  /* 0x00a80000a944783b */ /* 0x000fee0000004200 */
[C---:B-1----:R-:W-:Y:S08]  /*a0c0*/  HMMA.16816.F32.BF16 R20, R108.reuse, R64, R20 ;  /* 0x000000406c14723c */ /* 0x042ff00000041814 */
[C---:B----4-:R-:W-:Y:S01]  /*a0d0*/  HMMA.16816.F32.BF16 R112, R108.reuse, R52, R4 ;  /* 0x000000346c70723c */ /* 0x050fe20000041804 */
[----:B------:R-:W1:Y:S07]  /*a0e0*/  LDSM.16.MT88.4 R4, [R118+0xe400] ;  /* 0x00e400007604783b */ /* 0x000e6e0000004200 */
[C---:B------:R-:W-:Y:S01]  /*a0f0*/  HMMA.16816.F32.BF16 R8, R108.reuse, R54, R8 ;  /* 0x000000366c08723c */ /* 0x040fe20000041808 */
[----:B------:R-:W2:Y:S07]  /*a100*/  LDSM.16.MT88.4 R52, [R169+0xe400] ;  /* 0x00e40000a934783b */ /* 0x000eae0000004200 */
[----:B---3--:R-:W-:Y:S01]  /*a110*/  HMMA.16816.F32.BF16 R32, R108, R62, R32 ;  /* 0x0000003e6c20723c */ /* 0x008fe20000041820 */
[--C-:B------:R-:W-:Y:S01]  /*a120*/  FFMA.FTZ R62, R123, UR6, -R128.reuse ;  /* 0x000000067b3e7c23 */ /* 0x100fe20008010880 */
[----:B------:R-:W-:-:S05]  /*a130*/  FFMA.FTZ R63, R122, UR6, -R128 ;  /* 0x000000067a3f7c23 */ /* 0x000fca0008010880 */
[----:B------:R-:W-:Y:S01]  /*a140*/  MUFU.EX2 R62, R62 ;  /* 0x0000003e003e7308 */ /* 0x000fe20000000800 */
[C---:B------:R-:W-:Y:S03]  /*a150*/  HMMA.16816.F32.BF16 R28, R108.reuse, R60, R28 ;  /* 0x0000003c6c1c723c */ /* 0x040fe6000004181c */
[----:B------:R-:W-:Y:S04]  /*a160*/  MUFU.EX2 R61, R77 ;  /* 0x0000004d003d7308 */ /* 0x000fe80000000800 */
[----:B------:R-:W3:Y:S01]  /*a170*/  MUFU.EX2 R60, R167 ;  /* 0x000000a7003c7308 */ /* 0x000ee20000000800 */
[C---:B------:R-:W-:Y:S03]  /*a180*/  HMMA.16816.F32.BF16 R24, R108.reuse, R66, R24 ;  /* 0x000000426c18723c */ /* 0x040fe60000041818 */
[----:B------:R-:W-:Y:S05]  /*a190*/  MUFU.EX2 R63, R63 ;  /* 0x0000003f003f7308 */ /* 0x000fea0000000800 */
[----:B-1----:R-:W-:Y:S01]  /*a1a0*/  HMMA.16816.F32.BF16 R44, R108, R4, R44 ;  /* 0x000000046c2c723c */ /* 0x002fe2000004182c */
[----:B---3--:R-:W-:-:S07]  /*a1b0*/  F2FP.BF16.F32.PACK_AB R4, R60, R61 ;  /* 0x0000003d3c04723e */ /* 0x008fce00000010ff */
[C---:B--2---:R-:W-:Y:S01]  /*a1c0*/  HMMA.16816.F32.BF16 R40, R108.reuse, R54, R40 ;  /* 0x000000366c28723c */ /* 0x044fe20000041828 */
[----:B------:R-:W-:Y:S01]  /*a1d0*/  FFMA.FTZ R54, R125, UR6, -R128 ;  /* 0x000000067d367c23 */ /* 0x000fe20008010880 */
[----:B------:R-:W1:Y:S05]  /*a1e0*/  MUFU.EX2 R55, R124 ;  /* 0x0000007c00377308 */ /* 0x000e6a0000000800 */
[----:B------:R-:W2:Y:S01]  /*a1f0*/  MUFU.EX2 R54, R54 ;  /* 0x0000003600367308 */ /* 0x000ea20000000800 */
[C---:B------:R-:W-:Y:S03]  /*a200*/  HMMA.16816.F32.BF16 R36, R108.reuse, R52, R36 ;  /* 0x000000346c24723c */ /* 0x040fe60000041824 */
[----:B------:R3:W-:Y:S04]  /*a210*/  MUFU.EX2 R53, R76 ;  /* 0x0000004c00357308 */ /* 0x0007e80000000800 */
[----:B------:R-:W4:Y:S01]  /*a220*/  MUFU.EX2 R52, R191 ;  /* 0x000000bf00347308 */ /* 0x000f220000000800 */
[----:B------:R-:W-:Y:S01]  /*a230*/  HMMA.16816.F32.BF16 R108, R108, R6, R48 ;  /* 0x000000066c6c723c */ /* 0x000fe20000041830 */
[----:B-1----:R-:W-:-:S02]  /*a240*/  F2FP.BF16.F32.PACK_AB R5, R55, R62 ;  /* 0x0000003e3705723e */ /* 0x002fc400000010ff */
[----:B--2---:R-:W-:Y:S01]  /*a250*/  F2FP.BF16.F32.PACK_AB R7, R54, R63 ;  /* 0x0000003f3607723e */ /* 0x004fe200000010ff */
[----:B---3--:R-:W1:Y:S01]  /*a260*/  LDSM.16.MT88.4 R76, [R118+0xa800] ;  /* 0x00a80000764c783b */ /* 0x008e620000004200 */
[----:B----4-:R-:W-:Y:S02]  /*a270*/  F2FP.BF16.F32.PACK_AB R6, R52, R53 ;  /* 0x000000353406723e */ /* 0x010fe400000010ff */
[----:B------:R-:W-:-:S05]  /*a280*/  IADD3 R191, PT, PT, R3, -0x3, RZ ;  /* 0xfffffffd03bf7810 */ /* 0x000fca0007ffe0ff */
[C---:B------:R-:W-:Y:S08]  /*a290*/  HMMA.16816.F32.BF16 R112, R4.reuse, R68, R112 ;  /* 0x000000440470723c */ /* 0x040ff00000041870 */
[C---:B------:R-:W-:Y:S01]  /*a2a0*/  HMMA.16816.F32.BF16 R68, R4.reuse, R70, R8 ;  /* 0x000000460444723c */ /* 0x040fe20000041808 */
[----:B------:R-:W2:Y:S07]  /*a2b0*/  LDSM.16.MT88.4 R8, [R118+0xe800] ;  /* 0x00e800007608783b */ /* 0x000eae0000004200 */
[C---:B------:R-:W-:Y:S01]  /*a2c0*/  HMMA.16816.F32.BF16 R80, R4.reuse, R84, R20 ;  /* 0x000000540450723c */ /* 0x040fe20000041814 */
        /* <DEDUP_REMOVED lines=9> */
[----:B------:R-:W-:-:S02]  /*a360*/  MOV R0, R56 ;  /* 0x0000003800007202 */ /* 0x000fc40000000f00 */
[----:B------:R-:W-:Y:S01]  /*a370*/  FADD.FTZ R119, R119, R116 ;  /* 0x0000007477777221 */ /* 0x000fe20000010000 */
[----:B------:R-:W-:Y:S02]  /*a380*/  FADD.FTZ R58, R58, R117 ;  /* 0x000000753a3a7221 */ /* 0x000fe40000010000 */
[----:B-1----:R-:W-:Y:S01]  /*a390*/  HMMA.16816.F32.BF16 R72, R4, R76, R12 ;  /* 0x0000004c0448723c */ /* 0x002fe2000004180c */
[----:B------:R-:W1:Y:S01]  /*a3a0*/  LDSM.16.MT88.4 R12, [R169+0xac00] ;  /* 0x00ac0000a90c783b */ /* 0x000e620000004200 */
[----:B------:R-:W-:Y:S01]  /*a3b0*/  FADD.FTZ R2, R2, R119 ;  /* 0x0000007702027221 */ /* 0x000fe20000010000 */
[----:B------:R-:W-:-:S03]  /*a3c0*/  FADD.FTZ R135, R135, R58 ;  /* 0x0000003a87877221 */ /* 0x000fc60000010000 */
[----:B------:R-:W-:Y:S01]  /*a3d0*/  FADD.FTZ R139, R139, R2 ;  /* 0x000000028b8b7221 */ /* 0x000fe20000010000 */
[----:B------:R-:W-:Y:S01]  /*a3e0*/  FADD.FTZ R134, R134, R135 ;  /* 0x0000008786867221 */ /* 0x000fe20000010000 */
[C---:B------:R-:W-:Y:S01]  /*a3f0*/  HMMA.16816.F32.BF16 R76, R4.reuse, R78, R16 ;  /* 0x0000004e044c723c */ /* 0x040fe20000041810 */
[----:B------:R-:W4:Y:S01]  /*a400*/  LDSM.16.MT88.4 R16, [R118+0xac00] ;  /* 0x00ac00007610783b */ /* 0x000f220000004200 */
[----:B------:R-:W-:Y:S01]  /*a410*/  FADD.FTZ R138, R138, R139 ;  /* 0x0000008b8a8a7221 */ /* 0x000fe20000010000 */
[----:B------:R-:W-:Y:S01]  /*a420*/  FADD.FTZ R133, R133, R134 ;  /* 0x0000008685857221 */ /* 0x000fe20000010000 */
[----:B------:R-:W-:Y:S02]  /*a430*/  MOV R2, R57 ;  /* 0x0000003900027202 */ /* 0x000fe40000000f00 */
[----:B------:R-:W-:Y:S01]  /*a440*/  FADD.FTZ R137, R137, R138 ;  /* 0x0000008a89897221 */ /* 0x000fe20000010000 */
[----:B------:R-:W-:Y:S01]  /*a450*/  FADD.FTZ R130, R130, R133 ;  /* 0x0000008582827221 */ /* 0x000fe20000010000 */
[----:B------:R-:W-:Y:S02]  /*a460*/  HMMA.16816.F32.BF16 R88, R4, R92, R28 ;  /* 0x0000005c0458723c */ /* 0x000fe4000004181c */
[----:B------:R-:W-:Y:S01]  /*a470*/  FADD.FTZ R136, R136, R137 ;  /* 0x0000008988887221 */ /* 0x000fe20000010000 */
[----:B------:R-:W-:-:S03]  /*a480*/  FADD.FTZ R201, R201, R130 ;  /* 0x00000082c9c97221 */ /* 0x000fc60000010000 */
[----:B------:R-:W-:Y:S01]  /*a490*/  FADD.FTZ R205, R205, R136 ;  /* 0x00000088cdcd7221 */ /* 0x000fe20000010000 */
[----:B------:R-:W-:Y:S01]  /*a4a0*/  FADD.FTZ R192, R192, R201 ;  /* 0x000000c9c0c07221 */ /* 0x000fe20000010000 */
[----:B--2---:R-:W-:Y:S02]  /*a4b0*/  HMMA.16816.F32.BF16 R104, R4, R8, R44 ;  /* 0x000000080468723c */ /* 0x004fe4000004182c */
[----:B------:R-:W-:Y:S01]  /*a4c0*/  FADD.FTZ R198, R198, R205 ;  /* 0x000000cdc6c67221 */ /* 0x000fe20000010000 */
[----:B------:R-:W-:-:S03]  /*a4d0*/  FADD.FTZ R199, R199, R192 ;  /* 0x000000c0c7c77221 */ /* 0x000fc60000010000 */
[----:B------:R-:W-:Y:S01]  /*a4e0*/  FADD.FTZ R203, R203, R198 ;  /* 0x000000c6cbcb7221 */ /* 0x000fe20000010000 */
[----:B------:R-:W-:Y:S01]  /*a4f0*/  FADD.FTZ R190, R190, R199 ;  /* 0x000000c7bebe7221 */ /* 0x000fe20000010000 */
[----:B------:R-:W-:Y:S01]  /*a500*/  HMMA.16816.F32.BF16 R108, R4, R10, R108 ;  /* 0x0000000a046c723c */ /* 0x000fe2000004186c */
[----:B------:R-:W2:Y:S01]  /*a510*/  LDSM.16.MT88.4 R8, [R169+0xcc00] ;  /* 0x00cc0000a908783b */ /* 0x000ea20000004200 */
[----:B------:R-:W-:Y:S01]  /*a520*/  FADD.FTZ R203, R196, R203 ;  /* 0x000000cbc4cb7221 */ /* 0x000fe20000010000 */
[----:B------:R-:W-:-:S03]  /*a530*/  FADD.FTZ R163, R163, R190 ;  /* 0x000000bea3a37221 */ /* 0x000fc60000010000 */
[----:B------:R-:W-:Y:S01]  /*a540*/  FADD.FTZ R164, R164, R203 ;  /* 0x000000cba4a47221 */ /* 0x000fe20000010000 */
[----:B------:R-:W-:Y:S01]  /*a550*/  FADD.FTZ R148, R148, R163 ;  /* 0x000000a394947221 */ /* 0x000fe20000010000 */
[----:B------:R-:W-:Y:S02]  /*a560*/  HMMA.16816.F32.BF16 R96, R4, R100, R36 ;  /* 0x000000640460723c */ /* 0x000fe40000041824 */
        /* <DEDUP_REMOVED lines=9> */
[----:B------:R-:W-:Y:S01]  /*a600*/  HMMA.16816.F32.BF16 R100, R4, R102, R40 ;  /* 0x000000660464723c */ /* 0x000fe20000041828 */
[----:B------:R-:W-:Y:S01]  /*a610*/  F2FP.BF16.F32.PACK_AB R4, R195, R158 ;  /* 0x0000009ec304723e */ /* 0x000fe200000010ff */
[----:B------:R-:W-:Y:S01]  /*a620*/  FADD.FTZ R145, R145, R166 ;  /* 0x000000a691917221 */ /* 0x000fe20000010000 */
[----:B---3--:R-:W-:Y:S01]  /*a630*/  F2FP.BF16.F32.PACK_AB R5, R21, R20 ;  /* 0x000000141505723e */ /* 0x008fe200000010ff */
[----:B------:R-:W-:Y:S01]  /*a640*/  FADD.FTZ R152, R152, R155 ;  /* 0x0000009b98987221 */ /* 0x000fe20000010000 */
[----:B------:R-:W-:Y:S01]  /*a650*/  F2FP.BF16.F32.PACK_AB R6, R193, R160 ;  /* 0x000000a0c106723e */ /* 0x000fe200000010ff */
[----:B------:R-:W-:Y:S01]  /*a660*/  FADD.FTZ R156, R156, R145 ;  /* 0x000000919c9c7221 */ /* 0x000fe20000010000 */
[----:B------:R-:W-:Y:S01]  /*a670*/  F2FP.BF16.F32.PACK_AB R7, R127, R126 ;  /* 0x0000007e7f07723e */ /* 0x000fe200000010ff */
[----:B------:R-:W-:-:S02]  /*a680*/  FADD.FTZ R152, R141, R152 ;  /* 0x000000988d987221 */ /* 0x000fc40000010000 */
[----:B------:R-:W-:Y:S02]  /*a690*/  FADD.FTZ R143, R143, R156 ;  /* 0x0000009c8f8f7221 */ /* 0x000fe40000010000 */
[----:B------:R-:W-:Y:S02]  /*a6a0*/  FADD.FTZ R61, R61, R152 ;  /* 0x000000983d3d7221 */ /* 0x000fe40000010000 */
[----:B-1----:R-:W-:Y:S01]  /*a6b0*/  HMMA.16816.F32.BF16 R112, R4, R12, R112 ;  /* 0x0000000c0470723c */ /* 0x002fe20000041870 */
[----:B------:R-:W-:Y:S01]  /*a6c0*/  FADD.FTZ R62, R62, R143 ;  /* 0x0000008f3e3e7221 */ /* 0x000fe20000010000 */
[----:B------:R-:W-:-:S03]  /*a6d0*/  FADD.FTZ R60, R60, R61 ;  /* 0x0000003d3c3c7221 */ /* 0x000fc60000010000 */
[----:B------:R-:W-:Y:S01]  /*a6e0*/  FADD.FTZ R62, R55, R62 ;  /* 0x0000003e373e7221 */ /* 0x000fe20000010000 */
[----:B------:R-:W-:Y:S02]  /*a6f0*/  FADD.FTZ R53, R53, R60 ;  /* 0x0000003c35357221 */ /* 0x000fe40000010000 */
[----:B------:R-:W-:Y:S01]  /*a700*/  HMMA.16816.F32.BF16 R68, R4, R14, R68 ;  /* 0x0000000e0444723c */ /* 0x000fe20000041844 */
[----:B------:R-:W1:Y:S01]  /*a710*/  LDSM.16.MT88.4 R12, [R118+0xcc00] ;  /* 0x00cc0000760c783b */ /* 0x000e620000004200 */
[----:B------:R-:W-:Y:S01]  /*a720*/  FADD.FTZ R63, R63, R62 ;  /* 0x0000003e3f3f7221 */ /* 0x000fe20000010000 */
[----:B------:R-:W-:-:S03]  /*a730*/  FADD.FTZ R53, R52, R53 ;  /* 0x0000003534357221 */ /* 0x000fc60000010000 */
[----:B------:R-:W-:Y:S01]  /*a740*/  FADD.FTZ R63, R54, R63 ;  /* 0x0000003f363f7221 */ /* 0x000fe20000010000 */
[----:B------:R-:W-:Y:S01]  /*a750*/  FADD.FTZ R158, R158, R53 ;  /* 0x000000359e9e7221 */ /* 0x000fe20000010000 */
[----:B----4-:R-:W-:Y:S02]  /*a760*/  HMMA.16816.F32.BF16 R72, R4, R16, R72 ;  /* 0x000000100448723c */ /* 0x010fe40000041848 */
[----:B------:R-:W-:Y:S01]  /*a770*/  FADD.FTZ R20, R20, R63 ;  /* 0x0000003f14147221 */ /* 0x000fe20000010000 */
[----:B------:R-:W-:-:S03]  /*a780*/  FADD.FTZ R195, R195, R158 ;  /* 0x0000009ec3c37221 */ /* 0x000fc60000010000 */
[----:B------:R-:W-:Y:S01]  /*a790*/  FADD.FTZ R21, R21, R20 ;  /* 0x0000001415157221 */ /* 0x000fe20000010000 */
[----:B------:R-:W-:Y:S01]  /*a7a0*/  FADD.FTZ R160, R160, R195 ;  /* 0x000000c3a0a07221 */ /* 0x000fe20000010000 */
[----:B------:R-:W-:Y:S01]  /*a7b0*/  HMMA.16816.F32.BF16 R76, R4, R18, R76 ;  /* 0x00000012044c723c */ /* 0x000fe2000004184c */
[----:B------:R-:W3:Y:S01]  /*a7c0*/  LDSM.16.MT88.4 R16, [R169+0xec00] ;  /* 0x00ec0000a910783b */ /* 0x000ee20000004200 */
[----:B------:R-:W-:Y:S01]  /*a7d0*/  FADD.FTZ R126, R126, R21 ;  /* 0x000000157e7e7221 */ /* 0x000fe20000010000 */
[----:B------:R-:W-:-:S03]  /*a7e0*/  FADD.FTZ R193, R193, R160 ;  /* 0x000000a0c1c17221 */ /* 0x000fc60000010000 */
[----:B------:R-:W-:Y:S02]  /*a7f0*/  FADD.FTZ R194, R127, R126 ;  /* 0x0000007e7fc27221 */ /* 0x000fe40000010000 */
[C---:B--2---:R-:W-:Y:S08]  /*a800*/  HMMA.16816.F32.BF16 R80, R4.reuse, R8, R80 ;  /* 0x000000080450723c */ /* 0x044ff00000041850 */
[C---:B------:R-:W-:Y:S01]  /*a810*/  HMMA.16816.F32.BF16 R84, R4.reuse, R10, R84 ;  /* 0x0000000a0454723c */ /* 0x040fe20000041854 */
[----:B------:R-:W2:Y:S07]  /*a820*/  LDSM.16.MT88.4 R8, [R118+0xec00] ;  /* 0x00ec00007608783b */ /* 0x000eae0000004200 */
[C---:B-1----:R-:W-:Y:S08]  /*a830*/  HMMA.16816.F32.BF16 R88, R4.reuse, R12, R88 ;  /* 0x0000000c0458723c */ /* 0x042ff00000041858 */
[C---:B------:R-:W-:Y:S08]  /*a840*/  HMMA.16816.F32.BF16 R92, R4.reuse, R14, R92 ;  /* 0x0000000e045c723c */ /* 0x040ff0000004185c */
[C---:B---3--:R-:W-:Y:S08]  /*a850*/  HMMA.16816.F32.BF16 R96, R4.reuse, R16, R96 ;  /* 0x000000100460723c */ /* 0x048ff00000041860 */
[C---:B------:R-:W-:Y:S08]  /*a860*/  HMMA.16816.F32.BF16 R100, R4.reuse, R18, R100 ;  /* 0x000000120464723c */ /* 0x040ff00000041864 */
[C---:B--2---:R-:W-:Y:S08]  /*a870*/  HMMA.16816.F32.BF16 R104, R4.reuse, R8, R104 ;  /* 0x000000080468723c */ /* 0x044ff00000041868 */
[----:B------:R-:W-:-:S15]  /*a880*/  HMMA.16816.F32.BF16 R108, R4, R10, R108 ;  /* 0x0000000a046c723c */ /* 0x000fde000004186c */
[----:B------:R-:W-:-:S05]  /*a890*/  NOP ;  /* 0x0000000000007918 */ /* 0x000fca0000000000 */
.L_x_475:
[----:B------:R-:W-:-:S13]  /*a8a0*/  ISETP.GE.AND P0, PT, R191, RZ, PT ;  /* 0x000000ffbf00720c */ /* 0x000fda0003f06270 */
[----:B------:R-:W-:Y:S05]  /*a8b0*/  @!P0 BRA `(.L_x_481) ;  /* 0x0000003800908947 */ /* 0x000fea0003800000 */
[----:B------:R-:W-:Y:S01]  /*a8c0*/  UISETP.NE.U32.AND UP0, UPT, UR8, URZ, UPT ;  /* 0x000000ff0800728c */ /* 0x000fe2000bf05070 */
[C---:B------:R-:W-:Y:S01]  /*a8d0*/  LEA R192, R191.reuse, 0x80, 0x7 ;  /* 0x00000080bfc07811 */ /* 0x040fe200078e38ff */
[----:B------:R-:W-:Y:S01]  /*a8e0*/  IMAD.MOV.U32 R117, RZ, RZ, R0 ;  /* 0x000000ffff757224 */ /* 0x000fe200078e0000 */
[----:B------:R-:W-:Y:S01]  /*a8f0*/  IADD3 R191, PT, PT, R191, 0x1, RZ ;  /* 0x00000001bfbf7810 */ /* 0x000fe20007ffe0ff */
[----:B------:R-:W-:Y:S01]  /*a900*/  UISETP.NE.AND.EX UP0, UPT, UR9, URZ, UPT, UP0 ;  /* 0x000000ff0900728c */ /* 0x000fe2000bf05300 */
[----:B------:R-:W-:Y:S01]  /*a910*/  IMAD.MOV.U32 R3, RZ, RZ, R2 ;  /* 0x000000ffff037224 */ /* 0x000fe200078e0002 */
[----:B------:R-:W1:Y:S01]  /*a920*/  LDCU UR5, c[0x0][0x440] ;  /* 0x00008800ff0577ac */ /* 0x000e620008000800 */
[----:B------:R-:W-:-:S03]  /*a930*/  IMAD.MOV.U32 R190, RZ, RZ, RZ ;  /* 0x000000ffffbe7224 */ /* 0x000fc600078e00ff */
[----:B------:R-:W-:Y:S01]  /*a940*/  PLOP3.LUT P4, PT, PT, PT, UP0, 0x80, 0x8 ;  /* 0x000000000008781c */ /* 0x000fe20003f8f008 */
[----:B------:R-:W2:Y:S01]  /*a950*/  LDCU UR4, c[0x0][0x45c] ;  /* 0x00008b80ff0477ac */ /* 0x000ea20008000800 */
[----:B------:R-:W3:Y:S01]  /*a960*/  LDCU.64 UR6, c[0x0][0x3a0] ;  /* 0x00007400ff0677ac */ /* 0x000ee20008000a00 */
[----:B------:R-:W4:Y:S10]  /*a970*/  LDCU.64 UR8, c[0x0][0x3a8] ;  /* 0x00007500ff0877ac */ /* 0x000f340008000a00 */
.L_x_485:
[----:B------:R-:W-:Y:S01]  /*a980*/  @!P4 IADD3 R5, P0, PT, RZ, -R190, RZ ;  /* 0x800000beff05c210 */ /* 0x000fe20007f1e0ff */
[----:B------:R-:W5:Y:S01]  /*a990*/  @!P4 LDC R196, c[0x0][0x3c0] ;  /* 0x0000f000ffc4cb82 */ /* 0x000f620000000800 */
[----:B-1----:R-:W-:Y:S01]  /*a9a0*/  ISETP.GE.AND P3, PT, R186, UR5, PT ;  /* 0x00000005ba007c0c */ /* 0x002fe2000bf66270 */
[----:B------:R-:W-:Y:S06]  /*a9b0*/  DEPBAR.LE SB0, 0x0 ;  /* 0x000080000000791a */ /* 0x000fec0000000000 */
[----:B------:R-:W-:Y:S01]  /*a9c0*/  BAR.SYNC.DEFER_BLOCKING 0x0 ;  /* 0x0000000000007b1d */ /* 0x000fe20000010000 */
[----:B------:R-:W-:Y:S01]  /*a9d0*/  ISETP.GE.AND P2, PT, R175, UR5, PT ;  /* 0x00000005af007c0c */ /* 0x000fe2000bf46270 */
[----:B------:R-:W-:Y:S02]  /*a9e0*/  IMAD.MOV.U32 R2, RZ, RZ, R178 ;  /* 0x000000ffff027224 */ /* 0x000fe400078e00b2 */
[----:B------:R-:W-:Y:S02]  /*a9f0*/  IMAD.MOV.U32 R0, RZ, RZ, R179 ;  /* 0x000000ffff007224 */ /* 0x000fe400078e00b3 */
[----:B-----5:R-:W-:Y:S04]  /*aa00*/  @!P4 IMAD.SHL.U32 R4, R196, 0x80, RZ ;  /* 0x00000080c404c824 */ /* 0x020fe800078e00ff */
[----:B------:R-:W-:Y:S05]  /*aa10*/  @!P4 IMAD.X R4, RZ, RZ, ~R4, P0 ;  /* 0x000000ffff04c224 */ /* 0x000fea00000e0e04 */
[----:B------:R-:W-:Y:S01]  /*aa20*/  @!P4 SHF.R.S64 R5, R5, 0x1f, R4 ;  /* 0x0000001f0505c819 */ /* 0x000fe20000001004 */
[----:B------:R-:W1:Y:S03]  /*aa30*/  LDC R119, c[0x0][0x3c4] ;  /* 0x0000f100ff777b82 */ /* 0x000e660000000800 */
[----:B------:R-:W-:Y:S04]  /*aa40*/  @!P4 IADD3 R178, P0, PT, R178, R5, RZ ;  /* 0x00000005b2b2c210 */ /* 0x000fe80007f1e0ff */
[----:B------:R-:W-:Y:S01]  /*aa50*/  @!P4 LEA.HI.X.SX32 R179, R4, R179, 0x1, P0 ;  /* 0x000000b304b3c211 */ /* 0x000fe200000f0eff */
[----:B------:R-:W-:Y:S08]  /*aa60*/  @!P4 BRA `(.L_x_482) ;  /* 0x0000000000f4c947 */ /* 0x000ff00003800000 */
[----:B------:R-:W5:Y:S01]  /*aa70*/  LDC R5, c[0x0][0x4f0] ;  /* 0x00013c00ff057b82 */ /* 0x000f620000000800 */
[----:B------:R-:W-:Y:S07]  /*aa80*/  IABS R10, R192 ;  /* 0x000000c0000a7213 */ /* 0x000fee0000000000 */
[----:B------:R-:W2:Y:S01]  /*aa90*/  LDC.64 R196, c[0x0][0x3c0] ;  /* 0x0000f000ffc47b82 */ /* 0x000ea20000000a00 */
[-C--:B-----5:R-:W-:Y:S04]  /*aaa0*/  IABS R4, R5.reuse ;  /* 0x0000000500047213 */ /* 0x0a0fe80000000000 */
[----:B------:R-:W5:Y:S10]  /*aab0*/  I2F.RP R9, R4 ;  /* 0x0000000400097306 */ /* 0x000f740000209400 */
[----:B-----5:R-:W5:Y:S02]  /*aac0*/  MUFU.RCP R6, R9 ;  /* 0x0000000900067308 */ /* 0x020f640000001000 */
[----:B-----5:R-:W-:Y:S02]  /*aad0*/  VIADD R12, R6, 0xffffffe ;  /* 0x0ffffffe060c7836 */ /* 0x020fe40000000000 */
[----:B------:R-:W-:Y:S06]  /*aae0*/  VIADD R6, R192, 0xffffff80 ;  /* 0xffffff80c0067836 */ /* 0x000fec0000000000 */
[----:B------:R-:W5:Y:S01]  /*aaf0*/  F2I.FTZ.U32.TRUNC.NTZ R13, R12 ;  /* 0x0000000c000d7305 */ /* 0x000f62000021f000 */
[----:B------:R-:W-:Y:S02]  /*ab00*/  IABS R8, R6 ;  /* 0x0000000600087213 */ /* 0x000fe40000000000 */
[----:B------:R-:W-:Y:S01]  /*ab10*/  LOP3.LUT R6, R6, R5, RZ, 0x3c, !PT ;  /* 0x0000000506067212 */ /* 0x000fe200078e3cff */
[--C-:B-----5:R-:W-:Y:S01]  /*ab20*/  IMAD.MOV R7, RZ, RZ, -R13.reuse ;  /* 0x000000ffff077224 */ /* 0x120fe200078e0a0d */
[----:B------:R-:W-:Y:S03]  /*ab30*/  MOV R12, RZ ;  /* 0x000000ff000c7202 */ /* 0x000fe60000000f00 */
[----:B------:R-:W-:Y:S04]  /*ab40*/  IMAD R7, R7, R4, RZ ;  /* 0x0000000407077224 */ /* 0x000fe800078e02ff */
[----:B------:R-:W-:Y:S06]  /*ab50*/  IMAD.HI.U32 R7, R13, R7, R12 ;  /* 0x000000070d077227 */ /* 0x000fec00078e000c */
[C---:B------:R-:W-:Y:S04]  /*ab60*/  IMAD.HI.U32 R11, R7.reuse, R8, RZ ;  /* 0x00000008070b7227 */ /* 0x040fe800078e00ff */
[----:B------:R-:W-:Y:S04]  /*ab70*/  IMAD.HI.U32 R12, R7, R10, RZ ;  /* 0x0000000a070c7227 */ /* 0x000fe800078e00ff */
[----:B------:R-:W-:Y:S02]  /*ab80*/  IMAD.MOV R7, RZ, RZ, -R11 ;  /* 0x000000ffff077224 */ /* 0x000fe400078e0a0b */
[----:B------:R-:W-:Y:S02]  /*ab90*/  IMAD.MOV R9, RZ, RZ, -R12 ;  /* 0x000000ffff097224 */ /* 0x000fe400078e0a0c */
[C---:B------:R-:W-:Y:S01]  /*aba0*/  IMAD R8, R4.reuse, R7, R8 ;  /* 0x0000000704087224 */ /* 0x040fe200078e0208 */
[----:B------:R-:W-:Y:S01]  /*abb0*/  LOP3.LUT R7, RZ, R5, RZ, 0x33, !PT ;  /* 0x00000005ff077212 */ /* 0x000fe200078e33ff */
[C---:B------:R-:W-:Y:S03]  /*abc0*/  IMAD R10, R4.reuse, R9, R10 ;  /* 0x00000009040a7224 */ /* 0x040fe600078e020a */
[C---:B------:R-:W-:Y:S02]  /*abd0*/  ISETP.GT.U32.AND P0, PT, R4.reuse, R8, PT ;  /* 0x000000080400720c */ /* 0x040fe40003f04070 */
[----:B------:R-:W-:Y:S11]  /*abe0*/  ISETP.GT.U32.AND P1, PT, R4, R10, PT ;  /* 0x0000000a0400720c */ /* 0x000ff60003f24070 */
[----:B------:R-:W-:Y:S02]  /*abf0*/  @!P0 IMAD.IADD R8, R8, 0x1, -R4 ;  /* 0x0000000108088824 */ /* 0x000fe400078e0a04 */
[-C--:B------:R-:W-:Y:S01]  /*ac00*/  @!P1 IADD3 R10, PT, PT, R10, -R4.reuse, RZ ;  /* 0x800000040a0a9210 */ /* 0x080fe20007ffe0ff */
[----:B------:R-:W-:Y:S02]  /*ac10*/  @!P1 VIADD R12, R12, 0x1 ;  /* 0x000000010c0c9836 */ /* 0x000fe40000000000 */
[-C--:B------:R-:W-:Y:S01]  /*ac20*/  ISETP.GE.U32.AND P5, PT, R8, R4.reuse, PT ;  /* 0x000000040800720c */ /* 0x080fe20003fa6070 */
[----:B------:R-:W-:Y:S01]  /*ac30*/  @!P0 VIADD R11, R11, 0x1 ;  /* 0x000000010b0b8836 */ /* 0x000fe20000000000 */
[----:B------:R-:W-:Y:S02]  /*ac40*/  ISETP.GE.U32.AND P6, PT, R10, R4, PT ;  /* 0x000000040a00720c */ /* 0x000fe40003fc6070 */
[----:B------:R-:W-:Y:S02]  /*ac50*/  LOP3.LUT R4, R192, R5, RZ, 0x3c, !PT ;  /* 0x00000005c0047212 */ /* 0x000fe400078e3cff */
[----:B------:R-:W-:Y:S02]  /*ac60*/  ISETP.GE.AND P0, PT, R6, RZ, PT ;  /* 0x000000ff0600720c */ /* 0x000fe40003f06270 */
[----:B------:R-:W-:Y:S05]  /*ac70*/  ISETP.GE.AND P1, PT, R4, RZ, PT ;  /* 0x000000ff0400720c */ /* 0x000fea0003f26270 */
[----:B------:R-:W-:Y:S02]  /*ac80*/  @P5 IADD3 R11, PT, PT, R11, 0x1, RZ ;  /* 0x000000010b0b5810 */ /* 0x000fe40007ffe0ff */
[----:B------:R-:W-:Y:S01]  /*ac90*/  @P6 VIADD R12, R12, 0x1 ;  /* 0x000000010c0c6836 */ /* 0x000fe20000000000 */
[----:B------:R-:W-:Y:S03]  /*aca0*/  ISETP.NE.AND P5, PT, R5, RZ, PT ;  /* 0x000000ff0500720c */ /* 0x000fe60003fa5270 */
[----:B------:R-:W-:Y:S02]  /*acb0*/  @!P0 IMAD.MOV R11, RZ, RZ, -R11 ;  /* 0x000000ffff0b8224 */ /* 0x000fe400078e0a0b */
[----:B------:R-:W-:Y:S03]  /*acc0*/  @!P1 IADD3 R12, PT, PT, -R12, RZ, RZ ;  /* 0x000000ff0c0c9210 */ /* 0x000fe60007ffe1ff */
[C---:B------:R-:W-:Y:S02]  /*acd0*/  SEL R11, R7.reuse, R11, !P5 ;  /* 0x0000000b070b7207 */ /* 0x040fe40006800000 */
[----:B------:R-:W-:Y:S02]  /*ace0*/  SEL R7, R7, R12, !P5 ;  /* 0x0000000c07077207 */ /* 0x000fe40006800000 */
[-C--:B------:R-:W-:Y:S02]  /*acf0*/  LEA R8, P1, R11, R188.reuse, 0x2 ;  /* 0x000000bc0b087211 */ /* 0x080fe400078210ff */
[C---:B------:R-:W-:Y:S01]  /*ad00*/  LEA R14, P0, R7.reuse, R188, 0x2 ;  /* 0x000000bc070e7211 */ /* 0x040fe200078010ff */
[----:B------:R-:W-:Y:S01]  /*ad10*/  IMAD.IADD R6, R7, 0x1, -R11 ;  /* 0x0000000107067824 */ /* 0x000fe200078e0a0b */
[-C--:B------:R-:W-:Y:S02]  /*ad20*/  LEA.HI.X.SX32 R9, R11, R189.reuse, 0x2, P1 ;  /* 0x000000bd0b097211 */ /* 0x080fe400008f16ff */
[----:B------:R-:W-:Y:S01]  /*ad30*/  LEA.HI.X.SX32 R15, R7, R189, 0x2, P0 ;  /* 0x000000bd070f7211 */ /* 0x000fe200000f16ff */
[----:B------:R-:W-:Y:S03]  /*ad40*/  IMAD R5, R6, R5, -0x80 ;  /* 0xffffff8006057424 */ /* 0x000fe600078e0205 */
[----:B------:R-:W5:Y:S01]  /*ad50*/  LDG.E R9, desc[UR16][R8.64] ;  /* 0x0000001008097981 */ /* 0x000f62000c1e1900 */
[-C--:B--2---:R-:W-:Y:S01]  /*ad60*/  IMAD.WIDE.U32 R10, R5, R196.reuse, RZ ;  /* 0x000000c4050a7225 */ /* 0x084fe200078e00ff */
[----:B------:R-:W-:Y:S02]  /*ad70*/  SHF.R.S32.HI R7, RZ, 0x1f, R5 ;  /* 0x0000001fff077819 */ /* 0x000fe40000011405 */
[----:B------:R-:W5:Y:S03]  /*ad80*/  LDG.E R4, desc[UR16][R14.64] ;  /* 0x000000100e047981 */ /* 0x000f66000c1e1900 */
[----:B------:R-:W-:Y:S04]  /*ad90*/  IMAD R6, R7, R196, RZ ;  /* 0x000000c407067224 */ /* 0x000fe800078e02ff */
[----:B------:R-:W-:Y:S05]  /*ada0*/  IMAD R6, R5, R197, R6 ;  /* 0x000000c505067224 */ /* 0x000fea00078e0206 */
[----:B------:R-:W-:Y:S01]  /*adb0*/  IADD3 R11, PT, PT, R11, R6, RZ ;  /* 0x000000060b0b7210 */ /* 0x000fe20007ffe0ff */
[----:B-----5:R-:W-:Y:S04]  /*adc0*/  IMAD.IADD R4, R9, 0x1, -R4 ;  /* 0x0000000109047824 */ /* 0x020fe800078e0a04 */
[----:B----4-:R-:W-:Y:S01]  /*add0*/  IMAD.WIDE.U32 R10, R4, UR8, R10 ;  /* 0x00000008040a7c25 */ /* 0x010fe2000f8e000a */
[----:B------:R-:W-:Y:S02]  /*ade0*/  SHF.R.S32.HI R5, RZ, 0x1f, R4 ;  /* 0x0000001fff057819 */ /* 0x000fe40000011404 */
[----:B------:R-:W-:Y:S03]  /*adf0*/  LEA R178, P0, R10, R2, 0x1 ;  /* 0x000000020ab27211 */ /* 0x000fe600078008ff */
[----:B------:R-:W-:Y:S04]  /*ae00*/  IMAD R5, R5, UR8, RZ ;  /* 0x0000000805057c24 */ /* 0x000fe8000f8e02ff */
[----:B------:R-:W-:Y:S04]  /*ae10*/  IMAD R5, R4, UR9, R5 ;  /* 0x0000000904057c24 */ /* 0x000fe8000f8e0205 */
[----:B------:R-:W-:Y:S05]  /*ae20*/  IMAD.IADD R5, R11, 0x1, R5 ;  /* 0x000000010b057824 */ /* 0x000fea00078e0205 */
[----:B------:R-:W-:Y:S07]  /*ae30*/  LEA.HI.X R179, R10, R0, R5, 0x1, P0 ;  /* 0x000000000ab37211 */ /* 0x000fee00000f0c05 */
.L_x_482:
[----:B------:R-:W-:Y:S01]  /*ae40*/  @!PT LDS RZ, [RZ] ;  /* 0x00000000fffff984 */ /* 0x000fe20000000800 */
[----:B------:R-:W-:Y:S01]  /*ae50*/  @!PT LDS RZ, [RZ] ;  /* 0x00000000fffff984 */ /* 0x000fe20000000800 */
[----:B------:R-:W-:Y:S01]  /*ae60*/  @!PT LDS RZ, [RZ] ;  /* 0x00000000fffff984 */ /* 0x000fe20000000800 */
[----:B------:R2:W-:Y:S01]  /*ae70*/  @!P3 LDGSTS.E.BYPASS.LTC128B.128 [R185+0x9000], desc[UR16][R178.64] ;  /* 0x09000000b2b9bfae */ /* 0x0005e2000b981a10 */
[----:B------:R-:W-:Y:S01]  /*ae80*/  ISETP.GE.AND P1, PT, R174, UR5, PT ;  /* 0x00000005ae007c0c */ /* 0x000fe2000bf26270 */
[C---:B------:R-:W-:Y:S01]  /*ae90*/  IMAD.SHL.U32 R195, R196.reuse, 0x40, RZ ;  /* 0x00000040c4c37824 */ /* 0x040fe200078e00ff */
[----:B-1----:R-:W-:Y:S01]  /*aea0*/  SHF.L.U64.HI R196, R196, 0x6, R119 ;  /* 0x00000006c4c47819 */ /* 0x002fe20000010277 */
[----:B------:R-:W-:Y:S03]  /*aeb0*/  @P3 STS.128 [R185+0x9000], RZ ;  /* 0x009000ffb9003388 */ /* 0x000fe60000000c00 */
[C---:B------:R-:W-:Y:S01]  /*aec0*/  IADD3 R198, P0, PT, R195.reuse, R178, RZ ;  /* 0x000000b2c3c67210 */ /* 0x040fe20007f1e0ff */
[----:B------:R-:W-:Y:S01]  /*aed0*/  @!PT LDS RZ, [RZ] ;  /* 0x00000000fffff984 */ /* 0x000fe20000000800 */
[----:B------:R-:W-:Y:S01]  /*aee0*/  @!PT LDS RZ, [RZ] ;  /* 0x00000000fffff984 */ /* 0x000fe20000000800 */
[----:B------:R-:W-:Y:S01]  /*aef0*/  @!PT LDS RZ, [RZ] ;  /* 0x00000000fffff984 */ /* 0x000fe20000000800 */
[----:B------:R1:W-:Y:S03]  /*af00*/  @!P2 LDGSTS.E.BYPASS.LTC128B.128 [R185+0xb000], desc[UR16][R178.64+0x40] ;  /* 0x0b000040b2b9afae */ /* 0x0003e6000b981a10 */
[C---:B------:R-:W-:Y:S01]  /*af10*/  IADD3 R200, P5, PT, R195.reuse, R198, RZ ;  /* 0x000000c6c3c87210 */ /* 0x040fe20007fbe0ff */
[----:B------:R-:W-:Y:S01]  /*af20*/  @P2 STS.128 [R185+0xb000], RZ ;  /* 0x00b000ffb9002388 */ /* 0x000fe20000000c00 */
[C---:B------:R-:W-:Y:S02]  /*af30*/  IMAD.X R199, R196.reuse, 0x1, R179, P0 ;  /* 0x00000001c4c77824 */ /* 0x040fe400000e06b3 */
[----:B------:R-:W-:Y:S01]  /*af40*/  IADD3 R202, P0, PT, R195, R200, RZ ;  /* 0x000000c8c3ca7210 */ /* 0x000fe20007f1e0ff */
[----:B------:R-:W-:Y:S01]  /*af50*/  @!PT LDS RZ, [RZ] ;  /* 0x00000000fffff984 */ /* 0x000fe20000000800 */
[----:B------:R-:W-:Y:S01]  /*af60*/  @!PT LDS RZ, [RZ] ;  /* 0x00000000fffff984 */ /* 0x000fe20000000800 */
[----:B------:R-:W-:Y:S01]  /*af70*/  @!PT LDS RZ, [RZ] ;  /* 0x00000000fffff984 */ /* 0x000fe20000000800 */
[----:B------:R1:W-:Y:S01]  /*af80*/  @!P1 LDGSTS.E.BYPASS.LTC128B.128 [R185+0xd000], desc[UR16][R178.64+0x80] ;  /* 0x0d000080b2b99fae */ /* 0x0003e2000b981a10 */
[C---:B------:R-:W-:Y:S03]  /*af90*/  IMAD.X R201, R196.reuse, 0x1, R199, P5 ;  /* 0x00000001c4c97824 */ /* 0x040fe600028e06c7 */
[----:B------:R-:W-:Y:S01]  /*afa0*/  @P1 STS.128 [R185+0xd000], RZ ;  /* 0x00d000ffb9001388 */ /* 0x000fe20000000c00 */
[----:B------:R-:W-:Y:S01]  /*afb0*/  IMAD.X R203, R196, 0x1, R201, P0 ;  /* 0x00000001c4cb7824 */ /* 0x000fe200000e06c9 */
[----:B------:R-:W-:Y:S02]  /*afc0*/  ISETP.NE.AND P0, PT, R191, 0x1, PT ;  /* 0x00000001bf00780c */ /* 0x000fe40003f05270 */
        /* <DEDUP_REMOVED lines=45> */
[----:B------:R-:W-:Y:S04]  /*b2a0*/  LDSM.16.M88.4 R120, [R172] ;  /* 0x00000000ac78783b */ /* 0x000fe80000000200 */
[----:B------:R-:W5:Y:S04]  /*b2b0*/  LDSM.16.M88.4 R124, [R171+0x3000] ;  /* 0x00300000ab7c783b */ /* 0x000f680000000200 */
[----:B------:R-:W3:Y:S04]  /*b2c0*/  LDSM.16.M88.4 R128, [R171+0x3400] ;  /* 0x00340000ab80783b */ /* 0x000ee80000000200 */
[----:B------:R-:W4:Y:S04]  /*b2d0*/  LDSM.16.M88.4 R132, [R171+0x3800] ;  /* 0x00380000ab84783b */ /* 0x000f280000000200 */
[----:B------:R-:W0:Y:S04]  /*b2e0*/  LDGDEPBAR ;  /* 0x00000000000079af */ /* 0x000e280000000000 */
[----:B------:R-:W2:Y:S04]  /*b2f0*/  LDSM.16.M88.4 R136, [R171+0x3c00] ;  /* 0x003c0000ab88783b */ /* 0x000ea80000000200 */
[----:B------:R-:W1:Y:S04]  /*b300*/  LDSM.16.M88.4 R140, [R171+0x4000] ;  /* 0x00400000ab8c783b */ /* 0x000e680000000200 */
[----:B------:R-:W1:Y:S04]  /*b310*/  LDSM.16.M88.4 R144, [R171+0x4400] ;  /* 0x00440000ab90783b */ /* 0x000e680000000200 */
[----:B------:R-:W1:Y:S04]  /*b320*/  LDSM.16.M88.4 R148, [R171+0x4800] ;  /* 0x00480000ab94783b */ /* 0x000e680000000200 */
[----:B------:R-:W1:Y:S04]  /*b330*/  LDSM.16.M88.4 R152, [R171+0x4c00] ;  /* 0x004c0000ab98783b */ /* 0x000e680000000200 */
[----:B------:R-:W-:Y:S01]  /*b340*/  LDSM.16.M88.4 R156, [R170] ;  /* 0x00000000aa9c783b */ /* 0x000fe20000000200 */
[C---:B-----5:R-:W-:Y:S03]  /*b350*/  HMMA.16816.F32.BF16 R4, R120.reuse, R124, RZ ;  /* 0x0000007c7804723c */ /* 0x060fe600000418ff */
[----:B------:R-:W5:Y:S04]  /*b360*/  LDSM.16.M88.4 R160, [R168+0x3000] ;  /* 0x00300000a8a0783b */ /* 0x000f680000000200 */
[----:B------:R-:W5:Y:S01]  /*b370*/  LDSM.16.M88.4 R164, [R168+0x3400] ;  /* 0x00340000a8a4783b */ /* 0x000f620000000200 */
[C---:B------:R-:W-:Y:S03]  /*b380*/  HMMA.16816.F32.BF16 R8, R120.reuse, R126, RZ ;  /* 0x0000007e7808723c */ /* 0x040fe600000418ff */
[----:B------:R-:W-:Y:S05]  /*b390*/  LDSM.16.M88.4 R124, [R168+0x3c00] ;  /* 0x003c0000a87c783b */ /* 0x000fea0000000200 */
[C---:B---3--:R-:W-:Y:S08]  /*b3a0*/  HMMA.16816.F32.BF16 R12, R120.reuse, R128, RZ ;  /* 0x00000080780c723c */ /* 0x048ff000000418ff */
[C---:B------:R-:W-:Y:S01]  /*b3b0*/  HMMA.16816.F32.BF16 R16, R120.reuse, R130, RZ ;  /* 0x000000827810723c */ /* 0x040fe200000418ff */
[----:B------:R-:W-:Y:S07]  /*b3c0*/  LDSM.16.M88.4 R128, [R168+0x4000] ;  /* 0x00400000a880783b */ /* 0x000fee0000000200 */
[C---:B----4-:R-:W-:Y:S08]  /*b3d0*/  HMMA.16816.F32.BF16 R20, R120.reuse, R132, RZ ;  /* 0x000000847814723c */ /* 0x050ff000000418ff */
[C---:B------:R-:W-:Y:S01]  /*b3e0*/  HMMA.16816.F32.BF16 R24, R120.reuse, R134, RZ ;  /* 0x000000867818723c */ /* 0x040fe200000418ff */
[----:B------:R-:W-:Y:S07]  /*b3f0*/  LDSM.16.M88.4 R132, [R168+0x4800] ;  /* 0x00480000a884783b */ /* 0x000fee0000000200 */
[C---:B--2---:R-:W-:Y:S08]  /*b400*/  HMMA.16816.F32.BF16 R28, R120.reuse, R136, RZ ;  /* 0x00000088781c723c */ /* 0x044ff000000418ff */
[C---:B------:R-:W-:Y:S01]  /*b410*/  HMMA.16816.F32.BF16 R32, R120.reuse, R138, RZ ;  /* 0x0000008a7820723c */ /* 0x040fe200000418ff */
[----:B------:R-:W-:Y:S07]  /*b420*/  LDSM.16.M88.4 R136, [R171+0x5c00] ;  /* 0x005c0000ab88783b */ /* 0x000fee0000000200 */
[C---:B-1----:R-:W-:Y:S08]  /*b430*/  HMMA.16816.F32.BF16 R36, R120.reuse, R140, RZ ;  /* 0x0000008c7824723c */ /* 0x042ff000000418ff */
        /* <DEDUP_REMOVED lines=8> */
[C---:B-----5:R-:W-:Y:S08]  /*b4c0*/  HMMA.16816.F32.BF16 R4, R156.reuse, R160, R4 ;  /* 0x000000a09c04723c */ /* 0x060ff00000041804 */
[C---:B------:R-:W-:Y:S08]  /*b4d0*/  HMMA.16816.F32.BF16 R8, R156.reuse, R162, R8 ;  /* 0x000000a29c08723c */ /* 0x040ff00000041808 */
[C---:B------:R-:W-:Y:S08]  /*b4e0*/  HMMA.16816.F32.BF16 R12, R156.reuse, R164, R12 ;  /* 0x000000a49c0c723c */ /* 0x040ff0000004180c */
[C---:B------:R-:W-:Y:S08]  /*b4f0*/  HMMA.16816.F32.BF16 R16, R156.reuse, R166, R16 ;  /* 0x000000a69c10723c */ /* 0x040ff00000041810 */
[C---:B-1----:R-:W-:Y:S08]  /*b500*/  HMMA.16816.F32.BF16 R20, R156.reuse, R120, R20 ;  /* 0x000000789c14723c */ /* 0x042ff00000041814 */
[C---:B------:R-:W-:Y:S01]  /*b510*/  HMMA.16816.F32.BF16 R24, R156.reuse, R122, R24 ;  /* 0x0000007a9c18723c */ /* 0x040fe20000041818 */
[----:B------:R-:W1:Y:S07]  /*b520*/  LDSM.16.M88.4 R120, [R168+0x4400] ;  /* 0x00440000a878783b */ /* 0x000e6e0000000200 */
[C---:B------:R-:W-:Y:S08]  /*b530*/  HMMA.16816.F32.BF16 R28, R156.reuse, R124, R28 ;  /* 0x0000007c9c1c723c */ /* 0x040ff0000004181c */
[C---:B------:R-:W-:Y:S01]  /*b540*/  HMMA.16816.F32.BF16 R32, R156.reuse, R126, R32 ;  /* 0x0000007e9c20723c */ /* 0x040fe20000041820 */
[----:B------:R-:W2:Y:S07]  /*b550*/  LDSM.16.M88.4 R124, [R168+0x4c00] ;  /* 0x004c0000a87c783b */ /* 0x000eae0000000200 */
[C---:B------:R-:W-:Y:S08]  /*b560*/  HMMA.16816.F32.BF16 R36, R156.reuse, R128, R36 ;  /* 0x000000809c24723c */ /* 0x040ff00000041824 */
[C---:B------:R-:W-:Y:S01]  /*b570*/  HMMA.16816.F32.BF16 R40, R156.reuse, R130, R40 ;  /* 0x000000829c28723c */ /* 0x040fe20000041828 */
[----:B------:R-:W-:Y:S07]  /*b580*/  LDSM.16.M88.4 R128, [R171+0x5000] ;  /* 0x00500000ab80783b */ /* 0x000fee0000000200 */
[C---:B-1----:R-:W-:Y:S08]  /*b590*/  HMMA.16816.F32.BF16 R44, R156.reuse, R120, R44 ;  /* 0x000000789c2c723c */ /* 0x042ff0000004182c */
[C---:B------:R-:W-:Y:S01]  /*b5a0*/  HMMA.16816.F32.BF16 R48, R156.reuse, R122, R48 ;  /* 0x0000007a9c30723c */ /* 0x040fe20000041830 */
[----:B------:R-:W1:Y:S07]  /*b5b0*/  LDSM.16.M88.4 R120, [R172+0x1000] ;  /* 0x00100000ac78783b */ /* 0x000e6e0000000200 */
[C---:B------:R-:W-:Y:S08]  /*b5c0*/  HMMA.16816.F32.BF16 R52, R156.reuse, R132, R52 ;  /* 0x000000849c34723c */ /* 0x040ff00000041834 */
[C---:B------:R-:W-:Y:S01]  /*b5d0*/  HMMA.16816.F32.BF16 R56, R156.reuse, R134, R56 ;  /* 0x000000869c38723c */ /* 0x040fe20000041838 */
[----:B------:R-:W3:Y:S07]  /*b5e0*/  LDSM.16.M88.4 R132, [R171+0x5400] ;  /* 0x00540000ab84783b */ /* 0x000eee0000000200 */
[C---:B--2---:R-:W-:Y:S08]  /*b5f0*/  HMMA.16816.F32.BF16 R60, R156.reuse, R124, R60 ;  /* 0x0000007c9c3c723c */ /* 0x044ff0000004183c */
[----:B------:R-:W-:Y:S01]  /*b600*/  HMMA.16816.F32.BF16 R64, R156, R126, R64 ;  /* 0x0000007e9c40723c */ /* 0x000fe20000041840 */
[----:B------:R-:W2:Y:S07]  /*b610*/  LDSM.16.M88.4 R124, [R171+0x5800] ;  /* 0x00580000ab7c783b */ /* 0x000eae0000000200 */
[C---:B-1----:R-:W-:Y:S08]  /*b620*/  HMMA.16816.F32.BF16 R4, R120.reuse, R128, R4 ;  /* 0x000000807804723c */ /* 0x042ff00000041804 */
[C---:B------:R-:W-:Y:S01]  /*b630*/  HMMA.16816.F32.BF16 R8, R120.reuse, R130, R8 ;  /* 0x000000827808723c */ /* 0x040fe20000041808 */
[----:B------:R-:W1:Y:S07]  /*b640*/  LDSM.16.M88.4 R128, [R171+0x6000] ;  /* 0x00600000ab80783b */ /* 0x000e6e0000000200 */
[C---:B---3--:R-:W-:Y:S08]  /*b650*/  HMMA.16816.F32.BF16 R12, R120.reuse, R132, R12 ;  /* 0x00000084780c723c */ /* 0x048ff0000004180c */
[C---:B------:R-:W-:Y:S01]  /*b660*/  HMMA.16816.F32.BF16 R16, R120.reuse, R134, R16 ;  /* 0x000000867810723c */ /* 0x040fe20000041810 */
[----:B------:R-:W-:Y:S07]  /*b670*/  LDSM.16.M88.4 R132, [R171+0x6800] ;  /* 0x00680000ab84783b */ /* 0x000fee0000000200 */
        /* <DEDUP_REMOVED lines=8> */
[----:B------:R-:W-:Y:S07]  /*b700*/  LDSM.16.M88.4 R128, [R168+0x5000] ;  /* 0x00500000a880783b */ /* 0x000fee0000000200 */
[C---:B--2---:R-:W-:Y:S08]  /*b710*/  HMMA.16816.F32.BF16 R44, R120.reuse, R124, R44 ;  /* 0x0000007c782c723c */ /* 0x044ff0000004182c */
[C---:B------:R-:W-:Y:S01]  /*b720*/  HMMA.16816.F32.BF16 R48, R120.reuse, R126, R48 ;  /* 0x0000007e7830723c */ /* 0x040fe20000041830 */
[----:B------:R-:W1:Y:S07]  /*b730*/  LDSM.16.M88.4 R124, [R170+0x1000] ;  /* 0x00100000aa7c783b */ /* 0x000e6e0000000200 */
[C---:B------:R-:W-:Y:S08]  /*b740*/  HMMA.16816.F32.BF16 R52, R120.reuse, R132, R52 ;  /* 0x000000847834723c */ /* 0x040ff00000041834 */
[C---:B------:R-:W-:Y:S01]  /*b750*/  HMMA.16816.F32.BF16 R56, R120.reuse, R134, R56 ;  /* 0x000000867838723c */ /* 0x040fe20000041838 */
[----:B------:R-:W2:Y:S07]  /*b760*/  LDSM.16.M88.4 R132, [R168+0x5400] ;  /* 0x00540000a884783b */ /* 0x000eae0000000200 */
[C---:B---3--:R-:W-:Y:S08]  /*b770*/  HMMA.16816.F32.BF16 R60, R120.reuse, R136, R60 ;  /* 0x00000088783c723c */ /* 0x048ff0000004183c */
[----:B------:R-:W-:Y:S01]  /*b780*/  HMMA.16816.F32.BF16 R64, R120, R138, R64 ;  /* 0x0000008a7840723c */ /* 0x000fe20000041840 */
[----:B------:R-:W3:Y:S04]  /*b790*/  LDSM.16.M88.4 R120, [R168+0x5800] ;  /* 0x00580000a878783b */ /* 0x000ee80000000200 */
[----:B------:R-:W4:Y:S03]  /*b7a0*/  LDSM.16.M88.4 R136, [R168+0x5c00] ;  /* 0x005c0000a888783b */ /* 0x000f260000000200 */
[C---:B-1----:R-:W-:Y:S08]  /*b7b0*/  HMMA.16816.F32.BF16 R4, R124.reuse, R128, R4 ;  /* 0x000000807c04723c */ /* 0x042ff00000041804 */
[C---:B------:R-:W-:Y:S01]  /*b7c0*/  HMMA.16816.F32.BF16 R8, R124.reuse, R130, R8 ;  /* 0x000000827c08723c */ /* 0x040fe20000041808 */
[----:B------:R-:W1:Y:S07]  /*b7d0*/  LDSM.16.M88.4 R128, [R168+0x6000] ;  /* 0x00600000a880783b */ /* 0x000e6e0000000200 */
[C---:B--2---:R-:W-:Y:S08]  /*b7e0*/  HMMA.16816.F32.BF16 R12, R124.reuse, R132, R12 ;  /* 0x000000847c0c723c */ /* 0x044ff0000004180c */
[C---:B------:R-:W-:Y:S01]  /*b7f0*/  HMMA.16816.F32.BF16 R16, R124.reuse, R134, R16 ;  /* 0x000000867c10723c */ /* 0x040fe20000041810 */
[----:B------:R-:W-:Y:S07]  /*b800*/  LDSM.16.M88.4 R132, [R168+0x6800] ;  /* 0x00680000a884783b */ /* 0x000fee0000000200 */
[C---:B---3--:R-:W-:Y:S08]  /*b810*/  HMMA.16816.F32.BF16 R20, R124.reuse, R120, R20 ;  /* 0x000000787c14723c */ /* 0x048ff00000041814 */
[C---:B------:R-:W-:Y:S01]  /*b820*/  HMMA.16816.F32.BF16 R24, R124.reuse, R122, R24 ;  /* 0x0000007a7c18723c */ /* 0x040fe20000041818 */
[----:B------:R-:W2:Y:S07]  /*b830*/  LDSM.16.M88.4 R120, [R168+0x6400] ;  /* 0x00640000a878783b */ /* 0x000eae0000000200 */
[C---:B----4-:R-:W-:Y:S08]  /*b840*/  HMMA.16816.F32.BF16 R28, R124.reuse, R136, R28 ;  /* 0x000000887c1c723c */ /* 0x050ff0000004181c */
        /* <DEDUP_REMOVED lines=39> */
[----:B------:R-:W-:Y:S03]  /*bac0*/  LDSM.16.M88.4 R136, [R168+0x8000] ;  /* 0x00800000a888783b */ /* 0x000fe60000000200 */
        /* <DEDUP_REMOVED lines=9> */
[C---:B-1----:R-:W-:Y:S08]  /*bb60*/  HMMA.16816.F32.BF16 R28, R124.reuse, R128, R28 ;  /* 0x000000807c1c723c */ /* 0x042ff0000004181c */
[C---:B------:R-:W-:Y:S01]  /*bb70*/  HMMA.16816.F32.BF16 R32, R124.reuse, R130, R32 ;  /* 0x000000827c20723c */ /* 0x040fe20000041820 */
[----:B------:R-:W1:Y:S01]  /*bb80*/  LDSM.16.M88.4 R128, [R168+0x8800] ;  /* 0x00880000a880783b */ /* 0x000e620000000200 */
[----:B------:R-:W-:Y:S04]  /*bb90*/  DEPBAR.LE SB0, 0x0 ;  /* 0x000080000000791a */ /* 0x000fe80000000000 */
[----:B------:R-:W-:Y:S02]  /*bba0*/  BAR.SYNC.DEFER_BLOCKING 0x0 ;  /* 0x0000000000007b1d */ /* 0x000fe40000010000 */
[C---:B------:R-:W-:Y:S08]  /*bbb0*/  HMMA.16816.F32.BF16 R36, R124.reuse, R136, R36 ;  /* 0x000000887c24723c */ /* 0x040ff00000041824 */
[C---:B------:R-:W-:Y:S08]  /*bbc0*/  HMMA.16816.F32.BF16 R40, R124.reuse, R138, R40 ;  /* 0x0000008a7c28723c */ /* 0x040ff00000041828 */
[C---:B--2---:R-:W-:Y:S08]  /*bbd0*/  HMMA.16816.F32.BF16 R44, R124.reuse, R120, R44 ;  /* 0x000000787c2c723c */ /* 0x044ff0000004182c */
[C---:B------:R-:W-:Y:S08]  /*bbe0*/  HMMA.16816.F32.BF16 R48, R124.reuse, R122, R48 ;  /* 0x0000007a7c30723c */ /* 0x040ff00000041830 */
[C---:B-1----:R-:W-:Y:S08]  /*bbf0*/  HMMA.16816.F32.BF16 R52, R124.reuse, R128, R52 ;  /* 0x000000807c34723c */ /* 0x042ff00000041834 */
[C---:B------:R-:W-:Y:S08]  /*bc00*/  HMMA.16816.F32.BF16 R56, R124.reuse, R130, R56 ;  /* 0x000000827c38723c */ /* 0x040ff00000041838 */
[C---:B------:R-:W-:Y:S08]  /*bc10*/  HMMA.16816.F32.BF16 R60, R124.reuse, R132, R60 ;  /* 0x000000847c3c723c */ /* 0x040ff0000004183c */
[----:B------:R-:W-:Y:S01]  /*bc20*/  HMMA.16816.F32.BF16 R64, R124, R134, R64 ;  /* 0x000000867c40723c */ /* 0x000fe20000041840 */
[----:B------:R-:W-:Y:S08]  /*bc30*/  @!UPT UIADD3 URZ, UPT, UPT, URZ, URZ, URZ ;  /* 0x000000fffffff290 */ /* 0x000ff0000fffe0ff */
[----:B------:R-:W-:Y:S11]  /*bc40*/  @!P0 BRA `(.L_x_483) ;  /* 0x0000000800448947 */ /* 0x000ff60003800000 */
[----:B------:R-:W1:Y:S08]  /*bc50*/  LDC.64 R120, c[0x0][0x4e0] ;  /* 0x00013800ff787b82 */ /* 0x000e700000000a00 */
[----:B------:R-:W2:Y:S01]  /*bc60*/  LDC R119, c[0x0][0x3bc] ;  /* 0x0000ef00ff777b82 */ /* 0x000ea20000000800 */
[----:B-1----:R-:W-:Y:S04]  /*bc70*/  ISETP.NE.U32.AND P4, PT, R120, RZ, PT ;  /* 0x000000ff7800720c */ /* 0x002fe80003f85070 */
[----:B------:R-:W-:Y:S11]  /*bc80*/  ISETP.NE.AND.EX P4, PT, R121, RZ, PT, P4 ;  /* 0x000000ff7900720c */ /* 0x000ff60003f85340 */
[----:B------:R-:W-:Y:S02]  /*bc90*/  @!UPT UIADD3 URZ, UPT, UPT, URZ, URZ, URZ ;  /* 0x000000fffffff290 */ /* 0x000fe4000fffe0ff */
[----:B------:R-:W1:Y:S01]  /*bca0*/  @!P4 LDC R120, c[0x0][0x3b8] ;  /* 0x0000ee00ff78cb82 */ /* 0x000e620000000800 */
[----:B------:R-:W-:Y:S05]  /*bcb0*/  @!P4 IMAD.MOV.U32 R2, RZ, RZ, RZ ;  /* 0x000000ffff02c224 */ /* 0x000fea00078e00ff */
[----:B------:R-:W-:Y:S01]  /*bcc0*/  @!P4 IADD3 R2, P0, PT, RZ, -R2, RZ ;  /* 0x80000002ff02c210 */ /* 0x000fe20007f1e0ff */
[----:B-1----:R-:W-:Y:S04]  /*bcd0*/  @!P4 IMAD.SHL.U32 R0, R120, 0x80, RZ ;  /* 0x000000807800c824 */ /* 0x002fe800078e00ff */
[----:B------:R-:W-:Y:S05]  /*bce0*/  @!P4 IMAD.X R0, RZ, RZ, ~R0, P0 ;  /* 0x000000ffff00c224 */ /* 0x000fea00000e0e00 */
[----:B------:R-:W-:Y:S04]  /*bcf0*/  @!P4 SHF.R.S64 R121, R2, 0x1f, R0 ;  /* 0x0000001f0279c819 */ /* 0x000fe80000001000 */
[----:B------:R-:W-:Y:S04]  /*bd00*/  @!P4 IADD3 R176, P0, PT, R121, R176, RZ ;  /* 0x000000b079b0c210 */ /* 0x000fe80007f1e0ff */
[----:B------:R-:W-:Y:S01]  /*bd10*/  @!P4 LEA.HI.X.SX32 R177, R0, R177, 0x1, P0 ;  /* 0x000000b100b1c211 */ /* 0x000fe200000f0eff */
[----:B--2---:R-:W-:Y:S08]  /*bd20*/  @!P4 BRA `(.L_x_484) ;  /* 0x0000000000f8c947 */ /* 0x004ff00003800000 */
[----:B------:R-:W-:Y:S01]  /*bd30*/  VIADD R129, R192, 0xffffff00 ;  /* 0xffffff00c0817836 */ /* 0x000fe20000000000 */
[----:B------:R-:W1:Y:S04]  /*bd40*/  LDC R0, c[0x0][0x4f0] ;  /* 0x00013c00ff007b82 */ /* 0x000e680000000800 */
[----:B------:R-:W-:Y:S02]  /*bd50*/  IABS R125, R129 ;  /* 0x00000081007d7213 */ /* 0x000fe40000000000 */
[-C--:B-1----:R-:W-:Y:S02]  /*bd60*/  IABS R116, R0.reuse ;  /* 0x0000000000747213 */ /* 0x082fe40000000000 */
[----:B------:R-:W-:Y:S02]  /*bd70*/  LOP3.LUT R129, R129, R0, RZ, 0x3c, !PT ;  /* 0x0000000081817212 */ /* 0x000fe400078e3cff */
[----:B------:R-:W1:Y:S10]  /*bd80*/  I2F.RP R120, R116 ;  /* 0x0000007400787306 */ /* 0x000e740000209400 */
[----:B-1----:R-:W1:Y:S02]  /*bd90*/  MUFU.RCP R2, R120 ;  /* 0x0000007800027308 */ /* 0x002e640000001000 */
[----:B-1----:R-:W-:Y:S08]  /*bda0*/  VIADD R122, R2, 0xffffffe ;  /* 0x0ffffffe027a7836 */ /* 0x002ff00000000000 */
[----:B------:R-:W1:Y:S02]  /*bdb0*/  F2I.FTZ.U32.TRUNC.NTZ R123, R122 ;  /* 0x0000007a007b7305 */ /* 0x000e64000021f000 */
[--C-:B-1----:R-:W-:Y:S02]  /*bdc0*/  IMAD.MOV R121, RZ, RZ, -R123.reuse ;  /* 0x000000ffff797224 */ /* 0x102fe400078e0a7b */
[----:B------:R-:W-:Y:S02]  /*bdd0*/  IMAD.MOV.U32 R122, RZ, RZ, RZ ;  /* 0x000000ffff7a7224 */ /* 0x000fe400078e00ff */
[----:B------:R-:W-:Y:S01]  /*bde0*/  IMAD R2, R121, R116, RZ ;  /* 0x0000007479027224 */ /* 0x000fe200078e02ff */
[----:B------:R-:W-:Y:S03]  /*bdf0*/  IADD3 R121, PT, PT, R192, -0x80, RZ ;  /* 0xffffff80c0797810 */ /* 0x000fe60007ffe0ff */
[----:B------:R-:W-:Y:S01]  /*be00*/  IMAD.HI.U32 R2, R123, R2, R122 ;  /* 0x000000027b027227 */ /* 0x000fe200078e007a */
[----:B------:R-:W-:Y:S02]  /*be10*/  IABS R127, R121 ;  /* 0x00000079007f7213 */ /* 0x000fe40000000000 */
[-C--:B------:R-:W-:Y:S03]  /*be20*/  LOP3.LUT R121, R121, R0.reuse, RZ, 0x3c, !PT ;  /* 0x0000000079797212 */ /* 0x080fe600078e3cff */
[C---:B------:R-:W-:Y:S04]  /*be30*/  IMAD.HI.U32 R120, R2.reuse, R125, RZ ;  /* 0x0000007d02787227 */ /* 0x040fe800078e00ff */
[----:B------:R-:W-:Y:S02]  /*be40*/  IMAD.MOV R123, RZ, RZ, -R120 ;  /* 0x000000ffff7b7224 */ /* 0x000fe400078e0a78 */
[----:B------:R-:W-:Y:S04]  /*be50*/  IMAD.HI.U32 R2, R2, R127, RZ ;  /* 0x0000007f02027227 */ /* 0x000fe800078e00ff */
[----:B------:R-:W-:Y:S01]  /*be60*/  IMAD R125, R116, R123, R125 ;  /* 0x0000007b747d7224 */ /* 0x000fe200078e027d */
[----:B------:R-:W-:Y:S02]  /*be70*/  IADD3 R122, PT, PT, -R2, RZ, RZ ;  /* 0x000000ff027a7210 */ /* 0x000fe40007ffe1ff */
[----:B------:R-:W-:Y:S02]  /*be80*/  LOP3.LUT R123, RZ, R0, RZ, 0x33, !PT ;  /* 0x00000000ff7b7212 */ /* 0x000fe400078e33ff */
[C---:B------:R-:W-:Y:S01]  /*be90*/  ISETP.GT.U32.AND P0, PT, R116.reuse, R125, PT ;  /* 0x0000007d7400720c */ /* 0x040fe20003f04070 */
[C---:B------:R-:W-:Y:S05]  /*bea0*/  IMAD R127, R116.reuse, R122, R127 ;  /* 0x0000007a747f7224 */ /* 0x040fea00078e027f */
[----:B------:R-:W-:Y:S07]  /*beb0*/  ISETP.GT.U32.AND P5, PT, R116, R127, PT ;  /* 0x0000007f7400720c */ /* 0x000fee0003fa4070 */
[----:B------:R-:W-:Y:S01]  /*bec0*/  @!P0 IADD3 R120, PT, PT, R120, 0x1, RZ ;  /* 0x0000000178788810 */ /* 0x000fe20007ffe0ff */
[--C-:B------:R-:W-:Y:S05]  /*bed0*/  @!P0 IMAD.IADD R125, R125, 0x1, -R116.reuse ;  /* 0x000000017d7d8824 */ /* 0x100fea00078e0a74 */
[-C--:B------:R-:W-:Y:S01]  /*bee0*/  ISETP.GE.U32.AND P6, PT, R125, R116.reuse, PT ;  /* 0x000000747d00720c */ /* 0x080fe20003fc6070 */
[----:B------:R-:W-:Y:S02]  /*bef0*/  @!P5 IMAD.IADD R127, R127, 0x1, -R116 ;  /* 0x000000017f7fd824 */ /* 0x000fe400078e0a74 */
[----:B------:R-:W-:Y:S01]  /*bf00*/  @!P5 VIADD R2, R2, 0x1 ;  /* 0x000000010202d836 */ /* 0x000fe20000000000 */
[----:B------:R-:W-:Y:S02]  /*bf10*/  ISETP.GE.AND P5, PT, R129, RZ, PT ;  /* 0x000000ff8100720c */ /* 0x000fe40003fa6270 */
[----:B------:R-:W-:Y:S07]  /*bf20*/  ISETP.GE.U32.AND P0, PT, R127, R116, PT ;  /* 0x000000747f00720c */ /* 0x000fee0003f06070 */
[----:B------:R-:W-:Y:S01]  /*bf30*/  @P6 VIADD R120, R120, 0x1 ;  /* 0x0000000178786836 */ /* 0x000fe20000000000 */
[----:B------:R-:W-:Y:S03]  /*bf40*/  ISETP.GE.AND P6, PT, R121, RZ, PT ;  /* 0x000000ff7900720c */ /* 0x000fe60003fc6270 */
[----:B------:R-:W-:Y:S02]  /*bf50*/  @!P5 IMAD.MOV R120, RZ, RZ, -R120 ;  /* 0x000000ffff78d224 */ /* 0x000fe400078e0a78 */
[----:B------:R-:W-:Y:S02]  /*bf60*/  @P0 IADD3 R2, PT, PT, R2, 0x1, RZ ;  /* 0x0000000102020810 */ /* 0x000fe40007ffe0ff */
[----:B------:R-:W-:Y:S04]  /*bf70*/  ISETP.NE.AND P0, PT, R0, RZ, PT ;  /* 0x000000ff0000720c */ /* 0x000fe80003f05270 */
[----:B------:R-:W-:Y:S02]  /*bf80*/  SEL R127, R123, R120, !P0 ;  /* 0x000000787b7f7207 */ /* 0x000fe40004000000 */
[----:B------:R-:W-:Y:S01]  /*bf90*/  @!P6 IMAD.MOV R2, RZ, RZ, -R2 ;  /* 0x000000ffff02e224 */ /* 0x000fe200078e0a02 */
[----:B------:R-:W1:Y:S01]  /*bfa0*/  LDC.64 R120, c[0x0][0x3b8] ;  /* 0x0000ee00ff787b82 */ /* 0x000e620000000a00 */
[----:B------:R-:W-:Y:S03]  /*bfb0*/  LEA R124, P5, R127, R188, 0x2 ;  /* 0x000000bc7f7c7211 */ /* 0x000fe600078a10ff */
[----:B------:R-:W-:Y:S02]  /*bfc0*/  SEL R123, R123, R2, !P0 ;  /* 0x000000027b7b7207 */ /* 0x000fe40004000000 */
[-C--:B------:R-:W-:Y:S02]  /*bfd0*/  LEA.HI.X.SX32 R125, R127, R189.reuse, 0x2, P5 ;  /* 0x000000bd7f7d7211 */ /* 0x080fe400028f16ff */
[C---:B------:R-:W-:Y:S04]  /*bfe0*/  LEA R128, P0, R123.reuse, R188, 0x2 ;  /* 0x000000bc7b807211 */ /* 0x040fe800078010ff */
[C---:B------:R-:W-:Y:S01]  /*bff0*/  LEA.HI.X.SX32 R129, R123.reuse, R189, 0x2, P0 ;  /* 0x000000bd7b817211 */ /* 0x040fe200000f16ff */
[----:B------:R-:W2:Y:S01]  /*c000*/  LDG.E R125, desc[UR16][R124.64] ;  /* 0x000000107c7d7981 */ /* 0x000ea2000c1e1900 */
[----:B------:R-:W-:Y:S03]  /*c010*/  IADD3 R123, PT, PT, R123, -R127, RZ ;  /* 0x8000007f7b7b7210 */ /* 0x000fe60007ffe0ff */
[----:B------:R-:W2:Y:S02]  /*c020*/  LDG.E R2, desc[UR16][R128.64] ;  /* 0x0000001080027981 */ /* 0x000ea4000c1e1900 */
[----:B------:R-:W-:Y:S05]  /*c030*/  IMAD R123, R123, R0, -0x80 ;  /* 0xffffff807b7b7424 */ /* 0x000fea00078e0200 */
[----:B------:R-:W-:Y:S05]  /*c040*/  SHF.R.S32.HI R127, RZ, 0x1f, R123 ;  /* 0x0000001fff7f7819 */ /* 0x000fea000001147b */
[-C--:B-1----:R-:W-:Y:S02]  /*c050*/  IMAD R0, R127, R120.reuse, RZ ;  /* 0x000000787f007224 */ /* 0x082fe400078e02ff */
[C---:B------:R-:W-:Y:S04]  /*c060*/  IMAD.WIDE.U32 R126, R123.reuse, R120, RZ ;  /* 0x000000787b7e7225 */ /* 0x040fe800078e00ff */
[----:B------:R-:W-:Y:S04]  /*c070*/  IMAD R0, R123, R121, R0 ;  /* 0x000000797b007224 */ /* 0x000fe800078e0200 */
[----:B------:R-:W-:Y:S02]  /*c080*/  IMAD.IADD R127, R127, 0x1, R0 ;  /* 0x000000017f7f7824 */ /* 0x000fe400078e0200 */
[----:B--2---:R-:W-:Y:S04]  /*c090*/  IMAD.IADD R2, R125, 0x1, -R2 ;  /* 0x000000017d027824 */ /* 0x004fe800078e0a02 */
[----:B------:R-:W-:Y:S01]  /*c0a0*/  IMAD.WIDE.U32 R126, R2, UR6, R126 ;  /* 0x00000006027e7c25 */ /* 0x000fe2000f8e007e */
[----:B------:R-:W-:Y:S02]  /*c0b0*/  SHF.R.S32.HI R116, RZ, 0x1f, R2 ;  /* 0x0000001fff747819 */ /* 0x000fe40000011402 */
[----:B------:R-:W-:Y:S03]  /*c0c0*/  LEA R176, P0, R126, R176, 0x1 ;  /* 0x000000b07eb07211 */ /* 0x000fe600078008ff */
[----:B------:R-:W-:Y:S04]  /*c0d0*/  IMAD R121, R116, UR6, RZ ;  /* 0x0000000674797c24 */ /* 0x000fe8000f8e02ff */
[----:B------:R-:W-:Y:S05]  /*c0e0*/  IMAD R121, R2, UR7, R121 ;  /* 0x0000000702797c24 */ /* 0x000fea000f8e0279 */
[----:B------:R-:W-:Y:S04]  /*c0f0*/  IADD3 R121, PT, PT, R127, R121, RZ ;  /* 0x000000797f797210 */ /* 0x000fe80007ffe0ff */
[----:B------:R-:W-:Y:S07]  /*c100*/  LEA.HI.X R177, R126, R177, R121, 0x1, P0 ;  /* 0x000000b17eb17211 */ /* 0x000fee00000f0c79 */
.L_x_484:
[----:B------:R-:W-:Y:S01]  /*c110*/  @!PT LDS RZ, [RZ] ;  /* 0x00000000fffff984 */ /* 0x000fe20000000800 */
[----:B------:R-:W-:Y:S01]  /*c120*/  @!PT LDS RZ, [RZ] ;  /* 0x00000000fffff984 */ /* 0x000fe20000000800 */
[----:B------:R-:W-:Y:S01]  /*c130*/  @!PT LDS RZ, [RZ] ;  /* 0x00000000fffff984 */ /* 0x000fe20000000800 */
[----:B------:R1:W-:Y:S01]  /*c140*/  @!P3 LDGSTS.E.BYPASS.LTC128B.128 [R185+0x3000], desc[UR16][R176.64] ;  /* 0x03000000b0b9bfae */ /* 0x0003e2000b981a10 */
[C---:B------:R-:W-:Y:S01]  /*c150*/  LEA R122, P0, R120.reuse, R176, 0x6 ;  /* 0x000000b0787a7211 */ /* 0x040fe200078030ff */
[C---:B------:R-:W-:Y:S01]  /*c160*/  IMAD.SHL.U32 R0, R120.reuse, 0x40, RZ ;  /* 0x0000004078007824 */ /* 0x040fe200078e00ff */
[C-C-:B------:R-:W-:Y:S01]  /*c170*/  SHF.L.U64.HI R2, R120.reuse, 0x6, R119.reuse ;  /* 0x0000000678027819 */ /* 0x140fe20000010277 */
[----:B------:R1:W-:Y:S01]  /*c180*/  @P3 STS.128 [R185+0x3000], RZ ;  /* 0x003000ffb9003388 */ /* 0x0003e20000000c00 */
[----:B------:R-:W-:Y:S02]  /*c190*/  LEA.HI.X R123, R120, R177, R119, 0x6, P0 ;  /* 0x000000b1787b7211 */ /* 0x000fe400000f3477 */
[C---:B------:R-:W-:Y:S01]  /*c1a0*/  IADD3 R120, P5, PT, R0.reuse, R122, RZ ;  /* 0x0000007a00787210 */ /* 0x040fe20007fbe0ff */
[----:B------:R-:W-:Y:S01]  /*c1b0*/  @!PT LDS RZ, [RZ] ;  /* 0x00000000fffff984 */ /* 0x000fe20000000800 */
[----:B------:R-:W-:Y:S01]  /*c1c0*/  @!PT LDS RZ, [RZ] ;  /* 0x00000000fffff984 */ /* 0x000fe20000000800 */
[----:B------:R-:W-:Y:S01]  /*c1d0*/  @!PT LDS RZ, [RZ] ;  /* 0x00000000fffff984 */ /* 0x000fe20000000800 */
[----:B------:R1:W-:Y:S03]  /*c1e0*/  @!P2 LDGSTS.E.BYPASS.LTC128B.128 [R185+0x5000], desc[UR16][R176.64+0x40] ;  /* 0x05000040b0b9afae */ /* 0x0003e6000b981a10 */
[----:B------:R-:W-:Y:S01]  /*c1f0*/  IADD3 R124, P0, PT, R0, R120, RZ ;  /* 0x00000078007c7210 */ /* 0x000fe20007f1e0ff */
[----:B------:R1:W-:Y:S01]  /*c200*/  @P2 STS.128 [R185+0x5000], RZ ;  /* 0x005000ffb9002388 */ /* 0x0003e20000000c00 */
[C---:B------:R-:W-:Y:S03]  /*c210*/  IMAD.X R121, R2.reuse, 0x1, R123, P5 ;  /* 0x0000000102797824 */ /* 0x040fe600028e067b */
[----:B------:R-:W-:Y:S01]  /*c220*/  @!PT LDS RZ, [RZ] ;  /* 0x00000000fffff984 */ /* 0x000fe20000000800 */
[----:B------:R-:W-:Y:S01]  /*c230*/  @!PT LDS RZ, [RZ] ;  /* 0x00000000fffff984 */ /* 0x000fe20000000800 */
[----:B------:R-:W-:Y:S01]  /*c240*/  @!PT LDS RZ, [RZ] ;  /* 0x00000000fffff984 */ /* 0x000fe20000000800 */
[----:B------:R1:W-:Y:S01]  /*c250*/  @!P1 LDGSTS.E.BYPASS.LTC128B.128 [R185+0x7000], desc[UR16][R176.64+0x80] ;  /* 0x07000080b0b99fae */ /* 0x0003e2000b981a10 */
[----:B------:R-:W-:Y:S03]  /*c260*/  IMAD.X R125, R2, 0x1, R121, P0 ;  /* 0x00000001027d7824 */ /* 0x000fe600000e0679 */
        /* <DEDUP_REMOVED lines=47> */
.L_x_483:
[----:B------:R-:W-:Y:S01]  /*c560*/  FMNMX3.FTZ R2, R3, R4, R5, !PT ;  /* 0x0000000403027276 */ /* 0x000fe20007810005 */
[----:B-1----:R-:W-:Y:S01]  /*c570*/  LDSM.16.MT88.4 R124, [R118+0x9000] ;  /* 0x00900000767c783b */ /* 0x002fe20000004200 */
[----:B------:R-:W-:Y:S02]  /*c580*/  FMNMX3.FTZ R0, R117, R6, R7, !PT ;  /* 0x0000000675007276 */ /* 0x000fe40007810007 */
[----:B------:R-:W-:Y:S02]  /*c590*/  FMNMX3.FTZ R2, R2, R8, R9, !PT ;  /* 0x0000000802027276 */ /* 0x000fe40007810009 */
[----:B------:R-:W-:Y:S02]  /*c5a0*/  FMNMX3.FTZ R0, R0, R10, R11, !PT ;  /* 0x0000000a00007276 */ /* 0x000fe4000781000b */
[----:B------:R-:W-:Y:S01]  /*c5b0*/  FMNMX3.FTZ R2, R2, R12, R13, !PT ;  /* 0x0000000c02027276 */ /* 0x000fe2000781000d */
[----:B------:R-:W-:Y:S01]  /*c5c0*/  LDSM.16.MT88.4 R128, [R169+0xb000] ;  /* 0x00b00000a980783b */ /* 0x000fe20000004200 */
[----:B------:R-:W-:Y:S02]  /*c5d0*/  FMNMX3.FTZ R0, R0, R14, R15, !PT ;  /* 0x0000000e00007276 */ /* 0x000fe4000781000f */
        /* <DEDUP_REMOVED lines=26> */
[----:B------:R-:W-:Y:S01]  /*c780*/  IADD3 R191, PT, PT, R191, -0x1, RZ ;  /* 0xffffffffbfbf7810 */ /* 0x000fe20007ffe0ff */
[----:B------:R-:W-:Y:S01]  /*c790*/  SHFL.BFLY PT, R123, R116, 0x2, 0x1f ;  /* 0x0c401f00747b7f89 */ /* 0x000fe200000e0000 */
[----:B------:R-:W-:Y:S07]  /*c7a0*/  IADD3 R192, PT, PT, R192, -0x80, RZ ;  /* 0xffffff80c0c07810 */ /* 0x000fee0007ffe0ff */
[----:B------:R-:W1:Y:S02]  /*c7b0*/  SHFL.BFLY PT, R0, R121, 0x2, 0x1f ;  /* 0x0c401f0079007f89 */ /* 0x000e6400000e0000 */
[----:B-1----:R-:W-:Y:S02]  /*c7c0*/  FMNMX.FTZ R119, R121, R0, !PT ;  /* 0x0000000079777209 */ /* 0x002fe40007810000 */
[----:B------:R-:W-:Y:S04]  /*c7d0*/  FMNMX.FTZ R122, R116, R123, !PT ;  /* 0x0000007b747a7209 */ /* 0x000fe80007810000 */
[----:B------:R-:W1:Y:S08]  /*c7e0*/  SHFL.BFLY PT, R0, R119, 0x1, 0x1f ;  /* 0x0c201f0077007f89 */ /* 0x000e7000000e0000 */
[----:B------:R-:W2:Y:S01]  /*c7f0*/  SHFL.BFLY PT, R123, R122, 0x1, 0x1f ;  /* 0x0c201f007a7b7f89 */ /* 0x000ea200000e0000 */
[----:B-1----:R-:W-:Y:S02]  /*c800*/  FMNMX.FTZ R0, R119, R0, !PT ;  /* 0x0000000077007209 */ /* 0x002fe40007810000 */
[----:B--2---:R-:W-:Y:S03]  /*c810*/  FMNMX.FTZ R2, R122, R123, !PT ;  /* 0x0000007b7a027209 */ /* 0x004fe60007810000 */
[C---:B------:R-:W-:Y:S01]  /*c820*/  FMUL.FTZ R120, R0.reuse, UR4 ;  /* 0x0000000400787c20 */ /* 0x040fe20008410000 */
[C---:B------:R-:W-:Y:S01]  /*c830*/  FADD.FTZ R117, -R0.reuse, R117 ;  /* 0x0000007500757221 */ /* 0x040fe20000010100 */
[----:B------:R-:W-:Y:S01]  /*c840*/  FSETP.NEU.FTZ.AND P0, PT, R0, -INF , PT ;  /* 0xff8000000000780b */ /* 0x000fe20003f1d000 */
[C---:B------:R-:W-:Y:S01]  /*c850*/  FADD.FTZ R3, -R2.reuse, R3 ;  /* 0x0000000302037221 */ /* 0x040fe20000010100 */
[C---:B------:R-:W-:Y:S01]  /*c860*/  FMUL.FTZ R134, R2.reuse, UR4 ;  /* 0x0000000402867c20 */ /* 0x040fe20008410000 */
[----:B------:R-:W-:Y:S02]  /*c870*/  FSETP.NEU.FTZ.AND P1, PT, R2, -INF , PT ;  /* 0xff8000000200780b */ /* 0x000fe40003f3d000 */
[----:B------:R-:W-:Y:S01]  /*c880*/  FMUL.FTZ R116, R3, UR4 ;  /* 0x0000000403747c20 */ /* 0x000fe20008410000 */
[----:B------:R-:W-:Y:S01]  /*c890*/  FMUL.FTZ R3, R117, UR4 ;  /* 0x0000000475037c20 */ /* 0x000fe20008410000 */
[----:B------:R-:W-:Y:S02]  /*c8a0*/  FSEL R117, R120, RZ, P0 ;  /* 0x000000ff78757208 */ /* 0x000fe40000000000 */
[----:B------:R-:W1:Y:S01]  /*c8b0*/  LDSM.16.MT88.4 R120, [R169+0x9000] ;  /* 0x00900000a978783b */ /* 0x000e620000004200 */
[----:B------:R-:W-:Y:S01]  /*c8c0*/  FSEL R134, R134, RZ, P1 ;  /* 0x000000ff86867208 */ /* 0x000fe20000800000 */
[----:B------:R-:W2:Y:S01]  /*c8d0*/  MUFU.EX2 R116, R116 ;  /* 0x0000007400747308 */ /* 0x000ea20000000800 */
[--C-:B------:R-:W-:Y:S01]  /*c8e0*/  FFMA.FTZ R144, R6, UR4, -R117.reuse ;  /* 0x0000000406907c23 */ /* 0x100fe20008010875 */
[--C-:B------:R-:W-:Y:S01]  /*c8f0*/  FFMA.FTZ R138, R7, UR4, -R117.reuse ;  /* 0x00000004078a7c23 */ /* 0x100fe20008010875 */
[--C-:B------:R-:W-:Y:S01]  /*c900*/  FFMA.FTZ R136, R10, UR4, -R117.reuse ;  /* 0x000000040a887c23 */ /* 0x100fe20008010875 */
[--C-:B------:R-:W-:Y:S01]  /*c910*/  FFMA.FTZ R147, R4, UR4, -R134.reuse ;  /* 0x0000000404937c23 */ /* 0x100fe20008010886 */
[--C-:B------:R-:W-:Y:S01]  /*c920*/  FFMA.FTZ R139, R5, UR4, -R134.reuse ;  /* 0x00000004058b7c23 */ /* 0x100fe20008010886 */
[--C-:B------:R-:W-:Y:S01]  /*c930*/  FFMA.FTZ R137, R8, UR4, -R134.reuse ;  /* 0x0000000408897c23 */ /* 0x100fe20008010886 */
[--C-:B------:R-:W-:Y:S01]  /*c940*/  FFMA.FTZ R6, R9, UR4, -R134.reuse ;  /* 0x0000000409067c23 */ /* 0x100fe20008010886 */
[--C-:B------:R-:W-:Y:S02]  /*c950*/  FFMA.FTZ R7, R11, UR4, -R117.reuse ;  /* 0x000000040b077c23 */ /* 0x100fe40008010875 */
[----:B------:R-:W3:Y:S01]  /*c960*/  MUFU.EX2 R3, R3 ;  /* 0x0000000300037308 */ /* 0x000ee20000000800 */
[--C-:B------:R-:W-:Y:S01]  /*c970*/  FFMA.FTZ R141, R29, UR4, -R134.reuse ;  /* 0x000000041d8d7c23 */ /* 0x100fe20008010886 */
[--C-:B------:R-:W-:Y:S01]  /*c980*/  FFMA.FTZ R146, R30, UR4, -R117.reuse ;  /* 0x000000041e927c23 */ /* 0x100fe20008010875 */
[--C-:B------:R-:W-:Y:S07]  /*c990*/  FFMA.FTZ R143, R32, UR4, -R134.reuse ;  /* 0x00000004208f7c23 */ /* 0x100fee0008010886 */
[----:B------:R-:W-:Y:S01]  /*c9a0*/  MUFU.EX2 R147, R147 ;  /* 0x0000009300937308 */ /* 0x000fe20000000800 */
[C---:B--2---:R-:W-:Y:S01]  /*c9b0*/  FMUL.FTZ R8, R116.reuse, R112 ;  /* 0x0000007074087220 */ /* 0x044fe20000410000 */
[C---:B------:R-:W-:Y:S01]  /*c9c0*/  FMUL.FTZ R9, R116.reuse, R113 ;  /* 0x0000007174097220 */ /* 0x040fe20000410000 */
[C---:B------:R-:W-:Y:S07]  /*c9d0*/  FMUL.FTZ R68, R116.reuse, R68 ;  /* 0x0000004474447220 */ /* 0x040fee0000410000 */
[----:B------:R-:W2:Y:S01]  /*c9e0*/  MUFU.EX2 R139, R139 ;  /* 0x0000008b008b7308 */ /* 0x000ea20000000800 */
[C---:B------:R-:W-:Y:S01]  /*c9f0*/  FMUL.FTZ R69, R116.reuse, R69 ;  /* 0x0000004574457220 */ /* 0x040fe20000410000 */
[C---:B------:R-:W-:Y:S01]  /*ca00*/  FMUL.FTZ R72, R116.reuse, R72 ;  /* 0x0000004874487220 */ /* 0x040fe20000410000 */
[C---:B------:R-:W-:Y:S07]  /*ca10*/  FMUL.FTZ R73, R116.reuse, R73 ;  /* 0x0000004974497220 */ /* 0x040fee0000410000 */
[----:B------:R-:W-:Y:S01]  /*ca20*/  MUFU.EX2 R144, R144 ;  /* 0x0000009000907308 */ /* 0x000fe20000000800 */
[C---:B------:R-:W-:Y:S01]  /*ca30*/  FMUL.FTZ R76, R116.reuse, R76 ;  /* 0x0000004c744c7220 */ /* 0x040fe20000410000 */
[C---:B---3--:R-:W-:Y:S01]  /*ca40*/  FMUL.FTZ R10, R3.reuse, R114 ;  /* 0x00000072030a7220 */ /* 0x048fe20000410000 */
[C---:B------:R-:W-:Y:S07]  /*ca50*/  FMUL.FTZ R11, R3.reuse, R115 ;  /* 0x00000073030b7220 */ /* 0x040fee0000410000 */
[----:B------:R-:W3:Y:S01]  /*ca60*/  MUFU.EX2 R138, R138 ;  /* 0x0000008a008a7308 */ /* 0x000ee20000000800 */
[C---:B------:R-:W-:Y:S01]  /*ca70*/  FMUL.FTZ R70, R3.reuse, R70 ;  /* 0x0000004603467220 */ /* 0x040fe20000410000 */
[C---:B------:R-:W-:Y:S01]  /*ca80*/  FMUL.FTZ R71, R3.reuse, R71 ;  /* 0x0000004703477220 */ /* 0x040fe20000410000 */
[C---:B------:R-:W-:Y:S07]  /*ca90*/  FMUL.FTZ R74, R3.reuse, R74 ;  /* 0x0000004a034a7220 */ /* 0x040fee0000410000 */
[----:B------:R-:W-:Y:S01]  /*caa0*/  MUFU.EX2 R137, R137 ;  /* 0x0000008900897308 */ /* 0x000fe20000000800 */
[----:B------:R-:W-:Y:S01]  /*cab0*/  FMUL.FTZ R75, R3, R75 ;  /* 0x0000004b034b7220 */ /* 0x000fe20000410000 */
[----:B--2---:R-:W-:Y:S01]  /*cac0*/  F2FP.BF16.F32.PACK_AB R112, R139, R147 ;  /* 0x000000938b70723e */ /* 0x004fe200000010ff */
[C---:B------:R-:W-:Y:S07]  /*cad0*/  FMUL.FTZ R77, R116.reuse, R77 ;  /* 0x0000004d744d7220 */ /* 0x040fee0000410000 */
[----:B------:R-:W2:Y:S01]  /*cae0*/  MUFU.EX2 R6, R6 ;  /* 0x0000000600067308 */ /* 0x000ea20000000800 */
[C---:B------:R-:W-:Y:S01]  /*caf0*/  FMUL.FTZ R78, R3.reuse, R78 ;  /* 0x0000004e034e7220 */ /* 0x040fe20000410000 */
[C---:B------:R-:W-:Y:S01]  /*cb00*/  FMUL.FTZ R79, R3.reuse, R79 ;  /* 0x0000004f034f7220 */ /* 0x040fe20000410000 */
[C---:B------:R-:W-:Y:S07]  /*cb10*/  FMUL.FTZ R80, R116.reuse, R80 ;  /* 0x0000005074507220 */ /* 0x040fee0000410000 */
[----:B------:R-:W-:Y:S01]  /*cb20*/  MUFU.EX2 R136, R136 ;  /* 0x0000008800887308 */ /* 0x000fe20000000800 */
[----:B------:R-:W-:Y:S01]  /*cb30*/  FMUL.FTZ R81, R116, R81 ;  /* 0x0000005174517220 */ /* 0x000fe20000410000 */
[----:B---3--:R-:W-:Y:S01]  /*cb40*/  F2FP.BF16.F32.PACK_AB R113, R138, R144 ;  /* 0x000000908a71723e */ /* 0x008fe200000010ff */
[C---:B------:R-:W-:Y:S07]  /*cb50*/  FMUL.FTZ R82, R3.reuse, R82 ;  /* 0x0000005203527220 */ /* 0x040fee0000410000 */
[----:B------:R-:W3:Y:S01]  /*cb60*/  MUFU.EX2 R7, R7 ;  /* 0x0000000700077308 */ /* 0x000ee20000000800 */
[C---:B------:R-:W-:Y:S01]  /*cb70*/  FMUL.FTZ R83, R3.reuse, R83 ;  /* 0x0000005303537220 */ /* 0x040fe20000410000 */
[C---:B------:R-:W-:Y:S01]  /*cb80*/  FMUL.FTZ R84, R116.reuse, R84 ;  /* 0x0000005474547220 */ /* 0x040fe20000410000 */
[----:B------:R-:W-:Y:S01]  /*cb90*/  FMUL.FTZ R85, R116, R85 ;  /* 0x0000005574557220 */ /* 0x000fe20000410000 */
[C---:B------:R-:W-:Y:S01]  /*cba0*/  FMUL.FTZ R86, R3.reuse, R86 ;  /* 0x0000005603567220 */ /* 0x040fe20000410000 */
[C---:B------:R-:W-:Y:S01]  /*cbb0*/  FMUL.FTZ R87, R3.reuse, R87 ;  /* 0x0000005703577220 */ /* 0x040fe20000410000 */
[----:B--2---:R-:W-:Y:S01]  /*cbc0*/  F2FP.BF16.F32.PACK_AB R114, R6, R137 ;  /* 0x000000890672723e */ /* 0x004fe200000010ff */
[C---:B------:R-:W-:Y:S01]  /*cbd0*/  FMUL.FTZ R88, R116.reuse, R88 ;  /* 0x0000005874587220 */ /* 0x040fe20000410000 */
[C---:B------:R-:W-:Y:S01]  /*cbe0*/  FMUL.FTZ R89, R116.reuse, R89 ;  /* 0x0000005974597220 */ /* 0x040fe20000410000 */
[C---:B------:R-:W-:Y:S01]  /*cbf0*/  FMUL.FTZ R90, R3.reuse, R90 ;  /* 0x0000005a035a7220 */ /* 0x040fe20000410000 */
[C---:B------:R-:W-:Y:S01]  /*cc00*/  FMUL.FTZ R91, R3.reuse, R91 ;  /* 0x0000005b035b7220 */ /* 0x040fe20000410000 */
[C---:B------:R-:W-:Y:S01]  /*cc10*/  FMUL.FTZ R92, R116.reuse, R92 ;  /* 0x0000005c745c7220 */ /* 0x040fe20000410000 */
[----:B------:R-:W-:Y:S01]  /*cc20*/  FMUL.FTZ R93, R116, R93 ;  /* 0x0000005d745d7220 */ /* 0x000fe20000410000 */
[----:B------:R-:W-:Y:S01]  /*cc30*/  FMUL.FTZ R94, R3, R94 ;  /* 0x0000005e035e7220 */ /* 0x000fe20000410000 */
[----:B---3--:R-:W-:Y:S01]  /*cc40*/  F2FP.BF16.F32.PACK_AB R115, R7, R136 ;  /* 0x000000880773723e */ /* 0x008fe200000010ff */
[--C-:B------:R-:W-:Y:S01]  /*cc50*/  FFMA.FTZ R150, R33, UR4, -R134.reuse ;  /* 0x0000000421967c23 */ /* 0x100fe20008010886 */
[--C-:B------:R-:W-:Y:S01]  /*cc60*/  FFMA.FTZ R148, R34, UR4, -R117.reuse ;  /* 0x0000000422947c23 */ /* 0x100fe20008010875 */
[--C-:B------:R-:W-:Y:S01]  /*cc70*/  FFMA.FTZ R145, R35, UR4, -R117.reuse ;  /* 0x0000000423917c23 */ /* 0x100fe20008010875 */
[--C-:B------:R-:W-:Y:S01]  /*cc80*/  FFMA.FTZ R149, R36, UR4, -R134.reuse ;  /* 0x0000000424957c23 */ /* 0x100fe20008010886 */
[----:B------:R-:W-:Y:S01]  /*cc90*/  LDSM.16.MT88.4 R32, [R118+0xc000] ;  /* 0x00c000007620783b */ /* 0x000fe20000004200 */
[--C-:B------:R-:W-:Y:S01]  /*cca0*/  FFMA.FTZ R152, R37, UR4, -R134.reuse ;  /* 0x0000000425987c23 */ /* 0x100fe20008010886 */
[C---:B-1----:R-:W-:Y:S01]  /*ccb0*/  HMMA.16816.F32.BF16 R8, R112.reuse, R120, R8 ;  /* 0x000000787008723c */ /* 0x042fe20000041808 */
[----:B------:R-:W-:Y:S04]  /*ccc0*/  MUFU.EX2 R141, R141 ;  /* 0x0000008d008d7308 */ /* 0x000fe80000000800 */
[--C-:B------:R-:W-:Y:S01]  /*ccd0*/  FFMA.FTZ R151, R38, UR4, -R117.reuse ;  /* 0x0000000426977c23 */ /* 0x100fe20008010875 */
[--C-:B------:R-:W-:Y:S01]  /*cce0*/  FFMA.FTZ R155, R42, UR4, -R117.reuse ;  /* 0x000000042a9b7c23 */ /* 0x100fe20008010875 */
[C---:B------:R-:W-:Y:S01]  /*ccf0*/  FMUL.FTZ R95, R3.reuse, R95 ;  /* 0x0000005f035f7220 */ /* 0x040fe20000410000 */
[C---:B------:R-:W-:Y:S01]  /*cd00*/  HMMA.16816.F32.BF16 R68, R112.reuse, R122, R68 ;  /* 0x0000007a7044723c */ /* 0x040fe20000041844 */
[----:B------:R-:W1:Y:S02]  /*cd10*/  LDSM.16.MT88.4 R120, [R118+0xb000] ;  /* 0x00b000007678783b */ /* 0x000e640000004200 */
[----:B------:R-:W-:Y:S01]  /*cd20*/  MUFU.EX2 R143, R143 ;  /* 0x0000008f008f7308 */ /* 0x000fe20000000800 */
[C---:B------:R-:W-:Y:S01]  /*cd30*/  FMUL.FTZ R96, R116.reuse, R96 ;  /* 0x0000006074607220 */ /* 0x040fe20000410000 */
[C---:B------:R-:W-:Y:S01]  /*cd40*/  FMUL.FTZ R97, R116.reuse, R97 ;  /* 0x0000006174617220 */ /* 0x040fe20000410000 */
[C---:B------:R-:W-:Y:S01]  /*cd50*/  FMUL.FTZ R98, R3.reuse, R98 ;  /* 0x0000006203627220 */ /* 0x040fe20000410000 */
[C---:B------:R-:W-:Y:S01]  /*cd60*/  FMUL.FTZ R99, R3.reuse, R99 ;  /* 0x0000006303637220 */ /* 0x040fe20000410000 */
[C---:B------:R-:W-:Y:S01]  /*cd70*/  FMUL.FTZ R100, R116.reuse, R100 ;  /* 0x0000006474647220 */ /* 0x040fe20000410000 */
[C---:B------:R-:W-:Y:S04]  /*cd80*/  HMMA.16816.F32.BF16 R72, R112.reuse, R124, R72 ;  /* 0x0000007c7048723c */ /* 0x040fe80000041848 */
[----:B------:R-:W-:Y:S01]  /*cd90*/  MUFU.EX2 R146, R146 ;  /* 0x0000009200927308 */ /* 0x000fe20000000800 */
[C---:B------:R-:W-:Y:S01]  /*cda0*/  FMUL.FTZ R101, R116.reuse, R101 ;  /* 0x0000006574657220 */ /* 0x040fe20000410000 */
[C---:B------:R-:W-:Y:S01]  /*cdb0*/  FMUL.FTZ R102, R3.reuse, R102 ;  /* 0x0000006603667220 */ /* 0x040fe20000410000 */
[C---:B------:R-:W-:Y:S01]  /*cdc0*/  FMUL.FTZ R103, R3.reuse, R103 ;  /* 0x0000006703677220 */ /* 0x040fe20000410000 */
[C---:B------:R-:W-:Y:S01]  /*cdd0*/  FMUL.FTZ R104, R116.reuse, R104 ;  /* 0x0000006874687220 */ /* 0x040fe20000410000 */
[----:B------:R-:W-:Y:S01]  /*cde0*/  FMUL.FTZ R105, R116, R105 ;  /* 0x0000006974697220 */ /* 0x000fe20000410000 */
[C---:B------:R-:W-:Y:S01]  /*cdf0*/  HMMA.16816.F32.BF16 R76, R112.reuse, R126, R76 ;  /* 0x0000007e704c723c */ /* 0x040fe2000004184c */
[----:B------:R-:W2:Y:S03]  /*ce00*/  LDSM.16.MT88.4 R124, [R169+0xd000] ;  /* 0x00d00000a97c783b */ /* 0x000ea60000004200 */
[----:B------:R-:W-:Y:S01]  /*ce10*/  MUFU.EX2 R150, R150 ;  /* 0x0000009600967308 */ /* 0x000fe20000000800 */
[C---:B------:R-:W-:Y:S01]  /*ce20*/  FMUL.FTZ R106, R3.reuse, R106 ;  /* 0x0000006a036a7220 */ /* 0x040fe20000410000 */
[----:B------:R-:W-:Y:S01]  /*ce30*/  FMUL.FTZ R107, R3, R107 ;  /* 0x0000006b036b7220 */ /* 0x000fe20000410000 */
[--C-:B------:R-:W-:Y:S01]  /*ce40*/  FFMA.FTZ R140, R12, UR4, -R134.reuse ;  /* 0x000000040c8c7c23 */ /* 0x100fe20008010886 */
[C---:B------:R-:W-:Y:S01]  /*ce50*/  FMUL.FTZ R12, R116.reuse, R108 ;  /* 0x0000006c740c7220 */ /* 0x040fe20000410000 */
[--C-:B------:R-:W-:Y:S01]  /*ce60*/  FFMA.FTZ R119, R13, UR4, -R134.reuse ;  /* 0x000000040d777c23 */ /* 0x100fe20008010886 */
[C---:B------:R-:W-:Y:S04]  /*ce70*/  HMMA.16816.F32.BF16 R80, R112.reuse, R128, R80 ;  /* 0x000000807050723c */ /* 0x040fe80000041850 */
[----:B------:R-:W-:Y:S01]  /*ce80*/  MUFU.EX2 R148, R148 ;  /* 0x0000009400947308 */ /* 0x000fe20000000800 */
[----:B------:R-:W-:Y:S01]  /*ce90*/  FMUL.FTZ R13, R116, R109 ;  /* 0x0000006d740d7220 */ /* 0x000fe20000410000 */
[--C-:B------:R-:W-:Y:S01]  /*cea0*/  FFMA.FTZ R142, R14, UR4, -R117.reuse ;  /* 0x000000040e8e7c23 */ /* 0x100fe20008010875 */
[----:B------:R-:W-:Y:S01]  /*ceb0*/  FMUL.FTZ R14, R3, R110 ;  /* 0x0000006e030e7220 */ /* 0x000fe20000410000 */
[----:B------:R-:W-:Y:S01]  /*cec0*/  FFMA.FTZ R133, R15, UR4, -R117 ;  /* 0x000000040f857c23 */ /* 0x000fe20008010875 */
[----:B------:R-:W-:Y:S01]  /*ced0*/  FMUL.FTZ R15, R3, R111 ;  /* 0x0000006f030f7220 */ /* 0x000fe20000410000 */
[C---:B------:R-:W-:Y:S01]  /*cee0*/  HMMA.16816.F32.BF16 R84, R112.reuse, R130, R84 ;  /* 0x000000827054723c */ /* 0x040fe20000041854 */
[----:B------:R-:W3:Y:S03]  /*cef0*/  LDSM.16.MT88.4 R128, [R118+0xd000] ;  /* 0x00d000007680783b */ /* 0x000ee60000004200 */
[----:B------:R-:W-:Y:S01]  /*cf00*/  MUFU.EX2 R140, R140 ;  /* 0x0000008c008c7308 */ /* 0x000fe20000000800 */
[----:B------:R-:W-:Y:S01]  /*cf10*/  FFMA.FTZ R147, R116, R193, R147 ;  /* 0x000000c174937223 */ /* 0x000fe20000010093 */
[----:B------:R-:W-:Y:S01]  /*cf20*/  FFMA.FTZ R116, R39, UR4, -R117 ;  /* 0x0000000427747c23 */ /* 0x000fe20008010875 */
[--C-:B------:R-:W-:Y:S01]  /*cf30*/  FFMA.FTZ R153, R40, UR4, -R134.reuse ;  /* 0x0000000428997c23 */ /* 0x100fe20008010886 */
[--C-:B------:R-:W-:Y:S01]  /*cf40*/  FFMA.FTZ R154, R41, UR4, -R134.reuse ;  /* 0x00000004299a7c23 */ /* 0x100fe20008010886 */
[----:B------:R-:W-:Y:S01]  /*cf50*/  FADD.FTZ R40, R139, R147 ;  /* 0x000000938b287221 */ /* 0x000fe20000010000 */
[----:B------:R-:W-:Y:S01]  /*cf60*/  FFMA.FTZ R41, R53, UR4, -R134 ;  /* 0x0000000435297c23 */ /* 0x000fe20008010886 */
[C---:B-1----:R-:W-:Y:S01]  /*cf70*/  HMMA.16816.F32.BF16 R88, R112.reuse, R120, R88 ;  /* 0x000000787058723c */ /* 0x042fe20000041858 */
[----:B------:R-:W-:Y:S02]  /*cf80*/  LDSM.16.MT88.4 R108, [R169+0xb400] ;  /* 0x00b40000a96c783b */ /* 0x000fe40000004200 */
[----:B------:R-:W1:Y:S01]  /*cf90*/  MUFU.EX2 R119, R119 ;  /* 0x0000007700777308 */ /* 0x000e620000000800 */
[----:B------:R-:W-:Y:S01]  /*cfa0*/  FADD.FTZ R137, R137, R40 ;  /* 0x0000002889897221 */ /* 0x000fe20000010000 */
[--C-:B------:R-:W-:Y:S01]  /*cfb0*/  FFMA.FTZ R156, R43, UR4, -R117.reuse ;  /* 0x000000042b9c7c23 */ /* 0x100fe20008010875 */
[----:B------:R-:W-:Y:S01]  /*cfc0*/  FFMA.FTZ R144, R3, R194, R144 ;  /* 0x000000c203907223 */ /* 0x000fe20000010090 */
[--C-:B------:R-:W-:Y:S01]  /*cfd0*/  FFMA.FTZ R53, R54, UR4, -R117.reuse ;  /* 0x0000000436357c23 */ /* 0x100fe20008010875 */
[----:B------:R-:W-:Y:S01]  /*cfe0*/  FFMA.FTZ R135, R16, UR4, -R134 ;  /* 0x0000000410877c23 */ /* 0x000fe20008010886 */
[C---:B------:R-:W-:Y:S01]  /*cff0*/  HMMA.16816.F32.BF16 R92, R112.reuse, R122, R92 ;  /* 0x0000007a705c723c */ /* 0x040fe2000004185c */
[----:B------:R-:W4:Y:S03]  /*d000*/  LDSM.16.MT88.4 R120, [R169+0x9400] ;  /* 0x00940000a978783b */ /* 0x000f260000004200 */
[----:B------:R5:W-:Y:S01]  /*d010*/  MUFU.EX2 R54, R41 ;  /* 0x0000002900367308 */ /* 0x000be20000000800 */
[----:B------:R-:W-:Y:S01]  /*d020*/  FADD.FTZ R43, R138, R144 ;  /* 0x000000908a2b7221 */ /* 0x000fe20000010000 */
[--C-:B------:R-:W-:Y:S01]  /*d030*/  FFMA.FTZ R132, R19, UR4, -R117.reuse ;  /* 0x0000000413847c23 */ /* 0x100fe20008010875 */
[----:B------:R-:W-:Y:S07]  /*d040*/  FFMA.FTZ R58, R58, UR4, -R117 ;  /* 0x000000043a3a7c23 */ /* 0x000fee0008010875 */
[----:B------:R-:W-:Y:S01]  /*d050*/  MUFU.EX2 R53, R53 ;  /* 0x0000003500357308 */ /* 0x000fe20000000800 */
[----:B------:R-:W-:Y:S01]  /*d060*/  FADD.FTZ R136, R136, R43 ;  /* 0x0000002b88887221 */ /* 0x000fe20000010000 */
[C---:B--2---:R-:W-:Y:S01]  /*d070*/  HMMA.16816.F32.BF16 R96, R112.reuse, R124, R96 ;  /* 0x0000007c7060723c */ /* 0x044fe20000041860 */
[----:B------:R-:W-:Y:S07]  /*d080*/  LDSM.16.MT88.4 R36, [R169+0xe400] ;  /* 0x00e40000a924783b */ /* 0x000fee0000004200 */
[----:B------:R-:W-:Y:S01]  /*d090*/  MUFU.EX2 R132, R132 ;  /* 0x0000008400847308 */ /* 0x000fe20000000800 */
[----:B-1----:R-:W-:Y:S01]  /*d0a0*/  F2FP.BF16.F32.PACK_AB R16, R119, R140 ;  /* 0x0000008c7710723e */ /* 0x002fe200000010ff */
[----:B------:R-:W-:Y:S01]  /*d0b0*/  FFMA.FTZ R59, R59, UR4, -R117 ;  /* 0x000000043b3b7c23 */ /* 0x000fe20008010875 */
[----:B------:R-:W-:Y:S07]  /*d0c0*/  FADD.FTZ R137, R6, R137 ;  /* 0x0000008906897221 */ /* 0x000fee0000010000 */
[----:B------:R-:W-:Y:S01]  /*d0d0*/  MUFU.EX2 R142, R142 ;  /* 0x0000008e008e7308 */ /* 0x000fe20000000800 */
[--C-:B------:R-:W-:Y:S01]  /*d0e0*/  FFMA.FTZ R139, R45, UR4, -R134.reuse ;  /* 0x000000042d8b7c23 */ /* 0x100fe20008010886 */
[C---:B------:R-:W-:Y:S01]  /*d0f0*/  HMMA.16816.F32.BF16 R100, R112.reuse, R126, R100 ;  /* 0x0000007e7064723c */ /* 0x040fe20000041864 */
[----:B------:R-:W1:Y:S07]  /*d100*/  LDSM.16.MT88.4 R124, [R118+0x9400] ;  /* 0x00940000767c783b */ /* 0x000e6e0000004200 */
[----:B------:R-:W-:Y:S01]  /*d110*/  MUFU.EX2 R6, R59 ;  /* 0x0000003b00067308 */ /* 0x000fe20000000800 */
[--C-:B------:R-:W-:Y:S01]  /*d120*/  FFMA.FTZ R45, R47, UR4, -R117.reuse ;  /* 0x000000042f2d7c23 */ /* 0x100fe20008010875 */
[--C-:B------:R-:W-:Y:S01]  /*d130*/  FFMA.FTZ R47, R48, UR4, -R134.reuse ;  /* 0x00000004302f7c23 */ /* 0x100fe20008010886 */
[--C-:B------:R-:W-:Y:S07]  /*d140*/  FFMA.FTZ R48, R49, UR4, -R134.reuse ;  /* 0x0000000431307c23 */ /* 0x100fee0008010886 */
[----:B------:R-:W2:Y:S01]  /*d150*/  MUFU.EX2 R133, R133 ;  /* 0x0000008500857308 */ /* 0x000ea20000000800 */
[--C-:B------:R-:W-:Y:S01]  /*d160*/  FFMA.FTZ R44, R44, UR4, -R134.reuse ;  /* 0x000000042c2c7c23 */ /* 0x100fe20008010886 */
[C---:B---3--:R-:W-:Y:S01]  /*d170*/  HMMA.16816.F32.BF16 R104, R112.reuse, R128, R104 ;  /* 0x000000807068723c */ /* 0x048fe20000041868 */
[----:B-----5:R-:W-:Y:S07]  /*d180*/  LDSM.16.MT88.4 R40, [R169+0xe800] ;  /* 0x00e80000a928783b */ /* 0x020fee0000004200 */
[----:B------:R-:W-:Y:S01]  /*d190*/  MUFU.EX2 R135, R135 ;  /* 0x0000008700877308 */ /* 0x000fe20000000800 */
[--C-:B------:R-:W-:Y:S01]  /*d1a0*/  FFMA.FTZ R128, R17, UR4, -R134.reuse ;  /* 0x0000000411807c23 */ /* 0x100fe20008010886 */
[--C-:B------:R-:W-:Y:S01]  /*d1b0*/  FFMA.FTZ R129, R18, UR4, -R117.reuse ;  /* 0x0000000412817c23 */ /* 0x100fe20008010875 */
[--C-:B------:R-:W-:Y:S07]  /*d1c0*/  FFMA.FTZ R46, R46, UR4, -R117.reuse ;  /* 0x000000042e2e7c23 */ /* 0x100fee0008010875 */
[----:B------:R-:W-:Y:S01]  /*d1d0*/  MUFU.EX2 R145, R145 ;  /* 0x0000009100917308 */ /* 0x000fe20000000800 */
[--C-:B------:R-:W-:Y:S01]  /*d1e0*/  FFMA.FTZ R50, R50, UR4, -R117.reuse ;  /* 0x0000000432327c23 */ /* 0x100fe20008010875 */
[----:B------:R-:W-:Y:S01]  /*d1f0*/  HMMA.16816.F32.BF16 R12, R112, R130, R12 ;  /* 0x00000082700c723c */ /* 0x000fe2000004180c */
[----:B------:R-:W3:Y:S07]  /*d200*/  LDSM.16.MT88.4 R112, [R118+0xb400] ;  /* 0x00b400007670783b */ /* 0x000eee0000004200 */
[----:B------:R-:W5:Y:S01]  /*d210*/  MUFU.EX2 R128, R128 ;  /* 0x0000008000807308 */ /* 0x000f620000000800 */
[--C-:B------:R-:W-:Y:S01]  /*d220*/  FFMA.FTZ R131, R20, UR4, -R134.reuse ;  /* 0x0000000414837c23 */ /* 0x100fe20008010886 */
[----:B--2---:R-:W-:Y:S01]  /*d230*/  F2FP.BF16.F32.PACK_AB R17, R133, R142 ;  /* 0x0000008e8511723e */ /* 0x004fe200000010ff */
[--C-:B------:R-:W-:Y:S07]  /*d240*/  FFMA.FTZ R130, R22, UR4, -R117.reuse ;  /* 0x0000000416827c23 */ /* 0x100fee0008010875 */
[----:B------:R-:W2:Y:S01]  /*d250*/  MUFU.EX2 R129, R129 ;  /* 0x0000008100817308 */ /* 0x000ea20000000800 */
[--C-:B------:R-:W-:Y:S01]  /*d260*/  FFMA.FTZ R49, R51, UR4, -R117.reuse ;  /* 0x0000000433317c23 */ /* 0x100fe20008010875 */
[--C-:B------:R-:W-:Y:S01]  /*d270*/  FFMA.FTZ R51, R52, UR4, -R134.reuse ;  /* 0x0000000434337c23 */ /* 0x100fe20008010886 */
[----:B------:R-:W-:Y:S07]  /*d280*/  FFMA.FTZ R52, R55, UR4, -R117 ;  /* 0x0000000437347c23 */ /* 0x000fee0008010875 */
[----:B------:R-:W-:Y:S01]  /*d290*/  MUFU.EX2 R131, R131 ;  /* 0x0000008300837308 */ /* 0x000fe20000000800 */
[--C-:B------:R-:W-:Y:S01]  /*d2a0*/  FFMA.FTZ R60, R60, UR4, -R134.reuse ;  /* 0x000000043c3c7c23 */ /* 0x100fe20008010886 */
[--C-:B------:R-:W-:Y:S01]  /*d2b0*/  FFMA.FTZ R61, R61, UR4, -R134.reuse ;  /* 0x000000043d3d7c23 */ /* 0x100fe20008010886 */
[----:B------:R-:W-:Y:S07]  /*d2c0*/  FFMA.FTZ R64, R64, UR4, -R134 ;  /* 0x0000000440407c23 */ /* 0x000fee0008010886 */
[----:B------:R-:W-:Y:S01]  /*d2d0*/  MUFU.EX2 R130, R130 ;  /* 0x0000008200827308 */ /* 0x000fe20000000800 */
[----:B------:R-:W-:Y:S01]  /*d2e0*/  FADD.FTZ R140, R140, R137 ;  /* 0x000000898c8c7221 */ /* 0x000fe20000010000 */
[----:B-----5:R-:W-:Y:S08]  /*d2f0*/  F2FP.BF16.F32.PACK_AB R18, R128, R135 ;  /* 0x000000878012723e */ /* 0x020ff000000010ff */
[----:B------:R-:W-:Y:S01]  /*d300*/  MUFU.EX2 R51, R51 ;  /* 0x0000003300337308 */ /* 0x000fe20000000800 */
[----:B------:R-:W-:Y:S01]  /*d310*/  FADD.FTZ R140, R119, R140 ;  /* 0x0000008c778c7221 */ /* 0x000fe20000010000 */
[----:B--2---:R-:W-:Y:S08]  /*d320*/  F2FP.BF16.F32.PACK_AB R19, R132, R129 ;  /* 0x000000818413723e */ /* 0x004ff000000010ff */
[----:B------:R-:W-:Y:S01]  /*d330*/  MUFU.EX2 R52, R52 ;  /* 0x0000003400347308 */ /* 0x000fe20000000800 */
[----:B------:R-:W-:Y:S01]  /*d340*/  FADD.FTZ R135, R135, R140 ;  /* 0x0000008c87877221 */ /* 0x000fe20000010000 */
[----:B------:R-:W-:Y:S08]  /*d350*/  ISETP.NE.AND P0, PT, R191, RZ, PT ;  /* 0x000000ffbf00720c */ /* 0x000ff00003f05270 */
[----:B------:R-:W-:Y:S01]  /*d360*/  MUFU.EX2 R149, R149 ;  /* 0x0000009500957308 */ /* 0x000fe20000000800 */
[C---:B----4-:R-:W-:Y:S09]  /*d370*/  HMMA.16816.F32.BF16 R8, R16.reuse, R120, R8 ;  /* 0x000000781008723c */ /* 0x050ff20000041808 */
[----:B------:R-:W-:Y:S01]  /*d380*/  MUFU.EX2 R152, R152 ;  /* 0x0000009800987308 */ /* 0x000fe20000000800 */
[----:B------:R-:W-:Y:S01]  /*d390*/  FADD.FTZ R128, R128, R135 ;  /* 0x0000008780807221 */ /* 0x000fe20000010000 */
[----:B------:R-:W-:Y:S08]  /*d3a0*/  MOV R3, R2 ;  /* 0x0000000200037202 */ /* 0x000ff00000000f00 */
[----:B------:R-:W-:Y:S01]  /*d3b0*/  MUFU.EX2 R151, R151 ;  /* 0x0000009700977308 */ /* 0x000fe20000000800 */
[C---:B------:R-:W-:Y:S01]  /*d3c0*/  HMMA.16816.F32.BF16 R68, R16.reuse, R122, R68 ;  /* 0x0000007a1044723c */ /* 0x040fe20000041844 */
[----:B------:R-:W-:Y:S08]  /*d3d0*/  LDSM.16.MT88.4 R120, [R118+0xd400] ;  /* 0x00d400007678783b */ /* 0x000ff00000004200 */
[----:B------:R-:W-:Y:S10]  /*d3e0*/  MUFU.EX2 R116, R116 ;  /* 0x0000007400747308 */ /* 0x000ff40000000800 */
[----:B------:R-:W-:Y:S01]  /*d3f0*/  MUFU.EX2 R153, R153 ;  /* 0x0000009900997308 */ /* 0x000fe20000000800 */
[C---:B-1----:R-:W-:Y:S03]  /*d400*/  HMMA.16816.F32.BF16 R72, R16.reuse, R124, R72 ;  /* 0x0000007c1048723c */ /* 0x042fe60000041848 */
[--C-:B------:R-:W-:Y:S01]  /*d410*/  FFMA.FTZ R124, R24, UR4, -R134.reuse ;  /* 0x00000004187c7c23 */ /* 0x100fe20008010886 */
[--C-:B------:R-:W-:Y:S05]  /*d420*/  FFMA.FTZ R125, R25, UR4, -R134.reuse ;  /* 0x00000004197d7c23 */ /* 0x100fea0008010886 */
[----:B------:R-:W-:Y:S01]  /*d430*/  MUFU.EX2 R154, R154 ;  /* 0x0000009a009a7308 */ /* 0x000fe20000000800 */
[C---:B------:R-:W-:Y:S09]  /*d440*/  HMMA.16816.F32.BF16 R76, R16.reuse, R126, R76 ;  /* 0x0000007e104c723c */ /* 0x040ff2000004184c */
[----:B------:R-:W-:Y:S01]  /*d450*/  MUFU.EX2 R124, R124 ;  /* 0x0000007c007c7308 */ /* 0x000fe20000000800 */
[--C-:B------:R-:W-:Y:S01]  /*d460*/  FFMA.FTZ R126, R21, UR4, -R134.reuse ;  /* 0x00000004157e7c23 */ /* 0x100fe20008010886 */
[--C-:B------:R-:W-:Y:S08]  /*d470*/  FFMA.FTZ R127, R26, UR4, -R117.reuse ;  /* 0x000000041a7f7c23 */ /* 0x100ff00008010875 */
[----:B------:R-:W-:Y:S01]  /*d480*/  MUFU.EX2 R125, R125 ;  /* 0x0000007d007d7308 */ /* 0x000fe20000000800 */
[C---:B------:R-:W-:Y:S09]  /*d490*/  HMMA.16816.F32.BF16 R80, R16.reuse, R108, R80 ;  /* 0x0000006c1050723c */ /* 0x040ff20000041850 */
[----:B------:R-:W1:Y:S10]  /*d4a0*/  MUFU.EX2 R126, R126 ;  /* 0x0000007e007e7308 */ /* 0x000e740000000800 */
[----:B------:R-:W-:Y:S01]  /*d4b0*/  MUFU.EX2 R127, R127 ;  /* 0x0000007f007f7308 */ /* 0x000fe20000000800 */
[C---:B------:R-:W-:Y:S01]  /*d4c0*/  HMMA.16816.F32.BF16 R84, R16.reuse, R110, R84 ;  /* 0x0000006e1054723c */ /* 0x040fe20000041854 */
[----:B------:R-:W2:Y:S08]  /*d4d0*/  LDSM.16.MT88.4 R108, [R169+0xd400] ;  /* 0x00d40000a96c783b */ /* 0x000eb00000004200 */
[----:B------:R-:W-:Y:S10]  /*d4e0*/  MUFU.EX2 R155, R155 ;  /* 0x0000009b009b7308 */ /* 0x000ff40000000800 */
[----:B------:R-:W-:Y:S01]  /*d4f0*/  MUFU.EX2 R156, R156 ;  /* 0x0000009c009c7308 */ /* 0x000fe20000000800 */
[C---:B---3--:R-:W-:Y:S09]  /*d500*/  HMMA.16816.F32.BF16 R88, R16.reuse, R112, R88 ;  /* 0x000000701058723c */ /* 0x048ff20000041858 */
[----:B------:R-:W-:Y:S10]  /*d510*/  MUFU.EX2 R44, R44 ;  /* 0x0000002c002c7308 */ /* 0x000ff40000000800 */
[----:B------:R-:W-:Y:S01]  /*d520*/  MUFU.EX2 R139, R139 ;  /* 0x0000008b008b7308 */ /* 0x000fe20000000800 */
[C---:B------:R-:W-:Y:S01]  /*d530*/  HMMA.16816.F32.BF16 R92, R16.reuse, R114, R92 ;  /* 0x00000072105c723c */ /* 0x040fe2000004185c */
[----:B------:R-:W-:Y:S08]  /*d540*/  LDSM.16.MT88.4 R112, [R118+0x9800] ;  /* 0x009800007670783b */ /* 0x000ff00000004200 */
[----:B------:R-:W-:Y:S10]  /*d550*/  MUFU.EX2 R46, R46 ;  /* 0x0000002e002e7308 */ /* 0x000ff40000000800 */
[----:B------:R-:W-:Y:S10]  /*d560*/  MUFU.EX2 R45, R45 ;  /* 0x0000002d002d7308 */ /* 0x000ff40000000800 */
[----:B------:R-:W-:Y:S10]  /*d570*/  MUFU.EX2 R47, R47 ;  /* 0x0000002f002f7308 */ /* 0x000ff40000000800 */
[----:B------:R-:W-:Y:S10]  /*d580*/  MUFU.EX2 R48, R48 ;  /* 0x0000003000307308 */ /* 0x000ff40000000800 */
[----:B------:R-:W-:Y:S10]  /*d590*/  MUFU.EX2 R50, R50 ;  /* 0x0000003200327308 */ /* 0x000ff40000000800 */
[----:B------:R-:W-:Y:S01]  /*d5a0*/  MUFU.EX2 R49, R49 ;  /* 0x0000003100317308 */ /* 0x000fe20000000800 */
[C---:B--2---:R-:W-:Y:S09]  /*d5b0*/  HMMA.16816.F32.BF16 R96, R16.reuse, R108, R96 ;  /* 0x0000006c1060723c */ /* 0x044ff20000041860 */
[----:B------:R-:W-:Y:S10]  /*d5c0*/  MUFU.EX2 R60, R60 ;  /* 0x0000003c003c7308 */ /* 0x000ff40000000800 */
[----:B------:R-:W-:Y:S01]  /*d5d0*/  MUFU.EX2 R61, R61 ;  /* 0x0000003d003d7308 */ /* 0x000fe20000000800 */
[C---:B------:R-:W-:Y:S01]  /*d5e0*/  HMMA.16816.F32.BF16 R100, R16.reuse, R110, R100 ;  /* 0x0000006e1064723c */ /* 0x040fe20000041864 */
[----:B------:R-:W2:Y:S08]  /*d5f0*/  LDSM.16.MT88.4 R108, [R169+0x9800] ;  /* 0x00980000a96c783b */ /* 0x000eb00000004200 */
[----:B------:R-:W-:Y:S01]  /*d600*/  MUFU.EX2 R64, R64 ;  /* 0x0000004000407308 */ /* 0x000fe20000000800 */
[C---:B------:R-:W-:Y:S03]  /*d610*/  HMMA.16816.F32.BF16 R104, R16.reuse, R120, R104 ;  /* 0x000000781068723c */ /* 0x040fe60000041868 */
[--C-:B------:R-:W-:Y:S01]  /*d620*/  FFMA.FTZ R121, R23, UR4, -R117.reuse ;  /* 0x0000000417797c23 */ /* 0x100fe20008010875 */
[--C-:B------:R-:W-:Y:S01]  /*d630*/  FFMA.FTZ R120, R27, UR4, -R117.reuse ;  /* 0x000000041b787c23 */ /* 0x100fe20008010875 */
[----:B------:R-:W3:Y:S03]  /*d640*/  LDSM.16.MT88.4 R20, [R169+0xb800] ;  /* 0x00b80000a914783b */ /* 0x000ee60000004200 */
[----:B------:R-:W-:Y:S01]  /*d650*/  HMMA.16816.F32.BF16 R12, R16, R122, R12 ;  /* 0x0000007a100c723c */ /* 0x000fe2000004180c */
[----:B------:R-:W4:Y:S02]  /*d660*/  MUFU.EX2 R121, R121 ;  /* 0x0000007900797308 */ /* 0x000f240000000800 */
[----:B-1----:R-:W-:Y:S01]  /*d670*/  F2FP.BF16.F32.PACK_AB R16, R126, R131 ;  /* 0x000000837e10723e */ /* 0x002fe200000010ff */
[----:B------:R-:W-:Y:S07]  /*d680*/  FFMA.FTZ R122, R28, UR4, -R134 ;  /* 0x000000041c7a7c23 */ /* 0x000fee0008010886 */
[----:B------:R-:W1:Y:S01]  /*d690*/  MUFU.EX2 R120, R120 ;  /* 0x0000007800787308 */ /* 0x000e620000000800 */
[----:B------:R-:W-:Y:S01]  /*d6a0*/  F2FP.BF16.F32.PACK_AB R18, R125, R124 ;  /* 0x0000007c7d12723e */ /* 0x000fe200000010ff */
[----:B------:R-:W5:Y:S01]  /*d6b0*/  LDSM.16.MT88.4 R24, [R118+0xb800] ;  /* 0x00b800007618783b */ /* 0x000f620000004200 */
[----:B------:R-:W-:Y:S01]  /*d6c0*/  FFMA.FTZ R123, R31, UR4, -R117 ;  /* 0x000000041f7b7c23 */ /* 0x000fe20008010875 */
[----:B------:R-:W-:Y:S06]  /*d6d0*/  FADD.FTZ R131, R131, R128 ;  /* 0x0000008083837221 */ /* 0x000fec0000010000 */
[----:B------:R-:W5:Y:S01]  /*d6e0*/  MUFU.EX2 R122, R122 ;  /* 0x0000007a007a7308 */ /* 0x000f620000000800 */
[----:B------:R-:W-:Y:S09]  /*d6f0*/  FADD.FTZ R131, R126, R131 ;  /* 0x000000837e837221 */ /* 0x000ff20000010000 */
[----:B------:R-:W5:Y:S01]  /*d700*/  MUFU.EX2 R123, R123 ;  /* 0x0000007b007b7308 */ /* 0x000f620000000800 */
[----:B----4-:R-:W-:Y:S01]  /*d710*/  F2FP.BF16.F32.PACK_AB R17, R121, R130 ;  /* 0x000000827911723e */ /* 0x010fe200000010ff */
[----:B------:R-:W-:Y:S01]  /*d720*/  LDSM.16.MT88.4 R28, [R118+0x9c00] ;  /* 0x009c0000761c783b */ /* 0x000fe20000004200 */
[----:B------:R-:W-:Y:S01]  /*d730*/  FADD.FTZ R124, R124, R131 ;  /* 0x000000837c7c7221 */ /* 0x000fe20000010000 */
[----:B-1----:R-:W-:Y:S03]  /*d740*/  F2FP.BF16.F32.PACK_AB R19, R120, R127 ;  /* 0x0000007f7813723e */ /* 0x002fe600000010ff */
[----:B------:R-:W-:Y:S04]  /*d750*/  FADD.FTZ R125, R125, R124 ;  /* 0x0000007c7d7d7221 */ /* 0x000fe80000010000 */
[C---:B--2---:R-:W-:Y:S08]  /*d760*/  HMMA.16816.F32.BF16 R8, R16.reuse, R108, R8 ;  /* 0x0000006c1008723c */ /* 0x044ff00000041808 */
[C---:B------:R-:W-:Y:S01]  /*d770*/  HMMA.16816.F32.BF16 R68, R16.reuse, R110, R68 ;  /* 0x0000006e1044723c */ /* 0x040fe20000041844 */
[----:B------:R-:W1:Y:S07]  /*d780*/  LDSM.16.MT88.4 R108, [R169+0xd800] ;  /* 0x00d80000a96c783b */ /* 0x000e6e0000004200 */
[C---:B------:R-:W-:Y:S08]  /*d790*/  HMMA.16816.F32.BF16 R72, R16.reuse, R112, R72 ;  /* 0x000000701048723c */ /* 0x040ff00000041848 */
[C---:B------:R-:W-:Y:S08]  /*d7a0*/  HMMA.16816.F32.BF16 R76, R16.reuse, R114, R76 ;  /* 0x00000072104c723c */ /* 0x040ff0000004184c */
[C---:B---3--:R-:W-:Y:S08]  /*d7b0*/  HMMA.16816.F32.BF16 R80, R16.reuse, R20, R80 ;  /* 0x000000141050723c */ /* 0x048ff00000041850 */
[C---:B------:R-:W-:Y:S01]  /*d7c0*/  HMMA.16816.F32.BF16 R84, R16.reuse, R22, R84 ;  /* 0x000000161054723c */ /* 0x040fe20000041854 */
[----:B------:R-:W2:Y:S07]  /*d7d0*/  LDSM.16.MT88.4 R20, [R118+0xd800] ;  /* 0x00d800007614783b */ /* 0x000eae0000004200 */
[C---:B-----5:R-:W-:Y:S08]  /*d7e0*/  HMMA.16816.F32.BF16 R88, R16.reuse, R24, R88 ;  /* 0x000000181058723c */ /* 0x060ff00000041858 */
[C---:B------:R-:W-:Y:S01]  /*d7f0*/  HMMA.16816.F32.BF16 R92, R16.reuse, R26, R92 ;  /* 0x0000001a105c723c */ /* 0x040fe2000004185c */
[----:B------:R-:W3:Y:S07]  /*d800*/  LDSM.16.MT88.4 R24, [R169+0x9c00] ;  /* 0x009c0000a918783b */ /* 0x000eee0000004200 */
[C---:B-1----:R-:W-:Y:S03]  /*d810*/  HMMA.16816.F32.BF16 R96, R16.reuse, R108, R96 ;  /* 0x0000006c1060723c */ /* 0x042fe60000041860 */
[--C-:B------:R-:W-:Y:S01]  /*d820*/  FFMA.FTZ R108, R56, UR4, -R134.reuse ;  /* 0x00000004386c7c23 */ /* 0x100fe20008010886 */
[----:B------:R-:W-:Y:S01]  /*d830*/  FFMA.FTZ R56, R57, UR4, -R134 ;  /* 0x0000000439387c23 */ /* 0x000fe20008010886 */
[----:B------:R-:W-:Y:S01]  /*d840*/  FADD.FTZ R57, R7, R136 ;  /* 0x0000008807397221 */ /* 0x000fe20000010000 */
[----:B------:R-:W-:Y:S01]  /*d850*/  FFMA.FTZ R134, R65, UR4, -R134 ;  /* 0x0000000441867c23 */ /* 0x000fe20008010886 */
[----:B------:R1:W-:Y:S01]  /*d860*/  MUFU.EX2 R55, R108 ;  /* 0x0000006c00377308 */ /* 0x0003e20000000800 */
[C---:B------:R-:W-:Y:S09]  /*d870*/  HMMA.16816.F32.BF16 R100, R16.reuse, R110, R100 ;  /* 0x0000006e1064723c */ /* 0x040ff20000041864 */
[----:B------:R-:W-:Y:S01]  /*d880*/  MUFU.EX2 R56, R56 ;  /* 0x0000003800387308 */ /* 0x000fe20000000800 */
[----:B------:R-:W-:Y:S09]  /*d890*/  FADD.FTZ R142, R142, R57 ;  /* 0x000000398e8e7221 */ /* 0x000ff20000010000 */
[----:B------:R-:W-:Y:S01]  /*d8a0*/  MUFU.EX2 R7, R58 ;  /* 0x0000003a00077308 */ /* 0x000fe20000000800 */
[----:B------:R-:W-:Y:S01]  /*d8b0*/  FADD.FTZ R142, R133, R142 ;  /* 0x0000008e858e7221 */ /* 0x000fe20000010000 */
[C---:B--2---:R-:W-:Y:S08]  /*d8c0*/  HMMA.16816.F32.BF16 R104, R16.reuse, R20, R104 ;  /* 0x000000141068723c */ /* 0x044ff00000041868 */
[----:B------:R-:W2:Y:S01]  /*d8d0*/  MUFU.EX2 R193, R134 ;  /* 0x0000008600c17308 */ /* 0x000ea20000000800 */
[----:B-1----:R-:W-:Y:S01]  /*d8e0*/  F2FP.BF16.F32.PACK_AB R108, R61, R60 ;  /* 0x0000003c3d6c723e */ /* 0x002fe200000010ff */
[----:B------:R-:W-:Y:S01]  /*d8f0*/  HMMA.16816.F32.BF16 R12, R16, R22, R12 ;  /* 0x00000016100c723c */ /* 0x000fe2000004180c */
[----:B------:R-:W1:Y:S02]  /*d900*/  LDSM.16.MT88.4 R20, [R169+0xbc00] ;  /* 0x00bc0000a914783b */ /* 0x000e640000004200 */
[----:B------:R-:W-:Y:S02]  /*d910*/  F2FP.BF16.F32.PACK_AB R16, R141, R122 ;  /* 0x0000007a8d10723e */ /* 0x000fe400000010ff */
[----:B------:R-:W-:Y:S02]  /*d920*/  F2FP.BF16.F32.PACK_AB R17, R123, R146 ;  /* 0x000000927b11723e */ /* 0x000fe400000010ff */
[----:B------:R-:W-:Y:S02]  /*d930*/  F2FP.BF16.F32.PACK_AB R18, R150, R143 ;  /* 0x0000008f9612723e */ /* 0x000fe400000010ff */
[----:B------:R-:W-:Y:S02]  /*d940*/  F2FP.BF16.F32.PACK_AB R19, R145, R148 ;  /* 0x000000949113723e */ /* 0x000fe400000010ff */
[----:B--2---:R-:W-:Y:S05]  /*d950*/  F2FP.BF16.F32.PACK_AB R110, R193, R64 ;  /* 0x00000040c16e723e */ /* 0x004fea00000010ff */
[C---:B---3--:R-:W-:Y:S08]  /*d960*/  HMMA.16816.F32.BF16 R8, R16.reuse, R24, R8 ;  /* 0x000000181008723c */ /* 0x048ff00000041808 */
        /* <DEDUP_REMOVED lines=8> */
[C---:B--2---:R-:W-:Y:S08]  /*d9f0*/  HMMA.16816.F32.BF16 R88, R16.reuse, R24, R88 ;  /* 0x000000181058723c */ /* 0x044ff00000041858 */
[C---:B------:R-:W-:Y:S01]  /*da00*/  HMMA.16816.F32.BF16 R92, R16.reuse, R26, R92 ;  /* 0x0000001a105c723c */ /* 0x040fe2000004185c */
[----:B------:R-:W2:Y:S07]  /*da10*/  LDSM.16.MT88.4 R24, [R169+0xa000] ;  /* 0x00a00000a918783b */ /* 0x000eae0000004200 */
[C---:B---3--:R-:W-:Y:S08]  /*da20*/  HMMA.16816.F32.BF16 R96, R16.reuse, R28, R96 ;  /* 0x0000001c1060723c */ /* 0x048ff00000041860 */
[C---:B------:R-:W-:Y:S01]  /*da30*/  HMMA.16816.F32.BF16 R100, R16.reuse, R30, R100 ;  /* 0x0000001e1064723c */ /* 0x040fe20000041864 */
[----:B------:R-:W3:Y:S07]  /*da40*/  LDSM.16.MT88.4 R28, [R118+0xa000] ;  /* 0x00a00000761c783b */ /* 0x000eee0000004200 */
[C---:B-1----:R-:W-:Y:S08]  /*da50*/  HMMA.16816.F32.BF16 R104, R16.reuse, R20, R104 ;  /* 0x000000141068723c */ /* 0x042ff00000041868 */
[----:B------:R-:W-:Y:S01]  /*da60*/  HMMA.16816.F32.BF16 R12, R16, R22, R12 ;  /* 0x00000016100c723c */ /* 0x000fe2000004180c */
[----:B------:R-:W1:Y:S02]  /*da70*/  LDSM.16.MT88.4 R20, [R169+0xc000] ;  /* 0x00c00000a914783b */ /* 0x000e640000004200 */
[----:B------:R-:W-:Y:S02]  /*da80*/  F2FP.BF16.F32.PACK_AB R16, R152, R149 ;  /* 0x000000959810723e */ /* 0x000fe400000010ff */
[----:B------:R-:W-:Y:S02]  /*da90*/  F2FP.BF16.F32.PACK_AB R17, R116, R151 ;  /* 0x000000977411723e */ /* 0x000fe400000010ff */
[----:B------:R-:W-:Y:S02]  /*daa0*/  F2FP.BF16.F32.PACK_AB R18, R154, R153 ;  /* 0x000000999a12723e */ /* 0x000fe400000010ff */
[----:B------:R-:W-:Y:S07]  /*dab0*/  F2FP.BF16.F32.PACK_AB R19, R156, R155 ;  /* 0x0000009b9c13723e */ /* 0x000fee00000010ff */
[C---:B--2---:R-:W-:Y:S08]  /*dac0*/  HMMA.16816.F32.BF16 R8, R16.reuse, R24, R8 ;  /* 0x000000181008723c */ /* 0x044ff00000041808 */
[C---:B------:R-:W-:Y:S01]  /*dad0*/  HMMA.16816.F32.BF16 R68, R16.reuse, R26, R68 ;  /* 0x0000001a1044723c */ /* 0x040fe20000041844 */
[----:B------:R-:W2:Y:S07]  /*dae0*/  LDSM.16.MT88.4 R24, [R169+0xe000] ;  /* 0x00e00000a918783b */ /* 0x000eae0000004200 */
[C---:B---3--:R-:W-:Y:S08]  /*daf0*/  HMMA.16816.F32.BF16 R72, R16.reuse, R28, R72 ;  /* 0x0000001c1048723c */ /* 0x048ff00000041848 */
[C---:B------:R-:W-:Y:S01]  /*db00*/  HMMA.16816.F32.BF16 R76, R16.reuse, R30, R76 ;  /* 0x0000001e104c723c */ /* 0x040fe2000004184c */
[----:B------:R-:W3:Y:S07]  /*db10*/  LDSM.16.MT88.4 R28, [R118+0xe000] ;  /* 0x00e00000761c783b */ /* 0x000eee0000004200 */
[C---:B-1----:R-:W-:Y:S08]  /*db20*/  HMMA.16816.F32.BF16 R80, R16.reuse, R20, R80 ;  /* 0x000000141050723c */ /* 0x042ff00000041850 */
[C---:B------:R-:W-:Y:S01]  /*db30*/  HMMA.16816.F32.BF16 R84, R16.reuse, R22, R84 ;  /* 0x000000161054723c */ /* 0x040fe20000041854 */
[----:B------:R-:W1:Y:S07]  /*db40*/  LDSM.16.MT88.4 R20, [R169+0xa400] ;  /* 0x00a40000a914783b */ /* 0x000e6e0000004200 */
[C---:B------:R-:W-:Y:S08]  /*db50*/  HMMA.16816.F32.BF16 R88, R16.reuse, R32, R88 ;  /* 0x000000201058723c */ /* 0x040ff00000041858 */
[C---:B------:R-:W-:Y:S01]  /*db60*/  HMMA.16816.F32.BF16 R92, R16.reuse, R34, R92 ;  /* 0x00000022105c723c */ /* 0x040fe2000004185c */
[----:B------:R-:W-:Y:S07]  /*db70*/  LDSM.16.MT88.4 R32, [R118+0xc400] ;  /* 0x00c400007620783b */ /* 0x000fee0000004200 */
[C---:B--2---:R-:W-:Y:S08]  /*db80*/  HMMA.16816.F32.BF16 R96, R16.reuse, R24, R96 ;  /* 0x000000181060723c */ /* 0x044ff00000041860 */
[C---:B------:R-:W-:Y:S01]  /*db90*/  HMMA.16816.F32.BF16 R100, R16.reuse, R26, R100 ;  /* 0x0000001a1064723c */ /* 0x040fe20000041864 */
[----:B------:R-:W2:Y:S07]  /*dba0*/  LDSM.16.MT88.4 R24, [R118+0xa400] ;  /* 0x00a400007618783b */ /* 0x000eae0000004200 */
[C---:B---3--:R-:W-:Y:S08]  /*dbb0*/  HMMA.16816.F32.BF16 R104, R16.reuse, R28, R104 ;  /* 0x0000001c1068723c */ /* 0x048ff00000041868 */
[----:B------:R-:W-:Y:S01]  /*dbc0*/  HMMA.16816.F32.BF16 R12, R16, R30, R12 ;  /* 0x0000001e100c723c */ /* 0x000fe2000004180c */
[----:B------:R-:W3:Y:S02]  /*dbd0*/  LDSM.16.MT88.4 R28, [R169+0xc400] ;  /* 0x00c40000a91c783b */ /* 0x000ee40000004200 */
[----:B------:R-:W-:Y:S02]  /*dbe0*/  F2FP.BF16.F32.PACK_AB R16, R139, R44 ;  /* 0x0000002c8b10723e */ /* 0x000fe400000010ff */
[----:B------:R-:W-:Y:S02]  /*dbf0*/  F2FP.BF16.F32.PACK_AB R17, R45, R46 ;  /* 0x0000002e2d11723e */ /* 0x000fe400000010ff */
[----:B------:R-:W-:Y:S02]  /*dc00*/  F2FP.BF16.F32.PACK_AB R18, R48, R47 ;  /* 0x0000002f3012723e */ /* 0x000fe400000010ff */
[----:B------:R-:W-:Y:S07]  /*dc10*/  F2FP.BF16.F32.PACK_AB R19, R49, R50 ;  /* 0x000000323113723e */ /* 0x000fee00000010ff */
        /* <DEDUP_REMOVED lines=9> */
[C---:B------:R-:W-:Y:S08]  /*dcb0*/  HMMA.16816.F32.BF16 R88, R16.reuse, R32, R88 ;  /* 0x000000201058723c */ /* 0x040ff00000041858 */
[C---:B------:R-:W-:Y:S01]  /*dcc0*/  HMMA.16816.F32.BF16 R92, R16.reuse, R34, R92 ;  /* 0x00000022105c723c */ /* 0x040fe2000004185c */
[----:B------:R-:W4:Y:S07]  /*dcd0*/  LDSM.16.MT88.4 R32, [R169+0xc800] ;  /* 0x00c80000a920783b */ /* 0x000f2e0000004200 */
[C---:B------:R-:W-:Y:S08]  /*dce0*/  HMMA.16816.F32.BF16 R96, R16.reuse, R36, R96 ;  /* 0x000000241060723c */ /* 0x040ff00000041860 */
[C---:B------:R-:W-:Y:S01]  /*dcf0*/  HMMA.16816.F32.BF16 R100, R16.reuse, R38, R100 ;  /* 0x000000261064723c */ /* 0x040fe20000041864 */
[----:B------:R-:W5:Y:S07]  /*dd00*/  LDSM.16.MT88.4 R36, [R118+0xc800] ;  /* 0x00c800007624783b */ /* 0x000f6e0000004200 */
        /* <DEDUP_REMOVED lines=13> */
[C---:B----4-:R-:W-:Y:S08]  /*dde0*/  HMMA.16816.F32.BF16 R80, R16.reuse, R32, R80 ;  /* 0x000000201050723c */ /* 0x050ff00000041850 */
[C---:B------:R-:W-:Y:S01]  /*ddf0*/  HMMA.16816.F32.BF16 R84, R16.reuse, R34, R84 ;  /* 0x000000221054723c */ /* 0x040fe20000041854 */
[----:B------:R-:W4:Y:S07]  /*de00*/  LDSM.16.MT88.4 R32, [R169+0xcc00] ;  /* 0x00cc0000a920783b */ /* 0x000f2e0000004200 */
[C---:B-----5:R-:W-:Y:S03]  /*de10*/  HMMA.16816.F32.BF16 R88, R16.reuse, R36, R88 ;  /* 0x000000241058723c */ /* 0x060fe60000041858 */
[--C-:B------:R-:W-:Y:S01]  /*de20*/  FFMA.FTZ R36, R62, UR4, -R117.reuse ;  /* 0x000000043e247c23 */ /* 0x100fe20008010875 */
[--C-:B------:R-:W-:Y:S04]  /*de30*/  FFMA.FTZ R37, R63, UR4, -R117.reuse ;  /* 0x000000043f257c23 */ /* 0x100fe80008010875 */
[C---:B------:R-:W-:Y:S01]  /*de40*/  HMMA.16816.F32.BF16 R92, R16.reuse, R38, R92 ;  /* 0x00000026105c723c */ /* 0x040fe2000004185c */
[----:B------:R-:W-:Y:S02]  /*de50*/  MUFU.EX2 R36, R36 ;  /* 0x0000002400247308 */ /* 0x000fe40000000800 */
[--C-:B------:R-:W-:Y:S01]  /*de60*/  FFMA.FTZ R38, R66, UR4, -R117.reuse ;  /* 0x0000000442267c23 */ /* 0x100fe20008010875 */
[----:B------:R-:W-:Y:S07]  /*de70*/  FFMA.FTZ R117, R67, UR4, -R117 ;  /* 0x0000000443757c23 */ /* 0x000fee0008010875 */
[----:B------:R-:W5:Y:S01]  /*de80*/  MUFU.EX2 R37, R37 ;  /* 0x0000002500257308 */ /* 0x000f620000000800 */
[C---:B------:R-:W-:Y:S09]  /*de90*/  HMMA.16816.F32.BF16 R96, R16.reuse, R40, R96 ;  /* 0x000000281060723c */ /* 0x040ff20000041860 */
[----:B------:R-:W-:Y:S10]  /*dea0*/  MUFU.EX2 R38, R38 ;  /* 0x0000002600267308 */ /* 0x000ff40000000800 */
[----:B------:R-:W2:Y:S01]  /*deb0*/  MUFU.EX2 R117, R117 ;  /* 0x0000007500757308 */ /* 0x000ea20000000800 */
[C---:B------:R-:W-:Y:S03]  /*dec0*/  HMMA.16816.F32.BF16 R100, R16.reuse, R42, R100 ;  /* 0x0000002a1064723c */ /* 0x040fe60000041864 */
[----:B-----5:R-:W-:Y:S05]  /*ded0*/  F2FP.BF16.F32.PACK_AB R109, R37, R36 ;  /* 0x00000024256d723e */ /* 0x020fea00000010ff */
[C---:B-1----:R-:W-:Y:S03]  /*dee0*/  HMMA.16816.F32.BF16 R104, R16.reuse, R20, R104 ;  /* 0x000000141068723c */ /* 0x042fe60000041868 */
[----:B--2---:R-:W-:Y:S01]  /*def0*/  F2FP.BF16.F32.PACK_AB R111, R117, R38 ;  /* 0x00000026756f723e */ /* 0x004fe200000010ff */
[----:B------:R-:W-:Y:S01]  /*df00*/  FADD.FTZ R21, R129, R142 ;  /* 0x0000008e81157221 */ /* 0x000fe20000010000 */
[----:B------:R-:W-:Y:S03]  /*df10*/  FADD.FTZ R20, R122, R125 ;  /* 0x0000007d7a147221 */ /* 0x000fe60000010000 */
[----:B------:R-:W-:Y:S01]  /*df20*/  HMMA.16816.F32.BF16 R12, R16, R22, R12 ;  /* 0x00000016100c723c */ /* 0x000fe2000004180c */
[----:B------:R-:W-:Y:S02]  /*df30*/  LDSM.16.MT88.4 R16, [R169+0xec00] ;  /* 0x00ec0000a910783b */ /* 0x000fe40000004200 */
[----:B------:R-:W-:Y:S01]  /*df40*/  FADD.FTZ R21, R132, R21 ;  /* 0x0000001584157221 */ /* 0x000fe20000010000 */
[----:B------:R-:W-:Y:S03]  /*df50*/  FADD.FTZ R20, R141, R20 ;  /* 0x000000148d147221 */ /* 0x000fe60000010000 */
[----:B------:R-:W-:Y:S01]  /*df60*/  FADD.FTZ R130, R130, R21 ;  /* 0x0000001582827221 */ /* 0x000fe20000010000 */
[C---:B------:R-:W-:Y:S01]  /*df70*/  HMMA.16816.F32.BF16 R112, R108.reuse, R24, R8 ;  /* 0x000000186c70723c */ /* 0x040fe20000041808 */
[----:B------:R-:W1:Y:S04]  /*df80*/  LDSM.16.MT88.4 R8, [R118+0xcc00] ;  /* 0x00cc00007608783b */ /* 0x000e680000004200 */
[----:B------:R-:W-:Y:S01]  /*df90*/  FADD.FTZ R143, R143, R20 ;  /* 0x000000148f8f7221 */ /* 0x000fe20000010000 */
[----:B------:R-:W-:Y:S02]  /*dfa0*/  FADD.FTZ R130, R121, R130 ;  /* 0x0000008279827221 */ /* 0x000fe40000010000 */
[C---:B------:R-:W-:Y:S01]  /*dfb0*/  HMMA.16816.F32.BF16 R68, R108.reuse, R26, R68 ;  /* 0x0000001a6c44723c */ /* 0x040fe20000041844 */
[----:B------:R-:W2:Y:S02]  /*dfc0*/  LDSM.16.MT88.4 R20, [R118+0xec00] ;  /* 0x00ec00007614783b */ /* 0x000ea40000004200 */
[----:B------:R-:W-:Y:S01]  /*dfd0*/  FADD.FTZ R127, R127, R130 ;  /* 0x000000827f7f7221 */ /* 0x000fe20000010000 */
[----:B------:R-:W-:Y:S03]  /*dfe0*/  FADD.FTZ R150, R150, R143 ;  /* 0x0000008f96967221 */ /* 0x000fe60000010000 */
[----:B------:R-:W-:Y:S01]  /*dff0*/  FADD.FTZ R127, R120, R127 ;  /* 0x0000007f787f7221 */ /* 0x000fe20000010000 */
[C---:B---3--:R-:W-:Y:S03]  /*e000*/  HMMA.16816.F32.BF16 R72, R108.reuse, R28, R72 ;  /* 0x0000001c6c48723c */ /* 0x048fe60000041848 */
[----:B------:R-:W-:Y:S01]  /*e010*/  FADD.FTZ R146, R146, R127 ;  /* 0x0000007f92927221 */ /* 0x000fe20000010000 */
[----:B------:R-:W-:Y:S03]  /*e020*/  FADD.FTZ R149, R149, R150 ;  /* 0x0000009695957221 */ /* 0x000fe60000010000 */
[----:B------:R-:W-:Y:S01]  /*e030*/  FADD.FTZ R123, R123, R146 ;  /* 0x000000927b7b7221 */ /* 0x000fe20000010000 */
[C---:B------:R-:W-:Y:S03]  /*e040*/  HMMA.16816.F32.BF16 R76, R108.reuse, R30, R76 ;  /* 0x0000001e6c4c723c */ /* 0x040fe6000004184c */
[----:B------:R-:W-:Y:S01]  /*e050*/  FADD.FTZ R148, R148, R123 ;  /* 0x0000007b94947221 */ /* 0x000fe20000010000 */
[----:B------:R-:W-:Y:S03]  /*e060*/  FADD.FTZ R152, R152, R149 ;  /* 0x0000009598987221 */ /* 0x000fe60000010000 */
[----:B------:R-:W-:Y:S01]  /*e070*/  FADD.FTZ R148, R145, R148 ;  /* 0x0000009491947221 */ /* 0x000fe20000010000 */
[C---:B----4-:R-:W-:Y:S03]  /*e080*/  HMMA.16816.F32.BF16 R80, R108.reuse, R32, R80 ;  /* 0x000000206c50723c */ /* 0x050fe60000041850 */
[----:B------:R-:W-:Y:S01]  /*e090*/  FADD.FTZ R151, R151, R148 ;  /* 0x0000009497977221 */ /* 0x000fe20000010000 */
[----:B------:R-:W-:Y:S03]  /*e0a0*/  FADD.FTZ R25, R153, R152 ;  /* 0x0000009899197221 */ /* 0x000fe60000010000 */
[----:B------:R-:W-:Y:S01]  /*e0b0*/  FADD.FTZ R116, R116, R151 ;  /* 0x0000009774747221 */ /* 0x000fe20000010000 */
[C---:B------:R-:W-:Y:S03]  /*e0c0*/  HMMA.16816.F32.BF16 R84, R108.reuse, R34, R84 ;  /* 0x000000226c54723c */ /* 0x040fe60000041854 */
[----:B------:R-:W-:Y:S01]  /*e0d0*/  FADD.FTZ R155, R155, R116 ;  /* 0x000000749b9b7221 */ /* 0x000fe20000010000 */
[----:B------:R-:W-:Y:S03]  /*e0e0*/  FADD.FTZ R25, R154, R25 ;  /* 0x000000199a197221 */ /* 0x000fe60000010000 */
[----:B------:R-:W-:Y:S01]  /*e0f0*/  FADD.FTZ R155, R156, R155 ;  /* 0x0000009b9c9b7221 */ /* 0x000fe20000010000 */
[C---:B-1----:R-:W-:Y:S03]  /*e100*/  HMMA.16816.F32.BF16 R88, R108.reuse, R8, R88 ;  /* 0x000000086c58723c */ /* 0x042fe60000041858 */
[----:B------:R-:W-:Y:S01]  /*e110*/  FADD.FTZ R46, R46, R155 ;  /* 0x0000009b2e2e7221 */ /* 0x000fe20000010000 */
[----:B------:R-:W-:Y:S03]  /*e120*/  FADD.FTZ R8, R44, R25 ;  /* 0x000000192c087221 */ /* 0x000fe60000010000 */
[----:B------:R-:W-:Y:S01]  /*e130*/  FADD.FTZ R45, R45, R46 ;  /* 0x0000002e2d2d7221 */ /* 0x000fe20000010000 */
[C---:B------:R-:W-:Y:S03]  /*e140*/  HMMA.16816.F32.BF16 R92, R108.reuse, R10, R92 ;  /* 0x0000000a6c5c723c */ /* 0x040fe6000004185c */
        /* <DEDUP_REMOVED lines=11> */
[C---:B--2---:R-:W-:Y:S03]  /*e200*/  HMMA.16816.F32.BF16 R104, R108.reuse, R20, R104 ;  /* 0x000000146c68723c */ /* 0x044fe60000041868 */
[----:B------:R-:W-:Y:S01]  /*e210*/  FADD.FTZ R7, R7, R52 ;  /* 0x0000003407077221 */ /* 0x000fe20000010000 */
[----:B------:R-:W-:Y:S03]  /*e220*/  FADD.FTZ R9, R55, R54 ;  /* 0x0000003637097221 */ /* 0x000fe60000010000 */
[----:B------:R-:W-:Y:S01]  /*e230*/  FADD.FTZ R7, R6, R7 ;  /* 0x0000000706077221 */ /* 0x000fe20000010000 */
[----:B------:R-:W-:Y:S03]  /*e240*/  HMMA.16816.F32.BF16 R108, R108, R22, R12 ;  /* 0x000000166c6c723c */ /* 0x000fe6000004180c */
[----:B------:R-:W-:Y:S01]  /*e250*/  FADD.FTZ R9, R56, R9 ;  /* 0x0000000938097221 */ /* 0x000fe20000010000 */
[----:B------:R-:W-:Y:S03]  /*e260*/  FADD.FTZ R36, R36, R7 ;  /* 0x0000000724247221 */ /* 0x000fe60000010000 */
[----:B------:R-:W-:Y:S01]  /*e270*/  FADD.FTZ R60, R60, R9 ;  /* 0x000000093c3c7221 */ /* 0x000fe20000010000 */
[----:B------:R-:W-:Y:S03]  /*e280*/  FADD.FTZ R37, R37, R36 ;  /* 0x0000002425257221 */ /* 0x000fe60000010000 */
[----:B------:R-:W-:Y:S01]  /*e290*/  FADD.FTZ R61, R61, R60 ;  /* 0x0000003c3d3d7221 */ /* 0x000fe20000010000 */
[----:B------:R-:W-:Y:S03]  /*e2a0*/  FADD.FTZ R38, R38, R37 ;  /* 0x0000002526267221 */ /* 0x000fe60000010000 */
[----:B------:R-:W-:Y:S01]  /*e2b0*/  FADD.FTZ R64, R64, R61 ;  /* 0x0000003d40407221 */ /* 0x000fe20000010000 */
[----:B------:R-:W-:Y:S01]  /*e2c0*/  FADD.FTZ R194, R117, R38 ;  /* 0x0000002675c27221 */ /* 0x000fe20000010000 */
[----:B------:R-:W-:Y:S02]  /*e2d0*/  MOV R117, R0 ;  /* 0x0000000000757202 */ /* 0x000fe40000000f00 */
[----:B------:R-:W-:Y:S01]  /*e2e0*/  FADD.FTZ R193, R193, R64 ;  /* 0x00000040c1c17221 */ /* 0x000fe20000010000 */
[----:B------:R-:W-:Y:S06]  /*e2f0*/  @P0 BRA `(.L_x_485) ;  /* 0xffffffc400a00947 */ /* 0x000fec000383ffff */
.L_x_481:
[----:B------:R-:W1:Y:S01]  /*e300*/  SHFL.BFLY PT, R3, R194, 0x2, 0x1f ;  /* 0x0c401f00c2037f89 */ /* 0x000e6200000e0000 */
[----:B------:R-:W2:Y:S01]  /*e310*/  S2UR UR4, SR_CgaCtaId ;  /* 0x00000000000479c3 */ /* 0x000ea20000008800 */
[C---:B------:R-:W-:Y:S01]  /*e320*/  SHF.L.U32 R6, R181.reuse, 0x1, RZ ;  /* 0x00000001b5067819 */ /* 0x040fe200000006ff */
[----:B------:R-:W-:Y:S01]  /*e330*/  UMOV UR5, 0x400 ;  /* 0x0000040000057882 */ /* 0x000fe20000000000 */
[----:B------:R-:W3:Y:S01]  /*e340*/  SHFL.BFLY PT, R4, R193, 0x2, 0x1f ;  /* 0x0c401f00c1047f89 */ /* 0x000ee200000e0000 */
[----:B------:R-:W-:Y:S01]  /*e350*/  ISETP.NE.AND P1, PT, R180, -0x1, PT ;  /* 0xffffffffb400780c */ /* 0x000fe20003f25270 */
[----:B------:R-:W4:Y:S01]  /*e360*/  LDCU.64 UR6, c[0x0][0x408] ;  /* 0x00008100ff0677ac */ /* 0x000f220008000a00 */
[----:B------:R-:W-:Y:S01]  /*e370*/  LOP3.LUT R6, R6, 0x6, RZ, 0xc0, !PT ;  /* 0x0000000606067812 */ /* 0x000fe200078ec0ff */
[----:B------:R-:W-:Y:S01]  /*e380*/  BSSY.RECONVERGENT B0, `(.L_x_486) ;  /* 0x00000aa000007945 */ /* 0x000fe20003800200 */
[----:B------:R-:W5:Y:S01]  /*e390*/  LDC R19, c[0x0][0x434] ;  /* 0x00010d00ff137b82 */ /* 0x000f620000000800 */
[----:B------:R-:W-:Y:S01]  /*e3a0*/  LOP3.LUT P5, RZ, R181, 0x3, RZ, 0xc0, !PT ;  /* 0x00000003b5ff7812 */ /* 0x000fe200078ac0ff */
[----:B-1----:R-:W-:Y:S01]  /*e3b0*/  FADD.FTZ R10, R3, R194 ;  /* 0x000000c2030a7221 */ /* 0x002fe20000010000 */
[----:B------:R-:W-:Y:S01]  /*e3c0*/  SHF.L.U32 R3, R181, 0x4, RZ ;  /* 0x00000004b5037819 */ /* 0x000fe200000006ff */
[----:B--2---:R-:W-:Y:S01]  /*e3d0*/  ULEA UR4, UR4, UR5, 0x18 ;  /* 0x0000000504047291 */ /* 0x004fe2000f8ec0ff */
[----:B---3--:R-:W-:-:S02]  /*e3e0*/  FADD.FTZ R11, R4, R193 ;  /* 0x000000c1040b7221 */ /* 0x008fc40000010000 */
[----:B------:R-:W1:Y:S01]  /*e3f0*/  SHFL.BFLY PT, R5, R10, 0x1, 0x1f ;  /* 0x0c201f000a057f89 */ /* 0x000e6200000e0000 */
[----:B------:R-:W-:-:S03]  /*e400*/  LOP3.LUT R3, R6, 0x3e00, R3, 0xf8, !PT ;  /* 0x00003e0006037812 */ /* 0x000fc600078ef803 */
[----:B------:R-:W2:Y:S01]  /*e410*/  SHFL.BFLY PT, R4, R11, 0x1, 0x1f ;  /* 0x0c201f000b047f89 */ /* 0x000ea200000e0000 */
[----:B-1----:R-:W-:Y:S01]  /*e420*/  FADD.FTZ R5, R10, R5 ;  /* 0x000000050a057221 */ /* 0x002fe20000010000 */
[----:B--2---:R-:W-:-:S03]  /*e430*/  FADD.FTZ R7, R11, R4 ;  /* 0x000000040b077221 */ /* 0x004fc60000010000 */
[----:B------:R-:W1:Y:S01]  /*e440*/  MUFU.RCP R8, R5 ;  /* 0x0000000500087308 */ /* 0x000e620000001000 */
[----:B------:R-:W-:Y:S01]  /*e450*/  SHF.L.U32 R4, R181, 0x3, RZ ;  /* 0x00000003b5047819 */ /* 0x000fe200000006ff */
[----:B------:R-:W2:Y:S01]  /*e460*/  @P1 LDC.64 R10, c[0x0][0x408] ;  /* 0x00010200ff0a1b82 */ /* 0x000ea20000000a00 */
[----:B------:R-:W-:Y:S02]  /*e470*/  FSETP.NE.FTZ.AND P3, PT, R5, RZ, PT ;  /* 0x000000ff0500720b */ /* 0x000fe40003f75000 */
[----:B------:R-:W-:Y:S02]  /*e480*/  LOP3.LUT R6, R4, 0xc0, RZ, 0xc0, !PT ;  /* 0x000000c004067812 */ /* 0x000fe400078ec0ff */
[----:B------:R-:W-:Y:S01]  /*e490*/  FSETP.NE.FTZ.AND P4, PT, R7, RZ, PT ;  /* 0x000000ff0700720b */ /* 0x000fe20003f95000 */
[----:B------:R-:W3:Y:S01]  /*e4a0*/  MUFU.RCP R9, R7 ;  /* 0x0000000700097308 */ /* 0x000ee20000001000 */
[----:B------:R-:W-:Y:S02]  /*e4b0*/  LOP3.LUT R3, R3, 0x20, R4, 0xf8, !PT ;  /* 0x0000002003037812 */ /* 0x000fe400078ef804 */
[----:B------:R-:W-:-:S02]  /*e4c0*/  LOP3.LUT R6, R6, 0x18, R181, 0xf8, !PT ;  /* 0x0000001806067812 */ /* 0x000fc400078ef8b5 */
[----:B------:R-:W-:Y:S02]  /*e4d0*/  SHF.L.U32 R4, R181, 0x2, RZ ;  /* 0x00000002b5047819 */ /* 0x000fe400000006ff */
[----:B------:R-:W-:Y:S01]  /*e4e0*/  LOP3.LUT R3, R3, R6, RZ, 0xfc, !PT ;  /* 0x0000000603037212 */ /* 0x000fe200078efcff */
[----:B------:R-:W4:Y:S01]  /*e4f0*/  @P3 MUFU.LG2 R5, R5 ;  /* 0x0000000500053308 */ /* 0x000f220000000c00 */
[----:B------:R-:W5:Y:S01]  /*e500*/  LDC.U8 R6, c[0x0][0x548] ;  /* 0x00015200ff067b82 */ /* 0x000f620000000000 */
[----:B-1----:R-:W-:Y:S02]  /*e510*/  FSEL R8, R8, 1, P3 ;  /* 0x3f80000008087808 */ /* 0x002fe40001800000 */
[----:B------:R-:W-:-:S03]  /*e520*/  LEA R3, R3, UR4, 0x1 ;  /* 0x0000000403037c11 */ /* 0x000fc6000f8e08ff */
[C---:B------:R-:W-:Y:S01]  /*e530*/  FMUL.FTZ R114, R8.reuse, R114 ;  /* 0x0000007208727220 */ /* 0x040fe20000410000 */
[C---:B------:R-:W-:Y:S01]  /*e540*/  FMUL.FTZ R115, R8.reuse, R115 ;  /* 0x0000007308737220 */ /* 0x040fe20000410000 */
[C---:B------:R-:W-:Y:S01]  /*e550*/  FMUL.FTZ R70, R8.reuse, R70 ;  /* 0x0000004608467220 */ /* 0x040fe20000410000 */
[----:B---3--:R-:W-:Y:S01]  /*e560*/  FSEL R9, R9, 1, P4 ;  /* 0x3f80000009097808 */ /* 0x008fe20002000000 */
[C---:B------:R-:W-:Y:S01]  /*e570*/  FMUL.FTZ R71, R8.reuse, R71 ;  /* 0x0000004708477220 */ /* 0x040fe20000410000 */
        /* <DEDUP_REMOVED lines=19> */
[----:B------:R-:W-:Y:S01]  /*e6b0*/  FMUL.FTZ R111, R8, R111 ;  /* 0x0000006f086f7220 */ /* 0x000fe20000410000 */
[C---:B------:R-:W-:Y:S01]  /*e6c0*/  FMUL.FTZ R112, R9.reuse, R112 ;  /* 0x0000007009707220 */ /* 0x040fe20000410000 */
[C---:B------:R-:W-:Y:S01]  /*e6d0*/  FMUL.FTZ R113, R9.reuse, R113 ;  /* 0x0000007109717220 */ /* 0x040fe20000410000 */
[C---:B------:R-:W-:Y:S01]  /*e6e0*/  LOP3.LUT R8, R4.reuse, 0x20, RZ, 0xc0, !PT ;  /* 0x0000002004087812 */ /* 0x040fe200078ec0ff */
[C---:B------:R-:W-:Y:S01]  /*e6f0*/  FMUL.FTZ R68, R9.reuse, R68 ;  /* 0x0000004409447220 */ /* 0x040fe20000410000 */
[C---:B------:R-:W-:Y:S01]  /*e700*/  FMUL.FTZ R69, R9.reuse, R69 ;  /* 0x0000004509457220 */ /* 0x040fe20000410000 */
[C---:B------:R-:W-:Y:S01]  /*e710*/  FMUL.FTZ R72, R9.reuse, R72 ;  /* 0x0000004809487220 */ /* 0x040fe20000410000 */
[C---:B------:R-:W-:Y:S01]  /*e720*/  FMUL.FTZ R73, R9.reuse, R73 ;  /* 0x0000004909497220 */ /* 0x040fe20000410000 */
[C---:B------:R-:W-:Y:S01]  /*e730*/  FMUL.FTZ R76, R9.reuse, R76 ;  /* 0x0000004c094c7220 */ /* 0x040fe20000410000 */
[C---:B------:R-:W-:Y:S01]  /*e740*/  FMUL.FTZ R77, R9.reuse, R77 ;  /* 0x0000004d094d7220 */ /* 0x040fe20000410000 */
[----:B------:R-:W-:Y:S01]  /*e750*/  LOP3.LUT R4, R4, 0x40, RZ, 0xc0, !PT ;  /* 0x0000004004047812 */ /* 0x000fe200078ec0ff */
[C---:B------:R-:W-:Y:S01]  /*e760*/  FMUL.FTZ R80, R9.reuse, R80 ;  /* 0x0000005009507220 */ /* 0x040fe20000410000 */
[----:B------:R-:W-:Y:S01]  /*e770*/  FMUL.FTZ R81, R9, R81 ;  /* 0x0000005109517220 */ /* 0x000fe20000410000 */
[----:B------:R-:W-:Y:S01]  /*e780*/  IADD3 R13, PT, PT, R3, -R8, RZ ;  /* 0x80000008030d7210 */ /* 0x000fe20007ffe0ff */
[C---:B------:R-:W-:Y:S01]  /*e790*/  FMUL.FTZ R84, R9.reuse, R84 ;  /* 0x0000005409547220 */ /* 0x040fe20000410000 */
[----:B------:R-:W-:Y:S01]  /*e7a0*/  FMUL.FTZ R85, R9, R85 ;  /* 0x0000005509557220 */ /* 0x000fe20000410000 */
[----:B------:R-:W-:Y:S01]  /*e7b0*/  F2FP.BF16.F32.PACK_AB R112, R113, R112 ;  /* 0x000000707170723e */ /* 0x000fe200000010ff */
        /* <DEDUP_REMOVED lines=11> */
[----:B------:R-:W-:Y:S01]  /*e870*/  IADD3 R15, PT, PT, R3, -R4, RZ ;  /* 0x80000004030f7210 */ /* 0x000fe20007ffe0ff */
        /* <DEDUP_REMOVED lines=10> */
[----:B------:R-:W-:Y:S01]  /*e920*/  STS [R3], R112 ;  /* 0x0000007003007388 */ /* 0x000fe20000000800 */
[----:B------:R-:W-:Y:S01]  /*e930*/  F2FP.BF16.F32.PACK_AB R84, R85, R84 ;  /* 0x000000545554723e */ /* 0x000fe200000010ff */
[----:B------:R-:W-:Y:S01]  /*e940*/  FMUL.FTZ R9, R9, R109 ;  /* 0x0000006d09097220 */ /* 0x000fe20000410000 */
[----:B------:R-:W-:Y:S01]  /*e950*/  F2FP.BF16.F32.PACK_AB R86, R87, R86 ;  /* 0x000000565756723e */ /* 0x000fe200000010ff */
[----:B------:R-:W-:Y:S01]  /*e960*/  STS [R3+0x200], R114 ;  /* 0x0002007203007388 */ /* 0x000fe20000000800 */
[----:B------:R-:W-:Y:S01]  /*e970*/  F2FP.BF16.F32.PACK_AB R88, R89, R88 ;  /* 0x000000585958723e */ /* 0x000fe200000010ff */
[----:B------:R-:W1:Y:S01]  /*e980*/  @P4 LDC R25, c[0x0][0x458] ;  /* 0x00011600ff194b82 */ /* 0x000e620000000800 */
[----:B------:R-:W-:Y:S01]  /*e990*/  F2FP.BF16.F32.PACK_AB R90, R91, R90 ;  /* 0x0000005a5b5a723e */ /* 0x000fe200000010ff */
[----:B------:R-:W-:Y:S01]  /*e9a0*/  STS [R13+0x10], R68 ;  /* 0x000010440d007388 */ /* 0x000fe20000000800 */
[----:B------:R-:W-:Y:S01]  /*e9b0*/  F2FP.BF16.F32.PACK_AB R92, R93, R92 ;  /* 0x0000005c5d5c723e */ /* 0x000fe200000010ff */
[----:B------:R-:W3:Y:S01]  /*e9c0*/  @P4 MUFU.LG2 R7, R7 ;  /* 0x0000000700074308 */ /* 0x000ee20000000c00 */
[----:B------:R-:W-:Y:S01]  /*e9d0*/  F2FP.BF16.F32.PACK_AB R94, R95, R94 ;  /* 0x0000005e5f5e723e */ /* 0x000fe200000010ff */
[----:B------:R-:W-:Y:S01]  /*e9e0*/  STS [R13+0x210], R70 ;  /* 0x000210460d007388 */ /* 0x000fe20000000800 */
[----:B------:R-:W-:Y:S01]  /*e9f0*/  F2FP.BF16.F32.PACK_AB R96, R97, R96 ;  /* 0x000000606160723e */ /* 0x000fe200000010ff */
[----:B----4-:R-:W-:Y:S01]  /*ea00*/  @P3 FMUL.FTZ R5, R5, 0.69314718246459960938 ;  /* 0x3f31721805053820 */ /* 0x010fe20000410000 */
[----:B------:R-:W-:Y:S01]  /*ea10*/  F2FP.BF16.F32.PACK_AB R98, R99, R98 ;  /* 0x000000626362723e */ /* 0x000fe200000010ff */
[----:B------:R-:W-:Y:S01]  /*ea20*/  STS [R15+0x20], R72 ;  /* 0x000020480f007388 */ /* 0x000fe20000000800 */
[----:B------:R-:W-:-:S02]  /*ea30*/  F2FP.BF16.F32.PACK_AB R100, R101, R100 ;  /* 0x000000646564723e */ /* 0x000fc400000010ff */
[----:B------:R-:W-:Y:S01]  /*ea40*/  F2FP.BF16.F32.PACK_AB R102, R103, R102 ;  /* 0x000000666766723e */ /* 0x000fe200000010ff */
[----:B------:R-:W-:Y:S01]  /*ea50*/  STS [R15+0x220], R74 ;  /* 0x0002204a0f007388 */ /* 0x000fe20000000800 */
[----:B------:R-:W-:Y:S02]  /*ea60*/  F2FP.BF16.F32.PACK_AB R104, R105, R104 ;  /* 0x000000686968723e */ /* 0x000fe400000010ff */
[----:B------:R-:W-:Y:S01]  /*ea70*/  F2FP.BF16.F32.PACK_AB R106, R107, R106 ;  /* 0x0000006a6b6a723e */ /* 0x000fe200000010ff */
[----:B------:R-:W-:Y:S01]  /*ea80*/  STS [R17+0x30], R76 ;  /* 0x0000304c11007388 */ /* 0x000fe20000000800 */
[----:B------:R-:W-:Y:S02]  /*ea90*/  F2FP.BF16.F32.PACK_AB R108, R9, R108 ;  /* 0x0000006c096c723e */ /* 0x000fe400000010ff */
[----:B------:R-:W-:Y:S01]  /*eaa0*/  F2FP.BF16.F32.PACK_AB R110, R111, R110 ;  /* 0x0000006e6f6e723e */ /* 0x000fe200000010ff */
[----:B------:R-:W-:Y:S01]  /*eab0*/  STS [R17+0x230], R78 ;  /* 0x0002304e11007388 */ /* 0x000fe20000000800 */
[----:B-----5:R-:W-:Y:S01]  /*eac0*/  ISETP.NE.AND P2, PT, R6, RZ, PT ;  /* 0x000000ff0600720c */ /* 0x020fe20003f45270 */
[----:B------:R-:W4:Y:S01]  /*ead0*/  @!P1 LDC.64 R8, c[0x0][0x400] ;  /* 0x00010000ff089b82 */ /* 0x000f220000000a00 */
[----:B---3--:R-:W-:Y:S01]  /*eae0*/  @P4 FMUL.FTZ R7, R7, 0.69314718246459960938 ;  /* 0x3f31721807074820 */ /* 0x008fe20000410000 */
[----:B------:R-:W-:Y:S01]  /*eaf0*/  STS [R3+0x1000], R80 ;  /* 0x0010005003007388 */ /* 0x000fe20000000800 */
[----:B------:R-:W-:-:S03]  /*eb00*/  ISETP.NE.OR P0, PT, R180, -0x1, !P2 ;  /* 0xffffffffb400780c */ /* 0x000fc60005705670 */
[----:B------:R-:W-:Y:S04]  /*eb10*/  STS [R3+0x1200], R82 ;  /* 0x0012005203007388 */ /* 0x000fe80000000800 */
[----:B------:R-:W-:Y:S02]  /*eb20*/  STS [R13+0x1010], R84 ;  /* 0x001010540d007388 */ /* 0x000fe40000000800 */
[----:B------:R-:W3:Y:S02]  /*eb30*/  @!P2 LDC R4, c[0x0][0x3e0] ;  /* 0x0000f800ff04ab82 */ /* 0x000ee40000000800 */
[----:B------:R-:W-:Y:S04]  /*eb40*/  STS [R13+0x1210], R86 ;  /* 0x001210560d007388 */ /* 0x000fe80000000800 */
[----:B------:R-:W-:Y:S02]  /*eb50*/  STS [R15+0x1020], R88 ;  /* 0x001020580f007388 */ /* 0x000fe40000000800 */
[----:B------:R-:W5:Y:S02]  /*eb60*/  @P2 LDC R6, c[0x0][0x454] ;  /* 0x00011500ff062b82 */ /* 0x000f640000000800 */
[----:B------:R-:W-:Y:S04]  /*eb70*/  STS [R15+0x1220], R90 ;  /* 0x0012205a0f007388 */ /* 0x000fe80000000800 */
[----:B------:R-:W-:Y:S04]  /*eb80*/  STS [R17+0x1030], R92 ;  /* 0x0010305c11007388 */ /* 0x000fe80000000800 */
[----:B------:R-:W-:Y:S04]  /*eb90*/  STS [R17+0x1230], R94 ;  /* 0x0012305e11007388 */ /* 0x000fe80000000800 */
[----:B------:R-:W-:Y:S01]  /*eba0*/  STS [R3+0x2000], R96 ;  /* 0x0020006003007388 */ /* 0x000fe20000000800 */
[----:B---3--:R-:W-:-:S03]  /*ebb0*/  @!P2 IMAD R4, R182, R4, R183 ;  /* 0x00000004b604a224 */ /* 0x008fc600078e02b7 */
[----:B------:R-:W-:Y:S04]  /*ebc0*/  STS [R3+0x2200], R98 ;  /* 0x0022006203007388 */ /* 0x000fe80000000800 */
[----:B------:R-:W-:Y:S04]  /*ebd0*/  STS [R13+0x2010], R100 ;  /* 0x002010640d007388 */ /* 0x000fe80000000800 */
[----:B------:R3:W-:Y:S04]  /*ebe0*/  STS [R13+0x2210], R102 ;  /* 0x002210660d007388 */ /* 0x0007e80000000800 */
[----:B------:R-:W-:Y:S04]  /*ebf0*/  STS [R15+0x2020], R104 ;  /* 0x002020680f007388 */ /* 0x000fe80000000800 */
[----:B------:R4:W-:Y:S04]  /*ec00*/  STS [R15+0x2220], R106 ;  /* 0x0022206a0f007388 */ /* 0x0009e80000000800 */
[----:B------:R-:W-:Y:S04]  /*ec10*/  STS [R17+0x2030], R108 ;  /* 0x0020306c11007388 */ /* 0x000fe80000000800 */
[----:B------:R2:W-:Y:S01]  /*ec20*/  STS [R17+0x2230], R110 ;  /* 0x0022306e11007388 */ /* 0x0005e20000000800 */
[----:B------:R-:W-:Y:S08]  /*ec30*/  BAR.SYNC.DEFER_BLOCKING 0x0 ;  /* 0x0000000000007b1d */ /* 0x000ff00000010000 */
[----:B---3--:R-:W3:Y:S01]  /*ec40*/  @P3 LDC R13, c[0x0][0x458] ;  /* 0x00011600ff0d3b82 */ /* 0x008ee20000000800 */
[----:B------:R-:W5:Y:S01]  /*ec50*/  S2R R3, SR_TID.X ;  /* 0x0000000000037919 */ /* 0x000f620000002100 */
[----:B----4-:R-:W-:Y:S01]  /*ec60*/  @!P1 IMAD.WIDE.U32 R14, R182, R8, RZ ;  /* 0x00000008b60e9225 */ /* 0x010fe200078e00ff */
[----:B------:R-:W-:-:S03]  /*ec70*/  MOV R8, 0x7f800000 ;  /* 0x7f80000000087802 */ /* 0x000fc60000000f00 */
[----:B-1----:R-:W-:Y:S01]  /*ec80*/  @P4 FFMA.FTZ R8, R2, R25, R7 ;  /* 0x0000001902084223 */ /* 0x002fe20000010007 */
[----:B------:R-:W-:Y:S02]  /*ec90*/  @!P1 IMAD R9, R182, R9, R15 ;  /* 0x00000009b6099224 */ /* 0x000fe400078e020f */
[C---:B--2---:R-:W-:Y:S01]  /*eca0*/  @P1 IMAD.WIDE.U32 R16, R180.reuse, R10, RZ ;  /* 0x0000000ab4101225 */ /* 0x044fe200078e00ff */
[----:B------:R-:W-:Y:S01]  /*ecb0*/  MOV R10, 0x7f800000 ;  /* 0x7f800000000a7802 */ /* 0x000fe20000000f00 */
[----:B------:R1:W2:Y:S02]  /*ecc0*/  LDS.128 R20, [R185+0x800] ;  /* 0x00080000b9147984 */ /* 0x0002a40000000c00 */
[----:B------:R-:W-:Y:S02]  /*ecd0*/  @P1 IMAD R9, R180, R11, R17 ;  /* 0x0000000bb4091224 */ /* 0x000fe400078e0211 */
[-C--:B------:R-:W-:Y:S02]  /*ece0*/  @!P0 IMAD R180, R182, R19.reuse, RZ ;  /* 0x00000013b6b48224 */ /* 0x080fe400078e02ff */
[----:B------:R-:W-:-:S02]  /*ecf0*/  @!P2 IMAD R11, R4, R19, RZ ;  /* 0x00000013040ba224 */ /* 0x000fc400078e02ff */
[----:B---3--:R-:W-:Y:S01]  /*ed00*/  @P3 FFMA.FTZ R10, R0, R13, R5 ;  /* 0x0000000d000a3223 */ /* 0x008fe20000010005 */
[----:B-----5:R-:W-:Y:S01]  /*ed10*/  @P2 IMAD R11, R183, R6, R180 ;  /* 0x00000006b70b2224 */ /* 0x020fe200078e02b4 */
[----:B------:R-:W-:Y:S01]  /*ed20*/  SHF.R.U32.HI R0, RZ, 0x2, R3 ;  /* 0x00000002ff007819 */ /* 0x000fe20000011603 */
[----:B-1----:R-:W-:Y:S06]  /*ed30*/  @P5 BRA `(.L_x_487) ;  /* 0x0000000000385947 */ /* 0x002fec0003800000 */
[----:B------:R-:W-:Y:S01]  /*ed40*/  SHF.R.U32.HI R181, RZ, 0x1, R181 ;  /* 0x00000001ffb57819 */ /* 0x000fe200000116b5 */
[----:B------:R-:W1:Y:S01]  /*ed50*/  LDCU.64 UR4, c[0x0][0x420] ;  /* 0x00008400ff0477ac */ /* 0x000e620008000a00 */
[----:B------:R-:W-:Y:S02]  /*ed60*/  IMAD.IADD R11, R184, 0x1, R11 ;  /* 0x00000001b80b7824 */ /* 0x000fe400078e020b */
[----:B------:R-:W-:-:S04]  /*ed70*/  LOP3.LUT R181, R181, 0x30, RZ, 0xc0, !PT ;  /* 0x00000030b5b57812 */ /* 0x000fc800078ec0ff */
[----:B------:R-:W-:-:S04]  /*ed80*/  LOP3.LUT R2, R181, 0x7, R0, 0xf8, !PT ;  /* 0x00000007b5027812 */ /* 0x000fc800078ef800 */
[C---:B------:R-:W-:Y:S01]  /*ed90*/  IADD3 R3, P0, PT, R11.reuse, R2, RZ ;  /* 0x000000020b037210 */ /* 0x040fe20007f1e0ff */
[C---:B------:R-:W-:Y:S01]  /*eda0*/  VIADD R4, R2.reuse, 0x8 ;  /* 0x0000000802047836 */ /* 0x040fe20000000000 */
[-C--:B------:R-:W-:Y:S02]  /*edb0*/  ISETP.GE.AND P3, PT, R2, R173.reuse, PT ;  /* 0x000000ad0200720c */ /* 0x080fe40003f66270 */
[----:B------:R-:W-:Y:S02]  /*edc0*/  LEA.HI.X.SX32 R2, R11, RZ, 0x1, P0 ;  /* 0x000000ff0b027211 */ /* 0x000fe400000f0eff */
[----:B------:R-:W-:Y:S02]  /*edd0*/  ISETP.GE.AND P2, PT, R4, R173, PT ;  /* 0x000000ad0400720c */ /* 0x000fe40003f46270 */
[----:B-1----:R-:W-:-:S04]  /*ede0*/  LEA R4, P0, R3, UR4, 0x2 ;  /* 0x0000000403047c11 */ /* 0x002fc8000f8010ff */
[----:B------:R-:W-:-:S05]  /*edf0*/  LEA.HI.X R5, R3, UR5, R2, 0x2, P0 ;  /* 0x0000000503057c11 */ /* 0x000fca00080f1402 */
[----:B------:R1:W-:Y:S04]  /*ee00*/  @!P3 STG.E desc[UR16][R4.64], R8 ;  /* 0x000000080400b986 */ /* 0x0003e8000c101910 */
[----:B------:R1:W-:Y:S02]  /*ee10*/  @!P2 STG.E desc[UR16][R4.64+0x20], R10 ;  /* 0x0000200a0400a986 */ /* 0x0003e4000c101910 */
.L_x_487:
[----:B------:R-:W-:Y:S05]  /*ee20*/  BSYNC.RECONVERGENT B0 ;  /* 0x0000000000007941 */ /* 0x000fea0003800200 */
.L_x_486:
[----:B------:R-:W-:Y:S01]  /*ee30*/  MOV R187, RZ ;  /* 0x000000ff00bb7202 */ /* 0x000fe20000000f00 */
[----:B-1----:R1:W3:Y:S01]  /*ee40*/  LDS.128 R4, [R185+0x2000] ;  /* 0x00200000b9047984 */ /* 0x0022e20000000c00 */
[----:B------:R-:W-:Y:S01]  /*ee50*/  @P1 MOV R14, R16 ;  /* 0x00000010000e1202 */ /* 0x000fe20000000f00 */
[----:B------:R-:W4:Y:S01]  /*ee60*/  LDCU.64 UR4, c[0x0][0x410] ;  /* 0x00008200ff0477ac */ /* 0x000f220008000a00 */
[----:B------:R-:W-:Y:S01]  /*ee70*/  ISETP.GE.AND P1, PT, R0, R173, PT ;  /* 0x000000ad0000720c */ /* 0x000fe20003f26270 */
[C---:B------:R-:W-:Y:S01]  /*ee80*/  IMAD.WIDE.U32 R2, R184.reuse, UR6, R186 ;  /* 0x00000006b8027c25 */ /* 0x040fe2000f8e00ba */
[----:B------:R-:W-:Y:S03]  /*ee90*/  BSSY.RECONVERGENT B0, `(.L_x_488) ;  /* 0x0000018000007945 */ /* 0x000fe60003800200 */
[----:B------:R-:W-:Y:S01]  /*eea0*/  IMAD R184, R184, UR7, R3 ;  /* 0x00000007b8b87c24 */ /* 0x000fe2000f8e0203 */
[----:B------:R-:W-:-:S02]  /*eeb0*/  IADD3 R16, P0, PT, R14, R2, RZ ;  /* 0x000000020e107210 */ /* 0x000fc40007f1e0ff */
[----:B------:R1:W1:Y:S01]  /*eec0*/  LDS.128 R12, [R185] ;  /* 0x00000000b90c7984 */ /* 0x0002620000000c00 */
[----:B------:R-:W-:Y:S02]  /*eed0*/  IADD3 R2, PT, PT, R0, 0x20, RZ ;  /* 0x0000002000027810 */ /* 0x000fe40007ffe0ff */
[----:B------:R-:W-:Y:S02]  /*eee0*/  IADD3.X R17, PT, PT, R9, R184, RZ, P0, !PT ;  /* 0x000000b809117210 */ /* 0x000fe400007fe4ff */
[----:B------:R1:W1:Y:S01]  /*eef0*/  LDS.128 R8, [R185+0x1000] ;  /* 0x00100000b9087984 */ /* 0x0002620000000c00 */
[----:B------:R-:W-:Y:S01]  /*ef00*/  ISETP.GE.AND P0, PT, R2, R173, PT ;  /* 0x000000ad0200720c */ /* 0x000fe20003f06270 */
[----:B----4-:R-:W-:-:S04]  /*ef10*/  IMAD.WIDE.U32 R16, R183, UR4, R16 ;  /* 0x00000004b7107c25 */ /* 0x010fc8000f8e0010 */
[----:B------:R-:W-:Y:S01]  /*ef20*/  IMAD R19, R183, UR5, R17 ;  /* 0x00000005b7137c24 */ /* 0x000fe2000f8e0211 */
[----:B------:R-:W-:Y:S07]  /*ef30*/  @P1 BRA `(.L_x_489) ;  /* 0x0000000000341947 */ /* 0x000fee0003800000 */
[----:B------:R-:W4:Y:S01]  /*ef40*/  LDCU UR8, c[0x0][0x440] ;  /* 0x00008800ff0877ac */ /* 0x000f220008000800 */
[----:B------:R-:W-:Y:S01]  /*ef50*/  IMAD.MOV.U32 R18, RZ, RZ, R16 ;  /* 0x000000ffff127224 */ /* 0x000fe200078e0010 */
[----:B------:R-:W5:Y:S03]  /*ef60*/  LDCU.64 UR4, c[0x0][0x3f0] ;  /* 0x00007e00ff0477ac */ /* 0x000f660008000a00 */
[----:B------:R-:W-:-:S04]  /*ef70*/  IMAD.WIDE.U32 R26, R0, UR6, R18 ;  /* 0x00000006001a7c25 */ /* 0x000fc8000f8e0012 */
[----:B------:R-:W-:Y:S01]  /*ef80*/  IMAD R2, R0, UR7, R27 ;  /* 0x0000000700027c24 */ /* 0x000fe2000f8e021b */
[----:B----4-:R-:W-:Y:S02]  /*ef90*/  ISETP.GE.AND P3, PT, R186, UR8, PT ;  /* 0x00000008ba007c0c */ /* 0x010fe4000bf66270 */
[----:B------:R-:W-:Y:S02]  /*efa0*/  ISETP.GE.AND P2, PT, R175, UR8, PT ;  /* 0x00000008af007c0c */ /* 0x000fe4000bf46270 */
[----:B------:R-:W-:Y:S02]  /*efb0*/  ISETP.GE.AND P1, PT, R174, UR8, PT ;  /* 0x00000008ae007c0c */ /* 0x000fe4000bf26270 */
[----:B-----5:R-:W-:-:S04]  /*efc0*/  LEA R24, P4, R26, UR4, 0x1 ;  /* 0x000000041a187c11 */ /* 0x020fc8000f8808ff */
[----:B------:R-:W-:-:S05]  /*efd0*/  LEA.HI.X R25, R26, UR5, R2, 0x1, P4 ;  /* 0x000000051a197c11 */ /* 0x000fca000a0f0c02 */
[----:B-1----:R4:W-:Y:S04]  /*efe0*/  @!P3 STG.E.128 desc[UR16][R24.64], R12 ;  /* 0x0000000c1800b986 */ /* 0x0029e8000c101d10 */
[----:B------:R4:W-:Y:S04]  /*eff0*/  @!P2 STG.E.128 desc[UR16][R24.64+0x40], R8 ;  /* 0x000040081800a986 */ /* 0x0009e8000c101d10 */
[----:B---3--:R4:W-:Y:S02]  /*f000*/  @!P1 STG.E.128 desc[UR16][R24.64+0x80], R4 ;  /* 0x0000800418009986 */ /* 0x0089e4000c101d10 */
.L_x_489:
[----:B------:R-:W-:Y:S05]  /*f010*/  BSYNC.RECONVERGENT B0 ;  /* 0x0000000000007941 */ /* 0x000fea0003800200 */
.L_x_488:
[----:B---34-:R3:W4:Y:S01]  /*f020*/  LDS.128 R4, [R185+0x1800] ;  /* 0x00180000b9047984 */ /* 0x0187220000000c00 */
[----:B------:R-:W-:Y:S05]  /*f030*/  @P0 EXIT ;  /* 0x000000000000094d */ /* 0x000fea0003800000 */
[----:B------:R-:W5:Y:S01]  /*f040*/  LDCU.64 UR4, c[0x0][0x3f0] ;  /* 0x00007e00ff0477ac */ /* 0x000f620008000a00 */
[----:B------:R-:W-:Y:S01]  /*f050*/  IADD3 R3, P0, PT, R0, 0x20, RZ ;  /* 0x0000002000037810 */ /* 0x000fe20007f1e0ff */
[----:B-1----:R1:W1:Y:S01]  /*f060*/  LDS.128 R8, [R185+0x2800] ;  /* 0x00280000b9087984 */ /* 0x0022620000000c00 */
[----:B------:R-:W-:Y:S01]  /*f070*/  MOV R13, R19 ;  /* 0x00000013000d7202 */ /* 0x000fe20000000f00 */
[----:B------:R-:W2:Y:S01]  /*f080*/  LDCU UR8, c[0x0][0x440] ;  /* 0x00008800ff0877ac */ /* 0x000ea20008000800 */
[----:B------:R-:W-:Y:S02]  /*f090*/  IMAD.MOV.U32 R12, RZ, RZ, R16 ;  /* 0x000000ffff0c7224 */ /* 0x000fe400078e0010 */
[----:B------:R-:W-:Y:S02]  /*f0a0*/  IMAD.X R0, RZ, RZ, RZ, P0 ;  /* 0x000000ffff007224 */ /* 0x000fe400000e06ff */
[----:B------:R-:W-:-:S04]  /*f0b0*/  IMAD.WIDE.U32 R12, R3, UR6, R12 ;  /* 0x00000006030c7c25 */ /* 0x000fc8000f8e000c */
[----:B------:R-:W-:-:S04]  /*f0c0*/  IMAD R0, R0, UR6, RZ ;  /* 0x0000000600007c24 */ /* 0x000fc8000f8e02ff */
[----:B------:R-:W-:Y:S01]  /*f0d0*/  IMAD R0, R3, UR7, R0 ;  /* 0x0000000703007c24 */ /* 0x000fe2000f8e0200 */
[----:B-----5:R-:W-:-:S03]  /*f0e0*/  LEA R2, P0, R12, UR4, 0x1 ;  /* 0x000000040c027c11 */ /* 0x020fc6000f8008ff */
[----:B------:R-:W-:Y:S01]  /*f0f0*/  IMAD.IADD R0, R0, 0x1, R13 ;  /* 0x0000000100007824 */ /* 0x000fe200078e020d */
[----:B--2---:R-:W-:Y:S02]  /*f100*/  ISETP.GE.AND P2, PT, R186, UR8, PT ;  /* 0x00000008ba007c0c */ /* 0x004fe4000bf46270 */
[----:B------:R-:W-:Y:S02]  /*f110*/  ISETP.GE.AND P1, PT, R175, UR8, PT ;  /* 0x00000008af007c0c */ /* 0x000fe4000bf26270 */
[----:B------:R-:W-:Y:S02]  /*f120*/  LEA.HI.X R3, R12, UR5, R0, 0x1, P0 ;  /* 0x000000050c037c11 */ /* 0x000fe400080f0c00 */
[----:B------:R-:W-:-:S07]  /*f130*/  ISETP.GE.AND P0, PT, R174, UR8, PT ;  /* 0x00000008ae007c0c */ /* 0x000fce000bf06270 */
[----:B------:R2:W-:Y:S04]  /*f140*/  @!P2 STG.E.128 desc[UR16][R2.64], R20 ;  /* 0x000000140200a986 */ /* 0x0005e8000c101d10 */
[----:B----4-:R2:W-:Y:S02]  /*f150*/  @!P1 STG.E.128 desc[UR16][R2.64+0x40], R4 ;  /* 0x0000400402009986 */ /* 0x0105e4000c101d10 */
[----:B------:R-:W-:Y:S05]  /*f160*/  @P0 EXIT ;  /* 0x000000000000094d */ /* 0x000fea0003800000 */
[----:B-1----:R-:W-:Y:S01]  /*f170*/  STG.E.128 desc[UR16][R2.64+0x80], R8 ;  /* 0x0000800802007986 */ /* 0x002fe2000c101d10 */
[----:B------:R-:W-:Y:S05]  /*f180*/  EXIT ;  /* 0x000000000000794d */ /* 0x000fea0003800000 */
.L_x_490:
        /* <DEDUP_REMOVED lines=15> */
.L_x_5476:


//--------------------- .text._ZN5flash24flash_fwd_splitkv_kernelI23Flash_fwd_kernel_traitsILi96ELi64ELi128ELi4ELb0ELb0EN7cutlass10bfloat16_tE19Flash_kernel_traitsILi96ELi64ELi128ELi4ES3_EELb1ELb0ELb0ELb0ELb0ELb1ELb0ELb0EEEvNS_16Flash_fwd_paramsE --------------------------
	.section	.text._ZN5flash24flash_fwd_splitkv_kernelI23Flash_fwd_kernel_traitsILi96ELi64ELi128ELi4ELb0ELb0EN7cutlass10bfloat16_tE19Flash_kernel_traitsILi96ELi64ELi128ELi4ES3_EELb1ELb0ELb0ELb0ELb0ELb1ELb0ELb0EEEvNS_16Flash_fwd_paramsE,"ax",@progbits
	.align	128
        .global         _ZN5flash24flash_fwd_splitkv_kernelI23Flash_fwd_kernel_traitsILi96ELi64ELi128ELi4ELb0ELb0EN7cutlass10bfloat16_tE19Flash_kernel_traitsILi96ELi64ELi128ELi4ES3_EELb1ELb0ELb0ELb0ELb0ELb1ELb0ELb0EEEvNS_16Flash_fwd_paramsE
        .type           _ZN5flash24flash_fwd_splitkv_kernelI23Flash_fwd_kernel_traitsILi96ELi64ELi128ELi4ELb0ELb0EN7cutlass10bfloat16_tE19Flash_kernel_traitsILi96ELi64ELi128ELi4ES3_EELb1ELb0ELb0ELb0ELb0ELb1ELb0ELb0EEEvNS_16Flash_fwd_paramsE,@function
        .size           _ZN5flash24flash_fwd_splitkv_kernelI23Flash_fwd_kernel_traitsILi96ELi64ELi128ELi4ELb0ELb0EN7cutlass10bfloat16_tE19Flash_kernel_traitsILi96ELi64ELi128ELi4ES3_EELb1ELb0ELb0ELb0ELb0ELb1ELb0ELb0EEEvNS_16Flash_fwd_paramsE,(.L_x_5477 - _ZN5flash24flash_fwd_splitkv_kernelI23Flash_fwd_kernel_traitsILi96ELi64ELi128ELi4ELb0ELb0EN7cutlass10bfloat16_tE19Flash_kernel_traitsILi96ELi64ELi128ELi4ES3_EELb1ELb0ELb0ELb0ELb0ELb1ELb0ELb0EEEvNS_16Flash_fwd_paramsE)
        .other          _ZN5flash24flash_fwd_splitkv_kernelI23Flash_fwd_kernel_traitsILi96ELi64ELi128ELi4ELb0ELb0EN7cutlass10bfloat16_tE19Flash_kernel_traitsILi96ELi64ELi128ELi4ES3_EELb1ELb0ELb0ELb0ELb0ELb1ELb0ELb0EEEvNS_16Flash_fwd_paramsE,@"STO_CUDA_ENTRY STV_DEFAULT"
_ZN5flash24flash_fwd_splitkv_kernelI23Flash_fwd_kernel_traitsILi96ELi64ELi128ELi4ELb0ELb0EN7cutlass10bfloat16_tE19Flash_kernel_traitsILi96ELi64ELi128ELi4ES3_EELb1ELb0ELb0ELb0ELb0ELb1ELb0ELb0EEEvNS_16Flash_fwd_paramsE:
.text._ZN5flash24flash_fwd_splitkv_kernelI23Flash_fwd_kernel_traitsILi96ELi64ELi128ELi4ELb0ELb0EN7cutlass10bfloat16_tE19Flash_kernel_traitsILi96ELi64ELi128ELi4ES3_EELb1ELb0ELb0ELb0ELb0ELb1ELb0ELb0EEEvNS_16Flash_fwd_paramsE:
        /* <DEDUP_REMOVED lines=25> */
[----:B------:R-:W-:-:S02]  /*0190*/  @P3 IADD3 R8, P1, PT, R11, UR6, RZ ;  /* 0x000000060b083c10 */ /* 0x000fc4000ff3e0ff */
[C---:B------:R-:W-:Y:S01]  /*01a0*/  @P2 IADD3.X R3, PT, PT, R4.reuse, UR5, RZ, P0, !PT ;  /* 0x0000000504032c10 */ /* 0x040fe200087fe4ff */
[----:B------:R-:W4:Y:S01]  /*01b0*/  S2R R15, SR_CTAID.X ;  /* 0x00000000000f7919 */ /* 0x000f220000002500 */
[----:B------:R-:W-:-:S03]  /*01c0*/  @P3 IADD3.X R9, PT, PT, R4, UR7, RZ, P1, !PT ;  /* 0x0000000704093c10 */ /* 0x000fc60008ffe4ff */
[----:B------:R-:W5:Y:S04]  /*01d0*/  @P2 LDG.E R113, desc[UR16][R2.64] ;  /* 0x0000001002712981 */ /* 0x000f68000c1e1900 */
[----:B------:R4:W5:Y:S01]  /*01e0*/  @P3 LDG.E R0, desc[UR16][R8.64] ;  /* 0x0000001008003981 */ /* 0x000962000c1e1900 */
[----:B-1----:R-:W-:-:S05]  /*01f0*/  IADD3 R12, P0, PT, R11, R6, RZ ;  /* 0x000000060b0c7210 */ /* 0x002fca0007f1e0ff */
[----:B------:R-:W-:Y:S01]  /*0200*/  IMAD.X R13, R4, 0x1, R7, P0 ;  /* 0x00000001040d7824 */ /* 0x000fe200000e0607 */
[----:B------:R-:W-:-:S04]  /*0210*/  ISETP.NE.U32.AND P0, PT, R6, RZ, PT ;  /* 0x000000ff0600720c */ /* 0x000fc80003f05070 */
[----:B------:R-:W-:Y:S02]  /*0220*/  ISETP.NE.AND.EX P0, PT, R7, RZ, PT, P0 ;  /* 0x000000ff0700720c */ /* 0x000fe40003f05300 */
[----:B---3--:R-:W-:Y:S01]  /*0230*/  ISETP.NE.AND P1, PT, RZ, UR4, PT ;  /* 0x00000004ff007c0c */ /* 0x008fe2000bf25270 */
[----:B------:R-:W1:Y:S01]  /*0240*/  @!P2 LDC.64 R2, c[0x0][0x488] ;  /* 0x00012200ff02ab82 */ /* 0x000e620000000a00 */
[----:B------:R-:W-:-:S07]  /*0250*/  ISETP.EQ.U32.AND P3, PT, R6, RZ, PT ;  /* 0x000000ff0600720c */ /* 0x000fce0003f62070 */
[----:B----4-:R-:W3:Y:S01]  /*0260*/  @!P4 LDC R9, c[0x0][0x434] ;  /* 0x00010d00ff09cb82 */ /* 0x010ee20000000800 */
[----:B------:R-:W-:Y:S01]  /*0270*/  ISETP.EQ.OR.EX P3, PT, R7, RZ, !P1, P3 ;  /* 0x000000ff0700720c */ /* 0x000fe20004f62730 */
[----:B------:R-:W4:Y:S06]  /*0280*/  S2R R177, SR_CTAID.Z ;  /* 0x0000000000b17919 */ /* 0x000f2c0000002700 */
[----:B------:R-:W1:Y:S08]  /*0290*/  @!P2 LDC R8, c[0x0][0x43c] ;  /* 0x00010f00ff08ab82 */ /* 0x000e700000000800 */
[----:B------:R-:W1:Y:S01]  /*02a0*/  @!P0 LDC R7, c[0x0][0x438] ;  /* 0x00010e00ff078b82 */ /* 0x000e620000000800 */
[----:B------:R-:W-:-:S02]  /*02b0*/  IMAD.MOV.U32 R5, RZ, RZ, -0x1 ;  /* 0xffffffffff057424 */ /* 0x000fc400078e00ff */
[----:B------:R-:W-:-:S04]  /*02c0*/  IMAD.SHL.U32 R178, R15, 0x40, RZ ;  /* 0x000000400fb27824 */ /* 0x000fc800078e00ff */
[----:B------:R1:W5:Y:S01]  /*02d0*/  @!P3 LDG.E R5, desc[UR16][R12.64] ;  /* 0x000000100c05b981 */ /* 0x000362000c1e1900 */
[----:B--2---:R-:W-:-:S05]  /*02e0*/  @P4 IMAD.IADD R9, R17, 0x1, -R174 ;  /* 0x0000000111094824 */ /* 0x004fca00078e0aae */
[----:B---3--:R-:W-:Y:S01]  /*02f0*/  ISETP.GT.AND P3, PT, R9, R178, PT ;  /* 0x000000b20900720c */ /* 0x008fe20003f64270 */
[----:B-1--4-:R-:W-:-:S12]  /*0300*/  @!P0 BRA `(.L_x_491) ;  /* 0x00000000000c8947 */ /* 0x012fd80003800000 */
[----:B------:R-:W2:Y:S02]  /*0310*/  @P1 LDG.E R6, desc[UR16][R12.64+0x4] ;  /* 0x000004100c061981 */ /* 0x000ea4000c1e1900 */
[----:B--2--5:R-:W-:-:S06]  /*0320*/  @P1 IADD3 R7, PT, PT, R6, -R5, RZ ;  /* 0x8000000506071210 */ /* 0x024fcc0007ffe0ff */
[----:B------:R1:W5:Y:S02]  /*0330*/  @!P1 LDG.E R7, desc[UR16][R12.64] ;  /* 0x000000100c079981 */ /* 0x000364000c1e1900 */
.L_x_491:
        /* <DEDUP_REMOVED lines=18> */
[----:B------:R-:W-:Y:S01]  /*0460*/  ULEA.HI UR4, UR4, UR5, URZ, 0x7 ;  /* 0x0000000504047291 */ /* 0x000fe2000f8f38ff */
[----:B------:R-:W-:Y:S02]  /*0470*/  SHF.R.S32.HI R6, RZ, 0x7, R6 ;  /* 0x00000007ff067819 */ /* 0x000fe40000011406 */
[----:B------:R-:W-:Y:S01]  /*0480*/  LEA.HI R2, R2, R3, RZ, 0x7 ;  /* 0x0000000302027211 */ /* 0x000fe200078f38ff */
[----:B------:R-:W-:-:S03]  /*0490*/  USHF.R.S32.HI UR4, URZ, 0x7, UR4 ;  /* 0x00000007ff047899 */ /* 0x000fc60008011404 */
[----:B------:R-:W-:-:S04]  /*04a0*/  SHF.R.S32.HI R117, RZ, 0x7, R2 ;  /* 0x00000007ff757819 */ /* 0x000fc80000011402 */
[----:B------:R-:W-:-:S04]  /*04b0*/  VIMNMX3 R117, R6, UR4, R117, PT ;  /* 0x0000000406757c0f */ /* 0x000fc8000b800175 */
[----:B------:R-:W-:-:S13]  /*04c0*/  ISETP.GT.AND P0, PT, R117, RZ, PT ;  /* 0x000000ff7500720c */ /* 0x000fda0003f04270 */
[----:B---3--:R-:W-:Y:S05]  /*04d0*/  @P0 BRA `(.L_x_492) ;  /* 0x00000004003c0947 */ /* 0x008fea0003800000 */
[C---:B------:R-:W-:Y:S01]  /*04e0*/  ISETP.NE.AND P0, PT, R174.reuse, -0x1, PT ;  /* 0xffffffffae00780c */ /* 0x040fe20003f05270 */
[----:B------:R-:W1:Y:S01]  /*04f0*/  LDC.64 R2, c[0x0][0x408] ;  /* 0x00010200ff027b82 */ /* 0x000e620000000a00 */
[----:B------:R-:W-:Y:S01]  /*0500*/  IMAD.SHL.U32 R0, R175, 0x8, RZ ;  /* 0x00000008af007824 */ /* 0x000fe200078e00ff */
[----:B------:R-:W2:Y:S01]  /*0510*/  LDCU.64 UR4, c[0x0][0x410] ;  /* 0x00008200ff0477ac */ /* 0x000ea20008000a00 */
[----:B------:R-:W-:Y:S01]  /*0520*/  SHF.R.U32.HI R175, RZ, 0x2, R175 ;  /* 0x00000002ffaf7819 */ /* 0x000fe200000116af */
[----:B------:R-:W-:Y:S04]  /*0530*/  BSSY.RECONVERGENT B0, `(.L_x_493) ;  /* 0x0000025000007945 */ /* 0x000fe80003800200 */
[----:B------:R-:W3:Y:S08]  /*0540*/  LDC R7, c[0x0][0x434] ;  /* 0x00010d00ff077b82 */ /* 0x000ef00000000800 */
[----:B------:R-:W4:Y:S01]  /*0550*/  @!P0 LDC.64 R4, c[0x0][0x400] ;  /* 0x00010000ff048b82 */ /* 0x000f220000000a00 */
[----:B-1----:R-:W-:-:S04]  /*0560*/  @P0 IMAD.WIDE.U32 R12, R174, R2, RZ ;  /* 0x00000002ae0c0225 */ /* 0x002fc800078e00ff */
[----:B----4-:R-:W-:Y:S01]  /*0570*/  @!P0 IMAD.WIDE.U32 R14, R176, R4, RZ ;  /* 0x00000004b00e8225 */ /* 0x010fe200078e00ff */
[----:B------:R-:W-:Y:S02]  /*0580*/  LOP3.LUT R4, R0, 0x18, RZ, 0xc0, !PT ;  /* 0x0000001800047812 */ /* 0x000fe400078ec0ff */
[----:B------:R-:W-:Y:S01]  /*0590*/  @P0 MOV R14, R12 ;  /* 0x0000000c000e0202 */ /* 0x000fe20000000f00 */
[----:B------:R-:W-:Y:S01]  /*05a0*/  @!P0 IMAD R6, R176, R5, R15 ;  /* 0x00000005b0068224 */ /* 0x000fe200078e020f */
[----:B------:R-:W1:Y:S01]  /*05b0*/  LDC R0, c[0x0][0x3e0] ;  /* 0x0000f800ff007b82 */ /* 0x000e620000000800 */
[----:B------:R-:W-:Y:S01]  /*05c0*/  IMAD.MOV.U32 R5, RZ, RZ, RZ ;  /* 0x000000ffff057224 */ /* 0x000fe200078e00ff */
[----:B------:R-:W-:Y:S01]  /*05d0*/  LOP3.LUT R12, R4, 0x20, RZ, 0xfc, !PT ;  /* 0x00000020040c7812 */ /* 0x000fe200078efcff */
[----:B------:R-:W-:Y:S02]  /*05e0*/  @P0 IMAD R6, R174, R3, R13 ;  /* 0x00000003ae060224 */ /* 0x000fe400078e020d */
[----:B------:R-:W-:-:S04]  /*05f0*/  IMAD.WIDE.U32 R10, R178, R2, R4 ;  /* 0x00000002b20a7225 */ /* 0x000fc800078e0004 */
[----:B------:R-:W-:Y:S01]  /*0600*/  IMAD R11, R178, R3, R11 ;  /* 0x00000003b20b7224 */ /* 0x000fe200078e020b */
[----:B------:R-:W-:Y:S02]  /*0610*/  IADD3 R14, P0, PT, R14, R10, RZ ;  /* 0x0000000a0e0e7210 */ /* 0x000fe40007f1e0ff */
[----:B------:R-:W-:-:S03]  /*0620*/  LOP3.LUT R10, R4, 0x40, RZ, 0xfc, !PT ;  /* 0x00000040040a7812 */ /* 0x000fc600078efcff */
[----:B------:R-:W-:Y:S01]  /*0630*/  IMAD.X R15, R6, 0x1, R11, P0 ;  /* 0x00000001060f7824 */ /* 0x000fe200000e060b */
[----:B------:R-:W-:Y:S02]  /*0640*/  IADD3 R6, PT, PT, -R178, R9, RZ ;  /* 0x00000009b2067210 */ /* 0x000fe40007ffe1ff */
[----:B------:R-:W-:Y:S01]  /*0650*/  IADD3 R11, PT, PT, R175, 0x20, RZ ;  /* 0x00000020af0b7810 */ /* 0x000fe20007ffe0ff */
[----:B--2---:R-:W-:Y:S01]  /*0660*/  IMAD.WIDE.U32 R14, R177, UR4, R14 ;  /* 0x00000004b10e7c25 */ /* 0x004fe2000f8e000e */
[-C--:B------:R-:W-:Y:S02]  /*0670*/  ISETP.GE.AND P0, PT, R175, R6.reuse, PT ;  /* 0x00000006af00720c */ /* 0x080fe40003f06270 */
[----:B------:R-:W-:Y:S01]  /*0680*/  ISETP.GE.AND P1, PT, R11, R6, PT ;  /* 0x000000060b00720c */ /* 0x000fe20003f26270 */
[----:B------:R-:W-:-:S10]  /*0690*/  IMAD R17, R177, UR5, R15 ;  /* 0x00000005b1117c24 */ /* 0x000fd4000f8e020f */
[----:B---3--:R-:W-:Y:S05]  /*06a0*/  @P0 BRA `(.L_x_494) ;  /* 0x0000000000340947 */ /* 0x008fea0003800000 */
        /* <DEDUP_REMOVED lines=13> */
.L_x_494:
[----:B------:R-:W-:Y:S05]  /*0780*/  BSYNC.RECONVERGENT B0 ;  /* 0x0000000000007941 */ /* 0x000fea0003800200 */
.L_x_493:
        /* <DEDUP_REMOVED lines=19> */
.L_x_496:
[----:B------:R-:W-:Y:S05]  /*08c0*/  BSYNC.RECONVERGENT B0 ;  /* 0x0000000000007941 */ /* 0x000fea0003800200 */
.L_x_495:
        /* <DEDUP_REMOVED lines=16> */
.L_x_492:
        /* <DEDUP_REMOVED lines=11> */
.L_x_497:
[----:B------:R-:W-:Y:S05]  /*0a80*/  BRA.U !UP1, `(.L_x_498) ;  /* 0x0000000509807547 */ /* 0x000fea000b800000 */
[----:B------:R-:W3:Y:S01]  /*0a90*/  LDC R7, c[0x0][0x4f0] ;  /* 0x00013c00ff077b82 */ /* 0x000ee20000000800 */
[----:B------:R-:W-:Y:S01]  /*0aa0*/  LEA R0, R117, 0xffffff80, 0x7 ;  /* 0xffffff8075007811 */ /* 0x000fe200078e38ff */
[----:B------:R-:W4:Y:S03]  /*0ab0*/  LDCU.64 UR4, c[0x0][0x4e8] ;  /* 0x00009d00ff0477ac */ /* 0x000f260008000a00 */
[----:B-----5:R-:W-:Y:S01]  /*0ac0*/  IABS R2, R0 ;  /* 0x0000000000027213 */ /* 0x020fe20000000000 */
[----:B------:R-:W1:Y:S01]  /*0ad0*/  LDCU.64 UR6, c[0x0][0x3a0] ;  /* 0x00007400ff0677ac */ /* 0x000e620008000a00 */
[----:B------:R-:W1:Y:S01]  /*0ae0*/  LDCU.64 UR12, c[0x0][0x3b8] ;  /* 0x00007700ff0c77ac */ /* 0x000e620008000a00 */
[----:B------:R-:W1:Y:S01]  /*0af0*/  LDCU.64 UR10, c[0x0][0x3c0] ;  /* 0x00007800ff0a77ac */ /* 0x000e620008000a00 */
[----:B---3--:R-:W-:-:S04]  /*0b00*/  IABS R4, R7 ;  /* 0x0000000700047213 */ /* 0x008fc80000000000 */
[----:B------:R-:W3:Y:S08]  /*0b10*/  I2F.RP R5, R4 ;  /* 0x0000000400057306 */ /* 0x000ef00000209400 */
[----:B---3--:R-:W3:Y:S02]  /*0b20*/  MUFU.RCP R10, R5 ;  /* 0x00000005000a7308 */ /* 0x008ee40000001000 */
[----:B---3--:R-:W-:-:S06]  /*0b30*/  IADD3 R10, PT, PT, R10, 0xffffffe, RZ ;  /* 0x0ffffffe0a0a7810 */ /* 0x008fcc0007ffe0ff */
[----:B------:R-:W2:Y:S02]  /*0b40*/  F2I.FTZ.U32.TRUNC.NTZ R11, R10 ;  /* 0x0000000a000b7305 */ /* 0x000ea4000021f000 */
[----:B--2---:R-:W-:Y:S01]  /*0b50*/  IMAD.MOV R3, RZ, RZ, -R11 ;  /* 0x000000ffff037224 */ /* 0x004fe200078e0a0b */
[----:B------:R-:W-:-:S03]  /*0b60*/  MOV R10, RZ ;  /* 0x000000ff000a7202 */ /* 0x000fc60000000f00 */
[----:B------:R-:W-:-:S04]  /*0b70*/  IMAD R3, R3, R4, RZ ;  /* 0x0000000403037224 */ /* 0x000fc800078e02ff */
[----:B------:R-:W-:-:S06]  /*0b80*/  IMAD.HI.U32 R3, R11, R3, R10 ;  /* 0x000000030b037227 */ /* 0x000fcc00078e000a */
[----:B------:R-:W-:-:S04]  /*0b90*/  IMAD.HI.U32 R3, R3, R2, RZ ;  /* 0x0000000203037227 */ /* 0x000fc800078e00ff */
[----:B------:R-:W-:-:S04]  /*0ba0*/  IMAD.MOV R5, RZ, RZ, -R3 ;  /* 0x000000ffff057224 */ /* 0x000fc800078e0a03 */
[----:B------:R-:W-:Y:S01]  /*0bb0*/  IMAD R5, R4, R5, R2 ;  /* 0x0000000504057224 */ /* 0x000fe200078e0202 */
[----:B------:R-:W-:-:S04]  /*0bc0*/  LOP3.LUT R2, R0, R7, RZ, 0x3c, !PT ;  /* 0x0000000700027212 */ /* 0x000fc800078e3cff */
[----:B------:R-:W-:Y:S02]  /*0bd0*/  ISETP.GT.U32.AND P2, PT, R4, R5, PT ;  /* 0x000000050400720c */ /* 0x000fe40003f44070 */
[----:B------:R-:W-:Y:S02]  /*0be0*/  ISETP.GE.AND P1, PT, R2, RZ, PT ;  /* 0x000000ff0200720c */ /* 0x000fe40003f26270 */
[----:B------:R-:W2:Y:S09]  /*0bf0*/  LDC R2, c[0x0][0x3e8] ;  /* 0x0000fa00ff027b82 */ /* 0x000eb20000000800 */
[----:B------:R-:W-:Y:S01]  /*0c00*/  @!P2 IADD3 R5, PT, PT, R5, -R4, RZ ;  /* 0x800000040505a210 */ /* 0x000fe20007ffe0ff */
[----:B------:R-:W-:Y:S01]  /*0c10*/  @!P2 VIADD R3, R3, 0x1 ;  /* 0x000000010303a836 */ /* 0x000fe20000000000 */
[----:B------:R-:W-:-:S02]  /*0c20*/  ISETP.NE.AND P2, PT, R7, RZ, PT ;  /* 0x000000ff0700720c */ /* 0x000fc40003f45270 */
[----:B------:R-:W-:Y:S01]  /*0c30*/  ISETP.GE.U32.AND P0, PT, R5, R4, PT ;  /* 0x000000040500720c */ /* 0x000fe20003f06070 */
[----:B----4-:R-:W-:-:S04]  /*0c40*/  IMAD.WIDE.U32 R4, R176, UR4, RZ ;  /* 0x00000004b0047c25 */ /* 0x010fc8000f8e00ff */
[----:B------:R-:W-:Y:S01]  /*0c50*/  IMAD R183, R176, UR5, R5 ;  /* 0x00000005b0b77c24 */ /* 0x000fe2000f8e0205 */
[----:B------:R-:W3:Y:S07]  /*0c60*/  LDCU.64 UR4, c[0x0][0x3a8] ;  /* 0x00007500ff0477ac */ /* 0x000eee0008000a00 */
[----:B------:R-:W-:Y:S02]  /*0c70*/  @P0 IADD3 R3, PT, PT, R3, 0x1, RZ ;  /* 0x0000000103030810 */ /* 0x000fe40007ffe0ff */
[----:B------:R-:W-:-:S03]  /*0c80*/  LEA R182, P0, R4, UR8, 0x2 ;  /* 0x0000000804b67c11 */ /* 0x000fc6000f8010ff */
[----:B------:R-:W-:Y:S01]  /*0c90*/  @!P1 IMAD.MOV R3, RZ, RZ, -R3 ;  /* 0x000000ffff039224 */ /* 0x000fe200078e0a03 */
[----:B------:R-:W-:Y:S02]  /*0ca0*/  LEA.HI.X R183, R4, UR9, R183, 0x2, P0 ;  /* 0x0000000904b77c11 */ /* 0x000fe400080f14b7 */
[----:B------:R-:W-:-:S05]  /*0cb0*/  @!P2 LOP3.LUT R3, RZ, R7, RZ, 0x33, !PT ;  /* 0x00000007ff03a212 */ /* 0x000fca00078e33ff */
[----:B------:R-:W-:-:S05]  /*0cc0*/  IMAD.WIDE R16, R3, 0x4, R182 ;  /* 0x0000000403107825 */ /* 0x000fca00078e02b6 */
[----:B------:R-:W4:Y:S01]  /*0cd0*/  LDG.E R6, desc[UR16][R16.64] ;  /* 0x0000001010067981 */ /* 0x000f22000c1e1900 */
[----:B--2---:R-:W-:Y:S01]  /*0ce0*/  IABS R5, R2 ;  /* 0x0000000200057213 */ /* 0x004fe20000000000 */
[----:B-1----:R-:W-:Y:S01]  /*0cf0*/  IMAD.U32 R120, RZ, RZ, UR10 ;  /* 0x0000000aff787e24 */ /* 0x002fe2000f8e00ff */
[----:B------:R-:W-:Y:S01]  /*0d00*/  IADD3 R3, PT, PT, -R3, RZ, RZ ;  /* 0x000000ff03037210 */ /* 0x000fe20007ffe1ff */
[----:B------:R-:W-:Y:S01]  /*0d10*/  IMAD.U32 R121, RZ, RZ, UR11 ;  /* 0x0000000bff797e24 */ /* 0x000fe2000f8e00ff */
[----:B------:R-:W1:Y:S01]  /*0d20*/  I2F.RP R13, R5 ;  /* 0x00000005000d7306 */ /* 0x000e620000209400 */
[----:B------:R-:W-:Y:S02]  /*0d30*/  MOV R136, UR12 ;  /* 0x0000000c00887c02 */ /* 0x000fe40008000f00 */
[----:B------:R-:W-:Y:S01]  /*0d40*/  IMAD R0, R7, R3, R0 ;  /* 0x0000000307007224 */ /* 0x000fe200078e0200 */
[----:B------:R-:W-:-:S04]  /*0d50*/  MOV R137, UR13 ;  /* 0x0000000d00897c02 */ /* 0x000fc80008000f00 */
[----:B------:R-:W-:Y:S01]  /*0d60*/  SHF.R.S32.HI R3, RZ, 0x1f, R0 ;  /* 0x0000001fff037819 */ /* 0x000fe20000011400 */
[----:B-1----:R-:W1:Y:S02]  /*0d70*/  MUFU.RCP R12, R13 ;  /* 0x0000000d000c7308 */ /* 0x002e640000001000 */
[----:B-1----:R-:W-:-:S06]  /*0d80*/  IADD3 R12, PT, PT, R12, 0xffffffe, RZ ;  /* 0x0ffffffe0c0c7810 */ /* 0x002fcc0007ffe0ff */
[----:B------:R-:W1:Y:S02]  /*0d90*/  F2I.FTZ.U32.TRUNC.NTZ R11, R12 ;  /* 0x0000000c000b7305 */ /* 0x000e64000021f000 */
[----:B-1----:R-:W-:-:S05]  /*0da0*/  IADD3 R4, PT, PT, RZ, -R11, RZ ;  /* 0x8000000bff047210 */ /* 0x002fca0007ffe0ff */
[----:B------:R-:W-:Y:S01]  /*0db0*/  IMAD R8, R4, R5, RZ ;  /* 0x0000000504087224 */ /* 0x000fe200078e02ff */
[----:B------:R-:W-:-:S03]  /*0dc0*/  IABS R4, R177 ;  /* 0x000000b100047213 */ /* 0x000fc60000000000 */
[----:B------:R-:W-:-:S04]  /*0dd0*/  IMAD.HI.U32 R11, R11, R8, R10 ;  /* 0x000000080b0b7227 */ /* 0x000fc800078e000a */
[----:B------:R-:W-:-:S04]  /*0de0*/  IMAD.MOV.U32 R10, RZ, RZ, R4 ;  /* 0x000000ffff0a7224 */ /* 0x000fc800078e0004 */
[----:B------:R-:W-:-:S05]  /*0df0*/  IMAD.HI.U32 R4, R11, R10, RZ ;  /* 0x0000000a0b047227 */ /* 0x000fca00078e00ff */
[----:B------:R-:W-:-:S05]  /*0e00*/  IADD3 R8, PT, PT, -R4, RZ, RZ ;  /* 0x000000ff04087210 */ /* 0x000fca0007ffe1ff */
[----:B------:R-:W-:-:S05]  /*0e10*/  IMAD R8, R5, R8, R10 ;  /* 0x0000000805087224 */ /* 0x000fca00078e020a */
[----:B------:R-:W-:-:S13]  /*0e20*/  ISETP.GT.U32.AND P1, PT, R5, R8, PT ;  /* 0x000000080500720c */ /* 0x000fda0003f24070 */
[-C--:B------:R-:W-:Y:S01]  /*0e30*/  @!P1 IADD3 R8, PT, PT, R8, -R5.reuse, RZ ;  /* 0x8000000508089210 */ /* 0x080fe20007ffe0ff */
[----:B------:R-:W-:Y:S01]  /*0e40*/  @!P1 VIADD R4, R4, 0x1 ;  /* 0x0000000104049836 */ /* 0x000fe20000000000 */
[----:B------:R-:W-:Y:S02]  /*0e50*/  ISETP.NE.AND P1, PT, R2, RZ, PT ;  /* 0x000000ff0200720c */ /* 0x000fe40003f25270 */
[----:B------:R-:W-:Y:S02]  /*0e60*/  ISETP.GE.U32.AND P2, PT, R8, R5, PT ;  /* 0x000000050800720c */ /* 0x000fe40003f46070 */
[----:B------:R-:W-:-:S04]  /*0e70*/  LOP3.LUT R8, R177, R2, RZ, 0x3c, !PT ;  /* 0x00000002b1087212 */ /* 0x000fc800078e3cff */
[----:B------:R-:W-:-:S07]  /*0e80*/  ISETP.GE.AND P0, PT, R8, RZ, PT ;  /* 0x000000ff0800720c */ /* 0x000fce0003f06270 */
[----:B------:R-:W-:-:S06]  /*0e90*/  @P2 IADD3 R4, PT, PT, R4, 0x1, RZ ;  /* 0x0000000104042810 */ /* 0x000fcc0007ffe0ff */
[----:B------:R-:W-:Y:S01]  /*0ea0*/  @!P0 IMAD.MOV R4, RZ, RZ, -R4 ;  /* 0x000000ffff048224 */ /* 0x000fe200078e0a04 */
[----:B------:R-:W-:Y:S01]  /*0eb0*/  @!P1 LOP3.LUT R4, RZ, R2, RZ, 0x33, !PT ;  /* 0x00000002ff049212 */ /* 0x000fe200078e33ff */
[C---:B------:R-:W-:Y:S02]  /*0ec0*/  IMAD R2, R3.reuse, R136, RZ ;  /* 0x0000008803027224 */ /* 0x040fe400078e02ff */
[----:B------:R-:W-:Y:S02]  /*0ed0*/  IMAD R3, R3, R120, RZ ;  /* 0x0000007803037224 */ /* 0x000fe400078e02ff */
[C---:B------:R-:W-:Y:S02]  /*0ee0*/  IMAD R2, R0.reuse, R137, R2 ;  /* 0x0000008900027224 */ /* 0x040fe400078e0202 */
[----:B------:R-:W-:Y:S01]  /*0ef0*/  IMAD R3, R0, R121, R3 ;  /* 0x0000007900037224 */ /* 0x000fe200078e0203 */
[----:B----4-:R-:W-:Y:S01]  /*0f00*/  SHF.R.S32.HI R5, RZ, 0x1f, R6 ;  /* 0x0000001fff057819 */ /* 0x010fe20000011406 */
[----:B------:R-:W-:-:S04]  /*0f10*/  IMAD.WIDE.U32 R10, R6, UR6, RZ ;  /* 0x00000006060a7c25 */ /* 0x000fc8000f8e00ff */
[C---:B------:R-:W-:Y:S02]  /*0f20*/  IMAD R13, R5.reuse, UR6, RZ ;  /* 0x00000006050d7c24 */ /* 0x040fe4000f8e02ff */
[----:B---3--:R-:W-:Y:S02]  /*0f30*/  IMAD R5, R5, UR4, RZ ;  /* 0x0000000405057c24 */ /* 0x008fe4000f8e02ff */
[C---:B------:R-:W-:Y:S02]  /*0f40*/  IMAD R13, R6.reuse, UR7, R13 ;  /* 0x00000007060d7c24 */ /* 0x040fe4000f8e020d */
[C---:B------:R-:W-:Y:S02]  /*0f50*/  IMAD R5, R6.reuse, UR5, R5 ;  /* 0x0000000506057c24 */ /* 0x040fe4000f8e0205 */
[----:B------:R-:W-:Y:S01]  /*0f60*/  IMAD.WIDE.U32 R6, R6, UR4, RZ ;  /* 0x0000000406067c25 */ /* 0x000fe2000f8e00ff */
[----:B------:R-:W1:Y:S01]  /*0f70*/  LDCU.128 UR4, c[0x0][0x3d0] ;  /* 0x00007a00ff0477ac */ /* 0x000e620008000c00 */
[----:B------:R-:W-:-:S03]  /*0f80*/  IADD3 R11, PT, PT, R11, R13, RZ ;  /* 0x0000000d0b0b7210 */ /* 0x000fc60007ffe0ff */
[----:B------:R-:W-:Y:S01]  /*0f90*/  IADD3 R7, PT, PT, R7, R5, RZ ;  /* 0x0000000507077210 */ /* 0x000fe20007ffe0ff */
[----:B------:R-:W-:-:S04]  /*0fa0*/  IMAD.WIDE.U32 R10, R0, R136, R10 ;  /* 0x00000088000a7225 */ /* 0x000fc800078e000a */
[----:B------:R-:W-:Y:S01]  /*0fb0*/  IMAD.WIDE.U32 R6, R0, R120, R6 ;  /* 0x0000007800067225 */ /* 0x000fe200078e0006 */
[----:B------:R-:W-:Y:S02]  /*0fc0*/  SHF.R.S32.HI R0, RZ, 0x1f, R4 ;  /* 0x0000001fff007819 */ /* 0x000fe40000011404 */
[----:B------:R-:W-:Y:S02]  /*0fd0*/  IADD3 R11, PT, PT, R11, R2, RZ ;  /* 0x000000020b0b7210 */ /* 0x000fe40007ffe0ff */
[----:B------:R-:W-:Y:S01]  /*0fe0*/  IADD3 R7, PT, PT, R7, R3, RZ ;  /* 0x0000000307077210 */ /* 0x000fe20007ffe0ff */
[C---:B-1----:R-:W-:Y:S02]  /*0ff0*/  IMAD R5, R0.reuse, UR6, RZ ;  /* 0x0000000600057c24 */ /* 0x042fe4000f8e02ff */
[----:B------:R-:W-:Y:S02]  /*1000*/  IMAD R3, R0, UR4, RZ ;  /* 0x0000000400037c24 */ /* 0x000fe4000f8e02ff */
[----:B------:R-:W-:-:S04]  /*1010*/  IMAD.WIDE.U32 R10, R4, UR4, R10 ;  /* 0x00000004040a7c25 */ /* 0x000fc8000f8e000a */
[C---:B------:R-:W-:Y:S01]  /*1020*/  IMAD R5, R4.reuse, UR7, R5 ;  /* 0x0000000704057c24 */ /* 0x040fe2000f8e0205 */
[----:B------:R-:W-:Y:S01]  /*1030*/  MOV R8, R10 ;  /* 0x0000000a00087202 */ /* 0x000fe20000000f00 */
[----:B------:R-:W-:-:S04]  /*1040*/  IMAD.WIDE.U32 R16, R4, UR6, R6 ;  /* 0x0000000604107c25 */ /* 0x000fc8000f8e0006 */
[----:B------:R-:W-:Y:S01]  /*1050*/  IMAD R3, R4, UR5, R3 ;  /* 0x0000000504037c24 */ /* 0x000fe2000f8e0203 */
[----:B------:R-:W-:-:S03]  /*1060*/  IADD3 R10, PT, PT, R17, R5, RZ ;  /* 0x00000005110a7210 */ /* 0x000fc60007ffe0ff */
[----:B------:R-:W-:Y:S01]  /*1070*/  IMAD.IADD R0, R11, 0x1, R3 ;  /* 0x000000010b007824 */ /* 0x000fe200078e0203 */
[----:B------:R-:W-:Y:S06]  /*1080*/  BRA `(.L_x_499) ;  /* 0x0000000400607947 */ /* 0x000fec0003800000 */
.L_x_498:
        /* <DEDUP_REMOVED lines=13> */
[----:B------:R-:W-:Y:S02]  /*1160*/  IADD3 R7, PT, PT, R7, R3, RZ ;  /* 0x0000000307077210 */ /* 0x000fe40007ffe0ff */
[----:B------:R-:W-:Y:S01]  /*1170*/  MOV R8, R6 ;  /* 0x0000000600087202 */ /* 0x000fe20000000f00 */
[----:B------:R-:W-:Y:S05]  /*1180*/  BRA `(.L_x_501) ;  /* 0x0000000000187947 */ /* 0x000fea0003800000 */
.L_x_500:
[----:B------:R-:W3:Y:S01]  /*1190*/  LDC.64 R136, c[0x0][0x3b8] ;  /* 0x0000ee00ff887b82 */ /* 0x000ee20000000a00 */
[----:B------:R-:W-:-:S05]  /*11a0*/  IADD3 R10, PT, PT, R0, R5, RZ ;  /* 0x00000005000a7210 */ /* 0x000fca0007ffe0ff */
[C---:B---3--:R-:W-:Y:S02]  /*11b0*/  IMAD R7, R10.reuse, R137, RZ ;  /* 0x000000890a077224 */ /* 0x048fe400078e02ff */
[----:B------:R-:W-:-:S05]  /*11c0*/  IMAD.WIDE.U32 R10, R10, R136, RZ ;  /* 0x000000880a0a7225 */ /* 0x000fca00078e00ff */
[----:B------:R-:W-:Y:S02]  /*11d0*/  IADD3 R7, PT, PT, R11, R7, RZ ;  /* 0x000000070b077210 */ /* 0x000fe40007ffe0ff */
[----:B------:R-:W-:Y:S02]  /*11e0*/  MOV R8, R10 ;  /* 0x0000000a00087202 */ /* 0x000fe40000000f00 */
.L_x_501:
        /* <DEDUP_REMOVED lines=13> */
[----:B------:R-:W-:Y:S06]  /*12c0*/  BRA `(.L_x_503) ;  /* 0x0000000000187947 */ /* 0x000fec0003800000 */
.L_x_502:
[----:B------:R-:W3:Y:S01]  /*12d0*/  LDC.64 R120, c[0x0][0x3c0] ;  /* 0x0000f000ff787b82 */ /* 0x000ee20000000a00 */
[----:B------:R-:W-:-:S05]  /*12e0*/  IADD3 R0, PT, PT, R0, R5, RZ ;  /* 0x0000000500007210 */ /* 0x000fca0007ffe0ff */
[C---:B---3--:R-:W-:Y:S02]  /*12f0*/  IMAD R11, R0.reuse, R121, RZ ;  /* 0x00000079000b7224 */ /* 0x048fe400078e02ff */
[----:B--2--5:R-:W-:-:S05]  /*1300*/  IMAD.WIDE.U32 R2, R0, R120, RZ ;  /* 0x0000007800027225 */ /* 0x024fca00078e00ff */
[----:B------:R-:W-:Y:S02]  /*1310*/  IADD3 R11, PT, PT, R3, R11, RZ ;  /* 0x0000000b030b7210 */ /* 0x000fe40007ffe0ff */
[----:B------:R-:W-:-:S07]  /*1320*/  MOV R10, R2 ;  /* 0x00000002000a7202 */ /* 0x000fce0000000f00 */
.L_x_503:
[----:B------:R-:W2:Y:S01]  /*1330*/  LDC R0, c[0x0][0x3e8] ;  /* 0x0000fa00ff007b82 */ /* 0x000ea20000000800 */
[----:B-1----:R-:W-:Y:S01]  /*1340*/  MOV R12, RZ ;  /* 0x000000ff000c7202 */ /* 0x002fe20000000f00 */
[----:B------:R-:W-:Y:S01]  /*1350*/  IMAD.MOV.U32 R16, RZ, RZ, R8 ;  /* 0x000000ffff107224 */ /* 0x000fe200078e0008 */
[----:B------:R-:W-:Y:S02]  /*1360*/  MOV R17, R7 ;  /* 0x0000000700117202 */ /* 0x000fe40000000f00 */
[----:B------:R-:W-:Y:S02]  /*1370*/  CS2R R182, SRZ ;  /* 0x0000000000b67805 */ /* 0x000fe4000001ff00 */
[----:B--2---:R-:W-:-:S04]  /*1380*/  IABS R2, R0 ;  /* 0x0000000000027213 */ /* 0x004fc80000000000 */
[----:B------:R-:W1:Y:S08]  /*1390*/  I2F.RP R6, R2 ;  /* 0x0000000200067306 */ /* 0x000e700000209400 */
[----:B-1----:R-:W1:Y:S02]  /*13a0*/  MUFU.RCP R5, R6 ;  /* 0x0000000600057308 */ /* 0x002e640000001000 */
[----:B-1----:R-:W-:-:S02]  /*13b0*/  IADD3 R5, PT, PT, R5, 0xffffffe, RZ ;  /* 0x0ffffffe05057810 */ /* 0x002fc40007ffe0ff */
[----:B------:R-:W-:-:S04]  /*13c0*/  LEA R6, R117, 0xffffff80, 0x7 ;  /* 0xffffff8075067811 */ /* 0x000fc800078e38ff */
[----:B------:R-:W1:Y:S01]  /*13d0*/  F2I.FTZ.U32.TRUNC.NTZ R13, R5 ;  /* 0x00000005000d7305 */ /* 0x000e62000021f000 */
[----:B------:R-:W-:-:S04]  /*13e0*/  IMAD.WIDE.U32 R10, R6, R120, R10 ;  /* 0x00000078060a7225 */ /* 0x000fc800078e000a */
[----:B------:R-:W-:-:S04]  /*13f0*/  IMAD.WIDE.U32 R16, R6, R136, R16 ;  /* 0x0000008806107225 */ /* 0x000fc800078e0010 */
[C---:B------:R-:W-:Y:S02]  /*1400*/  IMAD R11, R6.reuse, R121, R11 ;  /* 0x00000079060b7224 */ /* 0x040fe400078e020b */
[----:B------:R-:W-:Y:S02]  /*1410*/  IMAD R17, R6, R137, R17 ;  /* 0x0000008906117224 */ /* 0x000fe400078e0211 */
[----:B-1----:R-:W-:-:S04]  /*1420*/  IMAD.MOV R3, RZ, RZ, -R13 ;  /* 0x000000ffff037224 */ /* 0x002fc800078e0a0d */
[----:B------:R-:W-:Y:S01]  /*1430*/  IMAD R4, R3, R2, RZ ;  /* 0x0000000203047224 */ /* 0x000fe200078e02ff */
[----:B------:R-:W-:-:S03]  /*1440*/  IABS R3, R177 ;  /* 0x000000b100037213 */ /* 0x000fc60000000000 */
[----:B------:R-:W-:-:S04]  /*1450*/  IMAD.HI.U32 R13, R13, R4, R12 ;  /* 0x000000040d0d7227 */ /* 0x000fc800078e000c */
[----:B------:R-:W-:-:S04]  /*1460*/  IMAD.MOV.U32 R4, RZ, RZ, R3 ;  /* 0x000000ffff047224 */ /* 0x000fc800078e0003 */
[----:B------:R-:W-:-:S05]  /*1470*/  IMAD.HI.U32 R12, R13, R4, RZ ;  /* 0x000000040d0c7227 */ /* 0x000fca00078e00ff */
[----:B------:R-:W-:-:S05]  /*1480*/  IADD3 R3, PT, PT, -R12, RZ, RZ ;  /* 0x000000ff0c037210 */ /* 0x000fca0007ffe1ff */
[C---:B------:R-:W-:Y:S02]  /*1490*/  IMAD R3, R2.reuse, R3, R4 ;  /* 0x0000000302037224 */ /* 0x040fe400078e0204 */
[----:B------:R-:W1:Y:S03]  /*14a0*/  LDC.64 R4, c[0x0][0x3d8] ;  /* 0x0000f600ff047b82 */ /* 0x000e660000000a00 */
[----:B------:R-:W-:-:S13]  /*14b0*/  ISETP.GT.U32.AND P0, PT, R2, R3, PT ;  /* 0x000000030200720c */ /* 0x000fda0003f04070 */
[----:B------:R-:W-:Y:S01]  /*14c0*/  @!P0 IMAD.IADD R3, R3, 0x1, -R2 ;  /* 0x0000000103038824 */ /* 0x000fe200078e0a02 */
[----:B------:R-:W-:Y:S02]  /*14d0*/  @!P0 IADD3 R12, PT, PT, R12, 0x1, RZ ;  /* 0x000000010c0c8810 */ /* 0x000fe40007ffe0ff */
[----:B------:R-:W-:Y:S02]  /*14e0*/  ISETP.NE.AND P0, PT, R0, RZ, PT ;  /* 0x000000ff0000720c */ /* 0x000fe40003f05270 */
[----:B------:R-:W-:Y:S02]  /*14f0*/  ISETP.GE.U32.AND P2, PT, R3, R2, PT ;  /* 0x000000020300720c */ /* 0x000fe40003f46070 */
[----:B------:R-:W-:-:S04]  /*1500*/  LOP3.LUT R2, R177, R0, RZ, 0x3c, !PT ;  /* 0x00000000b1027212 */ /* 0x000fc800078e3cff */
[----:B------:R-:W-:Y:S02]  /*1510*/  ISETP.GE.AND P1, PT, R2, RZ, PT ;  /* 0x000000ff0200720c */ /* 0x000fe40003f26270 */
[----:B------:R-:W2:Y:S05]  /*1520*/  LDC.64 R2, c[0x0][0x3d0] ;  /* 0x0000f400ff027b82 */ /* 0x000eaa0000000a00 */
[----:B------:R-:W-:-:S06]  /*1530*/  @P2 VIADD R12, R12, 0x1 ;  /* 0x000000010c0c2836 */ /* 0x000fcc0000000000 */
[----:B------:R-:W-:Y:S02]  /*1540*/  @!P1 IADD3 R12, PT, PT, -R12, RZ, RZ ;  /* 0x000000ff0c0c9210 */ /* 0x000fe40007ffe1ff */
[----:B------:R-:W-:-:S04]  /*1550*/  @!P0 LOP3.LUT R12, RZ, R0, RZ, 0x33, !PT ;  /* 0x00000000ff0c8212 */ /* 0x000fc800078e33ff */
[----:B------:R-:W-:Y:S01]  /*1560*/  SHF.R.S32.HI R7, RZ, 0x1f, R12 ;  /* 0x0000001fff077819 */ /* 0x000fe2000001140c */
[----:B-1----:R-:W-:-:S04]  /*1570*/  IMAD.WIDE.U32 R10, R12, R4, R10 ;  /* 0x000000040c0a7225 */ /* 0x002fc800078e000a */
[C---:B------:R-:W-:Y:S02]  /*1580*/  IMAD R0, R7.reuse, R4, RZ ;  /* 0x0000000407007224 */ /* 0x040fe400078e02ff */
[-C--:B--2---:R-:W-:Y:S02]  /*1590*/  IMAD R7, R7, R2.reuse, RZ ;  /* 0x0000000207077224 */ /* 0x084fe400078e02ff */
[C---:B------:R-:W-:Y:S02]  /*15a0*/  IMAD R0, R12.reuse, R5, R0 ;  /* 0x000000050c007224 */ /* 0x040fe400078e0200 */
[----:B------:R-:W-:Y:S01]  /*15b0*/  IMAD.WIDE.U32 R4, R12, R2, R16 ;  /* 0x000000020c047225 */ /* 0x000fe200078e0010 */
[----:B------:R-:W-:-:S03]  /*15c0*/  MOV R16, R10 ;  /* 0x0000000a00107202 */ /* 0x000fc60000000f00 */
[----:B------:R-:W-:Y:S01]  /*15d0*/  IMAD R3, R12, R3, R7 ;  /* 0x000000030c037224 */ /* 0x000fe200078e0207 */
[----:B------:R-:W-:Y:S01]  /*15e0*/  MOV R8, R4 ;  /* 0x0000000400087202 */ /* 0x000fe20000000f00 */
[----:B------:R-:W-:-:S03]  /*15f0*/  IMAD.IADD R10, R11, 0x1, R0 ;  /* 0x000000010b0a7824 */ /* 0x000fc600078e0200 */
[----:B------:R-:W-:-:S07]  /*1600*/  IADD3 R0, PT, PT, R5, R3, RZ ;  /* 0x0000000305007210 */ /* 0x000fce0007ffe0ff */
.L_x_499:
[----:B------:R-:W-:Y:S01]  /*1610*/  ISETP.NE.AND P0, PT, R174, -0x1, PT ;  /* 0xffffffffae00780c */ /* 0x000fe20003f05270 */
[C---:B------:R-:W-:Y:S01]  /*1620*/  IMAD.SHL.U32 R179, R175.reuse, 0x8, RZ ;  /* 0x00000008afb37824 */ /* 0x040fe200078e00ff */
[----:B------:R-:W1:Y:S01]  /*1630*/  LDCU.64 UR6, c[0x0][0x390] ;  /* 0x00007200ff0677ac */ /* 0x000e620008000a00 */
[----:B------:R-:W-:Y:S01]  /*1640*/  SHF.R.U32.HI R12, RZ, 0x2, R175 ;  /* 0x00000002ff0c7819 */ /* 0x000fe200000116af */
[----:B------:R-:W2:Y:S01]  /*1650*/  S2UR UR12, SR_CgaCtaId ;  /* 0x00000000000c79c3 */ /* 0x000ea20000008800 */
[----:B------:R-:W-:Y:S01]  /*1660*/  IMAD.SHL.U32 R5, R175, 0x20, RZ ;  /* 0x00000020af057824 */ /* 0x000fe200078e00ff */
[----:B------:R-:W-:Y:S01]  /*1670*/  LOP3.LUT R180, R179, 0x18, RZ, 0xc0, !PT ;  /* 0x00000018b3b47812 */ /* 0x000fe200078ec0ff */
[----:B------:R-:W3:Y:S01]  /*1680*/  LDCU.64 UR4, c[0x0][0x3c8] ;  /* 0x00007900ff0477ac */ /* 0x000ee20008000a00 */
[----:B------:R-:W-:Y:S01]  /*1690*/  IADD3 R167, PT, PT, -R178, R9, RZ ;  /* 0x00000009b2a77210 */ /* 0x000fe20007ffe1ff */
[----:B------:R-:W-:Y:S01]  /*16a0*/  IMAD.SHL.U32 R4, R175, 0x4, RZ ;  /* 0x00000004af047824 */ /* 0x000fe200078e00ff */
[C---:B------:R-:W-:Y:S01]  /*16b0*/  IADD3 R20, P2, PT, R180.reuse, R8, RZ ;  /* 0x00000008b4147210 */ /* 0x040fe20007f5e0ff */
[----:B------:R-:W4:Y:S01]  /*16c0*/  LDCU.64 UR10, c[0x0][0x388] ;  /* 0x00007100ff0a77ac */ /* 0x000f220008000a00 */
[----:B------:R-:W-:Y:S01]  /*16d0*/  LOP3.LUT R11, R5, 0xc0, RZ, 0xc0, !PT ;  /* 0x000000c0050b7812 */ /* 0x000fe200078ec0ff */
[----:B------:R-:W5:Y:S01]  /*16e0*/  @!P0 LDC.64 R6, c[0x0][0x398] ;  /* 0x0000e600ff068b82 */ /* 0x000f620000000a00 */
[----:B------:R-:W-:Y:S01]  /*16f0*/  IADD3.X R21, PT, PT, RZ, R0, RZ, P2, !PT ;  /* 0x00000000ff157210 */ /* 0x000fe200017fe4ff */
[----:B------:R-:W-:Y:S01]  /*1700*/  IMAD.MOV.U32 R13, RZ, RZ, RZ ;  /* 0x000000ffff0d7224 */ /* 0x000fe200078e00ff */
[----:B------:R-:W-:Y:S01]  /*1710*/  LOP3.LUT R4, R11, 0x18, R4, 0xf8, !PT ;  /* 0x000000180b047812 */ /* 0x000fe200078ef804 */
[----:B------:R-:W-:Y:S01]  /*1720*/  BSSY.RECONVERGENT B0, `(.L_x_504) ;  /* 0x0000042000007945 */ /* 0x000fe20003800200 */
[C---:B------:R-:W-:Y:S01]  /*1730*/  LOP3.LUT R169, R180.reuse, 0x20, RZ, 0xfc, !PT ;  /* 0x00000020b4a97812 */ /* 0x040fe200078efcff */
[----:B------:R-:W-:Y:S01]  /*1740*/  IMAD.WIDE.U32 R14, R15, 0x40, R12 ;  /* 0x000000400f0e7825 */ /* 0x000fe200078e000c */
[----:B------:R-:W-:Y:S01]  /*1750*/  LOP3.LUT R168, R180, 0x40, RZ, 0xfc, !PT ;  /* 0x00000040b4a87812 */ /* 0x000fe200078efcff */
[----:B------:R-:W1:Y:S02]  /*1760*/  @P0 LDC.64 R2, c[0x0][0x3b0] ;  /* 0x0000ec00ff020b82 */ /* 0x000e640000000a00 */
[----:B-----5:R-:W-:-:S04]  /*1770*/  @!P0 IMAD.WIDE.U32 R18, R176, R6, RZ ;  /* 0x00000006b0128225 */ /* 0x020fc800078e00ff */
[----:B------:R-:W-:Y:S01]  /*1780*/  @!P0 IMAD.MOV.U32 R6, RZ, RZ, R18 ;  /* 0x000000ffff068224 */ /* 0x000fe200078e0012 */
[----:B------:R-:W-:Y:S01]  /*1790*/  IADD3 R18, P1, PT, R180, R16, RZ ;  /* 0x00000010b4127210 */ /* 0x000fe20007f3e0ff */
[----:B------:R-:W-:Y:S02]  /*17a0*/  @!P0 IMAD R7, R176, R7, R19 ;  /* 0x00000007b0078224 */ /* 0x000fe400078e0213 */
[----:B-1----:R-:W-:Y:S01]  /*17b0*/  @P0 IMAD.WIDE.U32 R22, R174, R2, RZ ;  /* 0x00000002ae160225 */ /* 0x002fe200078e00ff */
[----:B------:R-:W-:-:S03]  /*17c0*/  LOP3.LUT R2, R179, 0xd8, RZ, 0xc0, !PT ;  /* 0x000000d8b3027812 */ /* 0x000fc600078ec0ff */
[----:B------:R-:W-:Y:S01]  /*17d0*/  @P0 IMAD.MOV.U32 R6, RZ, RZ, R22 ;  /* 0x000000ffff060224 */ /* 0x000fe200078e0016 */
[----:B------:R-:W-:Y:S01]  /*17e0*/  LOP3.LUT R0, R2, 0x18, R175, 0x78, !PT ;  /* 0x0000001802007812 */ /* 0x000fe200078e78af */
[----:B------:R-:W-:Y:S02]  /*17f0*/  IMAD.X R19, RZ, RZ, R10, P1 ;  /* 0x000000ffff137224 */ /* 0x000fe400008e060a */
[----:B------:R-:W-:Y:S01]  /*1800*/  @P0 IMAD R7, R174, R3, R23 ;  /* 0x00000003ae070224 */ /* 0x000fe200078e0217 */
[----:B------:R-:W-:Y:S01]  /*1810*/  IADD3 R16, P0, PT, R180, R6, RZ ;  /* 0x00000006b4107210 */ /* 0x000fe20007f1e0ff */
[----:B------:R-:W-:Y:S01]  /*1820*/  IMAD.WIDE.U32 R2, R12, R120, R18 ;  /* 0x000000780c027225 */ /* 0x000fe200078e0012 */
[----:B------:R-:W-:-:S03]  /*1830*/  LOP3.LUT R179, R0, 0x1f20, R179, 0xf8, !PT ;  /* 0x00001f2000b37812 */ /* 0x000fc600078ef8b3 */
[----:B------:R-:W-:Y:S01]  /*1840*/  IMAD.X R17, RZ, RZ, R7, P0 ;  /* 0x000000ffff117224 */ /* 0x000fe200000e0607 */
[----:B------:R-:W-:Y:S01]  /*1850*/  LEA R172, P0, R2, UR6, 0x1 ;  /* 0x0000000602ac7c11 */ /* 0x000fe2000f8008ff */
[C---:B------:R-:W-:Y:S02]  /*1860*/  IMAD R173, R12.reuse, R121, R3 ;  /* 0x000000790cad7224 */ /* 0x040fe400078e0203 */
[----:B------:R-:W-:-:S03]  /*1870*/  IMAD.WIDE.U32 R10, R12, R136, R20 ;  /* 0x000000880c0a7225 */ /* 0x000fc600078e0014 */
[----:B------:R-:W-:Y:S01]  /*1880*/  LEA.HI.X R173, R2, UR7, R173, 0x1, P0 ;  /* 0x0000000702ad7c11 */ /* 0x000fe200080f0cad */
[C---:B---3--:R-:W-:Y:S01]  /*1890*/  IMAD.WIDE.U32 R16, R177.reuse, UR4, R16 ;  /* 0x00000004b1107c25 */ /* 0x048fe2000f8e0010 */
[----:B------:R-:W-:Y:S01]  /*18a0*/  ISETP.GE.AND P0, PT, R12, R167, PT ;  /* 0x000000a70c00720c */ /* 0x000fe20003f06270 */
[----:B------:R-:W-:Y:S01]  /*18b0*/  UMOV UR4, 0x400 ;  /* 0x0000040000047882 */ /* 0x000fe20000000000 */
[----:B----4-:R-:W-:Y:S01]  /*18c0*/  LEA R170, P1, R10, UR10, 0x1 ;  /* 0x0000000a0aaa7c11 */ /* 0x010fe2000f8208ff */
[----:B------:R-:W-:Y:S01]  /*18d0*/  IMAD R171, R12, R137, R11 ;  /* 0x000000890cab7224 */ /* 0x000fe200078e020b */
[----:B--2---:R-:W-:Y:S01]  /*18e0*/  ULEA UR4, UR12, UR4, 0x18 ;  /* 0x000000040c047291 */ /* 0x004fe2000f8ec0ff */
[----:B------:R-:W-:Y:S01]  /*18f0*/  SHF.R.U32.HI R11, RZ, 0x1, R175 ;  /* 0x00000001ff0b7819 */ /* 0x000fe200000116af */
[----:B------:R-:W-:Y:S02]  /*1900*/  IMAD R19, R177, UR5, R17 ;  /* 0x00000005b1137c24 */ /* 0x000fe4000f8e0211 */
[----:B------:R-:W-:Y:S01]  /*1910*/  LEA.HI.X R171, R10, UR11, R171, 0x1, P1 ;  /* 0x0000000b0aab7c11 */ /* 0x000fe200088f0cab */
[----:B------:R-:W-:Y:S01]  /*1920*/  IMAD.SHL.U32 R3, R175, 0x10, RZ ;  /* 0x00000010af037824 */ /* 0x000fe200078e00ff */
[----:B------:R-:W-:-:S02]  /*1930*/  LOP3.LUT R109, R4, 0x8, R11, 0x78, !PT ;  /* 0x00000008046d7812 */ /* 0x000fc400078e780b */
[----:B------:R-:W-:Y:S01]  /*1940*/  LEA R179, R179, UR4, 0x1 ;  /* 0x00000004b3b37c11 */ /* 0x000fe2000f8e08ff */
[----:B------:R-:W-:Y:S06]  /*1950*/  @P0 BRA `(.L_x_505) ;  /* 0x0000000000780947 */ /* 0x000fec0003800000 */
        /* <DEDUP_REMOVED lines=29> */
.L_x_506:
[----:B------:R2:W-:Y:S02]  /*1b30*/  STS.128 [R179+0x2000], RZ ;  /* 0x002000ffb3007388 */ /* 0x0005e40000000c00 */
.L_x_505:
[----:B------:R-:W-:Y:S05]  /*1b40*/  BSYNC.RECONVERGENT B0 ;  /* 0x0000000000007941 */ /* 0x000fea0003800200 */
.L_x_504:
[----:B-1-3--:R-:W-:Y:S01]  /*1b50*/  IADD3 R6, PT, PT, R12, 0x20, RZ ;  /* 0x000000200c067810 */ /* 0x00afe20007ffe0ff */
[----:B------:R-:W-:Y:S03]  /*1b60*/  BSSY.RECONVERGENT B0, `(.L_x_507) ;  /* 0x0000024000007945 */ /* 0x000fe60003800200 */
[----:B------:R-:W-:-:S13]  /*1b70*/  ISETP.GE.AND P0, PT, R6, R167, PT ;  /* 0x000000a70600720c */ /* 0x000fda0003f06270 */
[----:B------:R-:W-:Y:S05]  /*1b80*/  @P0 BRA `(.L_x_508) ;  /* 0x0000000000840947 */ /* 0x000fea0003800000 */
[----:B------:R-:W1:Y:S01]  /*1b90*/  LDCU.64 UR10, c[0x0][0x3b0] ;  /* 0x00007600ff0a77ac */ /* 0x000e620008000a00 */
[----:B------:R-:W-:Y:S01]  /*1ba0*/  IADD3 R0, P0, PT, R14, 0x20, RZ ;  /* 0x000000200e007810 */ /* 0x000fe20007f1e0ff */
[----:B------:R-:W-:Y:S01]  /*1bb0*/  IMAD.MOV.U32 R14, RZ, RZ, R16 ;  /* 0x000000ffff0e7224 */ /* 0x000fe200078e0010 */
[----:B------:R-:W3:Y:S03]  /*1bc0*/  LDCU UR5, c[0x0][0x440] ;  /* 0x00008800ff0577ac */ /* 0x000ee60008000800 */
[----:B------:R-:W-:Y:S01]  /*1bd0*/  IMAD.X R7, RZ, RZ, R15, P0 ;  /* 0x000000ffff077224 */ /* 0x000fe200000e060f */
[----:B------:R-:W-:Y:S01]  /*1be0*/  MOV R15, R19 ;  /* 0x00000013000f7202 */ /* 0x000fe20000000f00 */
[----:B------:R-:W4:Y:S02]  /*1bf0*/  LDCU.64 UR6, c[0x0][0x380] ;  /* 0x00007000ff0677ac */ /* 0x000f240008000a00 */
[----:B-1----:R-:W-:-:S02]  /*1c00*/  IMAD R7, R7, UR10, RZ ;  /* 0x0000000a07077c24 */ /* 0x002fc4000f8e02ff */
[----:B------:R-:W-:Y:S01]  /*1c10*/  IMAD.WIDE.U32 R14, R0, UR10, R14 ;  /* 0x0000000a000e7c25 */ /* 0x000fe2000f8e000e */
[----:B---3--:R-:W-:-:S03]  /*1c20*/  ISETP.GE.AND P1, PT, R180, UR5, PT ;  /* 0x00000005b4007c0c */ /* 0x008fc6000bf26270 */
[----:B------:R-:W-:Y:S01]  /*1c30*/  IMAD R7, R0, UR11, R7 ;  /* 0x0000000b00077c24 */ /* 0x000fe2000f8e0207 */
[----:B------:R-:W-:Y:S02]  /*1c40*/  ISETP.GE.AND P0, PT, R169, UR5, PT ;  /* 0x00000005a9007c0c */ /* 0x000fe4000bf06270 */
[----:B----4-:R-:W-:Y:S01]  /*1c50*/  LEA R16, P2, R14, UR6, 0x1 ;  /* 0x000000060e107c11 */ /* 0x010fe2000f8408ff */
        /* <DEDUP_REMOVED lines=19> */
.L_x_509:
[----:B------:R4:W-:Y:S02]  /*1d90*/  STS.128 [R179+0x2800], RZ ;  /* 0x002800ffb3007388 */ /* 0x0009e40000000c00 */
.L_x_508:
[----:B------:R-:W-:Y:S05]  /*1da0*/  BSYNC.RECONVERGENT B0 ;  /* 0x0000000000007941 */ /* 0x000fea0003800200 */
.L_x_507:
        /* <DEDUP_REMOVED lines=28> */
.L_x_512:
[----:B------:R1:W-:Y:S02]  /*1f70*/  STS.128 [R179+0x7000], RZ ;  /* 0x007000ffb3007388 */ /* 0x0003e40000000c00 */
.L_x_511:
[----:B------:R-:W-:Y:S05]  /*1f80*/  BSYNC.RECONVERGENT B0 ;  /* 0x0000000000007941 */ /* 0x000fea0003800200 */
.L_x_510:
[----:B------:R-:W-:Y:S01]  /*1f90*/  ISETP.GE.AND P0, PT, R6, R7, PT ;  /* 0x000000070600720c */ /* 0x000fe20003f06270 */
[----:B------:R-:W-:-:S12]  /*1fa0*/  BSSY.RECONVERGENT B0, `(.L_x_513) ;  /* 0x000001b000007945 */ /* 0x000fd80003800200 */
[----:B------:R-:W-:Y:S05]  /*1fb0*/  @P0 BRA `(.L_x_514) ;  /* 0x0000000000640947 */ /* 0x000fea0003800000 */
[----:B------:R-:W5:Y:S01]  /*1fc0*/  LDCU UR5, c[0x0][0x440] ;  /* 0x00008800ff0577ac */ /* 0x000f620008000800 */
[C---:B-1----:R-:W-:Y:S01]  /*1fd0*/  IMAD.SHL.U32 R15, R136.reuse, 0x20, RZ ;  /* 0x00000020880f7824 */ /* 0x042fe200078e00ff */
        /* <DEDUP_REMOVED lines=22> */
.L_x_515:
[----:B------:R1:W-:Y:S02]  /*2140*/  STS.128 [R179+0x7800], RZ ;  /* 0x007800ffb3007388 */ /* 0x0003e40000000c00 */
.L_x_514:
[----:B------:R-:W-:Y:S05]  /*2150*/  BSYNC.RECONVERGENT B0 ;  /* 0x0000000000007941 */ /* 0x000fea0003800200 */
.L_x_513:
[----:B------:R-:W-:Y:S01]  /*2160*/  IADD3 R10, PT, PT, R12, 0x40, RZ ;  /* 0x000000400c0a7810 */ /* 0x000fe20007ffe0ff */
[----:B------:R-:W-:Y:S03]  /*2170*/  BSSY.RECONVERGENT B0, `(.L_x_516) ;  /* 0x000001a000007945 */ /* 0x000fe60003800200 */
[----:B------:R-:W-:-:S13]  /*2180*/  ISETP.GE.AND P0, PT, R10, R7, PT ;  /* 0x000000070a00720c */ /* 0x000fda0003f06270 */
[----:B------:R-:W-:Y:S05]  /*2190*/  @P0 BRA `(.L_x_517) ;  /* 0x00000000005c0947 */ /* 0x000fea0003800000 */
[----:B------:R-:W5:Y:S01]  /*21a0*/  LDCU UR5, c[0x0][0x440] ;  /* 0x00008800ff0577ac */ /* 0x000f620008000800 */
        /* <DEDUP_REMOVED lines=21> */
.L_x_518:
[----:B------:R1:W-:Y:S02]  /*2300*/  STS.128 [R179+0x8000], RZ ;  /* 0x008000ffb3007388 */ /* 0x0003e40000000c00 */
.L_x_517:
[----:B------:R-:W-:Y:S05]  /*2310*/  BSYNC.RECONVERGENT B0 ;  /* 0x0000000000007941 */ /* 0x000fea0003800200 */
.L_x_516:
        /* <DEDUP_REMOVED lines=29> */
.L_x_521:
[----:B------:R1:W-:Y:S02]  /*24f0*/  STS.128 [R179+0x8800], RZ ;  /* 0x008800ffb3007388 */ /* 0x0003e40000000c00 */
.L_x_520:
[----:B------:R-:W-:Y:S05]  /*2500*/  BSYNC.RECONVERGENT B0 ;  /* 0x0000000000007941 */ /* 0x000fea0003800200 */
.L_x_519:
        /* <DEDUP_REMOVED lines=33> */
.L_x_524:
[----:B------:R1:W-:Y:S01]  /*2720*/  STS.128 [R179+0xd000], RZ ;  /* 0x00d000ffb3007388 */ /* 0x0003e20000000c00 */
[----:B------:R-:W-:Y:S05]  /*2730*/  BRA `(.L_x_525) ;  /* 0x00000000000c7947 */ /* 0x000fea0003800000 */
.L_x_523:
[----:B------:R1:W-:Y:S04]  /*2740*/  STS.128 [R179+0x9000], RZ ;  /* 0x009000ffb3007388 */ /* 0x0003e80000000c00 */
[----:B------:R1:W-:Y:S04]  /*2750*/  STS.128 [R179+0xb000], RZ ;  /* 0x00b000ffb3007388 */ /* 0x0003e80000000c00 */
[----:B------:R1:W-:Y:S02]  /*2760*/  STS.128 [R179+0xd000], RZ ;  /* 0x00d000ffb3007388 */ /* 0x0003e40000000c00 */
.L_x_525:
[----:B------:R-:W-:Y:S05]  /*2770*/  BSYNC.RECONVERGENT B0 ;  /* 0x0000000000007941 */ /* 0x000fea0003800200 */
.L_x_522:
        /* <DEDUP_REMOVED lines=30> */
.L_x_528:
[----:B------:R1:W-:Y:S02]  /*2960*/  STS.128 [R179+0xd800], RZ ;  /* 0x00d800ffb3007388 */ /* 0x0003e40000000c00 */
.L_x_527:
[----:B------:R-:W-:Y:S05]  /*2970*/  BSYNC.RECONVERGENT B0 ;  /* 0x0000000000007941 */ /* 0x000fea0003800200 */
.L_x_526:
        /* <DEDUP_REMOVED lines=28> */
.L_x_531:
[----:B------:R1:W-:Y:S02]  /*2b40*/  STS.128 [R179+0xe000], RZ ;  /* 0x00e000ffb3007388 */ /* 0x0003e40000000c00 */
.L_x_530:
[----:B------:R-:W-:Y:S05]  /*2b50*/  BSYNC.RECONVERGENT B0 ;  /* 0x0000000000007941 */ /* 0x000fea0003800200 */
.L_x_529:
        /* <DEDUP_REMOVED lines=10> */
[----:B------:R-:W-:-:S05]  /*2c00*/  IMAD.WIDE.U32 R8, R120, 0xc0, R172 ;  /* 0x000000c078087825 */ /* 0x000fca00078e00ac */
        /* <DEDUP_REMOVED lines=20> */
.L_x_534:
[----:B------:R1:W-:Y:S02]  /*2d50*/  STS.128 [R179+0xe800], RZ ;  /* 0x00e800ffb3007388 */ /* 0x0003e40000000c00 */
.L_x_533:
[----:B------:R-:W-:Y:S05]  /*2d60*/  BSYNC.RECONVERGENT B0 ;  /* 0x0000000000007941 */ /* 0x000fea0003800200 */
.L_x_532:
[----:B------:R-:W-:Y:S01]  /*2d70*/  LOP3.LUT R6, R3, 0x100, RZ, 0xc0, !PT ;  /* 0x0000010003067812 */ /* 0x000fe200078ec0ff */
[----:B------:R-:W5:Y:S01]  /*2d80*/  LDCU UR10, c[0x0][0x50c] ;  /* 0x0000a180ff0a77ac */ /* 0x000f620008000800 */
[----:B------:R-:W-:Y:S01]  /*2d90*/  LOP3.LUT R165, R4, 0x8, R175, 0x78, !PT ;  /* 0x0000000804a57812 */ /* 0x000fe200078e78af */
[----:B------:R-:W0:Y:S01]  /*2da0*/  LDGDEPBAR ;  /* 0x00000000000079af */ /* 0x000e220000000000 */
[----:B------:R-:W-:Y:S02]  /*2db0*/  LOP3.LUT R6, R6, 0x20, R5, 0xf8, !PT ;  /* 0x0000002006067812 */ /* 0x000fe400078ef805 */
[----:B------:R-:W-:Y:S02]  /*2dc0*/  LEA R166, R166, UR4, 0x1 ;  /* 0x00000004a6a67c11 */ /* 0x000fe4000f8e08ff */
[----:B------:R-:W-:Y:S02]  /*2dd0*/  IADD3 R165, PT, PT, R165, R6, RZ ;  /* 0x00000006a5a57210 */ /* 0x000fe40007ffe0ff */
[----:B------:R-:W-:Y:S01]  /*2de0*/  LOP3.LUT P0, RZ, R175, 0x4, RZ, 0xc0, !PT ;  /* 0x00000004afff7812 */ /* 0x000fe2000780c0ff */
[----:B------:R-:W-:Y:S01]  /*2df0*/  LDSM.16.M88.4 R40, [R166] ;  /* 0x00000000a628783b */ /* 0x000fe20000000200 */
[----:B------:R-:W-:-:S02]  /*2e00*/  LEA R165, R165, UR4, 0x1 ;  /* 0x00000004a5a57c11 */ /* 0x000fc4000f8e08ff */
[----:B------:R-:W-:Y:S01]  /*2e10*/  MOV R3, 0x20 ;  /* 0x0000002000037802 */ /* 0x000fe20000000f00 */
[----:B------:R-:W-:Y:S01]  /*2e20*/  LDSM.16.M88.4 R96, [R166+0x1000] ;  /* 0x00100000a660783b */ /* 0x000fe20000000200 */
[----:B------:R-:W-:Y:S02]  /*2e30*/  ISETP.NE.AND P4, PT, R117, 0x1, PT ;  /* 0x000000017500780c */ /* 0x000fe40003f85270 */
[----:B------:R-:W-:Y:S01]  /*2e40*/  SEL R3, R3, 0xffffffe0, !P0 ;  /* 0xffffffe003037807 */ /* 0x000fe20004000000 */
[----:B------:R-:W2:Y:S01]  /*2e50*/  LDSM.16.M88.4 R28, [R165+0x3000] ;  /* 0x00300000a51c783b */ /* 0x000ea20000000200 */
[----:B------:R-:W-:Y:S02]  /*2e60*/  VIMNMX R138, PT, PT, R0, R113, PT ;  /* 0x00000071008a7248 */ /* 0x000fe40003fe0100 */
[-C--:B------:R-:W-:Y:S01]  /*2e70*/  IADD3 R164, PT, PT, R166, R3.reuse, RZ ;  /* 0x00000003a6a47210 */ /* 0x080fe20007ffe0ff */
[----:B------:R-:W4:Y:S01]  /*2e80*/  LDSM.16.M88.4 R88, [R165+0x3400] ;  /* 0x00340000a558783b */ /* 0x000f220000000200 */
[----:B------:R-:W-:-:S02]  /*2e90*/  IADD3 R108, PT, PT, R165, R3, RZ ;  /* 0x00000003a56c7210 */ /* 0x000fc40007ffe0ff */
[----:B------:R-:W-:Y:S01]  /*2ea0*/  VIADDMNMX R119, R0, 0x8, R113, PT ;  /* 0x0000000800777846 */ /* 0x000fe20003800171 */
[----:B------:R-:W5:Y:S01]  /*2eb0*/  LDSM.16.M88.4 R80, [R165+0x3800] ;  /* 0x00380000a550783b */ /* 0x000f620000000200 */
[----:B------:R-:W-:Y:S02]  /*2ec0*/  IADD3 R111, PT, PT, R122, R111, RZ ;  /* 0x0000006f7a6f7210 */ /* 0x000fe40007ffe0ff */
[----:B------:R-:W-:Y:S01]  /*2ed0*/  IADD3 R184, PT, PT, R165, 0x3000, RZ ;  /* 0x00003000a5b87810 */ /* 0x000fe20007ffe0ff */
[----:B------:R-:W5:Y:S04]  /*2ee0*/  LDSM.16.M88.4 R72, [R165+0x3c00] ;  /* 0x003c0000a548783b */ /* 0x000f680000000200 */
[----:B------:R-:W5:Y:S04]  /*2ef0*/  LDSM.16.M88.4 R64, [R165+0x4000] ;  /* 0x00400000a540783b */ /* 0x000f680000000200 */
[----:B------:R-:W5:Y:S04]  /*2f00*/  LDSM.16.M88.4 R56, [R165+0x4400] ;  /* 0x00440000a538783b */ /* 0x000f680000000200 */
[----:B------:R-:W5:Y:S04]  /*2f10*/  LDSM.16.M88.4 R48, [R165+0x4800] ;  /* 0x00480000a530783b */ /* 0x000f680000000200 */
[----:B------:R-:W5:Y:S04]  /*2f20*/  LDSM.16.M88.4 R20, [R165+0x4c00] ;  /* 0x004c0000a514783b */ /* 0x000f680000000200 */
[----:B------:R-:W-:Y:S04]  /*2f30*/  LDSM.16.M88.4 R4, [R164] ;  /* 0x00000000a404783b */ /* 0x000fe80000000200 */
[----:B-1-3--:R-:W1:Y:S04]  /*2f40*/  LDSM.16.M88.4 R16, [R108+0x3000] ;  /* 0x003000006c10783b */ /* 0x00ae680000000200 */
[----:B------:R-:W3:Y:S01]  /*2f50*/  LDSM.16.M88.4 R32, [R108+0x3400] ;  /* 0x003400006c20783b */ /* 0x000ee20000000200 */
[C---:B--2---:R-:W-:Y:S03]  /*2f60*/  HMMA.16816.F32.BF16 R12, R40.reuse, R28, RZ ;  /* 0x0000001c280c723c */ /* 0x044fe600000418ff */
[----:B------:R-:W2:Y:S04]  /*2f70*/  LDSM.16.M88.4 R8, [R108+0x3c00] ;  /* 0x003c00006c08783b */ /* 0x000ea80000000200 */
[----:B------:R-:W2:Y:S01]  /*2f80*/  LDSM.16.M88.4 R36, [R108+0x3800] ;  /* 0x003800006c24783b */ /* 0x000ea20000000200 */
[C---:B------:R-:W-:Y:S03]  /*2f90*/  HMMA.16816.F32.BF16 R28, R40.reuse, R30, RZ ;  /* 0x0000001e281c723c */ /* 0x040fe600000418ff */
[----:B------:R-:W-:Y:S04]  /*2fa0*/  LDSM.16.M88.4 R92, [R108+0x4800] ;  /* 0x004800006c5c783b */ /* 0x000fe80000000200 */
[----:B------:R-:W-:Y:S01]  /*2fb0*/  LDSM.16.M88.4 R104, [R108+0x5000] ;  /* 0x005000006c68783b */ /* 0x000fe20000000200 */
[C---:B----4-:R-:W-:Y:S03]  /*2fc0*/  HMMA.16816.F32.BF16 R24, R40.reuse, R88, RZ ;  /* 0x000000582818723c */ /* 0x050fe600000418ff */
[----:B------:R-:W-:Y:S05]  /*2fd0*/  LDSM.16.M88.4 R100, [R165+0x5400] ;  /* 0x00540000a564783b */ /* 0x000fea0000000200 */
[C---:B------:R-:W-:Y:S08]  /*2fe0*/  HMMA.16816.F32.BF16 R88, R40.reuse, R90, RZ ;  /* 0x0000005a2858723c */ /* 0x040ff000000418ff */
[C---:B-----5:R-:W-:Y:S08]  /*2ff0*/  HMMA.16816.F32.BF16 R84, R40.reuse, R80, RZ ;  /* 0x000000502854723c */ /* 0x060ff000000418ff */
        /* <DEDUP_REMOVED lines=11> */
[----:B------:R-:W4:Y:S07]  /*30b0*/  LDSM.16.M88.4 R20, [R108+0x4000] ;  /* 0x004000006c14783b */ /* 0x000f2e0000000200 */
[C---:B-1----:R-:W-:Y:S08]  /*30c0*/  HMMA.16816.F32.BF16 R12, R4.reuse, R16, R12 ;  /* 0x00000010040c723c */ /* 0x042ff0000004180c */
[C---:B------:R-:W-:Y:S01]  /*30d0*/  HMMA.16816.F32.BF16 R28, R4.reuse, R18, R28 ;  /* 0x00000012041c723c */ /* 0x040fe2000004181c */
[----:B------:R-:W1:Y:S07]  /*30e0*/  LDSM.16.M88.4 R16, [R108+0x4400] ;  /* 0x004400006c10783b */ /* 0x000e6e0000000200 */
[C---:B---3--:R-:W-:Y:S08]  /*30f0*/  HMMA.16816.F32.BF16 R24, R4.reuse, R32, R24 ;  /* 0x000000200418723c */ /* 0x048ff00000041818 */
[C---:B------:R-:W-:Y:S01]  /*3100*/  HMMA.16816.F32.BF16 R88, R4.reuse, R34, R88 ;  /* 0x000000220458723c */ /* 0x040fe20000041858 */
[----:B------:R-:W3:Y:S07]  /*3110*/  LDSM.16.M88.4 R32, [R165+0x5000] ;  /* 0x00500000a520783b */ /* 0x000eee0000000200 */
[C---:B--2---:R-:W-:Y:S08]  /*3120*/  HMMA.16816.F32.BF16 R76, R4.reuse, R8, R76 ;  /* 0x00000008044c723c */ /* 0x044ff0000004184c */
[C---:B------:R-:W-:Y:S01]  /*3130*/  HMMA.16816.F32.BF16 R72, R4.reuse, R10, R72 ;  /* 0x0000000a0448723c */ /* 0x040fe20000041848 */
[----:B------:R-:W2:Y:S07]  /*3140*/  LDSM.16.M88.4 R8, [R108+0x4c00] ;  /* 0x004c00006c08783b */ /* 0x000eae0000000200 */
[C---:B------:R-:W-:Y:S08]  /*3150*/  HMMA.16816.F32.BF16 R84, R4.reuse, R36, R84 ;  /* 0x000000240454723c */ /* 0x040ff00000041854 */
[C---:B------:R-:W-:Y:S01]  /*3160*/  HMMA.16816.F32.BF16 R80, R4.reuse, R38, R80 ;  /* 0x000000260450723c */ /* 0x040fe20000041850 */
[----:B------:R-:W5:Y:S07]  /*3170*/  LDSM.16.M88.4 R36, [R164+0x1000] ;  /* 0x00100000a424783b */ /* 0x000f6e0000000200 */
[C---:B----4-:R-:W-:Y:S08]  /*3180*/  HMMA.16816.F32.BF16 R68, R4.reuse, R20, R68 ;  /* 0x000000140444723c */ /* 0x050ff00000041844 */
[C---:B------:R-:W-:Y:S01]  /*3190*/  HMMA.16816.F32.BF16 R64, R4.reuse, R22, R64 ;  /* 0x000000160440723c */ /* 0x040fe20000041840 */
[----:B------:R-:W-:Y:S07]  /*31a0*/  LDSM.16.M88.4 R20, [R166+0x2000] ;  /* 0x00200000a614783b */ /* 0x000fee0000000200 */
[C---:B-1----:R-:W-:Y:S08]  /*31b0*/  HMMA.16816.F32.BF16 R60, R4.reuse, R16, R60 ;  /* 0x00000010043c723c */ /* 0x042ff0000004183c */
[----:B------:R-:W-:Y:S01]  /*31c0*/  HMMA.16816.F32.BF16 R56, R4, R18, R56 ;  /* 0x000000120438723c */ /* 0x000fe20000041838 */
[----:B------:R-:W1:Y:S07]  /*31d0*/  LDSM.16.M88.4 R16, [R165+0x7000] ;  /* 0x00700000a510783b */ /* 0x000e6e0000000200 */
[C---:B---3--:R-:W-:Y:S08]  /*31e0*/  HMMA.16816.F32.BF16 R12, R96.reuse, R32, R12 ;  /* 0x00000020600c723c */ /* 0x048ff0000004180c */
[----:B------:R-:W-:Y:S01]  /*31f0*/  HMMA.16816.F32.BF16 R28, R96, R34, R28 ;  /* 0x00000022601c723c */ /* 0x000fe2000004181c */
[----:B------:R-:W-:Y:S07]  /*3200*/  LDSM.16.M88.4 R32, [R108+0x5400] ;  /* 0x005400006c20783b */ /* 0x000fee0000000200 */
[C---:B------:R-:W-:Y:S08]  /*3210*/  HMMA.16816.F32.BF16 R52, R4.reuse, R92, R52 ;  /* 0x0000005c0434723c */ /* 0x040ff00000041834 */
[C---:B------:R-:W-:Y:S01]  /*3220*/  HMMA.16816.F32.BF16 R48, R4.reuse, R94, R48 ;  /* 0x0000005e0430723c */ /* 0x040fe20000041830 */
[----:B------:R-:W-:Y:S07]  /*3230*/  LDSM.16.M88.4 R92, [R165+0x5800] ;  /* 0x00580000a55c783b */ /* 0x000fee0000000200 */
[C---:B--2---:R-:W-:Y:S08]  /*3240*/  HMMA.16816.F32.BF16 R44, R4.reuse, R8, R44 ;  /* 0x00000008042c723c */ /* 0x044ff0000004182c */
[----:B------:R-:W-:Y:S01]  /*3250*/  HMMA.16816.F32.BF16 R40, R4, R10, R40 ;  /* 0x0000000a0428723c */ /* 0x000fe20000041828 */
[----:B------:R-:W-:Y:S04]  /*3260*/  LDSM.16.M88.4 R8, [R164+0x2000] ;  /* 0x00200000a408783b */ /* 0x000fe80000000200 */
[----:B------:R-:W2:Y:S03]  /*3270*/  LDSM.16.M88.4 R4, [R108+0x7000] ;  /* 0x007000006c04783b */ /* 0x000ea60000000200 */
[C---:B-----5:R-:W-:Y:S08]  /*3280*/  HMMA.16816.F32.BF16 R12, R36.reuse, R104, R12 ;  /* 0x00000068240c723c */ /* 0x060ff0000004180c */
[----:B------:R-:W-:Y:S08]  /*3290*/  HMMA.16816.F32.BF16 R28, R36, R106, R28 ;  /* 0x0000006a241c723c */ /* 0x000ff0000004181c */
[----:B------:R-:W-:Y:S08]  /*32a0*/  HMMA.16816.F32.BF16 R24, R96, R100, R24 ;  /* 0x000000646018723c */ /* 0x000ff00000041818 */
[C---:B-1----:R-:W-:Y:S08]  /*32b0*/  HMMA.16816.F32.BF16 R12, R20.reuse, R16, R12 ;  /* 0x00000010140c723c */ /* 0x042ff0000004180c */
[----:B------:R-:W-:Y:S01]  /*32c0*/  HMMA.16816.F32.BF16 R28, R20, R18, R28 ;  /* 0x00000012141c723c */ /* 0x000fe2000004181c */
[----:B------:R-:W1:Y:S07]  /*32d0*/  LDSM.16.M88.4 R16, [R165+0x5c00] ;  /* 0x005c0000a510783b */ /* 0x000e6e0000000200 */
[----:B------:R-:W-:Y:S08]  /*32e0*/  HMMA.16816.F32.BF16 R88, R96, R102, R88 ;  /* 0x000000666058723c */ /* 0x000ff00000041858 */
[C---:B--2---:R-:W-:Y:S08]  /*32f0*/  HMMA.16816.F32.BF16 R12, R8.reuse, R4, R12 ;  /* 0x00000004080c723c */ /* 0x044ff0000004180c */
[----:B------:R-:W-:Y:S01]  /*3300*/  HMMA.16816.F32.BF16 R28, R8, R6, R28 ;  /* 0x00000006081c723c */ /* 0x000fe2000004181c */
[----:B------:R-:W2:Y:S07]  /*3310*/  LDSM.16.M88.4 R4, [R108+0x5800] ;  /* 0x005800006c04783b */ /* 0x000eae0000000200 */
[----:B------:R-:W-:Y:S01]  /*3320*/  HMMA.16816.F32.BF16 R100, R96, R92, R84 ;  /* 0x0000005c6064723c */ /* 0x000fe20000041854 */
[----:B------:R-:W3:Y:S02]  /*3330*/  LDSM.16.M88.4 R84, [R165+0x7400] ;  /* 0x00740000a554783b */ /* 0x000ee40000000200 */
[----:B------:R-:W-:Y:S01]  /*3340*/  FMUL.FTZ R12, R12, UR10 ;  /* 0x0000000a0c0c7c20 */ /* 0x000fe20008410000 */
[----:B------:R-:W-:-:S03]  /*3350*/  FMUL.FTZ R93, R14, UR10 ;  /* 0x0000000a0e5d7c20 */ /* 0x000fc60008410000 */
[----:B------:R4:W2:Y:S01]  /*3360*/  MUFU.TANH R92, R12 ;  /* 0x0000000c005c7308 */ /* 0x0008a20000002400 */
[C---:B------:R-:W-:Y:S01]  /*3370*/  HMMA.16816.F32.BF16 R80, R96.reuse, R94, R80 ;  /* 0x0000005e6050723c */ /* 0x040fe20000041850 */
[----:B------:R-:W-:Y:S01]  /*3380*/  FMUL.FTZ R94, R13, UR10 ;  /* 0x0000000a0d5e7c20 */ /* 0x000fe20008410000 */
[----:B------:R-:W-:Y:S01]  /*3390*/  FMUL.FTZ R95, R15, UR10 ;  /* 0x0000000a0f5f7c20 */ /* 0x000fe20008410000 */
[----:B------:R-:W-:Y:S01]  /*33a0*/  FMUL.FTZ R28, R28, UR10 ;  /* 0x0000000a1c1c7c20 */ /* 0x000fe20008410000 */
[----:B------:R-:W-:Y:S01]  /*33b0*/  FMUL.FTZ R29, R29, UR10 ;  /* 0x0000000a1d1d7c20 */ /* 0x000fe20008410000 */
[----:B------:R-:W-:Y:S01]  /*33c0*/  FMUL.FTZ R30, R30, UR10 ;  /* 0x0000000a1e1e7c20 */ /* 0x000fe20008410000 */
[----:B------:R-:W-:Y:S01]  /*33d0*/  FMUL.FTZ R31, R31, UR10 ;  /* 0x0000000a1f1f7c20 */ /* 0x000fe20008410000 */
[----:B------:R-:W2:Y:S01]  /*33e0*/  MUFU.TANH R110, R28 ;  /* 0x0000001c006e7308 */ /* 0x000ea20000002400 */
[C---:B-1----:R-:W-:Y:S07]  /*33f0*/  HMMA.16816.F32.BF16 R76, R96.reuse, R16, R76 ;  /* 0x00000010604c723c */ /* 0x042fee000004184c */
[----:B------:R-:W1:Y:S01]  /*3400*/  MUFU.TANH R112, R29 ;  /* 0x0000001d00707308 */ /* 0x000e620000002400 */
[----:B------:R-:W-:Y:S01]  /*3410*/  HMMA.16816.F32.BF16 R72, R96, R18, R72 ;  /* 0x000000126048723c */ /* 0x000fe20000041848 */
[----:B----4-:R-:W4:Y:S04]  /*3420*/  LDSM.16.M88.4 R12, [R165+0x7800] ;  /* 0x00780000a50c783b */ /* 0x010f280000000200 */
[----:B------:R-:W5:Y:S02]  /*3430*/  LDSM.16.M88.4 R16, [R108+0x5c00] ;  /* 0x005c00006c10783b */ /* 0x000f640000000200 */
[----:B------:R-:W1:Y:S01]  /*3440*/  MUFU.TANH R114, R30 ;  /* 0x0000001e00727308 */ /* 0x000e620000002400 */
[C---:B------:R-:W-:Y:S01]  /*3450*/  HMMA.16816.F32.BF16 R104, R36.reuse, R32, R24 ;  /* 0x000000202468723c */ /* 0x040fe20000041818 */
[----:B------:R-:W-:Y:S06]  /*3460*/  LDSM.16.M88.4 R24, [R108+0x7400] ;  /* 0x007400006c18783b */ /* 0x000fec0000000200 */
[----:B------:R3:W1:Y:S01]  /*3470*/  MUFU.TANH R115, R31 ;  /* 0x0000001f00737308 */ /* 0x0006620000002400 */
[C---:B--2---:R-:W-:Y:S07]  /*3480*/  HMMA.16816.F32.BF16 R100, R36.reuse, R4, R100 ;  /* 0x000000042464723c */ /* 0x044fee0000041864 */
[----:B------:R-:W2:Y:S01]  /*3490*/  MUFU.TANH R94, R94 ;  /* 0x0000005e005e7308 */ /* 0x000ea20000002400 */
[C---:B------:R-:W-:Y:S01]  /*34a0*/  HMMA.16816.F32.BF16 R80, R36.reuse, R6, R80 ;  /* 0x000000062450723c */ /* 0x040fe20000041850 */
[----:B------:R-:W1:Y:S06]  /*34b0*/  LDSM.16.M88.4 R4, [R165+0x7c00] ;  /* 0x007c0000a504783b */ /* 0x000e6c0000000200 */
[----:B------:R-:W1:Y:S01]  /*34c0*/  MUFU.TANH R93, R93 ;  /* 0x0000005d005d7308 */ /* 0x000e620000002400 */
[----:B------:R-:W-:Y:S01]  /*34d0*/  HMMA.16816.F32.BF16 R88, R36, R34, R88 ;  /* 0x000000222458723c */ /* 0x000fe20000041858 */
[----:B------:R-:W2:Y:S04]  /*34e0*/  LDSM.16.M88.4 R32, [R165+0x6000] ;  /* 0x00600000a520783b */ /* 0x000ea80000000200 */
[----:B---3--:R-:W-:Y:S02]  /*34f0*/  LDSM.16.M88.4 R28, [R108+0x6000] ;  /* 0x006000006c1c783b */ /* 0x008fe40000000200 */
[----:B------:R-:W3:Y:S01]  /*3500*/  MUFU.TANH R95, R95 ;  /* 0x0000005f005f7308 */ /* 0x000ee20000002400 */
[C---:B------:R-:W-:Y:S08]  /*3510*/  HMMA.16816.F32.BF16 R104, R20.reuse, R84, R104 ;  /* 0x000000541468723c */ /* 0x040ff00000041868 */
[C---:B----4-:R-:W-:Y:S08]  /*3520*/  HMMA.16816.F32.BF16 R100, R20.reuse, R12, R100 ;  /* 0x0000000c1464723c */ /* 0x050ff00000041864 */
[----:B------:R-:W-:Y:S01]  /*3530*/  HMMA.16816.F32.BF16 R80, R20, R14, R80 ;  /* 0x0000000e1450723c */ /* 0x000fe20000041850 */
[----:B------:R-:W4:Y:S07]  /*3540*/  LDSM.16.M88.4 R12, [R165+0x6400] ;  /* 0x00640000a50c783b */ /* 0x000f2e0000000200 */
[C---:B-----5:R-:W-:Y:S08]  /*3550*/  HMMA.16816.F32.BF16 R76, R36.reuse, R16, R76 ;  /* 0x00000010244c723c */ /* 0x060ff0000004184c */
[----:B------:R-:W-:Y:S01]  /*3560*/  HMMA.16816.F32.BF16 R72, R36, R18, R72 ;  /* 0x000000122448723c */ /* 0x000fe20000041848 */
[----:B------:R-:W-:Y:S07]  /*3570*/  LDSM.16.M88.4 R16, [R165+0x8000] ;  /* 0x00800000a510783b */ /* 0x000fee0000000200 */
[C---:B------:R-:W-:Y:S01]  /*3580*/  HMMA.16816.F32.BF16 R88, R20.reuse, R86, R88 ;  /* 0x000000561458723c */ /* 0x040fe20000041858 */
[----:B------:R-:W-:Y:S07]  /*3590*/  LDSM.16.M88.4 R84, [R108+0x7800] ;  /* 0x007800006c54783b */ /* 0x000fee0000000200 */
[C---:B-1----:R-:W-:Y:S08]  /*35a0*/  HMMA.16816.F32.BF16 R76, R20.reuse, R4, R76 ;  /* 0x00000004144c723c */ /* 0x042ff0000004184c */
[----:B------:R-:W-:Y:S01]  /*35b0*/  HMMA.16816.F32.BF16 R72, R20, R6, R72 ;  /* 0x000000061448723c */ /* 0x000fe20000041848 */
[----:B------:R-:W1:Y:S07]  /*35c0*/  LDSM.16.M88.4 R4, [R165+0x6800] ;  /* 0x00680000a504783b */ /* 0x000e6e0000000200 */
[C---:B--2---:R-:W-:Y:S08]  /*35d0*/  HMMA.16816.F32.BF16 R68, R96.reuse, R32, R68 ;  /* 0x000000206044723c */ /* 0x044ff00000041844 */
[----:B------:R-:W-:Y:S01]  /*35e0*/  HMMA.16816.F32.BF16 R64, R96, R34, R64 ;  /* 0x000000226040723c */ /* 0x000fe20000041840 */
[----:B------:R-:W-:Y:S07]  /*35f0*/  LDSM.16.M88.4 R32, [R108+0x8000] ;  /* 0x008000006c20783b */ /* 0x000fee0000000200 */
[C---:B------:R-:W-:Y:S08]  /*3600*/  HMMA.16816.F32.BF16 R104, R8.reuse, R24, R104 ;  /* 0x000000180868723c */ /* 0x040ff00000041868 */
[----:B------:R-:W-:Y:S01]  /*3610*/  HMMA.16816.F32.BF16 R88, R8, R26, R88 ;  /* 0x0000001a0858723c */ /* 0x000fe20000041858 */
[----:B------:R-:W2:Y:S07]  /*3620*/  LDSM.16.M88.4 R24, [R108+0x7c00] ;  /* 0x007c00006c18783b */ /* 0x000eae0000000200 */
[----:B----4-:R-:W-:Y:S03]  /*3630*/  HMMA.16816.F32.BF16 R60, R96, R12, R60 ;  /* 0x0000000c603c723c */ /* 0x010fe6000004183c */
[----:B------:R-:W-:Y:S01]  /*3640*/  FMUL.FTZ R104, R104, UR10 ;  /* 0x0000000a68687c20 */ /* 0x000fe20008410000 */
[----:B------:R-:W-:Y:S01]  /*3650*/  FMUL.FTZ R105, R105, UR10 ;  /* 0x0000000a69697c20 */ /* 0x000fe20008410000 */
[----:B------:R-:W-:Y:S01]  /*3660*/  FMUL.FTZ R106, R106, UR10 ;  /* 0x0000000a6a6a7c20 */ /* 0x000fe20008410000 */
[----:B------:R-:W-:-:S02]  /*3670*/  FMUL.FTZ R107, R107, UR10 ;  /* 0x0000000a6b6b7c20 */ /* 0x000fc40008410000 */
[----:B------:R-:W-:Y:S01]  /*3680*/  HMMA.16816.F32.BF16 R56, R96, R14, R56 ;  /* 0x0000000e6038723c */ /* 0x000fe20000041838 */
[----:B------:R-:W4:Y:S01]  /*3690*/  LDSM.16.M88.4 R12, [R108+0x6400] ;  /* 0x006400006c0c783b */ /* 0x000f220000000200 */
[----:B------:R-:W1:Y:S01]  /*36a0*/  MUFU.TANH R104, R104 ;  /* 0x0000006800687308 */ /* 0x000e620000002400 */
[----:B------:R-:W-:-:S05]  /*36b0*/  FMUL.FTZ R88, R88, UR10 ;  /* 0x0000000a58587c20 */ /* 0x000fca0008410000 */
[C---:B------:R-:W-:Y:S02]  /*36c0*/  HMMA.16816.F32.BF16 R68, R36.reuse, R28, R68 ;  /* 0x0000001c2444723c */ /* 0x040fe40000041844 */
[----:B------:R-:W2:Y:S06]  /*36d0*/  MUFU.TANH R105, R105 ;  /* 0x0000006900697308 */ /* 0x000eac0000002400 */
[----:B------:R-:W-:Y:S01]  /*36e0*/  HMMA.16816.F32.BF16 R64, R36, R30, R64 ;  /* 0x0000001e2440723c */ /* 0x000fe20000041840 */
[----:B------:R-:W-:Y:S01]  /*36f0*/  LDSM.16.M88.4 R28, [R108+0x8400] ;  /* 0x008400006c1c783b */ /* 0x000fe20000000200 */
[----:B------:R-:W2:Y:S06]  /*3700*/  MUFU.TANH R106, R106 ;  /* 0x0000006a006a7308 */ /* 0x000eac0000002400 */
[C---:B-1----:R-:W-:Y:S02]  /*3710*/  HMMA.16816.F32.BF16 R52, R96.reuse, R4, R52 ;  /* 0x000000046034723c */ /* 0x042fe40000041834 */
[----:B------:R-:W1:Y:S06]  /*3720*/  MUFU.TANH R107, R107 ;  /* 0x0000006b006b7308 */ /* 0x000e6c0000002400 */
[----:B------:R-:W-:Y:S01]  /*3730*/  HMMA.16816.F32.BF16 R48, R96, R6, R48 ;  /* 0x000000066030723c */ /* 0x000fe20000041830 */
[----:B------:R-:W5:Y:S01]  /*3740*/  LDSM.16.M88.4 R4, [R108+0x6800] ;  /* 0x006800006c04783b */ /* 0x000f620000000200 */
[----:B------:R-:W1:Y:S06]  /*3750*/  MUFU.TANH R88, R88 ;  /* 0x0000005800587308 */ /* 0x000e6c0000002400 */
[C---:B------:R-:W-:Y:S08]  /*3760*/  HMMA.16816.F32.BF16 R68, R20.reuse, R16, R68 ;  /* 0x000000101444723c */ /* 0x040ff00000041844 */
[----:B------:R-:W-:Y:S01]  /*3770*/  HMMA.16816.F32.BF16 R64, R20, R18, R64 ;  /* 0x000000121440723c */ /* 0x000fe20000041840 */
[----:B------:R-:W3:Y:S07]  /*3780*/  LDSM.16.M88.4 R16, [R165+0x6c00] ;  /* 0x006c0000a510783b */ /* 0x000eee0000000200 */
[C---:B--2---:R-:W-:Y:S08]  /*3790*/  HMMA.16816.F32.BF16 R76, R8.reuse, R24, R76 ;  /* 0x00000018084c723c */ /* 0x044ff0000004184c */
        /* <DEDUP_REMOVED lines=10> */
[----:B------:R-:W-:Y:S01]  /*3840*/  FMUL.FTZ R189, R72, UR10 ;  /* 0x0000000a48bd7c20 */ /* 0x000fe20008410000 */
[----:B------:R-:W-:Y:S01]  /*3850*/  FMUL.FTZ R72, R75, UR10 ;  /* 0x0000000a4b487c20 */ /* 0x000fe20008410000 */
[----:B------:R-:W-:Y:S01]  /*3860*/  FMUL.FTZ R73, R73, UR10 ;  /* 0x0000000a49497c20 */ /* 0x000fe20008410000 */
[----:B------:R-:W-:Y:S02]  /*3870*/  FMUL.FTZ R74, R74, UR10 ;  /* 0x0000000a4a4a7c20 */ /* 0x000fe40008410000 */
[C---:B------:R-:W-:Y:S02]  /*3880*/  HMMA.16816.F32.BF16 R68, R8.reuse, R32, R68 ;  /* 0x000000200844723c */ /* 0x040fe40000041844 */
[----:B------:R-:W1:Y:S06]  /*3890*/  MUFU.TANH R77, R77 ;  /* 0x0000004d004d7308 */ /* 0x000e6c0000002400 */
[----:B------:R-:W-:Y:S01]  /*38a0*/  HMMA.16816.F32.BF16 R64, R8, R34, R64 ;  /* 0x000000220840723c */ /* 0x000fe20000041840 */
[----:B------:R-:W1:Y:S01]  /*38b0*/  LDSM.16.M88.4 R32, [R108+0x6c00] ;  /* 0x006c00006c20783b */ /* 0x000e620000000200 */
[----:B------:R-:W1:Y:S06]  /*38c0*/  MUFU.TANH R78, R78 ;  /* 0x0000004e004e7308 */ /* 0x000e6c0000002400 */
[----:B-----5:R-:W-:Y:S02]  /*38d0*/  HMMA.16816.F32.BF16 R52, R36, R4, R52 ;  /* 0x000000042434723c */ /* 0x020fe40000041834 */
[----:B------:R-:W1:Y:S01]  /*38e0*/  MUFU.TANH R79, R79 ;  /* 0x0000004f004f7308 */ /* 0x000e620000002400 */
[----:B------:R-:W-:Y:S01]  /*38f0*/  FMUL.FTZ R68, R68, UR10 ;  /* 0x0000000a44447c20 */ /* 0x000fe20008410000 */
[----:B------:R-:W-:Y:S01]  /*3900*/  FMUL.FTZ R69, R69, UR10 ;  /* 0x0000000a45457c20 */ /* 0x000fe20008410000 */
[----:B------:R-:W-:Y:S01]  /*3910*/  FMUL.FTZ R70, R70, UR10 ;  /* 0x0000000a46467c20 */ /* 0x000fe20008410000 */
[----:B------:R-:W-:-:S02]  /*3920*/  FMUL.FTZ R71, R71, UR10 ;  /* 0x0000000a47477c20 */ /* 0x000fc40008410000 */
[----:B------:R-:W-:Y:S01]  /*3930*/  HMMA.16816.F32.BF16 R48, R36, R6, R48 ;  /* 0x000000062430723c */ /* 0x000fe20000041830 */
[----:B------:R-:W5:Y:S01]  /*3940*/  LDSM.16.M88.4 R4, [R165+0x8c00] ;  /* 0x008c0000a504783b */ /* 0x000f620000000200 */
[----:B------:R-:W1:Y:S01]  /*3950*/  MUFU.TANH R189, R189 ;  /* 0x000000bd00bd7308 */ /* 0x000e620000002400 */
[----:B------:R-:W-:Y:S01]  /*3960*/  FMUL.FTZ R65, R65, UR10 ;  /* 0x0000000a41417c20 */ /* 0x000fe20008410000 */
[----:B------:R-:W-:Y:S01]  /*3970*/  FMUL.FTZ R67, R67, UR10 ;  /* 0x0000000a43437c20 */ /* 0x000fe20008410000 */
[----:B------:R-:W-:Y:S01]  /*3980*/  FMUL.FTZ R64, R64, UR10 ;  /* 0x0000000a40407c20 */ /* 0x000fe20008410000 */
[----:B------:R-:W-:Y:S02]  /*3990*/  FMUL.FTZ R66, R66, UR10 ;  /* 0x0000000a42427c20 */ /* 0x000fe40008410000 */
[C---:B---3--:R-:W-:Y:S02]  /*39a0*/  HMMA.16816.F32.BF16 R44, R96.reuse, R16, R44 ;  /* 0x00000010602c723c */ /* 0x048fe4000004182c */
[----:B------:R3:W1:Y:S06]  /*39b0*/  MUFU.TANH R153, R65 ;  /* 0x0000004100997308 */ /* 0x00066c0000002400 */
[----:B------:R-:W-:Y:S02]  /*39c0*/  HMMA.16816.F32.BF16 R40, R96, R18, R40 ;  /* 0x000000126028723c */ /* 0x000fe40000041828 */
[----:B------:R3:W1:Y:S06]  /*39d0*/  MUFU.TANH R151, R67 ;  /* 0x0000004300977308 */ /* 0x00066c0000002400 */
[C---:B--2---:R-:W-:Y:S02]  /*39e0*/  HMMA.16816.F32.BF16 R60, R20.reuse, R24, R60 ;  /* 0x00000018143c723c */ /* 0x044fe4000004183c */
[----:B------:R3:W2:Y:S06]  /*39f0*/  MUFU.TANH R187, R73 ;  /* 0x0000004900bb7308 */ /* 0x0006ac0000002400 */
[C---:B------:R-:W-:Y:S01]  /*3a00*/  HMMA.16816.F32.BF16 R56, R20.reuse, R26, R56 ;  /* 0x0000001a1438723c */ /* 0x040fe20000041838 */
[----:B------:R-:W2:Y:S01]  /*3a10*/  LDSM.16.M88.4 R24, [R108+0x8800] ;  /* 0x008800006c18783b */ /* 0x000ea20000000200 */
[----:B------:R3:W1:Y:S06]  /*3a20*/  MUFU.TANH R193, R74 ;  /* 0x0000004a00c17308 */ /* 0x00066c0000002400 */
[C---:B----4-:R-:W-:Y:S02]  /*3a30*/  HMMA.16816.F32.BF16 R52, R20.reuse, R12, R52 ;  /* 0x0000000c1434723c */ /* 0x050fe40000041834 */
[----:B------:R-:W4:Y:S06]  /*3a40*/  MUFU.TANH R72, R72 ;  /* 0x0000004800487308 */ /* 0x000f2c0000002400 */
[----:B------:R-:W-:Y:S01]  /*3a50*/  HMMA.16816.F32.BF16 R48, R20, R14, R48 ;  /* 0x0000000e1430723c */ /* 0x000fe20000041830 */
[----:B------:R-:W3:Y:S01]  /*3a60*/  LDSM.16.M88.4 R12, [R108+0x8c00] ;  /* 0x008c00006c0c783b */ /* 0x000ee20000000200 */
[----:B------:R2:W2:Y:S01]  /*3a70*/  MUFU.TANH R161, R68 ;  /* 0x0000004400a17308 */ /* 0x0004a20000002400 */
[----:B------:R-:W-:-:S05]  /*3a80*/  DEPBAR.LE SB0, 0x0 ;  /* 0x000080000000791a */ /* 0x000fca0000000000 */
[C---:B-1----:R-:W-:Y:S02]  /*3a90*/  HMMA.16816.F32.BF16 R44, R36.reuse, R32, R44 ;  /* 0x00000020242c723c */ /* 0x042fe4000004182c */
[----:B------:R1:W1:Y:S06]  /*3aa0*/  MUFU.TANH R157, R69 ;  /* 0x00000045009d7308 */ /* 0x00026c0000002400 */
[----:B------:R-:W-:Y:S02]  /*3ab0*/  HMMA.16816.F32.BF16 R40, R36, R34, R40 ;  /* 0x000000222428723c */ /* 0x000fe40000041828 */
[----:B------:R1:W1:Y:S06]  /*3ac0*/  MUFU.TANH R185, R70 ;  /* 0x0000004600b97308 */ /* 0x00026c0000002400 */
[----:B------:R-:W-:Y:S01]  /*3ad0*/  HMMA.16816.F32.BF16 R100, R8, R84, R100 ;  /* 0x000000540864723c */ /* 0x000fe20000041864 */
[----:B------:R-:W-:Y:S01]  /*3ae0*/  FMUL.FTZ R84, R89, UR10 ;  /* 0x0000000a59547c20 */ /* 0x000fe20008410000 */
[----:B------:R-:W-:Y:S01]  /*3af0*/  FMUL.FTZ R85, R90, UR10 ;  /* 0x0000000a5a557c20 */ /* 0x000fe20008410000 */
[----:B------:R-:W-:Y:S01]  /*3b00*/  FMUL.FTZ R89, R91, UR10 ;  /* 0x0000000a5b597c20 */ /* 0x000fe20008410000 */
[----:B------:R1:W1:Y:S04]  /*3b10*/  MUFU.TANH R155, R71 ;  /* 0x00000047009b7308 */ /* 0x0002680000002400 */
[C---:B-----5:R-:W-:Y:S04]  /*3b20*/  HMMA.16816.F32.BF16 R44, R20.reuse, R4, R44 ;  /* 0x00000004142c723c */ /* 0x060fe8000004182c */
[----:B------:R-:W1:Y:S04]  /*3b30*/  MUFU.TANH R84, R84 ;  /* 0x0000005400547308 */ /* 0x000e680000002400 */
[----:B------:R-:W-:Y:S03]  /*3b40*/  HMMA.16816.F32.BF16 R40, R20, R6, R40 ;  /* 0x000000061428723c */ /* 0x000fe60000041828 */
[----:B------:R-:W-:Y:S01]  /*3b50*/  FMUL.FTZ R90, R100, UR10 ;  /* 0x0000000a645a7c20 */ /* 0x000fe20008410000 */
[----:B------:R-:W-:Y:S01]  /*3b60*/  FMUL.FTZ R91, R103, UR10 ;  /* 0x0000000a675b7c20 */ /* 0x000fe20008410000 */
[----:B------:R-:W1:Y:S03]  /*3b70*/  MUFU.TANH R85, R85 ;  /* 0x0000005500557308 */ /* 0x000e660000002400 */
[----:B------:R-:W-:Y:S01]  /*3b80*/  HMMA.16816.F32.BF16 R80, R8, R86, R80 ;  /* 0x000000560850723c */ /* 0x000fe20000041850 */
[----:B------:R-:W-:Y:S01]  /*3b90*/  FMUL.FTZ R86, R101, UR10 ;  /* 0x0000000a65567c20 */ /* 0x000fe20008410000 */
[----:B------:R-:W-:-:S03]  /*3ba0*/  FMUL.FTZ R87, R102, UR10 ;  /* 0x0000000a66577c20 */ /* 0x000fc60008410000 */
[----:B------:R-:W1:Y:S03]  /*3bb0*/  MUFU.TANH R89, R89 ;  /* 0x0000005900597308 */ /* 0x000e660000002400 */
[C---:B------:R-:W-:Y:S05]  /*3bc0*/  HMMA.16816.F32.BF16 R60, R8.reuse, R28, R60 ;  /* 0x0000001c083c723c */ /* 0x040fea000004183c */
[----:B------:R-:W1:Y:S03]  /*3bd0*/  MUFU.TANH R90, R90 ;  /* 0x0000005a005a7308 */ /* 0x000e660000002400 */
[C---:B------:R-:W-:Y:S03]  /*3be0*/  HMMA.16816.F32.BF16 R56, R8.reuse, R30, R56 ;  /* 0x0000001e0838723c */ /* 0x040fe60000041838 */
[----:B------:R-:W-:Y:S01]  /*3bf0*/  FMUL.FTZ R80, R80, UR10 ;  /* 0x0000000a50507c20 */ /* 0x000fe20008410000 */
[----:B------:R-:W-:Y:S01]  /*3c00*/  FMUL.FTZ R81, R81, UR10 ;  /* 0x0000000a51517c20 */ /* 0x000fe20008410000 */
[----:B------:R-:W-:Y:S01]  /*3c10*/  FMUL.FTZ R82, R82, UR10 ;  /* 0x0000000a52527c20 */ /* 0x000fe20008410000 */
[----:B------:R-:W-:Y:S01]  /*3c20*/  FMUL.FTZ R83, R83, UR10 ;  /* 0x0000000a53537c20 */ /* 0x000fe20008410000 */
[----:B------:R-:W1:Y:S01]  /*3c30*/  MUFU.TANH R86, R86 ;  /* 0x0000005600567308 */ /* 0x000e620000002400 */
[C---:B--2---:R-:W-:Y:S03]  /*3c40*/  HMMA.16816.F32.BF16 R52, R8.reuse, R24, R52 ;  /* 0x000000180834723c */ /* 0x044fe60000041834 */
[----:B------:R-:W-:Y:S01]  /*3c50*/  FMUL.FTZ R61, R61, UR10 ;  /* 0x0000000a3d3d7c20 */ /* 0x000fe20008410000 */
[----:B------:R-:W-:Y:S01]  /*3c60*/  FMUL.FTZ R63, R63, UR10 ;  /* 0x0000000a3f3f7c20 */ /* 0x000fe20008410000 */
[----:B------:R-:W-:Y:S01]  /*3c70*/  FMUL.FTZ R60, R60, UR10 ;  /* 0x0000000a3c3c7c20 */ /* 0x000fe20008410000 */
[----:B------:R-:W-:Y:S01]  /*3c80*/  FMUL.FTZ R62, R62, UR10 ;  /* 0x0000000a3e3e7c20 */ /* 0x000fe20008410000 */
[----:B------:R2:W1:Y:S01]  /*3c90*/  MUFU.TANH R147, R61 ;  /* 0x0000003d00937308 */ /* 0x0004620000002400 */
[C---:B------:R-:W-:Y:S03]  /*3ca0*/  HMMA.16816.F32.BF16 R48, R8.reuse, R26, R48 ;  /* 0x0000001a0830723c */ /* 0x040fe60000041830 */
[----:B------:R-:W-:Y:S01]  /*3cb0*/  FMUL.FTZ R59, R59, UR10 ;  /* 0x0000000a3b3b7c20 */ /* 0x000fe20008410000 */
[----:B------:R-:W-:Y:S01]  /*3cc0*/  FMUL.FTZ R56, R56, UR10 ;  /* 0x0000000a38387c20 */ /* 0x000fe20008410000 */
[----:B------:R-:W-:Y:S01]  /*3cd0*/  FMUL.FTZ R57, R57, UR10 ;  /* 0x0000000a39397c20 */ /* 0x000fe20008410000 */
[----:B------:R-:W-:Y:S01]  /*3ce0*/  FMUL.FTZ R58, R58, UR10 ;  /* 0x0000000a3a3a7c20 */ /* 0x000fe20008410000 */
[----:B------:R2:W1:Y:S01]  /*3cf0*/  MUFU.TANH R143, R63 ;  /* 0x0000003f008f7308 */ /* 0x0004620000002400 */
[C---:B---3--:R-:W-:Y:S03]  /*3d00*/  HMMA.16816.F32.BF16 R44, R8.reuse, R12, R44 ;  /* 0x0000000c082c723c */ /* 0x048fe6000004182c */
[----:B------:R-:W-:Y:S01]  /*3d10*/  FMUL.FTZ R4, R52, UR10 ;  /* 0x0000000a34047c20 */ /* 0x000fe20008410000 */
[----:B------:R-:W-:Y:S01]  /*3d20*/  FMUL.FTZ R5, R53, UR10 ;  /* 0x0000000a35057c20 */ /* 0x000fe20008410000 */
[----:B------:R-:W-:Y:S01]  /*3d30*/  FMUL.FTZ R54, R54, UR10 ;  /* 0x0000000a36367c20 */ /* 0x000fe20008410000 */
[----:B------:R-:W-:Y:S01]  /*3d40*/  FMUL.FTZ R55, R55, UR10 ;  /* 0x0000000a37377c20 */ /* 0x000fe20008410000 */
[----:B------:R2:W3:Y:S01]  /*3d50*/  MUFU.TANH R139, R59 ;  /* 0x0000003b008b7308 */ /* 0x0004e20000002400 */
[----:B------:R-:W-:Y:S03]  /*3d60*/  HMMA.16816.F32.BF16 R40, R8, R14, R40 ;  /* 0x0000000e0828723c */ /* 0x000fe60000041828 */
[----:B------:R-:W-:Y:S01]  /*3d70*/  FMUL.FTZ R12, R48, UR10 ;  /* 0x0000000a300c7c20 */ /* 0x000fe20008410000 */
[----:B------:R-:W-:Y:S01]  /*3d80*/  FMUL.FTZ R6, R49, UR10 ;  /* 0x0000000a31067c20 */ /* 0x000fe20008410000 */
[----:B------:R-:W-:Y:S01]  /*3d90*/  FMUL.FTZ R50, R50, UR10 ;  /* 0x0000000a32327c20 */ /* 0x000fe20008410000 */
[----:B------:R-:W-:Y:S01]  /*3da0*/  FMUL.FTZ R51, R51, UR10 ;  /* 0x0000000a33337c20 */ /* 0x000fe20008410000 */
[----:B------:R-:W1:Y:S04]  /*3db0*/  MUFU.TANH R87, R87 ;  /* 0x0000005700577308 */ /* 0x000e680000002400 */
        /* <DEDUP_REMOVED lines=9> */
[----:B------:R-:W1:Y:S08]  /*3e50*/  MUFU.TANH R80, R80 ;  /* 0x0000005000507308 */ /* 0x000e700000002400 */
[----:B------:R-:W1:Y:S08]  /*3e60*/  MUFU.TANH R81, R81 ;  /* 0x0000005100517308 */ /* 0x000e700000002400 */
[----:B------:R-:W1:Y:S08]  /*3e70*/  MUFU.TANH R82, R82 ;  /* 0x0000005200527308 */ /* 0x000e700000002400 */
[----:B------:R-:W1:Y:S08]  /*3e80*/  MUFU.TANH R83, R83 ;  /* 0x0000005300537308 */ /* 0x000e700000002400 */
[----:B------:R2:W1:Y:S08]  /*3e90*/  MUFU.TANH R159, R64 ;  /* 0x00000040009f7308 */ /* 0x0004700000002400 */
[----:B------:R2:W1:Y:S08]  /*3ea0*/  MUFU.TANH R163, R66 ;  /* 0x0000004200a37308 */ /* 0x0004700000002400 */
[----:B------:R2:W1:Y:S08]  /*3eb0*/  MUFU.TANH R149, R60 ;  /* 0x0000003c00957308 */ /* 0x0004700000002400 */
[----:B------:R2:W1:Y:S08]  /*3ec0*/  MUFU.TANH R145, R62 ;  /* 0x0000003e00917308 */ /* 0x0004700000002400 */
[----:B------:R2:W1:Y:S08]  /*3ed0*/  MUFU.TANH R131, R56 ;  /* 0x0000003800837308 */ /* 0x0004700000002400 */
[----:B------:R2:W1:Y:S08]  /*3ee0*/  MUFU.TANH R129, R57 ;  /* 0x0000003900817308 */ /* 0x0004700000002400 */
[----:B------:R2:W1:Y:S08]  /*3ef0*/  MUFU.TANH R141, R58 ;  /* 0x0000003a008d7308 */ /* 0x0004700000002400 */
[----:B------:R-:W1:Y:S08]  /*3f00*/  MUFU.TANH R4, R4 ;  /* 0x0000000400047308 */ /* 0x000e700000002400 */
[----:B------:R-:W1:Y:S08]  /*3f10*/  MUFU.TANH R5, R5 ;  /* 0x0000000500057308 */ /* 0x000e700000002400 */
        /* <DEDUP_REMOVED lines=13> */
[----:B------:R-:W1:Y:S01]  /*3ff0*/  MUFU.TANH R23, R23 ;  /* 0x0000001700177308 */ /* 0x000e620000002400 */
[----:B------:R-:W-:Y:S06]  /*4000*/  BAR.SYNC.DEFER_BLOCKING 0x0 ;  /* 0x0000000000007b1d */ /* 0x000fec0000010000 */
[----:B---34-:R-:W-:Y:S05]  /*4010*/  @!P4 BRA `(.L_x_535) ;  /* 0x000000080054c947 */ /* 0x018fea0003800000 */
        /* <DEDUP_REMOVED lines=11> */
.L_x_536:
[----:B------:R-:W3:Y:S01]  /*40d0*/  LDC R7, c[0x0][0x4f0] ;  /* 0x00013c00ff077b82 */ /* 0x000ee20000000800 */
[----:B------:R-:W-:Y:S01]  /*40e0*/  IADD3 R16, PT, PT, R123, -0x100, RZ ;  /* 0xffffff007b107810 */ /* 0x000fe20007ffe0ff */
[----:B------:R-:W4:Y:S01]  /*40f0*/  LDCU.64 UR6, c[0x0][0x3a0] ;  /* 0x00007400ff0677ac */ /* 0x000f220008000a00 */
[----:B------:R-:W-:Y:S02]  /*4100*/  IABS R14, R122 ;  /* 0x0000007a000e7213 */ /* 0x000fe40000000000 */
[----:B------:R-:W-:Y:S02]  /*4110*/  IABS R10, R16 ;  /* 0x00000010000a7213 */ /* 0x000fe40000000000 */
[-C--:B---3--:R-:W-:Y:S02]  /*4120*/  IABS R0, R7.reuse ;  /* 0x0000000700007213 */ /* 0x088fe40000000000 */
[----:B------:R-:W-:Y:S02]  /*4130*/  LOP3.LUT R16, R16, R7, RZ, 0x3c, !PT ;  /* 0x0000000710107212 */ /* 0x000fe400078e3cff */
[----:B------:R-:W3:Y:S02]  /*4140*/  I2F.RP R9, R0 ;  /* 0x0000000000097306 */ /* 0x000ee40000209400 */
[----:B------:R-:W-:-:S06]  /*4150*/  ISETP.GE.AND P1, PT, R16, RZ, PT ;  /* 0x000000ff1000720c */ /* 0x000fcc0003f26270 */
[----:B---3--:R-:W3:Y:S02]  /*4160*/  MUFU.RCP R18, R9 ;  /* 0x0000000900127308 */ /* 0x008ee40000001000 */
[----:B---3--:R-:W-:-:S06]  /*4170*/  VIADD R18, R18, 0xffffffe ;  /* 0x0ffffffe12127836 */ /* 0x008fcc0000000000 */
[----:B------:R-:W3:Y:S02]  /*4180*/  F2I.FTZ.U32.TRUNC.NTZ R19, R18 ;  /* 0x0000001200137305 */ /* 0x000ee4000021f000 */
[----:B---3--:R-:W-:Y:S02]  /*4190*/  IMAD.MOV R17, RZ, RZ, -R19 ;  /* 0x000000ffff117224 */ /* 0x008fe400078e0a13 */
        /* <DEDUP_REMOVED lines=11> */
[----:B------:R-:W-:Y:S01]  /*4250*/  @!P2 IMAD.IADD R9, R9, 0x1, -R0 ;  /* 0x000000010909a824 */ /* 0x000fe200078e0a00 */
[----:B------:R-:W-:Y:S01]  /*4260*/  @!P2 IADD3 R15, PT, PT, R15, 0x1, RZ ;  /* 0x000000010f0fa810 */ /* 0x000fe20007ffe0ff */
[----:B------:R-:W-:Y:S01]  /*4270*/  @!P3 VIADD R17, R17, 0x1 ;  /* 0x000000011111b836 */ /* 0x000fe20000000000 */
[-C--:B------:R-:W-:Y:S02]  /*4280*/  @!P3 IADD3 R11, PT, PT, R11, -R0.reuse, RZ ;  /* 0x800000000b0bb210 */ /* 0x080fe40007ffe0ff */
[-C--:B------:R-:W-:Y:S02]  /*4290*/  ISETP.GE.U32.AND P5, PT, R9, R0.reuse, PT ;  /* 0x000000000900720c */ /* 0x080fe40003fa6070 */
[----:B------:R-:W-:Y:S02]  /*42a0*/  ISETP.GE.U32.AND P6, PT, R11, R0, PT ;  /* 0x000000000b00720c */ /* 0x000fe40003fc6070 */
[----:B------:R-:W-:Y:S02]  /*42b0*/  LOP3.LUT R0, R122, R7, RZ, 0x3c, !PT ;  /* 0x000000077a007212 */ /* 0x000fe400078e3cff */
[----:B------:R-:W-:-:S02]  /*42c0*/  ISETP.NE.AND P2, PT, R7, RZ, PT ;  /* 0x000000ff0700720c */ /* 0x000fc40003f45270 */
        /* <DEDUP_REMOVED lines=13> */
[----:B------:R-:W-:-:S04]  /*43a0*/  IMAD R7, R10, R7, -0x80 ;  /* 0xffffff800a077424 */ /* 0x000fc800078e0207 */
[----:B------:R-:W-:Y:S01]  /*43b0*/  IMAD.WIDE.U32 R14, R7, R136, RZ ;  /* 0x00000088070e7225 */ /* 0x000fe200078e00ff */
[----:B------:R-:W-:-:S05]  /*43c0*/  SHF.R.S32.HI R9, RZ, 0x1f, R7 ;  /* 0x0000001fff097819 */ /* 0x000fca0000011407 */
[----:B------:R-:W-:-:S04]  /*43d0*/  IMAD R10, R9, R136, RZ ;  /* 0x00000088090a7224 */ /* 0x000fc800078e02ff */
[----:B------:R-:W-:-:S04]  /*43e0*/  IMAD R10, R7, R137, R10 ;  /* 0x00000089070a7224 */ /* 0x000fc800078e020a */
[----:B------:R-:W-:Y:S01]  /*43f0*/  IMAD.IADD R15, R15, 0x1, R10 ;  /* 0x000000010f0f7824 */ /* 0x000fe200078e020a */
[----:B---3--:R-:W-:-:S04]  /*4400*/  IADD3 R0, PT, PT, R11, -R0, RZ ;  /* 0x800000000b007210 */ /* 0x008fc80007ffe0ff */
[----:B------:R-:W-:Y:S01]  /*4410*/  SHF.R.S32.HI R7, RZ, 0x1f, R0 ;  /* 0x0000001fff077819 */ /* 0x000fe20000011400 */
[----:B----4-:R-:W-:-:S04]  /*4420*/  IMAD.WIDE.U32 R10, R0, UR6, R14 ;  /* 0x00000006000a7c25 */ /* 0x010fc8000f8e000e */
[----:B------:R-:W-:Y:S01]  /*4430*/  IMAD R7, R7, UR6, RZ ;  /* 0x0000000607077c24 */ /* 0x000fe2000f8e02ff */
[----:B------:R-:W-:-:S03]  /*4440*/  LEA R170, P1, R10, R170, 0x1 ;  /* 0x000000aa0aaa7211 */ /* 0x000fc600078208ff */
[----:B------:R-:W-:-:S05]  /*4450*/  IMAD R7, R0, UR7, R7 ;  /* 0x0000000700077c24 */ /* 0x000fca000f8e0207 */
[----:B------:R-:W-:-:S04]  /*4460*/  IADD3 R7, PT, PT, R11, R7, RZ ;  /* 0x000000070b077210 */ /* 0x000fc80007ffe0ff */
[----:B------:R-:W-:-:S07]  /*4470*/  LEA.HI.X R171, R10, R171, R7, 0x1, P1 ;  /* 0x000000ab0aab7211 */ /* 0x000fce00008f0c07 */
.L_x_537:
[----:B------:R-:W3:Y:S01]  /*4480*/  LDCU UR5, c[0x0][0x440] ;  /* 0x00008800ff0577ac */ /* 0x000ee20008000800 */
        /* <DEDUP_REMOVED lines=8> */
[----:B---3--:R-:W-:-:S03]  /*4510*/  ISETP.GE.AND P2, PT, R169, UR5, PT ;  /* 0x00000005a9007c0c */ /* 0x008fc6000bf46270 */
        /* <DEDUP_REMOVED lines=66> */
.L_x_539:
[----:B------:R4:W-:Y:S02]  /*4940*/  STS.128 [R179+0x8800], RZ ;  /* 0x008800ffb3007388 */ /* 0x0009e40000000c00 */
.L_x_540:
[----:B------:R-:W-:Y:S05]  /*4950*/  BSYNC.RECONVERGENT B0 ;  /* 0x0000000000007941 */ /* 0x000fea0003800200 */
.L_x_538:
[----:B------:R-:W0:Y:S02]  /*4960*/  LDGDEPBAR ;  /* 0x00000000000079af */ /* 0x000e240000000000 */
.L_x_535:
[C---:B------:R-:W-:Y:S01]  /*4970*/  VIADD R0, R111.reuse, 0x1 ;  /* 0x000000016f007836 */ /* 0x040fe20000000000 */
[----:B------:R-:W5:Y:S01]  /*4980*/  LDCU UR6, c[0x0][0x45c] ;  /* 0x00008b80ff0677ac */ /* 0x000f620008000800 */
[C---:B------:R-:W-:Y:S02]  /*4990*/  VIADD R7, R111.reuse, 0x8 ;  /* 0x000000086f077836 */ /* 0x040fe40000000000 */
[----:B---3--:R-:W-:Y:S01]  /*49a0*/  VIADD R10, R111, 0x28 ;  /* 0x000000286f0a7836 */ /* 0x008fe20000000000 */
[CC--:B------:R-:W-:Y:S01]  /*49b0*/  ISETP.GE.AND P5, PT, R0.reuse, R138.reuse, PT ;  /* 0x0000008a0000720c */ /* 0x0c0fe20003fa6270 */
[----:B------:R-:W-:Y:S01]  /*49c0*/  IMAD.IADD R118, R109, 0x1, R2 ;  /* 0x000000016d767824 */ /* 0x000fe200078e0202 */
[-C--:B------:R-:W-:Y:S01]  /*49d0*/  ISETP.GE.AND P1, PT, R0, R119.reuse, PT ;  /* 0x000000770000720c */ /* 0x080fe20003f26270 */
[----:B------:R-:W-:Y:S01]  /*49e0*/  VIADD R0, R111, 0x9 ;  /* 0x000000096f007836 */ /* 0x000fe20000000000 */
[C---:B------:R-:W-:Y:S01]  /*49f0*/  ISETP.GE.AND P2, PT, R7.reuse, R138, PT ;  /* 0x0000008a0700720c */ /* 0x040fe20003f46270 */
[----:B------:R-:W-:Y:S01]  /*4a00*/  IMAD.MOV.U32 R186, RZ, RZ, -0x1 ;  /* 0xffffffffffba7424 */ /* 0x000fe200078e00ff */
[----:B------:R-:W-:Y:S01]  /*4a10*/  ISETP.GE.AND P3, PT, R7, R119, PT ;  /* 0x000000770700720c */ /* 0x000fe20003f66270 */
[----:B------:R-:W-:Y:S01]  /*4a20*/  VIADD R7, R111, 0x10 ;  /* 0x000000106f077836 */ /* 0x000fe20000000000 */
[----:B------:R-:W-:-:S02]  /*4a30*/  FSEL R15, R94, -INF , !P5 ;  /* 0xff8000005e0f7808 */ /* 0x000fc40006800000 */
[CC--:B------:R-:W-:Y:S02]  /*4a40*/  ISETP.GE.AND P6, PT, R0.reuse, R138.reuse, PT ;  /* 0x0000008a0000720c */ /* 0x0c0fe40003fc6270 */
        /* <DEDUP_REMOVED lines=8> */
[----:B----4-:R-:W-:Y:S02]  /*4ad0*/  FSEL R19, R112, -INF , !P6 ;  /* 0xff80000070137808 */ /* 0x010fe40007000000 */
        /* <DEDUP_REMOVED lines=16> */
[----:B------:R-:W-:Y:S02]  /*4be0*/  ISETP.GE.AND P5, PT, R7, R119, PT ;  /* 0x000000770700720c */ /* 0x000fe40003fa6270 */
[----:B-1----:R-:W-:Y:S02]  /*4bf0*/  FSEL R85, R85, -INF , !P1 ;  /* 0xff80000055557808 */ /* 0x002fe40004800000 */
[----:B------:R-:W-:Y:S02]  /*4c00*/  FSEL R7, R84, -INF , !P2 ;  /* 0xff80000054077808 */ /* 0x000fe40005000000 */
[----:B------:R-:W-:-:S02]  /*4c10*/  ISETP.GE.AND P1, PT, R0, R138, PT ;  /* 0x0000008a0000720c */ /* 0x000fc40003f26270 */
[----:B------:R-:W-:Y:S01]  /*4c20*/  ISETP.GE.AND P2, PT, R0, R119, PT ;  /* 0x000000770000720c */ /* 0x000fe20003f46270 */
[----:B------:R-:W-:Y:S01]  /*4c30*/  VIADD R0, R111, 0x29 ;  /* 0x000000296f007836 */ /* 0x000fe20000000000 */
[----:B------:R-:W-:Y:S02]  /*4c40*/  FSEL R29, R87, -INF , !P5 ;  /* 0xff800000571d7808 */ /* 0x000fe40006800000 */
[----:B------:R-:W-:Y:S02]  /*4c50*/  FSEL R199, R86, -INF , !P1 ;  /* 0xff80000056c77808 */ /* 0x000fe40004800000 */
[----:B------:R-:W-:Y:S02]  /*4c60*/  FSEL R89, R89, -INF , !P3 ;  /* 0xff80000059597808 */ /* 0x000fe40005800000 */
[----:B------:R-:W-:Y:S02]  /*4c70*/  FSEL R205, R90, -INF , !P6 ;  /* 0xff8000005acd7808 */ /* 0x000fe40007000000 */
[----:B------:R-:W-:-:S02]  /*4c80*/  ISETP.GE.AND P5, PT, R0, R138, PT ;  /* 0x0000008a0000720c */ /* 0x000fc40003fa6270 */
[-C--:B------:R-:W-:Y:S01]  /*4c90*/  ISETP.GE.AND P1, PT, R0, R119.reuse, PT ;  /* 0x000000770000720c */ /* 0x080fe20003f26270 */
[C---:B------:R-:W-:Y:S01]  /*4ca0*/  VIADD R0, R111.reuse, 0x31 ;  /* 0x000000316f007836 */ /* 0x040fe20000000000 */
[C---:B------:R-:W-:Y:S02]  /*4cb0*/  ISETP.GE.AND P3, PT, R10.reuse, R138, PT ;  /* 0x0000008a0a00720c */ /* 0x040fe40003f66270 */
[----:B------:R-:W-:Y:S01]  /*4cc0*/  ISETP.GE.AND P6, PT, R10, R119, PT ;  /* 0x000000770a00720c */ /* 0x000fe20003fc6270 */
[----:B------:R-:W-:Y:S01]  /*4cd0*/  VIADD R10, R111, 0x30 ;  /* 0x000000306f0a7836 */ /* 0x000fe20000000000 */
[----:B------:R-:W-:Y:S02]  /*4ce0*/  FSEL R203, R81, -INF , !P5 ;  /* 0xff80000051cb7808 */ /* 0x000fe40006800000 */
[----:B------:R-:W-:Y:S02]  /*4cf0*/  FSEL R209, R82, -INF , !P6 ;  /* 0xff80000052d17808 */ /* 0x000fe40007000000 */
[----:B------:R-:W-:-:S02]  /*4d00*/  FSEL R207, R91, -INF , !P2 ;  /* 0xff8000005bcf7808 */ /* 0x000fc40005000000 */
[----:B------:R-:W-:Y:S02]  /*4d10*/  FSEL R201, R80, -INF , !P3 ;  /* 0xff80000050c97808 */ /* 0x000fe40005800000 */
[CC--:B------:R-:W-:Y:S02]  /*4d20*/  ISETP.GE.AND P6, PT, R0.reuse, R138.reuse, PT ;  /* 0x0000008a0000720c */ /* 0x0c0fe40003fc6270 */
[-C--:B------:R-:W-:Y:S01]  /*4d30*/  ISETP.GE.AND P5, PT, R0, R119.reuse, PT ;  /* 0x000000770000720c */ /* 0x080fe20003fa6270 */
[C---:B------:R-:W-:Y:S01]  /*4d40*/  VIADD R0, R111.reuse, 0x39 ;  /* 0x000000396f007836 */ /* 0x040fe20000000000 */
[C---:B------:R-:W-:Y:S02]  /*4d50*/  ISETP.GE.AND P2, PT, R10.reuse, R138, PT ;  /* 0x0000008a0a00720c */ /* 0x040fe40003f46270 */
[----:B------:R-:W-:Y:S01]  /*4d60*/  ISETP.GE.AND P3, PT, R10, R119, PT ;  /* 0x000000770a00720c */ /* 0x000fe20003f66270 */
[----:B------:R-:W-:Y:S01]  /*4d70*/  VIADD R10, R111, 0x38 ;  /* 0x000000386f0a7836 */ /* 0x000fe20000000000 */
[----:B--2---:R-:W-:-:S02]  /*4d80*/  FSEL R57, R77, -INF , !P6 ;  /* 0xff8000004d397808 */ /* 0x004fc40007000000 */
[----:B------:R-:W-:Y:S02]  /*4d90*/  FSEL R197, R78, -INF , !P3 ;  /* 0xff8000004ec57808 */ /* 0x000fe40005800000 */
[----:B------:R-:W-:Y:S02]  /*4da0*/  FSEL R211, R83, -INF , !P1 ;  /* 0xff80000053d37808 */ /* 0x000fe40004800000 */
[----:B------:R-:W-:Y:S02]  /*4db0*/  FSEL R191, R76, -INF , !P2 ;  /* 0xff8000004cbf7808 */ /* 0x000fe40005000000 */
[CC--:B------:R-:W-:Y:S02]  /*4dc0*/  ISETP.GE.AND P3, PT, R0.reuse, R138.reuse, PT ;  /* 0x0000008a0000720c */ /* 0x0c0fe40003f66270 */
[----:B------:R-:W-:Y:S01]  /*4dd0*/  ISETP.GE.AND P6, PT, R0, R119, PT ;  /* 0x000000770000720c */ /* 0x000fe20003fc6270 */
[----:B------:R-:W-:Y:S01]  /*4de0*/  VIADD R0, R111, 0x41 ;  /* 0x000000416f007836 */ /* 0x000fe20000000000 */
[----:B------:R-:W-:-:S02]  /*4df0*/  ISETP.GE.AND P1, PT, R10, R138, PT ;  /* 0x0000008a0a00720c */ /* 0x000fc40003f26270 */
[-C--:B------:R-:W-:Y:S01]  /*4e00*/  ISETP.GE.AND P2, PT, R10, R119.reuse, PT ;  /* 0x000000770a00720c */ /* 0x080fe20003f46270 */
[----:B------:R-:W-:Y:S01]  /*4e10*/  VIADD R10, R111, 0x40 ;  /* 0x000000406f0a7836 */ /* 0x000fe20000000000 */
[----:B------:R-:W-:Y:S02]  /*4e20*/  FSEL R187, R187, -INF , !P3 ;  /* 0xff800000bbbb7808 */ /* 0x000fe40005800000 */
[----:B------:R-:W-:Y:S02]  /*4e30*/  FSEL R193, R193, -INF , !P2 ;  /* 0xff800000c1c17808 */ /* 0x000fe40005000000 */
[----:B------:R-:W-:Y:S02]  /*4e40*/  FSEL R189, R189, -INF , !P1 ;  /* 0xff800000bdbd7808 */ /* 0x000fe40004800000 */
[C---:B------:R-:W-:Y:S02]  /*4e50*/  ISETP.GE.AND P2, PT, R0.reuse, R138, PT ;  /* 0x0000008a0000720c */ /* 0x040fe40003f46270 */
[-C--:B------:R-:W-:Y:S01]  /*4e60*/  ISETP.GE.AND P3, PT, R0, R119.reuse, PT ;  /* 0x000000770000720c */ /* 0x080fe20003f66270 */
[----:B------:R-:W-:Y:S01]  /*4e70*/  VIADD R0, R111, 0x49 ;  /* 0x000000496f007836 */ /* 0x000fe20000000000 */
[----:B------:R-:W-:-:S02]  /*4e80*/  ISETP.GE.AND P1, PT, R10, R119, PT ;  /* 0x000000770a00720c */ /* 0x000fc40003f26270 */
[----:B------:R-:W-:Y:S02]  /*4e90*/  FSEL R195, R79, -INF , !P5 ;  /* 0xff8000004fc37808 */ /* 0x000fe40006800000 */
        /* <DEDUP_REMOVED lines=9> */
[C---:B------:R-:W-:Y:S02]  /*4f30*/  ISETP.GE.AND P6, PT, R10.reuse, R138, PT ;  /* 0x0000008a0a00720c */ /* 0x040fe40003fc6270 */
[-C--:B------:R-:W-:Y:S01]  /*4f40*/  ISETP.GE.AND P5, PT, R10, R119.reuse, PT ;  /* 0x000000770a00720c */ /* 0x080fe20003fa6270 */
[----:B------:R-:W-:Y:S01]  /*4f50*/  VIADD R10, R111, 0x50 ;  /* 0x000000506f0a7836 */ /* 0x000fe20000000000 */
[----:B------:R-:W-:Y:S02]  /*4f60*/  FSEL R153, R153, -INF , !P1 ;  /* 0xff80000099997808 */ /* 0x000fe40004800000 */
[----:B------:R-:W-:Y:S02]  /*4f70*/  ISETP.GE.AND P1, PT, R0, R119, PT ;  /* 0x000000770000720c */ /* 0x000fe40003f26270 */
        /* <DEDUP_REMOVED lines=8> */
[-C--:B------:R-:W-:Y:S01]  /*5000*/  ISETP.GE.AND P5, PT, R0, R138.reuse, PT ;  /* 0x0000008a0000720c */ /* 0x080fe20003fa6270 */
[----:B------:R-:W-:Y:S01]  /*5010*/  VIADD R0, R111, 0x59 ;  /* 0x000000596f007836 */ /* 0x000fe20000000000 */
[----:B------:R-:W-:Y:S02]  /*5020*/  FSEL R151, R151, -INF , !P2 ;  /* 0xff80000097977808 */ /* 0x000fe40005000000 */
[----:B------:R-:W-:Y:S02]  /*5030*/  FSEL R149, R149, -INF , !P3 ;  /* 0xff80000095957808 */ /* 0x000fe40005800000 */
[----:B------:R-:W-:Y:S02]  /*5040*/  FSEL R93, R93, -INF , !P1 ;  /* 0xff8000005d5d7808 */ /* 0x000fe40004800000 */
[C---:B------:R-:W-:Y:S02]  /*5050*/  ISETP.GE.AND P2, PT, R10.reuse, R138, PT ;  /* 0x0000008a0a00720c */ /* 0x040fe40003f46270 */
[----:B------:R-:W-:Y:S01]  /*5060*/  ISETP.GE.AND P3, PT, R10, R119, PT ;  /* 0x000000770a00720c */ /* 0x000fe20003f66270 */
[----:B------:R-:W-:Y:S01]  /*5070*/  VIADD R10, R111, 0x60 ;  /* 0x000000606f0a7836 */ /* 0x000fe20000000000 */
[----:B------:R-:W-:-:S02]  /*5080*/  FSEL R145, R145, -INF , !P6 ;  /* 0xff80000091917808 */ /* 0x000fc40007000000 */
[----:B------:R-:W-:Y:S02]  /*5090*/  FMNMX3.FTZ R14, R93, R95, R21, !PT ;  /* 0x0000005f5d0e7276 */ /* 0x000fe40007810015 */
[-C--:B------:R-:W-:Y:S02]  /*50a0*/  ISETP.GE.AND P6, PT, R0, R138.reuse, PT ;  /* 0x0000008a0000720c */ /* 0x080fe40003fc6270 */
[----:B------:R-:W-:Y:S02]  /*50b0*/  FSEL R131, R131, -INF , !P2 ;  /* 0xff80000083837808 */ /* 0x000fe40005000000 */
[----:B------:R-:W-:Y:S02]  /*50c0*/  ISETP.GE.AND P2, PT, R10, R138, PT ;  /* 0x0000008a0a00720c */ /* 0x000fe40003f46270 */
[----:B------:R-:W-:Y:S02]  /*50d0*/  FMNMX3.FTZ R14, R14, R115, R25, !PT ;  /* 0x000000730e0e7276 */ /* 0x000fe40007810019 */
[----:B------:R-:W-:-:S02]  /*50e0*/  FSEL R129, R129, -INF , !P6 ;  /* 0xff80000081817808 */ /* 0x000fc40007000000 */
[----:B------:R-:W-:Y:S02]  /*50f0*/  FSEL R141, R141, -INF , !P3 ;  /* 0xff8000008d8d7808 */ /* 0x000fe40005800000 */
[C---:B------:R-:W-:Y:S02]  /*5100*/  ISETP.GE.AND P6, PT, R111.reuse, R138, PT ;  /* 0x0000008a6f00720c */ /* 0x040fe40003fc6270 */
[----:B------:R-:W-:Y:S01]  /*5110*/  ISETP.GE.AND P3, PT, R10, R119, PT ;  /* 0x000000770a00720c */ /* 0x000fe20003f66270 */
[----:B------:R-:W-:Y:S01]  /*5120*/  VIADD R10, R111, 0x68 ;  /* 0x000000686f0a7836 */ /* 0x000fe20000000000 */
[----:B------:R-:W-:Y:S02]  /*5130*/  FSEL R45, R4, -INF , !P2 ;  /* 0xff800000042d7808 */ /* 0x000fe40005000000 */
[----:B------:R-:W-:Y:S02]  /*5140*/  FMNMX3.FTZ R4, R14, R107, R85, !PT ;  /* 0x0000006b0e047276 */ /* 0x000fe40007810055 */
[----:B------:R-:W-:-:S02]  /*5150*/  FSEL R27, R92, -INF , !P6 ;  /* 0xff8000005c1b7808 */ /* 0x000fc40007000000 */
[----:B------:R-:W-:Y:S02]  /*5160*/  FSEL R127, R127, -INF , !P3 ;  /* 0xff8000007f7f7808 */ /* 0x000fe40005800000 */
[----:B------:R-:W-:Y:S02]  /*5170*/  FMNMX3.FTZ R4, R4, R89, R29, !PT ;  /* 0x0000005904047276 */ /* 0x000fe4000781001d */
[C---:B------:R-:W-:Y:S02]  /*5180*/  ISETP.GE.AND P2, PT, R10.reuse, R138, PT ;  /* 0x0000008a0a00720c */ /* 0x040fe40003f46270 */
[----:B------:R-:W-:Y:S02]  /*5190*/  ISETP.GE.AND P3, PT, R10, R119, PT ;  /* 0x000000770a00720c */ /* 0x000fe40003f66270 */
[----:B------:R-:W-:Y:S02]  /*51a0*/  FMNMX3.FTZ R10, R27, R15, R17, !PT ;  /* 0x0000000f1b0a7276 */ /* 0x000fe40007810011 */
[----:B------:R-:W-:-:S02]  /*51b0*/  FMNMX3.FTZ R4, R4, R207, R209, !PT ;  /* 0x000000cf04047276 */ /* 0x000fc400078100d1 */
[----:B------:R-:W-:Y:S02]  /*51c0*/  FSEL R147, R147, -INF , !P5 ;  /* 0xff80000093937808 */ /* 0x000fe40006800000 */
[----:B------:R-:W-:Y:S01]  /*51d0*/  ISETP.GE.AND P5, PT, R0, R119, PT ;  /* 0x000000770000720c */ /* 0x000fe20003fa6270 */
[----:B------:R-:W-:Y:S01]  /*51e0*/  VIADD R0, R111, 0x61 ;  /* 0x000000616f007836 */ /* 0x000fe20000000000 */
[----:B------:R-:W-:Y:S02]  /*51f0*/  FMNMX3.FTZ R10, R10, R19, R9, !PT ;  /* 0x000000130a0a7276 */ /* 0x000fe40007810009 */
[----:B------:R-:W-:Y:S02]  /*5200*/  FMNMX3.FTZ R4, R4, R211, R197, !PT ;  /* 0x000000d304047276 */ /* 0x000fe400078100c5 */
[----:B------:R-:W-:Y:S02]  /*5210*/  FMNMX3.FTZ R10, R10, R105, R11, !PT ;  /* 0x000000690a0a7276 */ /* 0x000fe4000781000b */
[----:B------:R-:W-:-:S02]  /*5220*/  FSEL R139, R139, -INF , !P5 ;  /* 0xff8000008b8b7808 */ /* 0x000fc40006800000 */
[C---:B------:R-:W-:Y:S02]  /*5230*/  ISETP.GE.AND P1, PT, R0.reuse, R138, PT ;  /* 0x0000008a0000720c */ /* 0x040fe40003f26270 */
        /* <DEDUP_REMOVED lines=13> */
[----:B------:R-:W-:Y:S02]  /*5310*/  FSEL R43, R12, -INF , !P2 ;  /* 0xff8000000c2b7808 */ /* 0x000fe40005000000 */
[C---:B------:R-:W-:Y:S02]  /*5320*/  ISETP.GE.AND P5, PT, R0.reuse, R138, PT ;  /* 0x0000008a0000720c */ /* 0x040fe40003fa6270 */
[----:B------:R-:W-:Y:S01]  /*5330*/  ISETP.GE.AND P2, PT, R0, R119, PT ;  /* 0x000000770000720c */ /* 0x000fe20003f46270 */
[----:B------:R-:W-:Y:S01]  /*5340*/  VIADD R0, R111, 0x71 ;  /* 0x000000716f007836 */ /* 0x000fe20000000000 */
[----:B------:R-:W-:Y:S02]  /*5350*/  FMNMX3.FTZ R4, R4, R151, R145, !PT ;  /* 0x0000009704047276 */ /* 0x000fe40007810091 */
[----:B------:R-:W-:Y:S02]  /*5360*/  FMNMX3.FTZ R10, R10, R57, R189, !PT ;  /* 0x000000390a0a7276 */ /* 0x000fe400078100bd */
[----:B------:R-:W-:-:S02]  /*5370*/  FMNMX3.FTZ R4, R4, R143, R141, !PT ;  /* 0x0000008f04047276 */ /* 0x000fc4000781008d */
[----:B------:R-:W-:Y:S02]  /*5380*/  FSEL R67, R67, -INF , !P3 ;  /* 0xff80000043437808 */ /* 0x000fe40005800000 */
[----:B------:R-:W-:Y:S02]  /*5390*/  FSEL R65, R65, -INF , !P1 ;  /* 0xff80000041417808 */ /* 0x000fe40004800000 */
[C---:B------:R-:W-:Y:S02]  /*53a0*/  ISETP.GE.AND P3, PT, R0.reuse, R138, PT ;  /* 0x0000008a0000720c */ /* 0x040fe40003f66270 */
[----:B------:R-:W-:Y:S01]  /*53b0*/  ISETP.GE.AND P1, PT, R0, R119, PT ;  /* 0x000000770000720c */ /* 0x000fe20003f26270 */
[C---:B------:R-:W-:Y:S01]  /*53c0*/  VIADD R0, R111.reuse, 0x78 ;  /* 0x000000786f007836 */ /* 0x040fe20000000000 */
[----:B------:R-:W-:Y:S01]  /*53d0*/  FMNMX3.FTZ R10, R10, R187, R161, !PT ;  /* 0x000000bb0a0a7276 */ /* 0x000fe200078100a1 */
[----:B------:R-:W-:Y:S01]  /*53e0*/  VIADD R111, R111, 0x79 ;  /* 0x000000796f6f7836 */ /* 0x000fe20000000000 */
[----:B------:R-:W-:-:S02]  /*53f0*/  FMNMX3.FTZ R4, R4, R139, R127, !PT ;  /* 0x0000008b04047276 */ /* 0x000fc4000781007f */
[----:B------:R-:W-:Y:S02]  /*5400*/  FMNMX3.FTZ R10, R10, R157, R159, !PT ;  /* 0x0000009d0a0a7276 */ /* 0x000fe4000781009f */
[----:B------:R-:W-:Y:S02]  /*5410*/  FSEL R63, R63, -INF , !P2 ;  /* 0xff8000003f3f7808 */ /* 0x000fe40005000000 */
[----:B------:R-:W-:Y:S02]  /*5420*/  ISETP.GE.AND P2, PT, R0, R119, PT ;  /* 0x000000770000720c */ /* 0x000fe40003f46270 */
[----:B------:R-:W-:Y:S02]  /*5430*/  FMNMX3.FTZ R4, R4, R125, R67, !PT ;  /* 0x0000007d04047276 */ /* 0x000fe40007810043 */
[----:B------:R-:W-:Y:S02]  /*5440*/  FMNMX3.FTZ R10, R10, R153, R149, !PT ;  /* 0x000000990a0a7276 */ /* 0x000fe40007810095 */
[----:B------:R-:W-:-:S02]  /*5450*/  FSEL R61, R61, -INF , !P1 ;  /* 0xff8000003d3d7808 */ /* 0x000fc40004800000 */
[----:B------:R-:W-:Y:S02]  /*5460*/  ISETP.GE.AND P1, PT, R111, R119, PT ;  /* 0x000000776f00720c */ /* 0x000fe40003f26270 */
[----:B------:R-:W-:Y:S02]  /*5470*/  FSEL R59, R59, -INF , !P2 ;  /* 0xff8000003b3b7808 */ /* 0x000fe40005000000 */
[----:B------:R-:W-:Y:S02]  /*5480*/  FMNMX3.FTZ R4, R4, R65, R63, !PT ;  /* 0x0000004104047276 */ /* 0x000fe4000781003f */
[----:B------:R-:W-:Y:S02]  /*5490*/  FMNMX3.FTZ R10, R10, R147, R131, !PT ;  /* 0x000000930a0a7276 */ /* 0x000fe40007810083 */
[----:B------:R-:W-:Y:S02]  /*54a0*/  FSEL R23, R23, -INF , !P1 ;  /* 0xff80000017177808 */ /* 0x000fe40004800000 */
[----:B------:R-:W-:-:S02]  /*54b0*/  FMNMX3.FTZ R4, R4, R61, R59, !PT ;  /* 0x0000003d04047276 */ /* 0x000fc4000781003b */
[----:B------:R-:W-:Y:S02]  /*54c0*/  ISETP.GE.AND P2, PT, R0, R138, PT ;  /* 0x0000008a0000720c */ /* 0x000fe40003f46270 */
[----:B------:R-:W-:Y:S02]  /*54d0*/  FMNMX3.FTZ R0, R10, R129, R45, !PT ;  /* 0x000000810a007276 */ /* 0x000fe4000781002d */
[----:B------:R-:W-:Y:S02]  /*54e0*/  FMNMX.FTZ R4, R23, R4, !PT ;  /* 0x0000000417047209 */ /* 0x000fe40007810000 */
[----:B------:R-:W-:Y:S02]  /*54f0*/  FSEL R42, R6, -INF , !P6 ;  /* 0xff800000062a7808 */ /* 0x000fe40007000000 */
[----:B------:R-:W-:Y:S02]  /*5500*/  FSEL R41, R13, -INF , !P5 ;  /* 0xff8000000d297808 */ /* 0x000fe40006800000 */
[----:B------:R-:W-:Y:S01]  /*5510*/  FMNMX3.FTZ R0, R0, R44, R43, !PT ;  /* 0x0000002c00007276 */ /* 0x000fe2000781002b */
[----:B------:R-:W1:Y:S01]  /*5520*/  SHFL.BFLY PT, R13, R4, 0x2, 0x1f ;  /* 0x0c401f00040d7f89 */ /* 0x000e6200000e0000 */
[----:B------:R-:W-:-:S02]  /*5530*/  ISETP.GE.AND P1, PT, R111, R138, PT ;  /* 0x0000008a6f00720c */ /* 0x000fc40003f26270 */
[----:B------:R-:W-:Y:S02]  /*5540*/  FSEL R40, R8, -INF , !P3 ;  /* 0xff80000008287808 */ /* 0x000fe40005800000 */
[----:B------:R-:W-:Y:S02]  /*5550*/  FSEL R39, R39, -INF , !P2 ;  /* 0xff80000027277808 */ /* 0x000fe40005000000 */
[----:B------:R-:W-:Y:S02]  /*5560*/  FMNMX3.FTZ R0, R0, R42, R41, !PT ;  /* 0x0000002a00007276 */ /* 0x000fe40007810029 */
[----:B------:R-:W-:Y:S02]  /*5570*/  FSEL R37, R37, -INF , !P1 ;  /* 0xff80000025257808 */ /* 0x000fe40004800000 */
[----:B------:R-:W-:Y:S02]  /*5580*/  FMNMX3.FTZ R0, R0, R40, R39, !PT ;  /* 0x0000002800007276 */ /* 0x000fe40007810027 */
[----:B------:R-:W-:-:S02]  /*5590*/  LEA R118, R118, UR4, 0x1 ;  /* 0x0000000476767c11 */ /* 0x000fc4000f8e08ff */
[----:B------:R-:W-:-:S03]  /*55a0*/  FMNMX.FTZ R31, R37, R0, !PT ;  /* 0x00000000251f7209 */ /* 0x000fc60007810000 */
[----:B------:R-:W-:Y:S01]  /*55b0*/  IMAD.IADD R116, R3, 0x1, R118 ;  /* 0x0000000103747824 */ /* 0x000fe200078e0276 */
[----:B------:R-:W-:Y:S04]  /*55c0*/  LDSM.16.MT88.4 R108, [R118+0x9000] ;  /* 0x00900000766c783b */ /* 0x000fe80000004200 */
[----:B------:R-:W2:Y:S01]  /*55d0*/  SHFL.BFLY PT, R6, R31, 0x2, 0x1f ;  /* 0x0c401f001f067f89 */ /* 0x000ea200000e0000 */
[----:B-1----:R-:W-:-:S03]  /*55e0*/  FMNMX.FTZ R13, R4, R13, !PT ;  /* 0x0000000d040d7209 */ /* 0x002fc60007810000 */
[----:B------:R-:W-:Y:S04]  /*55f0*/  LDSM.16.MT88.4 R100, [R116+0x9000] ;  /* 0x009000007464783b */ /* 0x000fe80000004200 */
[----:B------:R-:W1:Y:S04]  /*5600*/  SHFL.BFLY PT, R0, R13, 0x1, 0x1f ;  /* 0x0c201f000d007f89 */ /* 0x000e6800000e0000 */
[----:B------:R-:W-:Y:S04]  /*5610*/  LDSM.16.MT88.4 R76, [R118+0xd000] ;  /* 0x00d00000764c783b */ /* 0x000fe80000004200 */
[----:B------:R-:W-:Y:S01]  /*5620*/  LDSM.16.MT88.4 R52, [R118+0x9400] ;  /* 0x009400007634783b */ /* 0x000fe20000004200 */
[----:B--2---:R-:W-:-:S05]  /*5630*/  FMNMX.FTZ R6, R31, R6, !PT ;  /* 0x000000061f067209 */ /* 0x004fca0007810000 */
[----:B------:R-:W2:Y:S01]  /*5640*/  SHFL.BFLY PT, R5, R6, 0x1, 0x1f ;  /* 0x0c201f0006057f89 */ /* 0x000ea200000e0000 */
[----:B-1----:R-:W-:-:S04]  /*5650*/  FMNMX.FTZ R0, R13, R0, !PT ;  /* 0x000000000d007209 */ /* 0x002fc80007810000 */
[C---:B------:R-:W-:Y:S01]  /*5660*/  FSETP.NEU.FTZ.AND P1, PT, R0.reuse, -INF , PT ;  /* 0xff8000000000780b */ /* 0x040fe20003f3d000 */
[----:B-----5:R-:W-:-:S05]  /*5670*/  FMUL.FTZ R22, R0, UR6 ;  /* 0x0000000600167c20 */ /* 0x020fca0008410000 */
[----:B------:R-:W-:-:S05]  /*5680*/  FSEL R22, R22, RZ, P1 ;  /* 0x000000ff16167208 */ /* 0x000fca0000800000 */
[--C-:B------:R-:W-:Y:S01]  /*5690*/  FFMA.FTZ R34, R85, UR6, -R22.reuse ;  /* 0x0000000655227c23 */ /* 0x100fe20008010816 */
[--C-:B------:R-:W-:Y:S01]  /*56a0*/  FFMA.FTZ R133, R93, UR6, -R22.reuse ;  /* 0x000000065d857c23 */ /* 0x100fe20008010816 */
[----:B------:R-:W1:Y:S01]  /*56b0*/  LDSM.16.MT88.4 R84, [R116+0xb000] ;  /* 0x00b000007454783b */ /* 0x000e620000004200 */
[--C-:B------:R-:W-:Y:S01]  /*56c0*/  FFMA.FTZ R58, R95, UR6, -R22.reuse ;  /* 0x000000065f3a7c23 */ /* 0x100fe20008010816 */
[--C-:B------:R-:W-:Y:S01]  /*56d0*/  FFMA.FTZ R21, R21, UR6, -R22.reuse ;  /* 0x0000000615157c23 */ /* 0x100fe20008010816 */
[--C-:B------:R-:W-:Y:S01]  /*56e0*/  FFMA.FTZ R46, R115, UR6, -R22.reuse ;  /* 0x00000006732e7c23 */ /* 0x100fe20008010816 */
[----:B--2---:R-:W-:Y:S01]  /*56f0*/  FMNMX.FTZ R2, R6, R5, !PT ;  /* 0x0000000506027209 */ /* 0x004fe20007810000 */
[----:B------:R-:W2:Y:S01]  /*5700*/  LDSM.16.MT88.4 R92, [R118+0xb000] ;  /* 0x00b00000765c783b */ /* 0x000ea20000004200 */
[----:B------:R-:W-:Y:S01]  /*5710*/  MUFU.EX2 R133, R133 ;  /* 0x0000008500857308 */ /* 0x000fe20000000800 */
[--C-:B------:R-:W-:Y:S01]  /*5720*/  FFMA.FTZ R47, R25, UR6, -R22.reuse ;  /* 0x00000006192f7c23 */ /* 0x100fe20008010816 */
[C---:B------:R-:W-:Y:S01]  /*5730*/  FSETP.NEU.FTZ.AND P1, PT, R2.reuse, -INF , PT ;  /* 0xff8000000200780b */ /* 0x040fe20003f3d000 */
[----:B------:R-:W-:Y:S01]  /*5740*/  FMUL.FTZ R48, R2, UR6 ;  /* 0x0000000602307c20 */ /* 0x000fe20008410000 */
[----:B------:R-:W3:Y:S01]  /*5750*/  MUFU.EX2 R58, R58 ;  /* 0x0000003a003a7308 */ /* 0x000ee20000000800 */
[--C-:B------:R-:W-:Y:S01]  /*5760*/  FFMA.FTZ R36, R107, UR6, -R22.reuse ;  /* 0x000000066b247c23 */ /* 0x100fe20008010816 */
[--C-:B------:R-:W-:Y:S01]  /*5770*/  FFMA.FTZ R31, R89, UR6, -R22.reuse ;  /* 0x00000006591f7c23 */ /* 0x100fe20008010816 */
[--C-:B------:R-:W-:Y:S01]  /*5780*/  FFMA.FTZ R29, R29, UR6, -R22.reuse ;  /* 0x000000061d1d7c23 */ /* 0x100fe20008010816 */
[----:B------:R-:W-:Y:S01]  /*5790*/  FSEL R48, R48, RZ, P1 ;  /* 0x000000ff30307208 */ /* 0x000fe20000800000 */
[----:B------:R-:W-:Y:S01]  /*57a0*/  MUFU.EX2 R21, R21 ;  /* 0x0000001500157308 */ /* 0x000fe20000000800 */
[--C-:B------:R-:W-:Y:S01]  /*57b0*/  FFMA.FTZ R28, R207, UR6, -R22.reuse ;  /* 0x00000006cf1c7c23 */ /* 0x100fe20008010816 */
[--C-:B------:R-:W-:Y:S01]  /*57c0*/  FFMA.FTZ R3, R211, UR6, -R22.reuse ;  /* 0x00000006d3037c23 */ /* 0x100fe20008010816 */
[----:B------:R-:W-:Y:S01]  /*57d0*/  FFMA.FTZ R50, R51, UR6, -R22 ;  /* 0x0000000633327c23 */ /* 0x000fe20008010816 */
[--C-:B------:R-:W-:Y:S01]  /*57e0*/  FFMA.FTZ R135, R27, UR6, -R48.reuse ;  /* 0x000000061b877c23 */ /* 0x100fe20008010830 */
[--C-:B------:R-:W-:Y:S01]  /*57f0*/  FFMA.FTZ R60, R15, UR6, -R48.reuse ;  /* 0x000000060f3c7c23 */ /* 0x100fe20008010830 */
[--C-:B------:R-:W-:Y:S01]  /*5800*/  FFMA.FTZ R20, R17, UR6, -R48.reuse ;  /* 0x0000000611147c23 */ /* 0x100fe20008010830 */
[--C-:B------:R-:W-:Y:S01]  /*5810*/  FFMA.FTZ R49, R19, UR6, -R48.reuse ;  /* 0x0000000613317c23 */ /* 0x100fe20008010830 */
[----:B------:R-:W4:Y:S01]  /*5820*/  MUFU.EX2 R46, R46 ;  /* 0x0000002e002e7308 */ /* 0x000f220000000800 */
[--C-:B------:R-:W-:Y:S01]  /*5830*/  FFMA.FTZ R38, R9, UR6, -R48.reuse ;  /* 0x0000000609267c23 */ /* 0x100fe20008010830 */
[--C-:B------:R-:W-:Y:S01]  /*5840*/  FFMA.FTZ R33, R11, UR6, -R48.reuse ;  /* 0x000000060b217c23 */ /* 0x100fe20008010830 */
[----:B---3--:R-:W-:Y:S01]  /*5850*/  F2FP.BF16.F32.PACK_AB R69, R58, R133 ;  /* 0x000000853a45723e */ /* 0x008fe200000010ff */
[----:B------:R-:W-:Y:S01]  /*5860*/  MUFU.EX2 R135, R135 ;  /* 0x0000008700877308 */ /* 0x000fe20000000800 */
[----:B------:R-:W3:Y:S01]  /*5870*/  LDSM.16.MT88.4 R8, [R116+0xb400] ;  /* 0x00b400007408783b */ /* 0x000ee20000004200 */
[--C-:B------:R-:W-:Y:S01]  /*5880*/  FFMA.FTZ R35, R105, UR6, -R48.reuse ;  /* 0x0000000669237c23 */ /* 0x100fe20008010830 */
[--C-:B------:R-:W-:Y:S01]  /*5890*/  FFMA.FTZ R32, R7, UR6, -R48.reuse ;  /* 0x0000000607207c23 */ /* 0x100fe20008010830 */
[----:B------:R-:W5:Y:S01]  /*58a0*/  MUFU.EX2 R60, R60 ;  /* 0x0000003c003c7308 */ /* 0x000f620000000800 */
[----:B------:R-:W3:Y:S01]  /*58b0*/  LDSM.16.MT88.4 R12, [R118+0xb400] ;  /* 0x00b40000760c783b */ /* 0x000ee20000004200 */
[--C-:B------:R-:W-:Y:S01]  /*58c0*/  FFMA.FTZ R30, R205, UR6, -R48.reuse ;  /* 0x00000006cd1e7c23 */ /* 0x100fe20008010830 */
[----:B------:R-:W-:Y:S01]  /*58d0*/  FFMA.FTZ R56, R57, UR6, -R48 ;  /* 0x0000000639387c23 */ /* 0x000fe20008010830 */
[----:B------:R-:W-:Y:S01]  /*58e0*/  MUFU.EX2 R20, R20 ;  /* 0x0000001400147308 */ /* 0x000fe20000000800 */
[----:B------:R-:W3:Y:S01]  /*58f0*/  LDSM.16.MT88.4 R16, [R116+0xd000] ;  /* 0x00d000007410783b */ /* 0x000ee20000004200 */
[----:B----4-:R-:W-:Y:S01]  /*5900*/  F2FP.BF16.F32.PACK_AB R71, R46, R21 ;  /* 0x000000152e47723e */ /* 0x010fe200000010ff */
[----:B------:R-:W-:Y:S01]  /*5910*/  FFMA.FTZ R193, R193, UR6, -R22 ;  /* 0x00000006c1c17c23 */ /* 0x000fe20008010816 */
[----:B------:R-:W4:Y:S01]  /*5920*/  MUFU.EX2 R49, R49 ;  /* 0x0000003100317308 */ /* 0x000f220000000800 */
[----:B------:R-:W3:Y:S01]  /*5930*/  LDSM.16.MT88.4 R24, [R116+0x9400] ;  /* 0x009400007418783b */ /* 0x000ee20000004200 */
[----:B------:R-:W-:Y:S01]  /*5940*/  FFMA.FTZ R191, R191, UR6, -R48 ;  /* 0x00000006bfbf7c23 */ /* 0x000fe20008010830 */
[--C-:B------:R-:W-:Y:S01]  /*5950*/  FFMA.FTZ R66, R155, UR6, -R22.reuse ;  /* 0x000000069b427c23 */ /* 0x100fe20008010816 */
[----:B------:R-:W-:Y:S01]  /*5960*/  MUFU.EX2 R47, R47 ;  /* 0x0000002f002f7308 */ /* 0x000fe20000000800 */
[----:B------:R-:W-:Y:S01]  /*5970*/  FFMA.FTZ R62, R151, UR6, -R22 ;  /* 0x00000006973e7c23 */ /* 0x000fe20008010816 */
[----:B-----5:R-:W-:Y:S01]  /*5980*/  F2FP.BF16.F32.PACK_AB R68, R60, R135 ;  /* 0x000000873c44723e */ /* 0x020fe200000010ff */
[--C-:B------:R-:W-:Y:S01]  /*5990*/  FFMA.FTZ R124, R157, UR6, -R48.reuse ;  /* 0x000000069d7c7c23 */ /* 0x100fe20008010830 */
[----:B------:R-:W5:Y:S01]  /*59a0*/  MUFU.EX2 R36, R36 ;  /* 0x0000002400247308 */ /* 0x000f620000000800 */
[----:B------:R-:W-:Y:S01]  /*59b0*/  FFMA.FTZ R64, R153, UR6, -R48 ;  /* 0x0000000699407c23 */ /* 0x000fe20008010830 */
[--C-:B------:R-:W-:Y:S01]  /*59c0*/  FFMA.FTZ R185, R185, UR6, -R22.reuse ;  /* 0x00000006b9b97c23 */ /* 0x100fe20008010816 */
[----:B------:R-:W-:Y:S01]  /*59d0*/  FFMA.FTZ R163, R163, UR6, -R22 ;  /* 0x00000006a3a37c23 */ /* 0x000fe20008010816 */
[----:B------:R-:W-:Y:S01]  /*59e0*/  MUFU.EX2 R34, R34 ;  /* 0x0000002200227308 */ /* 0x000fe20000000800 */
[--C-:B------:R-:W-:Y:S01]  /*59f0*/  FFMA.FTZ R161, R161, UR6, -R48.reuse ;  /* 0x00000006a1a17c23 */ /* 0x100fe20008010830 */
[----:B----4-:R-:W-:Y:S01]  /*5a00*/  F2FP.BF16.F32.PACK_AB R70, R49, R20 ;  /* 0x000000143146723e */ /* 0x010fe200000010ff */
[----:B------:R-:W-:Y:S01]  /*5a10*/  FFMA.FTZ R159, R159, UR6, -R48 ;  /* 0x000000069f9f7c23 */ /* 0x000fe20008010830 */
[----:B------:R-:W4:Y:S01]  /*5a20*/  MUFU.EX2 R31, R31 ;  /* 0x0000001f001f7308 */ /* 0x000f220000000800 */
[--C-:B------:R-:W-:Y:S01]  /*5a30*/  FFMA.FTZ R128, R145, UR6, -R22.reuse ;  /* 0x0000000691807c23 */ /* 0x100fe20008010816 */
[--C-:B------:R-:W-:Y:S01]  /*5a40*/  FFMA.FTZ R126, R141, UR6, -R22.reuse ;  /* 0x000000068d7e7c23 */ /* 0x100fe20008010816 */
[----:B------:R-:W-:Y:S01]  /*5a50*/  FFMA.FTZ R139, R139, UR6, -R22 ;  /* 0x000000068b8b7c23 */ /* 0x000fe20008010816 */
[----:B------:R-:W-:Y:S01]  /*5a60*/  MUFU.EX2 R38, R38 ;  /* 0x0000002600267308 */ /* 0x000fe20000000800 */
[C---:B-1----:R-:W-:Y:S01]  /*5a70*/  HMMA.16816.F32.BF16 R88, R68.reuse, R84, RZ ;  /* 0x000000544458723c */ /* 0x042fe200000418ff */
[----:B-----5:R-:W-:Y:S01]  /*5a80*/  F2FP.BF16.F32.PACK_AB R5, R36, R47 ;  /* 0x0000002f2405723e */ /* 0x020fe200000010ff */
[--C-:B------:R-:W-:Y:S01]  /*5a90*/  FFMA.FTZ R132, R149, UR6, -R48.reuse ;  /* 0x0000000695847c23 */ /* 0x100fe20008010830 */
[----:B------:R-:W1:Y:S01]  /*5aa0*/  MUFU.EX2 R35, R35 ;  /* 0x0000002300237308 */ /* 0x000e620000000800 */
[--C-:B------:R-:W-:Y:S01]  /*5ab0*/  FFMA.FTZ R130, R131, UR6, -R48.reuse ;  /* 0x0000000683827c23 */ /* 0x100fe20008010830 */
[----:B------:R-:W-:Y:S01]  /*5ac0*/  FFMA.FTZ R129, R129, UR6, -R48 ;  /* 0x0000000681817c23 */ /* 0x000fe20008010830 */
[----:B------:R-:W-:Y:S01]  /*5ad0*/  FFMA.FTZ R143, R143, UR6, -R22 ;  /* 0x000000068f8f7c23 */ /* 0x000fe20008010816 */
[----:B------:R-:W-:Y:S01]  /*5ae0*/  MUFU.EX2 R33, R33 ;  /* 0x0000002100217308 */ /* 0x000fe20000000800 */
[C---:B------:R-:W-:Y:S01]  /*5af0*/  HMMA.16816.F32.BF16 R84, R68.reuse, R86, RZ ;  /* 0x000000564454723c */ /* 0x040fe200000418ff */
[----:B----4-:R-:W-:Y:S01]  /*5b00*/  F2FP.BF16.F32.PACK_AB R7, R31, R34 ;  /* 0x000000221f07723e */ /* 0x010fe200000010ff */
[----:B------:R-:W-:Y:S01]  /*5b10*/  FFMA.FTZ R147, R147, UR6, -R48 ;  /* 0x0000000693937c23 */ /* 0x000fe20008010830 */
[----:B------:R-:W4:Y:S01]  /*5b20*/  MUFU.EX2 R32, R32 ;  /* 0x0000002000207308 */ /* 0x000f220000000800 */
[----:B------:R-:W-:Y:S01]  /*5b30*/  FADD.FTZ R58, R133, R58 ;  /* 0x0000003a853a7221 */ /* 0x000fe20000010000 */
[--C-:B------:R-:W-:Y:S01]  /*5b40*/  FFMA.FTZ R140, R127, UR6, -R22.reuse ;  /* 0x000000067f8c7c23 */ /* 0x100fe20008010816 */
[--C-:B------:R-:W-:Y:S01]  /*5b50*/  FFMA.FTZ R134, R125, UR6, -R22.reuse ;  /* 0x000000067d867c23 */ /* 0x100fe20008010816 */
[----:B------:R-:W-:Y:S01]  /*5b60*/  MUFU.EX2 R29, R29 ;  /* 0x0000001d001d7308 */ /* 0x000fe20000000800 */
[C---:B--2---:R-:W-:Y:S01]  /*5b70*/  HMMA.16816.F32.BF16 R96, R68.reuse, R92, RZ ;  /* 0x0000005c4460723c */ /* 0x044fe200000418ff */
[----:B-1----:R-:W-:Y:S01]  /*5b80*/  F2FP.BF16.F32.PACK_AB R4, R35, R38 ;  /* 0x000000262304723e */ /* 0x002fe200000010ff */
[--C-:B------:R-:W-:Y:S01]  /*5b90*/  FFMA.FTZ R127, R67, UR6, -R22.reuse ;  /* 0x00000006437f7c23 */ /* 0x100fe20008010816 */
[----:B------:R-:W1:Y:S01]  /*5ba0*/  MUFU.EX2 R28, R28 ;  /* 0x0000001c001c7308 */ /* 0x000e620000000800 */
[----:B------:R-:W-:Y:S01]  /*5bb0*/  FFMA.FTZ R125, R65, UR6, -R22 ;  /* 0x00000006417d7c23 */ /* 0x000fe20008010816 */
[----:B------:R-:W-:Y:S01]  /*5bc0*/  FADD.FTZ R135, R135, R60 ;  /* 0x0000003c87877221 */ /* 0x000fe20000010000 */
[--C-:B------:R-:W-:Y:S01]  /*5bd0*/  FFMA.FTZ R65, R63, UR6, -R22.reuse ;  /* 0x000000063f417c23 */ /* 0x100fe20008010816 */
[----:B------:R-:W-:Y:S01]  /*5be0*/  MUFU.EX2 R3, R3 ;  /* 0x0000000300037308 */ /* 0x000fe20000000800 */
[----:B------:R-:W-:Y:S01]  /*5bf0*/  HMMA.16816.F32.BF16 R92, R68, R94, RZ ;  /* 0x0000005e445c723c */ /* 0x000fe200000418ff */
[----:B----4-:R-:W-:Y:S01]  /*5c00*/  F2FP.BF16.F32.PACK_AB R6, R32, R33 ;  /* 0x000000212006723e */ /* 0x010fe200000010ff */
[--C-:B------:R-:W-:Y:S01]  /*5c10*/  FFMA.FTZ R61, R61, UR6, -R22.reuse ;  /* 0x000000063d3d7c23 */ /* 0x100fe20008010816 */
[----:B------:R-:W-:Y:S01]  /*5c20*/  MUFU.EX2 R30, R30 ;  /* 0x0000001e001e7308 */ /* 0x000fe20000000800 */
[--C-:B------:R-:W-:Y:S01]  /*5c30*/  FFMA.FTZ R59, R59, UR6, -R22.reuse ;  /* 0x000000063b3b7c23 */ /* 0x100fe20008010816 */
[----:B------:R-:W-:Y:S01]  /*5c40*/  FFMA.FTZ R63, R23, UR6, -R22 ;  /* 0x00000006173f7c23 */ /* 0x000fe20008010816 */
[--C-:B------:R-:W-:Y:S01]  /*5c50*/  FFMA.FTZ R37, R37, UR6, -R48.reuse ;  /* 0x0000000625257c23 */ /* 0x100fe20008010830 */
[----:B------:R-:W-:Y:S01]  /*5c60*/  MUFU.EX2 R51, R193 ;  /* 0x000000c100337308 */ /* 0x000fe20000000800 */
[C---:B---3--:R-:W-:Y:S01]  /*5c70*/  HMMA.16816.F32.BF16 R88, R4.reuse, R8, R88 ;  /* 0x000000080458723c */ /* 0x048fe20000041858 */
[--C-:B------:R-:W-:Y:S01]  /*5c80*/  FFMA.FTZ R40, R40, UR6, -R48.reuse ;  /* 0x0000000628287c23 */ /* 0x100fe20008010830 */
[----:B------:R-:W-:Y:S01]  /*5c90*/  FFMA.FTZ R39, R39, UR6, -R48 ;  /* 0x0000000627277c23 */ /* 0x000fe20008010830 */
[----:B------:R-:W-:Y:S04]  /*5ca0*/  MUFU.EX2 R50, R50 ;  /* 0x0000003200327308 */ /* 0x000fe80000000800 */
[----:B------:R-:W-:Y:S01]  /*5cb0*/  MUFU.EX2 R57, R191 ;  /* 0x000000bf00397308 */ /* 0x000fe20000000800 */
[C---:B------:R-:W-:Y:S01]  /*5cc0*/  HMMA.16816.F32.BF16 R84, R4.reuse, R10, R84 ;  /* 0x0000000a0454723c */ /* 0x040fe20000041854 */
[----:B------:R-:W2:Y:S02]  /*5cd0*/  LDSM.16.MT88.4 R8, [R116+0xd400] ;  /* 0x00d400007408783b */ /* 0x000ea40000004200 */
[----:B------:R-:W-:Y:S04]  /*5ce0*/  MUFU.EX2 R56, R56 ;  /* 0x0000003800387308 */ /* 0x000fe80000000800 */
[----:B------:R-:W-:Y:S01]  /*5cf0*/  MUFU.EX2 R155, R185 ;  /* 0x000000b9009b7308 */ /* 0x000fe20000000800 */
[C---:B------:R-:W-:Y:S03]  /*5d00*/  HMMA.16816.F32.BF16 R96, R4.reuse, R12, R96 ;  /* 0x0000000c0460723c */ /* 0x040fe60000041860 */
[----:B------:R-:W-:Y:S04]  /*5d10*/  MUFU.EX2 R66, R66 ;  /* 0x0000004200427308 */ /* 0x000fe80000000800 */
[----:B------:R-:W-:Y:S01]  /*5d20*/  MUFU.EX2 R151, R163 ;  /* 0x000000a300977308 */ /* 0x000fe20000000800 */
[----:B------:R-:W-:Y:S01]  /*5d30*/  HMMA.16816.F32.BF16 R92, R4, R14, R92 ;  /* 0x0000000e045c723c */ /* 0x000fe2000004185c */
[----:B------:R-:W3:Y:S02]  /*5d40*/  LDSM.16.MT88.4 R12, [R118+0xd400] ;  /* 0x00d40000760c783b */ /* 0x000ee40000004200 */
[----:B------:R-:W-:Y:S04]  /*5d50*/  MUFU.EX2 R62, R62 ;  /* 0x0000003e003e7308 */ /* 0x000fe80000000800 */
[----:B------:R-:W-:Y:S01]  /*5d60*/  MUFU.EX2 R157, R161 ;  /* 0x000000a1009d7308 */ /* 0x000fe20000000800 */
[C---:B------:R-:W-:Y:S03]  /*5d70*/  HMMA.16816.F32.BF16 R112, R68.reuse, R108, RZ ;  /* 0x0000006c4470723c */ /* 0x040fe600000418ff */
        /* <DEDUP_REMOVED lines=20> */
[----:B------:R-:W-:Y:S01]  /*5ec0*/  HMMA.16816.F32.BF16 R68, R68, R18, RZ ;  /* 0x000000124444723c */ /* 0x000fe200000418ff */
[----:B------:R-:W-:Y:S02]  /*5ed0*/  LDSM.16.MT88.4 R16, [R118+0xa400] ;  /* 0x00a400007610783b */ /* 0x000fe40000004200 */
[----:B------:R-:W-:Y:S04]  /*5ee0*/  MUFU.EX2 R59, R59 ;  /* 0x0000003b003b7308 */ /* 0x000fe80000000800 */
[----:B------:R-:W-:Y:S01]  /*5ef0*/  MUFU.EX2 R188, R63 ;  /* 0x0000003f00bc7308 */ /* 0x000fe20000000800 */
[C---:B------:R-:W-:Y:S01]  /*5f00*/  HMMA.16816.F32.BF16 R104, R4.reuse, R24, R104 ;  /* 0x000000180468723c */ /* 0x040fe20000041868 */
[----:B------:R-:W-:Y:S01]  /*5f10*/  FFMA.FTZ R24, R209, UR6, -R22 ;  /* 0x00000006d1187c23 */ /* 0x000fe20008010816 */
[--C-:B------:R-:W-:Y:S01]  /*5f20*/  FFMA.FTZ R25, R203, UR6, -R48.reuse ;  /* 0x00000006cb197c23 */ /* 0x100fe20008010830 */
[----:B------:R-:W-:Y:S04]  /*5f30*/  MUFU.EX2 R37, R37 ;  /* 0x0000002500257308 */ /* 0x000fe80000000800 */
[----:B------:R-:W4:Y:S01]  /*5f40*/  MUFU.EX2 R24, R24 ;  /* 0x0000001800187308 */ /* 0x000f220000000800 */
[C---:B--2---:R-:W-:Y:S03]  /*5f50*/  HMMA.16816.F32.BF16 R72, R4.reuse, R8, R72 ;  /* 0x000000080448723c */ /* 0x044fe60000041848 */
[----:B------:R-:W-:Y:S05]  /*5f60*/  MUFU.EX2 R25, R25 ;  /* 0x0000001900197308 */ /* 0x000fea0000000800 */
[C---:B------:R-:W-:Y:S01]  /*5f70*/  HMMA.16816.F32.BF16 R68, R4.reuse, R10, R68 ;  /* 0x0000000a0444723c */ /* 0x040fe20000041844 */
[----:B------:R-:W2:Y:S07]  /*5f80*/  LDSM.16.MT88.4 R8, [R116+0x9800] ;  /* 0x009800007408783b */ /* 0x000eae0000004200 */
[----:B------:R-:W-:Y:S01]  /*5f90*/  HMMA.16816.F32.BF16 R100, R4, R26, R100 ;  /* 0x0000001a0464723c */ /* 0x000fe20000041864 */
[--C-:B------:R-:W-:Y:S01]  /*5fa0*/  FFMA.FTZ R27, R199, UR6, -R48.reuse ;  /* 0x00000006c71b7c23 */ /* 0x100fe20008010830 */
[----:B------:R-:W-:-:S05]  /*5fb0*/  FFMA.FTZ R26, R201, UR6, -R48 ;  /* 0x00000006c91a7c23 */ /* 0x000fca0008010830 */
[----:B------:R-:W5:Y:S01]  /*5fc0*/  MUFU.EX2 R27, R27 ;  /* 0x0000001b001b7308 */ /* 0x000f620000000800 */
[C---:B---3--:R-:W-:Y:S03]  /*5fd0*/  HMMA.16816.F32.BF16 R80, R4.reuse, R12, R80 ;  /* 0x0000000c0450723c */ /* 0x048fe60000041850 */
[----:B------:R-:W3:Y:S05]  /*5fe0*/  MUFU.EX2 R26, R26 ;  /* 0x0000001a001a7308 */ /* 0x000eea0000000800 */
[C---:B------:R-:W-:Y:S01]  /*5ff0*/  HMMA.16816.F32.BF16 R76, R4.reuse, R14, R76 ;  /* 0x0000000e044c723c */ /* 0x040fe2000004184c */
[----:B------:R-:W2:Y:S07]  /*6000*/  LDSM.16.MT88.4 R12, [R118+0x9800] ;  /* 0x00980000760c783b */ /* 0x000eae0000004200 */
[----:B------:R-:W-:Y:S01]  /*6010*/  HMMA.16816.F32.BF16 R112, R4, R52, R112 ;  /* 0x000000340470723c */ /* 0x000fe20000041870 */
[--C-:B------:R-:W-:Y:S01]  /*6020*/  FFMA.FTZ R53, R189, UR6, -R48.reuse ;  /* 0x00000006bd357c23 */ /* 0x100fe20008010830 */
[----:B------:R-:W-:-:S05]  /*6030*/  FFMA.FTZ R52, R187, UR6, -R48 ;  /* 0x00000006bb347c23 */ /* 0x000fca0008010830 */
[----:B------:R-:W-:Y:S01]  /*6040*/  MUFU.EX2 R53, R53 ;  /* 0x0000003500357308 */ /* 0x000fe20000000800 */
[----:B------:R-:W-:Y:S01]  /*6050*/  HMMA.16816.F32.BF16 R108, R4, R54, R108 ;  /* 0x00000036046c723c */ /* 0x000fe2000004186c */
[----:B-1----:R-:W-:Y:S01]  /*6060*/  F2FP.BF16.F32.PACK_AB R5, R28, R29 ;  /* 0x0000001d1c05723e */ /* 0x002fe200000010ff */
[--C-:B------:R-:W-:Y:S01]  /*6070*/  FFMA.FTZ R55, R197, UR6, -R22.reuse ;  /* 0x00000006c5377c23 */ /* 0x100fe20008010816 */
[----:B----4-:R-:W-:Y:S01]  /*6080*/  F2FP.BF16.F32.PACK_AB R7, R3, R24 ;  /* 0x000000180307723e */ /* 0x010fe200000010ff */
[----:B------:R-:W-:Y:S01]  /*6090*/  FFMA.FTZ R54, R195, UR6, -R22 ;  /* 0x00000006c3367c23 */ /* 0x000fe20008010816 */
[----:B-----5:R-:W-:Y:S01]  /*60a0*/  F2FP.BF16.F32.PACK_AB R4, R27, R30 ;  /* 0x0000001e1b04723e */ /* 0x020fe200000010ff */
[----:B------:R-:W-:Y:S01]  /*60b0*/  MUFU.EX2 R52, R52 ;  /* 0x0000003400347308 */ /* 0x000fe20000000800 */
[----:B---3--:R-:W-:-:S03]  /*60c0*/  F2FP.BF16.F32.PACK_AB R6, R25, R26 ;  /* 0x0000001a1906723e */ /* 0x008fc600000010ff */
[----:B------:R-:W-:Y:S04]  /*60d0*/  MUFU.EX2 R55, R55 ;  /* 0x0000003700377308 */ /* 0x000fe80000000800 */
[C---:B--2---:R-:W-:Y:S01]  /*60e0*/  HMMA.16816.F32.BF16 R104, R4.reuse, R8, R104 ;  /* 0x000000080468723c */ /* 0x044fe20000041868 */
[----:B------:R-:W1:Y:S07]  /*60f0*/  MUFU.EX2 R54, R54 ;  /* 0x0000003600367308 */ /* 0x000e6e0000000800 */
[C---:B------:R-:W-:Y:S01]  /*6100*/  HMMA.16816.F32.BF16 R100, R4.reuse, R10, R100 ;  /* 0x0000000a0464723c */ /* 0x040fe20000041864 */
[----:B------:R-:W2:Y:S07]  /*6110*/  LDSM.16.MT88.4 R8, [R116+0xb800] ;  /* 0x00b800007408783b */ /* 0x000eae0000004200 */
[C---:B------:R-:W-:Y:S08]  /*6120*/  HMMA.16816.F32.BF16 R112, R4.reuse, R12, R112 ;  /* 0x0000000c0470723c */ /* 0x040ff00000041870 */
[C---:B------:R-:W-:Y:S01]  /*6130*/  HMMA.16816.F32.BF16 R108, R4.reuse, R14, R108 ;  /* 0x0000000e046c723c */ /* 0x040fe2000004186c */
[----:B------:R-:W3:Y:S07]  /*6140*/  LDSM.16.MT88.4 R12, [R118+0xb800] ;  /* 0x00b80000760c783b */ /* 0x000eee0000004200 */
[C---:B--2---:R-:W-:Y:S08]  /*6150*/  HMMA.16816.F32.BF16 R88, R4.reuse, R8, R88 ;  /* 0x000000080458723c */ /* 0x044ff00000041858 */
[C---:B------:R-:W-:Y:S01]  /*6160*/  HMMA.16816.F32.BF16 R84, R4.reuse, R10, R84 ;  /* 0x0000000a0454723c */ /* 0x040fe20000041854 */
[----:B------:R-:W2:Y:S07]  /*6170*/  LDSM.16.MT88.4 R8, [R116+0xd800] ;  /* 0x00d800007408783b */ /* 0x000eae0000004200 */
[C---:B---3--:R-:W-:Y:S08]  /*6180*/  HMMA.16816.F32.BF16 R96, R4.reuse, R12, R96 ;  /* 0x0000000c0460723c */ /* 0x048ff00000041860 */
[C---:B------:R-:W-:Y:S01]  /*6190*/  HMMA.16816.F32.BF16 R92, R4.reuse, R14, R92 ;  /* 0x0000000e045c723c */ /* 0x040fe2000004185c */
[----:B------:R-:W3:Y:S07]  /*61a0*/  LDSM.16.MT88.4 R12, [R118+0xd800] ;  /* 0x00d80000760c783b */ /* 0x000eee0000004200 */
[C---:B--2---:R-:W-:Y:S08]  /*61b0*/  HMMA.16816.F32.BF16 R72, R4.reuse, R8, R72 ;  /* 0x000000080448723c */ /* 0x044ff00000041848 */
[C---:B------:R-:W-:Y:S01]  /*61c0*/  HMMA.16816.F32.BF16 R68, R4.reuse, R10, R68 ;  /* 0x0000000a0444723c */ /* 0x040fe20000041844 */
[----:B------:R-:W2:Y:S07]  /*61d0*/  LDSM.16.MT88.4 R8, [R116+0x9c00] ;  /* 0x009c00007408783b */ /* 0x000eae0000004200 */
[C---:B---3--:R-:W-:Y:S08]  /*61e0*/  HMMA.16816.F32.BF16 R80, R4.reuse, R12, R80 ;  /* 0x0000000c0450723c */ /* 0x048ff00000041850 */
[----:B------:R-:W-:Y:S01]  /*61f0*/  HMMA.16816.F32.BF16 R76, R4, R14, R76 ;  /* 0x0000000e044c723c */ /* 0x000fe2000004184c */
[----:B------:R-:W3:Y:S01]  /*6200*/  LDSM.16.MT88.4 R12, [R118+0x9c00] ;  /* 0x009c0000760c783b */ /* 0x000ee20000004200 */
[----:B-1----:R-:W-:-:S02]  /*6210*/  F2FP.BF16.F32.PACK_AB R5, R54, R55 ;  /* 0x000000373605723e */ /* 0x002fc400000010ff */
[----:B------:R-:W-:Y:S02]  /*6220*/  F2FP.BF16.F32.PACK_AB R7, R50, R51 ;  /* 0x000000333207723e */ /* 0x000fe400000010ff */
[----:B------:R-:W-:Y:S02]  /*6230*/  F2FP.BF16.F32.PACK_AB R4, R56, R57 ;  /* 0x000000393804723e */ /* 0x000fe400000010ff */
[----:B------:R-:W-:-:S07]  /*6240*/  F2FP.BF16.F32.PACK_AB R6, R52, R53 ;  /* 0x000000353406723e */ /* 0x000fce00000010ff */
[C---:B--2---:R-:W-:Y:S08]  /*6250*/  HMMA.16816.F32.BF16 R104, R4.reuse, R8, R104 ;  /* 0x000000080468723c */ /* 0x044ff00000041868 */
[C---:B------:R-:W-:Y:S01]  /*6260*/  HMMA.16816.F32.BF16 R100, R4.reuse, R10, R100 ;  /* 0x0000000a0464723c */ /* 0x040fe20000041864 */
[----:B------:R-:W1:Y:S07]  /*6270*/  LDSM.16.MT88.4 R8, [R116+0xbc00] ;  /* 0x00bc00007408783b */ /* 0x000e6e0000004200 */
[C---:B---3--:R-:W-:Y:S08]  /*6280*/  HMMA.16816.F32.BF16 R112, R4.reuse, R12, R112 ;  /* 0x0000000c0470723c */ /* 0x048ff00000041870 */
        /* <DEDUP_REMOVED lines=13> */
[----:B------:R-:W2:Y:S01]  /*6360*/  LDSM.16.MT88.4 R12, [R118+0xa000] ;  /* 0x00a00000760c783b */ /* 0x000ea20000004200 */
[----:B------:R-:W-:-:S02]  /*6370*/  F2FP.BF16.F32.PACK_AB R5, R66, R155 ;  /* 0x0000009b4205723e */ /* 0x000fc400000010ff */
[----:B------:R-:W-:Y:S02]  /*6380*/  F2FP.BF16.F32.PACK_AB R7, R62, R151 ;  /* 0x000000973e07723e */ /* 0x000fe400000010ff */
[----:B------:R-:W-:Y:S02]  /*6390*/  F2FP.BF16.F32.PACK_AB R4, R124, R157 ;  /* 0x0000009d7c04723e */ /* 0x000fe400000010ff */
[----:B------:R-:W-:-:S07]  /*63a0*/  F2FP.BF16.F32.PACK_AB R6, R64, R153 ;  /* 0x000000994006723e */ /* 0x000fce00000010ff */
        /* <DEDUP_REMOVED lines=33> */
[----:B------:R-:W-:Y:S07]  /*65c0*/  LDSM.16.MT88.4 R16, [R118+0xc800] ;  /* 0x00c800007610783b */ /* 0x000fee0000004200 */
[C---:B-1----:R-:W-:Y:S08]  /*65d0*/  HMMA.16816.F32.BF16 R72, R4.reuse, R8, R72 ;  /* 0x000000080448723c */ /* 0x042ff00000041848 */
[C---:B------:R-:W-:Y:S01]  /*65e0*/  HMMA.16816.F32.BF16 R68, R4.reuse, R10, R68 ;  /* 0x0000000a0444723c */ /* 0x040fe20000041844 */
[----:B------:R-:W1:Y:S07]  /*65f0*/  LDSM.16.MT88.4 R8, [R118+0xa800] ;  /* 0x00a800007608783b */ /* 0x000e6e0000004200 */
[----:B--2---:R-:W-:Y:S01]  /*6600*/  HMMA.16816.F32.BF16 R80, R4, R12, R80 ;  /* 0x0000000c0450723c */ /* 0x004fe20000041850 */
[----:B------:R-:W-:Y:S01]  /*6610*/  FADD.FTZ R13, R21, R58 ;  /* 0x0000003a150d7221 */ /* 0x000fe20000010000 */
[----:B------:R-:W-:Y:S01]  /*6620*/  FADD.FTZ R12, R20, R135 ;  /* 0x00000087140c7221 */ /* 0x000fe20000010000 */
[----:B------:R-:W-:Y:S01]  /*6630*/  MUFU.EX2 R58, R140 ;  /* 0x0000008c003a7308 */ /* 0x000fe20000000800 */
[----:B------:R-:W2:Y:S02]  /*6640*/  LDSM.16.MT88.4 R20, [R116+0xa800] ;  /* 0x00a800007414783b */ /* 0x000ea40000004200 */
[----:B------:R-:W-:-:S02]  /*6650*/  FADD.FTZ R49, R49, R12 ;  /* 0x0000000c31317221 */ /* 0x000fc40000010000 */
[----:B------:R-:W-:Y:S01]  /*6660*/  HMMA.16816.F32.BF16 R76, R4, R14, R76 ;  /* 0x0000000e044c723c */ /* 0x000fe2000004184c */
[--C-:B------:R-:W-:Y:S01]  /*6670*/  FFMA.FTZ R14, R45, UR6, -R48.reuse ;  /* 0x000000062d0e7c23 */ /* 0x100fe20008010830 */
[--C-:B------:R-:W-:Y:S01]  /*6680*/  FFMA.FTZ R7, R44, UR6, -R48.reuse ;  /* 0x000000062c077c23 */ /* 0x100fe20008010830 */
[--C-:B------:R-:W-:Y:S01]  /*6690*/  FFMA.FTZ R5, R43, UR6, -R48.reuse ;  /* 0x000000062b057c23 */ /* 0x100fe20008010830 */
[--C-:B------:R-:W-:Y:S01]  /*66a0*/  FFMA.FTZ R6, R42, UR6, -R48.reuse ;  /* 0x000000062a067c23 */ /* 0x100fe20008010830 */
[----:B------:R-:W-:Y:S01]  /*66b0*/  FADD.FTZ R4, R46, R13 ;  /* 0x0000000d2e047221 */ /* 0x000fe20000010000 */
[----:B------:R-:W-:Y:S01]  /*66c0*/  FFMA.FTZ R46, R41, UR6, -R48 ;  /* 0x00000006292e7c23 */ /* 0x000fe20008010830 */
[----:B------:R-:W3:Y:S01]  /*66d0*/  MUFU.EX2 R45, R125 ;  /* 0x0000007d002d7308 */ /* 0x000ee20000000800 */
[----:B------:R-:W-:Y:S01]  /*66e0*/  FADD.FTZ R38, R38, R49 ;  /* 0x0000003126267221 */ /* 0x000fe20000010000 */
[----:B------:R-:W-:Y:S02]  /*66f0*/  FADD.FTZ R47, R47, R4 ;  /* 0x000000042f2f7221 */ /* 0x000fe40000010000 */
[----:B------:R4:W-:Y:S02]  /*6700*/  MUFU.EX2 R44, R14 ;  /* 0x0000000e002c7308 */ /* 0x0009e40000000800 */
[----:B------:R-:W-:-:S02]  /*6710*/  FADD.FTZ R47, R36, R47 ;  /* 0x0000002f242f7221 */ /* 0x000fc40000010000 */
[----:B------:R3:W5:Y:S04]  /*6720*/  MUFU.EX2 R43, R7 ;  /* 0x00000007002b7308 */ /* 0x0007680000000800 */
[----:B------:R1:W-:Y:S04]  /*6730*/  MUFU.EX2 R42, R5 ;  /* 0x00000005002a7308 */ /* 0x0003e80000000800 */
[----:B------:R-:W2:Y:S01]  /*6740*/  MUFU.EX2 R41, R6 ;  /* 0x0000000600297308 */ /* 0x000ea20000000800 */
[----:B----4-:R-:W4:Y:S03]  /*6750*/  LDSM.16.MT88.4 R12, [R118+0xe800] ;  /* 0x00e80000760c783b */ /* 0x010f260000004200 */
[----:B------:R-:W4:Y:S01]  /*6760*/  MUFU.EX2 R36, R61 ;  /* 0x0000003d00247308 */ /* 0x000f220000000800 */
[----:B---3--:R-:W-:-:S02]  /*6770*/  F2FP.BF16.F32.PACK_AB R7, R45, R60 ;  /* 0x0000003c2d07723e */ /* 0x008fc400000010ff */
        /* <DEDUP_REMOVED lines=9> */
[----:B----4-:R-:W-:Y:S01]  /*6810*/  HMMA.16816.F32.BF16 R80, R4, R12, R80 ;  /* 0x0000000c0450723c */ /* 0x010fe20000041850 */
[----:B------:R-:W-:-:S02]  /*6820*/  FADD.FTZ R12, R35, R38 ;  /* 0x00000026230c7221 */ /* 0x000fc40000010000 */
[----:B------:R-:W-:Y:S02]  /*6830*/  MUFU.EX2 R38, R46 ;  /* 0x0000002e00267308 */ /* 0x000fe40000000800 */
[----:B------:R-:W-:Y:S02]  /*6840*/  FADD.FTZ R33, R33, R12 ;  /* 0x0000000c21217221 */ /* 0x000fe40000010000 */
[----:B------:R-:W3:Y:S01]  /*6850*/  MUFU.EX2 R35, R40 ;  /* 0x0000002800237308 */ /* 0x000ee20000000800 */
[----:B------:R-:W-:Y:S01]  /*6860*/  HMMA.16816.F32.BF16 R76, R4, R14, R76 ;  /* 0x0000000e044c723c */ /* 0x000fe2000004184c */
[----:B------:R-:W-:Y:S02]  /*6870*/  FADD.FTZ R14, R34, R47 ;  /* 0x0000002f220e7221 */ /* 0x000fe40000010000 */
[----:B------:R-:W4:Y:S02]  /*6880*/  MUFU.EX2 R34, R39 ;  /* 0x0000002700227308 */ /* 0x000f240000000800 */
[----:B------:R-:W-:Y:S01]  /*6890*/  FADD.FTZ R14, R31, R14 ;  /* 0x0000000e1f0e7221 */ /* 0x000fe20000010000 */
[----:B------:R-:W-:-:S02]  /*68a0*/  FADD.FTZ R31, R32, R33 ;  /* 0x00000021201f7221 */ /* 0x000fc40000010000 */
[----:B------:R-:W-:Y:S02]  /*68b0*/  HMMA.16816.F32.BF16 R96, R4, R16, R96 ;  /* 0x000000100460723c */ /* 0x000fe40000041860 */
[----:B------:R-:W-:-:S04]  /*68c0*/  FADD.FTZ R30, R30, R31 ;  /* 0x0000001f1e1e7221 */ /* 0x000fc80000010000 */
[----:B------:R-:W-:Y:S02]  /*68d0*/  FADD.FTZ R27, R27, R30 ;  /* 0x0000001e1b1b7221 */ /* 0x000fe40000010000 */
[C---:B-1----:R-:W-:Y:S08]  /*68e0*/  HMMA.16816.F32.BF16 R88, R4.reuse, R8, R88 ;  /* 0x000000080458723c */ /* 0x042ff00000041858 */
[C---:B------:R-:W-:Y:S01]  /*68f0*/  HMMA.16816.F32.BF16 R84, R4.reuse, R10, R84 ;  /* 0x0000000a0454723c */ /* 0x040fe20000041854 */
[----:B------:R-:W1:Y:S07]  /*6900*/  LDSM.16.MT88.4 R8, [R118+0xac00] ;  /* 0x00ac00007608783b */ /* 0x000e6e0000004200 */
[C---:B------:R-:W-:Y:S01]  /*6910*/  HMMA.16816.F32.BF16 R92, R4.reuse, R18, R92 ;  /* 0x00000012045c723c */ /* 0x040fe2000004185c */
[----:B------:R-:W5:Y:S07]  /*6920*/  LDSM.16.MT88.4 R16, [R116+0xac00] ;  /* 0x00ac00007410783b */ /* 0x000f6e0000004200 */
[----:B--2---:R-:W-:Y:S01]  /*6930*/  HMMA.16816.F32.BF16 R72, R4, R20, R72 ;  /* 0x000000140448723c */ /* 0x004fe20000041848 */
[----:B------:R-:W-:-:S02]  /*6940*/  FADD.FTZ R21, R29, R14 ;  /* 0x0000000e1d157221 */ /* 0x000fc40000010000 */
[----:B------:R-:W2:Y:S02]  /*6950*/  LDSM.16.MT88.4 R12, [R118+0xcc00] ;  /* 0x00cc0000760c783b */ /* 0x000ea40000004200 */
        /* <DEDUP_REMOVED lines=12> */
[----:B------:R-:W-:Y:S02]  /*6a20*/  FADD.FTZ R54, R54, R55 ;  /* 0x0000003736367221 */ /* 0x000fe40000010000 */
[----:B------:R-:W-:Y:S01]  /*6a30*/  FADD.FTZ R56, R56, R57 ;  /* 0x0000003938387221 */ /* 0x000fe20000010000 */
[----:B-1----:R-:W-:Y:S01]  /*6a40*/  HMMA.16816.F32.BF16 R112, R4, R8, R112 ;  /* 0x000000080470723c */ /* 0x002fe20000041870 */
[----:B------:R-:W-:Y:S02]  /*6a50*/  FADD.FTZ R51, R51, R54 ;  /* 0x0000003633337221 */ /* 0x000fe40000010000 */
[----:B------:R-:W-:Y:S02]  /*6a60*/  FADD.FTZ R53, R53, R56 ;  /* 0x0000003835357221 */ /* 0x000fe40000010000 */
[----:B------:R-:W-:-:S02]  /*6a70*/  FADD.FTZ R50, R50, R51 ;  /* 0x0000003332327221 */ /* 0x000fc40000010000 */
[----:B------:R-:W-:Y:S01]  /*6a80*/  FADD.FTZ R52, R52, R53 ;  /* 0x0000003534347221 */ /* 0x000fe20000010000 */
[----:B------:R-:W-:Y:S01]  /*6a90*/  HMMA.16816.F32.BF16 R108, R4, R10, R108 ;  /* 0x0000000a046c723c */ /* 0x000fe2000004186c */
[----:B------:R-:W1:Y:S01]  /*6aa0*/  LDSM.16.MT88.4 R8, [R116+0xcc00] ;  /* 0x00cc00007408783b */ /* 0x000e620000004200 */
[----:B------:R-:W-:Y:S01]  /*6ab0*/  FADD.FTZ R155, R155, R50 ;  /* 0x000000329b9b7221 */ /* 0x000fe20000010000 */
[----:B------:R-:W-:-:S03]  /*6ac0*/  FADD.FTZ R157, R157, R52 ;  /* 0x000000349d9d7221 */ /* 0x000fc60000010000 */
[----:B------:R-:W-:Y:S01]  /*6ad0*/  FADD.FTZ R66, R66, R155 ;  /* 0x0000009b42427221 */ /* 0x000fe20000010000 */
[----:B------:R-:W-:Y:S01]  /*6ae0*/  FADD.FTZ R124, R124, R157 ;  /* 0x0000009d7c7c7221 */ /* 0x000fe20000010000 */
[----:B-----5:R-:W-:Y:S02]  /*6af0*/  HMMA.16816.F32.BF16 R104, R4, R16, R104 ;  /* 0x000000100468723c */ /* 0x020fe40000041868 */
[----:B------:R-:W-:-:S04]  /*6b00*/  FADD.FTZ R3, R151, R66 ;  /* 0x0000004297037221 */ /* 0x000fc80000010000 */
[----:B------:R-:W-:Y:S02]  /*6b10*/  FADD.FTZ R3, R62, R3 ;  /* 0x000000033e037221 */ /* 0x000fe40000010000 */
[----:B------:R-:W-:Y:S01]  /*6b20*/  HMMA.16816.F32.BF16 R100, R4, R18, R100 ;  /* 0x000000120464723c */ /* 0x000fe20000041864 */
[----:B------:R-:W3:Y:S01]  /*6b30*/  LDSM.16.MT88.4 R16, [R118+0xec00] ;  /* 0x00ec00007610783b */ /* 0x000ee20000004200 */
[----:B------:R-:W-:-:S04]  /*6b40*/  FADD.FTZ R128, R128, R3 ;  /* 0x0000000380807221 */ /* 0x000fc80000010000 */
[----:B------:R-:W-:Y:S02]  /*6b50*/  FADD.FTZ R141, R141, R128 ;  /* 0x000000808d8d7221 */ /* 0x000fe40000010000 */
[----:B--2---:R-:W-:Y:S02]  /*6b60*/  HMMA.16816.F32.BF16 R96, R4, R12, R96 ;  /* 0x0000000c0460723c */ /* 0x004fe40000041860 */
[----:B------:R-:W-:-:S04]  /*6b70*/  FADD.FTZ R126, R126, R141 ;  /* 0x0000008d7e7e7221 */ /* 0x000fc80000010000 */
[----:B------:R-:W-:Y:S02]  /*6b80*/  FADD.FTZ R139, R139, R126 ;  /* 0x0000007e8b8b7221 */ /* 0x000fe40000010000 */
[----:B------:R-:W-:Y:S01]  /*6b90*/  HMMA.16816.F32.BF16 R92, R4, R14, R92 ;  /* 0x0000000e045c723c */ /* 0x000fe2000004185c */
[----:B------:R-:W2:Y:S01]  /*6ba0*/  LDSM.16.MT88.4 R12, [R116+0xec00] ;  /* 0x00ec0000740c783b */ /* 0x000ea20000004200 */
[----:B------:R-:W-:-:S04]  /*6bb0*/  FADD.FTZ R58, R58, R139 ;  /* 0x0000008b3a3a7221 */ /* 0x000fc80000010000 */
[----:B------:R-:W-:Y:S02]  /*6bc0*/  FADD.FTZ R67, R67, R58 ;  /* 0x0000003a43437221 */ /* 0x000fe40000010000 */
        /* <DEDUP_REMOVED lines=10> */
[----:B---3--:R-:W-:Y:S01]  /*6c70*/  HMMA.16816.F32.BF16 R80, R4, R16, R80 ;  /* 0x000000100450723c */ /* 0x008fe20000041850 */
[----:B------:R-:W-:Y:S01]  /*6c80*/  FADD.FTZ R130, R130, R131 ;  /* 0x0000008382827221 */ /* 0x000fe20000010000 */
[----:B------:R-:W-:-:S03]  /*6c90*/  FADD.FTZ R59, R59, R36 ;  /* 0x000000243b3b7221 */ /* 0x000fc60000010000 */
[----:B------:R-:W-:Y:S01]  /*6ca0*/  FADD.FTZ R129, R129, R130 ;  /* 0x0000008281817221 */ /* 0x000fe20000010000 */
[----:B------:R-:W-:Y:S02]  /*6cb0*/  FADD.FTZ R188, R188, R59 ;  /* 0x0000003bbcbc7221 */ /* 0x000fe40000010000 */
[----:B------:R-:W-:Y:S01]  /*6cc0*/  HMMA.16816.F32.BF16 R76, R4, R18, R76 ;  /* 0x00000012044c723c */ /* 0x000fe2000004184c */
[----:B------:R-:W-:-:S04]  /*6cd0*/  FADD.FTZ R44, R44, R129 ;  /* 0x000000812c2c7221 */ /* 0x000fc80000010000 */
[----:B------:R-:W-:-:S03]  /*6ce0*/  FADD.FTZ R43, R43, R44 ;  /* 0x0000002c2b2b7221 */ /* 0x000fc60000010000 */
[----:B--2---:R-:W-:Y:S01]  /*6cf0*/  HMMA.16816.F32.BF16 R72, R4, R12, R72 ;  /* 0x0000000c0448723c */ /* 0x004fe20000041848 */
[----:B------:R-:W-:-:S04]  /*6d00*/  FADD.FTZ R42, R42, R43 ;  /* 0x0000002b2a2a7221 */ /* 0x000fc80000010000 */
[----:B------:R-:W-:-:S03]  /*6d10*/  FADD.FTZ R41, R41, R42 ;  /* 0x0000002a29297221 */ /* 0x000fc60000010000 */
[----:B------:R-:W-:Y:S01]  /*6d20*/  HMMA.16816.F32.BF16 R68, R4, R14, R68 ;  /* 0x0000000e0444723c */ /* 0x000fe20000041844 */
[----:B------:R-:W-:-:S04]  /*6d30*/  FADD.FTZ R38, R38, R41 ;  /* 0x0000002926267221 */ /* 0x000fc80000010000 */
[----:B------:R-:W-:-:S04]  /*6d40*/  FADD.FTZ R35, R35, R38 ;  /* 0x0000002623237221 */ /* 0x000fc80000010000 */
[----:B------:R-:W-:-:S04]  /*6d50*/  FADD.FTZ R34, R34, R35 ;  /* 0x0000002322227221 */ /* 0x000fc80000010000 */
[----:B------:R-:W-:Y:S01]  /*6d60*/  FADD.FTZ R189, R37, R34 ;  /* 0x0000002225bd7221 */ /* 0x000fe20000010000 */
[----:B------:R-:W-:Y:S06]  /*6d70*/  @!P4 BRA `(.L_x_541) ;  /* 0x0000004800d8c947 */ /* 0x000fec0003800000 */
        /* <DEDUP_REMOVED lines=13> */
[----:B------:R-:W-:-:S03]  /*6e50*/  ISETP.GE.AND P3, PT, R122, RZ, PT ;  /* 0x000000ff7a00720c */ /* 0x000fc60003f66270 */
        /* <DEDUP_REMOVED lines=21> */
[----:B------:R-:W-:-:S02]  /*6fb0*/  ISETP.NE.AND P2, PT, R5, RZ, PT ;  /* 0x000000ff0500720c */ /* 0x000fc40003f45270 */
[----:B------:R-:W-:-:S07]  /*6fc0*/  LOP3.LUT R3, RZ, R5, RZ, 0x33, !PT ;  /* 0x00000005ff037212 */ /* 0x000fce00078e33ff */
        /* <DEDUP_REMOVED lines=26> */
.L_x_542:
[----:B------:R-:W-:Y:S01]  /*7170*/  UMOV UR4, URZ ;  /* 0x000000ff00047c82 */ /* 0x000fe20008000000 */
[----:B------:R-:W-:Y:S01]  /*7180*/  IMAD.SHL.U32 R4, R120, 0x80, RZ ;  /* 0x0000008078047824 */ /* 0x000fe200078e00ff */
[----:B------:R-:W-:-:S05]  /*7190*/  IADD3 R3, P1, PT, RZ, -UR4, RZ ;  /* 0x80000004ff037c10 */ /* 0x000fca000ff3e0ff */
[----:B------:R-:W-:-:S05]  /*71a0*/  IMAD.X R4, RZ, RZ, ~R4, P1 ;  /* 0x000000ffff047224 */ /* 0x000fca00008e0e04 */
[----:B------:R-:W-:-:S04]  /*71b0*/  SHF.R.S64 R3, R3, 0x1f, R4 ;  /* 0x0000001f03037819 */ /* 0x000fc80000001004 */
[----:B------:R-:W-:-:S04]  /*71c0*/  IADD3 R172, P1, PT, R3, R172, RZ ;  /* 0x000000ac03ac7210 */ /* 0x000fc80007f3e0ff */
[----:B------:R-:W-:-:S09]  /*71d0*/  LEA.HI.X.SX32 R173, R4, R173, 0x1, P1 ;  /* 0x000000ad04ad7211 */ /* 0x000fd200008f0eff */
.L_x_543:
[----:B------:R-:W1:Y:S01]  /*71e0*/  LDCU UR4, c[0x0][0x440] ;  /* 0x00008800ff0477ac */ /* 0x000e620008000800 */
[C---:B------:R-:W-:Y:S01]  /*71f0*/  IMAD.SHL.U32 R3, R120.reuse, 0x40, RZ ;  /* 0x0000004078037824 */ /* 0x040fe200078e00ff */
[----:B------:R-:W-:-:S04]  /*7200*/  SHF.L.U64.HI R120, R120, 0x6, R121 ;  /* 0x0000000678787819 */ /* 0x000fc80000010279 */
[----:B------:R-:W-:-:S04]  /*7210*/  IADD3 R4, P1, PT, R3, R172, RZ ;  /* 0x000000ac03047210 */ /* 0x000fc80007f3e0ff */
[----:B------:R-:W-:Y:S01]  /*7220*/  IADD3 R8, P5, PT, R3, R4, RZ ;  /* 0x0000000403087210 */ /* 0x000fe20007fbe0ff */
[----:B------:R-:W-:-:S03]  /*7230*/  IMAD.X R5, R120, 0x1, R173, P1 ;  /* 0x0000000178057824 */ /* 0x000fc600008e06ad */
[----:B------:R-:W-:Y:S01]  /*7240*/  IADD3 R10, P1, PT, R3, R8, RZ ;  /* 0x00000008030a7210 */ /* 0x000fe20007f3e0ff */
[C---:B------:R-:W-:Y:S02]  /*7250*/  IMAD.X R9, R120.reuse, 0x1, R5, P5 ;  /* 0x0000000178097824 */ /* 0x040fe400028e0605 */
[----:B------:R-:W-:Y:S01]  /*7260*/  VIADD R3, R165, 0x3020 ;  /* 0x00003020a5037836 */ /* 0x000fe20000000000 */
[----:B-1----:R-:W-:Y:S01]  /*7270*/  ISETP.GE.AND P3, PT, R169, UR4, PT ;  /* 0x00000004a9007c0c */ /* 0x002fe2000bf66270 */
[----:B------:R-:W-:Y:S01]  /*7280*/  IMAD.X R11, R120, 0x1, R9, P1 ;  /* 0x00000001780b7824 */ /* 0x000fe200008e0609 */
[----:B------:R-:W-:Y:S01]  /*7290*/  ISETP.GE.AND P4, PT, R180, UR4, PT ;  /* 0x00000004b4007c0c */ /* 0x000fe2000bf86270 */
[----:B------:R-:W-:Y:S01]  /*72a0*/  @P0 VIADD R3, R184, 0xffffffe0 ;  /* 0xffffffe0b8030836 */ /* 0x000fe20000000000 */
[----:B------:R-:W-:-:S09]  /*72b0*/  ISETP.GE.AND P2, PT, R168, UR4, PT ;  /* 0x00000004a8007c0c */ /* 0x000fd2000bf46270 */
[----:B------:R-:W-:Y:S02]  /*72c0*/  @!P3 IMAD.MOV.U32 R6, RZ, RZ, R172 ;  /* 0x000000ffff06b224 */ /* 0x000fe400078e00ac */
[----:B------:R-:W-:Y:S01]  /*72d0*/  @!P3 IMAD.MOV.U32 R7, RZ, RZ, R173 ;  /* 0x000000ffff07b224 */ /* 0x000fe200078e00ad */
        /* <DEDUP_REMOVED lines=61> */
[----:B------:R-:W3:Y:S04]  /*76b0*/  LDSM.16.M88.4 R60, [R165+0x3400] ;  /* 0x00340000a53c783b */ /* 0x000ee80000000200 */
[----:B------:R-:W4:Y:S04]  /*76c0*/  LDSM.16.M88.4 R52, [R165+0x3800] ;  /* 0x00380000a534783b */ /* 0x000f280000000200 */
[----:B-1----:R-:W2:Y:S04]  /*76d0*/  LDSM.16.M88.4 R4, [R165+0x3000] ;  /* 0x00300000a504783b */ /* 0x002ea80000000200 */
[----:B------:R-:W1:Y:S04]  /*76e0*/  LDSM.16.M88.4 R44, [R165+0x3c00] ;  /* 0x003c0000a52c783b */ /* 0x000e680000000200 */
[----:B------:R-:W-:Y:S04]  /*76f0*/  LDSM.16.M88.4 R128, [R164] ;  /* 0x00000000a480783b */ /* 0x000fe80000000200 */
[----:B------:R-:W5:Y:S04]  /*7700*/  LDSM.16.M88.4 R32, [R3+0x400] ;  /* 0x000400000320783b */ /* 0x000f680000000200 */
[----:B------:R-:W5:Y:S04]  /*7710*/  LDSM.16.M88.4 R24, [R3+0x800] ;  /* 0x000800000318783b */ /* 0x000f680000000200 */
[----:B------:R-:W5:Y:S04]  /*7720*/  LDSM.16.M88.4 R28, [R165+0x4400] ;  /* 0x00440000a51c783b */ /* 0x000f680000000200 */
[----:B------:R-:W5:Y:S04]  /*7730*/  LDSM.16.M88.4 R20, [R165+0x4800] ;  /* 0x00480000a514783b */ /* 0x000f680000000200 */
[----:B------:R-:W5:Y:S01]  /*7740*/  LDSM.16.M88.4 R40, [R3] ;  /* 0x000000000328783b */ /* 0x000f620000000200 */
[C---:B---3--:R-:W-:Y:S03]  /*7750*/  HMMA.16816.F32.BF16 R64, R12.reuse, R60, RZ ;  /* 0x0000003c0c40723c */ /* 0x048fe600000418ff */
[----:B------:R-:W3:Y:S04]  /*7760*/  LDSM.16.M88.4 R36, [R165+0x4000] ;  /* 0x00400000a524783b */ /* 0x000ee80000000200 */
[----:B------:R-:W3:Y:S01]  /*7770*/  LDSM.16.M88.4 R16, [R3+0xc00] ;  /* 0x000c00000310783b */ /* 0x000ee20000000200 */
[C---:B----4-:R-:W-:Y:S03]  /*7780*/  HMMA.16816.F32.BF16 R56, R12.reuse, R52, RZ ;  /* 0x000000340c38723c */ /* 0x050fe600000418ff */
[----:B------:R-:W4:Y:S04]  /*7790*/  LDSM.16.M88.4 R132, [R165+0x4c00] ;  /* 0x004c0000a584783b */ /* 0x000f280000000200 */
[----:B------:R-:W4:Y:S01]  /*77a0*/  LDSM.16.M88.4 R124, [R3+0x1400] ;  /* 0x00140000037c783b */ /* 0x000f220000000200 */
[C---:B------:R-:W-:Y:S03]  /*77b0*/  HMMA.16816.F32.BF16 R60, R12.reuse, R62, RZ ;  /* 0x0000003e0c3c723c */ /* 0x040fe600000418ff */
[----:B------:R-:W4:Y:S04]  /*77c0*/  LDSM.16.M88.4 R120, [R3+0x1800] ;  /* 0x001800000378783b */ /* 0x000f280000000200 */
[----:B------:R-:W4:Y:S01]  /*77d0*/  LDSM.16.M88.4 R140, [R3+0x1000] ;  /* 0x00100000038c783b */ /* 0x000f220000000200 */
[C---:B------:R-:W-:Y:S03]  /*77e0*/  HMMA.16816.F32.BF16 R52, R12.reuse, R54, RZ ;  /* 0x000000360c34723c */ /* 0x040fe600000418ff */
[----:B------:R-:W0:Y:S05]  /*77f0*/  LDGDEPBAR ;  /* 0x00000000000079af */ /* 0x000e2a0000000000 */
[C---:B--2---:R-:W-:Y:S08]  /*7800*/  HMMA.16816.F32.BF16 R8, R12.reuse, R4, RZ ;  /* 0x000000040c08723c */ /* 0x044ff000000418ff */
[C---:B------:R-:W-:Y:S08]  /*7810*/  HMMA.16816.F32.BF16 R4, R12.reuse, R6, RZ ;  /* 0x000000060c04723c */ /* 0x040ff000000418ff */
[----:B-1----:R-:W-:Y:S08]  /*7820*/  HMMA.16816.F32.BF16 R48, R12, R44, RZ ;  /* 0x0000002c0c30723c */ /* 0x002ff000000418ff */
[C---:B-----5:R-:W-:Y:S08]  /*7830*/  HMMA.16816.F32.BF16 R64, R128.reuse, R32, R64 ;  /* 0x000000208040723c */ /* 0x060ff00000041840 */
[C---:B------:R-:W-:Y:S08]  /*7840*/  HMMA.16816.F32.BF16 R60, R128.reuse, R34, R60 ;  /* 0x00000022803c723c */ /* 0x040ff0000004183c */
[C---:B------:R-:W-:Y:S08]  /*7850*/  HMMA.16816.F32.BF16 R56, R128.reuse, R24, R56 ;  /* 0x000000188038723c */ /* 0x040ff00000041838 */
[----:B------:R-:W-:Y:S08]  /*7860*/  HMMA.16816.F32.BF16 R52, R128, R26, R52 ;  /* 0x0000001a8034723c */ /* 0x000ff00000041834 */
[C---:B------:R-:W-:Y:S08]  /*7870*/  HMMA.16816.F32.BF16 R44, R12.reuse, R46, RZ ;  /* 0x0000002e0c2c723c */ /* 0x040ff000000418ff */
[C---:B------:R-:W-:Y:S08]  /*7880*/  HMMA.16816.F32.BF16 R32, R12.reuse, R28, RZ ;  /* 0x0000001c0c20723c */ /* 0x040ff000000418ff */
[C---:B------:R-:W-:Y:S08]  /*7890*/  HMMA.16816.F32.BF16 R24, R12.reuse, R20, RZ ;  /* 0x000000140c18723c */ /* 0x040ff000000418ff */
[C---:B------:R-:W-:Y:S08]  /*78a0*/  HMMA.16816.F32.BF16 R28, R12.reuse, R30, RZ ;  /* 0x0000001e0c1c723c */ /* 0x040ff000000418ff */
[----:B------:R-:W-:Y:S08]  /*78b0*/  HMMA.16816.F32.BF16 R20, R12, R22, RZ ;  /* 0x000000160c14723c */ /* 0x000ff000000418ff */
[C---:B------:R-:W-:Y:S08]  /*78c0*/  HMMA.16816.F32.BF16 R8, R128.reuse, R40, R8 ;  /* 0x000000288008723c */ /* 0x040ff00000041808 */
[----:B------:R-:W-:Y:S08]  /*78d0*/  HMMA.16816.F32.BF16 R4, R128, R42, R4 ;  /* 0x0000002a8004723c */ /* 0x000ff00000041804 */
[----:B---3--:R-:W-:Y:S08]  /*78e0*/  HMMA.16816.F32.BF16 R40, R12, R36, RZ ;  /* 0x000000240c28723c */ /* 0x008ff000000418ff */
[C---:B------:R-:W-:Y:S08]  /*78f0*/  HMMA.16816.F32.BF16 R48, R128.reuse, R16, R48 ;  /* 0x000000108030723c */ /* 0x040ff00000041830 */
[----:B------:R-:W-:Y:S08]  /*7900*/  HMMA.16816.F32.BF16 R44, R128, R18, R44 ;  /* 0x00000012802c723c */ /* 0x000ff0000004182c */
[C---:B------:R-:W-:Y:S08]  /*7910*/  HMMA.16816.F32.BF16 R36, R12.reuse, R38, RZ ;  /* 0x000000260c24723c */ /* 0x040ff000000418ff */
[C---:B----4-:R-:W-:Y:S08]  /*7920*/  HMMA.16816.F32.BF16 R16, R12.reuse, R132, RZ ;  /* 0x000000840c10723c */ /* 0x050ff000000418ff */
[----:B------:R-:W-:Y:S01]  /*7930*/  HMMA.16816.F32.BF16 R12, R12, R134, RZ ;  /* 0x000000860c0c723c */ /* 0x000fe200000418ff */
[----:B------:R-:W1:Y:S07]  /*7940*/  LDSM.16.M88.4 R132, [R3+0x1c00] ;  /* 0x001c00000384783b */ /* 0x000e6e0000000200 */
[C---:B------:R-:W-:Y:S08]  /*7950*/  HMMA.16816.F32.BF16 R32, R128.reuse, R124, R32 ;  /* 0x0000007c8020723c */ /* 0x040ff00000041820 */
[C---:B------:R-:W-:Y:S01]  /*7960*/  HMMA.16816.F32.BF16 R28, R128.reuse, R126, R28 ;  /* 0x0000007e801c723c */ /* 0x040fe2000004181c */
[----:B------:R-:W-:Y:S07]  /*7970*/  LDSM.16.M88.4 R124, [R166+0x1000] ;  /* 0x00100000a67c783b */ /* 0x000fee0000000200 */
[C---:B------:R-:W-:Y:S08]  /*7980*/  HMMA.16816.F32.BF16 R24, R128.reuse, R120, R24 ;  /* 0x000000788018723c */ /* 0x040ff00000041818 */
[C---:B------:R-:W-:Y:S01]  /*7990*/  HMMA.16816.F32.BF16 R20, R128.reuse, R122, R20 ;  /* 0x0000007a8014723c */ /* 0x040fe20000041814 */
[----:B------:R-:W2:Y:S07]  /*79a0*/  LDSM.16.M88.4 R120, [R165+0x5000] ;  /* 0x00500000a578783b */ /* 0x000eae0000000200 */
[C---:B------:R-:W-:Y:S08]  /*79b0*/  HMMA.16816.F32.BF16 R40, R128.reuse, R140, R40 ;  /* 0x0000008c8028723c */ /* 0x040ff00000041828 */
[C---:B------:R-:W-:Y:S08]  /*79c0*/  HMMA.16816.F32.BF16 R36, R128.reuse, R142, R36 ;  /* 0x0000008e8024723c */ /* 0x040ff00000041824 */
[C---:B-1----:R-:W-:Y:S08]  /*79d0*/  HMMA.16816.F32.BF16 R16, R128.reuse, R132, R16 ;  /* 0x000000848010723c */ /* 0x042ff00000041810 */
[----:B------:R-:W-:Y:S01]  /*79e0*/  HMMA.16816.F32.BF16 R12, R128, R134, R12 ;  /* 0x00000086800c723c */ /* 0x000fe2000004180c */
[----:B------:R-:W1:Y:S04]  /*79f0*/  LDSM.16.M88.4 R132, [R165+0x5400] ;  /* 0x00540000a584783b */ /* 0x000e680000000200 */
[----:B------:R-:W3:Y:S03]  /*7a00*/  LDSM.16.M88.4 R128, [R165+0x5800] ;  /* 0x00580000a580783b */ /* 0x000ee60000000200 */
[C---:B--2---:R-:W-:Y:S08]  /*7a10*/  HMMA.16816.F32.BF16 R8, R124.reuse, R120, R8 ;  /* 0x000000787c08723c */ /* 0x044ff00000041808 */
[C---:B------:R-:W-:Y:S01]  /*7a20*/  HMMA.16816.F32.BF16 R4, R124.reuse, R122, R4 ;  /* 0x0000007a7c04723c */ /* 0x040fe20000041804 */
[----:B------:R-:W2:Y:S07]  /*7a30*/  LDSM.16.M88.4 R120, [R165+0x5c00] ;  /* 0x005c0000a578783b */ /* 0x000eae0000000200 */
        /* <DEDUP_REMOVED lines=61> */
[----:B------:R-:W-:Y:S07]  /*7e10*/  LDSM.16.M88.4 R132, [R164+0x2000] ;  /* 0x00200000a484783b */ /* 0x000fee0000000200 */
[C---:B---3--:R-:W-:Y:S08]  /*7e20*/  HMMA.16816.F32.BF16 R32, R124.reuse, R128, R32 ;  /* 0x000000807c20723c */ /* 0x048ff00000041820 */
[C---:B------:R-:W-:Y:S01]  /*7e30*/  HMMA.16816.F32.BF16 R28, R124.reuse, R130, R28 ;  /* 0x000000827c1c723c */ /* 0x040fe2000004181c */
[----:B------:R-:W1:Y:S07]  /*7e40*/  LDSM.16.M88.4 R128, [R165+0x8c00] ;  /* 0x008c0000a580783b */ /* 0x000e6e0000000200 */
[C---:B--2---:R-:W-:Y:S08]  /*7e50*/  HMMA.16816.F32.BF16 R24, R124.reuse, R120, R24 ;  /* 0x000000787c18723c */ /* 0x044ff00000041818 */
[C---:B------:R-:W-:Y:S01]  /*7e60*/  HMMA.16816.F32.BF16 R20, R124.reuse, R122, R20 ;  /* 0x0000007a7c14723c */ /* 0x040fe20000041814 */
[----:B------:R-:W2:Y:S07]  /*7e70*/  LDSM.16.M88.4 R120, [R3+0x4000] ;  /* 0x004000000378783b */ /* 0x000eae0000000200 */
[C---:B-1----:R-:W-:Y:S08]  /*7e80*/  HMMA.16816.F32.BF16 R16, R124.reuse, R128, R16 ;  /* 0x000000807c10723c */ /* 0x042ff00000041810 */
[----:B------:R-:W-:Y:S01]  /*7e90*/  HMMA.16816.F32.BF16 R12, R124, R130, R12 ;  /* 0x000000827c0c723c */ /* 0x000fe2000004180c */
[----:B------:R-:W1:Y:S04]  /*7ea0*/  LDSM.16.M88.4 R124, [R3+0x4800] ;  /* 0x00480000037c783b */ /* 0x000e680000000200 */
[----:B------:R-:W-:Y:S03]  /*7eb0*/  LDSM.16.M88.4 R128, [R3+0x4400] ;  /* 0x004400000380783b */ /* 0x000fe60000000200 */
[C---:B--2---:R-:W-:Y:S08]  /*7ec0*/  HMMA.16816.F32.BF16 R8, R132.reuse, R120, R8 ;  /* 0x000000788408723c */ /* 0x044ff00000041808 */
[----:B------:R-:W-:Y:S01]  /*7ed0*/  HMMA.16816.F32.BF16 R4, R132, R122, R4 ;  /* 0x0000007a8404723c */ /* 0x000fe20000041804 */
[----:B------:R-:W2:-:S15]  /*7ee0*/  LDSM.16.M88.4 R120, [R3+0x4c00] ;  /* 0x004c00000378783b */ /* 0x000e9e0000000200 */
[----:B------:R-:W-:-:S03]  /*7ef0*/  NOP ;  /* 0x0000000000007918 */ /* 0x000fc60000000000 */
[----:B------:R-:W-:Y:S01]  /*7f00*/  FMUL.FTZ R4, R4, UR10 ;  /* 0x0000000a04047c20 */ /* 0x000fe20008410000 */
[----:B------:R-:W-:Y:S01]  /*7f10*/  FMUL.FTZ R5, R5, UR10 ;  /* 0x0000000a05057c20 */ /* 0x000fe20008410000 */
[----:B------:R-:W-:Y:S01]  /*7f20*/  FMUL.FTZ R6, R6, UR10 ;  /* 0x0000000a06067c20 */ /* 0x000fe20008410000 */
[----:B------:R-:W-:Y:S01]  /*7f30*/  FMUL.FTZ R7, R7, UR10 ;  /* 0x0000000a07077c20 */ /* 0x000fe20008410000 */
[C---:B-1----:R-:W-:Y:S08]  /*7f40*/  HMMA.16816.F32.BF16 R56, R132.reuse, R124, R56 ;  /* 0x0000007c8438723c */ /* 0x042ff00000041838 */
[C---:B------:R-:W-:Y:S01]  /*7f50*/  HMMA.16816.F32.BF16 R52, R132.reuse, R126, R52 ;  /* 0x0000007e8434723c */ /* 0x040fe20000041834 */
[----:B------:R-:W1:Y:S07]  /*7f60*/  LDSM.16.M88.4 R124, [R3+0x5400] ;  /* 0x00540000037c783b */ /* 0x000e6e0000000200 */
[C---:B--2---:R-:W-:Y:S03]  /*7f70*/  HMMA.16816.F32.BF16 R48, R132.reuse, R120, R48 ;  /* 0x000000788430723c */ /* 0x044fe60000041830 */
[----:B------:R-:W-:Y:S01]  /*7f80*/  FMUL.FTZ R56, R56, UR10 ;  /* 0x0000000a38387c20 */ /* 0x000fe20008410000 */
[----:B------:R-:W-:Y:S01]  /*7f90*/  FMUL.FTZ R58, R58, UR10 ;  /* 0x0000000a3a3a7c20 */ /* 0x000fe20008410000 */
[----:B------:R-:W-:Y:S01]  /*7fa0*/  FMUL.FTZ R57, R57, UR10 ;  /* 0x0000000a39397c20 */ /* 0x000fe20008410000 */
[----:B------:R-:W-:Y:S01]  /*7fb0*/  FMUL.FTZ R59, R59, UR10 ;  /* 0x0000000a3b3b7c20 */ /* 0x000fe20008410000 */
[----:B------:R-:W-:Y:S01]  /*7fc0*/  MUFU.TANH R227, R56 ;  /* 0x0000003800e37308 */ /* 0x000fe20000002400 */
[C---:B------:R-:W-:Y:S01]  /*7fd0*/  HMMA.16816.F32.BF16 R44, R132.reuse, R122, R44 ;  /* 0x0000007a842c723c */ /* 0x040fe2000004182c */
[----:B------:R-:W2:Y:S02]  /*7fe0*/  LDSM.16.M88.4 R120, [R3+0x5800] ;  /* 0x005800000378783b */ /* 0x000ea40000000200 */
[----:B------:R-:W-:Y:S01]  /*7ff0*/  FMUL.FTZ R52, R52, UR10 ;  /* 0x0000000a34347c20 */ /* 0x000fe20008410000 */
[----:B------:R-:W-:Y:S01]  /*8000*/  FMUL.FTZ R54, R54, UR10 ;  /* 0x0000000a36367c20 */ /* 0x000fe20008410000 */
[----:B------:R-:W-:Y:S01]  /*8010*/  FMUL.FTZ R53, R53, UR10 ;  /* 0x0000000a35357c20 */ /* 0x000fe20008410000 */
[----:B------:R-:W-:Y:S01]  /*8020*/  FMUL.FTZ R55, R55, UR10 ;  /* 0x0000000a37377c20 */ /* 0x000fe20008410000 */
[----:B------:R-:W-:Y:S01]  /*8030*/  MUFU.TANH R221, R58 ;  /* 0x0000003a00dd7308 */ /* 0x000fe20000002400 */
[C---:B------:R-:W-:Y:S03]  /*8040*/  HMMA.16816.F32.BF16 R64, R132.reuse, R128, R64 ;  /* 0x000000808440723c */ /* 0x040fe60000041840 */
[----:B------:R-:W-:Y:S01]  /*8050*/  FMUL.FTZ R48, R48, UR10 ;  /* 0x0000000a30307c20 */ /* 0x000fe20008410000 */
[----:B------:R-:W-:Y:S01]  /*8060*/  FMUL.FTZ R50, R50, UR10 ;  /* 0x0000000a32327c20 */ /* 0x000fe20008410000 */
[----:B------:R-:W-:Y:S01]  /*8070*/  FMUL.FTZ R49, R49, UR10 ;  /* 0x0000000a31317c20 */ /* 0x000fe20008410000 */
[----:B------:R-:W-:Y:S01]  /*8080*/  FMUL.FTZ R51, R51, UR10 ;  /* 0x0000000a33337c20 */ /* 0x000fe20008410000 */
[----:B------:R-:W-:Y:S01]  /*8090*/  MUFU.TANH R141, R57 ;  /* 0x00000039008d7308 */ /* 0x000fe20000002400 */
[C---:B------:R-:W-:Y:S01]  /*80a0*/  HMMA.16816.F32.BF16 R60, R132.reuse, R130, R60 ;  /* 0x00000082843c723c */ /* 0x040fe2000004183c */
[----:B------:R-:W3:Y:S02]  /*80b0*/  LDSM.16.M88.4 R128, [R3+0x5000] ;  /* 0x005000000380783b */ /* 0x000ee40000000200 */
[----:B------:R-:W-:Y:S01]  /*80c0*/  FMUL.FTZ R45, R45, UR10 ;  /* 0x0000000a2d2d7c20 */ /* 0x000fe20008410000 */
[----:B------:R-:W-:Y:S01]  /*80d0*/  FMUL.FTZ R47, R47, UR10 ;  /* 0x0000000a2f2f7c20 */ /* 0x000fe20008410000 */
[----:B------:R-:W-:Y:S01]  /*80e0*/  FMUL.FTZ R44, R44, UR10 ;  /* 0x0000000a2c2c7c20 */ /* 0x000fe20008410000 */
[----:B------:R-:W-:Y:S01]  /*80f0*/  FMUL.FTZ R46, R46, UR10 ;  /* 0x0000000a2e2e7c20 */ /* 0x000fe20008410000 */
[----:B------:R-:W-:Y:S01]  /*8100*/  MUFU.TANH R145, R59 ;  /* 0x0000003b00917308 */ /* 0x000fe20000002400 */
[----:B-1----:R-:W-:Y:S01]  /*8110*/  HMMA.16816.F32.BF16 R32, R132, R124, R32 ;  /* 0x0000007c8420723c */ /* 0x002fe20000041820 */
[----:B------:R-:W-:-:S02]  /*8120*/  FMUL.FTZ R124, R10, UR10 ;  /* 0x0000000a0a7c7c20 */ /* 0x000fc40008410000 */
[----:B------:R-:W-:Y:S01]  /*8130*/  FMUL.FTZ R125, R64, UR10 ;  /* 0x0000000a407d7c20 */ /* 0x000fe20008410000 */
[----:B------:R-:W-:-:S03]  /*8140*/  FMUL.FTZ R64, R65, UR10 ;  /* 0x0000000a41407c20 */ /* 0x000fc60008410000 */
[----:B------:R-:W-:Y:S01]  /*8150*/  MUFU.TANH R10, R5 ;  /* 0x00000005000a7308 */ /* 0x000fe20000002400 */
[C---:B------:R-:W-:Y:S03]  /*8160*/  HMMA.16816.F32.BF16 R28, R132.reuse, R126, R28 ;  /* 0x0000007e841c723c */ /* 0x040fe6000004181c */
[----:B------:R-:W-:Y:S01]  /*8170*/  FMUL.FTZ R65, R60, UR10 ;  /* 0x0000000a3c417c20 */ /* 0x000fe20008410000 */
[----:B------:R-:W-:Y:S01]  /*8180*/  FMUL.FTZ R60, R61, UR10 ;  /* 0x0000000a3d3c7c20 */ /* 0x000fe20008410000 */
[----:B------:R-:W-:Y:S01]  /*8190*/  FMUL.FTZ R62, R62, UR10 ;  /* 0x0000000a3e3e7c20 */ /* 0x000fe20008410000 */
[----:B------:R-:W-:Y:S01]  /*81a0*/  FMUL.FTZ R63, R63, UR10 ;  /* 0x0000000a3f3f7c20 */ /* 0x000fe20008410000 */
[----:B------:R-:W-:Y:S01]  /*81b0*/  MUFU.TANH R127, R6 ;  /* 0x00000006007f7308 */ /* 0x000fe20000002400 */
[----:B--2---:R-:W-:Y:S01]  /*81c0*/  HMMA.16816.F32.BF16 R24, R132, R120, R24 ;  /* 0x000000788418723c */ /* 0x004fe20000041818 */
[----:B------:R-:W-:Y:S01]  /*81d0*/  FMUL.FTZ R121, R11, UR10 ;  /* 0x0000000a0b797c20 */ /* 0x000fe20008410000 */
[----:B------:R-:W-:Y:S01]  /*81e0*/  FMUL.FTZ R120, R8, UR10 ;  /* 0x0000000a08787c20 */ /* 0x000fe20008410000 */
[----:B------:R-:W-:Y:S01]  /*81f0*/  FMUL.FTZ R8, R9, UR10 ;  /* 0x0000000a09087c20 */ /* 0x000fe20008410000 */
[----:B------:R-:W-:Y:S01]  /*8200*/  FMUL.FTZ R187, R33, UR10 ;  /* 0x0000000a21bb7c20 */ /* 0x000fe20008410000 */
[----:B------:R-:W-:-:S02]  /*8210*/  FMUL.FTZ R151, R35, UR10 ;  /* 0x0000000a23977c20 */ /* 0x000fc40008410000 */
[----:B------:R-:W-:Y:S01]  /*8220*/  MUFU.TANH R11, R4 ;  /* 0x00000004000b7308 */ /* 0x000fe20000002400 */
[----:B------:R-:W-:Y:S01]  /*8230*/  FMUL.FTZ R32, R32, UR10 ;  /* 0x0000000a20207c20 */ /* 0x000fe20008410000 */
[----:B------:R-:W-:Y:S01]  /*8240*/  FMUL.FTZ R34, R34, UR10 ;  /* 0x0000000a22227c20 */ /* 0x000fe20008410000 */
[C---:B------:R-:W-:Y:S01]  /*8250*/  HMMA.16816.F32.BF16 R20, R132.reuse, R122, R20 ;  /* 0x0000007a8414723c */ /* 0x040fe20000041814 */
[----:B------:R-:W-:Y:S01]  /*8260*/  FMUL.FTZ R28, R28, UR10 ;  /* 0x0000000a1c1c7c20 */ /* 0x000fe20008410000 */
[----:B------:R-:W-:Y:S01]  /*8270*/  FMUL.FTZ R30, R30, UR10 ;  /* 0x0000000a1e1e7c20 */ /* 0x000fe20008410000 */
[----:B------:R-:W-:Y:S02]  /*8280*/  FMUL.FTZ R29, R29, UR10 ;  /* 0x0000000a1d1d7c20 */ /* 0x000fe40008410000 */
[----:B------:R1:W-:Y:S01]  /*8290*/  MUFU.TANH R126, R7 ;  /* 0x00000007007e7308 */ /* 0x0003e20000002400 */
[----:B------:R-:W-:Y:S02]  /*82a0*/  FMUL.FTZ R31, R31, UR10 ;  /* 0x0000000a1f1f7c20 */ /* 0x000fe40008410000 */
[----:B---3--:R-:W-:Y:S01]  /*82b0*/  HMMA.16816.F32.BF16 R36, R132, R130, R36 ;  /* 0x000000828424723c */ /* 0x008fe20000041824 */
[----:B------:R-:W-:Y:S01]  /*82c0*/  FMUL.FTZ R24, R24, UR10 ;  /* 0x0000000a18187c20 */ /* 0x000fe20008410000 */
[----:B------:R-:W-:Y:S01]  /*82d0*/  FMUL.FTZ R26, R26, UR10 ;  /* 0x0000000a1a1a7c20 */ /* 0x000fe20008410000 */
[----:B------:R-:W-:-:S02]  /*82e0*/  FMUL.FTZ R25, R25, UR10 ;  /* 0x0000000a19197c20 */ /* 0x000fc40008410000 */
[----:B------:R-:W2:Y:S01]  /*82f0*/  MUFU.TANH R120, R120 ;  /* 0x0000007800787308 */ /* 0x000ea20000002400 */
[----:B------:R-:W-:Y:S02]  /*8300*/  FMUL.FTZ R27, R27, UR10 ;  /* 0x0000000a1b1b7c20 */ /* 0x000fe40008410000 */
[----:B------:R-:W-:Y:S01]  /*8310*/  HMMA.16816.F32.BF16 R40, R132, R128, R40 ;  /* 0x000000808428723c */ /* 0x000fe20000041828 */
[----:B------:R-:W-:Y:S01]  /*8320*/  FMUL.FTZ R128, R66, UR10 ;  /* 0x0000000a42807c20 */ /* 0x000fe20008410000 */
[----:B------:R-:W-:Y:S01]  /*8330*/  FMUL.FTZ R66, R67, UR10 ;  /* 0x0000000a43427c20 */ /* 0x000fe20008410000 */
[----:B------:R-:W-:Y:S01]  /*8340*/  FMUL.FTZ R21, R21, UR10 ;  /* 0x0000000a15157c20 */ /* 0x000fe20008410000 */
[----:B------:R-:W-:Y:S01]  /*8350*/  FMUL.FTZ R23, R23, UR10 ;  /* 0x0000000a17177c20 */ /* 0x000fe20008410000 */
[----:B------:R-:W3:Y:S01]  /*8360*/  MUFU.TANH R124, R124 ;  /* 0x0000007c007c7308 */ /* 0x000ee20000002400 */
[----:B------:R-:W-:Y:S01]  /*8370*/  FMUL.FTZ R20, R20, UR10 ;  /* 0x0000000a14147c20 */ /* 0x000fe20008410000 */
[----:B-1----:R-:W1:Y:S01]  /*8380*/  LDSM.16.M88.4 R4, [R3+0x5c00] ;  /* 0x005c00000304783b */ /* 0x002e620000000200 */
[----:B------:R-:W-:Y:S01]  /*8390*/  FMUL.FTZ R22, R22, UR10 ;  /* 0x0000000a16167c20 */ /* 0x000fe20008410000 */
[----:B------:R-:W-:-:S04]  /*83a0*/  DEPBAR.LE SB0, 0x0 ;  /* 0x000080000000791a */ /* 0x000fc80000000000 */
[----:B------:R-:W-:Y:S01]  /*83b0*/  MUFU.TANH R8, R8 ;  /* 0x0000000800087308 */ /* 0x000fe20000002400 */
[----:B------:R-:W-:Y:S01]  /*83c0*/  FMUL.FTZ R37, R37, UR10 ;  /* 0x0000000a25257c20 */ /* 0x000fe20008410000 */
[----:B------:R-:W-:Y:S01]  /*83d0*/  FMUL.FTZ R39, R39, UR10 ;  /* 0x0000000a27277c20 */ /* 0x000fe20008410000 */
[----:B------:R-:W-:Y:S01]  /*83e0*/  FMUL.FTZ R36, R36, UR10 ;  /* 0x0000000a24247c20 */ /* 0x000fe20008410000 */
[----:B------:R-:W-:Y:S02]  /*83f0*/  FMUL.FTZ R38, R38, UR10 ;  /* 0x0000000a26267c20 */ /* 0x000fe40008410000 */
[----:B------:R-:W-:Y:S01]  /*8400*/  FMUL.FTZ R41, R41, UR10 ;  /* 0x0000000a29297c20 */ /* 0x000fe20008410000 */
[----:B------:R-:W-:Y:S01]  /*8410*/  FMUL.FTZ R43, R43, UR10 ;  /* 0x0000000a2b2b7c20 */ /* 0x000fe20008410000 */
[----:B------:R-:W4:Y:S01]  /*8420*/  MUFU.TANH R121, R121 ;  /* 0x0000007900797308 */ /* 0x000f220000002400 */
[----:B------:R-:W-:Y:S01]  /*8430*/  FMUL.FTZ R40, R40, UR10 ;  /* 0x0000000a28287c20 */ /* 0x000fe20008410000 */
[----:B------:R-:W-:-:S06]  /*8440*/  FMUL.FTZ R42, R42, UR10 ;  /* 0x0000000a2a2a7c20 */ /* 0x000fcc0008410000 */
[----:B------:R3:W-:Y:S08]  /*8450*/  MUFU.TANH R144, R37 ;  /* 0x0000002500907308 */ /* 0x0007f00000002400 */
[----:B------:R-:W-:Y:S08]  /*8460*/  MUFU.TANH R64, R64 ;  /* 0x0000004000407308 */ /* 0x000ff00000002400 */
[----:B------:R-:W-:Y:S01]  /*8470*/  MUFU.TANH R66, R66 ;  /* 0x0000004200427308 */ /* 0x000fe20000002400 */
[----:B-1----:R-:W-:Y:S01]  /*8480*/  HMMA.16816.F32.BF16 R16, R132, R4, R16 ;  /* 0x000000048410723c */ /* 0x002fe20000041810 */
[----:B------:R-:W-:-:S05]  /*8490*/  IMAD.SHL.U32 R4, R175, 0x2, RZ ;  /* 0x00000002af047824 */ /* 0x000fca00078e00ff */
[----:B------:R-:W-:Y:S01]  /*84a0*/  LOP3.LUT R4, R4, 0x6, RZ, 0xc0, !PT ;  /* 0x0000000604047812 */ /* 0x000fe200078ec0ff */
[----:B------:R-:W1:Y:S01]  /*84b0*/  MUFU.TANH R125, R125 ;  /* 0x0000007d007d7308 */ /* 0x000e620000002400 */
[----:B------:R-:W-:Y:S03]  /*84c0*/  HMMA.16816.F32.BF16 R12, R132, R6, R12 ;  /* 0x00000006840c723c */ /* 0x000fe6000004180c */
[----:B------:R-:W-:-:S04]  /*84d0*/  IMAD R3, R117, 0x80, R4 ;  /* 0x0000008075037824 */ /* 0x000fc800078e0204 */
[C---:B------:R-:W-:Y:S01]  /*84e0*/  VIADD R4, R3.reuse, 0xffffff00 ;  /* 0xffffff0003047836 */ /* 0x040fe20000000000 */
[----:B------:R-:W5:Y:S01]  /*84f0*/  MUFU.TANH R128, R128 ;  /* 0x0000008000807308 */ /* 0x000f620000002400 */
[C---:B------:R-:W-:Y:S02]  /*8500*/  VIADD R5, R3.reuse, 0xffffff01 ;  /* 0xffffff0103057836 */ /* 0x040fe40000000000 */
[C---:B------:R-:W-:Y:S01]  /*8510*/  VIADD R6, R3.reuse, 0xffffff18 ;  /* 0xffffff1803067836 */ /* 0x040fe20000000000 */
[-C--:B------:R-:W-:Y:S01]  /*8520*/  ISETP.GE.AND P0, PT, R4, R138.reuse, PT ;  /* 0x0000008a0400720c */ /* 0x080fe20003f06270 */
[----:B------:R-:W-:Y:S01]  /*8530*/  FMUL.FTZ R16, R16, UR10 ;  /* 0x0000000a10107c20 */ /* 0x000fe20008410000 */
[-C--:B------:R-:W-:Y:S01]  /*8540*/  ISETP.GE.AND P6, PT, R4, R119.reuse, PT ;  /* 0x000000770400720c */ /* 0x080fe20003fc6270 */
[----:B------:R-:W-:Y:S01]  /*8550*/  VIADD R4, R3, 0xffffff08 ;  /* 0xffffff0803047836 */ /* 0x000fe20000000000 */
[----:B--2---:R-:W-:Y:S01]  /*8560*/  FSEL R9, R120, -INF , !P0 ;  /* 0xff80000078097808 */ /* 0x004fe20004000000 */
[----:B------:R-:W2:Y:S01]  /*8570*/  MUFU.TANH R60, R60 ;  /* 0x0000003c003c7308 */ /* 0x000ea20000002400 */
[----:B---3--:R-:W-:Y:S01]  /*8580*/  FSEL R37, R124, -INF , !P6 ;  /* 0xff8000007c257808 */ /* 0x008fe20007000000 */
[----:B------:R-:W-:Y:S01]  /*8590*/  FMUL.FTZ R12, R12, UR10 ;  /* 0x0000000a0c0c7c20 */ /* 0x000fe20008410000 */
[CC--:B------:R-:W-:Y:S01]  /*85a0*/  ISETP.GE.AND P0, PT, R4.reuse, R138.reuse, PT ;  /* 0x0000008a0400720c */ /* 0x0c0fe20003f06270 */
[----:B------:R-:W-:Y:S01]  /*85b0*/  FMUL.FTZ R17, R17, UR10 ;  /* 0x0000000a11117c20 */ /* 0x000fe20008410000 */
[-C--:B------:R-:W-:Y:S01]  /*85c0*/  ISETP.GE.AND P6, PT, R4, R119.reuse, PT ;  /* 0x000000770400720c */ /* 0x080fe20003fc6270 */
[----:B------:R-:W-:Y:S01]  /*85d0*/  VIADD R4, R3, 0xffffff10 ;  /* 0xffffff1003047836 */ /* 0x000fe20000000000 */
[CC--:B------:R-:W-:Y:S01]  /*85e0*/  ISETP.GE.AND P5, PT, R5.reuse, R138.reuse, PT ;  /* 0x0000008a0500720c */ /* 0x0c0fe20003fa6270 */
[----:B------:R-:W3:Y:S01]  /*85f0*/  MUFU.TANH R229, R63 ;  /* 0x0000003f00e57308 */ /* 0x000ee20000002400 */
[-C--:B------:R-:W-:Y:S01]  /*8600*/  ISETP.GE.AND P1, PT, R5, R119.reuse, PT ;  /* 0x000000770500720c */ /* 0x080fe20003f26270 */
[----:B------:R-:W-:Y:S01]  /*8610*/  VIADD R5, R3, 0xffffff09 ;  /* 0xffffff0903057836 */ /* 0x000fe20000000000 */
[----:B------:R-:W-:Y:S01]  /*8620*/  FSEL R11, R11, -INF , !P0 ;  /* 0xff8000000b0b7808 */ /* 0x000fe20004000000 */
[----:B------:R-:W-:Y:S01]  /*8630*/  FMUL.FTZ R18, R18, UR10 ;  /* 0x0000000a12127c20 */ /* 0x000fe20008410000 */
[----:B------:R-:W-:Y:S01]  /*8640*/  FSEL R7, R127, -INF , !P6 ;  /* 0xff8000007f077808 */ /* 0x000fe20007000000 */
[----:B------:R-:W-:Y:S01]  /*8650*/  FMUL.FTZ R19, R19, UR10 ;  /* 0x0000000a13137c20 */ /* 0x000fe20008410000 */
[----:B----4-:R-:W-:Y:S01]  /*8660*/  FSEL R33, R121, -INF , !P1 ;  /* 0xff80000079217808 */ /* 0x010fe20004800000 */
[----:B------:R4:W-:Y:S01]  /*8670*/  MUFU.TANH R185, R39 ;  /* 0x0000002700b97308 */ /* 0x0009e20000002400 */
[CC--:B------:R-:W-:Y:S01]  /*8680*/  ISETP.GE.AND P0, PT, R4.reuse, R138.reuse, PT ;  /* 0x0000008a0400720c */ /* 0x0c0fe20003f06270 */
[----:B------:R-:W-:Y:S01]  /*8690*/  FMUL.FTZ R13, R13, UR10 ;  /* 0x0000000a0d0d7c20 */ /* 0x000fe20008410000 */
[-C--:B------:R-:W-:Y:S01]  /*86a0*/  ISETP.GE.AND P6, PT, R4, R119.reuse, PT ;  /* 0x000000770400720c */ /* 0x080fe20003fc6270 */
[----:B------:R-:W-:Y:S01]  /*86b0*/  VIADD R4, R3, 0xffffff11 ;  /* 0xffffff1103047836 */ /* 0x000fe20000000000 */
[----:B------:R-:W-:Y:S01]  /*86c0*/  ISETP.GE.AND P1, PT, R5, R119, PT ;  /* 0x000000770500720c */ /* 0x000fe20003f26270 */
[----:B------:R-:W-:Y:S01]  /*86d0*/  FMUL.FTZ R14, R14, UR10 ;  /* 0x0000000a0e0e7c20 */ /* 0x000fe20008410000 */
[----:B-1----:R-:W-:Y:S01]  /*86e0*/  FSEL R59, R125, -INF , !P0 ;  /* 0xff8000007d3b7808 */ /* 0x002fe20004000000 */
[----:B------:R-:W1:Y:S01]  /*86f0*/  MUFU.TANH R65, R65 ;  /* 0x0000004100417308 */ /* 0x000e620000002400 */
[----:B-----5:R-:W-:Y:S01]  /*8700*/  FSEL R57, R128, -INF , !P6 ;  /* 0xff80000080397808 */ /* 0x020fe20007000000 */
[----:B------:R-:W-:Y:S01]  /*8710*/  FMUL.FTZ R15, R15, UR10 ;  /* 0x0000000a0f0f7c20 */ /* 0x000fe20008410000 */
[----:B------:R-:W-:-:S02]  /*8720*/  ISETP.GE.AND P0, PT, R6, R138, PT ;  /* 0x0000008a0600720c */ /* 0x000fc40003f06270 */
[----:B------:R-:W-:Y:S01]  /*8730*/  ISETP.GE.AND P6, PT, R6, R119, PT ;  /* 0x000000770600720c */ /* 0x000fe20003fc6270 */
[----:B------:R-:W-:Y:S02]  /*8740*/  VIADD R6, R3, 0xffffff20 ;  /* 0xffffff2003067836 */ /* 0x000fe40000000000 */
[----:B------:R-:W5:Y:S01]  /*8750*/  MUFU.TANH R62, R62 ;  /* 0x0000003e003e7308 */ /* 0x000f620000002400 */
[----:B----4-:R-:W-:Y:S02]  /*8760*/  FSEL R39, R8, -INF , !P5 ;  /* 0xff80000008277808 */ /* 0x010fe40006800000 */
[-C--:B------:R-:W-:Y:S02]  /*8770*/  ISETP.GE.AND P5, PT, R5, R138.reuse, PT ;  /* 0x0000008a0500720c */ /* 0x080fe40003fa6270 */
[----:B------:R-:W-:Y:S02]  /*8780*/  FSEL R5, R126, -INF , !P1 ;  /* 0xff8000007e057808 */ /* 0x000fe40004800000 */
[----:B------:R-:W-:Y:S01]  /*8790*/  FSEL R35, R10, -INF , !P5 ;  /* 0xff8000000a237808 */ /* 0x000fe20006800000 */
[----:B------:R-:W4:Y:S01]  /*87a0*/  MUFU.TANH R225, R52 ;  /* 0x0000003400e17308 */ /* 0x000f220000002400 */
[----:B------:R-:W-:-:S02]  /*87b0*/  ISETP.GE.AND P5, PT, R4, R138, PT ;  /* 0x0000008a0400720c */ /* 0x000fc40003fa6270 */
[-C--:B------:R-:W-:Y:S01]  /*87c0*/  ISETP.GE.AND P1, PT, R4, R119.reuse, PT ;  /* 0x000000770400720c */ /* 0x080fe20003f26270 */
[C---:B------:R-:W-:Y:S01]  /*87d0*/  VIADD R4, R3.reuse, 0xffffff19 ;  /* 0xffffff1903047836 */ /* 0x040fe20000000000 */
[----:B------:R-:W-:Y:S02]  /*87e0*/  FSEL R67, R64, -INF , !P5 ;  /* 0xff80000040437808 */ /* 0x000fe40006800000 */
[----:B------:R-:W-:Y:S01]  /*87f0*/  FSEL R61, R66, -INF , !P1 ;  /* 0xff800000423d7808 */ /* 0x000fe20004800000 */
[----:B------:R-:W4:Y:S01]  /*8800*/  MUFU.TANH R219, R54 ;  /* 0x0000003600db7308 */ /* 0x000f220000002400 */
[C---:B------:R-:W-:Y:S02]  /*8810*/  ISETP.GE.AND P5, PT, R4.reuse, R138, PT ;  /* 0x0000008a0400720c */ /* 0x040fe40003fa6270 */
[----:B------:R-:W-:Y:S01]  /*8820*/  ISETP.GE.AND P1, PT, R4, R119, PT ;  /* 0x000000770400720c */ /* 0x000fe20003f26270 */
[----:B------:R-:W-:Y:S01]  /*8830*/  VIADD R4, R3, 0xffffff21 ;  /* 0xffffff2103047836 */ /* 0x000fe20000000000 */
[----:B--2---:R-:W-:-:S02]  /*8840*/  FSEL R63, R60, -INF , !P5 ;  /* 0xff8000003c3f7808 */ /* 0x004fc40006800000 */
[----:B---3--:R-:W-:Y:S01]  /*8850*/  FSEL R229, R229, -INF , !P1 ;  /* 0xff800000e5e57808 */ /* 0x008fe20004800000 */
[----:B------:R-:W2:Y:S01]  /*8860*/  MUFU.TANH R203, R48 ;  /* 0x0000003000cb7308 */ /* 0x000ea20000002400 */
[----:B-1----:R-:W-:Y:S02]  /*8870*/  FSEL R65, R65, -INF , !P0 ;  /* 0xff80000041417808 */ /* 0x002fe40004000000 */
[----:B-----5:R-:W-:Y:S02]  /*8880*/  FSEL R121, R62, -INF , !P6 ;  /* 0xff8000003e797808 */ /* 0x020fe40007000000 */
[CC--:B------:R-:W-:Y:S02]  /*8890*/  ISETP.GE.AND P5, PT, R4.reuse, R138.reuse, PT ;  /* 0x0000008a0400720c */ /* 0x0c0fe40003fa6270 */
[-C--:B------:R-:W-:Y:S01]  /*88a0*/  ISETP.GE.AND P1, PT, R4, R119.reuse, PT ;  /* 0x000000770400720c */ /* 0x080fe20003f26270 */
[----:B------:R-:W1:Y:S01]  /*88b0*/  MUFU.TANH R213, R50 ;  /* 0x0000003200d57308 */ /* 0x000e620000002400 */
[C---:B------:R-:W-:Y:S01]  /*88c0*/  ISETP.GE.AND P0, PT, R6.reuse, R138, PT ;  /* 0x0000008a0600720c */ /* 0x040fe20003f06270 */
[C---:B------:R-:W-:Y:S01]  /*88d0*/  VIADD R4, R3.reuse, 0xffffff28 ;  /* 0xffffff2803047836 */ /* 0x040fe20000000000 */
[----:B------:R-:W-:Y:S01]  /*88e0*/  ISETP.GE.AND P6, PT, R6, R119, PT ;  /* 0x000000770600720c */ /* 0x000fe20003fc6270 */
[----:B------:R-:W-:Y:S01]  /*88f0*/  VIADD R6, R3, 0xffffff29 ;  /* 0xffffff2903067836 */ /* 0x000fe20000000000 */
[----:B------:R-:W-:-:S02]  /*8900*/  FSEL R227, R227, -INF , !P0 ;  /* 0xff800000e3e37808 */ /* 0x000fc40004000000 */
[----:B------:R-:W-:Y:S01]  /*8910*/  FSEL R221, R221, -INF , !P6 ;  /* 0xff800000dddd7808 */ /* 0x000fe20007000000 */
[----:B------:R-:W3:Y:S01]  /*8920*/  MUFU.TANH R223, R53 ;  /* 0x0000003500df7308 */ /* 0x000ee20000002400 */
[C---:B------:R-:W-:Y:S02]  /*8930*/  ISETP.GE.AND P0, PT, R4.reuse, R138, PT ;  /* 0x0000008a0400720c */ /* 0x040fe40003f06270 */
[----:B------:R-:W-:Y:S01]  /*8940*/  ISETP.GE.AND P6, PT, R4, R119, PT ;  /* 0x000000770400720c */ /* 0x000fe20003fc6270 */
[----:B------:R-:W-:Y:S01]  /*8950*/  VIADD R4, R3, 0xffffff30 ;  /* 0xffffff3003047836 */ /* 0x000fe20000000000 */
[----:B----4-:R-:W-:Y:S02]  /*8960*/  FSEL R225, R225, -INF , !P0 ;  /* 0xff800000e1e17808 */ /* 0x010fe40004000000 */
[----:B------:R-:W-:Y:S01]  /*8970*/  FSEL R219, R219, -INF , !P6 ;  /* 0xff800000dbdb7808 */ /* 0x000fe20007000000 */
[----:B------:R-:W4:Y:S01]  /*8980*/  MUFU.TANH R143, R55 ;  /* 0x00000037008f7308 */ /* 0x000f220000002400 */
[----:B------:R-:W-:-:S02]  /*8990*/  FSEL R141, R141, -INF , !P5 ;  /* 0xff8000008d8d7808 */ /* 0x000fc40006800000 */
[----:B------:R-:W-:Y:S02]  /*89a0*/  FSEL R145, R145, -INF , !P1 ;  /* 0xff80000091917808 */ /* 0x000fe40004800000 */
[CC--:B------:R-:W-:Y:S02]  /*89b0*/  ISETP.GE.AND P0, PT, R4.reuse, R138.reuse, PT ;  /* 0x0000008a0400720c */ /* 0x0c0fe40003f06270 */
[-C--:B------:R-:W-:Y:S01]  /*89c0*/  ISETP.GE.AND P6, PT, R4, R119.reuse, PT ;  /* 0x000000770400720c */ /* 0x080fe20003fc6270 */
[----:B------:R-:W5:Y:S01]  /*89d0*/  MUFU.TANH R205, R49 ;  /* 0x0000003100cd7308 */ /* 0x000f620000002400 */
[C---:B------:R-:W-:Y:S01]  /*89e0*/  ISETP.GE.AND P5, PT, R6.reuse, R138, PT ;  /* 0x0000008a0600720c */ /* 0x040fe20003fa6270 */
[C---:B------:R-:W-:Y:S01]  /*89f0*/  VIADD R4, R3.reuse, 0xffffff38 ;  /* 0xffffff3803047836 */ /* 0x040fe20000000000 */
[----:B------:R-:W-:Y:S01]  /*8a00*/  ISETP.GE.AND P1, PT, R6, R119, PT ;  /* 0x000000770600720c */ /* 0x000fe20003f26270 */
[----:B------:R-:W-:Y:S01]  /*8a10*/  VIADD R6, R3, 0xffffff31 ;  /* 0xffffff3103067836 */ /* 0x000fe20000000000 */
[----:B--2---:R-:W-:-:S02]  /*8a20*/  FSEL R203, R203, -INF , !P0 ;  /* 0xff800000cbcb7808 */ /* 0x004fc40004000000 */
[----:B-1----:R-:W-:Y:S01]  /*8a30*/  FSEL R213, R213, -INF , !P6 ;  /* 0xff800000d5d57808 */ /* 0x002fe20007000000 */
[----:B------:R-:W1:Y:S01]  /*8a40*/  MUFU.TANH R209, R51 ;  /* 0x0000003300d17308 */ /* 0x000e620000002400 */
[----:B---3--:R-:W-:Y:S02]  /*8a50*/  FSEL R223, R223, -INF , !P5 ;  /* 0xff800000dfdf7808 */ /* 0x008fe40006800000 */
[----:B----4-:R-:W-:Y:S02]  /*8a60*/  FSEL R143, R143, -INF , !P1 ;  /* 0xff8000008f8f7808 */ /* 0x010fe40004800000 */
[CC--:B------:R-:W-:Y:S02]  /*8a70*/  ISETP.GE.AND P0, PT, R4.reuse, R138.reuse, PT ;  /* 0x0000008a0400720c */ /* 0x0c0fe40003f06270 */
[-C--:B------:R-:W-:Y:S01]  /*8a80*/  ISETP.GE.AND P6, PT, R4, R119.reuse, PT ;  /* 0x000000770400720c */ /* 0x080fe20003fc6270 */
[----:B------:R-:W2:Y:S01]  /*8a90*/  MUFU.TANH R215, R45 ;  /* 0x0000002d00d77308 */ /* 0x000ea20000002400 */
[C---:B------:R-:W-:Y:S01]  /*8aa0*/  ISETP.GE.AND P5, PT, R6.reuse, R138, PT ;  /* 0x0000008a0600720c */ /* 0x040fe20003fa6270 */
[C---:B------:R-:W-:Y:S01]  /*8ab0*/  VIADD R4, R3.reuse, 0xffffff39 ;  /* 0xffffff3903047836 */ /* 0x040fe20000000000 */
[----:B------:R-:W-:Y:S01]  /*8ac0*/  ISETP.GE.AND P1, PT, R6, R119, PT ;  /* 0x000000770600720c */ /* 0x000fe20003f26270 */
[----:B------:R-:W-:Y:S01]  /*8ad0*/  VIADD R6, R3, 0xffffff40 ;  /* 0xffffff4003067836 */ /* 0x000fe20000000000 */
[----:B-----5:R-:W-:-:S02]  /*8ae0*/  FSEL R205, R205, -INF , !P5 ;  /* 0xff800000cdcd7808 */ /* 0x020fc40006800000 */
[C---:B------:R-:W-:Y:S01]  /*8af0*/  ISETP.GE.AND P5, PT, R4.reuse, R138, PT ;  /* 0x0000008a0400720c */ /* 0x040fe20003fa6270 */
[----:B------:R-:W3:Y:S01]  /*8b00*/  MUFU.TANH R207, R47 ;  /* 0x0000002f00cf7308 */ /* 0x000ee20000002400 */
[----:B-1----:R-:W-:Y:S02]  /*8b10*/  FSEL R209, R209, -INF , !P1 ;  /* 0xff800000d1d17808 */ /* 0x002fe40004800000 */
[----:B------:R-:W-:Y:S01]  /*8b20*/  ISETP.GE.AND P1, PT, R4, R119, PT ;  /* 0x000000770400720c */ /* 0x000fe20003f26270 */
[----:B------:R-:W-:-:S04]  /*8b30*/  VIADD R4, R3, 0xffffff41 ;  /* 0xffffff4103047836 */ /* 0x000fc80000000000 */
[----:B------:R-:W1:Y:S01]  /*8b40*/  MUFU.TANH R217, R44 ;  /* 0x0000002c00d97308 */ /* 0x000e620000002400 */
[----:B--2---:R-:W-:Y:S02]  /*8b50*/  FSEL R215, R215, -INF , !P5 ;  /* 0xff800000d7d77808 */ /* 0x004fe40006800000 */
[----:B------:R-:W-:-:S05]  /*8b60*/  ISETP.GE.AND P5, PT, R4, R138, PT ;  /* 0x0000008a0400720c */ /* 0x000fca0003fa6270 */
[----:B------:R-:W2:Y:S01]  /*8b70*/  MUFU.TANH R211, R46 ;  /* 0x0000002e00d37308 */ /* 0x000ea20000002400 */
[----:B---3--:R-:W-:Y:S02]  /*8b80*/  FSEL R207, R207, -INF , !P1 ;  /* 0xff800000cfcf7808 */ /* 0x008fe40004800000 */
[----:B------:R-:W-:Y:S01]  /*8b90*/  ISETP.GE.AND P1, PT, R4, R119, PT ;  /* 0x000000770400720c */ /* 0x000fe20003f26270 */
[----:B------:R-:W-:-:S04]  /*8ba0*/  VIADD R4, R3, 0xffffff49 ;  /* 0xffffff4903047836 */ /* 0x000fc80000000000 */
[----:B------:R-:W3:Y:S01]  /*8bb0*/  MUFU.TANH R148, R41 ;  /* 0x0000002900947308 */ /* 0x000ee20000002400 */
[----:B-1----:R-:W-:Y:S02]  /*8bc0*/  FSEL R217, R217, -INF , !P0 ;  /* 0xff800000d9d97808 */ /* 0x002fe40004000000 */
[----:B------:R-:W-:-:S05]  /*8bd0*/  ISETP.GE.AND P0, PT, R6, R138, PT ;  /* 0x0000008a0600720c */ /* 0x000fca0003f06270 */
[----:B------:R-:W1:Y:S01]  /*8be0*/  MUFU.TANH R159, R43 ;  /* 0x0000002b009f7308 */ /* 0x000e620000002400 */
[----:B--2---:R-:W-:Y:S02]  /*8bf0*/  FSEL R211, R211, -INF , !P6 ;  /* 0xff800000d3d37808 */ /* 0x004fe40007000000 */
[----:B------:R-:W-:Y:S01]  /*8c00*/  ISETP.GE.AND P6, PT, R6, R119, PT ;  /* 0x000000770600720c */ /* 0x000fe20003fc6270 */
[----:B------:R-:W-:-:S04]  /*8c10*/  VIADD R6, R3, 0xffffff48 ;  /* 0xffffff4803067836 */ /* 0x000fc80000000000 */
[----:B------:R-:W2:Y:S01]  /*8c20*/  MUFU.TANH R201, R40 ;  /* 0x0000002800c97308 */ /* 0x000ea20000002400 */
[----:B---3--:R-:W-:Y:S02]  /*8c30*/  FSEL R148, R148, -INF , !P5 ;  /* 0xff80000094947808 */ /* 0x008fe40006800000 */
[----:B------:R-:W-:-:S05]  /*8c40*/  ISETP.GE.AND P5, PT, R4, R138, PT ;  /* 0x0000008a0400720c */ /* 0x000fca0003fa6270 */
[----:B------:R-:W3:Y:S01]  /*8c50*/  MUFU.TANH R157, R42 ;  /* 0x0000002a009d7308 */ /* 0x000ee20000002400 */
[----:B------:R-:W-:Y:S02]  /*8c60*/  FSEL R144, R144, -INF , !P5 ;  /* 0xff80000090907808 */ /* 0x000fe40006800000 */
[----:B-1----:R-:W-:Y:S02]  /*8c70*/  FSEL R159, R159, -INF , !P1 ;  /* 0xff8000009f9f7808 */ /* 0x002fe40004800000 */
[----:B------:R-:W-:Y:S01]  /*8c80*/  ISETP.GE.AND P1, PT, R4, R119, PT ;  /* 0x000000770400720c */ /* 0x000fe20003f26270 */
[----:B------:R-:W-:Y:S02]  /*8c90*/  VIADD R4, R3, 0xffffff50 ;  /* 0xffffff5003047836 */ /* 0x000fe40000000000 */
[----:B------:R-:W1:Y:S01]  /*8ca0*/  MUFU.TANH R163, R36 ;  /* 0x0000002400a37308 */ /* 0x000e620000002400 */
[----:B------:R-:W-:Y:S02]  /*8cb0*/  FSEL R185, R185, -INF , !P1 ;  /* 0xff800000b9b97808 */ /* 0x000fe40004800000 */
[----:B--2---:R-:W-:-:S02]  /*8cc0*/  FSEL R201, R201, -INF , !P0 ;  /* 0xff800000c9c97808 */ /* 0x004fc40004000000 */
[----:B------:R-:W-:-:S03]  /*8cd0*/  ISETP.GE.AND P0, PT, R6, R138, PT ;  /* 0x0000008a0600720c */ /* 0x000fc60003f06270 */
[----:B------:R-:W2:Y:S01]  /*8ce0*/  MUFU.TANH R161, R38 ;  /* 0x0000002600a17308 */ /* 0x000ea20000002400 */
[----:B---3--:R-:W-:Y:S02]  /*8cf0*/  FSEL R157, R157, -INF , !P6 ;  /* 0xff8000009d9d7808 */ /* 0x008fe40007000000 */
[----:B------:R-:W-:Y:S01]  /*8d00*/  ISETP.GE.AND P6, PT, R6, R119, PT ;  /* 0x000000770600720c */ /* 0x000fe20003fc6270 */
[----:B------:R-:W-:-:S04]  /*8d10*/  VIADD R6, R3, 0xffffff51 ;  /* 0xffffff5103067836 */ /* 0x000fc80000000000 */
[----:B------:R-:W3:Y:S01]  /*8d20*/  MUFU.TANH R146, R32 ;  /* 0x0000002000927308 */ /* 0x000ee20000002400 */
[----:B-1----:R-:W-:Y:S02]  /*8d30*/  FSEL R163, R163, -INF , !P0 ;  /* 0xff800000a3a37808 */ /* 0x002fe40004000000 */
[-C--:B------:R-:W-:Y:S02]  /*8d40*/  ISETP.GE.AND P0, PT, R4, R138.reuse, PT ;  /* 0x0000008a0400720c */ /* 0x080fe40003f06270 */
[----:B------:R-:W-:-:S03]  /*8d50*/  ISETP.GE.AND P5, PT, R6, R138, PT ;  /* 0x0000008a0600720c */ /* 0x000fc60003fa6270 */
[----:B------:R-:W1:Y:S01]  /*8d60*/  MUFU.TANH R153, R34 ;  /* 0x0000002200997308 */ /* 0x000e620000002400 */
[-C--:B------:R-:W-:Y:S01]  /*8d70*/  ISETP.GE.AND P1, PT, R6, R119.reuse, PT ;  /* 0x000000770600720c */ /* 0x080fe20003f26270 */
[----:B------:R-:W-:Y:S01]  /*8d80*/  VIADD R6, R3, 0xffffff59 ;  /* 0xffffff5903067836 */ /* 0x000fe20000000000 */
[----:B--2---:R-:W-:Y:S02]  /*8d90*/  FSEL R161, R161, -INF , !P6 ;  /* 0xff800000a1a17808 */ /* 0x004fe40007000000 */
[----:B------:R-:W-:Y:S01]  /*8da0*/  ISETP.GE.AND P6, PT, R4, R119, PT ;  /* 0x000000770400720c */ /* 0x000fe20003fc6270 */
[----:B------:R-:W-:Y:S02]  /*8db0*/  VIADD R4, R3, 0xffffff58 ;  /* 0xffffff5803047836 */ /* 0x000fe40000000000 */
[----:B------:R-:W2:Y:S01]  /*8dc0*/  MUFU.TANH R150, R28 ;  /* 0x0000001c00967308 */ /* 0x000ea20000002400 */
[----:B---3--:R-:W-:Y:S02]  /*8dd0*/  FSEL R146, R146, -INF , !P0 ;  /* 0xff80000092927808 */ /* 0x008fe40004000000 */
[----:B------:R-:W-:-:S05]  /*8de0*/  ISETP.GE.AND P0, PT, R4, R138, PT ;  /* 0x0000008a0400720c */ /* 0x000fca0003f06270 */
        /* <DEDUP_REMOVED lines=45> */
[C---:B------:R-:W-:Y:S02]  /*90c0*/  VIADD R4, R3.reuse, 0xffffff78 ;  /* 0xffffff7803047836 */ /* 0x040fe40000000000 */
[----:B------:R-:W-:Y:S02]  /*90d0*/  VIADD R3, R3, 0xffffff79 ;  /* 0xffffff7903037836 */ /* 0x000fe40000000000 */
[----:B------:R-:W1:Y:S01]  /*90e0*/  MUFU.TANH R199, R12 ;  /* 0x0000000c00c77308 */ /* 0x000e620000002400 */
[----:B--2---:R-:W-:Y:S02]  /*90f0*/  FSEL R154, R154, -INF , !P0 ;  /* 0xff8000009a9a7808 */ /* 0x004fe40004000000 */
[----:B------:R-:W-:-:S05]  /*9100*/  ISETP.GE.AND P0, PT, R6, R138, PT ;  /* 0x0000008a0600720c */ /* 0x000fca0003f06270 */
[----:B------:R-:W2:Y:S01]  /*9110*/  MUFU.TANH R133, R22 ;  /* 0x0000001600857308 */ /* 0x000ea20000002400 */
[----:B---3--:R-:W-:Y:S02]  /*9120*/  FSEL R156, R156, -INF , !P0 ;  /* 0xff8000009c9c7808 */ /* 0x008fe40004000000 */
[----:B------:R-:W-:-:S05]  /*9130*/  ISETP.GE.AND P0, PT, R4, R138, PT ;  /* 0x0000008a0400720c */ /* 0x000fca0003f06270 */
[----:B------:R-:W3:Y:S01]  /*9140*/  MUFU.TANH R197, R17 ;  /* 0x0000001100c57308 */ /* 0x000ee20000002400 */
[----:B-1----:R-:W-:Y:S02]  /*9150*/  FSEL R199, R199, -INF , !P0 ;  /* 0xff800000c7c77808 */ /* 0x002fe40004000000 */
[----:B------:R-:W-:-:S05]  /*9160*/  ISETP.GE.U32.AND P0, PT, R117, 0x3, PT ;  /* 0x000000037500780c */ /* 0x000fca0003f06070 */
[----:B------:R-:W1:Y:S01]  /*9170*/  MUFU.TANH R122, R18 ;  /* 0x00000012007a7308 */ /* 0x000e620000002400 */
[----:B--2---:R-:W-:Y:S01]  /*9180*/  FSEL R133, R133, -INF , !P6 ;  /* 0xff80000085857808 */ /* 0x004fe20007000000 */
[----:B------:R-:W-:Y:S01]  /*9190*/  BAR.SYNC.DEFER_BLOCKING 0x0 ;  /* 0x0000000000007b1d */ /* 0x000fe20000010000 */
[----:B------:R-:W-:-:S05]  /*91a0*/  ISETP.GE.AND P6, PT, R6, R119, PT ;  /* 0x000000770600720c */ /* 0x000fca0003fc6270 */
[----:B------:R-:W2:Y:S01]  /*91b0*/  MUFU.TANH R123, R19 ;  /* 0x00000013007b7308 */ /* 0x000ea20000002400 */
[----:B---3--:R-:W-:Y:S02]  /*91c0*/  FSEL R197, R197, -INF , !P5 ;  /* 0xff800000c5c57808 */ /* 0x008fe40006800000 */
[----:B------:R-:W-:-:S05]  /*91d0*/  ISETP.GE.AND P5, PT, R4, R119, PT ;  /* 0x000000770400720c */ /* 0x000fca0003fa6270 */
[----:B------:R-:W3:Y:S01]  /*91e0*/  MUFU.TANH R158, R13 ;  /* 0x0000000d009e7308 */ /* 0x000ee20000002400 */
[----:B-1----:R-:W-:Y:S02]  /*91f0*/  FSEL R122, R122, -INF , !P6 ;  /* 0xff8000007a7a7808 */ /* 0x002fe40007000000 */
[----:B------:R-:W-:-:S05]  /*9200*/  ISETP.GE.AND P6, PT, R3, R138, PT ;  /* 0x0000008a0300720c */ /* 0x000fca0003fc6270 */
[----:B------:R-:W1:Y:S01]  /*9210*/  MUFU.TANH R125, R14 ;  /* 0x0000000e007d7308 */ /* 0x000e620000002400 */
[----:B--2---:R-:W-:Y:S02]  /*9220*/  FSEL R123, R123, -INF , !P1 ;  /* 0xff8000007b7b7808 */ /* 0x004fe40004800000 */
[----:B------:R-:W-:-:S05]  /*9230*/  ISETP.GE.AND P1, PT, R3, R119, PT ;  /* 0x000000770300720c */ /* 0x000fca0003f26270 */
[----:B------:R-:W2:Y:S01]  /*9240*/  MUFU.TANH R124, R15 ;  /* 0x0000000f007c7308 */ /* 0x000ea20000002400 */
[----:B---3--:R-:W-:Y:S02]  /*9250*/  FSEL R158, R158, -INF , !P6 ;  /* 0xff8000009e9e7808 */ /* 0x008fe40007000000 */
[----:B-1----:R-:W-:Y:S02]  /*9260*/  FSEL R125, R125, -INF , !P5 ;  /* 0xff8000007d7d7808 */ /* 0x002fe40006800000 */
[----:B--2---:R-:W-:Y:S01]  /*9270*/  FSEL R124, R124, -INF , !P1 ;  /* 0xff8000007c7c7808 */ /* 0x004fe20004800000 */
[----:B------:R-:W-:Y:S06]  /*9280*/  @!P0 BRA `(.L_x_544) ;  /* 0x00000008002c8947 */ /* 0x000fec0003800000 */
[----:B------:R-:W-:Y:S05]  /*9290*/  BRA.U !UP1, `(.L_x_545) ;  /* 0x0000000109f87547 */ /* 0x000fea000b800000 */
[----:B------:R-:W1:Y:S01]  /*92a0*/  LDC R10, c[0x0][0x4f0] ;  /* 0x00013c00ff0a7b82 */ /* 0x000e620000000800 */
[----:B------:R-:W-:Y:S01]  /*92b0*/  SHF.L.U32 R13, R117, 0x7, RZ ;  /* 0x00000007750d7819 */ /* 0x000fe200000006ff */
[----:B------:R-:W2:Y:S04]  /*92c0*/  LDCU.64 UR4, c[0x0][0x3a0] ;  /* 0x00007400ff0477ac */ /* 0x000ea80008000a00 */
[C---:B------:R-:W-:Y:S02]  /*92d0*/  VIADD R17, R13.reuse, 0xfffffe80 ;  /* 0xfffffe800d117836 */ /* 0x040fe40000000000 */
[----:B------:R-:W-:-:S03]  /*92e0*/  VIADD R13, R13, 0xffffff00 ;  /* 0xffffff000d0d7836 */ /* 0x000fc60000000000 */
[----:B------:R-:W-:Y:S02]  /*92f0*/  IABS R12, R17 ;  /* 0x00000011000c7213 */ /* 0x000fe40000000000 */
[----:B------:R-:W-:Y:S02]  /*9300*/  IABS R6, R13 ;  /* 0x0000000d00067213 */ /* 0x000fe40000000000 */
[-C--:B-1----:R-:W-:Y:S02]  /*9310*/  IABS R8, R10.reuse ;  /* 0x0000000a00087213 */ /* 0x082fe40000000000 */
[-C--:B------:R-:W-:Y:S02]  /*9320*/  LOP3.LUT R17, R17, R10.reuse, RZ, 0x3c, !PT ;  /* 0x0000000a11117212 */ /* 0x080fe400078e3cff */
[----:B------:R-:W1:Y:S01]  /*9330*/  I2F.RP R4, R8 ;  /* 0x0000000800047306 */ /* 0x000e620000209400 */
[----:B------:R-:W-:-:S07]  /*9340*/  LOP3.LUT R13, R13, R10, RZ, 0x3c, !PT ;  /* 0x0000000a0d0d7212 */ /* 0x000fce00078e3cff */
[----:B-1----:R-:W1:Y:S02]  /*9350*/  MUFU.RCP R14, R4 ;  /* 0x00000004000e7308 */ /* 0x002e640000001000 */
[----:B-1----:R-:W-:-:S06]  /*9360*/  VIADD R14, R14, 0xffffffe ;  /* 0x0ffffffe0e0e7836 */ /* 0x002fcc0000000000 */
[----:B------:R-:W1:Y:S02]  /*9370*/  F2I.FTZ.U32.TRUNC.NTZ R15, R14 ;  /* 0x0000000e000f7305 */ /* 0x000e64000021f000 */
[----:B-1----:R-:W-:Y:S01]  /*9380*/  IMAD.MOV R3, RZ, RZ, -R15 ;  /* 0x000000ffff037224 */ /* 0x002fe200078e0a0f */
[----:B------:R-:W-:-:S03]  /*9390*/  MOV R14, RZ ;  /* 0x000000ff000e7202 */ /* 0x000fc60000000f00 */
        /* <DEDUP_REMOVED lines=16> */
[----:B------:R-:W-:Y:S02]  /*94a0*/  ISETP.GE.AND P5, PT, R17, RZ, PT ;  /* 0x000000ff1100720c */ /* 0x000fe40003fa6270 */
[----:B------:R-:W-:-:S02]  /*94b0*/  ISETP.GE.AND P0, PT, R13, RZ, PT ;  /* 0x000000ff0d00720c */ /* 0x000fc40003f06270 */
[----:B------:R-:W-:-:S05]  /*94c0*/  LOP3.LUT R3, RZ, R10, RZ, 0x33, !PT ;  /* 0x0000000aff037212 */ /* 0x000fca00078e33ff */
[----:B------:R-:W-:Y:S02]  /*94d0*/  @P6 VIADD R14, R14, 0x1 ;  /* 0x000000010e0e6836 */ /* 0x000fe40000000000 */
[----:B------:R-:W-:Y:S02]  /*94e0*/  @P1 IADD3 R4, PT, PT, R4, 0x1, RZ ;  /* 0x0000000104041810 */ /* 0x000fe40007ffe0ff */
[----:B------:R-:W-:Y:S01]  /*94f0*/  @!P5 IMAD.MOV R14, RZ, RZ, -R14 ;  /* 0x000000ffff0ed224 */ /* 0x000fe200078e0a0e */
[----:B------:R-:W-:Y:S02]  /*9500*/  ISETP.NE.AND P1, PT, R10, RZ, PT ;  /* 0x000000ff0a00720c */ /* 0x000fe40003f25270 */
        /* <DEDUP_REMOVED lines=10> */
[----:B------:R-:W-:-:S04]  /*95b0*/  IMAD R6, R15, R136, RZ ;  /* 0x000000880f067224 */ /* 0x000fc800078e02ff */
[----:B------:R-:W-:Y:S01]  /*95c0*/  IMAD R6, R3, R137, R6 ;  /* 0x0000008903067224 */ /* 0x000fe200078e0206 */
[----:B---3--:R-:W-:Y:S01]  /*95d0*/  IADD3 R4, PT, PT, R13, -R4, RZ ;  /* 0x800000040d047210 */ /* 0x008fe20007ffe0ff */
[----:B------:R-:W-:-:S03]  /*95e0*/  IMAD.WIDE.U32 R12, R3, R136, RZ ;  /* 0x00000088030c7225 */ /* 0x000fc600078e00ff */
[----:B------:R-:W-:Y:S01]  /*95f0*/  SHF.R.S32.HI R3, RZ, 0x1f, R4 ;  /* 0x0000001fff037819 */ /* 0x000fe20000011404 */
[----:B------:R-:W-:-:S04]  /*9600*/  IMAD.IADD R13, R13, 0x1, R6 ;  /* 0x000000010d0d7824 */ /* 0x000fc800078e0206 */
[----:B--2---:R-:W-:Y:S02]  /*9610*/  IMAD R3, R3, UR4, RZ ;  /* 0x0000000403037c24 */ /* 0x004fe4000f8e02ff */
[----:B------:R-:W-:-:S04]  /*9620*/  IMAD.WIDE.U32 R12, R4, UR4, R12 ;  /* 0x00000004040c7c25 */ /* 0x000fc8000f8e000c */
[----:B------:R-:W-:Y:S01]  /*9630*/  IMAD R3, R4, UR5, R3 ;  /* 0x0000000504037c24 */ /* 0x000fe2000f8e0203 */
[----:B------:R-:W-:-:S04]  /*9640*/  LEA R170, P0, R12, R170, 0x1 ;  /* 0x000000aa0caa7211 */ /* 0x000fc800078008ff */
[----:B------:R-:W-:-:S04]  /*9650*/  IADD3 R3, PT, PT, R13, R3, RZ ;  /* 0x000000030d037210 */ /* 0x000fc80007ffe0ff */
[----:B------:R-:W-:Y:S01]  /*9660*/  LEA.HI.X R171, R12, R171, R3, 0x1, P0 ;  /* 0x000000ab0cab7211 */ /* 0x000fe200000f0c03 */
[----:B------:R-:W-:Y:S06]  /*9670*/  BRA `(.L_x_546) ;  /* 0x00000000001c7947 */ /* 0x000fec0003800000 */
.L_x_545:
[----:B------:R-:W-:Y:S01]  /*9680*/  UMOV UR4, URZ ;  /* 0x000000ff00047c82 */ /* 0x000fe20008000000 */
[----:B------:R-:W-:Y:S01]  /*9690*/  IMAD.SHL.U32 R3, R136, 0x80, RZ ;  /* 0x0000008088037824 */ /* 0x000fe200078e00ff */
[----:B------:R-:W-:-:S05]  /*96a0*/  IADD3 R4, P0, PT, RZ, -UR4, RZ ;  /* 0x80000004ff047c10 */ /* 0x000fca000ff1e0ff */
[----:B------:R-:W-:-:S05]  /*96b0*/  IMAD.X R3, RZ, RZ, ~R3, P0 ;  /* 0x000000ffff037224 */ /* 0x000fca00000e0e03 */
[----:B------:R-:W-:-:S04]  /*96c0*/  SHF.R.S64 R13, R4, 0x1f, R3 ;  /* 0x0000001f040d7819 */ /* 0x000fc80000001003 */
[----:B------:R-:W-:-:S04]  /*96d0*/  IADD3 R170, P0, PT, R13, R170, RZ ;  /* 0x000000aa0daa7210 */ /* 0x000fc80007f1e0ff */
[----:B------:R-:W-:-:S09]  /*96e0*/  LEA.HI.X.SX32 R171, R3, R171, 0x1, P0 ;  /* 0x000000ab03ab7211 */ /* 0x000fd200000f0eff */
.L_x_546:
        /* <DEDUP_REMOVED lines=69> */
.L_x_544:
[----:B------:R-:W-:Y:S01]  /*9b40*/  FMNMX3.FTZ R6, R2, R9, R39, !PT ;  /* 0x0000000902067276 */ /* 0x000fe20007810027 */
[----:B------:R-:W-:Y:S01]  /*9b50*/  LDSM.16.MT88.4 R52, [R116+0xd000] ;  /* 0x00d000007434783b */ /* 0x000fe20000004200 */
[----:B------:R-:W-:Y:S02]  /*9b60*/  FMNMX3.FTZ R4, R0, R37, R33, !PT ;  /* 0x0000002500047276 */ /* 0x000fe40007810021 */
[----:B------:R-:W-:Y:S01]  /*9b70*/  FMNMX3.FTZ R6, R6, R11, R35, !PT ;  /* 0x0000000b06067276 */ /* 0x000fe20007810023 */
[----:B-1----:R-:W-:Y:S01]  /*9b80*/  LDSM.16.MT88.4 R16, [R116+0x9000] ;  /* 0x009000007410783b */ /* 0x002fe20000004200 */
        /* <DEDUP_REMOVED lines=42> */
[C---:B------:R-:W-:Y:S01]  /*9e30*/  FMUL.FTZ R126, R3.reuse, UR6 ;  /* 0x00000006037e7c20 */ /* 0x040fe20008410000 */
[----:B------:R-:W-:Y:S02]  /*9e40*/  FSEL R15, R56, RZ, P1 ;  /* 0x000000ff380f7208 */ /* 0x000fe40000800000 */
[----:B------:R-:W-:Y:S02]  /*9e50*/  FSEL R13, R3, RZ, P0 ;  /* 0x000000ff030d7208 */ /* 0x000fe40000000000 */
[----:B------:R-:W-:Y:S01]  /*9e60*/  FSEL R160, R160, RZ, P1 ;  /* 0x000000ffa0a07208 */ /* 0x000fe20000800000 */
[----:B------:R-:W-:Y:S01]  /*9e70*/  FADD.FTZ R15, R2, -R15 ;  /* 0x8000000f020f7221 */ /* 0x000fe20000010000 */
[----:B------:R-:W-:Y:S01]  /*9e80*/  FSEL R126, R126, RZ, P0 ;  /* 0x000000ff7e7e7208 */ /* 0x000fe20000000000 */
[----:B------:R-:W-:-:S02]  /*9e90*/  FADD.FTZ R13, R0, -R13 ;  /* 0x8000000d000d7221 */ /* 0x000fc40000010000 */
[--C-:B------:R-:W-:Y:S01]  /*9ea0*/  FFMA.FTZ R162, R9, UR6, -R160.reuse ;  /* 0x0000000609a27c23 */ /* 0x100fe200080108a0 */
[--C-:B------:R-:W-:Y:S01]  /*9eb0*/  FFMA.FTZ R138, R39, UR6, -R160.reuse ;  /* 0x00000006278a7c23 */ /* 0x100fe200080108a0 */
[--C-:B------:R-:W-:Y:S01]  /*9ec0*/  FFMA.FTZ R130, R11, UR6, -R160.reuse ;  /* 0x000000060b827c23 */ /* 0x100fe200080108a0 */
[----:B------:R-:W-:Y:S01]  /*9ed0*/  FFMA.FTZ R127, R35, UR6, -R160 ;  /* 0x00000006237f7c23 */ /* 0x000fe200080108a0 */
[--C-:B------:R-:W-:Y:S01]  /*9ee0*/  FFMA.FTZ R155, R37, UR6, -R126.reuse ;  /* 0x00000006259b7c23 */ /* 0x100fe2000801087e */
[--C-:B------:R-:W-:Y:S01]  /*9ef0*/  FFMA.FTZ R140, R33, UR6, -R126.reuse ;  /* 0x00000006218c7c23 */ /* 0x100fe2000801087e */
[--C-:B------:R-:W-:Y:S01]  /*9f00*/  FFMA.FTZ R129, R7, UR6, -R126.reuse ;  /* 0x0000000607817c23 */ /* 0x100fe2000801087e */
[----:B------:R-:W-:Y:S01]  /*9f10*/  FFMA.FTZ R0, R5, UR6, -R126 ;  /* 0x0000000605007c23 */ /* 0x000fe2000801087e */
[----:B------:R-:W-:Y:S01]  /*9f20*/  FMUL.FTZ R15, R15, UR6 ;  /* 0x000000060f0f7c20 */ /* 0x000fe20008410000 */
[----:B------:R-:W-:Y:S01]  /*9f30*/  FMUL.FTZ R13, R13, UR6 ;  /* 0x000000060d0d7c20 */ /* 0x000fe20008410000 */
[----:B------:R-:W-:Y:S01]  /*9f40*/  MUFU.EX2 R162, R162 ;  /* 0x000000a200a27308 */ /* 0x000fe20000000800 */
[----:B------:R-:W1:Y:S01]  /*9f50*/  LDSM.16.MT88.4 R8, [R118+0x9000] ;  /* 0x009000007608783b */ /* 0x000e620000004200 */
[--C-:B------:R-:W-:Y:S01]  /*9f60*/  FFMA.FTZ R58, R67, UR6, -R160.reuse ;  /* 0x00000006433a7c23 */ /* 0x100fe200080108a0 */
[--C-:B------:R-:W-:Y:S01]  /*9f70*/  FFMA.FTZ R120, R65, UR6, -R160.reuse ;  /* 0x0000000641787c23 */ /* 0x100fe200080108a0 */
[----:B------:R-:W2:Y:S01]  /*9f80*/  MUFU.EX2 R138, R138 ;  /* 0x0000008a008a7308 */ /* 0x000ea20000000800 */
[----:B------:R-:W3:Y:S01]  /*9f90*/  LDSM.16.MT88.4 R32, [R116+0xb000] ;  /* 0x00b000007420783b */ /* 0x000ee20000004200 */
[----:B------:R-:W-:Y:S01]  /*9fa0*/  FFMA.FTZ R59, R59, UR6, -R160 ;  /* 0x000000063b3b7c23 */ /* 0x000fe200080108a0 */
[--C-:B------:R-:W-:Y:S01]  /*9fb0*/  FFMA.FTZ R119, R121, UR6, -R126.reuse ;  /* 0x0000000679777c23 */ /* 0x100fe2000801087e */
[----:B------:R-:W-:Y:S01]  /*9fc0*/  MUFU.EX2 R130, R130 ;  /* 0x0000008200827308 */ /* 0x000fe20000000800 */
[----:B------:R-:W-:Y:S01]  /*9fd0*/  LDSM.16.MT88.4 R64, [R116+0x9400] ;  /* 0x009400007440783b */ /* 0x000fe20000004200 */
[----:B------:R-:W-:Y:S01]  /*9fe0*/  FFMA.FTZ R2, R229, UR6, -R126 ;  /* 0x00000006e5027c23 */ /* 0x000fe2000801087e */
[--C-:B------:R-:W-:Y:S01]  /*9ff0*/  FFMA.FTZ R132, R141, UR6, -R160.reuse ;  /* 0x000000068d847c23 */ /* 0x100fe200080108a0 */
[----:B------:R-:W4:Y:S01]  /*a000*/  MUFU.EX2 R127, R127 ;  /* 0x0000007f007f7308 */ /* 0x000f220000000800 */
[--C-:B------:R-:W-:Y:S01]  /*a010*/  FFMA.FTZ R137, R225, UR6, -R160.reuse ;  /* 0x00000006e1897c23 */ /* 0x100fe200080108a0 */
[----:B------:R-:W-:Y:S01]  /*a020*/  FFMA.FTZ R128, R223, UR6, -R160 ;  /* 0x00000006df807c23 */ /* 0x000fe200080108a0 */
[--C-:B------:R-:W-:Y:S01]  /*a030*/  FFMA.FTZ R136, R145, UR6, -R126.reuse ;  /* 0x0000000691887c23 */ /* 0x100fe2000801087e */
[----:B------:R-:W-:Y:S01]  /*a040*/  MUFU.EX2 R155, R155 ;  /* 0x0000009b009b7308 */ /* 0x000fe20000000800 */
[----:B------:R-:W-:Y:S01]  /*a050*/  FFMA.FTZ R134, R143, UR6, -R126 ;  /* 0x000000068f867c23 */ /* 0x000fe2000801087e */
[----:B--2---:R-:W-:Y:S01]  /*a060*/  F2FP.BF16.F32.PACK_AB R48, R138, R162 ;  /* 0x000000a28a30723e */ /* 0x004fe200000010ff */
[----:B------:R-:W-:Y:S01]  /*a070*/  FFMA.FTZ R227, R227, UR6, -R160 ;  /* 0x00000006e3e37c23 */ /* 0x000fe200080108a0 */
[----:B------:R-:W2:Y:S01]  /*a080*/  MUFU.EX2 R140, R140 ;  /* 0x0000008c008c7308 */ /* 0x000ea20000000800 */
[--C-:B------:R-:W-:Y:S01]  /*a090*/  FFMA.FTZ R221, R221, UR6, -R126.reuse ;  /* 0x00000006dddd7c23 */ /* 0x100fe2000801087e */
[----:B------:R-:W-:Y:S01]  /*a0a0*/  FFMA.FTZ R219, R219, UR6, -R126 ;  /* 0x00000006dbdb7c23 */ /* 0x000fe2000801087e */
[--C-:B------:R-:W-:Y:S01]  /*a0b0*/  FFMA.FTZ R192, R205, UR6, -R160.reuse ;  /* 0x00000006cdc07c23 */ /* 0x100fe200080108a0 */
[----:B------:R-:W5:Y:S01]  /*a0c0*/  MUFU.EX2 R186, R15 ;  /* 0x0000000f00ba7308 */ /* 0x000f620000000800 */
[----:B------:R-:W-:Y:S01]  /*a0d0*/  FFMA.FTZ R190, R215, UR6, -R160 ;  /* 0x00000006d7be7c23 */ /* 0x000fe200080108a0 */
[----:B----4-:R-:W-:Y:S01]  /*a0e0*/  F2FP.BF16.F32.PACK_AB R50, R127, R130 ;  /* 0x000000827f32723e */ /* 0x010fe200000010ff */
[--C-:B------:R-:W-:Y:S01]  /*a0f0*/  FFMA.FTZ R196, R209, UR6, -R126.reuse ;  /* 0x00000006d1c47c23 */ /* 0x100fe2000801087e */
[----:B------:R-:W4:Y:S01]  /*a100*/  MUFU.EX2 R142, R13 ;  /* 0x0000000d008e7308 */ /* 0x000f220000000800 */
[--C-:B------:R-:W-:Y:S01]  /*a110*/  FFMA.FTZ R194, R207, UR6, -R126.reuse ;  /* 0x00000006cfc27c23 */ /* 0x100fe2000801087e */
[--C-:B------:R-:W-:Y:S01]  /*a120*/  FFMA.FTZ R213, R213, UR6, -R126.reuse ;  /* 0x00000006d5d57c23 */ /* 0x100fe2000801087e */
[----:B------:R-:W-:Y:S01]  /*a130*/  FFMA.FTZ R211, R211, UR6, -R126 ;  /* 0x00000006d3d37c23 */ /* 0x000fe2000801087e */
[----:B------:R-:W-:Y:S01]  /*a140*/  MUFU.EX2 R129, R129 ;  /* 0x0000008100817308 */ /* 0x000fe20000000800 */
[--C-:B------:R-:W-:Y:S01]  /*a150*/  FFMA.FTZ R148, R148, UR6, -R160.reuse ;  /* 0x0000000694947c23 */ /* 0x100fe200080108a0 */
[----:B--2---:R-:W-:Y:S01]  /*a160*/  F2FP.BF16.F32.PACK_AB R49, R140, R155 ;  /* 0x0000009b8c31723e */ /* 0x004fe200000010ff */
[--C-:B------:R-:W-:Y:S01]  /*a170*/  FFMA.FTZ R163, R163, UR6, -R160.reuse ;  /* 0x00000006a3a37c23 */ /* 0x100fe200080108a0 */
[----:B------:R-:W2:Y:S01]  /*a180*/  MUFU.EX2 R0, R0 ;  /* 0x0000000000007308 */ /* 0x000ea20000000800 */
[----:B------:R-:W-:Y:S01]  /*a190*/  FFMA.FTZ R144, R144, UR6, -R160 ;  /* 0x0000000690907c23 */ /* 0x000fe200080108a0 */
[-C--:B-----5:R-:W-:Y:S01]  /*a1a0*/  FMUL.FTZ R44, R72, R186.reuse ;  /* 0x000000ba482c7220 */ /* 0x0a0fe20000410000 */
[-C--:B------:R-:W-:Y:S01]  /*a1b0*/  FMUL.FTZ R45, R73, R186.reuse ;  /* 0x000000ba492d7220 */ /* 0x080fe20000410000 */
[----:B------:R-:W-:Y:S01]  /*a1c0*/  FFMA.FTZ R73, R61, UR6, -R126 ;  /* 0x000000063d497c23 */ /* 0x000fe2000801087e */
[----:B------:R-:W-:Y:S01]  /*a1d0*/  FMUL.FTZ R4, R112, R186 ;  /* 0x000000ba70047220 */ /* 0x000fe20000410000 */
[-C--:B----4-:R-:W-:Y:S01]  /*a1e0*/  FMUL.FTZ R46, R74, R142.reuse ;  /* 0x0000008e4a2e7220 */ /* 0x090fe20000410000 */
[----:B------:R-:W-:Y:S01]  /*a1f0*/  FMUL.FTZ R47, R75, R142 ;  /* 0x0000008e4b2f7220 */ /* 0x000fe20000410000 */
[----:B------:R-:W-:Y:S01]  /*a200*/  FMUL.FTZ R5, R113, R186 ;  /* 0x000000ba71057220 */ /* 0x000fe20000410000 */
[-C--:B------:R-:W-:Y:S01]  /*a210*/  FMUL.FTZ R6, R114, R142.reuse ;  /* 0x0000008e72067220 */ /* 0x080fe20000410000 */
[----:B------:R-:W-:Y:S01]  /*a220*/  FMUL.FTZ R7, R115, R142 ;  /* 0x0000008e73077220 */ /* 0x000fe20000410000 */
[-C--:B------:R-:W-:Y:S01]  /*a230*/  FMUL.FTZ R12, R104, R186.reuse ;  /* 0x000000ba680c7220 */ /* 0x080fe20000410000 */
[----:B------:R-:W-:Y:S01]  /*a240*/  FMUL.FTZ R13, R105, R186 ;  /* 0x000000ba690d7220 */ /* 0x000fe20000410000 */
[-C--:B------:R-:W-:Y:S01]  /*a250*/  FMUL.FTZ R14, R106, R142.reuse ;  /* 0x0000008e6a0e7220 */ /* 0x080fe20000410000 */
[----:B--2---:R-:W-:Y:S01]  /*a260*/  F2FP.BF16.F32.PACK_AB R51, R0, R129 ;  /* 0x000000810033723e */ /* 0x004fe200000010ff */
[----:B------:R-:W-:Y:S01]  /*a270*/  FMUL.FTZ R15, R107, R142 ;  /* 0x0000008e6b0f7220 */ /* 0x000fe20000410000 */
[-C--:B------:R-:W-:Y:S01]  /*a280*/  FMUL.FTZ R20, R96, R186.reuse ;  /* 0x000000ba60147220 */ /* 0x080fe20000410000 */
[----:B------:R-:W-:Y:S01]  /*a290*/  FMUL.FTZ R21, R97, R186 ;  /* 0x000000ba61157220 */ /* 0x000fe20000410000 */
[-C--:B------:R-:W-:Y:S01]  /*a2a0*/  FMUL.FTZ R22, R98, R142.reuse ;  /* 0x0000008e62167220 */ /* 0x080fe20000410000 */
[----:B------:R-:W-:Y:S01]  /*a2b0*/  FMUL.FTZ R23, R99, R142 ;  /* 0x0000008e63177220 */ /* 0x000fe20000410000 */
[-C--:B------:R-:W-:Y:S01]  /*a2c0*/  FMUL.FTZ R28, R88, R186.reuse ;  /* 0x000000ba581c7220 */ /* 0x080fe20000410000 */
[C---:B------:R-:W-:Y:S01]  /*a2d0*/  HMMA.16816.F32.BF16 R44, R48.reuse, R52, R44 ;  /* 0x00000034302c723c */ /* 0x040fe2000004182c */
[----:B------:R-:W-:Y:S01]  /*a2e0*/  FFMA.FTZ R52, R63, UR6, -R160 ;  /* 0x000000063f347c23 */ /* 0x000fe200080108a0 */
[----:B------:R-:W-:Y:S01]  /*a2f0*/  FMUL.FTZ R29, R89, R186 ;  /* 0x000000ba591d7220 */ /* 0x000fe20000410000 */
[----:B------:R-:W2:Y:S01]  /*a300*/  LDSM.16.MT88.4 R60, [R118+0xb400] ;  /* 0x00b40000763c783b */ /* 0x000ea20000004200 */
        /* <DEDUP_REMOVED lines=30> */
[----:B------:R-:W-:Y:S01]  /*a4f0*/  FFMA.FTZ R72, R57, UR6, -R126 ;  /* 0x0000000639487c23 */ /* 0x000fe2000801087e */
[C---:B-1----:R-:W-:Y:S01]  /*a500*/  HMMA.16816.F32.BF16 R4, R48.reuse, R8, R4 ;  /* 0x000000083004723c */ /* 0x042fe20000041804 */
[----:B------:R-:W-:Y:S01]  /*a510*/  MUFU.EX2 R59, R59 ;  /* 0x0000003b003b7308 */ /* 0x000fe20000000800 */
[----:B------:R-:W-:Y:S01]  /*a520*/  FFMA.FTZ R75, R189, R186, R162 ;  /* 0x000000babd4b7223 */ /* 0x000fe200000100a2 */
[--C-:B------:R-:W-:Y:S01]  /*a530*/  FFMA.FTZ R162, R157, UR6, -R126.reuse ;  /* 0x000000069da27c23 */ /* 0x100fe2000801087e */
[----:B------:R-:W-:Y:S01]  /*a540*/  FFMA.FTZ R157, R159, UR6, -R126 ;  /* 0x000000069f9d7c23 */ /* 0x000fe2000801087e */
[----:B------:R-:W1:Y:S01]  /*a550*/  MUFU.EX2 R58, R58 ;  /* 0x0000003a003a7308 */ /* 0x000e620000000800 */
[----:B------:R-:W-:Y:S01]  /*a560*/  FFMA.FTZ R189, R201, UR6, -R160 ;  /* 0x00000006c9bd7c23 */ /* 0x000fe200080108a0 */
[----:B------:R-:W-:Y:S01]  /*a570*/  FFMA.FTZ R159, R161, UR6, -R126 ;  /* 0x00000006a19f7c23 */ /* 0x000fe2000801087e */
[C---:B------:R-:W-:Y:S01]  /*a580*/  HMMA.16816.F32.BF16 R12, R48.reuse, R16, R12 ;  /* 0x00000010300c723c */ /* 0x040fe2000004180c */
[----:B------:R-:W-:Y:S01]  /*a590*/  MUFU.EX2 R120, R120 ;  /* 0x0000007800787308 */ /* 0x000fe20000000800 */
[--C-:B------:R-:W-:Y:S01]  /*a5a0*/  FFMA.FTZ R161, R150, UR6, -R160.reuse ;  /* 0x0000000696a17c23 */ /* 0x100fe200080108a0 */
[--C-:B------:R-:W-:Y:S01]  /*a5b0*/  FFMA.FTZ R187, R187, UR6, -R160.reuse ;  /* 0x00000006bbbb7c23 */ /* 0x100fe200080108a0 */
[--C-:B------:R-:W-:Y:S01]  /*a5c0*/  FFMA.FTZ R150, R191, UR6, -R160.reuse ;  /* 0x00000006bf967c23 */ /* 0x100fe200080108a0 */
[----:B------:R1:W-:Y:S01]  /*a5d0*/  MUFU.EX2 R57, R52 ;  /* 0x0000003400397308 */ /* 0x0003e20000000800 */
[--C-:B------:R-:W-:Y:S01]  /*a5e0*/  FFMA.FTZ R74, R152, UR6, -R160.reuse ;  /* 0x00000006984a7c23 */ /* 0x100fe200080108a0 */
[--C-:B------:R-:W-:Y:S01]  /*a5f0*/  FFMA.FTZ R193, R193, UR6, -R160.reuse ;  /* 0x00000006c1c17c23 */ /* 0x100fe200080108a0 */
[C---:B------:R-:W-:Y:S01]  /*a600*/  HMMA.16816.F32.BF16 R20, R48.reuse, R24, R20 ;  /* 0x000000183014723c */ /* 0x040fe20000041814 */
[----:B------:R-:W-:Y:S01]  /*a610*/  MUFU.EX2 R72, R72 ;  /* 0x0000004800487308 */ /* 0x000fe20000000800 */
[--C-:B------:R-:W-:Y:S01]  /*a620*/  FFMA.FTZ R195, R195, UR6, -R160.reuse ;  /* 0x00000006c3c37c23 */ /* 0x100fe200080108a0 */
[--C-:B------:R-:W-:Y:S01]  /*a630*/  FFMA.FTZ R156, R156, UR6, -R160.reuse ;  /* 0x000000069c9c7c23 */ /* 0x100fe200080108a0 */
[--C-:B------:R-:W-:Y:S01]  /*a640*/  FFMA.FTZ R197, R197, UR6, -R160.reuse ;  /* 0x00000006c5c57c23 */ /* 0x100fe200080108a0 */
[----:B------:R-:W4:Y:S01]  /*a650*/  MUFU.EX2 R121, R73 ;  /* 0x0000004900797308 */ /* 0x000f220000000800 */
[--C-:B------:R-:W-:Y:S01]  /*a660*/  FFMA.FTZ R199, R199, UR6, -R160.reuse ;  /* 0x00000006c7c77c23 */ /* 0x100fe200080108a0 */
[----:B------:R-:W-:Y:S01]  /*a670*/  FFMA.FTZ R158, R158, UR6, -R160 ;  /* 0x000000069e9e7c23 */ /* 0x000fe200080108a0 */
[C---:B---3--:R-:W-:Y:S01]  /*a680*/  HMMA.16816.F32.BF16 R28, R48.reuse, R32, R28 ;  /* 0x00000020301c723c */ /* 0x048fe2000004181c */
[----:B------:R-:W-:Y:S01]  /*a690*/  MUFU.EX2 R119, R119 ;  /* 0x0000007700777308 */ /* 0x000fe20000000800 */
[--C-:B------:R-:W-:Y:S01]  /*a6a0*/  FFMA.FTZ R147, R147, UR6, -R126.reuse ;  /* 0x0000000693937c23 */ /* 0x100fe2000801087e */
[----:B-1----:R-:W-:Y:S01]  /*a6b0*/  F2FP.BF16.F32.PACK_AB R52, R58, R59 ;  /* 0x0000003b3a34723e */ /* 0x002fe200000010ff */
[--C-:B------:R-:W-:Y:S01]  /*a6c0*/  FFMA.FTZ R151, R151, UR6, -R126.reuse ;  /* 0x0000000697977c23 */ /* 0x100fe2000801087e */
[----:B------:R-:W1:Y:S01]  /*a6d0*/  MUFU.EX2 R2, R2 ;  /* 0x0000000200027308 */ /* 0x000e620000000800 */
[----:B------:R-:W-:Y:S01]  /*a6e0*/  FFMA.FTZ R135, R135, UR6, -R126 ;  /* 0x0000000687877c23 */ /* 0x000fe2000801087e */
[----:B------:R-:W-:Y:S01]  /*a6f0*/  FFMA.FTZ R155, R188, R142, R155 ;  /* 0x0000008ebc9b7223 */ /* 0x000fe2000001009b */
[C---:B------:R-:W-:Y:S01]  /*a700*/  HMMA.16816.F32.BF16 R36, R48.reuse, R40, R36 ;  /* 0x000000283024723c */ /* 0x040fe20000041824 */
[----:B------:R-:W-:Y:S01]  /*a710*/  MUFU.EX2 R141, R227 ;  /* 0x000000e3008d7308 */ /* 0x000fe20000000800 */
[----:B------:R-:W-:Y:S01]  /*a720*/  FADD.FTZ R75, R138, R75 ;  /* 0x0000004b8a4b7221 */ /* 0x000fe20000010000 */
[----:B----4-:R-:W-:Y:S01]  /*a730*/  F2FP.BF16.F32.PACK_AB R53, R121, R72 ;  /* 0x000000487935723e */ /* 0x010fe200000010ff */
[----:B------:R-:W-:Y:S01]  /*a740*/  FFMA.FTZ R73, R154, UR6, -R160 ;  /* 0x000000069a497c23 */ /* 0x000fe200080108a0 */
[----:B------:R-:W3:Y:S01]  /*a750*/  MUFU.EX2 R132, R132 ;  /* 0x0000008400847308 */ /* 0x000ee20000000800 */
[----:B------:R-:W-:Y:S01]  /*a760*/  FFMA.FTZ R154, R149, UR6, -R126 ;  /* 0x00000006959a7c23 */ /* 0x000fe2000801087e */
[----:B------:R-:W-:Y:S01]  /*a770*/  FADD.FTZ R140, R140, R155 ;  /* 0x0000009b8c8c7221 */ /* 0x000fe20000010000 */
[C---:B------:R-:W-:Y:S01]  /*a780*/  HMMA.16816.F32.BF16 R8, R48.reuse, R10, R108 ;  /* 0x0000000a3008723c */ /* 0x040fe2000004186c */
[----:B------:R-:W-:Y:S01]  /*a790*/  MUFU.EX2 R137, R137 ;  /* 0x0000008900897308 */ /* 0x000fe20000000800 */
[----:B------:R-:W-:Y:S01]  /*a7a0*/  LDSM.16.MT88.4 R108, [R118+0xa800] ;  /* 0x00a80000766c783b */ /* 0x000fe20000004200 */
[----:B------:R-:W-:Y:S01]  /*a7b0*/  FADD.FTZ R129, R129, R140 ;  /* 0x0000008c81817221 */ /* 0x000fe20000010000 */
[--C-:B------:R-:W-:Y:S01]  /*a7c0*/  FFMA.FTZ R125, R125, UR6, -R126.reuse ;  /* 0x000000067d7d7c23 */ /* 0x100fe2000801087e */
[----:B------:R-:W-:Y:S01]  /*a7d0*/  MUFU.EX2 R128, R128 ;  /* 0x0000008000807308 */ /* 0x000fe20000000800 */
[--C-:B------:R-:W-:Y:S01]  /*a7e0*/  FFMA.FTZ R124, R124, UR6, -R126.reuse ;  /* 0x000000067c7c7c23 */ /* 0x100fe2000801087e */
[----:B------:R-:W-:Y:S01]  /*a7f0*/  FADD.FTZ R129, R0, R129 ;  /* 0x0000008100817221 */ /* 0x000fe20000010000 */
[C---:B------:R-:W-:Y:S01]  /*a800*/  HMMA.16816.F32.BF16 R16, R48.reuse, R18, R100 ;  /* 0x000000123010723c */ /* 0x040fe20000041864 */
[----:B------:R-:W-:Y:S01]  /*a810*/  MUFU.EX2 R145, R221 ;  /* 0x000000dd00917308 */ /* 0x000fe20000000800 */
[----:B------:R-:W-:Y:S01]  /*a820*/  LDSM.16.MT88.4 R100, [R116+0xa800] ;  /* 0x00a800007464783b */ /* 0x000fe20000004200 */
[----:B------:R-:W-:Y:S01]  /*a830*/  FADD.FTZ R0, R72, R129 ;  /* 0x0000008148007221 */ /* 0x000fe20000010000 */
[--C-:B------:R-:W-:Y:S01]  /*a840*/  FFMA.FTZ R122, R122, UR6, -R126.reuse ;  /* 0x000000067a7a7c23 */ /* 0x100fe2000801087e */
[----:B------:R-:W4:Y:S01]  /*a850*/  MUFU.EX2 R136, R136 ;  /* 0x0000008800887308 */ /* 0x000f220000000800 */
[----:B------:R-:W-:Y:S01]  /*a860*/  FFMA.FTZ R123, R123, UR6, -R126 ;  /* 0x000000067b7b7c23 */ /* 0x000fe2000801087e */
[----:B------:R-:W-:Y:S01]  /*a870*/  IADD3 R186, PT, PT, R117, -0x3, RZ ;  /* 0xfffffffd75ba7810 */ /* 0x000fe20007ffe0ff */
[C---:B------:R-:W-:Y:S01]  /*a880*/  HMMA.16816.F32.BF16 R24, R48.reuse, R26, R92 ;  /* 0x0000001a3018723c */ /* 0x040fe2000004185c */
[----:B------:R-:W-:Y:S01]  /*a890*/  MUFU.EX2 R143, R219 ;  /* 0x000000db008f7308 */ /* 0x000fe20000000800 */
[----:B------:R-:W-:Y:S03]  /*a8a0*/  LDSM.16.MT88.4 R92, [R118+0xc800] ;  /* 0x00c80000765c783b */ /* 0x000fe60000004200 */
[----:B------:R-:W5:Y:S03]  /*a8b0*/  MUFU.EX2 R134, R134 ;  /* 0x0000008600867308 */ /* 0x000f660000000800 */
[C---:B------:R-:W-:Y:S01]  /*a8c0*/  HMMA.16816.F32.BF16 R32, R48.reuse, R34, R84 ;  /* 0x000000223020723c */ /* 0x040fe20000041854 */
[----:B------:R-:W-:Y:S01]  /*a8d0*/  MUFU.EX2 R192, R192 ;  /* 0x000000c000c07308 */ /* 0x000fe20000000800 */
[----:B------:R-:W-:Y:S03]  /*a8e0*/  LDSM.16.MT88.4 R84, [R116+0xc800] ;  /* 0x00c800007454783b */ /* 0x000fe60000004200 */
[----:B------:R-:W-:Y:S03]  /*a8f0*/  MUFU.EX2 R190, R190 ;  /* 0x000000be00be7308 */ /* 0x000fe60000000800 */
[C---:B------:R-:W-:Y:S01]  /*a900*/  HMMA.16816.F32.BF16 R40, R48.reuse, R42, R76 ;  /* 0x0000002a3028723c */ /* 0x040fe2000004184c */
[----:B------:R-:W-:Y:S01]  /*a910*/  MUFU.EX2 R209, R213 ;  /* 0x000000d500d17308 */ /* 0x000fe20000000800 */
[----:B------:R-:W-:Y:S03]  /*a920*/  LDSM.16.MT88.4 R76, [R118+0xc000] ;  /* 0x00c00000764c783b */ /* 0x000fe60000004200 */
[----:B------:R-:W-:Y:S03]  /*a930*/  MUFU.EX2 R196, R196 ;  /* 0x000000c400c47308 */ /* 0x000fe60000000800 */
[----:B------:R-:W-:Y:S01]  /*a940*/  HMMA.16816.F32.BF16 R48, R48, R54, R68 ;  /* 0x000000363030723c */ /* 0x000fe20000041844 */
[----:B------:R-:W3:Y:S01]  /*a950*/  LDSM.16.MT88.4 R68, [R118+0x9400] ;  /* 0x009400007644783b */ /* 0x000ee20000004200 */
[----:B------:R-:W-:Y:S01]  /*a960*/  F2FP.BF16.F32.PACK_AB R54, R57, R120 ;  /* 0x000000783936723e */ /* 0x000fe200000010ff */
[----:B------:R-:W-:Y:S01]  /*a970*/  MUFU.EX2 R207, R211 ;  /* 0x000000d300cf7308 */ /* 0x000fe20000000800 */
[----:B-1----:R-:W-:-:S03]  /*a980*/  F2FP.BF16.F32.PACK_AB R55, R2, R119 ;  /* 0x000000770237723e */ /* 0x002fc600000010ff */
[----:B------:R-:W-:Y:S04]  /*a990*/  MUFU.EX2 R194, R194 ;  /* 0x000000c200c27308 */ /* 0x000fe80000000800 */
[C---:B--2---:R-:W-:Y:S01]  /*a9a0*/  HMMA.16816.F32.BF16 R20, R52.reuse, R60, R20 ;  /* 0x0000003c3414723c */ /* 0x044fe20000041814 */
[----:B------:R-:W-:Y:S04]  /*a9b0*/  MUFU.EX2 R189, R189 ;  /* 0x000000bd00bd7308 */ /* 0x000fe80000000800 */
[----:B------:R-:W-:Y:S03]  /*a9c0*/  MUFU.EX2 R148, R148 ;  /* 0x0000009400947308 */ /* 0x000fe60000000800 */
[C---:B------:R-:W-:Y:S01]  /*a9d0*/  HMMA.16816.F32.BF16 R24, R52.reuse, R62, R24 ;  /* 0x0000003e3418723c */ /* 0x040fe20000041818 */
[----:B------:R-:W1:Y:S01]  /*a9e0*/  LDSM.16.MT88.4 R60, [R116+0xd400] ;  /* 0x00d40000743c783b */ /* 0x000e620000004200 */
[----:B------:R-:W-:Y:S04]  /*a9f0*/  MUFU.EX2 R163, R163 ;  /* 0x000000a300a37308 */ /* 0x000fe80000000800 */
[----:B------:R-:W-:Y:S02]  /*aa00*/  MUFU.EX2 R144, R144 ;  /* 0x0000009000907308 */ /* 0x000fe40000000800 */
[C---:B------:R-:W-:Y:S02]  /*aa10*/  HMMA.16816.F32.BF16 R12, R52.reuse, R64, R12 ;  /* 0x00000040340c723c */ /* 0x040fe4000004180c */
[----:B------:R-:W-:Y:S04]  /*aa20*/  MUFU.EX2 R162, R162 ;  /* 0x000000a200a27308 */ /* 0x000fe80000000800 */
[----:B------:R-:W-:Y:S02]  /*aa30*/  MUFU.EX2 R157, R157 ;  /* 0x0000009d009d7308 */ /* 0x000fe40000000800 */
[C---:B------:R-:W-:Y:S01]  /*aa40*/  HMMA.16816.F32.BF16 R16, R52.reuse, R66, R16 ;  /* 0x000000423410723c */ /* 0x040fe20000041810 */
[----:B------:R-:W2:Y:S01]  /*aa50*/  LDSM.16.MT88.4 R64, [R118+0xd400] ;  /* 0x00d400007640783b */ /* 0x000ea20000004200 */
[----:B------:R-:W-:Y:S04]  /*aa60*/  MUFU.EX2 R159, R159 ;  /* 0x0000009f009f7308 */ /* 0x000fe80000000800 */
[----:B------:R-:W-:Y:S02]  /*aa70*/  MUFU.EX2 R152, R187 ;  /* 0x000000bb00987308 */ /* 0x000fe40000000800 */
[C---:B---3--:R-:W-:Y:S02]  /*aa80*/  HMMA.16816.F32.BF16 R4, R52.reuse, R68, R4 ;  /* 0x000000443404723c */ /* 0x048fe40000041804 */
[----:B------:R-:W-:Y:S04]  /*aa90*/  MUFU.EX2 R161, R161 ;  /* 0x000000a100a17308 */ /* 0x000fe80000000800 */
[----:B------:R-:W-:Y:S02]  /*aaa0*/  MUFU.EX2 R150, R150 ;  /* 0x0000009600967308 */ /* 0x000fe40000000800 */
[C---:B------:R-:W-:Y:S01]  /*aab0*/  HMMA.16816.F32.BF16 R8, R52.reuse, R70, R8 ;  /* 0x000000463408723c */ /* 0x040fe20000041808 */
[----:B------:R-:W3:Y:S01]  /*aac0*/  LDSM.16.MT88.4 R68, [R116+0xb400] ;  /* 0x00b400007444783b */ /* 0x000ee20000004200 */
[----:B------:R-:W-:Y:S04]  /*aad0*/  MUFU.EX2 R149, R151 ;  /* 0x0000009700957308 */ /* 0x000fe80000000800 */
[----:B------:R-:W-:Y:S02]  /*aae0*/  MUFU.EX2 R154, R154 ;  /* 0x0000009a009a7308 */ /* 0x000fe40000000800 */
[C---:B-1----:R-:W-:Y:S02]  /*aaf0*/  HMMA.16816.F32.BF16 R44, R52.reuse, R60, R44 ;  /* 0x0000003c342c723c */ /* 0x042fe4000004182c */
[----:B------:R-:W-:Y:S04]  /*ab00*/  MUFU.EX2 R147, R147 ;  /* 0x0000009300937308 */ /* 0x000fe80000000800 */
[----:B------:R-:W-:Y:S02]  /*ab10*/  MUFU.EX2 R156, R156 ;  /* 0x0000009c009c7308 */ /* 0x000fe40000000800 */
[C---:B------:R-:W-:Y:S01]  /*ab20*/  HMMA.16816.F32.BF16 R48, R52.reuse, R62, R48 ;  /* 0x0000003e3430723c */ /* 0x040fe20000041830 */
[----:B------:R-:W1:Y:S01]  /*ab30*/  LDSM.16.MT88.4 R60, [R118+0xb800] ;  /* 0x00b80000763c783b */ /* 0x000e620000004200 */
[----:B------:R-:W-:Y:S04]  /*ab40*/  MUFU.EX2 R197, R197 ;  /* 0x000000c500c57308 */ /* 0x000fe80000000800 */
[----:B------:R-:W-:Y:S02]  /*ab50*/  MUFU.EX2 R199, R199 ;  /* 0x000000c700c77308 */ /* 0x000fe40000000800 */
[C---:B--2---:R-:W-:Y:S02]  /*ab60*/  HMMA.16816.F32.BF16 R36, R52.reuse, R64, R36 ;  /* 0x000000403424723c */ /* 0x044fe40000041824 */
[----:B------:R-:W-:Y:S04]  /*ab70*/  MUFU.EX2 R158, R158 ;  /* 0x0000009e009e7308 */ /* 0x000fe80000000800 */
[----:B------:R-:W-:Y:S02]  /*ab80*/  MUFU.EX2 R125, R125 ;  /* 0x0000007d007d7308 */ /* 0x000fe40000000800 */
[C---:B------:R-:W-:Y:S01]  /*ab90*/  HMMA.16816.F32.BF16 R40, R52.reuse, R66, R40 ;  /* 0x000000423428723c */ /* 0x040fe20000041828 */
[----:B------:R-:W2:Y:S01]  /*aba0*/  LDSM.16.MT88.4 R64, [R116+0x9800] ;  /* 0x009800007440783b */ /* 0x000ea20000004200 */
[----:B------:R-:W-:Y:S06]  /*abb0*/  MUFU.EX2 R124, R124 ;  /* 0x0000007c007c7308 */ /* 0x000fec0000000800 */
[C---:B---3--:R-:W-:Y:S08]  /*abc0*/  HMMA.16816.F32.BF16 R28, R52.reuse, R68, R28 ;  /* 0x00000044341c723c */ /* 0x048ff0000004181c */
[----:B------:R-:W-:Y:S01]  /*abd0*/  HMMA.16816.F32.BF16 R32, R52, R70, R32 ;  /* 0x000000463420723c */ /* 0x000fe20000041820 */
[----:B------:R-:W3:Y:S01]  /*abe0*/  LDSM.16.MT88.4 R68, [R118+0x9800] ;  /* 0x009800007644783b */ /* 0x000ee20000004200 */
[----:B------:R-:W-:-:S02]  /*abf0*/  F2FP.BF16.F32.PACK_AB R52, R132, R141 ;  /* 0x0000008d8434723e */ /* 0x000fc400000010ff */
[----:B----4-:R-:W-:Y:S02]  /*ac00*/  F2FP.BF16.F32.PACK_AB R53, R136, R145 ;  /* 0x000000918835723e */ /* 0x010fe400000010ff */
[----:B------:R-:W-:Y:S02]  /*ac10*/  F2FP.BF16.F32.PACK_AB R54, R128, R137 ;  /* 0x000000898036723e */ /* 0x000fe400000010ff */
[----:B-----5:R-:W-:-:S07]  /*ac20*/  F2FP.BF16.F32.PACK_AB R55, R134, R143 ;  /* 0x0000008f8637723e */ /* 0x020fce00000010ff */
        /* <DEDUP_REMOVED lines=9> */
[----:B-1----:R-:W-:Y:S01]  /*acc0*/  HMMA.16816.F32.BF16 R44, R52, R60, R44 ;  /* 0x0000003c342c723c */ /* 0x002fe2000004182c */
[--C-:B------:R-:W-:Y:S01]  /*acd0*/  FFMA.FTZ R60, R203, UR6, -R160.reuse ;  /* 0x00000006cb3c7c23 */ /* 0x100fe200080108a0 */
[----:B------:R-:W-:-:S03]  /*ace0*/  FFMA.FTZ R203, R217, UR6, -R160 ;  /* 0x00000006d9cb7c23 */ /* 0x000fc600080108a0 */
[----:B------:R1:W4:Y:S03]  /*acf0*/  MUFU.EX2 R205, R60 ;  /* 0x0000003c00cd7308 */ /* 0x0003260000000800 */
[C---:B------:R-:W-:Y:S01]  /*ad00*/  HMMA.16816.F32.BF16 R48, R52.reuse, R62, R48 ;  /* 0x0000003e3430723c */ /* 0x040fe20000041830 */
[----:B------:R-:W5:Y:S07]  /*ad10*/  MUFU.EX2 R203, R203 ;  /* 0x000000cb00cb7308 */ /* 0x000f6e0000000800 */
[C---:B--2---:R-:W-:Y:S01]  /*ad20*/  HMMA.16816.F32.BF16 R36, R52.reuse, R64, R36 ;  /* 0x000000403424723c */ /* 0x044fe20000041824 */
[----:B-1----:R-:W1:Y:S07]  /*ad30*/  LDSM.16.MT88.4 R60, [R118+0xbc00] ;  /* 0x00bc0000763c783b */ /* 0x002e6e0000004200 */
[C---:B------:R-:W-:Y:S01]  /*ad40*/  HMMA.16816.F32.BF16 R40, R52.reuse, R66, R40 ;  /* 0x000000423428723c */ /* 0x040fe20000041828 */
[----:B------:R-:W2:Y:S07]  /*ad50*/  LDSM.16.MT88.4 R64, [R116+0x9c00] ;  /* 0x009c00007440783b */ /* 0x000eae0000004200 */
[C---:B---3--:R-:W-:Y:S08]  /*ad60*/  HMMA.16816.F32.BF16 R28, R52.reuse, R68, R28 ;  /* 0x00000044341c723c */ /* 0x048ff0000004181c */
[----:B------:R-:W-:Y:S01]  /*ad70*/  HMMA.16816.F32.BF16 R32, R52, R70, R32 ;  /* 0x000000463420723c */ /* 0x000fe20000041820 */
[----:B------:R-:W3:Y:S01]  /*ad80*/  LDSM.16.MT88.4 R68, [R118+0x9c00] ;  /* 0x009c00007644783b */ /* 0x000ee20000004200 */
[----:B----4-:R-:W-:-:S02]  /*ad90*/  F2FP.BF16.F32.PACK_AB R52, R192, R205 ;  /* 0x000000cdc034723e */ /* 0x010fc400000010ff */
[----:B------:R-:W-:Y:S02]  /*ada0*/  F2FP.BF16.F32.PACK_AB R53, R196, R209 ;  /* 0x000000d1c435723e */ /* 0x000fe400000010ff */
[----:B-----5:R-:W-:Y:S02]  /*adb0*/  F2FP.BF16.F32.PACK_AB R54, R190, R203 ;  /* 0x000000cbbe36723e */ /* 0x020fe400000010ff */
[----:B------:R-:W-:-:S07]  /*adc0*/  F2FP.BF16.F32.PACK_AB R55, R194, R207 ;  /* 0x000000cfc237723e */ /* 0x000fce00000010ff */
[C---:B-1----:R-:W-:Y:S08]  /*add0*/  HMMA.16816.F32.BF16 R20, R52.reuse, R60, R20 ;  /* 0x0000003c3414723c */ /* 0x042ff00000041814 */
[C---:B--2---:R-:W-:Y:S08]  /*ade0*/  HMMA.16816.F32.BF16 R12, R52.reuse, R64, R12 ;  /* 0x00000040340c723c */ /* 0x044ff0000004180c */
[C---:B------:R-:W-:Y:S01]  /*adf0*/  HMMA.16816.F32.BF16 R16, R52.reuse, R66, R16 ;  /* 0x000000423410723c */ /* 0x040fe20000041810 */
[----:B------:R-:W1:Y:S07]  /*ae00*/  LDSM.16.MT88.4 R64, [R118+0xdc00] ;  /* 0x00dc00007640783b */ /* 0x000e6e0000004200 */
        /* <DEDUP_REMOVED lines=12> */
[----:B------:R-:W-:Y:S01]  /*aed0*/  HMMA.16816.F32.BF16 R32, R52, R70, R32 ;  /* 0x000000463420723c */ /* 0x000fe20000041820 */
[----:B------:R-:W-:Y:S01]  /*aee0*/  FFMA.FTZ R52, R185, UR6, -R126 ;  /* 0x00000006b9347c23 */ /* 0x000fe2000801087e */
[----:B------:R-:W-:Y:S01]  /*aef0*/  FFMA.FTZ R185, R146, UR6, -R160 ;  /* 0x0000000692b97c23 */ /* 0x000fe200080108a0 */
[----:B------:R-:W-:Y:S01]  /*af00*/  F2FP.BF16.F32.PACK_AB R53, R157, R162 ;  /* 0x000000a29d35723e */ /* 0x000fe200000010ff */
[----:B------:R-:W3:Y:S01]  /*af10*/  LDSM.16.MT88.4 R68, [R116+0xc000] ;  /* 0x00c000007444783b */ /* 0x000ee20000004200 */
[----:B------:R4:W5:Y:S01]  /*af20*/  MUFU.EX2 R146, R52 ;  /* 0x0000003400927308 */ /* 0x0009620000000800 */
[----:B------:R-:W-:Y:S01]  /*af30*/  F2FP.BF16.F32.PACK_AB R54, R144, R163 ;  /* 0x000000a39036723e */ /* 0x000fe200000010ff */
[----:B------:R-:W-:-:S02]  /*af40*/  FFMA.FTZ R160, R153, UR6, -R126 ;  /* 0x0000000699a07c23 */ /* 0x000fc4000801087e */
[----:B------:R-:W3:Y:S04]  /*af50*/  MUFU.EX2 R185, R185 ;  /* 0x000000b900b97308 */ /* 0x000ee80000000800 */
[----:B------:R-:W3:Y:S01]  /*af60*/  MUFU.EX2 R160, R160 ;  /* 0x000000a000a07308 */ /* 0x000ee20000000800 */
[----:B----4-:R-:W-:Y:S02]  /*af70*/  F2FP.BF16.F32.PACK_AB R52, R148, R189 ;  /* 0x000000bd9434723e */ /* 0x010fe400000010ff */
[----:B-----5:R-:W-:-:S07]  /*af80*/  F2FP.BF16.F32.PACK_AB R55, R146, R159 ;  /* 0x0000009f9237723e */ /* 0x020fce00000010ff */
        /* <DEDUP_REMOVED lines=8> */
[----:B------:R-:W4:Y:S07]  /*b010*/  LDSM.16.MT88.4 R76, [R116+0xa400] ;  /* 0x00a40000744c783b */ /* 0x000f2e0000004200 */
[----:B---3--:R-:W-:Y:S01]  /*b020*/  HMMA.16816.F32.BF16 R28, R52, R68, R28 ;  /* 0x00000044341c723c */ /* 0x008fe2000004181c */
[----:B------:R-:W-:-:S02]  /*b030*/  F2FP.BF16.F32.PACK_AB R68, R152, R185 ;  /* 0x000000b99844723e */ /* 0x000fc400000010ff */
[----:B------:R-:W-:-:S05]  /*b040*/  F2FP.BF16.F32.PACK_AB R69, R149, R160 ;  /* 0x000000a09545723e */ /* 0x000fca00000010ff */
[----:B------:R-:W-:Y:S01]  /*b050*/  HMMA.16816.F32.BF16 R32, R52, R70, R32 ;  /* 0x000000463420723c */ /* 0x000fe20000041820 */
[----:B------:R-:W-:Y:S02]  /*b060*/  F2FP.BF16.F32.PACK_AB R70, R150, R161 ;  /* 0x000000a19646723e */ /* 0x000fe400000010ff */
[----:B------:R-:W-:-:S05]  /*b070*/  F2FP.BF16.F32.PACK_AB R71, R147, R154 ;  /* 0x0000009a9347723e */ /* 0x000fca00000010ff */
[C---:B-1----:R-:W-:Y:S08]  /*b080*/  HMMA.16816.F32.BF16 R36, R52.reuse, R64, R36 ;  /* 0x000000403424723c */ /* 0x042ff00000041824 */
[C---:B------:R-:W-:Y:S01]  /*b090*/  HMMA.16816.F32.BF16 R40, R52.reuse, R66, R40 ;  /* 0x000000423428723c */ /* 0x040fe20000041828 */
[----:B------:R-:W1:Y:S07]  /*b0a0*/  LDSM.16.MT88.4 R64, [R118+0xc400] ;  /* 0x00c400007640783b */ /* 0x000e6e0000004200 */
[C---:B--2---:R-:W-:Y:S08]  /*b0b0*/  HMMA.16816.F32.BF16 R44, R52.reuse, R60, R44 ;  /* 0x0000003c342c723c */ /* 0x044ff0000004182c */
[----:B------:R-:W-:Y:S01]  /*b0c0*/  HMMA.16816.F32.BF16 R48, R52, R62, R48 ;  /* 0x0000003e3430723c */ /* 0x000fe20000041830 */
[----:B------:R-:W2:Y:S04]  /*b0d0*/  LDSM.16.MT88.4 R52, [R118+0xa400] ;  /* 0x00a400007634783b */ /* 0x000ea80000004200 */
[----:B------:R-:W3:Y:S03]  /*b0e0*/  LDSM.16.MT88.4 R60, [R116+0xc400] ;  /* 0x00c40000743c783b */ /* 0x000ee60000004200 */
[C---:B----4-:R-:W-:Y:S08]  /*b0f0*/  HMMA.16816.F32.BF16 R12, R68.reuse, R76, R12 ;  /* 0x0000004c440c723c */ /* 0x050ff0000004180c */
[C---:B------:R-:W-:Y:S01]  /*b100*/  HMMA.16816.F32.BF16 R16, R68.reuse, R78, R16 ;  /* 0x0000004e4410723c */ /* 0x040fe20000041810 */
[----:B------:R-:W-:Y:S07]  /*b110*/  LDSM.16.MT88.4 R76, [R118+0xe800] ;  /* 0x00e80000764c783b */ /* 0x000fee0000004200 */
[----:B-1----:R-:W-:Y:S01]  /*b120*/  HMMA.16816.F32.BF16 R20, R68, R64, R20 ;  /* 0x000000404414723c */ /* 0x002fe20000041814 */
[----:B------:R-:W-:-:S04]  /*b130*/  FADD.FTZ R64, R130, R75 ;  /* 0x0000004b82407221 */ /* 0x000fc80000010000 */
[----:B------:R-:W-:-:S03]  /*b140*/  FADD.FTZ R64, R127, R64 ;  /* 0x000000407f407221 */ /* 0x000fc60000010000 */
[----:B------:R-:W-:Y:S01]  /*b150*/  HMMA.16816.F32.BF16 R24, R68, R66, R24 ;  /* 0x000000424418723c */ /* 0x000fe20000041818 */
[----:B------:R-:W-:-:S04]  /*b160*/  FADD.FTZ R59, R59, R64 ;  /* 0x000000403b3b7221 */ /* 0x000fc80000010000 */
[----:B------:R-:W-:-:S03]  /*b170*/  FADD.FTZ R59, R58, R59 ;  /* 0x0000003b3a3b7221 */ /* 0x000fc60000010000 */
[C---:B--2---:R-:W-:Y:S01]  /*b180*/  HMMA.16816.F32.BF16 R112, R68.reuse, R52, R4 ;  /* 0x000000344470723c */ /* 0x044fe20000041804 */
        /* <DEDUP_REMOVED lines=9> */
[----:B------:R-:W3:Y:S04]  /*b220*/  MUFU.EX2 R60, R193 ;  /* 0x000000c1003c7308 */ /* 0x000ee80000000800 */
[----:B------:R-:W-:Y:S01]  /*b230*/  MUFU.EX2 R63, R63 ;  /* 0x0000003f003f7308 */ /* 0x000fe20000000800 */
[----:B-1----:R-:W-:Y:S01]  /*b240*/  HMMA.16816.F32.BF16 R44, R68, R4, R44 ;  /* 0x00000004442c723c */ /* 0x002fe2000004182c */
[----:B---3--:R-:W-:-:S07]  /*b250*/  F2FP.BF16.F32.PACK_AB R4, R60, R61 ;  /* 0x0000003d3c04723e */ /* 0x008fce00000010ff */
[C---:B--2---:R-:W-:Y:S01]  /*b260*/  HMMA.16816.F32.BF16 R40, R68.reuse, R54, R40 ;  /* 0x000000364428723c */ /* 0x044fe20000041828 */
[----:B------:R-:W-:Y:S01]  /*b270*/  FFMA.FTZ R54, R131, UR6, -R126 ;  /* 0x0000000683367c23 */ /* 0x000fe2000801087e */
[----:B------:R-:W1:Y:S05]  /*b280*/  MUFU.EX2 R55, R135 ;  /* 0x0000008700377308 */ /* 0x000e6a0000000800 */
[----:B------:R-:W2:Y:S01]  /*b290*/  MUFU.EX2 R54, R54 ;  /* 0x0000003600367308 */ /* 0x000ea20000000800 */
[C---:B------:R-:W-:Y:S03]  /*b2a0*/  HMMA.16816.F32.BF16 R36, R68.reuse, R52, R36 ;  /* 0x000000344424723c */ /* 0x040fe60000041824 */
[----:B------:R-:W-:Y:S04]  /*b2b0*/  MUFU.EX2 R53, R73 ;  /* 0x0000004900357308 */ /* 0x000fe80000000800 */
[----:B------:R-:W3:Y:S01]  /*b2c0*/  MUFU.EX2 R52, R195 ;  /* 0x000000c300347308 */ /* 0x000ee20000000800 */
[----:B------:R-:W-:Y:S01]  /*b2d0*/  HMMA.16816.F32.BF16 R68, R68, R6, R48 ;  /* 0x000000064444723c */ /* 0x000fe20000041830 */
[----:B-1----:R-:W-:-:S02]  /*b2e0*/  F2FP.BF16.F32.PACK_AB R5, R55, R62 ;  /* 0x0000003e3705723e */ /* 0x002fc400000010ff */
[----:B--2---:R-:W-:Y:S02]  /*b2f0*/  F2FP.BF16.F32.PACK_AB R7, R54, R63 ;  /* 0x0000003f3607723e */ /* 0x004fe400000010ff */
[----:B---3--:R-:W-:-:S07]  /*b300*/  F2FP.BF16.F32.PACK_AB R6, R52, R53 ;  /* 0x000000353406723e */ /* 0x008fce00000010ff */
[C---:B------:R-:W-:Y:S08]  /*b310*/  HMMA.16816.F32.BF16 R112, R4.reuse, R108, R112 ;  /* 0x0000006c0470723c */ /* 0x040ff00000041870 */
[C---:B------:R-:W-:Y:S01]  /*b320*/  HMMA.16816.F32.BF16 R108, R4.reuse, R110, R8 ;  /* 0x0000006e046c723c */ /* 0x040fe20000041808 */
[----:B------:R-:W1:Y:S07]  /*b330*/  LDSM.16.MT88.4 R8, [R116+0xe800] ;  /* 0x00e800007408783b */ /* 0x000e6e0000004200 */
[C---:B------:R-:W-:Y:S01]  /*b340*/  HMMA.16816.F32.BF16 R104, R4.reuse, R100, R12 ;  /* 0x000000640468723c */ /* 0x040fe2000004180c */
[----:B------:R-:W2:Y:S07]  /*b350*/  LDSM.16.MT88.4 R12, [R118+0xac00] ;  /* 0x00ac0000760c783b */ /* 0x000eae0000004200 */
[C---:B------:R-:W-:Y:S01]  /*b360*/  HMMA.16816.F32.BF16 R100, R4.reuse, R102, R16 ;  /* 0x000000660464723c */ /* 0x040fe20000041810 */
[----:B------:R-:W3:Y:S07]  /*b370*/  LDSM.16.MT88.4 R16, [R116+0xac00] ;  /* 0x00ac00007410783b */ /* 0x000eee0000004200 */
[C---:B------:R-:W-:Y:S01]  /*b380*/  HMMA.16816.F32.BF16 R96, R4.reuse, R92, R20 ;  /* 0x0000005c0460723c */ /* 0x040fe20000041814 */
[----:B------:R-:W-:Y:S04]  /*b390*/  MUFU.EX2 R20, R122 ;  /* 0x0000007a00147308 */ /* 0x000fe80000000800 */
[----:B------:R-:W4:Y:S03]  /*b3a0*/  MUFU.EX2 R21, R123 ;  /* 0x0000007b00157308 */ /* 0x000f260000000800 */
[C---:B------:R-:W-:Y:S08]  /*b3b0*/  HMMA.16816.F32.BF16 R92, R4.reuse, R94, R24 ;  /* 0x0000005e045c723c */ /* 0x040ff00000041818 */
[C---:B------:R-:W-:Y:S08]  /*b3c0*/  HMMA.16816.F32.BF16 R88, R4.reuse, R84, R28 ;  /* 0x000000540458723c */ /* 0x040ff0000004181c */
[----:B-1----:R-:W-:Y:S01]  /*b3d0*/  HMMA.16816.F32.BF16 R72, R4, R8, R44 ;  /* 0x000000080448723c */ /* 0x002fe2000004182c */
[----:B------:R-:W-:Y:S01]  /*b3e0*/  FADD.FTZ R8, R121, R0 ;  /* 0x0000000079087221 */ /* 0x000fe20000010000 */
[----:B------:R-:W-:-:S03]  /*b3f0*/  FADD.FTZ R0, R120, R59 ;  /* 0x0000003b78007221 */ /* 0x000fc60000010000 */
[----:B------:R-:W-:Y:S01]  /*b400*/  FADD.FTZ R119, R119, R8 ;  /* 0x0000000877777221 */ /* 0x000fe20000010000 */
[----:B------:R-:W-:Y:S02]  /*b410*/  FADD.FTZ R0, R57, R0 ;  /* 0x0000000039007221 */ /* 0x000fe40000010000 */
[C---:B------:R-:W-:Y:S01]  /*b420*/  HMMA.16816.F32.BF16 R68, R4.reuse, R10, R68 ;  /* 0x0000000a0444723c */ /* 0x040fe20000041844 */
[----:B------:R-:W1:Y:S01]  /*b430*/  LDSM.16.MT88.4 R8, [R118+0xcc00] ;  /* 0x00cc00007608783b */ /* 0x000e620000004200 */
[----:B------:R-:W-:Y:S01]  /*b440*/  FADD.FTZ R2, R2, R119 ;  /* 0x0000007702027221 */ /* 0x000fe20000010000 */
[----:B------:R-:W-:Y:S01]  /*b450*/  FADD.FTZ R141, R141, R0 ;  /* 0x000000008d8d7221 */ /* 0x000fe20000010000 */
[----:B------:R-:W-:Y:S02]  /*b460*/  MOV R0, R3 ;  /* 0x0000000300007202 */ /* 0x000fe40000000f00 */
[----:B------:R-:W-:Y:S01]  /*b470*/  FADD.FTZ R145, R145, R2 ;  /* 0x0000000291917221 */ /* 0x000fe20000010000 */
[----:B------:R-:W-:Y:S01]  /*b480*/  FADD.FTZ R132, R132, R141 ;  /* 0x0000008d84847221 */ /* 0x000fe20000010000 */
[----:B------:R-:W-:Y:S01]  /*b490*/  HMMA.16816.F32.BF16 R80, R4, R76, R36 ;  /* 0x0000004c0450723c */ /* 0x000fe20000041824 */
[----:B------:R-:W-:Y:S01]  /*b4a0*/  MOV R2, R56 ;  /* 0x0000003800027202 */ /* 0x000fe20000000f00 */
        /* <DEDUP_REMOVED lines=12> */
[----:B------:R-:W-:Y:S01]  /*b570*/  FADD.FTZ R203, R203, R192 ;  /* 0x000000c0cbcb7221 */ /* 0x000fe20000010000 */
[----:B----4-:R-:W-:Y:S02]  /*b580*/  F2FP.BF16.F32.PACK_AB R5, R21, R20 ;  /* 0x000000141505723e */ /* 0x010fe400000010ff */
[----:B------:R-:W-:Y:S01]  /*b590*/  FADD.FTZ R207, R207, R196 ;  /* 0x000000c4cfcf7221 */ /* 0x000fe20000010000 */
[----:B------:R-:W-:Y:S01]  /*b5a0*/  F2FP.BF16.F32.PACK_AB R6, R158, R199 ;  /* 0x000000c79e06723e */ /* 0x000fe200000010ff */
[----:B------:R-:W-:Y:S01]  /*b5b0*/  FADD.FTZ R190, R190, R203 ;  /* 0x000000cbbebe7221 */ /* 0x000fe20000010000 */
[----:B------:R-:W-:Y:S01]  /*b5c0*/  F2FP.BF16.F32.PACK_AB R7, R124, R125 ;  /* 0x0000007d7c07723e */ /* 0x000fe200000010ff */
[----:B------:R-:W-:-:S02]  /*b5d0*/  FADD.FTZ R207, R194, R207 ;  /* 0x000000cfc2cf7221 */ /* 0x000fc40000010000 */
[----:B------:R-:W-:Y:S02]  /*b5e0*/  FADD.FTZ R189, R189, R190 ;  /* 0x000000bebdbd7221 */ /* 0x000fe40000010000 */
[----:B------:R-:W-:Y:S02]  /*b5f0*/  FADD.FTZ R162, R162, R207 ;  /* 0x000000cfa2a27221 */ /* 0x000fe40000010000 */
[----:B--2---:R-:W-:Y:S01]  /*b600*/  HMMA.16816.F32.BF16 R112, R4, R12, R112 ;  /* 0x0000000c0470723c */ /* 0x004fe20000041870 */
[----:B------:R-:W-:Y:S01]  /*b610*/  FADD.FTZ R148, R148, R189 ;  /* 0x000000bd94947221 */ /* 0x000fe20000010000 */
[----:B------:R-:W-:-:S03]  /*b620*/  FADD.FTZ R162, R157, R162 ;  /* 0x000000a29da27221 */ /* 0x000fc60000010000 */
[----:B------:R-:W-:Y:S01]  /*b630*/  FADD.FTZ R163, R163, R148 ;  /* 0x00000094a3a37221 */ /* 0x000fe20000010000 */
[----:B------:R-:W-:Y:S02]  /*b640*/  FADD.FTZ R159, R159, R162 ;  /* 0x000000a29f9f7221 */ /* 0x000fe40000010000 */
[----:B------:R-:W-:Y:S01]  /*b650*/  HMMA.16816.F32.BF16 R108, R4, R14, R108 ;  /* 0x0000000e046c723c */ /* 0x000fe2000004186c */
[----:B------:R-:W2:Y:S01]  /*b660*/  LDSM.16.MT88.4 R12, [R116+0xcc00] ;  /* 0x00cc0000740c783b */ /* 0x000ea20000004200 */
[----:B------:R-:W-:Y:S01]  /*b670*/  FADD.FTZ R144, R144, R163 ;  /* 0x000000a390907221 */ /* 0x000fe20000010000 */
[----:B------:R-:W-:-:S03]  /*b680*/  FADD.FTZ R159, R146, R159 ;  /* 0x0000009f929f7221 */ /* 0x000fc60000010000 */
[----:B------:R-:W-:Y:S01]  /*b690*/  FADD.FTZ R185, R185, R144 ;  /* 0x00000090b9b97221 */ /* 0x000fe20000010000 */
[----:B------:R-:W-:Y:S01]  /*b6a0*/  FADD.FTZ R160, R160, R159 ;  /* 0x0000009fa0a07221 */ /* 0x000fe20000010000 */
[----:B---3--:R-:W-:Y:S02]  /*b6b0*/  HMMA.16816.F32.BF16 R104, R4, R16, R104 ;  /* 0x000000100468723c */ /* 0x008fe40000041868 */
        /* <DEDUP_REMOVED lines=8> */
[----:B------:R-:W-:Y:S01]  /*b740*/  FADD.FTZ R61, R61, R150 ;  /* 0x000000963d3d7221 */ /* 0x000fe20000010000 */
[----:B------:R-:W-:Y:S01]  /*b750*/  FADD.FTZ R62, R62, R147 ;  /* 0x000000933e3e7221 */ /* 0x000fe20000010000 */
[----:B-1----:R-:W-:Y:S02]  /*b760*/  HMMA.16816.F32.BF16 R96, R4, R8, R96 ;  /* 0x000000080460723c */ /* 0x002fe40000041860 */
[----:B------:R-:W-:Y:S01]  /*b770*/  FADD.FTZ R60, R60, R61 ;  /* 0x0000003d3c3c7221 */ /* 0x000fe20000010000 */
[----:B------:R-:W-:-:S03]  /*b780*/  FADD.FTZ R62, R55, R62 ;  /* 0x0000003e373e7221 */ /* 0x000fc60000010000 */
[----:B------:R-:W-:Y:S01]  /*b790*/  FADD.FTZ R53, R53, R60 ;  /* 0x0000003c35357221 */ /* 0x000fe20000010000 */
[----:B------:R-:W-:Y:S01]  /*b7a0*/  FADD.FTZ R63, R63, R62 ;  /* 0x0000003e3f3f7221 */ /* 0x000fe20000010000 */
[----:B------:R-:W-:Y:S01]  /*b7b0*/  HMMA.16816.F32.BF16 R92, R4, R10, R92 ;  /* 0x0000000a045c723c */ /* 0x000fe2000004185c */
[----:B------:R-:W1:Y:S01]  /*b7c0*/  LDSM.16.MT88.4 R8, [R116+0xec00] ;  /* 0x00ec00007408783b */ /* 0x000e620000004200 */
        /* <DEDUP_REMOVED lines=9> */
[----:B------:R-:W-:Y:S02]  /*b860*/  HMMA.16816.F32.BF16 R84, R4, R14, R84 ;  /* 0x0000000e0454723c */ /* 0x000fe40000041854 */
[----:B------:R-:W-:Y:S01]  /*b870*/  FADD.FTZ R189, R158, R189 ;  /* 0x000000bd9ebd7221 */ /* 0x000fe20000010000 */
[----:B------:R-:W-:-:S05]  /*b880*/  FADD.FTZ R188, R124, R125 ;  /* 0x0000007d7cbc7221 */ /* 0x000fca0000010000 */
[C---:B---3--:R-:W-:Y:S08]  /*b890*/  HMMA.16816.F32.BF16 R80, R4.reuse, R16, R80 ;  /* 0x000000100450723c */ /* 0x048ff00000041850 */
[C---:B------:R-:W-:Y:S08]  /*b8a0*/  HMMA.16816.F32.BF16 R76, R4.reuse, R18, R76 ;  /* 0x00000012044c723c */ /* 0x040ff0000004184c */
[C---:B-1----:R-:W-:Y:S08]  /*b8b0*/  HMMA.16816.F32.BF16 R72, R4.reuse, R8, R72 ;  /* 0x000000080448723c */ /* 0x042ff00000041848 */
[----:B------:R-:W-:-:S15]  /*b8c0*/  HMMA.16816.F32.BF16 R68, R4, R10, R68 ;  /* 0x0000000a0444723c */ /* 0x000fde0000041844 */
[----:B------:R-:W-:-:S05]  /*b8d0*/  NOP ;  /* 0x0000000000007918 */ /* 0x000fca0000000000 */
.L_x_541:
        /* <DEDUP_REMOVED lines=12> */
[----:B------:R-:W3:Y:S01]  /*b9a0*/  LDCU UR4, c[0x0][0x45c] ;  /* 0x00008b80ff0477ac */ /* 0x000ee20008000800 */
[----:B------:R-:W4:Y:S01]  /*b9b0*/  LDCU.64 UR6, c[0x0][0x3a0] ;  /* 0x00007400ff0677ac */ /* 0x000f220008000a00 */
[----:B------:R-:W1:Y:S09]  /*b9c0*/  LDCU.64 UR8, c[0x0][0x3a8] ;  /* 0x00007500ff0877ac */ /* 0x000e720008000a00 */
.L_x_551:
        /* <DEDUP_REMOVED lines=16> */
[----:B------:R-:W-:Y:S02]  /*bad0*/  IABS R8, R187 ;  /* 0x000000bb00087213 */ /* 0x000fe40000000000 */
        /* <DEDUP_REMOVED lines=16> */
[C---:B------:R-:W-:Y:S02]  /*bbe0*/  IMAD R7, R2.reuse, R5, R7 ;  /* 0x0000000502077224 */ /* 0x040fe400078e0207 */
[C---:B------:R-:W-:Y:S03]  /*bbf0*/  IMAD R8, R2.reuse, R9, R8 ;  /* 0x0000000902087224 */ /* 0x040fe600078e0208 */
[C---:B------:R-:W-:Y:S02]  /*bc00*/  ISETP.GT.U32.AND P0, PT, R2.reuse, R7, PT ;  /* 0x000000070200720c */ /* 0x040fe40003f04070 */
[----:B------:R-:W-:Y:S11]  /*bc10*/  ISETP.GT.U32.AND P1, PT, R2, R8, PT ;  /* 0x000000080200720c */ /* 0x000ff60003f24070 */
[----:B------:R-:W-:Y:S02]  /*bc20*/  @!P0 IMAD.IADD R7, R7, 0x1, -R2 ;  /* 0x0000000107078824 */ /* 0x000fe400078e0a02 */
[-C--:B------:R-:W-:Y:S01]  /*bc30*/  @!P1 IADD3 R8, PT, PT, R8, -R2.reuse, RZ ;  /* 0x8000000208089210 */ /* 0x080fe20007ffe0ff */
[----:B------:R-:W-:Y:S01]  /*bc40*/  @!P0 VIADD R10, R10, 0x1 ;  /* 0x000000010a0a8836 */ /* 0x000fe20000000000 */
[----:B------:R-:W-:Y:S01]  /*bc50*/  ISETP.GE.AND P0, PT, R3, RZ, PT ;  /* 0x000000ff0300720c */ /* 0x000fe20003f06270 */
[----:B------:R-:W-:Y:S01]  /*bc60*/  @!P1 VIADD R11, R11, 0x1 ;  /* 0x000000010b0b9836 */ /* 0x000fe20000000000 */
[-C--:B------:R-:W-:Y:S02]  /*bc70*/  ISETP.GE.U32.AND P5, PT, R7, R2.reuse, PT ;  /* 0x000000020700720c */ /* 0x080fe40003fa6070 */
[----:B------:R-:W-:Y:S02]  /*bc80*/  ISETP.GE.U32.AND P6, PT, R8, R2, PT ;  /* 0x000000020800720c */ /* 0x000fe40003fc6070 */
[-C--:B------:R-:W-:Y:S04]  /*bc90*/  LOP3.LUT R2, R187, R6.reuse, RZ, 0x3c, !PT ;  /* 0x00000006bb027212 */ /* 0x080fe800078e3cff */
[----:B------:R-:W-:Y:S02]  /*bca0*/  ISETP.GE.AND P1, PT, R2, RZ, PT ;  /* 0x000000ff0200720c */ /* 0x000fe40003f26270 */
[----:B------:R-:W-:Y:S03]  /*bcb0*/  LOP3.LUT R2, RZ, R6, RZ, 0x33, !PT ;  /* 0x00000006ff027212 */ /* 0x000fe600078e33ff */
[----:B------:R-:W-:Y:S02]  /*bcc0*/  @P5 IADD3 R10, PT, PT, R10, 0x1, RZ ;  /* 0x000000010a0a5810 */ /* 0x000fe40007ffe0ff */
[----:B------:R-:W-:Y:S01]  /*bcd0*/  @P6 VIADD R11, R11, 0x1 ;  /* 0x000000010b0b6836 */ /* 0x000fe20000000000 */
[----:B------:R-:W-:Y:S02]  /*bce0*/  ISETP.NE.AND P5, PT, R6, RZ, PT ;  /* 0x000000ff0600720c */ /* 0x000fe40003fa5270 */
[----:B------:R-:W-:Y:S03]  /*bcf0*/  @!P0 IMAD.MOV R10, RZ, RZ, -R10 ;  /* 0x000000ffff0a8224 */ /* 0x000fe600078e0a0a */
[----:B------:R-:W-:Y:S02]  /*bd00*/  @!P1 IADD3 R11, PT, PT, -R11, RZ, RZ ;  /* 0x000000ff0b0b9210 */ /* 0x000fe40007ffe1ff */
[C---:B------:R-:W-:Y:S02]  /*bd10*/  SEL R7, R2.reuse, R10, !P5 ;  /* 0x0000000a02077207 */ /* 0x040fe40006800000 */
[----:B------:R-:W-:Y:S02]  /*bd20*/  SEL R11, R2, R11, !P5 ;  /* 0x0000000b020b7207 */ /* 0x000fe40006800000 */
[-C--:B------:R-:W-:Y:S01]  /*bd30*/  LEA R14, P1, R7, R182.reuse, 0x2 ;  /* 0x000000b6070e7211 */ /* 0x080fe200078210ff */
[----:B------:R-:W5:Y:S01]  /*bd40*/  LDC.64 R2, c[0x0][0x3c0] ;  /* 0x0000f000ff027b82 */ /* 0x000f620000000a00 */
[----:B------:R-:W-:Y:S02]  /*bd50*/  LEA R12, P0, R11, R182, 0x2 ;  /* 0x000000b60b0c7211 */ /* 0x000fe400078010ff */
[-C--:B------:R-:W-:Y:S01]  /*bd60*/  LEA.HI.X.SX32 R15, R7, R183.reuse, 0x2, P1 ;  /* 0x000000b7070f7211 */ /* 0x080fe200008f16ff */
[C---:B------:R-:W-:Y:S01]  /*bd70*/  IMAD.IADD R7, R11.reuse, 0x1, -R7 ;  /* 0x000000010b077824 */ /* 0x040fe200078e0a07 */
[----:B------:R-:W-:Y:S03]  /*bd80*/  LEA.HI.X.SX32 R13, R11, R183, 0x2, P0 ;  /* 0x000000b70b0d7211 */ /* 0x000fe600000f16ff */
[----:B------:R-:W-:Y:S01]  /*bd90*/  IMAD R7, R7, R6, -0x80 ;  /* 0xffffff8007077424 */ /* 0x000fe200078e0206 */
[----:B------:R-:W2:Y:S04]  /*bda0*/  LDG.E R8, desc[UR16][R14.64] ;  /* 0x000000100e087981 */ /* 0x000ea8000c1e1900 */
[----:B------:R-:W2:Y:S01]  /*bdb0*/  LDG.E R5, desc[UR16][R12.64] ;  /* 0x000000100c057981 */ /* 0x000ea2000c1e1900 */
[----:B------:R-:W-:Y:S05]  /*bdc0*/  SHF.R.S32.HI R9, RZ, 0x1f, R7 ;  /* 0x0000001fff097819 */ /* 0x000fea0000011407 */
[-C--:B-----5:R-:W-:Y:S02]  /*bdd0*/  IMAD R6, R9, R2.reuse, RZ ;  /* 0x0000000209067224 */ /* 0x0a0fe400078e02ff */
[C---:B------:R-:W-:Y:S04]  /*bde0*/  IMAD.WIDE.U32 R10, R7.reuse, R2, RZ ;  /* 0x00000002070a7225 */ /* 0x040fe800078e00ff */
[----:B------:R-:W-:Y:S05]  /*bdf0*/  IMAD R6, R7, R3, R6 ;  /* 0x0000000307067224 */ /* 0x000fea00078e0206 */
[----:B------:R-:W-:Y:S01]  /*be00*/  IADD3 R11, PT, PT, R11, R6, RZ ;  /* 0x000000060b0b7210 */ /* 0x000fe20007ffe0ff */
[----:B--2---:R-:W-:Y:S04]  /*be10*/  IMAD.IADD R5, R8, 0x1, -R5 ;  /* 0x0000000108057824 */ /* 0x004fe800078e0a05 */
[----:B------:R-:W-:Y:S01]  /*be20*/  IMAD.WIDE.U32 R10, R5, UR8, R10 ;  /* 0x00000008050a7c25 */ /* 0x000fe2000f8e000a */
[----:B------:R-:W-:Y:S02]  /*be30*/  SHF.R.S32.HI R3, RZ, 0x1f, R5 ;  /* 0x0000001fff037819 */ /* 0x000fe40000011405 */
[C---:B------:R-:W-:Y:S03]  /*be40*/  LEA R172, P0, R10.reuse, R4, 0x1 ;  /* 0x000000040aac7211 */ /* 0x040fe600078008ff */
[----:B------:R-:W-:Y:S04]  /*be50*/  IMAD R6, R3, UR8, RZ ;  /* 0x0000000803067c24 */ /* 0x000fe8000f8e02ff */
[----:B------:R-:W-:Y:S04]  /*be60*/  IMAD R6, R5, UR9, R6 ;  /* 0x0000000905067c24 */ /* 0x000fe8000f8e0206 */
[----:B------:R-:W-:Y:S05]  /*be70*/  IMAD.IADD R173, R11, 0x1, R6 ;  /* 0x000000010bad7824 */ /* 0x000fea00078e0206 */
[----:B------:R-:W-:Y:S07]  /*be80*/  LEA.HI.X R173, R10, R0, R173, 0x1, P0 ;  /* 0x000000000aad7211 */ /* 0x000fee00000f0cad */
.L_x_548:
[----:B------:R-:W-:Y:S01]  /*be90*/  @!PT LDS RZ, [RZ] ;  /* 0x00000000fffff984 */ /* 0x000fe20000000800 */
[----:B------:R-:W-:Y:S01]  /*bea0*/  @!PT LDS RZ, [RZ] ;  /* 0x00000000fffff984 */ /* 0x000fe20000000800 */
[----:B------:R-:W-:Y:S01]  /*beb0*/  @!PT LDS RZ, [RZ] ;  /* 0x00000000fffff984 */ /* 0x000fe20000000800 */
[----:B------:R-:W-:Y:S01]  /*bec0*/  @!P3 LDGSTS.E.BYPASS.LTC128B.128 [R179+0x9000], desc[UR16][R172.64] ;  /* 0x09000000acb3bfae */ /* 0x000fe2000b981a10 */
[----:B------:R-:W-:Y:S02]  /*bed0*/  ISETP.GE.AND P1, PT, R168, UR10, PT ;  /* 0x0000000aa8007c0c */ /* 0x000fe4000bf26270 */
[C---:B------:R-:W-:Y:S03]  /*bee0*/  SHF.L.U32 R3, R2.reuse, 0x6, RZ ;  /* 0x0000000602037819 */ /* 0x040fe600000006ff */
[----:B------:R-:W-:Y:S01]  /*bef0*/  @P3 STS.128 [R179+0x9000], RZ ;  /* 0x009000ffb3003388 */ /* 0x000fe20000000c00 */
[----:B-1----:R-:W-:Y:S02]  /*bf00*/  SHF.L.U64.HI R2, R2, 0x6, R191 ;  /* 0x0000000602027819 */ /* 0x002fe400000102bf */
[----:B------:R-:W-:Y:S03]  /*bf10*/  IADD3 R190, P0, PT, R3, R172, RZ ;  /* 0x000000ac03be7210 */ /* 0x000fe60007f1e0ff */
[----:B------:R-:W-:Y:S01]  /*bf20*/  @!PT LDS RZ, [RZ] ;  /* 0x00000000fffff984 */ /* 0x000fe20000000800 */
[----:B------:R-:W-:Y:S01]  /*bf30*/  @!PT LDS RZ, [RZ] ;  /* 0x00000000fffff984 */ /* 0x000fe20000000800 */
[----:B------:R-:W-:Y:S01]  /*bf40*/  @!PT LDS RZ, [RZ] ;  /* 0x00000000fffff984 */ /* 0x000fe20000000800 */
[----:B------:R-:W-:Y:S01]  /*bf50*/  @!P2 LDGSTS.E.BYPASS.LTC128B.128 [R179+0xb000], desc[UR16][R172.64+0x40] ;  /* 0x0b000040acb3afae */ /* 0x000fe2000b981a10 */
[----:B------:R-:W-:Y:S02]  /*bf60*/  IADD3 R0, PT, PT, R165, 0x3020, RZ ;  /* 0x00003020a5007810 */ /* 0x000fe40007ffe0ff */
[C---:B------:R-:W-:Y:S03]  /*bf70*/  IADD3.X R191, PT, PT, R2.reuse, R173, RZ, P0, !PT ;  /* 0x000000ad02bf7210 */ /* 0x040fe600007fe4ff */
[----:B------:R-:W-:Y:S01]  /*bf80*/  @P2 STS.128 [R179+0xb000], RZ ;  /* 0x00b000ffb3002388 */ /* 0x000fe20000000c00 */
[C---:B------:R-:W-:Y:S05]  /*bf90*/  IADD3 R192, P5, PT, R3.reuse, R190, RZ ;  /* 0x000000be03c07210 */ /* 0x040fea0007fbe0ff */
[----:B------:R-:W-:Y:S01]  /*bfa0*/  @!PT LDS RZ, [RZ] ;  /* 0x00000000fffff984 */ /* 0x000fe20000000800 */
[----:B------:R-:W-:Y:S01]  /*bfb0*/  @!PT LDS RZ, [RZ] ;  /* 0x00000000fffff984 */ /* 0x000fe20000000800 */
[----:B------:R-:W-:Y:S01]  /*bfc0*/  @!PT LDS RZ, [RZ] ;  /* 0x00000000fffff984 */ /* 0x000fe20000000800 */
[----:B------:R-:W-:Y:S01]  /*bfd0*/  @!P1 LDGSTS.E.BYPASS.LTC128B.128 [R179+0xd000], desc[UR16][R172.64+0x80] ;  /* 0x0d000080acb39fae */ /* 0x000fe2000b981a10 */
[C---:B------:R-:W-:Y:S02]  /*bfe0*/  IADD3.X R193, PT, PT, R2.reuse, R191, RZ, P5, !PT ;  /* 0x000000bf02c17210 */ /* 0x040fe40002ffe4ff */
[----:B------:R-:W-:Y:S03]  /*bff0*/  IADD3 R194, P0, PT, R3, R192, RZ ;  /* 0x000000c003c27210 */ /* 0x000fe60007f1e0ff */
[----:B------:R-:W-:Y:S01]  /*c000*/  @P1 STS.128 [R179+0xd000], RZ ;  /* 0x00d000ffb3001388 */ /* 0x000fe20000000c00 */
[----:B------:R-:W-:Y:S05]  /*c010*/  IADD3.X R195, PT, PT, R2, R193, RZ, P0, !PT ;  /* 0x000000c102c37210 */ /* 0x000fea00007fe4ff */
[----:B------:R-:W-:Y:S01]  /*c020*/  @!PT LDS RZ, [RZ] ;  /* 0x00000000fffff984 */ /* 0x000fe20000000800 */
[----:B------:R-:W-:Y:S01]  /*c030*/  @!PT LDS RZ, [RZ] ;  /* 0x00000000fffff984 */ /* 0x000fe20000000800 */
[----:B------:R-:W-:Y:S01]  /*c040*/  @!PT LDS RZ, [RZ] ;  /* 0x00000000fffff984 */ /* 0x000fe20000000800 */
[----:B------:R-:W-:Y:S01]  /*c050*/  @!P3 LDGSTS.E.BYPASS.LTC128B.128 [R179+0x9800], desc[UR16][R190.64] ;  /* 0x09800000beb3bfae */ /* 0x000fe2000b981a10 */
[----:B------:R-:W-:Y:S05]  /*c060*/  LOP3.LUT P0, RZ, R175, 0x4, RZ, 0xc0, !PT ;  /* 0x00000004afff7812 */ /* 0x000fea000780c0ff */
[----:B------:R-:W-:Y:S06]  /*c070*/  @P3 STS.128 [R179+0x9800], RZ ;  /* 0x009800ffb3003388 */ /* 0x000fec0000000c00 */
[----:B------:R-:W-:Y:S01]  /*c080*/  @!PT LDS RZ, [RZ] ;  /* 0x00000000fffff984 */ /* 0x000fe20000000800 */
[----:B------:R-:W-:Y:S01]  /*c090*/  @!PT LDS RZ, [RZ] ;  /* 0x00000000fffff984 */ /* 0x000fe20000000800 */
[----:B------:R-:W-:Y:S01]  /*c0a0*/  @!PT LDS RZ, [RZ] ;  /* 0x00000000fffff984 */ /* 0x000fe20000000800 */
[----:B------:R-:W-:Y:S06]  /*c0b0*/  @!P2 LDGSTS.E.BYPASS.LTC128B.128 [R179+0xb800], desc[UR16][R190.64+0x40] ;  /* 0x0b800040beb3afae */ /* 0x000fec000b981a10 */
[----:B------:R-:W-:Y:S01]  /*c0c0*/  @P2 STS.128 [R179+0xb800], RZ ;  /* 0x00b800ffb3002388 */ /* 0x000fe20000000c00 */
[----:B------:R-:W-:Y:S05]  /*c0d0*/  @P0 IADD3 R0, PT, PT, R184, -0x20, RZ ;  /* 0xffffffe0b8000810 */ /* 0x000fea0007ffe0ff */
[----:B------:R-:W-:Y:S01]  /*c0e0*/  @!PT LDS RZ, [RZ] ;  /* 0x00000000fffff984 */ /* 0x000fe20000000800 */
[----:B------:R-:W-:Y:S01]  /*c0f0*/  @!PT LDS RZ, [RZ] ;  /* 0x00000000fffff984 */ /* 0x000fe20000000800 */
[----:B------:R-:W-:Y:S01]  /*c100*/  @!PT LDS RZ, [RZ] ;  /* 0x00000000fffff984 */ /* 0x000fe20000000800 */
[----:B------:R-:W-:Y:S01]  /*c110*/  @!P1 LDGSTS.E.BYPASS.LTC128B.128 [R179+0xd800], desc[UR16][R190.64+0x80] ;  /* 0x0d800080beb39fae */ /* 0x000fe2000b981a10 */
[----:B------:R-:W-:Y:S05]  /*c120*/  ISETP.NE.AND P0, PT, R186, 0x1, PT ;  /* 0x00000001ba00780c */ /* 0x000fea0003f05270 */
[----:B------:R-:W-:Y:S06]  /*c130*/  @P1 STS.128 [R179+0xd800], RZ ;  /* 0x00d800ffb3001388 */ /* 0x000fec0000000c00 */
[----:B------:R-:W-:Y:S01]  /*c140*/  @!PT LDS RZ, [RZ] ;  /* 0x00000000fffff984 */ /* 0x000fe20000000800 */
[----:B------:R-:W-:Y:S01]  /*c150*/  @!PT LDS RZ, [RZ] ;  /* 0x00000000fffff984 */ /* 0x000fe20000000800 */
[----:B------:R-:W-:Y:S01]  /*c160*/  @!PT LDS RZ, [RZ] ;  /* 0x00000000fffff984 */ /* 0x000fe20000000800 */
[----:B------:R-:W-:Y:S06]  /*c170*/  @!P3 LDGSTS.E.BYPASS.LTC128B.128 [R179+0xa000], desc[UR16][R192.64] ;  /* 0x0a000000c0b3bfae */ /* 0x000fec000b981a10 */
        /* <DEDUP_REMOVED lines=9> */
[----:B------:R1:W-:Y:S06]  /*c210*/  @!P1 LDGSTS.E.BYPASS.LTC128B.128 [R179+0xe000], desc[UR16][R192.64+0x80] ;  /* 0x0e000080c0b39fae */ /* 0x0003ec000b981a10 */
        /* <DEDUP_REMOVED lines=16> */
[----:B------:R-:W-:Y:S06]  /*c320*/  LDSM.16.M88.4 R120, [R166] ;  /* 0x00000000a678783b */ /* 0x000fec0000000200 */
[----:B------:R-:W2:Y:S06]  /*c330*/  LDSM.16.M88.4 R124, [R165+0x3000] ;  /* 0x00300000a57c783b */ /* 0x000eac0000000200 */
[----:B------:R-:W3:Y:S06]  /*c340*/  LDSM.16.M88.4 R128, [R165+0x3400] ;  /* 0x00340000a580783b */ /* 0x000eec0000000200 */
[----:B------:R-:W4:Y:S06]  /*c350*/  LDSM.16.M88.4 R132, [R165+0x3800] ;  /* 0x00380000a584783b */ /* 0x000f2c0000000200 */
[----:B------:R-:W0:Y:S06]  /*c360*/  LDGDEPBAR ;  /* 0x00000000000079af */ /* 0x000e2c0000000000 */
[----:B------:R-:W1:Y:S06]  /*c370*/  LDSM.16.M88.4 R136, [R165+0x3c00] ;  /* 0x003c0000a588783b */ /* 0x000e6c0000000200 */
[----:B------:R-:W5:Y:S06]  /*c380*/  LDSM.16.M88.4 R140, [R165+0x4000] ;  /* 0x00400000a58c783b */ /* 0x000f6c0000000200 */
[----:B------:R-:W5:Y:S01]  /*c390*/  LDSM.16.M88.4 R144, [R165+0x4400] ;  /* 0x00440000a590783b */ /* 0x000f620000000200 */
[C---:B--2---:R-:W-:Y:S05]  /*c3a0*/  HMMA.16816.F32.BF16 R4, R120.reuse, R124, RZ ;  /* 0x0000007c7804723c */ /* 0x044fea00000418ff */
[----:B------:R-:W2:Y:S06]  /*c3b0*/  LDSM.16.M88.4 R148, [R165+0x4800] ;  /* 0x00480000a594783b */ /* 0x000eac0000000200 */
[----:B------:R-:W2:Y:S01]  /*c3c0*/  LDSM.16.M88.4 R152, [R165+0x4c00] ;  /* 0x004c0000a598783b */ /* 0x000ea20000000200 */
[C---:B------:R-:W-:Y:S05]  /*c3d0*/  HMMA.16816.F32.BF16 R8, R120.reuse, R126, RZ ;  /* 0x0000007e7808723c */ /* 0x040fea00000418ff */
[----:B------:R-:W-:Y:S03]  /*c3e0*/  LDSM.16.M88.4 R156, [R164] ;  /* 0x00000000a49c783b */ /* 0x000fe60000000200 */
[C---:B---3--:R-:W-:Y:S03]  /*c3f0*/  HMMA.16816.F32.BF16 R12, R120.reuse, R128, RZ ;  /* 0x00000080780c723c */ /* 0x048fe600000418ff */
[----:B------:R-:W3:Y:S05]  /*c400*/  LDSM.16.M88.4 R160, [R0] ;  /* 0x0000000000a0783b */ /* 0x000eea0000000200 */
[C---:B------:R-:W-:Y:S01]  /*c410*/  HMMA.16816.F32.BF16 R16, R120.reuse, R130, RZ ;  /* 0x000000827810723c */ /* 0x040fe200000418ff */
[----:B------:R-:W3:Y:S06]  /*c420*/  LDSM.16.M88.4 R124, [R0+0x400] ;  /* 0x00040000007c783b */ /* 0x000eec0000000200 */
[----:B------:R-:W-:Y:S01]  /*c430*/  LDSM.16.M88.4 R128, [R0+0xc00] ;  /* 0x000c00000080783b */ /* 0x000fe20000000200 */
[C---:B----4-:R-:W-:Y:S08]  /*c440*/  HMMA.16816.F32.BF16 R20, R120.reuse, R132, RZ ;  /* 0x000000847814723c */ /* 0x050ff000000418ff */
[C---:B------:R-:W-:Y:S01]  /*c450*/  HMMA.16816.F32.BF16 R24, R120.reuse, R134, RZ ;  /* 0x000000867818723c */ /* 0x040fe200000418ff */
[----:B------:R-:W-:Y:S07]  /*c460*/  LDSM.16.M88.4 R132, [R0+0x1000] ;  /* 0x001000000084783b */ /* 0x000fee0000000200 */
[C---:B-1----:R-:W-:Y:S08]  /*c470*/  HMMA.16816.F32.BF16 R28, R120.reuse, R136, RZ ;  /* 0x00000088781c723c */ /* 0x042ff000000418ff */
[C---:B------:R-:W-:Y:S01]  /*c480*/  HMMA.16816.F32.BF16 R32, R120.reuse, R138, RZ ;  /* 0x0000008a7820723c */ /* 0x040fe200000418ff */
[----:B------:R-:W-:Y:S07]  /*c490*/  LDSM.16.M88.4 R136, [R165+0x5c00] ;  /* 0x005c0000a588783b */ /* 0x000fee0000000200 */
[C---:B-----5:R-:W-:Y:S08]  /*c4a0*/  HMMA.16816.F32.BF16 R36, R120.reuse, R140, RZ ;  /* 0x0000008c7824723c */ /* 0x060ff000000418ff */
[C---:B------:R-:W-:Y:S08]  /*c4b0*/  HMMA.16816.F32.BF16 R40, R120.reuse, R142, RZ ;  /* 0x0000008e7828723c */ /* 0x040ff000000418ff */
[C---:B------:R-:W-:Y:S08]  /*c4c0*/  HMMA.16816.F32.BF16 R44, R120.reuse, R144, RZ ;  /* 0x00000090782c723c */ /* 0x040ff000000418ff */
[C---:B------:R-:W-:Y:S08]  /*c4d0*/  HMMA.16816.F32.BF16 R48, R120.reuse, R146, RZ ;  /* 0x000000927830723c */ /* 0x040ff000000418ff */
[C---:B--2---:R-:W-:Y:S08]  /*c4e0*/  HMMA.16816.F32.BF16 R52, R120.reuse, R148, RZ ;  /* 0x000000947834723c */ /* 0x044ff000000418ff */
[C---:B------:R-:W-:Y:S08]  /*c4f0*/  HMMA.16816.F32.BF16 R56, R120.reuse, R150, RZ ;  /* 0x000000967838723c */ /* 0x040ff000000418ff */
[C---:B------:R-:W-:Y:S08]  /*c500*/  HMMA.16816.F32.BF16 R60, R120.reuse, R152, RZ ;  /* 0x00000098783c723c */ /* 0x040ff000000418ff */
[----:B------:R-:W-:Y:S01]  /*c510*/  HMMA.16816.F32.BF16 R64, R120, R154, RZ ;  /* 0x0000009a7840723c */ /* 0x000fe200000418ff */
[----:B------:R-:W1:Y:S07]  /*c520*/  LDSM.16.M88.4 R120, [R0+0x800] ;  /* 0x000800000078783b */ /* 0x000e6e0000000200 */
[C---:B---3--:R-:W-:Y:S08]  /*c530*/  HMMA.16816.F32.BF16 R4, R156.reuse, R160, R4 ;  /* 0x000000a09c04723c */ /* 0x048ff00000041804 */
[C---:B------:R-:W-:Y:S08]  /*c540*/  HMMA.16816.F32.BF16 R8, R156.reuse, R162, R8 ;  /* 0x000000a29c08723c */ /* 0x040ff00000041808 */
        /* <DEDUP_REMOVED lines=44> */
[----:B------:R-:W3:Y:S06]  /*c810*/  LDSM.16.M88.4 R120, [R0+0x2800] ;  /* 0x002800000078783b */ /* 0x000eec0000000200 */
[----:B------:R-:W4:Y:S01]  /*c820*/  LDSM.16.M88.4 R136, [R0+0x2c00] ;  /* 0x002c00000088783b */ /* 0x000f220000000200 */
        /* <DEDUP_REMOVED lines=9> */
[C---:B----4-:R-:W-:Y:S08]  /*c8c0*/  HMMA.16816.F32.BF16 R28, R124.reuse, R136, R28 ;  /* 0x000000887c1c723c */ /* 0x050ff0000004181c */
[C---:B------:R-:W-:Y:S01]  /*c8d0*/  HMMA.16816.F32.BF16 R32, R124.reuse, R138, R32 ;  /* 0x0000008a7c20723c */ /* 0x040fe20000041820 */
[----:B------:R-:W-:Y:S07]  /*c8e0*/  LDSM.16.M88.4 R136, [R165+0x7000] ;  /* 0x00700000a588783b */ /* 0x000fee0000000200 */
        /* <DEDUP_REMOVED lines=10> */
[----:B------:R-:W-:Y:S01]  /*c990*/  HMMA.16816.F32.BF16 R64, R124, R130, R64 ;  /* 0x000000827c40723c */ /* 0x000fe20000041840 */
[----:B------:R-:W1:Y:S06]  /*c9a0*/  LDSM.16.M88.4 R124, [R165+0x7800] ;  /* 0x00780000a57c783b */ /* 0x000e6c0000000200 */
[----:B------:R-:W4:Y:S01]  /*c9b0*/  LDSM.16.M88.4 R128, [R165+0x7c00] ;  /* 0x007c0000a580783b */ /* 0x000f220000000200 */
        /* <DEDUP_REMOVED lines=8> */
[----:B------:R-:W1:Y:S07]  /*ca40*/  LDSM.16.M88.4 R124, [R165+0x8400] ;  /* 0x00840000a57c783b */ /* 0x000e6e0000000200 */
[C---:B----4-:R-:W-:Y:S08]  /*ca50*/  HMMA.16816.F32.BF16 R28, R132.reuse, R128, R28 ;  /* 0x00000080841c723c */ /* 0x050ff0000004181c */
[C---:B------:R-:W-:Y:S01]  /*ca60*/  HMMA.16816.F32.BF16 R32, R132.reuse, R130, R32 ;  /* 0x000000828420723c */ /* 0x040fe20000041820 */
[----:B------:R-:W-:Y:S07]  /*ca70*/  LDSM.16.M88.4 R128, [R0+0x4000] ;  /* 0x004000000080783b */ /* 0x000fee0000000200 */
[C---:B--2---:R-:W-:Y:S08]  /*ca80*/  HMMA.16816.F32.BF16 R36, R132.reuse, R120, R36 ;  /* 0x000000788424723c */ /* 0x044ff00000041824 */
[C---:B------:R-:W-:Y:S01]  /*ca90*/  HMMA.16816.F32.BF16 R40, R132.reuse, R122, R40 ;  /* 0x0000007a8428723c */ /* 0x040fe20000041828 */
[----:B------:R-:W2:Y:S07]  /*caa0*/  LDSM.16.M88.4 R120, [R165+0x8c00] ;  /* 0x008c0000a578783b */ /* 0x000eae0000000200 */
[C---:B-1----:R-:W-:Y:S08]  /*cab0*/  HMMA.16816.F32.BF16 R44, R132.reuse, R124, R44 ;  /* 0x0000007c842c723c */ /* 0x042ff0000004182c */
[C---:B------:R-:W-:Y:S01]  /*cac0*/  HMMA.16816.F32.BF16 R48, R132.reuse, R126, R48 ;  /* 0x0000007e8430723c */ /* 0x040fe20000041830 */
[----:B------:R-:W1:Y:S07]  /*cad0*/  LDSM.16.M88.4 R124, [R164+0x2000] ;  /* 0x00200000a47c783b */ /* 0x000e6e0000000200 */
[C---:B------:R-:W-:Y:S08]  /*cae0*/  HMMA.16816.F32.BF16 R52, R132.reuse, R136, R52 ;  /* 0x000000888434723c */ /* 0x040ff00000041834 */
[C---:B------:R-:W-:Y:S08]  /*caf0*/  HMMA.16816.F32.BF16 R56, R132.reuse, R138, R56 ;  /* 0x0000008a8438723c */ /* 0x040ff00000041838 */
[C---:B--2---:R-:W-:Y:S08]  /*cb00*/  HMMA.16816.F32.BF16 R60, R132.reuse, R120, R60 ;  /* 0x00000078843c723c */ /* 0x044ff0000004183c */
[----:B------:R-:W-:Y:S01]  /*cb10*/  HMMA.16816.F32.BF16 R64, R132, R122, R64 ;  /* 0x0000007a8440723c */ /* 0x000fe20000041840 */
[----:B------:R-:W2:Y:S07]  /*cb20*/  LDSM.16.M88.4 R120, [R0+0x4400] ;  /* 0x004400000078783b */ /* 0x000eae0000000200 */
[C---:B-1----:R-:W-:Y:S08]  /*cb30*/  HMMA.16816.F32.BF16 R4, R124.reuse, R128, R4 ;  /* 0x000000807c04723c */ /* 0x042ff00000041804 */
[C---:B------:R-:W-:Y:S01]  /*cb40*/  HMMA.16816.F32.BF16 R8, R124.reuse, R130, R8 ;  /* 0x000000827c08723c */ /* 0x040fe20000041808 */
[----:B------:R-:W1:Y:S10]  /*cb50*/  LDSM.16.M88.4 R128, [R0+0x4800] ;  /* 0x004800000080783b */ /* 0x000e740000000200 */
[----:B------:R-:W-:Y:S01]  /*cb60*/  FMUL.FTZ R252, R6, UR5 ;  /* 0x0000000506fc7c20 */ /* 0x000fe20008410000 */
[----:B------:R-:W-:Y:S01]  /*cb70*/  FMUL.FTZ R237, R4, UR5 ;  /* 0x0000000504ed7c20 */ /* 0x000fe20008410000 */
[----:B------:R-:W-:Y:S01]  /*cb80*/  FMUL.FTZ R235, R5, UR5 ;  /* 0x0000000505eb7c20 */ /* 0x000fe20008410000 */
[----:B------:R-:W-:Y:S03]  /*cb90*/  FMUL.FTZ R250, R7, UR5 ;  /* 0x0000000507fa7c20 */ /* 0x000fe60008410000 */
[----:B------:R-:W3:Y:S02]  /*cba0*/  MUFU.TANH R252, R252 ;  /* 0x000000fc00fc7308 */ /* 0x000ee40000002400 */
[----:B------:R-:W-:Y:S01]  /*cbb0*/  FMUL.FTZ R3, R10, UR5 ;  /* 0x000000050a037c20 */ /* 0x000fe20008410000 */
[----:B------:R-:W-:Y:S01]  /*cbc0*/  FMUL.FTZ R2, R11, UR5 ;  /* 0x000000050b027c20 */ /* 0x000fe20008410000 */
[----:B------:R-:W-:Y:S01]  /*cbd0*/  FMUL.FTZ R241, R8, UR5 ;  /* 0x0000000508f17c20 */ /* 0x000fe20008410000 */
[----:B------:R-:W-:Y:S01]  /*cbe0*/  FMUL.FTZ R239, R9, UR5 ;  /* 0x0000000509ef7c20 */ /* 0x000fe20008410000 */
[C---:B--2---:R-:W-:Y:S04]  /*cbf0*/  HMMA.16816.F32.BF16 R12, R124.reuse, R120, R12 ;  /* 0x000000787c0c723c */ /* 0x044fe8000004180c */
[----:B------:R2:W4:Y:S04]  /*cc00*/  MUFU.TANH R10, R3 ;  /* 0x00000003000a7308 */ /* 0x0005280000002400 */
[C---:B------:R-:W-:Y:S06]  /*cc10*/  HMMA.16816.F32.BF16 R16, R124.reuse, R122, R16 ;  /* 0x0000007a7c10723c */ /* 0x040fec0000041810 */
[----:B------:R5:W2:Y:S01]  /*cc20*/  MUFU.TANH R6, R2 ;  /* 0x0000000200067308 */ /* 0x000aa20000002400 */
[----:B------:R-:W3:Y:S09]  /*cc30*/  LDSM.16.M88.4 R120, [R0+0x4c00] ;  /* 0x004c00000078783b */ /* 0x000ef20000000200 */
[----:B------:R-:W2:Y:S01]  /*cc40*/  MUFU.TANH R237, R237 ;  /* 0x000000ed00ed7308 */ /* 0x000ea20000002400 */
[C---:B-1----:R-:W-:Y:S03]  /*cc50*/  HMMA.16816.F32.BF16 R20, R124.reuse, R128, R20 ;  /* 0x000000807c14723c */ /* 0x042fe60000041814 */
[----:B------:R-:W-:Y:S01]  /*cc60*/  FMUL.FTZ R233, R12, UR5 ;  /* 0x000000050ce97c20 */ /* 0x000fe20008410000 */
[----:B------:R-:W-:Y:S01]  /*cc70*/  FMUL.FTZ R231, R13, UR5 ;  /* 0x000000050de77c20 */ /* 0x000fe20008410000 */
[----:B------:R-:W-:Y:S01]  /*cc80*/  FMUL.FTZ R248, R14, UR5 ;  /* 0x000000050ef87c20 */ /* 0x000fe20008410000 */
[----:B------:R-:W-:Y:S03]  /*cc90*/  FMUL.FTZ R246, R15, UR5 ;  /* 0x000000050ff67c20 */ /* 0x000fe60008410000 */
[----:B------:R-:W1:Y:S01]  /*cca0*/  MUFU.TANH R235, R235 ;  /* 0x000000eb00eb7308 */ /* 0x000e620000002400 */
[C---:B------:R-:W-:Y:S01]  /*ccb0*/  HMMA.16816.F32.BF16 R24, R124.reuse, R130, R24 ;  /* 0x000000827c18723c */ /* 0x040fe20000041818 */
[----:B------:R-:W4:Y:S02]  /*ccc0*/  LDSM.16.M88.4 R128, [R0+0x5000] ;  /* 0x005000000080783b */ /* 0x000f240000000200 */
[----:B------:R-:W-:Y:S01]  /*ccd0*/  FMUL.FTZ R229, R16, UR5 ;  /* 0x0000000510e57c20 */ /* 0x000fe20008410000 */
[----:B------:R-:W-:Y:S01]  /*cce0*/  FMUL.FTZ R227, R17, UR5 ;  /* 0x0000000511e37c20 */ /* 0x000fe20008410000 */
[----:B------:R-:W-:Y:S01]  /*ccf0*/  FMUL.FTZ R244, R18, UR5 ;  /* 0x0000000512f47c20 */ /* 0x000fe20008410000 */
[----:B------:R-:W-:Y:S03]  /*cd00*/  FMUL.FTZ R242, R19, UR5 ;  /* 0x0000000513f27c20 */ /* 0x000fe60008410000 */
[----:B------:R-:W1:Y:S01]  /*cd10*/  MUFU.TANH R250, R250 ;  /* 0x000000fa00fa7308 */ /* 0x000e620000002400 */
[----:B------:R-:W-:Y:S01]  /*cd20*/  FMUL.FTZ R225, R20, UR5 ;  /* 0x0000000514e17c20 */ /* 0x000fe20008410000 */
[----:B------:R-:W-:Y:S01]  /*cd30*/  FMUL.FTZ R223, R21, UR5 ;  /* 0x0000000515df7c20 */ /* 0x000fe20008410000 */
[----:B------:R-:W-:Y:S01]  /*cd40*/  FMUL.FTZ R236, R22, UR5 ;  /* 0x0000000516ec7c20 */ /* 0x000fe20008410000 */
[----:B------:R-:W-:Y:S06]  /*cd50*/  FMUL.FTZ R234, R23, UR5 ;  /* 0x0000000517ea7c20 */ /* 0x000fec0008410000 */
[----:B------:R-:W1:Y:S01]  /*cd60*/  MUFU.TANH R241, R241 ;  /* 0x000000f100f17308 */ /* 0x000e620000002400 */
[----:B------:R-:W-:Y:S01]  /*cd70*/  FMUL.FTZ R221, R24, UR5 ;  /* 0x0000000518dd7c20 */ /* 0x000fe20008410000 */
[----:B------:R-:W-:Y:S01]  /*cd80*/  FMUL.FTZ R219, R25, UR5 ;  /* 0x0000000519db7c20 */ /* 0x000fe20008410000 */
[----:B------:R-:W-:Y:S01]  /*cd90*/  FMUL.FTZ R240, R26, UR5 ;  /* 0x000000051af07c20 */ /* 0x000fe20008410000 */
[----:B------:R-:W-:Y:S06]  /*cda0*/  FMUL.FTZ R238, R27, UR5 ;  /* 0x000000051bee7c20 */ /* 0x000fec0008410000 */
[----:B------:R-:W1:Y:S01]  /*cdb0*/  MUFU.TANH R239, R239 ;  /* 0x000000ef00ef7308 */ /* 0x000e620000002400 */
[C---:B---3--:R-:W-:Y:S09]  /*cdc0*/  HMMA.16816.F32.BF16 R28, R124.reuse, R120, R28 ;  /* 0x000000787c1c723c */ /* 0x048ff2000004181c */
[----:B------:R-:W3:Y:S01]  /*cdd0*/  MUFU.TANH R233, R233 ;  /* 0x000000e900e97308 */ /* 0x000ee20000002400 */
[C---:B------:R-:W-:Y:S01]  /*cde0*/  HMMA.16816.F32.BF16 R32, R124.reuse, R122, R32 ;  /* 0x0000007a7c20723c */ /* 0x040fe20000041820 */
[----:B------:R-:W5:Y:S08]  /*cdf0*/  LDSM.16.M88.4 R120, [R0+0x5400] ;  /* 0x005400000078783b */ /* 0x000f700000000200 */
[----:B------:R-:W1:Y:S01]  /*ce00*/  MUFU.TANH R231, R231 ;  /* 0x000000e700e77308 */ /* 0x000e620000002400 */
[C---:B----4-:R-:W-:Y:S03]  /*ce10*/  HMMA.16816.F32.BF16 R36, R124.reuse, R128, R36 ;  /* 0x000000807c24723c */ /* 0x050fe60000041824 */
[----:B------:R-:W-:Y:S01]  /*ce20*/  FMUL.FTZ R215, R28, UR5 ;  /* 0x000000051cd77c20 */ /* 0x000fe20008410000 */
[----:B------:R-:W-:Y:S01]  /*ce30*/  FMUL.FTZ R211, R29, UR5 ;  /* 0x000000051dd37c20 */ /* 0x000fe20008410000 */
[----:B------:R-:W-:Y:S04]  /*ce40*/  FMUL.FTZ R226, R30, UR5 ;  /* 0x000000051ee27c20 */ /* 0x000fe80008410000 */
[----:B------:R-:W4:Y:S01]  /*ce50*/  MUFU.TANH R248, R248 ;  /* 0x000000f800f87308 */ /* 0x000f220000002400 */
[----:B------:R-:W-:Y:S01]  /*ce60*/  FMUL.FTZ R228, R31, UR5 ;  /* 0x000000051fe47c20 */ /* 0x000fe20008410000 */
[C---:B------:R-:W-:Y:S01]  /*ce70*/  HMMA.16816.F32.BF16 R40, R124.reuse, R130, R40 ;  /* 0x000000827c28723c */ /* 0x040fe20000041828 */
[----:B------:R-:W2:Y:S02]  /*ce80*/  LDSM.16.M88.4 R128, [R0+0x5800] ;  /* 0x005800000080783b */ /* 0x000ea40000000200 */
        /* <DEDUP_REMOVED lines=14> */
[----:B------:R-:W-:Y:S01]  /*cf70*/  FMUL.FTZ R222, R43, UR5 ;  /* 0x000000052bde7c20 */ /* 0x000fe20008410000 */
[C---:B-----5:R-:W-:Y:S08]  /*cf80*/  HMMA.16816.F32.BF16 R44, R124.reuse, R120, R44 ;  /* 0x000000787c2c723c */ /* 0x060ff0000004182c */
[----:B------:R-:W1:Y:S01]  /*cf90*/  MUFU.TANH R244, R244 ;  /* 0x000000f400f47308 */ /* 0x000e620000002400 */
[C---:B------:R-:W-:Y:S01]  /*cfa0*/  HMMA.16816.F32.BF16 R48, R124.reuse, R122, R48 ;  /* 0x0000007a7c30723c */ /* 0x040fe20000041830 */
[----:B------:R-:W5:Y:S01]  /*cfb0*/  LDSM.16.M88.4 R120, [R0+0x5c00] ;  /* 0x005c00000078783b */ /* 0x000f620000000200 */
[----:B------:R-:W-:Y:S07]  /*cfc0*/  DEPBAR.LE SB0, 0x0 ;  /* 0x000080000000791a */ /* 0x000fee0000000000 */
[----:B------:R-:W1:Y:S01]  /*cfd0*/  MUFU.TANH R242, R242 ;  /* 0x000000f200f27308 */ /* 0x000e620000002400 */
[----:B------:R-:W-:Y:S01]  /*cfe0*/  BAR.SYNC.DEFER_BLOCKING 0x0 ;  /* 0x0000000000007b1d */ /* 0x000fe20000010000 */
[C---:B--2---:R-:W-:Y:S08]  /*cff0*/  HMMA.16816.F32.BF16 R52, R124.reuse, R128, R52 ;  /* 0x000000807c34723c */ /* 0x044ff00000041834 */
[----:B------:R-:W2:Y:S01]  /*d000*/  MUFU.TANH R225, R225 ;  /* 0x000000e100e17308 */ /* 0x000ea20000002400 */
[----:B------:R-:W-:Y:S01]  /*d010*/  FMUL.FTZ R193, R44, UR5 ;  /* 0x000000052cc17c20 */ /* 0x000fe20008410000 */
[----:B------:R-:W-:Y:S01]  /*d020*/  FMUL.FTZ R204, R45, UR5 ;  /* 0x000000052dcc7c20 */ /* 0x000fe20008410000 */
[C---:B------:R-:W-:Y:S03]  /*d030*/  HMMA.16816.F32.BF16 R56, R124.reuse, R130, R56 ;  /* 0x000000827c38723c */ /* 0x040fe60000041838 */
[----:B------:R-:W-:Y:S01]  /*d040*/  FMUL.FTZ R206, R46, UR5 ;  /* 0x000000052ece7c20 */ /* 0x000fe20008410000 */
[----:B------:R-:W-:Y:S03]  /*d050*/  FMUL.FTZ R202, R47, UR5 ;  /* 0x000000052fca7c20 */ /* 0x000fe60008410000 */
[----:B------:R-:W1:Y:S01]  /*d060*/  MUFU.TANH R223, R223 ;  /* 0x000000df00df7308 */ /* 0x000e620000002400 */
[----:B------:R-:W-:Y:S01]  /*d070*/  FMUL.FTZ R197, R48, UR5 ;  /* 0x0000000530c57c20 */ /* 0x000fe20008410000 */
[----:B------:R-:W-:Y:S01]  /*d080*/  FMUL.FTZ R210, R49, UR5 ;  /* 0x0000000531d27c20 */ /* 0x000fe20008410000 */
[----:B------:R-:W-:Y:S01]  /*d090*/  FMUL.FTZ R212, R50, UR5 ;  /* 0x0000000532d47c20 */ /* 0x000fe20008410000 */
[----:B------:R-:W-:Y:S01]  /*d0a0*/  FMUL.FTZ R200, R51, UR5 ;  /* 0x0000000533c87c20 */ /* 0x000fe20008410000 */
[----:B------:R-:W-:Y:S01]  /*d0b0*/  FMUL.FTZ R196, R54, UR5 ;  /* 0x0000000536c47c20 */ /* 0x000fe20008410000 */
[----:B------:R-:W-:Y:S04]  /*d0c0*/  FMUL.FTZ R191, R52, UR5 ;  /* 0x0000000534bf7c20 */ /* 0x000fe80008410000 */
        /* <DEDUP_REMOVED lines=8> */
[C---:B-----5:R-:W-:Y:S07]  /*d150*/  HMMA.16816.F32.BF16 R60, R124.reuse, R120, R60 ;  /* 0x000000787c3c723c */ /* 0x060fee000004183c */
[----:B------:R-:W1:Y:S01]  /*d160*/  MUFU.TANH R221, R221 ;  /* 0x000000dd00dd7308 */ /* 0x000e620000002400 */
[----:B------:R-:W-:Y:S09]  /*d170*/  HMMA.16816.F32.BF16 R64, R124, R122, R64 ;  /* 0x0000007a7c40723c */ /* 0x000ff20000041840 */
[----:B------:R-:W1:Y:S02]  /*d180*/  MUFU.TANH R219, R219 ;  /* 0x000000db00db7308 */ /* 0x000e640000002400 */
[----:B------:R-:W-:Y:S01]  /*d190*/  FMUL.FTZ R3, R62, UR5 ;  /* 0x000000053e037c20 */ /* 0x000fe20008410000 */
[----:B------:R-:W-:Y:S07]  /*d1a0*/  FMUL.FTZ R199, R60, UR5 ;  /* 0x000000053cc77c20 */ /* 0x000fee0008410000 */
[----:B------:R-:W1:Y:S01]  /*d1b0*/  MUFU.TANH R240, R240 ;  /* 0x000000f000f07308 */ /* 0x000e620000002400 */
[----:B------:R-:W-:Y:S01]  /*d1c0*/  FMUL.FTZ R214, R61, UR5 ;  /* 0x000000053dd67c20 */ /* 0x000fe20008410000 */
[----:B------:R-:W-:Y:S01]  /*d1d0*/  FMUL.FTZ R2, R63, UR5 ;  /* 0x000000053f027c20 */ /* 0x000fe20008410000 */
[----:B------:R-:W-:Y:S01]  /*d1e0*/  FMUL.FTZ R201, R64, UR5 ;  /* 0x0000000540c97c20 */ /* 0x000fe20008410000 */
[----:B------:R-:W-:Y:S06]  /*d1f0*/  FMUL.FTZ R216, R65, UR5 ;  /* 0x0000000541d87c20 */ /* 0x000fec0008410000 */
[----:B------:R5:W1:Y:S01]  /*d200*/  MUFU.TANH R54, R3 ;  /* 0x0000000300367308 */ /* 0x000a620000002400 */
[----:B------:R-:W-:Y:S09]  /*d210*/  FMUL.FTZ R52, R66, UR5 ;  /* 0x0000000542347c20 */ /* 0x000ff20008410000 */
[----:B------:R-:W1:Y:S10]  /*d220*/  MUFU.TANH R238, R238 ;  /* 0x000000ee00ee7308 */ /* 0x000e740000002400 */
[----:B------:R-:W1:Y:S01]  /*d230*/  MUFU.TANH R215, R215 ;  /* 0x000000d700d77308 */ /* 0x000e620000002400 */
[----:B-----5:R-:W-:Y:S09]  /*d240*/  FMUL.FTZ R3, R67, UR5 ;  /* 0x0000000543037c20 */ /* 0x020ff20008410000 */
[----:B------:R-:W1:Y:S10]  /*d250*/  MUFU.TANH R211, R211 ;  /* 0x000000d300d37308 */ /* 0x000e740000002400 */
        /* <DEDUP_REMOVED lines=32> */
[----:B------:R1:W1:Y:S10]  /*d460*/  MUFU.TANH R53, R2 ;  /* 0x0000000200357308 */ /* 0x0002740000002400 */
[----:B------:R-:W1:Y:S10]  /*d470*/  MUFU.TANH R201, R201 ;  /* 0x000000c900c97308 */ /* 0x000e740000002400 */
[----:B------:R-:W1:Y:S10]  /*d480*/  MUFU.TANH R216, R216 ;  /* 0x000000d800d87308 */ /* 0x000e740000002400 */
[----:B------:R-:W1:Y:S10]  /*d490*/  MUFU.TANH R52, R52 ;  /* 0x0000003400347308 */ /* 0x000e740000002400 */
[----:B------:R-:W1:Y:S01]  /*d4a0*/  MUFU.TANH R3, R3 ;  /* 0x0000000300037308 */ /* 0x000e620000002400 */
[----:B--234-:R-:W-:Y:S05]  /*d4b0*/  @!P0 BRA `(.L_x_549) ;  /* 0x0000000800448947 */ /* 0x01cfea0003800000 */
[----:B------:R-:W2:Y:S08]  /*d4c0*/  LDC.64 R4, c[0x0][0x4e0] ;  /* 0x00013800ff047b82 */ /* 0x000eb00000000a00 */
[----:B------:R-:W3:Y:S01]  /*d4d0*/  LDC R7, c[0x0][0x3bc] ;  /* 0x0000ef00ff077b82 */ /* 0x000ee20000000800 */
[----:B--2---:R-:W-:Y:S04]  /*d4e0*/  ISETP.NE.U32.AND P4, PT, R4, RZ, PT ;  /* 0x000000ff0400720c */ /* 0x004fe80003f85070 */
[----:B------:R-:W-:Y:S11]  /*d4f0*/  ISETP.NE.AND.EX P4, PT, R5, RZ, PT, P4 ;  /* 0x000000ff0500720c */ /* 0x000ff60003f85340 */
[----:B------:R-:W-:Y:S02]  /*d500*/  @!UPT UIADD3 URZ, UPT, UPT, URZ, URZ, URZ ;  /* 0x000000fffffff290 */ /* 0x000fe4000fffe0ff */
[----:B------:R-:W2:Y:S01]  /*d510*/  @!P4 LDC R4, c[0x0][0x3b8] ;  /* 0x0000ee00ff04cb82 */ /* 0x000ea20000000800 */
[----:B-1----:R-:W-:Y:S05]  /*d520*/  @!P4 IMAD.MOV.U32 R2, RZ, RZ, RZ ;  /* 0x000000ffff02c224 */ /* 0x002fea00078e00ff */
[----:B------:R-:W-:Y:S01]  /*d530*/  @!P4 IADD3 R2, P0, PT, RZ, -R2, RZ ;  /* 0x80000002ff02c210 */ /* 0x000fe20007f1e0ff */
[----:B--2---:R-:W-:Y:S04]  /*d540*/  @!P4 IMAD.SHL.U32 R0, R4, 0x80, RZ ;  /* 0x000000800400c824 */ /* 0x004fe800078e00ff */
[----:B------:R-:W-:Y:S05]  /*d550*/  @!P4 IMAD.X R0, RZ, RZ, ~R0, P0 ;  /* 0x000000ffff00c224 */ /* 0x000fea00000e0e00 */
[----:B------:R-:W-:Y:S04]  /*d560*/  @!P4 SHF.R.S64 R5, R2, 0x1f, R0 ;  /* 0x0000001f0205c819 */ /* 0x000fe80000001000 */
[----:B------:R-:W-:Y:S04]  /*d570*/  @!P4 IADD3 R170, P0, PT, R5, R170, RZ ;  /* 0x000000aa05aac210 */ /* 0x000fe80007f1e0ff */
[----:B------:R-:W-:Y:S01]  /*d580*/  @!P4 LEA.HI.X.SX32 R171, R0, R171, 0x1, P0 ;  /* 0x000000ab00abc211 */ /* 0x000fe200000f0eff */
[----:B---3--:R-:W-:Y:S08]  /*d590*/  @!P4 BRA `(.L_x_550) ;  /* 0x0000000000f8c947 */ /* 0x008ff00003800000 */
        /* <DEDUP_REMOVED lines=20> */
[----:B------:R-:W-:Y:S04]  /*d6e0*/  IADD3 R9, PT, PT, -R2, RZ, RZ ;  /* 0x000000ff02097210 */ /* 0x000fe80007ffe1ff */
[C---:B------:R-:W-:Y:S01]  /*d6f0*/  ISETP.GT.U32.AND P0, PT, R4.reuse, R11, PT ;  /* 0x0000000b0400720c */ /* 0x040fe20003f04070 */
[C---:B------:R-:W-:Y:S01]  /*d700*/  IMAD R13, R4.reuse, R9, R13 ;  /* 0x00000009040d7224 */ /* 0x040fe200078e020d */
[----:B------:R-:W-:Y:S04]  /*d710*/  LOP3.LUT R9, RZ, R0, RZ, 0x33, !PT ;  /* 0x00000000ff097212 */ /* 0x000fe800078e33ff */
        /* <DEDUP_REMOVED lines=9> */
[----:B------:R-:W-:Y:S02]  /*d7b0*/  ISETP.GE.AND P6, PT, R5, RZ, PT ;  /* 0x000000ff0500720c */ /* 0x000fe40003fc6270 */
[----:B------:R-:W1:Y:S01]  /*d7c0*/  LDC.64 R4, c[0x0][0x3b8] ;  /* 0x0000ee00ff047b82 */ /* 0x000e620000000a00 */
[----:B------:R-:W-:Y:S02]  /*d7d0*/  @!P5 IMAD.MOV R8, RZ, RZ, -R8 ;  /* 0x000000ffff08d224 */ /* 0x000fe400078e0a08 */
[----:B------:R-:W-:Y:S02]  /*d7e0*/  @P0 IADD3 R2, PT, PT, R2, 0x1, RZ ;  /* 0x0000000102020810 */ /* 0x000fe40007ffe0ff */
[----:B------:R-:W-:Y:S04]  /*d7f0*/  ISETP.NE.AND P0, PT, R0, RZ, PT ;  /* 0x000000ff0000720c */ /* 0x000fe80003f05270 */
[----:B------:R-:W-:Y:S02]  /*d800*/  SEL R13, R9, R8, !P0 ;  /* 0x00000008090d7207 */ /* 0x000fe40004000000 */
[----:B------:R-:W-:Y:S02]  /*d810*/  @!P6 IMAD.MOV R2, RZ, RZ, -R2 ;  /* 0x000000ffff02e224 */ /* 0x000fe400078e0a02 */
[----:B------:R-:W-:Y:S03]  /*d820*/  LEA R16, P5, R13, R182, 0x2 ;  /* 0x000000b60d107211 */ /* 0x000fe600078a10ff */
[----:B------:R-:W-:Y:S02]  /*d830*/  SEL R9, R9, R2, !P0 ;  /* 0x0000000209097207 */ /* 0x000fe40004000000 */
[-C--:B------:R-:W-:Y:S02]  /*d840*/  LEA.HI.X.SX32 R17, R13, R183.reuse, 0x2, P5 ;  /* 0x000000b70d117211 */ /* 0x080fe400028f16ff */
[C---:B------:R-:W-:Y:S03]  /*d850*/  LEA R14, P0, R9.reuse, R182, 0x2 ;  /* 0x000000b6090e7211 */ /* 0x040fe600078010ff */
[----:B------:R-:W2:Y:S01]  /*d860*/  LDG.E R11, desc[UR16][R16.64] ;  /* 0x00000010100b7981 */ /* 0x000ea2000c1e1900 */
[C---:B------:R-:W-:Y:S02]  /*d870*/  LEA.HI.X.SX32 R15, R9.reuse, R183, 0x2, P0 ;  /* 0x000000b7090f7211 */ /* 0x040fe400000f16ff */
        /* <DEDUP_REMOVED lines=16> */
.L_x_550:
        /* <DEDUP_REMOVED lines=69> */
.L_x_549:
[----:B-12---:R-:W-:Y:S01]  /*ddd0*/  FMNMX3.FTZ R5, R119, R252, R250, !PT ;  /* 0x000000fc77057276 */ /* 0x006fe200078100fa */
[----:B------:R-:W-:Y:S01]  /*dde0*/  LDSM.16.MT88.4 R12, [R118+0x9000] ;  /* 0x00900000760c783b */ /* 0x000fe20000004200 */
        /* <DEDUP_REMOVED lines=47> */
[C---:B------:R-:W-:Y:S01]  /*e0e0*/  FSETP.NEU.FTZ.AND P1, PT, R2.reuse, -INF , PT ;  /* 0xff8000000200780b */ /* 0x040fe20003f3d000 */
[----:B------:R-:W-:Y:S01]  /*e0f0*/  FADD.FTZ R5, -R2, R117 ;  /* 0x0000007502057221 */ /* 0x000fe20000010100 */
[C---:B------:R-:W-:Y:S01]  /*e100*/  FSETP.NEU.FTZ.AND P0, PT, R0.reuse, -INF , PT ;  /* 0xff8000000000780b */ /* 0x040fe20003f1d000 */
[C---:B------:R-:W-:Y:S01]  /*e110*/  FADD.FTZ R4, -R0.reuse, R119 ;  /* 0x0000007700047221 */ /* 0x040fe20000010100 */
[----:B------:R-:W-:Y:S01]  /*e120*/  FMUL.FTZ R119, R0, UR4 ;  /* 0x0000000400777c20 */ /* 0x000fe20008410000 */
[----:B------:R-:W-:Y:S01]  /*e130*/  FSEL R122, R122, RZ, P1 ;  /* 0x000000ff7a7a7208 */ /* 0x000fe20000800000 */
[----:B------:R-:W-:Y:S01]  /*e140*/  FMUL.FTZ R56, R5, UR4 ;  /* 0x0000000405387c20 */ /* 0x000fe20008410000 */
[----:B------:R-:W-:Y:S01]  /*e150*/  FMUL.FTZ R55, R4, UR4 ;  /* 0x0000000404377c20 */ /* 0x000fe20008410000 */
[----:B------:R-:W-:Y:S02]  /*e160*/  MOV R117, R2 ;  /* 0x0000000200757202 */ /* 0x000fe40000000f00 */
[----:B------:R-:W-:Y:S01]  /*e170*/  FSEL R119, R119, RZ, P0 ;  /* 0x000000ff77777208 */ /* 0x000fe20000000000 */
[--C-:B------:R-:W-:Y:S01]  /*e180*/  FFMA.FTZ R57, R237, UR4, -R122.reuse ;  /* 0x00000004ed397c23 */ /* 0x100fe2000801087a */
[--C-:B------:R-:W-:Y:S01]  /*e190*/  FFMA.FTZ R129, R235, UR4, -R122.reuse ;  /* 0x00000004eb817c23 */ /* 0x100fe2000801087a */
[--C-:B------:R-:W-:Y:S01]  /*e1a0*/  FFMA.FTZ R124, R241, UR4, -R122.reuse ;  /* 0x00000004f17c7c23 */ /* 0x100fe2000801087a */
[--C-:B------:R-:W-:Y:S01]  /*e1b0*/  FFMA.FTZ R121, R239, UR4, -R122.reuse ;  /* 0x00000004ef797c23 */ /* 0x100fe2000801087a */
[--C-:B------:R-:W-:Y:S01]  /*e1c0*/  FFMA.FTZ R123, R10, UR4, -R119.reuse ;  /* 0x000000040a7b7c23 */ /* 0x100fe20008010877 */
[--C-:B------:R-:W-:Y:S01]  /*e1d0*/  FFMA.FTZ R125, R250, UR4, -R119.reuse ;  /* 0x00000004fa7d7c23 */ /* 0x100fe20008010877 */
[--C-:B------:R-:W-:Y:S01]  /*e1e0*/  FFMA.FTZ R120, R6, UR4, -R119.reuse ;  /* 0x0000000406787c23 */ /* 0x100fe20008010877 */
[--C-:B------:R-:W-:Y:S01]  /*e1f0*/  FFMA.FTZ R128, R252, UR4, -R119.reuse ;  /* 0x00000004fc807c23 */ /* 0x100fe20008010877 */
[----:B------:R-:W1:Y:S01]  /*e200*/  MUFU.EX2 R56, R56 ;  /* 0x0000003800387308 */ /* 0x000e620000000800 */
[--C-:B------:R-:W-:Y:S01]  /*e210*/  FFMA.FTZ R127, R215, UR4, -R122.reuse ;  /* 0x00000004d77f7c23 */ /* 0x100fe2000801087a */
[--C-:B------:R-:W-:Y:S01]  /*e220*/  FFMA.FTZ R130, R211, UR4, -R122.reuse ;  /* 0x00000004d3827c23 */ /* 0x100fe2000801087a */
[--C-:B------:R-:W-:Y:S07]  /*e230*/  FFMA.FTZ R132, R217, UR4, -R122.reuse ;  /* 0x00000004d9847c23 */ /* 0x100fee000801087a */
[----:B------:R-:W2:Y:S01]  /*e240*/  MUFU.EX2 R55, R55 ;  /* 0x0000003700377308 */ /* 0x000ea20000000800 */
[--C-:B------:R-:W-:Y:S01]  /*e250*/  FFMA.FTZ R131, R226, UR4, -R119.reuse ;  /* 0x00000004e2837c23 */ /* 0x100fe20008010877 */
[--C-:B------:R-:W-:Y:S01]  /*e260*/  FFMA.FTZ R126, R228, UR4, -R119.reuse ;  /* 0x00000004e47e7c23 */ /* 0x100fe20008010877 */
[--C-:B------:R-:W-:Y:S07]  /*e270*/  FFMA.FTZ R133, R213, UR4, -R122.reuse ;  /* 0x00000004d5857c23 */ /* 0x100fee000801087a */
[----:B------:R-:W-:Y:S01]  /*e280*/  MUFU.EX2 R57, R57 ;  /* 0x0000003900397308 */ /* 0x000fe20000000800 */
[--C-:B------:R-:W-:Y:S01]  /*e290*/  FFMA.FTZ R134, R230, UR4, -R119.reuse ;  /* 0x00000004e6867c23 */ /* 0x100fe20008010877 */
[--C-:B------:R-:W-:Y:S01]  /*e2a0*/  FFMA.FTZ R135, R232, UR4, -R119.reuse ;  /* 0x00000004e8877c23 */ /* 0x100fe20008010877 */
[--C-:B------:R-:W-:Y:S07]  /*e2b0*/  FFMA.FTZ R136, R203, UR4, -R122.reuse ;  /* 0x00000004cb887c23 */ /* 0x100fee000801087a */
[----:B------:R-:W3:Y:S01]  /*e2c0*/  MUFU.EX2 R129, R129 ;  /* 0x0000008100817308 */ /* 0x000ee20000000800 */
[--C-:B------:R-:W-:Y:S01]  /*e2d0*/  FFMA.FTZ R139, R205, UR4, -R122.reuse ;  /* 0x00000004cd8b7c23 */ /* 0x100fe2000801087a */
[C---:B-1----:R-:W-:Y:S01]  /*e2e0*/  FMUL.FTZ R4, R56.reuse, R112 ;  /* 0x0000007038047220 */ /* 0x042fe20000410000 */
[C---:B------:R-:W-:Y:S07]  /*e2f0*/  FMUL.FTZ R5, R56.reuse, R113 ;  /* 0x0000007138057220 */ /* 0x040fee0000410000 */
[----:B------:R-:W-:Y:S01]  /*e300*/  MUFU.EX2 R125, R125 ;  /* 0x0000007d007d7308 */ /* 0x000fe20000000800 */
[C---:B------:R-:W-:Y:S01]  /*e310*/  FMUL.FTZ R8, R56.reuse, R108 ;  /* 0x0000006c38087220 */ /* 0x040fe20000410000 */
[C---:B--2---:R-:W-:Y:S01]  /*e320*/  FMUL.FTZ R6, R55.reuse, R114 ;  /* 0x0000007237067220 */ /* 0x044fe20000410000 */
[C---:B------:R-:W-:Y:S07]  /*e330*/  FMUL.FTZ R7, R55.reuse, R115 ;  /* 0x0000007337077220 */ /* 0x040fee0000410000 */
[----:B------:R-:W-:Y:S01]  /*e340*/  MUFU.EX2 R124, R124 ;  /* 0x0000007c007c7308 */ /* 0x000fe20000000800 */
[C---:B------:R-:W-:Y:S01]  /*e350*/  FMUL.FTZ R9, R56.reuse, R109 ;  /* 0x0000006d38097220 */ /* 0x040fe20000410000 */
[C---:B------:R-:W-:Y:S01]  /*e360*/  FMUL.FTZ R10, R55.reuse, R110 ;  /* 0x0000006e370a7220 */ /* 0x040fe20000410000 */
[----:B------:R-:W-:Y:S07]  /*e370*/  FMUL.FTZ R11, R55, R111 ;  /* 0x0000006f370b7220 */ /* 0x000fee0000410000 */
[----:B------:R-:W1:Y:S01]  /*e380*/  MUFU.EX2 R121, R121 ;  /* 0x0000007900797308 */ /* 0x000e620000000800 */
[C---:B------:R-:W-:Y:S01]  /*e390*/  FMUL.FTZ R16, R56.reuse, R100 ;  /* 0x0000006438107220 */ /* 0x040fe20000410000 */
[----:B---3--:R-:W-:Y:S01]  /*e3a0*/  F2FP.BF16.F32.PACK_AB R60, R129, R57 ;  /* 0x00000039813c723e */ /* 0x008fe200000010ff */
[C---:B------:R-:W-:Y:S07]  /*e3b0*/  FMUL.FTZ R18, R55.reuse, R102 ;  /* 0x0000006637127220 */ /* 0x040fee0000410000 */
[----:B------:R-:W-:Y:S01]  /*e3c0*/  MUFU.EX2 R123, R123 ;  /* 0x0000007b007b7308 */ /* 0x000fe20000000800 */
[C---:B------:R-:W-:Y:S01]  /*e3d0*/  FMUL.FTZ R19, R55.reuse, R103 ;  /* 0x0000006737137220 */ /* 0x040fe20000410000 */
[C---:B------:R-:W-:Y:S01]  /*e3e0*/  FMUL.FTZ R17, R56.reuse, R101 ;  /* 0x0000006538117220 */ /* 0x040fe20000410000 */
[C---:B------:R-:W-:Y:S07]  /*e3f0*/  FMUL.FTZ R26, R55.reuse, R94 ;  /* 0x0000005e371a7220 */ /* 0x040fee0000410000 */
[----:B------:R-:W2:Y:S01]  /*e400*/  MUFU.EX2 R120, R120 ;  /* 0x0000007800787308 */ /* 0x000ea20000000800 */
[C---:B------:R-:W-:Y:S01]  /*e410*/  FMUL.FTZ R24, R56.reuse, R92 ;  /* 0x0000005c38187220 */ /* 0x040fe20000410000 */
[C---:B------:R-:W-:Y:S01]  /*e420*/  FMUL.FTZ R25, R56.reuse, R93 ;  /* 0x0000005d38197220 */ /* 0x040fe20000410000 */
[----:B------:R-:W-:Y:S07]  /*e430*/  FMUL.FTZ R27, R55, R95 ;  /* 0x0000005f371b7220 */ /* 0x000fee0000410000 */
[----:B------:R-:W3:Y:S01]  /*e440*/  MUFU.EX2 R128, R128 ;  /* 0x0000008000807308 */ /* 0x000ee20000000800 */
[C---:B------:R-:W-:Y:S01]  /*e450*/  FMUL.FTZ R32, R56.reuse, R84 ;  /* 0x0000005438207220 */ /* 0x040fe20000410000 */
[----:B-1----:R-:W-:Y:S01]  /*e460*/  F2FP.BF16.F32.PACK_AB R62, R121, R124 ;  /* 0x0000007c793e723e */ /* 0x002fe200000010ff */
[C---:B------:R-:W-:Y:S01]  /*e470*/  FMUL.FTZ R33, R56.reuse, R85 ;  /* 0x0000005538217220 */ /* 0x040fe20000410000 */
[C---:B------:R-:W-:Y:S01]  /*e480*/  FMUL.FTZ R34, R55.reuse, R86 ;  /* 0x0000005637227220 */ /* 0x040fe20000410000 */
[C---:B------:R-:W-:Y:S01]  /*e490*/  FMUL.FTZ R35, R55.reuse, R87 ;  /* 0x0000005737237220 */ /* 0x040fe20000410000 */
[C---:B------:R-:W-:Y:S01]  /*e4a0*/  FMUL.FTZ R40, R56.reuse, R76 ;  /* 0x0000004c38287220 */ /* 0x040fe20000410000 */
[----:B------:R-:W-:Y:S01]  /*e4b0*/  FMUL.FTZ R41, R56, R77 ;  /* 0x0000004d38297220 */ /* 0x000fe20000410000 */
[C---:B------:R-:W-:Y:S01]  /*e4c0*/  FMUL.FTZ R42, R55.reuse, R78 ;  /* 0x0000004e372a7220 */ /* 0x040fe20000410000 */
[----:B------:R-:W-:Y:S01]  /*e4d0*/  FMUL.FTZ R43, R55, R79 ;  /* 0x0000004f372b7220 */ /* 0x000fe20000410000 */
[----:B--2---:R-:W-:Y:S01]  /*e4e0*/  F2FP.BF16.F32.PACK_AB R63, R120, R123 ;  /* 0x0000007b783f723e */ /* 0x004fe200000010ff */
[----:B------:R-:W-:Y:S01]  /*e4f0*/  LDSM.16.MT88.4 R76, [R116+0x9400] ;  /* 0x00940000744c783b */ /* 0x000fe20000004200 */
[C---:B------:R-:W-:Y:S01]  /*e500*/  FMUL.FTZ R48, R56.reuse, R68 ;  /* 0x0000004438307220 */ /* 0x040fe20000410000 */
[----:B------:R-:W-:Y:S01]  /*e510*/  FMUL.FTZ R49, R56, R69 ;  /* 0x0000004538317220 */ /* 0x000fe20000410000 */
[----:B---3--:R-:W-:Y:S01]  /*e520*/  F2FP.BF16.F32.PACK_AB R61, R125, R128 ;  /* 0x000000807d3d723e */ /* 0x008fe200000010ff */
[C---:B------:R-:W-:Y:S01]  /*e530*/  FMUL.FTZ R50, R55.reuse, R70 ;  /* 0x0000004637327220 */ /* 0x040fe20000410000 */
[----:B------:R-:W-:Y:S01]  /*e540*/  FMUL.FTZ R51, R55, R71 ;  /* 0x0000004737337220 */ /* 0x000fe20000410000 */
[--C-:B------:R-:W-:Y:S01]  /*e550*/  FFMA.FTZ R87, R246, UR4, -R119.reuse ;  /* 0x00000004f6577c23 */ /* 0x100fe20008010877 */
[----:B------:R-:W-:Y:S01]  /*e560*/  FFMA.FTZ R95, R225, UR4, -R122 ;  /* 0x00000004e15f7c23 */ /* 0x000fe2000801087a */
[----:B------:R-:W-:Y:S01]  /*e570*/  LDSM.16.MT88.4 R68, [R116+0xb400] ;  /* 0x00b400007444783b */ /* 0x000fe20000004200 */
[----:B------:R-:W-:Y:S01]  /*e580*/  MUFU.EX2 R127, R127 ;  /* 0x0000007f007f7308 */ /* 0x000fe20000000800 */
[C---:B------:R-:W-:Y:S09]  /*e590*/  HMMA.16816.F32.BF16 R4, R60.reuse, R12, R4 ;  /* 0x0000000c3c04723c */ /* 0x040ff20000041804 */
[----:B------:R-:W-:Y:S01]  /*e5a0*/  MUFU.EX2 R87, R87 ;  /* 0x0000005700577308 */ /* 0x000fe20000000800 */
[C---:B------:R-:W-:Y:S01]  /*e5b0*/  FFMA.FTZ R128, R55.reuse, R188, R128 ;  /* 0x000000bc37807223 */ /* 0x040fe20000010080 */
[----:B------:R-:W-:Y:S08]  /*e5c0*/  LDSM.16.MT88.4 R108, [R118+0xac00] ;  /* 0x00ac0000766c783b */ /* 0x000ff00000004200 */
[----:B------:R-:W-:Y:S01]  /*e5d0*/  MUFU.EX2 R95, R95 ;  /* 0x0000005f005f7308 */ /* 0x000fe20000000800 */
[C---:B------:R-:W-:Y:S03]  /*e5e0*/  HMMA.16816.F32.BF16 R8, R60.reuse, R14, R8 ;  /* 0x0000000e3c08723c */ /* 0x040fe60000041808 */
[C---:B------:R-:W-:Y:S01]  /*e5f0*/  FMUL.FTZ R12, R56.reuse, R104 ;  /* 0x00000068380c7220 */ /* 0x040fe20000410000 */
[----:B------:R-:W-:Y:S01]  /*e600*/  FMUL.FTZ R13, R56, R105 ;  /* 0x00000069380d7220 */ /* 0x000fe20000410000 */
[C---:B------:R-:W-:Y:S01]  /*e610*/  FMUL.FTZ R14, R55.reuse, R106 ;  /* 0x0000006a370e7220 */ /* 0x040fe20000410000 */
[----:B------:R-:W-:Y:S03]  /*e620*/  FMUL.FTZ R15, R55, R107 ;  /* 0x0000006b370f7220 */ /* 0x000fe60000410000 */
[----:B------:R-:W-:Y:S01]  /*e630*/  MUFU.EX2 R130, R130 ;  /* 0x0000008200827308 */ /* 0x000fe20000000800 */
[--C-:B------:R-:W-:Y:S01]  /*e640*/  FFMA.FTZ R93, R233, UR4, -R122.reuse ;  /* 0x00000004e95d7c23 */ /* 0x100fe2000801087a */
[--C-:B------:R-:W-:Y:S01]  /*e650*/  FFMA.FTZ R84, R231, UR4, -R122.reuse ;  /* 0x00000004e7547c23 */ /* 0x100fe2000801087a */
[--C-:B------:R-:W-:Y:S07]  /*e660*/  FFMA.FTZ R92, R248, UR4, -R119.reuse ;  /* 0x00000004f85c7c23 */ /* 0x100fee0008010877 */
[----:B------:R-:W-:Y:S01]  /*e670*/  MUFU.EX2 R132, R132 ;  /* 0x0000008400847308 */ /* 0x000fe20000000800 */
[--C-:B------:R-:W-:Y:S01]  /*e680*/  FFMA.FTZ R86, R227, UR4, -R122.reuse ;  /* 0x00000004e3567c23 */ /* 0x100fe2000801087a */
[C---:B------:R-:W-:Y:S08]  /*e690*/  HMMA.16816.F32.BF16 R12, R60.reuse, R20, R12 ;  /* 0x000000143c0c723c */ /* 0x040ff0000004180c */
[----:B------:R-:W-:Y:S01]  /*e6a0*/  MUFU.EX2 R93, R93 ;  /* 0x0000005d005d7308 */ /* 0x000fe20000000800 */
[C---:B------:R-:W-:Y:S01]  /*e6b0*/  FMUL.FTZ R20, R56.reuse, R96 ;  /* 0x0000006038147220 */ /* 0x040fe20000410000 */
[----:B------:R-:W-:Y:S01]  /*e6c0*/  FMUL.FTZ R21, R56, R97 ;  /* 0x0000006138157220 */ /* 0x000fe20000410000 */
[--C-:B------:R-:W-:Y:S07]  /*e6d0*/  FFMA.FTZ R85, R244, UR4, -R119.reuse ;  /* 0x00000004f4557c23 */ /* 0x100fee0008010877 */
[----:B------:R-:W-:Y:S01]  /*e6e0*/  MUFU.EX2 R84, R84 ;  /* 0x0000005400547308 */ /* 0x000fe20000000800 */
[--C-:B------:R-:W-:Y:S01]  /*e6f0*/  FFMA.FTZ R104, R223, UR4, -R122.reuse ;  /* 0x00000004df687c23 */ /* 0x100fe2000801087a */
[C---:B------:R-:W-:Y:S08]  /*e700*/  HMMA.16816.F32.BF16 R16, R60.reuse, R22, R16 ;  /* 0x000000163c10723c */ /* 0x040ff00000041810 */
[----:B------:R-:W1:Y:S01]  /*e710*/  MUFU.EX2 R92, R92 ;  /* 0x0000005c005c7308 */ /* 0x000e620000000800 */
[C---:B------:R-:W-:Y:S01]  /*e720*/  FMUL.FTZ R22, R55.reuse, R98 ;  /* 0x0000006237167220 */ /* 0x040fe20000410000 */
[----:B------:R-:W-:Y:S01]  /*e730*/  FMUL.FTZ R23, R55, R99 ;  /* 0x0000006337177220 */ /* 0x000fe20000410000 */
[--C-:B------:R-:W-:Y:S07]  /*e740*/  FFMA.FTZ R99, R236, UR4, -R119.reuse ;  /* 0x00000004ec637c23 */ /* 0x100fee0008010877 */
[----:B------:R-:W-:Y:S01]  /*e750*/  MUFU.EX2 R86, R86 ;  /* 0x0000005600567308 */ /* 0x000fe20000000800 */
[--C-:B------:R-:W-:Y:S01]  /*e760*/  FFMA.FTZ R96, R234, UR4, -R119.reuse ;  /* 0x00000004ea607c23 */ /* 0x100fe20008010877 */
[--C-:B------:R-:W-:Y:S01]  /*e770*/  FFMA.FTZ R98, R221, UR4, -R122.reuse ;  /* 0x00000004dd627c23 */ /* 0x100fe2000801087a */
[--C-:B------:R-:W-:Y:S07]  /*e780*/  FFMA.FTZ R97, R219, UR4, -R122.reuse ;  /* 0x00000004db617c23 */ /* 0x100fee000801087a */
[----:B------:R-:W-:Y:S01]  /*e790*/  MUFU.EX2 R85, R85 ;  /* 0x0000005500557308 */ /* 0x000fe20000000800 */
[C---:B------:R-:W-:Y:S09]  /*e7a0*/  HMMA.16816.F32.BF16 R20, R60.reuse, R28, R20 ;  /* 0x0000001c3c14723c */ /* 0x040ff20000041814 */
[----:B------:R-:W-:Y:S01]  /*e7b0*/  MUFU.EX2 R104, R104 ;  /* 0x0000006800687308 */ /* 0x000fe20000000800 */
[C---:B------:R-:W-:Y:S01]  /*e7c0*/  FMUL.FTZ R28, R56.reuse, R88 ;  /* 0x00000058381c7220 */ /* 0x040fe20000410000 */
[----:B------:R-:W-:Y:S01]  /*e7d0*/  FMUL.FTZ R29, R56, R89 ;  /* 0x00000059381d7220 */ /* 0x000fe20000410000 */
[--C-:B------:R-:W-:Y:S07]  /*e7e0*/  FFMA.FTZ R89, R229, UR4, -R122.reuse ;  /* 0x00000004e5597c23 */ /* 0x100fee000801087a */
[----:B------:R-:W-:Y:S01]  /*e7f0*/  MUFU.EX2 R99, R99 ;  /* 0x0000006300637308 */ /* 0x000fe20000000800 */
[C---:B------:R-:W-:Y:S03]  /*e800*/  HMMA.16816.F32.BF16 R24, R60.reuse, R30, R24 ;  /* 0x0000001e3c18723c */ /* 0x040fe60000041818 */
[C---:B------:R-:W-:Y:S01]  /*e810*/  FMUL.FTZ R30, R55.reuse, R90 ;  /* 0x0000005a371e7220 */ /* 0x040fe20000410000 */
[----:B------:R-:W-:Y:S05]  /*e820*/  FMUL.FTZ R31, R55, R91 ;  /* 0x0000005b371f7220 */ /* 0x000fea0000410000 */
[----:B------:R-:W2:Y:S01]  /*e830*/  MUFU.EX2 R89, R89 ;  /* 0x0000005900597308 */ /* 0x000ea20000000800 */
[--C-:B------:R-:W-:Y:S01]  /*e840*/  FFMA.FTZ R88, R242, UR4, -R119.reuse ;  /* 0x00000004f2587c23 */ /* 0x100fe20008010877 */
[--C-:B------:R-:W-:Y:S01]  /*e850*/  FFMA.FTZ R91, R240, UR4, -R119.reuse ;  /* 0x00000004f05b7c23 */ /* 0x100fe20008010877 */
[--C-:B------:R-:W-:Y:S07]  /*e860*/  FFMA.FTZ R90, R238, UR4, -R119.reuse ;  /* 0x00000004ee5a7c23 */ /* 0x100fee0008010877 */
[----:B------:R-:W-:Y:S01]  /*e870*/  MUFU.EX2 R96, R96 ;  /* 0x0000006000607308 */ /* 0x000fe20000000800 */
[--C-:B------:R-:W-:Y:S01]  /*e880*/  FFMA.FTZ R142, R224, UR4, -R119.reuse ;  /* 0x00000004e08e7c23 */ /* 0x100fe20008010877 */
[C---:B------:R-:W-:Y:S08]  /*e890*/  HMMA.16816.F32.BF16 R28, R60.reuse, R36, R28 ;  /* 0x000000243c1c723c */ /* 0x040ff0000004181c */
[----:B------:R-:W3:Y:S01]  /*e8a0*/  MUFU.EX2 R88, R88 ;  /* 0x0000005800587308 */ /* 0x000ee20000000800 */
[C---:B------:R-:W-:Y:S01]  /*e8b0*/  FMUL.FTZ R36, R56.reuse, R80 ;  /* 0x0000005038247220 */ /* 0x040fe20000410000 */
[----:B------:R-:W-:Y:S01]  /*e8c0*/  FMUL.FTZ R37, R56, R81 ;  /* 0x0000005138257220 */ /* 0x000fe20000410000 */
[--C-:B------:R-:W-:Y:S07]  /*e8d0*/  FFMA.FTZ R137, R218, UR4, -R119.reuse ;  /* 0x00000004da897c23 */ /* 0x100fee0008010877 */
[----:B------:R-:W-:Y:S01]  /*e8e0*/  MUFU.EX2 R98, R98 ;  /* 0x0000006200627308 */ /* 0x000fe20000000800 */
[----:B------:R-:W-:Y:S01]  /*e8f0*/  FFMA.FTZ R138, R207, UR4, -R122 ;  /* 0x00000004cf8a7c23 */ /* 0x000fe2000801087a */
[C---:B------:R-:W-:Y:S08]  /*e900*/  HMMA.16816.F32.BF16 R32, R60.reuse, R38, R32 ;  /* 0x000000263c20723c */ /* 0x040ff00000041820 */
[----:B------:R-:W-:Y:S01]  /*e910*/  MUFU.EX2 R97, R97 ;  /* 0x0000006100617308 */ /* 0x000fe20000000800 */
[C---:B------:R-:W-:Y:S01]  /*e920*/  FMUL.FTZ R39, R55.reuse, R83 ;  /* 0x0000005337277220 */ /* 0x040fe20000410000 */
[----:B------:R-:W-:Y:S01]  /*e930*/  FMUL.FTZ R38, R55, R82 ;  /* 0x0000005237267220 */ /* 0x000fe20000410000 */
[----:B------:R-:W-:Y:S07]  /*e940*/  FADD.FTZ R82, R125, R128 ;  /* 0x000000807d527221 */ /* 0x000fee0000010000 */
[----:B------:R-:W-:Y:S01]  /*e950*/  MUFU.EX2 R91, R91 ;  /* 0x0000005b005b7308 */ /* 0x000fe20000000800 */
[--C-:B------:R-:W-:Y:S01]  /*e960*/  FFMA.FTZ R141, R209, UR4, -R122.reuse ;  /* 0x00000004d18d7c23 */ /* 0x100fe2000801087a */
[--C-:B------:R-:W-:Y:S01]  /*e970*/  FFMA.FTZ R143, R220, UR4, -R119.reuse ;  /* 0x00000004dc8f7c23 */ /* 0x100fe20008010877 */
[--C-:B------:R-:W-:Y:S07]  /*e980*/  FFMA.FTZ R140, R222, UR4, -R119.reuse ;  /* 0x00000004de8c7c23 */ /* 0x100fee0008010877 */
[----:B------:R-:W-:Y:S01]  /*e990*/  MUFU.EX2 R90, R90 ;  /* 0x0000005a005a7308 */ /* 0x000fe20000000800 */
[C---:B------:R-:W-:Y:S03]  /*e9a0*/  HMMA.16816.F32.BF16 R36, R60.reuse, R44, R36 ;  /* 0x0000002c3c24723c */ /* 0x040fe60000041824 */
[C---:B------:R-:W-:Y:S01]  /*e9b0*/  FMUL.FTZ R44, R56.reuse, R72 ;  /* 0x00000048382c7220 */ /* 0x040fe20000410000 */
[----:B------:R-:W-:Y:S05]  /*e9c0*/  FMUL.FTZ R45, R56, R73 ;  /* 0x00000049382d7220 */ /* 0x000fea0000410000 */
[----:B------:R-:W-:Y:S01]  /*e9d0*/  MUFU.EX2 R131, R131 ;  /* 0x0000008300837308 */ /* 0x000fe20000000800 */
[--C-:B------:R-:W-:Y:S01]  /*e9e0*/  FFMA.FTZ R144, R204, UR4, -R122.reuse ;  /* 0x00000004cc907c23 */ /* 0x100fe2000801087a */
[--C-:B------:R-:W-:Y:S01]  /*e9f0*/  FFMA.FTZ R146, R202, UR4, -R119.reuse ;  /* 0x00000004ca927c23 */ /* 0x100fe20008010877 */
[C---:B------:R-:W-:Y:S07]  /*ea00*/  HMMA.16816.F32.BF16 R40, R60.reuse, R46, R40 ;  /* 0x0000002e3c28723c */ /* 0x040fee0000041828 */
[----:B------:R-:W-:Y:S01]  /*ea10*/  MUFU.EX2 R126, R126 ;  /* 0x0000007e007e7308 */ /* 0x000fe20000000800 */
[C---:B------:R-:W-:Y:S01]  /*ea20*/  FMUL.FTZ R46, R55.reuse, R74 ;  /* 0x0000004a372e7220 */ /* 0x040fe20000410000 */
[----:B------:R-:W-:Y:S08]  /*ea30*/  FMUL.FTZ R47, R55, R75 ;  /* 0x0000004b372f7220 */ /* 0x000ff00000410000 */
[----:B------:R-:W4:Y:S01]  /*ea40*/  MUFU.EX2 R133, R133 ;  /* 0x0000008500857308 */ /* 0x000f220000000800 */
[----:B------:R-:W5:Y:S01]  /*ea50*/  LDSM.16.MT88.4 R72, [R118+0x9400] ;  /* 0x009400007648783b */ /* 0x000f620000004200 */
[--C-:B------:R-:W-:Y:S01]  /*ea60*/  FFMA.FTZ R55, R193, UR4, -R122.reuse ;  /* 0x00000004c1377c23 */ /* 0x100fe2000801087a */
[--C-:B------:R-:W-:Y:S07]  /*ea70*/  FFMA.FTZ R145, R197, UR4, -R122.reuse ;  /* 0x00000004c5917c23 */ /* 0x100fee000801087a */
[----:B------:R-:W-:Y:S01]  /*ea80*/  MUFU.EX2 R134, R134 ;  /* 0x0000008600867308 */ /* 0x000fe20000000800 */
[--C-:B------:R-:W-:Y:S01]  /*ea90*/  FFMA.FTZ R148, R212, UR4, -R119.reuse ;  /* 0x00000004d4947c23 */ /* 0x100fe20008010877 */
[C---:B------:R-:W-:Y:S08]  /*eaa0*/  HMMA.16816.F32.BF16 R44, R60.reuse, R64, R44 ;  /* 0x000000403c2c723c */ /* 0x040ff0000004182c */
[----:B------:R-:W4:Y:S01]  /*eab0*/  MUFU.EX2 R135, R135 ;  /* 0x0000008700877308 */ /* 0x000f220000000800 */
[--C-:B------:R-:W-:Y:S01]  /*eac0*/  FFMA.FTZ R125, R200, UR4, -R119.reuse ;  /* 0x00000004c87d7c23 */ /* 0x100fe20008010877 */
[--C-:B------:R-:W-:Y:S01]  /*ead0*/  FFMA.FTZ R210, R210, UR4, -R122.reuse ;  /* 0x00000004d2d27c23 */ /* 0x100fe2000801087a */
[--C-:B------:R-:W-:Y:S07]  /*eae0*/  FFMA.FTZ R150, R198, UR4, -R122.reuse ;  /* 0x00000004c6967c23 */ /* 0x100fee000801087a */
[----:B------:R-:W-:Y:S01]  /*eaf0*/  MUFU.EX2 R136, R136 ;  /* 0x0000008800887308 */ /* 0x000fe20000000800 */
[--C-:B------:R-:W-:Y:S01]  /*eb00*/  FFMA.FTZ R149, R195, UR4, -R122.reuse ;  /* 0x00000004c3957c23 */ /* 0x100fe2000801087a */
[----:B------:R-:W-:Y:S01]  /*eb10*/  HMMA.16816.F32.BF16 R48, R60, R66, R48 ;  /* 0x000000423c30723c */ /* 0x000fe20000041830 */
[----:B------:R-:W5:Y:S07]  /*eb20*/  LDSM.16.MT88.4 R64, [R118+0xb400] ;  /* 0x00b400007640783b */ /* 0x000f6e0000004200 */
[----:B------:R-:W5:Y:S01]  /*eb30*/  MUFU.EX2 R139, R139 ;  /* 0x0000008b008b7308 */ /* 0x000f620000000800 */
[----:B-1----:R-:W-:Y:S01]  /*eb40*/  F2FP.BF16.F32.PACK_AB R61, R87, R92 ;  /* 0x0000005c573d723e */ /* 0x002fe200000010ff */
[--C-:B------:R-:W-:Y:S01]  /*eb50*/  FFMA.FTZ R152, R208, UR4, -R122.reuse ;  /* 0x00000004d0987c23 */ /* 0x100fe2000801087a */
[----:B------:R-:W-:Y:S07]  /*eb60*/  F2FP.BF16.F32.PACK_AB R60, R84, R93 ;  /* 0x0000005d543c723e */ /* 0x000fee00000010ff */
[----:B------:R-:W-:Y:S01]  /*eb70*/  MUFU.EX2 R142, R142 ;  /* 0x0000008e008e7308 */ /* 0x000fe20000000800 */
[----:B--2---:R-:W-:Y:S01]  /*eb80*/  F2FP.BF16.F32.PACK_AB R62, R86, R89 ;  /* 0x00000059563e723e */ /* 0x004fe200000010ff */
[--C-:B------:R-:W-:Y:S01]  /*eb90*/  FFMA.FTZ R147, R196, UR4, -R119.reuse ;  /* 0x00000004c4937c23 */ /* 0x100fe20008010877 */
[----:B---3--:R-:W-:Y:S07]  /*eba0*/  F2FP.BF16.F32.PACK_AB R63, R88, R85 ;  /* 0x00000055583f723e */ /* 0x008fee00000010ff */
[----:B------:R-:W1:Y:S01]  /*ebb0*/  MUFU.EX2 R137, R137 ;  /* 0x0000008900897308 */ /* 0x000e620000000800 */
[----:B----4-:R-:W-:Y:S01]  /*ebc0*/  F2FP.BF16.F32.PACK_AB R58, R133, R132 ;  /* 0x00000084853a723e */ /* 0x010fe200000010ff */
[--C-:B------:R-:W-:Y:S01]  /*ebd0*/  FFMA.FTZ R191, R191, UR4, -R122.reuse ;  /* 0x00000004bfbf7c23 */ /* 0x100fe2000801087a */
[----:B------:R-:W-:Y:S07]  /*ebe0*/  F2FP.BF16.F32.PACK_AB R59, R135, R134 ;  /* 0x00000086873b723e */ /* 0x000fee00000010ff */
[----:B------:R-:W-:Y:S01]  /*ebf0*/  MUFU.EX2 R138, R138 ;  /* 0x0000008a008a7308 */ /* 0x000fe20000000800 */
[--C-:B------:R-:W-:Y:S01]  /*ec00*/  FFMA.FTZ R199, R199, UR4, -R122.reuse ;  /* 0x00000004c7c77c23 */ /* 0x100fe2000801087a */
[--C-:B------:R-:W-:Y:S01]  /*ec10*/  FFMA.FTZ R214, R214, UR4, -R122.reuse ;  /* 0x00000004d6d67c23 */ /* 0x100fe2000801087a */
[--C-:B------:R-:W-:Y:S07]  /*ec20*/  FFMA.FTZ R201, R201, UR4, -R122.reuse ;  /* 0x00000004c9c97c23 */ /* 0x100fee000801087a */
[----:B------:R-:W2:Y:S01]  /*ec30*/  MUFU.EX2 R141, R141 ;  /* 0x0000008d008d7308 */ /* 0x000ea20000000800 */
[----:B------:R-:W-:Y:S01]  /*ec40*/  FFMA.FTZ R122, R216, UR4, -R122 ;  /* 0x00000004d87a7c23 */ /* 0x000fe2000801087a */
[----:B------:R-:W-:Y:S01]  /*ec50*/  FFMA.FTZ R52, R52, UR4, -R119 ;  /* 0x0000000434347c23 */ /* 0x000fe20008010877 */
[----:B------:R-:W-:Y:S07]  /*ec60*/  ISETP.NE.AND P0, PT, R186, RZ, PT ;  /* 0x000000ffba00720c */ /* 0x000fee0003f05270 */
[----:B------:R-:W-:Y:S10]  /*ec70*/  MUFU.EX2 R143, R143 ;  /* 0x0000008f008f7308 */ /* 0x000ff40000000800 */
[----:B------:R-:W3:Y:S01]  /*ec80*/  MUFU.EX2 R140, R140 ;  /* 0x0000008c008c7308 */ /* 0x000ee20000000800 */
[C---:B-----5:R-:W-:Y:S09]  /*ec90*/  HMMA.16816.F32.BF16 R4, R60.reuse, R72, R4 ;  /* 0x000000483c04723c */ /* 0x060ff20000041804 */
[----:B------:R-:W-:Y:S10]  /*eca0*/  MUFU.EX2 R55, R55 ;  /* 0x0000003700377308 */ /* 0x000ff40000000800 */
[----:B------:R-:W4:Y:S01]  /*ecb0*/  MUFU.EX2 R144, R144 ;  /* 0x0000009000907308 */ /* 0x000f220000000800 */
[C---:B------:R-:W-:Y:S01]  /*ecc0*/  HMMA.16816.F32.BF16 R8, R60.reuse, R74, R8 ;  /* 0x0000004a3c08723c */ /* 0x040fe20000041808 */
[----:B------:R-:W-:Y:S08]  /*ecd0*/  LDSM.16.MT88.4 R72, [R116+0xd400] ;  /* 0x00d400007448783b */ /* 0x000ff00000004200 */
[----:B------:R-:W-:Y:S10]  /*ece0*/  MUFU.EX2 R146, R146 ;  /* 0x0000009200927308 */ /* 0x000ff40000000800 */
[----:B------:R-:W-:Y:S01]  /*ecf0*/  MUFU.EX2 R145, R145 ;  /* 0x0000009100917308 */ /* 0x000fe20000000800 */
[C---:B------:R-:W-:Y:S09]  /*ed00*/  HMMA.16816.F32.BF16 R12, R60.reuse, R76, R12 ;  /* 0x0000004c3c0c723c */ /* 0x040ff2000004180c */
[----:B------:R-:W-:Y:S10]  /*ed10*/  MUFU.EX2 R128, R210 ;  /* 0x000000d200807308 */ /* 0x000ff40000000800 */
[----:B------:R-:W-:Y:S01]  /*ed20*/  MUFU.EX2 R148, R148 ;  /* 0x0000009400947308 */ /* 0x000fe20000000800 */
        /* <DEDUP_REMOVED lines=8> */
[----:B------:R-:W5:Y:S08]  /*edb0*/  LDSM.16.MT88.4 R64, [R118+0xd400] ;  /* 0x00d400007640783b */ /* 0x000f700000004200 */
[----:B------:R-:W-:Y:S10]  /*edc0*/  MUFU.EX2 R152, R152 ;  /* 0x0000009800987308 */ /* 0x000ff40000000800 */
[----:B------:R-:W-:Y:S01]  /*edd0*/  MUFU.EX2 R199, R199 ;  /* 0x000000c700c77308 */ /* 0x000fe20000000800 */
[C---:B------:R-:W-:Y:S09]  /*ede0*/  HMMA.16816.F32.BF16 R28, R60.reuse, R68, R28 ;  /* 0x000000443c1c723c */ /* 0x040ff2000004181c */
[----:B------:R-:W-:Y:S10]  /*edf0*/  MUFU.EX2 R214, R214 ;  /* 0x000000d600d67308 */ /* 0x000ff40000000800 */
[----:B------:R-:W-:Y:S01]  /*ee00*/  MUFU.EX2 R201, R201 ;  /* 0x000000c900c97308 */ /* 0x000fe20000000800 */
[C---:B------:R-:W-:Y:S01]  /*ee10*/  HMMA.16816.F32.BF16 R32, R60.reuse, R70, R32 ;  /* 0x000000463c20723c */ /* 0x040fe20000041820 */
[----:B------:R-:W-:Y:S08]  /*ee20*/  LDSM.16.MT88.4 R68, [R116+0x9800] ;  /* 0x009800007444783b */ /* 0x000ff00000004200 */
[----:B------:R-:W-:Y:S01]  /*ee30*/  MUFU.EX2 R122, R122 ;  /* 0x0000007a007a7308 */ /* 0x000fe20000000800 */
[C---:B-----5:R-:W-:Y:S08]  /*ee40*/  HMMA.16816.F32.BF16 R36, R60.reuse, R64, R36 ;  /* 0x000000403c24723c */ /* 0x060ff00000041824 */
[C---:B------:R-:W-:Y:S01]  /*ee50*/  HMMA.16816.F32.BF16 R40, R60.reuse, R66, R40 ;  /* 0x000000423c28723c */ /* 0x040fe20000041828 */
[----:B------:R-:W5:Y:S07]  /*ee60*/  LDSM.16.MT88.4 R64, [R118+0x9800] ;  /* 0x009800007640783b */ /* 0x000f6e0000004200 */
[C---:B------:R-:W-:Y:S08]  /*ee70*/  HMMA.16816.F32.BF16 R44, R60.reuse, R72, R44 ;  /* 0x000000483c2c723c */ /* 0x040ff0000004182c */
[----:B------:R-:W-:Y:S01]  /*ee80*/  HMMA.16816.F32.BF16 R48, R60, R74, R48 ;  /* 0x0000004a3c30723c */ /* 0x000fe20000041830 */
[----:B------:R-:W1:Y:S02]  /*ee90*/  LDSM.16.MT88.4 R72, [R118+0xb800] ;  /* 0x00b800007648783b */ /* 0x000e640000004200 */
[----:B------:R-:W-:Y:S02]  /*eea0*/  F2FP.BF16.F32.PACK_AB R60, R104, R95 ;  /* 0x0000005f683c723e */ /* 0x000fe400000010ff */
[----:B------:R-:W-:Y:S02]  /*eeb0*/  F2FP.BF16.F32.PACK_AB R61, R96, R99 ;  /* 0x00000063603d723e */ /* 0x000fe400000010ff */
[----:B------:R-:W-:Y:S02]  /*eec0*/  F2FP.BF16.F32.PACK_AB R62, R97, R98 ;  /* 0x00000062613e723e */ /* 0x000fe400000010ff */
[----:B------:R-:W-:Y:S07]  /*eed0*/  F2FP.BF16.F32.PACK_AB R63, R90, R91 ;  /* 0x0000005b5a3f723e */ /* 0x000fee00000010ff */
[C---:B-----5:R-:W-:Y:S08]  /*eee0*/  HMMA.16816.F32.BF16 R4, R60.reuse, R64, R4 ;  /* 0x000000403c04723c */ /* 0x060ff00000041804 */
[C---:B------:R-:W-:Y:S01]  /*eef0*/  HMMA.16816.F32.BF16 R8, R60.reuse, R66, R8 ;  /* 0x000000423c08723c */ /* 0x040fe20000041808 */
[----:B------:R-:W5:Y:S07]  /*ef00*/  LDSM.16.MT88.4 R64, [R116+0xb800] ;  /* 0x00b800007440783b */ /* 0x000f6e0000004200 */
[C---:B------:R-:W-:Y:S08]  /*ef10*/  HMMA.16816.F32.BF16 R12, R60.reuse, R68, R12 ;  /* 0x000000443c0c723c */ /* 0x040ff0000004180c */
[C---:B------:R-:W-:Y:S01]  /*ef20*/  HMMA.16816.F32.BF16 R16, R60.reuse, R70, R16 ;  /* 0x000000463c10723c */ /* 0x040fe20000041810 */
[----:B------:R-:W2:Y:S07]  /*ef30*/  LDSM.16.MT88.4 R68, [R118+0xd800] ;  /* 0x00d800007644783b */ /* 0x000eae0000004200 */
[C---:B-1----:R-:W-:Y:S08]  /*ef40*/  HMMA.16816.F32.BF16 R20, R60.reuse, R72, R20 ;  /* 0x000000483c14723c */ /* 0x042ff00000041814 */
[C---:B------:R-:W-:Y:S01]  /*ef50*/  HMMA.16816.F32.BF16 R24, R60.reuse, R74, R24 ;  /* 0x0000004a3c18723c */ /* 0x040fe20000041818 */
[----:B------:R-:W1:Y:S07]  /*ef60*/  LDSM.16.MT88.4 R72, [R116+0xd800] ;  /* 0x00d800007448783b */ /* 0x000e6e0000004200 */
[C---:B-----5:R-:W-:Y:S08]  /*ef70*/  HMMA.16816.F32.BF16 R28, R60.reuse, R64, R28 ;  /* 0x000000403c1c723c */ /* 0x060ff0000004181c */
[C---:B------:R-:W-:Y:S01]  /*ef80*/  HMMA.16816.F32.BF16 R32, R60.reuse, R66, R32 ;  /* 0x000000423c20723c */ /* 0x040fe20000041820 */
[----:B------:R-:W5:Y:S07]  /*ef90*/  LDSM.16.MT88.4 R64, [R118+0x9c00] ;  /* 0x009c00007640783b */ /* 0x000f6e0000004200 */
[C---:B--2---:R-:W-:Y:S08]  /*efa0*/  HMMA.16816.F32.BF16 R36, R60.reuse, R68, R36 ;  /* 0x000000443c24723c */ /* 0x044ff00000041824 */
[C---:B------:R-:W-:Y:S01]  /*efb0*/  HMMA.16816.F32.BF16 R40, R60.reuse, R70, R40 ;  /* 0x000000463c28723c */ /* 0x040fe20000041828 */
[----:B------:R-:W2:Y:S07]  /*efc0*/  LDSM.16.MT88.4 R68, [R116+0x9c00] ;  /* 0x009c00007444783b */ /* 0x000eae0000004200 */
[C---:B-1----:R-:W-:Y:S03]  /*efd0*/  HMMA.16816.F32.BF16 R44, R60.reuse, R72, R44 ;  /* 0x000000483c2c723c */ /* 0x042fe6000004182c */
[----:B------:R-:W-:Y:S01]  /*efe0*/  FFMA.FTZ R72, R56, R189, R57 ;  /* 0x000000bd38487223 */ /* 0x000fe20000010039 */
[----:B------:R-:W-:Y:S02]  /*eff0*/  F2FP.BF16.F32.PACK_AB R56, R130, R127 ;  /* 0x0000007f8238723e */ /* 0x000fe400000010ff */
[----:B------:R-:W-:Y:S01]  /*f000*/  F2FP.BF16.F32.PACK_AB R57, R126, R131 ;  /* 0x000000837e39723e */ /* 0x000fe200000010ff */
[----:B------:R-:W-:Y:S01]  /*f010*/  FADD.FTZ R81, R129, R72 ;  /* 0x0000004881517221 */ /* 0x000fe20000010000 */
[----:B------:R-:W-:Y:S01]  /*f020*/  HMMA.16816.F32.BF16 R48, R60, R74, R48 ;  /* 0x0000004a3c30723c */ /* 0x000fe20000041830 */
[----:B------:R-:W1:Y:S02]  /*f030*/  LDSM.16.MT88.4 R60, [R118+0xbc00] ;  /* 0x00bc0000763c783b */ /* 0x000e640000004200 */
[----:B------:R-:W-:Y:S01]  /*f040*/  FADD.FTZ R80, R124, R81 ;  /* 0x000000517c507221 */ /* 0x000fe20000010000 */
[----:B------:R-:W-:Y:S01]  /*f050*/  FADD.FTZ R81, R123, R82 ;  /* 0x000000527b517221 */ /* 0x000fe20000010000 */
[----:B------:R-:W-:Y:S01]  /*f060*/  FFMA.FTZ R129, R206, UR4, -R119 ;  /* 0x00000004ce817c23 */ /* 0x000fe20008010877 */
[----:B------:R-:W-:Y:S01]  /*f070*/  MUFU.EX2 R123, R191 ;  /* 0x000000bf007b7308 */ /* 0x000fe20000000800 */
[----:B------:R-:W-:Y:S01]  /*f080*/  FADD.FTZ R94, R121, R80 ;  /* 0x00000050795e7221 */ /* 0x000fe20000010000 */
[----:B------:R-:W-:Y:S01]  /*f090*/  FADD.FTZ R101, R120, R81 ;  /* 0x0000005178657221 */ /* 0x000fe20000010000 */
[C---:B-----5:R-:W-:Y:S01]  /*f0a0*/  HMMA.16816.F32.BF16 R4, R56.reuse, R64, R4 ;  /* 0x000000403804723c */ /* 0x060fe20000041804 */
[----:B------:R-:W-:Y:S06]  /*f0b0*/  LDSM.16.MT88.4 R72, [R116+0xc000] ;  /* 0x00c000007448783b */ /* 0x000fec0000004200 */
[----:B------:R-:W5:Y:S01]  /*f0c0*/  MUFU.EX2 R129, R129 ;  /* 0x0000008100817308 */ /* 0x000f620000000800 */
[----:B------:R-:W-:Y:S01]  /*f0d0*/  FADD.FTZ R93, R93, R94 ;  /* 0x0000005e5d5d7221 */ /* 0x000fe20000010000 */
[----:B------:R-:W-:Y:S01]  /*f0e0*/  FADD.FTZ R92, R92, R101 ;  /* 0x000000655c5c7221 */ /* 0x000fe20000010000 */
[----:B------:R-:W-:Y:S01]  /*f0f0*/  FFMA.FTZ R124, R194, UR4, -R119 ;  /* 0x00000004c27c7c23 */ /* 0x000fe20008010877 */
[C---:B------:R-:W-:Y:S01]  /*f100*/  HMMA.16816.F32.BF16 R8, R56.reuse, R66, R8 ;  /* 0x000000423808723c */ /* 0x040fe20000041808 */
[----:B------:R-:W3:Y:S02]  /*f110*/  LDSM.16.MT88.4 R64, [R116+0xbc00] ;  /* 0x00bc00007440783b */ /* 0x000ee40000004200 */
[----:B------:R-:W-:Y:S01]  /*f120*/  FADD.FTZ R84, R84, R93 ;  /* 0x0000005d54547221 */ /* 0x000fe20000010000 */
[----:B------:R-:W-:Y:S02]  /*f130*/  FADD.FTZ R92, R87, R92 ;  /* 0x0000005c575c7221 */ /* 0x000fe40000010000 */
[----:B------:R-:W5:Y:S01]  /*f140*/  MUFU.EX2 R124, R124 ;  /* 0x0000007c007c7308 */ /* 0x000f620000000800 */
[----:B------:R-:W-:Y:S01]  /*f150*/  FFMA.FTZ R121, R192, UR4, -R119 ;  /* 0x00000004c0797c23 */ /* 0x000fe20008010877 */
[----:B------:R-:W-:Y:S01]  /*f160*/  FADD.FTZ R89, R89, R84 ;  /* 0x0000005459597221 */ /* 0x000fe20000010000 */
[C---:B--2---:R-:W-:Y:S01]  /*f170*/  HMMA.16816.F32.BF16 R12, R56.reuse, R68, R12 ;  /* 0x00000044380c723c */ /* 0x044fe2000004180c */
[----:B------:R-:W-:Y:S02]  /*f180*/  LDSM.16.MT88.4 R80, [R118+0xe800] ;  /* 0x00e800007650783b */ /* 0x000fe40000004200 */
[----:B------:R-:W-:Y:S01]  /*f190*/  FADD.FTZ R86, R86, R89 ;  /* 0x0000005956567221 */ /* 0x000fe20000010000 */
[----:B------:R-:W-:Y:S03]  /*f1a0*/  FADD.FTZ R85, R85, R92 ;  /* 0x0000005c55557221 */ /* 0x000fe60000010000 */
[----:B------:R-:W-:Y:S01]  /*f1b0*/  MUFU.EX2 R121, R121 ;  /* 0x0000007900797308 */ /* 0x000fe20000000800 */
[----:B------:R-:W-:Y:S01]  /*f1c0*/  FFMA.FTZ R120, R190, UR4, -R119 ;  /* 0x00000004be787c23 */ /* 0x000fe20008010877 */
[C---:B------:R-:W-:Y:S01]  /*f1d0*/  HMMA.16816.F32.BF16 R16, R56.reuse, R70, R16 ;  /* 0x000000463810723c */ /* 0x040fe20000041810 */
[----:B------:R-:W2:Y:S02]  /*f1e0*/  LDSM.16.MT88.4 R68, [R118+0xdc00] ;  /* 0x00dc00007644783b */ /* 0x000ea40000004200 */
[----:B------:R-:W-:Y:S05]  /*f1f0*/  FADD.FTZ R88, R88, R85 ;  /* 0x0000005558587221 */ /* 0x000fea0000010000 */
[----:B------:R-:W5:Y:S01]  /*f200*/  MUFU.EX2 R120, R120 ;  /* 0x0000007800787308 */ /* 0x000f620000000800 */
[----:B------:R-:W-:Y:S01]  /*f210*/  FADD.FTZ R99, R99, R88 ;  /* 0x0000005863637221 */ /* 0x000fe20000010000 */
[C---:B-1----:R-:W-:Y:S01]  /*f220*/  HMMA.16816.F32.BF16 R20, R56.reuse, R60, R20 ;  /* 0x0000003c3814723c */ /* 0x042fe20000041814 */
[----:B------:R-:W-:Y:S02]  /*f230*/  LDSM.16.MT88.4 R100, [R116+0xac00] ;  /* 0x00ac00007464783b */ /* 0x000fe40000004200 */
[----:B------:R-:W-:Y:S04]  /*f240*/  FADD.FTZ R96, R96, R99 ;  /* 0x0000006360607221 */ /* 0x000fe80000010000 */
[----:B------:R-:W-:Y:S01]  /*f250*/  FADD.FTZ R91, R91, R96 ;  /* 0x000000605b5b7221 */ /* 0x000fe20000010000 */
[C---:B------:R-:W-:Y:S01]  /*f260*/  HMMA.16816.F32.BF16 R24, R56.reuse, R62, R24 ;  /* 0x0000003e3818723c */ /* 0x040fe20000041818 */
[----:B------:R-:W1:Y:S02]  /*f270*/  LDSM.16.MT88.4 R60, [R116+0xdc00] ;  /* 0x00dc0000743c783b */ /* 0x000e640000004200 */
[----:B------:R-:W-:Y:S04]  /*f280*/  FADD.FTZ R90, R90, R91 ;  /* 0x0000005b5a5a7221 */ /* 0x000fe80000010000 */
[----:B------:R-:W-:Y:S01]  /*f290*/  FADD.FTZ R131, R131, R90 ;  /* 0x0000005a83837221 */ /* 0x000fe20000010000 */
[C---:B---3--:R-:W-:Y:S03]  /*f2a0*/  HMMA.16816.F32.BF16 R28, R56.reuse, R64, R28 ;  /* 0x00000040381c723c */ /* 0x048fe6000004181c */
[----:B------:R-:W-:Y:S04]  /*f2b0*/  FADD.FTZ R131, R126, R131 ;  /* 0x000000837e837221 */ /* 0x000fe80000010000 */
[----:B------:R-:W-:Y:S01]  /*f2c0*/  FADD.FTZ R134, R134, R131 ;  /* 0x0000008386867221 */ /* 0x000fe20000010000 */
[C---:B------:R-:W-:Y:S01]  /*f2d0*/  HMMA.16816.F32.BF16 R32, R56.reuse, R66, R32 ;  /* 0x000000423820723c */ /* 0x040fe20000041820 */
[----:B------:R-:W3:Y:S02]  /*f2e0*/  LDSM.16.MT88.4 R64, [R118+0xa000] ;  /* 0x00a000007640783b */ /* 0x000ee40000004200 */
[----:B------:R-:W-:Y:S05]  /*f2f0*/  FADD.FTZ R135, R135, R134 ;  /* 0x0000008687877221 */ /* 0x000fea0000010000 */
[C---:B--2---:R-:W-:Y:S08]  /*f300*/  HMMA.16816.F32.BF16 R36, R56.reuse, R68, R36 ;  /* 0x000000443824723c */ /* 0x044ff00000041824 */
[C---:B------:R-:W-:Y:S01]  /*f310*/  HMMA.16816.F32.BF16 R40, R56.reuse, R70, R40 ;  /* 0x000000463828723c */ /* 0x040fe20000041828 */
[----:B------:R-:W2:Y:S07]  /*f320*/  LDSM.16.MT88.4 R68, [R116+0xa000] ;  /* 0x00a000007444783b */ /* 0x000eae0000004200 */
[C---:B-1----:R-:W-:Y:S08]  /*f330*/  HMMA.16816.F32.BF16 R44, R56.reuse, R60, R44 ;  /* 0x0000003c382c723c */ /* 0x042ff0000004182c */
[----:B------:R-:W-:Y:S01]  /*f340*/  HMMA.16816.F32.BF16 R48, R56, R62, R48 ;  /* 0x0000003e3830723c */ /* 0x000fe20000041830 */
[----:B------:R-:W1:Y:S02]  /*f350*/  LDSM.16.MT88.4 R60, [R118+0xc000] ;  /* 0x00c00000763c783b */ /* 0x000e640000004200 */
[----:B------:R-:W-:Y:S02]  /*f360*/  F2FP.BF16.F32.PACK_AB R56, R139, R136 ;  /* 0x000000888b38723e */ /* 0x000fe400000010ff */
[----:B------:R-:W-:Y:S01]  /*f370*/  F2FP.BF16.F32.PACK_AB R57, R137, R142 ;  /* 0x0000008e8939723e */ /* 0x000fe200000010ff */
[----:B------:R-:W-:Y:S01]  /*f380*/  FADD.FTZ R142, R142, R135 ;  /* 0x000000878e8e7221 */ /* 0x000fe20000010000 */
[----:B------:R-:W-:Y:S02]  /*f390*/  F2FP.BF16.F32.PACK_AB R58, R141, R138 ;  /* 0x0000008a8d3a723e */ /* 0x000fe400000010ff */
[C---:B------:R-:W-:Y:S01]  /*f3a0*/  F2FP.BF16.F32.PACK_AB R59, R140.reuse, R143 ;  /* 0x0000008f8c3b723e */ /* 0x040fe200000010ff */
[----:B------:R-:W-:Y:S04]  /*f3b0*/  FADD.FTZ R142, R137, R142 ;  /* 0x0000008e898e7221 */ /* 0x000fe80000010000 */
[----:B------:R-:W-:Y:S02]  /*f3c0*/  FADD.FTZ R143, R143, R142 ;  /* 0x0000008e8f8f7221 */ /* 0x000fe40000010000 */
[C---:B---3--:R-:W-:Y:S03]  /*f3d0*/  HMMA.16816.F32.BF16 R4, R56.reuse, R64, R4 ;  /* 0x000000403804723c */ /* 0x048fe60000041804 */
[----:B------:R-:W-:Y:S05]  /*f3e0*/  FADD.FTZ R140, R140, R143 ;  /* 0x0000008f8c8c7221 */ /* 0x000fea0000010000 */
        /* <DEDUP_REMOVED lines=8> */
[C---:B------:R-:W-:Y:S08]  /*f470*/  HMMA.16816.F32.BF16 R28, R56.reuse, R72, R28 ;  /* 0x00000048381c723c */ /* 0x040ff0000004181c */
[C---:B------:R-:W-:Y:S01]  /*f480*/  HMMA.16816.F32.BF16 R32, R56.reuse, R74, R32 ;  /* 0x0000004a3820723c */ /* 0x040fe20000041820 */
[----:B------:R-:W-:Y:S07]  /*f490*/  LDSM.16.MT88.4 R72, [R116+0xc400] ;  /* 0x00c400007448783b */ /* 0x000fee0000004200 */
[C---:B---3--:R-:W-:Y:S08]  /*f4a0*/  HMMA.16816.F32.BF16 R36, R56.reuse, R64, R36 ;  /* 0x000000403824723c */ /* 0x048ff00000041824 */
[C---:B------:R-:W-:Y:S01]  /*f4b0*/  HMMA.16816.F32.BF16 R40, R56.reuse, R66, R40 ;  /* 0x000000423828723c */ /* 0x040fe20000041828 */
[----:B------:R-:W3:Y:S07]  /*f4c0*/  LDSM.16.MT88.4 R64, [R116+0xa400] ;  /* 0x00a400007440783b */ /* 0x000eee0000004200 */
[C---:B--2---:R-:W-:Y:S08]  /*f4d0*/  HMMA.16816.F32.BF16 R44, R56.reuse, R68, R44 ;  /* 0x00000044382c723c */ /* 0x044ff0000004182c */
[----:B------:R-:W-:Y:S01]  /*f4e0*/  HMMA.16816.F32.BF16 R48, R56, R70, R48 ;  /* 0x000000463830723c */ /* 0x000fe20000041830 */
[----:B------:R-:W2:Y:S02]  /*f4f0*/  LDSM.16.MT88.4 R68, [R118+0xc400] ;  /* 0x00c400007644783b */ /* 0x000ea40000004200 */
[----:B----4-:R-:W-:Y:S02]  /*f500*/  F2FP.BF16.F32.PACK_AB R56, R144, R55 ;  /* 0x000000379038723e */ /* 0x010fe400000010ff */
[----:B-----5:R-:W-:Y:S01]  /*f510*/  F2FP.BF16.F32.PACK_AB R57, R146, R129 ;  /* 0x000000819239723e */ /* 0x020fe200000010ff */
[----:B------:R-:W-:Y:S01]  /*f520*/  FADD.FTZ R129, R129, R140 ;  /* 0x0000008c81817221 */ /* 0x000fe20000010000 */
[----:B------:R-:W-:Y:S02]  /*f530*/  F2FP.BF16.F32.PACK_AB R58, R128, R145 ;  /* 0x00000091803a723e */ /* 0x000fe400000010ff */
[C---:B------:R-:W-:Y:S01]  /*f540*/  F2FP.BF16.F32.PACK_AB R59, R125.reuse, R148 ;  /* 0x000000947d3b723e */ /* 0x040fe200000010ff */
[----:B------:R-:W-:Y:S04]  /*f550*/  FADD.FTZ R129, R146, R129 ;  /* 0x0000008192817221 */ /* 0x000fe80000010000 */
[----:B------:R-:W-:Y:S02]  /*f560*/  FADD.FTZ R148, R148, R129 ;  /* 0x0000008194947221 */ /* 0x000fe40000010000 */
[C---:B-1----:R-:W-:Y:S03]  /*f570*/  HMMA.16816.F32.BF16 R4, R56.reuse, R60, R4 ;  /* 0x0000003c3804723c */ /* 0x042fe60000041804 */
[----:B------:R-:W-:Y:S05]  /*f580*/  FADD.FTZ R148, R125, R148 ;  /* 0x000000947d947221 */ /* 0x000fea0000010000 */
[C---:B------:R-:W-:Y:S01]  /*f590*/  HMMA.16816.F32.BF16 R8, R56.reuse, R62, R8 ;  /* 0x0000003e3808723c */ /* 0x040fe20000041808 */
[----:B------:R-:W1:Y:S07]  /*f5a0*/  LDSM.16.MT88.4 R60, [R116+0xe400] ;  /* 0x00e40000743c783b */ /* 0x000e6e0000004200 */
[C---:B---3--:R-:W-:Y:S08]  /*f5b0*/  HMMA.16816.F32.BF16 R12, R56.reuse, R64, R12 ;  /* 0x00000040380c723c */ /* 0x048ff0000004180c */
[C---:B------:R-:W-:Y:S01]  /*f5c0*/  HMMA.16816.F32.BF16 R16, R56.reuse, R66, R16 ;  /* 0x000000423810723c */ /* 0x040fe20000041810 */
[----:B------:R-:W3:Y:S07]  /*f5d0*/  LDSM.16.MT88.4 R64, [R118+0xa800] ;  /* 0x00a800007640783b */ /* 0x000eee0000004200 */
[C---:B--2---:R-:W-:Y:S08]  /*f5e0*/  HMMA.16816.F32.BF16 R20, R56.reuse, R68, R20 ;  /* 0x000000443814723c */ /* 0x044ff00000041814 */
[C---:B------:R-:W-:Y:S01]  /*f5f0*/  HMMA.16816.F32.BF16 R24, R56.reuse, R70, R24 ;  /* 0x000000463818723c */ /* 0x040fe20000041818 */
[----:B------:R-:W2:Y:S07]  /*f600*/  LDSM.16.MT88.4 R68, [R116+0xa800] ;  /* 0x00a800007444783b */ /* 0x000eae0000004200 */
        /* <DEDUP_REMOVED lines=10> */
[----:B------:R-:W-:Y:S01]  /*f6b0*/  F2FP.BF16.F32.PACK_AB R57, R124, R147 ;  /* 0x000000937c39723e */ /* 0x000fe200000010ff */
[----:B------:R-:W-:Y:S01]  /*f6c0*/  FADD.FTZ R147, R147, R148 ;  /* 0x0000009493937221 */ /* 0x000fe20000010000 */
[----:B------:R-:W-:Y:S02]  /*f6d0*/  F2FP.BF16.F32.PACK_AB R58, R152, R149 ;  /* 0x00000095983a723e */ /* 0x000fe400000010ff */
[----:B------:R-:W-:Y:S01]  /*f6e0*/  F2FP.BF16.F32.PACK_AB R59, R120, R121 ;  /* 0x00000079783b723e */ /* 0x000fe200000010ff */
[----:B------:R-:W-:Y:S04]  /*f6f0*/  FADD.FTZ R124, R124, R147 ;  /* 0x000000937c7c7221 */ /* 0x000fe80000010000 */
[----:B------:R-:W-:Y:S02]  /*f700*/  FADD.FTZ R121, R121, R124 ;  /* 0x0000007c79797221 */ /* 0x000fe40000010000 */
[C---:B---3--:R-:W-:Y:S03]  /*f710*/  HMMA.16816.F32.BF16 R4, R56.reuse, R64, R4 ;  /* 0x000000403804723c */ /* 0x048fe60000041804 */
[--C-:B------:R-:W-:Y:S01]  /*f720*/  FFMA.FTZ R64, R54, UR4, -R119.reuse ;  /* 0x0000000436407c23 */ /* 0x100fe20008010877 */
[--C-:B------:R-:W-:Y:S01]  /*f730*/  FFMA.FTZ R54, R53, UR4, -R119.reuse ;  /* 0x0000000435367c23 */ /* 0x100fe20008010877 */
[----:B------:R-:W-:Y:S01]  /*f740*/  FFMA.FTZ R119, R3, UR4, -R119 ;  /* 0x0000000403777c23 */ /* 0x000fe20008010877 */
[----:B------:R-:W-:Y:S01]  /*f750*/  FADD.FTZ R120, R120, R121 ;  /* 0x0000007978787221 */ /* 0x000fe20000010000 */
[----:B------:R-:W-:Y:S01]  /*f760*/  MUFU.EX2 R53, R64 ;  /* 0x0000004000357308 */ /* 0x000fe20000000800 */
[C---:B------:R-:W-:Y:S09]  /*f770*/  HMMA.16816.F32.BF16 R8, R56.reuse, R66, R8 ;  /* 0x000000423808723c */ /* 0x040ff20000041808 */
[----:B------:R-:W3:Y:S10]  /*f780*/  MUFU.EX2 R54, R54 ;  /* 0x0000003600367308 */ /* 0x000ef40000000800 */
[----:B------:R-:W-:Y:S01]  /*f790*/  MUFU.EX2 R3, R52 ;  /* 0x0000003400037308 */ /* 0x000fe20000000800 */
[C---:B--2---:R-:W-:Y:S03]  /*f7a0*/  HMMA.16816.F32.BF16 R12, R56.reuse, R68, R12 ;  /* 0x00000044380c723c */ /* 0x044fe6000004180c */
[----:B------:R-:W-:Y:S06]  /*f7b0*/  F2FP.BF16.F32.PACK_AB R68, R214, R199 ;  /* 0x000000c7d644723e */ /* 0x000fec00000010ff */
[----:B------:R-:W2:Y:S01]  /*f7c0*/  MUFU.EX2 R188, R119 ;  /* 0x0000007700bc7308 */ /* 0x000ea20000000800 */
[C---:B------:R-:W-:Y:S03]  /*f7d0*/  HMMA.16816.F32.BF16 R16, R56.reuse, R70, R16 ;  /* 0x000000463810723c */ /* 0x040fe60000041810 */
[----:B---3--:R-:W-:Y:S01]  /*f7e0*/  F2FP.BF16.F32.PACK_AB R69, R54, R53 ;  /* 0x000000353645723e */ /* 0x008fe200000010ff */
[----:B------:R-:W-:Y:S01]  /*f7f0*/  FADD.FTZ R53, R53, R120 ;  /* 0x0000007835357221 */ /* 0x000fe20000010000 */
[----:B------:R-:W-:Y:S03]  /*f800*/  F2FP.BF16.F32.PACK_AB R70, R122, R201 ;  /* 0x000000c97a46723e */ /* 0x000fe600000010ff */
[C---:B----4-:R-:W-:Y:S03]  /*f810*/  HMMA.16816.F32.BF16 R20, R56.reuse, R72, R20 ;  /* 0x000000483814723c */ /* 0x050fe60000041814 */
[----:B--2---:R-:W-:Y:S01]  /*f820*/  F2FP.BF16.F32.PACK_AB R71, R188, R3 ;  /* 0x00000003bc47723e */ /* 0x004fe200000010ff */
[----:B------:R-:W-:Y:S01]  /*f830*/  FADD.FTZ R54, R54, R53 ;  /* 0x0000003536367221 */ /* 0x000fe20000010000 */
[----:B------:R-:W-:Y:S03]  /*f840*/  MOV R119, R0 ;  /* 0x0000000000777202 */ /* 0x000fe60000000f00 */
[C---:B------:R-:W-:Y:S03]  /*f850*/  HMMA.16816.F32.BF16 R24, R56.reuse, R74, R24 ;  /* 0x0000004a3818723c */ /* 0x040fe60000041818 */
[----:B------:R-:W-:Y:S04]  /*f860*/  FADD.FTZ R3, R3, R54 ;  /* 0x0000003603037221 */ /* 0x000fe80000010000 */
[----:B------:R-:W-:Y:S01]  /*f870*/  FADD.FTZ R188, R188, R3 ;  /* 0x00000003bcbc7221 */ /* 0x000fe20000010000 */
[C---:B-----5:R-:W-:Y:S08]  /*f880*/  HMMA.16816.F32.BF16 R28, R56.reuse, R76, R28 ;  /* 0x0000004c381c723c */ /* 0x060ff0000004181c */
[C---:B------:R-:W-:Y:S01]  /*f890*/  HMMA.16816.F32.BF16 R32, R56.reuse, R78, R32 ;  /* 0x0000004e3820723c */ /* 0x040fe20000041820 */
[----:B------:R-:W-:Y:S07]  /*f8a0*/  LDSM.16.MT88.4 R76, [R118+0xec00] ;  /* 0x00ec0000764c783b */ /* 0x000fee0000004200 */
[C---:B------:R-:W-:Y:S08]  /*f8b0*/  HMMA.16816.F32.BF16 R36, R56.reuse, R80, R36 ;  /* 0x000000503824723c */ /* 0x040ff00000041824 */
[C---:B------:R-:W-:Y:S08]  /*f8c0*/  HMMA.16816.F32.BF16 R40, R56.reuse, R82, R40 ;  /* 0x000000523828723c */ /* 0x040ff00000041828 */
[C---:B-1----:R-:W-:Y:S03]  /*f8d0*/  HMMA.16816.F32.BF16 R44, R56.reuse, R60, R44 ;  /* 0x0000003c382c723c */ /* 0x042fe6000004182c */
[----:B------:R-:W-:Y:S02]  /*f8e0*/  FADD.FTZ R61, R95, R86 ;  /* 0x000000565f3d7221 */ /* 0x000fe40000010000 */
[----:B------:R-:W1:Y:S02]  /*f8f0*/  LDSM.16.MT88.4 R92, [R118+0xcc00] ;  /* 0x00cc0000765c783b */ /* 0x000e640000004200 */
[----:B------:R-:W-:Y:S01]  /*f900*/  FADD.FTZ R61, R104, R61 ;  /* 0x0000003d683d7221 */ /* 0x000fe20000010000 */
[----:B------:R-:W-:Y:S05]  /*f910*/  HMMA.16816.F32.BF16 R48, R56, R62, R48 ;  /* 0x0000003e3830723c */ /* 0x000fea0000041830 */
[----:B------:R-:W2:Y:S03]  /*f920*/  LDSM.16.MT88.4 R84, [R116+0xcc00] ;  /* 0x00cc00007454783b */ /* 0x000ea60000004200 */
[C---:B------:R-:W-:Y:S05]  /*f930*/  HMMA.16816.F32.BF16 R112, R68.reuse, R108, R4 ;  /* 0x0000006c4470723c */ /* 0x040fea0000041804 */
[----:B------:R-:W-:Y:S03]  /*f940*/  FADD.FTZ R4, R98, R61 ;  /* 0x0000003d62047221 */ /* 0x000fe60000010000 */
[C---:B------:R-:W-:Y:S03]  /*f950*/  HMMA.16816.F32.BF16 R108, R68.reuse, R110, R8 ;  /* 0x0000006e446c723c */ /* 0x040fe60000041808 */
[----:B------:R-:W-:Y:S04]  /*f960*/  FADD.FTZ R4, R97, R4 ;  /* 0x0000000461047221 */ /* 0x000fe80000010000 */
[----:B------:R-:W-:Y:S01]  /*f970*/  FADD.FTZ R5, R127, R4 ;  /* 0x000000047f057221 */ /* 0x000fe20000010000 */
[C---:B------:R-:W-:Y:S03]  /*f980*/  HMMA.16816.F32.BF16 R104, R68.reuse, R100, R12 ;  /* 0x000000644468723c */ /* 0x040fe6000004180c */
[----:B------:R-:W-:Y:S04]  /*f990*/  FADD.FTZ R5, R130, R5 ;  /* 0x0000000582057221 */ /* 0x000fe80000010000 */
[----:B------:R-:W-:Y:S01]  /*f9a0*/  FADD.FTZ R132, R132, R5 ;  /* 0x0000000584847221 */ /* 0x000fe20000010000 */
[C---:B------:R-:W-:Y:S01]  /*f9b0*/  HMMA.16816.F32.BF16 R100, R68.reuse, R102, R16 ;  /* 0x000000664464723c */ /* 0x040fe20000041810 */
[----:B------:R-:W3:Y:S02]  /*f9c0*/  LDSM.16.MT88.4 R4, [R116+0xec00] ;  /* 0x00ec00007404783b */ /* 0x000ee40000004200 */
[----:B------:R-:W-:Y:S04]  /*f9d0*/  FADD.FTZ R133, R133, R132 ;  /* 0x0000008485857221 */ /* 0x000fe80000010000 */
[----:B------:R-:W-:Y:S01]  /*f9e0*/  FADD.FTZ R136, R136, R133 ;  /* 0x0000008588887221 */ /* 0x000fe20000010000 */
[C---:B-1----:R-:W-:Y:S03]  /*f9f0*/  HMMA.16816.F32.BF16 R96, R68.reuse, R92, R20 ;  /* 0x0000005c4460723c */ /* 0x042fe60000041814 */
[----:B------:R-:W-:Y:S04]  /*fa00*/  FADD.FTZ R139, R139, R136 ;  /* 0x000000888b8b7221 */ /* 0x000fe80000010000 */
[----:B------:R-:W-:Y:S01]  /*fa10*/  FADD.FTZ R8, R138, R139 ;  /* 0x0000008b8a087221 */ /* 0x000fe20000010000 */
[C---:B------:R-:W-:Y:S03]  /*fa20*/  HMMA.16816.F32.BF16 R92, R68.reuse, R94, R24 ;  /* 0x0000005e445c723c */ /* 0x040fe60000041818 */
[----:B------:R-:W-:Y:S04]  /*fa30*/  FADD.FTZ R8, R141, R8 ;  /* 0x000000088d087221 */ /* 0x000fe80000010000 */
[----:B------:R-:W-:Y:S01]  /*fa40*/  FADD.FTZ R55, R55, R8 ;  /* 0x0000000837377221 */ /* 0x000fe20000010000 */
[C---:B--2---:R-:W-:Y:S03]  /*fa50*/  HMMA.16816.F32.BF16 R88, R68.reuse, R84, R28 ;  /* 0x000000544458723c */ /* 0x044fe6000004181c */
[----:B------:R-:W-:Y:S04]  /*fa60*/  FADD.FTZ R144, R144, R55 ;  /* 0x0000003790907221 */ /* 0x000fe80000010000 */
[----:B------:R-:W-:Y:S01]  /*fa70*/  FADD.FTZ R145, R145, R144 ;  /* 0x0000009091917221 */ /* 0x000fe20000010000 */
[C---:B------:R-:W-:Y:S03]  /*fa80*/  HMMA.16816.F32.BF16 R84, R68.reuse, R86, R32 ;  /* 0x000000564454723c */ /* 0x040fe60000041820 */
        /* <DEDUP_REMOVED lines=8> */
[C---:B---3--:R-:W-:Y:S03]  /*fb10*/  HMMA.16816.F32.BF16 R72, R68.reuse, R4, R44 ;  /* 0x000000044448723c */ /* 0x048fe6000004182c */
[----:B------:R-:W-:Y:S04]  /*fb20*/  FADD.FTZ R214, R214, R199 ;  /* 0x000000c7d6d67221 */ /* 0x000fe80000010000 */
[----:B------:R-:W-:Y:S01]  /*fb30*/  FADD.FTZ R189, R201, R214 ;  /* 0x000000d6c9bd7221 */ /* 0x000fe20000010000 */
[----:B------:R-:W-:Y:S03]  /*fb40*/  HMMA.16816.F32.BF16 R68, R68, R6, R48 ;  /* 0x000000064444723c */ /* 0x000fe60000041830 */
[----:B------:R-:W-:Y:S05]  /*fb50*/  FADD.FTZ R189, R122, R189 ;  /* 0x000000bd7abd7221 */ /* 0x000fea0000010000 */
[----:B------:R-:W-:Y:S01]  /*fb60*/  @!UPT UIADD3 URZ, UPT, UPT, URZ, URZ, URZ ;  /* 0x000000fffffff290 */ /* 0x000fe2000fffe0ff */
[----:B------:R-:W-:Y:S11]  /*fb70*/  @P0 BRA `(.L_x_551) ;  /* 0xffffffbc00940947 */ /* 0x000ff6000383ffff */
.L_x_547:
        /* <DEDUP_REMOVED lines=178> */
.L_x_553:
[----:B------:R-:W-:Y:S05]  /*106a0*/  BSYNC.RECONVERGENT B0 ;  /* 0x0000000000007941 */ /* 0x000fea0003800200 */
.L_x_552:
        /* <DEDUP_REMOVED lines=30> */
.L_x_555:
[----:B------:R-:W-:Y:S05]  /*10890*/  BSYNC.RECONVERGENT B0 ;  /* 0x0000000000007941 */ /* 0x000fea0003800200 */
.L_x_554:
        /* <DEDUP_REMOVED lines=23> */
.L_x_556:
        /* <DEDUP_REMOVED lines=15> */
.L_x_5477:


//--------------------- .text._ZN5flash24flash_fwd_splitkv_kernelI23Flash_fwd_kernel_traitsILi96ELi64ELi128ELi4ELb0ELb0EN7cutlass10bfloat16_tE19Flash_kernel_traitsILi96ELi64ELi128ELi4ES3_EELb1ELb0ELb0ELb0ELb0ELb0ELb0ELb1EEEvNS_16Flash_fwd_paramsE --------------------------
	.section	.text._ZN5flash24flash_fwd_splitkv_kernelI23Flash_fwd_kernel_traitsILi96ELi64ELi128ELi4ELb0ELb0EN7cutlass10bfloat16_tE19Flash_kernel_traitsILi96ELi64ELi128ELi4ES3_EELb1ELb0ELb0ELb0ELb0ELb0ELb0ELb1EEEvNS_16Flash_fwd_paramsE,"ax",@progbits
	.align	128
        .global         _ZN5flash24flash_fwd_splitkv_kernelI23Flash_fwd_kernel_traitsILi96ELi64ELi128ELi4ELb0ELb0EN7cutlass10bfloat16_tE19Flash_kernel_traitsILi96ELi64ELi128ELi4ES3_EELb1ELb0ELb0ELb0ELb0ELb0ELb0ELb1EEEvNS_16Flash_fwd_paramsE
        .type           _ZN5flash24flash_fwd_splitkv_kernelI23Flash_fwd_kernel_traitsILi96ELi64ELi128ELi4ELb0ELb0EN7cutlass10bfloat16_tE19Flash_kernel_traitsILi96ELi64ELi128ELi4ES3_EELb1ELb0ELb0ELb0ELb0ELb0ELb0ELb1EEEvNS_16Flash_fwd_paramsE,@function
        .size           _ZN5flash24flash_fwd_splitkv_kernelI23Flash_fwd_kernel_traitsILi96ELi64ELi128ELi4ELb0ELb0EN7cutlass10bfloat16_tE19Flash_kernel_traitsILi96ELi64ELi128ELi4ES3_EELb1ELb0ELb0ELb0ELb0ELb0ELb0ELb1EEEvNS_16Flash_fwd_paramsE,(.L_x_5478 - _ZN5flash24flash_fwd_splitkv_kernelI23Flash_fwd_kernel_traitsILi96ELi64ELi128ELi4ELb0ELb0EN7cutlass10bfloat16_tE19Flash_kernel_traitsILi96ELi64ELi128ELi4ES3_EELb1ELb0ELb0ELb0ELb0ELb0ELb0ELb1EEEvNS_16Flash_fwd_paramsE)
        .other          _ZN5flash24flash_fwd_splitkv_kernelI23Flash_fwd_kernel_traitsILi96ELi64ELi128ELi4ELb0ELb0EN7cutlass10bfloat16_tE19Flash_kernel_traitsILi96ELi64ELi128ELi4ES3_EELb1ELb0ELb0ELb0ELb0ELb0ELb0ELb1EEEvNS_16Flash_fwd_paramsE,@"STO_CUDA_ENTRY STV_DEFAULT"
_ZN5flash24flash_fwd_splitkv_kernelI23Flash_fwd_kernel_traitsILi96ELi64ELi128ELi4ELb0ELb0EN7cutlass10bfloat16_tE19Flash_kernel_traitsILi96ELi64ELi128ELi4ES3_EELb1ELb0ELb0ELb0ELb0ELb0ELb0ELb1EEEvNS_16Flash_fwd_paramsE:
.text._ZN5flash24flash_fwd_splitkv_kernelI23Flash_fwd_kernel_traitsILi96ELi64ELi128ELi4ELb0ELb0EN7cutlass10bfloat16_tE19Flash_kernel_traitsILi96ELi64ELi128ELi4ES3_EELb1ELb0ELb0ELb0ELb0ELb0ELb0ELb1EEEvNS_16Flash_fwd_paramsE:
[----:B------:R-:W-:Y:S01]  /*0000*/  LDC R1, c[0x0][0x37c] ;  /* 0x0000df00ff017b82 */ /* 0x000fe20000000800 */
[----:B------:R-:W1:Y:S07]  /*0010*/  S2R R170, SR_CTAID.Y ;  /* 0x0000000000aa7919 */ /* 0x000e6e0000002600 */
[----:B------:R-:W2:Y:S01]  /*0020*/  LDC.64 R4, c[0x0][0x460] ;  /* 0x00011800ff047b82 */ /* 0x000ea20000000a00 */
[----:B------:R-:W3:Y:S01]  /*0030*/  LDCU.64 UR4, c[0x0][0x470] ;  /* 0x00008e00ff0477ac */ /* 0x000ee20008000a00 */
[----:B------:R-:W-:Y:S01]  /*0040*/  IMAD.MOV.U32 R168, RZ, RZ, -0x1 ;  /* 0xffffffffffa87424 */ /* 0x000fe200078e00ff */
[----:B------:R-:W4:Y:S05]  /*0050*/  LDCU.64 UR6, c[0x0][0x358] ;  /* 0x00006b00ff0677ac */ /* 0x000f2a0008000a00 */
[----:B------:R-:W4:Y:S08]  /*0060*/  LDC.64 R2, c[0x0][0x478] ;  /* 0x00011e00ff027b82 */ /* 0x000f300000000a00 */
[----:B------:R-:W4:Y:S01]  /*0070*/  LDC.64 R6, c[0x0][0x460] ;  /* 0x00011800ff067b82 */ /* 0x000f220000000a00 */
[----:B--2---:R-:W-:-:S02]  /*0080*/  ISETP.NE.U32.AND P0, PT, R4, RZ, PT ;  /* 0x000000ff0400720c */ /* 0x004fc40003f05070 */
[----:B------:R-:W-:Y:S02]  /*0090*/  ISETP.NE.U32.AND P3, PT, R4, RZ, PT ;  /* 0x000000ff0400720c */ /* 0x000fe40003f65070 */
[C---:B------:R-:W-:Y:S02]  /*00a0*/  ISETP.NE.AND.EX P0, PT, R5.reuse, RZ, PT, P0 ;  /* 0x000000ff0500720c */ /* 0x040fe40003f05300 */
[----:B------:R-:W-:Y:S01]  /*00b0*/  ISETP.NE.AND.EX P3, PT, R5, RZ, PT, P3 ;  /* 0x000000ff0500720c */ /* 0x000fe20003f65330 */
[----:B-1----:R-:W-:Y:S01]  /*00c0*/  IMAD.SHL.U32 R9, R170, 0x4, RZ ;  /* 0x00000004aa097824 */ /* 0x002fe200078e00ff */
[----:B------:R-:W1:Y:S01]  /*00d0*/  LDC.64 R4, c[0x0][0x468] ;  /* 0x00011a00ff047b82 */ /* 0x000e620000000a00 */
[----:B---3--:R-:W-:Y:S02]  /*00e0*/  ISETP.NE.U32.AND P2, PT, RZ, UR4, PT ;  /* 0x00000004ff007c0c */ /* 0x008fe4000bf45070 */
[----:B----4-:R-:W-:Y:S02]  /*00f0*/  ISETP.NE.U32.AND P1, PT, R2, RZ, PT ;  /* 0x000000ff0200720c */ /* 0x010fe40003f25070 */
[----:B------:R-:W-:Y:S01]  /*0100*/  IADD3 R112, P4, PT, R9, UR4, RZ ;  /* 0x0000000409707c10 */ /* 0x000fe2000ff9e0ff */
[----:B------:R-:W2:Y:S01]  /*0110*/  LDCU.U8 UR4, c[0x0][0x532] ;  /* 0x0000a640ff0477ac */ /* 0x000ea20008000000 */
[----:B------:R-:W-:Y:S01]  /*0120*/  ISETP.NE.AND.EX P1, PT, R3, RZ, PT, P1 ;  /* 0x000000ff0300720c */ /* 0x000fe20003f25310 */
[----:B------:R-:W-:Y:S01]  /*0130*/  IMAD.WIDE.U32 R6, R170, 0x4, R6 ;  /* 0x00000004aa067825 */ /* 0x000fe200078e0006 */
[----:B------:R-:W-:-:S04]  /*0140*/  SHF.R.U32.HI R8, RZ, 0x1e, R170 ;  /* 0x0000001eff087819 */ /* 0x000fc800000116aa */
[----:B------:R-:W-:Y:S01]  /*0150*/  IADD3.X R113, PT, PT, R8, UR5, RZ, P4, !PT ;  /* 0x0000000508717c10 */ /* 0x000fe2000a7fe4ff */
[----:B------:R-:W3:Y:S01]  /*0160*/  @P0 LDG.E R168, desc[UR6][R6.64] ;  /* 0x0000000606a80981 */ /* 0x000ee2000c1e1900 */
[----:B------:R-:W-:-:S03]  /*0170*/  ISETP.NE.AND.EX P2, PT, RZ, UR5, PT, P2 ;  /* 0x00000005ff007c0c */ /* 0x000fc6000bf45320 */
[----:B------:R4:W3:Y:S01]  /*0180*/  @P3 LDG.E R15, desc[UR6][R6.64+0x4] ;  /* 0x00000406060f3981 */ /* 0x0008e2000c1e1900 */
[----:B------:R-:W-:Y:S01]  /*0190*/  IMAD.MOV.U32 R0, RZ, RZ, RZ ;  /* 0x000000ffff007224 */ /* 0x000fe200078e00ff */
[----:B------:R-:W-:Y:S02]  /*01a0*/  @P1 IADD3 R2, P0, PT, R9, R2, RZ ;  /* 0x0000000209021210 */ /* 0x000fe40007f1e0ff */
[----:B--2---:R-:W-:-:S03]  /*01b0*/  ISETP.NE.AND P4, PT, RZ, UR4, PT ;  /* 0x00000004ff007c0c */ /* 0x004fc6000bf85270 */
[----:B------:R-:W-:Y:S01]  /*01c0*/  @P1 IMAD.X R3, R8, 0x1, R3, P0 ;  /* 0x0000000108031824 */ /* 0x000fe200000e0603 */
[----:B-1----:R-:W-:Y:S02]  /*01d0*/  ISETP.EQ.U32.AND P5, PT, R4, RZ, PT ;  /* 0x000000ff0400720c */ /* 0x002fe40003fa2070 */
[----:B------:R1:W5:Y:S02]  /*01e0*/  @P2 LDG.E R0, desc[UR6][R112.64] ;  /* 0x0000000670002981 */ /* 0x000364000c1e1900 */
[----:B------:R-:W-:Y:S02]  /*01f0*/  ISETP.EQ.OR.EX P5, PT, R5, RZ, !P4, P5 ;  /* 0x000000ff0500720c */ /* 0x000fe400067a2750 */
[----:B------:R-:W-:Y:S01]  /*0200*/  IADD3 R10, P0, PT, R9, R4, RZ ;  /* 0x00000004090a7210 */ /* 0x000fe20007f1e0ff */
[----:B------:R-:W2:Y:S04]  /*0210*/  S2R R13, SR_CTAID.X ;  /* 0x00000000000d7919 */ /* 0x000ea80000002500 */
[----:B------:R-:W-:-:S02]  /*0220*/  IMAD.X R11, R8, 0x1, R5, P0 ;  /* 0x00000001080b7824 */ /* 0x000fc400000e0605 */
[----:B----4-:R-:W-:Y:S01]  /*0230*/  IMAD.MOV.U32 R7, RZ, RZ, -0x1 ;  /* 0xffffffffff077424 */ /* 0x010fe200078e00ff */
[----:B------:R-:W4:Y:S01]  /*0240*/  @!P3 LDC R172, c[0x0][0x434] ;  /* 0x00010d00ffacbb82 */ /* 0x000f220000000800 */
[----:B------:R1:W5:Y:S04]  /*0250*/  @P1 LDG.E R59, desc[UR6][R2.64] ;  /* 0x00000006023b1981 */ /* 0x000368000c1e1900 */
[----:B------:R1:W5:Y:S01]  /*0260*/  @!P5 LDG.E R7, desc[UR6][R10.64] ;  /* 0x000000060a07d981 */ /* 0x000362000c1e1900 */
[----:B------:R-:W-:Y:S02]  /*0270*/  ISETP.NE.U32.AND P0, PT, R4, RZ, PT ;  /* 0x000000ff0400720c */ /* 0x000fe40003f05070 */
[----:B------:R-:W1:Y:S02]  /*0280*/  @!P1 LDC R6, c[0x0][0x43c] ;  /* 0x00010f00ff069b82 */ /* 0x000e640000000800 */
[----:B------:R-:W-:Y:S01]  /*0290*/  ISETP.NE.AND.EX P0, PT, R5, RZ, PT, P0 ;  /* 0x000000ff0500720c */ /* 0x000fe20003f05300 */
[----:B------:R-:W1:-:S12]  /*02a0*/  S2R R169, SR_CTAID.Z ;  /* 0x0000000000a97919 */ /* 0x000e580000002700 */
[----:B------:R-:W1:Y:S08]  /*02b0*/  @!P0 LDC R5, c[0x0][0x438] ;  /* 0x00010e00ff058b82 */ /* 0x000e700000000800 */
[----:B------:R-:W1:Y:S01]  /*02c0*/  @!P1 LDC.64 R2, c[0x0][0x488] ;  /* 0x00012200ff029b82 */ /* 0x000e620000000a00 */
[----:B--2---:R-:W-:Y:S02]  /*02d0*/  IMAD.SHL.U32 R171, R13, 0x40, RZ ;  /* 0x000000400dab7824 */ /* 0x004fe400078e00ff */
[----:B---3--:R-:W-:-:S05]  /*02e0*/  @P3 IMAD.IADD R172, R15, 0x1, -R168 ;  /* 0x000000010fac3824 */ /* 0x008fca00078e0aa8 */
[----:B----4-:R-:W-:Y:S01]  /*02f0*/  ISETP.GT.AND P3, PT, R172, R171, PT ;  /* 0x000000abac00720c */ /* 0x010fe20003f64270 */
[----:B-1----:R-:W-:-:S12]  /*0300*/  @!P0 BRA `(.L_x_557) ;  /* 0x00000000000c8947 */ /* 0x002fd80003800000 */
[----:B------:R-:W2:Y:S02]  /*0310*/  @P4 LDG.E R4, desc[UR6][R10.64+0x4] ;  /* 0x000004060a044981 */ /* 0x000ea4000c1e1900 */
[----:B--2--5:R-:W-:-:S06]  /*0320*/  @P4 IADD3 R5, PT, PT, R4, -R7, RZ ;  /* 0x8000000704054210 */ /* 0x024fcc0007ffe0ff */
[----:B------:R1:W5:Y:S02]  /*0330*/  @!P4 LDG.E R5, desc[UR6][R10.64] ;  /* 0x000000060a05c981 */ /* 0x000364000c1e1900 */
.L_x_557:
[----:B------:R-:W-:Y:S01]  /*0340*/  @!P1 ISETP.NE.U32.AND P0, PT, R2, RZ, PT ;  /* 0x000000ff0200920c */ /* 0x000fe20003f05070 */
[----:B------:R-:W-:-:S12]  /*0350*/  @!P3 EXIT ;  /* 0x000000000000b94d */ /* 0x000fd80003800000 */
[----:B------:R-:W2:Y:S01]  /*0360*/  LDCU UR5, c[0x0][0x438] ;  /* 0x00008700ff0577ac */ /* 0x000ea20008000800 */
[----:B------:R-:W-:Y:S01]  /*0370*/  @!P1 ISETP.NE.AND.EX P0, PT, R3, RZ, PT, P0 ;  /* 0x000000ff0300920c */ /* 0x000fe20003f05300 */
[--C-:B-----5:R-:W-:Y:S01]  /*0380*/  IMAD.IADD R62, R5, 0x1, -R0.reuse ;  /* 0x00000001053e7824 */ /* 0x120fe200078e0a00 */
[----:B------:R-:W3:Y:S01]  /*0390*/  S2R R122, SR_TID.X ;  /* 0x00000000007a7919 */ /* 0x000ee20000002100 */
[----:B------:R-:W4:Y:S01]  /*03a0*/  LDCU UR4, c[0x0][0x508] ;  /* 0x0000a100ff0477ac */ /* 0x000f220008000800 */
[----:B------:R-:W-:Y:S01]  /*03b0*/  @!P1 SEL R3, R6, RZ, P0 ;  /* 0x000000ff06039207 */ /* 0x000fe20000000000 */
[----:B------:R-:W-:-:S04]  /*03c0*/  @P1 IMAD.IADD R59, R59, 0x1, -R0 ;  /* 0x000000013b3b1824 */ /* 0x000fc800078e0a00 */
[----:B------:R-:W-:Y:S02]  /*03d0*/  @!P1 IMAD.IADD R59, R62, 0x1, R3 ;  /* 0x000000013e3b9824 */ /* 0x000fe400078e0203 */
[----:B------:R-:W-:Y:S02]  /*03e0*/  VIADD R3, R13, 0x1 ;  /* 0x000000010d037836 */ /* 0x000fe40000000000 */
[----:B------:R-:W-:Y:S02]  /*03f0*/  VIADD R5, R59, 0x7f ;  /* 0x0000007f3b057836 */ /* 0x000fe40000000000 */
[----:B------:R-:W-:Y:S01]  /*0400*/  IMAD R2, R3, 0x40, -R172 ;  /* 0x0000004003027824 */ /* 0x000fe200078e0aac */
[----:B--2---:R-:W-:Y:S02]  /*0410*/  UIADD3 UR5, UPT, UPT, UR5, 0x7f, URZ ;  /* 0x0000007f05057890 */ /* 0x004fe4000fffe0ff */
[----:B------:R-:W-:Y:S02]  /*0420*/  SHF.R.S32.HI R4, RZ, 0x1f, R5 ;  /* 0x0000001fff047819 */ /* 0x000fe40000011405 */
[----:B----4-:R-:W-:Y:S01]  /*0430*/  IADD3 R3, PT, PT, R5, UR4, R2 ;  /* 0x0000000405037c10 */ /* 0x010fe2000fffe002 */
[----:B------:R-:W-:Y:S01]  /*0440*/  USHF.R.S32.HI UR4, URZ, 0x1f, UR5 ;  /* 0x0000001fff047899 */ /* 0x000fe20008011405 */
[----:B------:R-:W-:-:S02]  /*0450*/  LEA.HI R4, R4, R5, RZ, 0x7 ;  /* 0x0000000504047211 */ /* 0x000fc400078f38ff */
        /* <DEDUP_REMOVED lines=9> */
[----:B------:R-:W-:Y:S01]  /*04f0*/  ISETP.NE.AND P0, PT, R168, -0x1, PT ;  /* 0xffffffffa800780c */ /* 0x000fe20003f05270 */
[----:B------:R-:W2:Y:S01]  /*0500*/  LDC.64 R2, c[0x0][0x408] ;  /* 0x00010200ff027b82 */ /* 0x000ea20000000a00 */
[----:B------:R-:W-:Y:S01]  /*0510*/  IMAD.SHL.U32 R0, R122, 0x8, RZ ;  /* 0x000000087a007824 */ /* 0x000fe200078e00ff */
[----:B------:R-:W3:Y:S01]  /*0520*/  LDCU.64 UR4, c[0x0][0x410] ;  /* 0x00008200ff0477ac */ /* 0x000ee20008000a00 */
[----:B------:R-:W-:Y:S01]  /*0530*/  SHF.R.U32.HI R122, RZ, 0x2, R122 ;  /* 0x00000002ff7a7819 */ /* 0x000fe2000001167a */
[----:B------:R-:W-:Y:S04]  /*0540*/  BSSY.RECONVERGENT B0, `(.L_x_559) ;  /* 0x0000025000007945 */ /* 0x000fe80003800200 */
[----:B------:R-:W4:Y:S08]  /*0550*/  LDC R6, c[0x0][0x3e0] ;  /* 0x0000f800ff067b82 */ /* 0x000f300000000800 */
[----:B------:R-:W5:Y:S01]  /*0560*/  @!P0 LDC.64 R4, c[0x0][0x400] ;  /* 0x00010000ff048b82 */ /* 0x000f620000000a00 */
[----:B--2---:R-:W-:-:S04]  /*0570*/  @P0 IMAD.WIDE.U32 R8, R168, R2, RZ ;  /* 0x00000002a8080225 */ /* 0x004fc800078e00ff */
[----:B-----5:R-:W-:Y:S01]  /*0580*/  @!P0 IMAD.WIDE.U32 R14, R170, R4, RZ ;  /* 0x00000004aa0e8225 */ /* 0x020fe200078e00ff */
[----:B------:R-:W-:Y:S02]  /*0590*/  LOP3.LUT R4, R0, 0x18, RZ, 0xc0, !PT ;  /* 0x0000001800047812 */ /* 0x000fe400078ec0ff */
[----:B------:R-:W-:Y:S01]  /*05a0*/  @P0 MOV R14, R8 ;  /* 0x00000008000e0202 */ /* 0x000fe20000000f00 */
[----:B------:R-:W-:Y:S01]  /*05b0*/  @!P0 IMAD R7, R170, R5, R15 ;  /* 0x00000005aa078224 */ /* 0x000fe200078e020f */
[----:B------:R-:W2:Y:S01]  /*05c0*/  LDC R0, c[0x0][0x434] ;  /* 0x00010d00ff007b82 */ /* 0x000ea20000000800 */
[----:B------:R-:W-:Y:S01]  /*05d0*/  IMAD.MOV.U32 R5, RZ, RZ, RZ ;  /* 0x000000ffff057224 */ /* 0x000fe200078e00ff */
[----:B------:R-:W-:Y:S01]  /*05e0*/  LOP3.LUT R12, R4, 0x20, RZ, 0xfc, !PT ;  /* 0x00000020040c7812 */ /* 0x000fe200078efcff */
[----:B------:R-:W-:Y:S02]  /*05f0*/  @P0 IMAD R7, R168, R3, R9 ;  /* 0x00000003a8070224 */ /* 0x000fe400078e0209 */
[----:B-1----:R-:W-:-:S04]  /*0600*/  IMAD.WIDE.U32 R10, R171, R2, R4 ;  /* 0x00000002ab0a7225 */ /* 0x002fc800078e0004 */
[----:B------:R-:W-:Y:S01]  /*0610*/  IMAD R8, R171, R3, R11 ;  /* 0x00000003ab087224 */ /* 0x000fe200078e020b */
[----:B------:R-:W-:Y:S02]  /*0620*/  IADD3 R14, P0, PT, R14, R10, RZ ;  /* 0x0000000a0e0e7210 */ /* 0x000fe40007f1e0ff */
[----:B------:R-:W-:Y:S02]  /*0630*/  IADD3 R10, PT, PT, R122, 0x20, RZ ;  /* 0x000000207a0a7810 */ /* 0x000fe40007ffe0ff */
[----:B------:R-:W-:Y:S01]  /*0640*/  LOP3.LUT R11, R4, 0x40, RZ, 0xfc, !PT ;  /* 0x00000040040b7812 */ /* 0x000fe200078efcff */
[----:B------:R-:W-:Y:S01]  /*0650*/  IMAD.X R15, R7, 0x1, R8, P0 ;  /* 0x00000001070f7824 */ /* 0x000fe200000e0608 */
[----:B------:R-:W-:Y:S01]  /*0660*/  IADD3 R7, PT, PT, -R171, R172, RZ ;  /* 0x000000acab077210 */ /* 0x000fe20007ffe1ff */
[----:B---3--:R-:W-:-:S03]  /*0670*/  IMAD.WIDE.U32 R14, R169, UR4, R14 ;  /* 0x00000004a90e7c25 */ /* 0x008fc6000f8e000e */
[-C--:B------:R-:W-:Y:S02]  /*0680*/  ISETP.GE.AND P0, PT, R122, R7.reuse, PT ;  /* 0x000000077a00720c */ /* 0x080fe40003f06270 */
[----:B------:R-:W-:Y:S01]  /*0690*/  ISETP.GE.AND P1, PT, R10, R7, PT ;  /* 0x000000070a00720c */ /* 0x000fe20003f26270 */
[----:B------:R-:W-:-:S10]  /*06a0*/  IMAD R17, R169, UR5, R15 ;  /* 0x00000005a9117c24 */ /* 0x000fd4000f8e020f */
[----:B----4-:R-:W-:Y:S05]  /*06b0*/  @P0 BRA `(.L_x_560) ;  /* 0x0000000000340947 */ /* 0x010fea0003800000 */
[----:B------:R-:W1:Y:S01]  /*06c0*/  LDCU UR8, c[0x0][0x440] ;  /* 0x00008800ff0877ac */ /* 0x000e620008000800 */
[----:B------:R-:W-:Y:S01]  /*06d0*/  IMAD.MOV.U32 R16, RZ, RZ, R14 ;  /* 0x000000ffff107224 */ /* 0x000fe200078e000e */
[----:B------:R-:W3:Y:S03]  /*06e0*/  LDCU.64 UR4, c[0x0][0x3f0] ;  /* 0x00007e00ff0477ac */ /* 0x000ee60008000a00 */
[----:B------:R-:W-:-:S04]  /*06f0*/  IMAD.WIDE.U32 R20, R122, R2, R16 ;  /* 0x000000027a147225 */ /* 0x000fc800078e0010 */
[----:B------:R-:W-:Y:S01]  /*0700*/  IMAD R8, R122, R3, R21 ;  /* 0x000000037a087224 */ /* 0x000fe200078e0215 */
[----:B-1----:R-:W-:Y:S02]  /*0710*/  ISETP.GE.AND P4, PT, R4, UR8, PT ;  /* 0x0000000804007c0c */ /* 0x002fe4000bf86270 */
[----:B------:R-:W-:Y:S02]  /*0720*/  ISETP.GE.AND P3, PT, R12, UR8, PT ;  /* 0x000000080c007c0c */ /* 0x000fe4000bf66270 */
[----:B------:R-:W-:Y:S02]  /*0730*/  ISETP.GE.AND P2, PT, R11, UR8, PT ;  /* 0x000000080b007c0c */ /* 0x000fe4000bf46270 */
[----:B---3--:R-:W-:-:S04]  /*0740*/  LEA R18, P0, R20, UR4, 0x1 ;  /* 0x0000000414127c11 */ /* 0x008fc8000f8008ff */
[----:B------:R-:W-:-:S05]  /*0750*/  LEA.HI.X R19, R20, UR5, R8, 0x1, P0 ;  /* 0x0000000514137c11 */ /* 0x000fca00080f0c08 */
[----:B------:R1:W-:Y:S04]  /*0760*/  @!P4 STG.E.128 desc[UR6][R18.64], RZ ;  /* 0x000000ff1200c986 */ /* 0x0003e8000c101d06 */
[----:B------:R1:W-:Y:S04]  /*0770*/  @!P3 STG.E.128 desc[UR6][R18.64+0x40], RZ ;  /* 0x000040ff1200b986 */ /* 0x0003e8000c101d06 */
[----:B------:R1:W-:Y:S02]  /*0780*/  @!P2 STG.E.128 desc[UR6][R18.64+0x80], RZ ;  /* 0x000080ff1200a986 */ /* 0x0003e4000c101d06 */
.L_x_560:
[----:B------:R-:W-:Y:S05]  /*0790*/  BSYNC.RECONVERGENT B0 ;  /* 0x0000000000007941 */ /* 0x000fea0003800200 */
.L_x_559:
        /* <DEDUP_REMOVED lines=19> */
.L_x_562:
[----:B------:R-:W-:Y:S05]  /*08d0*/  BSYNC.RECONVERGENT B0 ;  /* 0x0000000000007941 */ /* 0x000fea0003800200 */
.L_x_561:
[----:B------:R-:W4:Y:S01]  /*08e0*/  LDCU.64 UR4, c[0x0][0x420] ;  /* 0x00008400ff0477ac */ /* 0x000f220008000a00 */
[----:B------:R-:W-:Y:S01]  /*08f0*/  IMAD R6, R170, R6, R169 ;  /* 0x00000006aa067224 */ /* 0x000fe200078e02a9 */
[----:B------:R-:W-:-:S03]  /*0900*/  ISETP.NE.AND P2, PT, R4, RZ, PT ;  /* 0x000000ff0400720c */ /* 0x000fc60003f45270 */
[----:B--2---:R-:W-:Y:S01]  /*0910*/  IMAD R171, R6, R0, R171 ;  /* 0x0000000006ab7224 */ /* 0x004fe200078e02ab */
[-C--:B------:R-:W-:Y:S02]  /*0920*/  ISETP.GE.OR P1, PT, R122, R7.reuse, P2 ;  /* 0x000000077a00720c */ /* 0x080fe40001726670 */
[----:B------:R-:W-:Y:S02]  /*0930*/  ISETP.GE.OR P2, PT, R10, R7, P2 ;  /* 0x000000070a00720c */ /* 0x000fe40001746670 */
[----:B---3--:R-:W-:-:S04]  /*0940*/  IADD3 R3, P0, PT, R171, R122, RZ ;  /* 0x0000007aab037210 */ /* 0x008fc80007f1e0ff */
[----:B------:R-:W-:Y:S02]  /*0950*/  LEA.HI.X.SX32 R0, R171, RZ, 0x1, P0 ;  /* 0x000000ffab007211 */ /* 0x000fe400000f0eff */
[----:B----4-:R-:W-:-:S03]  /*0960*/  LEA R2, P0, R3, UR4, 0x2 ;  /* 0x0000000403027c11 */ /* 0x010fc6000f8010ff */
[----:B------:R-:W-:Y:S01]  /*0970*/  @!P1 IMAD.MOV.U32 R5, RZ, RZ, 0x7f800000 ;  /* 0x7f800000ff059424 */ /* 0x000fe200078e00ff */
[----:B------:R-:W-:-:S05]  /*0980*/  LEA.HI.X R3, R3, UR5, R0, 0x2, P0 ;  /* 0x0000000503037c11 */ /* 0x000fca00080f1400 */
[----:B------:R2:W-:Y:S01]  /*0990*/  @!P1 STG.E desc[UR6][R2.64], R5 ;  /* 0x0000000502009986 */ /* 0x0005e2000c101906 */
[----:B------:R-:W-:Y:S05]  /*09a0*/  @P2 EXIT ;  /* 0x000000000000294d */ /* 0x000fea0003800000 */
[----:B--2---:R-:W-:-:S05]  /*09b0*/  MOV R5, 0x7f800000 ;  /* 0x7f80000000057802 */ /* 0x004fca0000000f00 */
[----:B------:R-:W-:Y:S01]  /*09c0*/  STG.E desc[UR6][R2.64+0x80], R5 ;  /* 0x0000800502007986 */ /* 0x000fe2000c101906 */
[----:B------:R-:W-:Y:S05]  /*09d0*/  EXIT ;  /* 0x000000000000794d */ /* 0x000fea0003800000 */
.L_x_558:
        /* <DEDUP_REMOVED lines=11> */
.L_x_563:
[----:B------:R-:W-:Y:S05]  /*0a90*/  BRA.U !UP0, `(.L_x_564) ;  /* 0x0000000508a07547 */ /* 0x000fea000b800000 */
[----:B------:R-:W2:Y:S01]  /*0aa0*/  LDC R5, c[0x0][0x4f0] ;  /* 0x00013c00ff057b82 */ /* 0x000ea20000000800 */
[----:B-----5:R-:W-:Y:S01]  /*0ab0*/  LEA R6, R56, 0xffffff80, 0x7 ;  /* 0xffffff8038067811 */ /* 0x020fe200078e38ff */
[----:B------:R-:W3:Y:S03]  /*0ac0*/  LDCU.64 UR4, c[0x0][0x4e8] ;  /* 0x00009d00ff0477ac */ /* 0x000ee60008000a00 */
[----:B------:R-:W-:Y:S01]  /*0ad0*/  IABS R0, R6 ;  /* 0x0000000600007213 */ /* 0x000fe20000000000 */
[----:B------:R-:W4:Y:S01]  /*0ae0*/  LDCU.64 UR8, c[0x0][0x3a0] ;  /* 0x00007400ff0877ac */ /* 0x000f220008000a00 */
[----:B------:R-:W4:Y:S01]  /*0af0*/  LDCU.64 UR14, c[0x0][0x3b8] ;  /* 0x00007700ff0e77ac */ /* 0x000f220008000a00 */
[----:B--2---:R-:W-:-:S04]  /*0b00*/  IABS R3, R5 ;  /* 0x0000000500037213 */ /* 0x004fc80000000000 */
[----:B------:R-:W2:Y:S08]  /*0b10*/  I2F.RP R4, R3 ;  /* 0x0000000300047306 */ /* 0x000eb00000209400 */
[----:B--2---:R-:W2:Y:S02]  /*0b20*/  MUFU.RCP R8, R4 ;  /* 0x0000000400087308 */ /* 0x004ea40000001000 */
[----:B--2---:R-:W-:-:S06]  /*0b30*/  IADD3 R8, PT, PT, R8, 0xffffffe, RZ ;  /* 0x0ffffffe08087810 */ /* 0x004fcc0007ffe0ff */
[----:B------:R-:W2:Y:S02]  /*0b40*/  F2I.FTZ.U32.TRUNC.NTZ R9, R8 ;  /* 0x0000000800097305 */ /* 0x000ea4000021f000 */
[----:B--2---:R-:W-:Y:S01]  /*0b50*/  IMAD.MOV R2, RZ, RZ, -R9 ;  /* 0x000000ffff027224 */ /* 0x004fe200078e0a09 */
[----:B------:R-:W-:-:S03]  /*0b60*/  MOV R8, RZ ;  /* 0x000000ff00087202 */ /* 0x000fc60000000f00 */
[----:B------:R-:W-:-:S04]  /*0b70*/  IMAD R2, R2, R3, RZ ;  /* 0x0000000302027224 */ /* 0x000fc800078e02ff */
[----:B------:R-:W-:-:S04]  /*0b80*/  IMAD.HI.U32 R9, R9, R2, R8 ;  /* 0x0000000209097227 */ /* 0x000fc800078e0008 */
[----:B------:R-:W-:-:S04]  /*0b90*/  IMAD.MOV.U32 R2, RZ, RZ, R0 ;  /* 0x000000ffff027224 */ /* 0x000fc800078e0000 */
[----:B------:R-:W-:-:S04]  /*0ba0*/  IMAD.HI.U32 R4, R9, R2, RZ ;  /* 0x0000000209047227 */ /* 0x000fc800078e00ff */
[----:B---3--:R-:W-:Y:S01]  /*0bb0*/  IMAD.WIDE.U32 R8, R170, UR4, RZ ;  /* 0x00000004aa087c25 */ /* 0x008fe2000f8e00ff */
[----:B------:R-:W-:-:S03]  /*0bc0*/  IADD3 R0, PT, PT, -R4, RZ, RZ ;  /* 0x000000ff04007210 */ /* 0x000fc60007ffe1ff */
[----:B------:R-:W-:Y:S01]  /*0bd0*/  IMAD R175, R170, UR5, R9 ;  /* 0x00000005aaaf7c24 */ /* 0x000fe2000f8e0209 */
[----:B------:R-:W2:Y:S01]  /*0be0*/  LDCU.64 UR4, c[0x0][0x3a8] ;  /* 0x00007500ff0477ac */ /* 0x000ea20008000a00 */
[----:B------:R-:W-:-:S05]  /*0bf0*/  IMAD R0, R3, R0, R2 ;  /* 0x0000000003007224 */ /* 0x000fca00078e0202 */
[----:B------:R-:W-:-:S13]  /*0c00*/  ISETP.GT.U32.AND P3, PT, R3, R0, PT ;  /* 0x000000000300720c */ /* 0x000fda0003f64070 */
[----:B------:R-:W-:Y:S01]  /*0c10*/  @!P3 IMAD.IADD R0, R0, 0x1, -R3 ;  /* 0x000000010000b824 */ /* 0x000fe200078e0a03 */
[----:B------:R-:W-:Y:S02]  /*0c20*/  @!P3 IADD3 R4, PT, PT, R4, 0x1, RZ ;  /* 0x000000010404b810 */ /* 0x000fe40007ffe0ff */
[----:B------:R-:W-:Y:S02]  /*0c30*/  ISETP.NE.AND P3, PT, R5, RZ, PT ;  /* 0x000000ff0500720c */ /* 0x000fe40003f65270 */
[----:B------:R-:W-:Y:S02]  /*0c40*/  ISETP.GE.U32.AND P0, PT, R0, R3, PT ;  /* 0x000000030000720c */ /* 0x000fe40003f06070 */
[----:B------:R-:W-:-:S04]  /*0c50*/  LOP3.LUT R0, R6, R5, RZ, 0x3c, !PT ;  /* 0x0000000506007212 */ /* 0x000fc800078e3cff */
[----:B------:R-:W-:-:S07]  /*0c60*/  ISETP.GE.AND P1, PT, R0, RZ, PT ;  /* 0x000000ff0000720c */ /* 0x000fce0003f26270 */
[----:B------:R-:W-:Y:S01]  /*0c70*/  @P0 VIADD R4, R4, 0x1 ;  /* 0x0000000104040836 */ /* 0x000fe20000000000 */
[----:B------:R-:W-:-:S04]  /*0c80*/  LEA R174, P0, R8, UR12, 0x2 ;  /* 0x0000000c08ae7c11 */ /* 0x000fc8000f8010ff */
[----:B------:R-:W-:Y:S02]  /*0c90*/  MOV R3, R4 ;  /* 0x0000000400037202 */ /* 0x000fe40000000f00 */
[----:B------:R-:W-:Y:S02]  /*0ca0*/  LEA.HI.X R175, R8, UR13, R175, 0x2, P0 ;  /* 0x0000000d08af7c11 */ /* 0x000fe400080f14af */
[----:B------:R-:W3:Y:S01]  /*0cb0*/  LDC R8, c[0x0][0x3e8] ;  /* 0x0000fa00ff087b82 */ /* 0x000ee20000000800 */
[----:B------:R-:W-:Y:S01]  /*0cc0*/  @!P1 IMAD.MOV R3, RZ, RZ, -R3 ;  /* 0x000000ffff039224 */ /* 0x000fe200078e0a03 */
[----:B------:R-:W-:-:S05]  /*0cd0*/  @!P3 LOP3.LUT R3, RZ, R5, RZ, 0x33, !PT ;  /* 0x00000005ff03b212 */ /* 0x000fca00078e33ff */
[----:B-1----:R-:W-:-:S06]  /*0ce0*/  IMAD.WIDE R10, R3, 0x4, R174 ;  /* 0x00000004030a7825 */ /* 0x002fcc00078e02ae */
[----:B------:R-:W2:Y:S01]  /*0cf0*/  LDG.E R10, desc[UR6][R10.64] ;  /* 0x000000060a0a7981 */ /* 0x000ea2000c1e1900 */
[----:B------:R-:W-:-:S04]  /*0d00*/  IMAD.MOV R3, RZ, RZ, -R3 ;  /* 0x000000ffff037224 */ /* 0x000fc800078e0a03 */
[----:B------:R-:W-:Y:S01]  /*0d10*/  IMAD R6, R5, R3, R6 ;  /* 0x0000000305067224 */ /* 0x000fe200078e0206 */
[----:B----4-:R-:W-:Y:S02]  /*0d20*/  MOV R5, UR15 ;  /* 0x0000000f00057c02 */ /* 0x010fe40008000f00 */
[----:B---3--:R-:W-:-:S04]  /*0d30*/  IABS R2, R8 ;  /* 0x0000000800027213 */ /* 0x008fc80000000000 */
[----:B------:R-:W1:Y:S08]  /*0d40*/  I2F.RP R7, R2 ;  /* 0x0000000200077306 */ /* 0x000e700000209400 */
[----:B-1----:R-:W1:Y:S02]  /*0d50*/  MUFU.RCP R14, R7 ;  /* 0x00000007000e7308 */ /* 0x002e640000001000 */
[----:B-1----:R-:W-:-:S06]  /*0d60*/  IADD3 R14, PT, PT, R14, 0xffffffe, RZ ;  /* 0x0ffffffe0e0e7810 */ /* 0x002fcc0007ffe0ff */
[----:B------:R-:W1:Y:S02]  /*0d70*/  F2I.FTZ.U32.TRUNC.NTZ R15, R14 ;  /* 0x0000000e000f7305 */ /* 0x000e64000021f000 */
[----:B-1----:R-:W-:Y:S01]  /*0d80*/  IMAD.MOV R0, RZ, RZ, -R15 ;  /* 0x000000ffff007224 */ /* 0x002fe200078e0a0f */
[----:B------:R-:W-:-:S03]  /*0d90*/  MOV R14, RZ ;  /* 0x000000ff000e7202 */ /* 0x000fc60000000f00 */
[----:B------:R-:W-:Y:S01]  /*0da0*/  IMAD R4, R0, R2, RZ ;  /* 0x0000000200047224 */ /* 0x000fe200078e02ff */
[----:B------:R-:W-:-:S03]  /*0db0*/  IABS R0, R169 ;  /* 0x000000a900007213 */ /* 0x000fc60000000000 */
[----:B------:R-:W-:-:S04]  /*0dc0*/  IMAD.HI.U32 R15, R15, R4, R14 ;  /* 0x000000040f0f7227 */ /* 0x000fc800078e000e */
[----:B------:R-:W-:-:S04]  /*0dd0*/  IMAD.MOV.U32 R4, RZ, RZ, R0 ;  /* 0x000000ffff047224 */ /* 0x000fc800078e0000 */
[----:B------:R-:W-:-:S05]  /*0de0*/  IMAD.HI.U32 R0, R15, R4, RZ ;  /* 0x000000040f007227 */ /* 0x000fca00078e00ff */
[----:B------:R-:W-:-:S05]  /*0df0*/  IADD3 R7, PT, PT, -R0, RZ, RZ ;  /* 0x000000ff00077210 */ /* 0x000fca0007ffe1ff */
[----:B------:R-:W-:Y:S02]  /*0e00*/  IMAD R9, R2, R7, R4 ;  /* 0x0000000702097224 */ /* 0x000fe400078e0204 */
[----:B------:R-:W-:-:S03]  /*0e10*/  IMAD.U32 R4, RZ, RZ, UR14 ;  /* 0x0000000eff047e24 */ /* 0x000fc6000f8e00ff */
[----:B------:R-:W-:-:S13]  /*0e20*/  ISETP.GT.U32.AND P0, PT, R2, R9, PT ;  /* 0x000000090200720c */ /* 0x000fda0003f04070 */
[----:B------:R-:W-:Y:S01]  /*0e30*/  @!P0 IMAD.IADD R9, R9, 0x1, -R2 ;  /* 0x0000000109098824 */ /* 0x000fe200078e0a02 */
[----:B------:R-:W-:-:S04]  /*0e40*/  @!P0 IADD3 R0, PT, PT, R0, 0x1, RZ ;  /* 0x0000000100008810 */ /* 0x000fc80007ffe0ff */
[----:B------:R-:W-:Y:S02]  /*0e50*/  ISETP.GE.U32.AND P1, PT, R9, R2, PT ;  /* 0x000000020900720c */ /* 0x000fe40003f26070 */
[----:B------:R-:W-:-:S04]  /*0e60*/  LOP3.LUT R2, R169, R8, RZ, 0x3c, !PT ;  /* 0x00000008a9027212 */ /* 0x000fc800078e3cff */
[----:B------:R-:W-:-:S07]  /*0e70*/  ISETP.GE.AND P0, PT, R2, RZ, PT ;  /* 0x000000ff0200720c */ /* 0x000fce0003f06270 */
[----:B------:R-:W-:Y:S01]  /*0e80*/  @P1 VIADD R0, R0, 0x1 ;  /* 0x0000000100001836 */ /* 0x000fe20000000000 */
[----:B------:R-:W-:Y:S02]  /*0e90*/  ISETP.NE.AND P1, PT, R8, RZ, PT ;  /* 0x000000ff0800720c */ /* 0x000fe40003f25270 */
[----:B------:R-:W-:Y:S02]  /*0ea0*/  LOP3.LUT R8, RZ, R8, RZ, 0x33, !PT ;  /* 0x00000008ff087212 */ /* 0x000fe400078e33ff */
[----:B--2---:R-:W-:Y:S01]  /*0eb0*/  SHF.R.S32.HI R7, RZ, 0x1f, R10 ;  /* 0x0000001fff077819 */ /* 0x004fe2000001140a */
[----:B------:R-:W-:-:S04]  /*0ec0*/  IMAD.WIDE.U32 R18, R10, UR8, RZ ;  /* 0x000000080a127c25 */ /* 0x000fc8000f8e00ff */
[C---:B------:R-:W-:Y:S02]  /*0ed0*/  IMAD R9, R7.reuse, UR8, RZ ;  /* 0x0000000807097c24 */ /* 0x040fe4000f8e02ff */
[----:B------:R-:W-:Y:S02]  /*0ee0*/  IMAD R7, R7, UR4, RZ ;  /* 0x0000000407077c24 */ /* 0x000fe4000f8e02ff */
[C---:B------:R-:W-:Y:S01]  /*0ef0*/  IMAD R16, R10.reuse, UR9, R9 ;  /* 0x000000090a107c24 */ /* 0x040fe2000f8e0209 */
[----:B------:R-:W1:Y:S01]  /*0f00*/  LDCU.128 UR8, c[0x0][0x3d0] ;  /* 0x00007a00ff0877ac */ /* 0x000e620008000c00 */
[C---:B------:R-:W-:Y:S01]  /*0f10*/  IMAD R14, R10.reuse, UR5, R7 ;  /* 0x000000050a0e7c24 */ /* 0x040fe2000f8e0207 */
[----:B------:R-:W-:Y:S01]  /*0f20*/  SHF.R.S32.HI R7, RZ, 0x1f, R6 ;  /* 0x0000001fff077819 */ /* 0x000fe20000011406 */
[----:B------:R-:W-:Y:S01]  /*0f30*/  IMAD.WIDE.U32 R10, R10, UR4, RZ ;  /* 0x000000040a0a7c25 */ /* 0x000fe2000f8e00ff */
[----:B------:R-:W2:Y:S01]  /*0f40*/  LDCU.64 UR4, c[0x0][0x3c0] ;  /* 0x00007800ff0477ac */ /* 0x000ea20008000a00 */
[----:B------:R-:W-:-:S02]  /*0f50*/  IADD3 R17, PT, PT, R19, R16, RZ ;  /* 0x0000001013117210 */ /* 0x000fc40007ffe0ff */
[----:B------:R-:W-:Y:S01]  /*0f60*/  MOV R16, R18 ;  /* 0x0000001200107202 */ /* 0x000fe20000000f00 */
[----:B------:R-:W-:Y:S01]  /*0f70*/  IMAD R9, R7, R4, RZ ;  /* 0x0000000407097224 */ /* 0x000fe200078e02ff */
[----:B------:R-:W-:Y:S02]  /*0f80*/  IADD3 R15, PT, PT, R11, R14, RZ ;  /* 0x0000000e0b0f7210 */ /* 0x000fe40007ffe0ff */
[----:B------:R-:W-:Y:S01]  /*0f90*/  MOV R11, R0 ;  /* 0x00000000000b7202 */ /* 0x000fe20000000f00 */
[C---:B------:R-:W-:Y:S01]  /*0fa0*/  IMAD R9, R6.reuse, R5, R9 ;  /* 0x0000000506097224 */ /* 0x040fe200078e0209 */
[----:B------:R-:W-:Y:S01]  /*0fb0*/  MOV R14, R10 ;  /* 0x0000000a000e7202 */ /* 0x000fe20000000f00 */
[----:B------:R-:W-:Y:S01]  /*0fc0*/  IMAD.WIDE.U32 R16, R6, R4, R16 ;  /* 0x0000000406107225 */ /* 0x000fe200078e0010 */
[----:B------:R-:W-:-:S03]  /*0fd0*/  @!P0 IADD3 R11, PT, PT, -R11, RZ, RZ ;  /* 0x000000ff0b0b8210 */ /* 0x000fc60007ffe1ff */
[----:B------:R-:W-:Y:S01]  /*0fe0*/  IMAD.IADD R17, R17, 0x1, R9 ;  /* 0x0000000111117824 */ /* 0x000fe200078e0209 */
[----:B------:R-:W-:Y:S01]  /*0ff0*/  SEL R10, R8, R11, !P1 ;  /* 0x0000000b080a7207 */ /* 0x000fe20004800000 */
[----:B--2---:R-:W-:Y:S01]  /*1000*/  IMAD.U32 R2, RZ, RZ, UR4 ;  /* 0x00000004ff027e24 */ /* 0x004fe2000f8e00ff */
[----:B------:R-:W-:-:S03]  /*1010*/  MOV R3, UR5 ;  /* 0x0000000500037c02 */ /* 0x000fc60008000f00 */
[----:B-1----:R-:W-:-:S04]  /*1020*/  IMAD.WIDE.U32 R16, R10, UR8, R16 ;  /* 0x000000080a107c25 */ /* 0x002fc8000f8e0010 */
[-C--:B------:R-:W-:Y:S02]  /*1030*/  IMAD R7, R7, R2.reuse, RZ ;  /* 0x0000000207077224 */ /* 0x080fe400078e02ff */
[----:B------:R-:W-:-:S04]  /*1040*/  IMAD.WIDE.U32 R14, R6, R2, R14 ;  /* 0x00000002060e7225 */ /* 0x000fc800078e000e */
[----:B------:R-:W-:Y:S01]  /*1050*/  IMAD R7, R6, R3, R7 ;  /* 0x0000000306077224 */ /* 0x000fe200078e0207 */
[----:B------:R-:W-:-:S04]  /*1060*/  SHF.R.S32.HI R6, RZ, 0x1f, R10 ;  /* 0x0000001fff067819 */ /* 0x000fc8000001140a */
[----:B------:R-:W-:Y:S01]  /*1070*/  IADD3 R15, PT, PT, R15, R7, RZ ;  /* 0x000000070f0f7210 */ /* 0x000fe20007ffe0ff */
[C---:B------:R-:W-:Y:S02]  /*1080*/  IMAD R7, R6.reuse, UR8, RZ ;  /* 0x0000000806077c24 */ /* 0x040fe4000f8e02ff */
[----:B------:R-:W-:Y:S02]  /*1090*/  IMAD R9, R6, UR10, RZ ;  /* 0x0000000a06097c24 */ /* 0x000fe4000f8e02ff */
[C---:B------:R-:W-:Y:S02]  /*10a0*/  IMAD R7, R10.reuse, UR9, R7 ;  /* 0x000000090a077c24 */ /* 0x040fe4000f8e0207 */
[C---:B------:R-:W-:Y:S02]  /*10b0*/  IMAD R9, R10.reuse, UR11, R9 ;  /* 0x0000000b0a097c24 */ /* 0x040fe4000f8e0209 */
[----:B------:R-:W-:Y:S01]  /*10c0*/  IMAD.WIDE.U32 R10, R10, UR10, R14 ;  /* 0x0000000a0a0a7c25 */ /* 0x000fe2000f8e000e */
[----:B------:R-:W-:-:S03]  /*10d0*/  IADD3 R6, PT, PT, R17, R7, RZ ;  /* 0x0000000711067210 */ /* 0x000fc60007ffe0ff */
[----:B------:R-:W-:Y:S01]  /*10e0*/  IMAD.MOV.U32 R14, RZ, RZ, R16 ;  /* 0x000000ffff0e7224 */ /* 0x000fe200078e0010 */
[----:B------:R-:W-:Y:S02]  /*10f0*/  IADD3 R9, PT, PT, R11, R9, RZ ;  /* 0x000000090b097210 */ /* 0x000fe40007ffe0ff */
[----:B------:R-:W-:Y:S01]  /*1100*/  MOV R16, R10 ;  /* 0x0000000a00107202 */ /* 0x000fe20000000f00 */
[----:B------:R-:W-:Y:S06]  /*1110*/  BRA `(.L_x_565) ;  /* 0x0000000400587947 */ /* 0x000fec0003800000 */
.L_x_564:
        /* <DEDUP_REMOVED lines=15> */
.L_x_566:
[----:B------:R-:W3:Y:S01]  /*1210*/  LDC.64 R4, c[0x0][0x3b8] ;  /* 0x0000ee00ff047b82 */ /* 0x000ee20000000a00 */
[----:B--2---:R-:W-:-:S05]  /*1220*/  IADD3 R2, PT, PT, R0, R7, RZ ;  /* 0x0000000700027210 */ /* 0x004fca0007ffe0ff */
[C---:B---3--:R-:W-:Y:S02]  /*1230*/  IMAD R15, R2.reuse, R5, RZ ;  /* 0x00000005020f7224 */ /* 0x048fe400078e02ff */
[----:B------:R-:W-:-:S05]  /*1240*/  IMAD.WIDE.U32 R2, R2, R4, RZ ;  /* 0x0000000402027225 */ /* 0x000fca00078e00ff */
[----:B------:R-:W-:Y:S02]  /*1250*/  IADD3 R15, PT, PT, R3, R15, RZ ;  /* 0x0000000f030f7210 */ /* 0x000fe40007ffe0ff */
[----:B------:R-:W-:Y:S02]  /*1260*/  MOV R14, R2 ;  /* 0x00000002000e7202 */ /* 0x000fe40000000f00 */
.L_x_567:
[----:B------:R-:W-:Y:S05]  /*1270*/  @P0 BRA `(.L_x_568) ;  /* 0x0000000000340947 */ /* 0x000fea0003800000 */
[----:B------:R-:W2:Y:S01]  /*1280*/  LDC.64 R2, c[0x0][0x3c0] ;  /* 0x0000f000ff027b82 */ /* 0x000ea20000000a00 */
[----:B------:R-:W3:Y:S01]  /*1290*/  LDCU.64 UR4, c[0x0][0x3a8] ;  /* 0x00007500ff0477ac */ /* 0x000ee20008000a00 */
[----:B------:R-:W-:-:S05]  /*12a0*/  SHF.R.S32.HI R7, RZ, 0x1f, R0 ;  /* 0x0000001fff077819 */ /* 0x000fca0000011400 */
[-C--:B--2---:R-:W-:Y:S01]  /*12b0*/  IMAD R8, R7, R2.reuse, RZ ;  /* 0x0000000207087224 */ /* 0x084fe200078e02ff */
[----:B-----5:R-:W-:Y:S01]  /*12c0*/  SHF.R.S32.HI R7, RZ, 0x1f, R6 ;  /* 0x0000001fff077819 */ /* 0x020fe20000011406 */
[----:B-1----:R-:W-:-:S04]  /*12d0*/  IMAD.WIDE.U32 R10, R0, R2, RZ ;  /* 0x00000002000a7225 */ /* 0x002fc800078e00ff */
[----:B------:R-:W-:Y:S02]  /*12e0*/  IMAD R8, R0, R3, R8 ;  /* 0x0000000300087224 */ /* 0x000fe400078e0208 */
[----:B---3--:R-:W-:-:S03]  /*12f0*/  IMAD R7, R7, UR4, RZ ;  /* 0x0000000407077c24 */ /* 0x008fc6000f8e02ff */
[----:B------:R-:W-:Y:S01]  /*1300*/  IADD3 R11, PT, PT, R11, R8, RZ ;  /* 0x000000080b0b7210 */ /* 0x000fe20007ffe0ff */
[C---:B------:R-:W-:Y:S02]  /*1310*/  IMAD R7, R6.reuse, UR5, R7 ;  /* 0x0000000506077c24 */ /* 0x040fe4000f8e0207 */
[----:B------:R-:W-:-:S05]  /*1320*/  IMAD.WIDE.U32 R16, R6, UR4, R10 ;  /* 0x0000000406107c25 */ /* 0x000fca000f8e000a */
[----:B------:R-:W-:Y:S01]  /*1330*/  IADD3 R17, PT, PT, R17, R7, RZ ;  /* 0x0000000711117210 */ /* 0x000fe20007ffe0ff */
[----:B------:R-:W-:Y:S06]  /*1340*/  BRA `(.L_x_569) ;  /* 0x0000000000187947 */ /* 0x000fec0003800000 */
.L_x_568:
[----:B------:R-:W2:Y:S01]  /*1350*/  LDC.64 R2, c[0x0][0x3c0] ;  /* 0x0000f000ff027b82 */ /* 0x000ea20000000a00 */
[----:B------:R-:W-:-:S05]  /*1360*/  IADD3 R0, PT, PT, R0, R7, RZ ;  /* 0x0000000700007210 */ /* 0x000fca0007ffe0ff */
[C---:B--2---:R-:W-:Y:S02]  /*1370*/  IMAD R17, R0.reuse, R3, RZ ;  /* 0x0000000300117224 */ /* 0x044fe400078e02ff */
[----:B-----5:R-:W-:-:S05]  /*1380*/  IMAD.WIDE.U32 R6, R0, R2, RZ ;  /* 0x0000000200067225 */ /* 0x020fca00078e00ff */
[----:B------:R-:W-:Y:S02]  /*1390*/  IADD3 R17, PT, PT, R7, R17, RZ ;  /* 0x0000001107117210 */ /* 0x000fe40007ffe0ff */
[----:B------:R-:W-:-:S07]  /*13a0*/  MOV R16, R6 ;  /* 0x0000000600107202 */ /* 0x000fce0000000f00 */
.L_x_569:
[----:B------:R-:W2:Y:S01]  /*13b0*/  LDC R8, c[0x0][0x3e8] ;  /* 0x0000fa00ff087b82 */ /* 0x000ea20000000800 */
[----:B-1----:R-:W-:Y:S02]  /*13c0*/  MOV R10, RZ ;  /* 0x000000ff000a7202 */ /* 0x002fe40000000f00 */
[----:B------:R-:W-:Y:S02]  /*13d0*/  CS2R R174, SRZ ;  /* 0x0000000000ae7805 */ /* 0x000fe4000001ff00 */
[----:B--2---:R-:W-:-:S04]  /*13e0*/  IABS R6, R8 ;  /* 0x0000000800067213 */ /* 0x004fc80000000000 */
[----:B------:R-:W1:Y:S08]  /*13f0*/  I2F.RP R12, R6 ;  /* 0x00000006000c7306 */ /* 0x000e700000209400 */
[----:B-1----:R-:W1:Y:S02]  /*1400*/  MUFU.RCP R11, R12 ;  /* 0x0000000c000b7308 */ /* 0x002e640000001000 */
[----:B-1----:R-:W-:-:S06]  /*1410*/  IADD3 R11, PT, PT, R11, 0xffffffe, RZ ;  /* 0x0ffffffe0b0b7810 */ /* 0x002fcc0007ffe0ff */
[----:B------:R-:W1:Y:S02]  /*1420*/  F2I.FTZ.U32.TRUNC.NTZ R11, R11 ;  /* 0x0000000b000b7305 */ /* 0x000e64000021f000 */
[----:B-1----:R-:W-:-:S04]  /*1430*/  IMAD.MOV R0, RZ, RZ, -R11 ;  /* 0x000000ffff007224 */ /* 0x002fc800078e0a0b */
[----:B------:R-:W-:Y:S01]  /*1440*/  IMAD R7, R0, R6, RZ ;  /* 0x0000000600077224 */ /* 0x000fe200078e02ff */
[----:B------:R-:W-:-:S03]  /*1450*/  IABS R0, R169 ;  /* 0x000000a900007213 */ /* 0x000fc60000000000 */
[----:B------:R-:W-:-:S04]  /*1460*/  IMAD.HI.U32 R10, R11, R7, R10 ;  /* 0x000000070b0a7227 */ /* 0x000fc800078e000a */
[----:B------:R-:W-:-:S04]  /*1470*/  IMAD.MOV.U32 R9, RZ, RZ, R0 ;  /* 0x000000ffff097224 */ /* 0x000fc800078e0000 */
[----:B------:R-:W-:Y:S02]  /*1480*/  IMAD.HI.U32 R0, R10, R9, RZ ;  /* 0x000000090a007227 */ /* 0x000fe400078e00ff */
[----:B------:R-:W1:Y:S03]  /*1490*/  LDC.64 R10, c[0x0][0x3d8] ;  /* 0x0000f600ff0a7b82 */ /* 0x000e660000000a00 */
[----:B------:R-:W-:-:S05]  /*14a0*/  IADD3 R7, PT, PT, -R0, RZ, RZ ;  /* 0x000000ff00077210 */ /* 0x000fca0007ffe1ff */
[----:B------:R-:W-:Y:S01]  /*14b0*/  IMAD R7, R6, R7, R9 ;  /* 0x0000000706077224 */ /* 0x000fe200078e0209 */
[----:B------:R-:W-:-:S04]  /*14c0*/  LEA R9, R56, 0xffffff80, 0x7 ;  /* 0xffffff8038097811 */ /* 0x000fc800078e38ff */
[----:B------:R-:W-:Y:S01]  /*14d0*/  ISETP.GT.U32.AND P0, PT, R6, R7, PT ;  /* 0x000000070600720c */ /* 0x000fe20003f04070 */
[----:B------:R-:W-:-:S04]  /*14e0*/  IMAD.WIDE.U32 R16, R9, R2, R16 ;  /* 0x0000000209107225 */ /* 0x000fc800078e0010 */
[----:B------:R-:W-:-:S08]  /*14f0*/  IMAD R17, R9, R3, R17 ;  /* 0x0000000309117224 */ /* 0x000fd000078e0211 */
[----:B------:R-:W-:Y:S01]  /*1500*/  @!P0 IMAD.IADD R7, R7, 0x1, -R6 ;  /* 0x0000000107078824 */ /* 0x000fe200078e0a06 */
[----:B------:R-:W-:-:S04]  /*1510*/  @!P0 IADD3 R0, PT, PT, R0, 0x1, RZ ;  /* 0x0000000100008810 */ /* 0x000fc80007ffe0ff */
[----:B------:R-:W-:Y:S02]  /*1520*/  ISETP.GE.U32.AND P1, PT, R7, R6, PT ;  /* 0x000000060700720c */ /* 0x000fe40003f26070 */
[----:B------:R-:W-:-:S04]  /*1530*/  LOP3.LUT R6, R169, R8, RZ, 0x3c, !PT ;  /* 0x00000008a9067212 */ /* 0x000fc800078e3cff */
[----:B------:R-:W-:Y:S02]  /*1540*/  ISETP.GE.AND P0, PT, R6, RZ, PT ;  /* 0x000000ff0600720c */ /* 0x000fe40003f06270 */
[----:B------:R-:W2:Y:S05]  /*1550*/  LDC.64 R6, c[0x0][0x3d0] ;  /* 0x0000f400ff067b82 */ /* 0x000eaa0000000a00 */
[----:B------:R-:W-:Y:S01]  /*1560*/  @P1 VIADD R0, R0, 0x1 ;  /* 0x0000000100001836 */ /* 0x000fe20000000000 */
[----:B------:R-:W-:Y:S02]  /*1570*/  ISETP.NE.AND P1, PT, R8, RZ, PT ;  /* 0x000000ff0800720c */ /* 0x000fe40003f25270 */
[----:B------:R-:W-:-:S02]  /*1580*/  LOP3.LUT R8, RZ, R8, RZ, 0x33, !PT ;  /* 0x00000008ff087212 */ /* 0x000fc400078e33ff */
[----:B------:R-:W-:-:S04]  /*1590*/  MOV R19, R0 ;  /* 0x0000000000137202 */ /* 0x000fc80000000f00 */
[----:B------:R-:W-:-:S04]  /*15a0*/  @!P0 IADD3 R19, PT, PT, -R19, RZ, RZ ;  /* 0x000000ff13138210 */ /* 0x000fc80007ffe1ff */
[----:B------:R-:W-:Y:S01]  /*15b0*/  SEL R12, R8, R19, !P1 ;  /* 0x00000013080c7207 */ /* 0x000fe20004800000 */
[----:B------:R-:W-:-:S03]  /*15c0*/  IMAD.WIDE.U32 R18, R9, R4, R14 ;  /* 0x0000000409127225 */ /* 0x000fc600078e000e */
[----:B------:R-:W-:Y:S01]  /*15d0*/  SHF.R.S32.HI R15, RZ, 0x1f, R12 ;  /* 0x0000001fff0f7819 */ /* 0x000fe2000001140c */
[----:B------:R-:W-:Y:S02]  /*15e0*/  IMAD R19, R9, R5, R19 ;  /* 0x0000000509137224 */ /* 0x000fe400078e0213 */
[----:B-1----:R-:W-:-:S04]  /*15f0*/  IMAD.WIDE.U32 R16, R12, R10, R16 ;  /* 0x0000000a0c107225 */ /* 0x002fc800078e0010 */
[C---:B------:R-:W-:Y:S02]  /*1600*/  IMAD R9, R15.reuse, R10, RZ ;  /* 0x0000000a0f097224 */ /* 0x040fe400078e02ff */
[-C--:B--2---:R-:W-:Y:S02]  /*1610*/  IMAD R15, R15, R6.reuse, RZ ;  /* 0x000000060f0f7224 */ /* 0x084fe400078e02ff */
[----:B------:R-:W-:-:S04]  /*1620*/  IMAD.WIDE.U32 R18, R12, R6, R18 ;  /* 0x000000060c127225 */ /* 0x000fc800078e0012 */
[C---:B------:R-:W-:Y:S01]  /*1630*/  IMAD R7, R12.reuse, R7, R15 ;  /* 0x000000070c077224 */ /* 0x040fe200078e020f */
[----:B------:R-:W-:Y:S01]  /*1640*/  MOV R14, R18 ;  /* 0x00000012000e7202 */ /* 0x000fe20000000f00 */
[----:B------:R-:W-:-:S03]  /*1650*/  IMAD R9, R12, R11, R9 ;  /* 0x0000000b0c097224 */ /* 0x000fc600078e0209 */
[----:B------:R-:W-:Y:S01]  /*1660*/  IADD3 R6, PT, PT, R19, R7, RZ ;  /* 0x0000000713067210 */ /* 0x000fe20007ffe0ff */
[----:B------:R-:W-:-:S07]  /*1670*/  IMAD.IADD R9, R17, 0x1, R9 ;  /* 0x0000000111097824 */ /* 0x000fce00078e0209 */
.L_x_565:
[----:B------:R-:W-:Y:S01]  /*1680*/  IMAD.MOV.U32 R7, RZ, RZ, RZ ;  /* 0x000000ffff077224 */ /* 0x000fe200078e00ff */
[----:B------:R-:W1:Y:S01]  /*1690*/  LDC.64 R108, c[0x0][0x3b0] ;  /* 0x0000ec00ff6c7b82 */ /* 0x000e620000000a00 */
[----:B------:R-:W-:Y:S01]  /*16a0*/  IMAD.SHL.U32 R74, R122, 0x8, RZ ;  /* 0x000000087a4a7824 */ /* 0x000fe200078e00ff */
[----:B------:R-:W2:Y:S03]  /*16b0*/  LDCU.64 UR4, c[0x0][0x3c8] ;  /* 0x00007900ff0477ac */ /* 0x000ea60008000a00 */
[----:B------:R3:W5:Y:S01]  /*16c0*/  @P2 LDG.E R7, desc[UR6][R112.64] ;  /* 0x0000000670072981 */ /* 0x000762000c1e1900 */
[----:B------:R-:W-:Y:S01]  /*16d0*/  ISETP.NE.AND P2, PT, R168, -0x1, PT ;  /* 0xffffffffa800780c */ /* 0x000fe20003f45270 */
[----:B------:R-:W4:Y:S01]  /*16e0*/  LDCU.64 UR8, c[0x0][0x388] ;  /* 0x00007100ff0877ac */ /* 0x000f220008000a00 */
[----:B------:R-:W-:Y:S01]  /*16f0*/  LOP3.LUT R118, R74, 0x18, RZ, 0xc0, !PT ;  /* 0x000000184a767812 */ /* 0x000fe200078ec0ff */
[----:B------:R-:W-:Y:S01]  /*1700*/  IMAD.SHL.U32 R64, R2, 0x20, RZ ;  /* 0x0000002002407824 */ /* 0x000fe200078e00ff */
[----:B------:R-:W-:Y:S01]  /*1710*/  SHF.R.U32.HI R110, RZ, 0x2, R122 ;  /* 0x00000002ff6e7819 */ /* 0x000fe2000001167a */
[----:B------:R-:W-:Y:S01]  /*1720*/  IMAD.SHL.U32 R69, R122, 0x4, RZ ;  /* 0x000000047a457824 */ /* 0x000fe200078e00ff */
[C---:B------:R-:W-:Y:S01]  /*1730*/  IADD3 R14, P4, PT, R118.reuse, R14, RZ ;  /* 0x0000000e760e7210 */ /* 0x040fe20007f9e0ff */
[----:B------:R-:W-:Y:S01]  /*1740*/  IMAD.MOV.U32 R111, RZ, RZ, RZ ;  /* 0x000000ffff6f7224 */ /* 0x000fe200078e00ff */
[----:B------:R-:W-:Y:S01]  /*1750*/  IADD3 R16, P3, PT, R118, R16, RZ ;  /* 0x0000001076107210 */ /* 0x000fe20007f7e0ff */
[----:B------:R-:W-:Y:S01]  /*1760*/  IMAD.SHL.U32 R45, R56, 0x80, RZ ;  /* 0x00000080382d7824 */ /* 0x000fe200078e00ff */
[----:B------:R-:W-:Y:S01]  /*1770*/  SHF.R.S32.HI R75, RZ, 0x1f, R62 ;  /* 0x0000001fff4b7819 */ /* 0x000fe2000001143e */
[----:B------:R-:W-:Y:S01]  /*1780*/  IMAD.X R15, RZ, RZ, R6, P4 ;  /* 0x000000ffff0f7224 */ /* 0x000fe200020e0606 */
[----:B------:R-:W-:Y:S01]  /*1790*/  SHF.L.U64.HI R63, R2, 0x5, R3 ;  /* 0x00000005023f7819 */ /* 0x000fe20000010203 */
[----:B------:R-:W2:Y:S01]  /*17a0*/  @!P2 LDC.64 R10, c[0x0][0x398] ;  /* 0x0000e600ff0aab82 */ /* 0x000ea20000000a00 */
[----:B------:R-:W-:Y:S01]  /*17b0*/  IMAD.X R17, RZ, RZ, R9, P3 ;  /* 0x000000ffff117224 */ /* 0x000fe200018e0609 */
[----:B------:R-:W-:Y:S01]  /*17c0*/  LEA.HI R75, R75, R62, RZ, 0x7 ;  /* 0x0000003e4b4b7211 */ /* 0x000fe200078f38ff */
[----:B------:R-:W-:Y:S01]  /*17d0*/  IMAD.WIDE.U32 R12, R13, 0x40, R110 ;  /* 0x000000400d0c7825 */ /* 0x000fe200078e006e */
[----:B------:R-:W-:-:S02]  /*17e0*/  SHF.R.U32.HI R72, RZ, 0x1, R122 ;  /* 0x00000001ff487819 */ /* 0x000fc4000001167a */
[----:B------:R-:W-:Y:S01]  /*17f0*/  SHF.R.S32.HI R75, RZ, 0x7, R75 ;  /* 0x00000007ff4b7819 */ /* 0x000fe2000001144b */
[-C--:B-1----:R-:W-:Y:S01]  /*1800*/  @P2 IMAD.WIDE.U32 R18, R168, R108.reuse, RZ ;  /* 0x0000006ca8122225 */ /* 0x082fe200078e00ff */
[----:B------:R-:W1:Y:S01]  /*1810*/  LDC R6, c[0x0][0x450] ;  /* 0x00011400ff067b82 */ /* 0x000e620000000800 */
[----:B------:R-:W-:Y:S02]  /*1820*/  SHF.L.U64.HI R66, R4, 0x5, R5 ;  /* 0x0000000504427819 */ /* 0x000fe40000010205 */
[----:B------:R-:W-:Y:S01]  /*1830*/  IMAD R9, R13, R108, RZ ;  /* 0x0000006c0d097224 */ /* 0x000fe200078e02ff */
[----:B------:R-:W-:Y:S01]  /*1840*/  LOP3.LUT R97, R74, 0x20, RZ, 0xc0, !PT ;  /* 0x000000204a617812 */ /* 0x000fe200078ec0ff */
[----:B------:R-:W-:Y:S01]  /*1850*/  IMAD.SHL.U32 R65, R4, 0x20, RZ ;  /* 0x0000002004417824 */ /* 0x000fe200078e00ff */
[----:B------:R-:W-:Y:S01]  /*1860*/  LOP3.LUT R117, R118, 0x20, RZ, 0xfc, !PT ;  /* 0x0000002076757812 */ /* 0x000fe200078efcff */
[----:B------:R-:W-:Y:S01]  /*1870*/  IMAD R9, R12, R109, R9 ;  /* 0x0000006d0c097224 */ /* 0x000fe200078e0209 */
[----:B------:R-:W-:Y:S01]  /*1880*/  LOP3.LUT R116, R118, 0x40, RZ, 0xfc, !PT ;  /* 0x0000004076747812 */ /* 0x000fe200078efcff */
[----:B------:R-:W-:-:S02]  /*1890*/  VIADD R58, R45, 0xffffff80 ;  /* 0xffffff802d3a7836 */ /* 0x000fc40000000000 */
[----:B--2---:R-:W-:-:S04]  /*18a0*/  @!P2 IMAD.WIDE.U32 R20, R170, R10, RZ ;  /* 0x0000000aaa14a225 */ /* 0x004fc800078e00ff */
[----:B------:R-:W-:Y:S01]  /*18b0*/  @!P2 IMAD.MOV.U32 R10, RZ, RZ, R20 ;  /* 0x000000ffff0aa224 */ /* 0x000fe200078e0014 */
[----:B------:R-:W-:Y:S01]  /*18c0*/  @P2 MOV R10, R18 ;  /* 0x00000012000a2202 */ /* 0x000fe20000000f00 */
[----:B------:R-:W-:Y:S02]  /*18d0*/  @!P2 IMAD R11, R170, R11, R21 ;  /* 0x0000000baa0ba224 */ /* 0x000fe400078e0215 */
[----:B------:R-:W-:Y:S01]  /*18e0*/  @P2 IMAD R11, R168, R109, R19 ;  /* 0x0000006da80b2224 */ /* 0x000fe200078e0213 */
[----:B------:R-:W-:Y:S01]  /*18f0*/  IADD3 R10, P2, PT, R118, R10, RZ ;  /* 0x0000000a760a7210 */ /* 0x000fe20007f5e0ff */
[----:B------:R-:W-:Y:S01]  /*1900*/  IMAD.WIDE.U32 R18, R110, R4, R14 ;  /* 0x000000046e127225 */ /* 0x000fe200078e000e */
[----:B-1----:R-:W-:-:S03]  /*1910*/  LEA.HI R71, R6, R6, RZ, 0x1 ;  /* 0x0000000606477211 */ /* 0x002fc600078f08ff */
[----:B------:R-:W-:Y:S01]  /*1920*/  IMAD.X R11, RZ, RZ, R11, P2 ;  /* 0x000000ffff0b7224 */ /* 0x000fe200010e060b */
[----:B------:R-:W-:Y:S01]  /*1930*/  SHF.L.U32 R78, R18, 0x1, RZ ;  /* 0x00000001124e7819 */ /* 0x000fe200000006ff */
[----:B------:R-:W-:Y:S01]  /*1940*/  IMAD R79, R110, R5, R19 ;  /* 0x000000056e4f7224 */ /* 0x000fe200078e0213 */
[----:B------:R-:W-:Y:S01]  /*1950*/  SHF.R.S32.HI R71, RZ, 0x1, R71 ;  /* 0x00000001ff477819 */ /* 0x000fe20000011447 */
[C---:B------:R-:W-:Y:S01]  /*1960*/  IMAD.WIDE.U32 R10, R169.reuse, UR4, R10 ;  /* 0x00000004a90a7c25 */ /* 0x040fe2000f8e000a */
[----:B----4-:R-:W-:Y:S02]  /*1970*/  IADD3 R78, P2, PT, R78, UR8, RZ ;  /* 0x000000084e4e7c10 */ /* 0x010fe4000ff5e0ff */
[----:B------:R-:W-:Y:S01]  /*1980*/  SHF.L.U64.HI R79, R18, 0x1, R79 ;  /* 0x00000001124f7819 */ /* 0x000fe2000001024f */
[----:B------:R-:W-:Y:S01]  /*1990*/  IMAD R11, R169, UR5, R11 ;  /* 0x00000005a90b7c24 */ /* 0x000fe2000f8e020b */
[----:B------:R-:W1:Y:S01]  /*19a0*/  LDCU.64 UR4, c[0x0][0x390] ;  /* 0x00007200ff0477ac */ /* 0x000e620008000a00 */
[----:B------:R-:W-:Y:S01]  /*19b0*/  IMAD.WIDE.U32 R14, R110, R2, R16 ;  /* 0x000000026e0e7225 */ /* 0x000fe200078e0010 */
[----:B------:R-:W-:-:S02]  /*19c0*/  SHF.L.U32 R2, R122, 0x5, RZ ;  /* 0x000000057a027819 */ /* 0x000fc400000006ff */
[----:B------:R-:W-:Y:S01]  /*19d0*/  IADD3.X R79, PT, PT, R79, UR9, RZ, P2, !PT ;  /* 0x000000094f4f7c10 */ /* 0x000fe200097fe4ff */
[----:B------:R-:W-:Y:S01]  /*19e0*/  IMAD R77, R110, R3, R15 ;  /* 0x000000036e4d7224 */ /* 0x000fe200078e020f */
[----:B------:R-:W-:Y:S01]  /*19f0*/  LOP3.LUT R2, R2, 0xc0, RZ, 0xc0, !PT ;  /* 0x000000c002027812 */ /* 0x000fe200078ec0ff */
[----:B------:R-:W-:Y:S02]  /*1a00*/  IMAD.SHL.U32 R76, R14, 0x2, RZ ;  /* 0x000000020e4c7824 */ /* 0x000fe400078e00ff */
[----:B------:R-:W-:Y:S01]  /*1a10*/  IMAD.WIDE.U32 R108, R12, R108, R10 ;  /* 0x0000006c0c6c7225 */ /* 0x000fe200078e000a */
[----:B------:R-:W-:Y:S02]  /*1a20*/  SHF.L.U64.HI R77, R14, 0x1, R77 ;  /* 0x000000010e4d7819 */ /* 0x000fe4000001024d */
[----:B------:R-:W-:Y:S01]  /*1a30*/  LOP3.LUT R61, R2, 0x18, R69, 0xf8, !PT ;  /* 0x00000018023d7812 */ /* 0x000fe200078ef845 */
[----:B------:R-:W-:Y:S01]  /*1a40*/  IMAD.MOV.U32 R164, RZ, RZ, R78 ;  /* 0x000000ffffa47224 */ /* 0x000fe200078e004e */
[----:B------:R-:W-:Y:S01]  /*1a50*/  LOP3.LUT R69, R69, 0xc, RZ, 0xc0, !PT ;  /* 0x0000000c45457812 */ /* 0x000fe200078ec0ff */
[----:B------:R-:W-:Y:S01]  /*1a60*/  IMAD.MOV.U32 R165, RZ, RZ, R79 ;  /* 0x000000ffffa57224 */ /* 0x000fe200078e004f */
[----:B------:R-:W-:Y:S01]  /*1a70*/  LOP3.LUT R57, R61, 0x8, R72, 0x78, !PT ;  /* 0x000000083d397812 */ /* 0x000fe200078e7848 */
[----:B------:R-:W-:Y:S01]  /*1a80*/  IMAD.IADD R60, R109, 0x1, R9 ;  /* 0x000000016d3c7824 */ /* 0x000fe200078e0209 */
[----:B-1----:R-:W-:Y:S01]  /*1a90*/  IADD3 R76, P2, PT, R76, UR4, RZ ;  /* 0x000000044c4c7c10 */ /* 0x002fe2000ff5e0ff */
[----:B------:R-:W-:-:S03]  /*1aa0*/  IMAD R70, R110, R71, R69 ;  /* 0x000000476e467224 */ /* 0x000fc600078e0245 */
[----:B------:R-:W-:Y:S01]  /*1ab0*/  IADD3.X R77, PT, PT, R77, UR5, RZ, P2, !PT ;  /* 0x000000054d4d7c10 */ /* 0x000fe200097fe4ff */
[----:B------:R-:W-:Y:S01]  /*1ac0*/  IMAD.MOV.U32 R167, RZ, RZ, R76 ;  /* 0x000000ffffa77224 */ /* 0x000fe200078e004c */
[----:B------:R-:W-:Y:S02]  /*1ad0*/  ISETP.GE.AND P2, PT, R75, R56, PT ;  /* 0x000000384b00720c */ /* 0x000fe40003f46270 */
[----:B------:R-:W-:Y:S02]  /*1ae0*/  IADD3 R69, PT, PT, R69, R70, RZ ;  /* 0x0000004645457210 */ /* 0x000fe40007ffe0ff */
[----:B------:R-:W-:Y:S02]  /*1af0*/  SHF.R.S32.HI R68, RZ, 0x1f, R70 ;  /* 0x0000001fff447819 */ /* 0x000fe40000011446 */
[----:B------:R-:W-:Y:S02]  /*1b00*/  SHF.R.S32.HI R67, RZ, 0x1f, R69 ;  /* 0x0000001fff437819 */ /* 0x000fe40000011445 */
[----:B------:R-:W-:-:S05]  /*1b10*/  MOV R166, R77 ;  /* 0x0000004d00a67202 */ /* 0x000fca0000000f00 */
[----:B---3--:R-:W-:Y:S05]  /*1b20*/  @P2 BRA `(.L_x_570) ;  /* 0x0000008000e82947 */ /* 0x008fea0003800000 */
[----:B------:R-:W1:Y:S01]  /*1b30*/  LDC.64 R2, c[0x0][0x4a0] ;  /* 0x00012800ff027b82 */ /* 0x000e620000000a00 */
[----:B------:R-:W2:Y:S01]  /*1b40*/  LDCU.128 UR16, c[0x0][0x4b0] ;  /* 0x00009600ff1077ac */ /* 0x000ea20008000c00 */
[----:B------:R-:W-:Y:S01]  /*1b50*/  IMAD.MOV.U32 R119, RZ, RZ, RZ ;  /* 0x000000ffff777224 */ /* 0x000fe200078e00ff */
[----:B------:R-:W-:Y:S01]  /*1b60*/  VIMNMX R75, PT, PT, RZ, R75, !PT ;  /* 0x0000004bff4b7248 */ /* 0x000fe20007fe0100 */
[----:B------:R-:W-:Y:S01]  /*1b70*/  @!P0 IMAD.MOV R0, RZ, RZ, -R0 ;  /* 0x000000ffff008224 */ /* 0x000fe200078e0a00 */
[----:B------:R-:W3:Y:S01]  /*1b80*/  LDCU.128 UR12, c[0x0][0x4c0] ;  /* 0x00009800ff0c77ac */ /* 0x000ee20008000c00 */
[----:B-----5:R-:W-:Y:S01]  /*1b90*/  IMAD.IADD R46, R58, 0x1, R7 ;  /* 0x000000013a2e7824 */ /* 0x020fe200078e0207 */
[----:B------:R-:W-:Y:S01]  /*1ba0*/  IADD3 R73, PT, PT, R110, 0x20, RZ ;  /* 0x000000206e497810 */ /* 0x000fe20007ffe0ff */
[----:B------:R-:W4:Y:S01]  /*1bb0*/  LDC.64 R92, c[0x0][0x4a8] ;  /* 0x00012a00ff5c7b82 */ /* 0x000f220000000a00 */
[----:B------:R-:W-:Y:S01]  /*1bc0*/  SEL R8, R8, R0, !P1 ;  /* 0x0000000008087207 */ /* 0x000fe20004800000 */
[----:B------:R-:W2:Y:S01]  /*1bd0*/  LDCU.128 UR8, c[0x0][0x490] ;  /* 0x00009200ff0877ac */ /* 0x000ea20008000c00 */
[----:B------:R-:W-:Y:S01]  /*1be0*/  IMAD R46, R46, R71, RZ ;  /* 0x000000472e2e7224 */ /* 0x000fe200078e02ff */
[C---:B------:R-:W-:Y:S01]  /*1bf0*/  IADD3 R103, PT, PT, R110.reuse, 0x60, RZ ;  /* 0x000000606e677810 */ /* 0x040fe20007ffe0ff */
[C---:B------:R-:W-:Y:S01]  /*1c00*/  IMAD.SHL.U32 R107, R71.reuse, 0x20, RZ ;  /* 0x00000020476b7824 */ /* 0x040fe200078e00ff */
[----:B------:R-:W3:Y:S01]  /*1c10*/  LDCU.64 UR4, c[0x0][0x488] ;  /* 0x00009100ff0477ac */ /* 0x000ee20008000a00 */
[C---:B------:R-:W-:Y:S01]  /*1c20*/  IMAD R101, R71.reuse, 0x60, RZ ;  /* 0x0000006047657824 */ /* 0x040fe200078e02ff */
[----:B------:R-:W-:Y:S01]  /*1c30*/  MOV R96, R58 ;  /* 0x0000003a00607202 */ /* 0x000fe20000000f00 */
[----:B------:R-:W-:Y:S01]  /*1c40*/  IMAD.SHL.U32 R99, R71, 0x40, RZ ;  /* 0x0000004047637824 */ /* 0x000fe200078e00ff */
[----:B------:R-:W-:Y:S01]  /*1c50*/  UMOV UR20, URZ ;  /* 0x000000ff00147c82 */ /* 0x000fe20008000000 */
[----:B------:R-:W-:Y:S01]  /*1c60*/  VIADD R105, R110, 0x40 ;  /* 0x000000406e697836 */ /* 0x000fe20000000000 */
[----:B------:R-:W-:Y:S01]  /*1c70*/  SHF.R.S32.HI R88, RZ, 0x1f, R101 ;  /* 0x0000001fff587819 */ /* 0x000fe20000011465 */
[C---:B------:R-:W-:Y:S01]  /*1c80*/  IMAD R100, R56.reuse, -0x80, R62 ;  /* 0xffffff8038647824 */ /* 0x040fe200078e023e */
[----:B------:R-:W-:Y:S01]  /*1c90*/  SHF.R.S32.HI R90, RZ, 0x1f, R99 ;  /* 0x0000001fff5a7819 */ /* 0x000fe20000011463 */
[----:B------:R-:W-:-:S02]  /*1ca0*/  IMAD R98, R56, -0x80, R59 ;  /* 0xffffff8038627824 */ /* 0x000fc400078e023b */
[----:B-1----:R-:W-:Y:S01]  /*1cb0*/  IMAD.WIDE.U32 R4, R170, R2, R118 ;  /* 0x00000002aa047225 */ /* 0x002fe200078e0076 */
[----:B------:R-:W-:-:S03]  /*1cc0*/  IADD3 R2, P0, PT, -R62, R110, RZ ;  /* 0x0000006e3e027210 */ /* 0x000fc60007f1e1ff */
[C---:B------:R-:W-:Y:S01]  /*1cd0*/  IMAD R5, R170.reuse, R3, R5 ;  /* 0x00000003aa057224 */ /* 0x040fe200078e0205 */
[----:B------:R-:W-:Y:S01]  /*1ce0*/  SHF.R.S32.HI R3, RZ, 0x1f, R8 ;  /* 0x0000001fff037819 */ /* 0x000fe20000011408 */
[----:B--2---:R-:W-:Y:S01]  /*1cf0*/  IMAD.WIDE.U32 R12, R170, UR10, R118 ;  /* 0x0000000aaa0c7c25 */ /* 0x004fe2000f8e0076 */
[----:B----4-:R-:W-:-:S03]  /*1d00*/  SHF.L.U32 R89, R92, 0x7, RZ ;  /* 0x000000075c597819 */ /* 0x010fc600000006ff */
[----:B------:R-:W-:-:S04]  /*1d10*/  IMAD.WIDE.U32 R10, R58, UR16, R4 ;  /* 0x000000103a0a7c25 */ /* 0x000fc8000f8e0004 */
[----:B------:R-:W-:Y:S02]  /*1d20*/  IMAD R11, R58, UR17, R11 ;  /* 0x000000113a0b7c24 */ /* 0x000fe4000f8e020b */
[----:B---3--:R-:W-:Y:S02]  /*1d30*/  IMAD R5, R3, UR12, RZ ;  /* 0x0000000c03057c24 */ /* 0x008fe4000f8e02ff */
[----:B------:R-:W-:-:S04]  /*1d40*/  IMAD.WIDE.U32 R10, R8, UR12, R10 ;  /* 0x0000000c080a7c25 */ /* 0x000fc8000f8e000a */
[----:B------:R-:W-:Y:S01]  /*1d50*/  IMAD R4, R8, UR13, R5 ;  /* 0x0000000d08047c24 */ /* 0x000fe2000f8e0205 */
[----:B------:R-:W1:Y:S01]  /*1d60*/  LDCU.64 UR12, c[0x0][0x4e0] ;  /* 0x00009c00ff0c77ac */ /* 0x000e620008000a00 */
[----:B------:R-:W-:Y:S02]  /*1d70*/  IMAD R3, R3, UR18, RZ ;  /* 0x0000001203037c24 */ /* 0x000fe4000f8e02ff */
[----:B------:R-:W-:Y:S01]  /*1d80*/  IMAD R13, R170, UR11, R13 ;  /* 0x0000000baa0d7c24 */ /* 0x000fe2000f8e020d */
[----:B------:R-:W-:Y:S01]  /*1d90*/  IADD3 R5, PT, PT, R11, R4, RZ ;  /* 0x000000040b057210 */ /* 0x000fe20007ffe0ff */
[----:B------:R-:W-:Y:S01]  /*1da0*/  IMAD R6, R8, UR19, R3 ;  /* 0x0000001308067c24 */ /* 0x000fe2000f8e0203 */
[----:B------:R-:W-:Y:S01]  /*1db0*/  SHF.R.S32.HI R11, RZ, 0x1f, R62 ;  /* 0x0000001fff0b7819 */ /* 0x000fe2000001143e */
[----:B------:R-:W2:Y:S01]  /*1dc0*/  LDCU.64 UR10, c[0x0][0x4d0] ;  /* 0x00009a00ff0a77ac */ /* 0x000ea20008000a00 */
[----:B------:R-:W-:Y:S01]  /*1dd0*/  SHF.R.S32.HI R3, RZ, 0x1f, R46 ;  /* 0x0000001fff037819 */ /* 0x000fe2000001142e */
[----:B------:R-:W-:Y:S01]  /*1de0*/  IMAD.WIDE.U32 R12, R58, R92, R12 ;  /* 0x0000005c3a0c7225 */ /* 0x000fe200078e000c */
[----:B------:R-:W-:Y:S01]  /*1df0*/  IADD3.X R11, PT, PT, RZ, ~R11, RZ, P0, !PT ;  /* 0x8000000bff0b7210 */ /* 0x000fe200007fe4ff */
[----:B------:R-:W3:Y:S01]  /*1e00*/  LDCU.U8 UR19, c[0x0][0x533] ;  /* 0x0000a660ff1377ac */ /* 0x000ee20008000000 */
[----:B------:R-:W-:Y:S01]  /*1e10*/  IADD3 R82, P0, PT, R46, R69, RZ ;  /* 0x000000452e527210 */ /* 0x000fe20007f1e0ff */
[----:B------:R-:W-:Y:S01]  /*1e20*/  IMAD R13, R58, R93, R13 ;  /* 0x0000005d3a0d7224 */ /* 0x000fe200078e020d */
[----:B------:R-:W-:Y:S01]  /*1e30*/  IADD3 R46, P1, PT, R46, R70, RZ ;  /* 0x000000462e2e7210 */ /* 0x000fe20007f3e0ff */
[----:B------:R-:W-:-:S02]  /*1e40*/  IMAD R81, R11, UR16, RZ ;  /* 0x000000100b517c24 */ /* 0x000fc4000f8e02ff */
[C---:B------:R-:W-:Y:S02]  /*1e50*/  IMAD.X R83, R3.reuse, 0x1, R67, P0 ;  /* 0x0000000103537824 */ /* 0x040fe400000e0643 */
[----:B------:R-:W-:Y:S02]  /*1e60*/  IMAD.X R3, R3, 0x1, R68, P1 ;  /* 0x0000000103037824 */ /* 0x000fe400008e0644 */
[----:B------:R-:W-:Y:S01]  /*1e70*/  IMAD.WIDE.U32 R8, R8, UR18, R12 ;  /* 0x0000001208087c25 */ /* 0x000fe2000f8e000c */
[----:B------:R-:W-:Y:S01]  /*1e80*/  SHF.L.U64.HI R83, R82, 0x1, R83 ;  /* 0x0000000152537819 */ /* 0x000fe20000010253 */
[----:B------:R-:W-:Y:S01]  /*1e90*/  USHF.L.U32 UR18, UR16, 0x7, URZ ;  /* 0x0000000710127899 */ /* 0x000fe200080006ff */
[C---:B------:R-:W-:Y:S01]  /*1ea0*/  SHF.L.U64.HI R0, R46.reuse, 0x1, R3 ;  /* 0x000000012e007819 */ /* 0x040fe20000010203 */
[----:B------:R-:W-:Y:S01]  /*1eb0*/  IMAD.SHL.U32 R46, R46, 0x2, RZ ;  /* 0x000000022e2e7824 */ /* 0x000fe200078e00ff */
[----:B------:R-:W-:Y:S01]  /*1ec0*/  IADD3 R7, PT, PT, R9, R6, RZ ;  /* 0x0000000609077210 */ /* 0x000fe20007ffe0ff */
[----:B------:R-:W-:Y:S01]  /*1ed0*/  IMAD R81, R2, UR17, R81 ;  /* 0x0000001102517c24 */ /* 0x000fe2000f8e0251 */
[----:B------:R-:W4:Y:S01]  /*1ee0*/  LDCU UR17, c[0x0][0x450] ;  /* 0x00008a00ff1177ac */ /* 0x000f220008000800 */
[----:B------:R-:W-:Y:S01]  /*1ef0*/  IMAD.MOV.U32 R4, RZ, RZ, R10 ;  /* 0x000000ffff047224 */ /* 0x000fe200078e000a */
[----:B------:R-:W-:Y:S01]  /*1f00*/  IADD3 R12, P0, PT, R46, UR14, RZ ;  /* 0x0000000e2e0c7c10 */ /* 0x000fe2000ff1e0ff */
[----:B------:R-:W-:Y:S01]  /*1f10*/  IMAD R11, R11, R92, RZ ;  /* 0x0000005c0b0b7224 */ /* 0x000fe200078e02ff */
[----:B------:R-:W-:Y:S01]  /*1f20*/  MOV R6, R8 ;  /* 0x0000000800067202 */ /* 0x000fe20000000f00 */
[----:B------:R-:W-:Y:S01]  /*1f30*/  IMAD.SHL.U32 R82, R82, 0x2, RZ ;  /* 0x0000000252527824 */ /* 0x000fe200078e00ff */
[----:B------:R-:W-:Y:S01]  /*1f40*/  IADD3.X R13, PT, PT, R0, UR15, RZ, P0, !PT ;  /* 0x0000000f000d7c10 */ /* 0x000fe200087fe4ff */
[----:B------:R-:W-:Y:S01]  /*1f50*/  IMAD.WIDE.U32 R4, R2, UR16, R4 ;  /* 0x0000001002047c25 */ /* 0x000fe2000f8e0004 */
[----:B--2---:R-:W-:Y:S01]  /*1f60*/  IADD3 R46, P0, PT, R46, UR10, RZ ;  /* 0x0000000a2e2e7c10 */ /* 0x004fe2000ff1e0ff */
[----:B------:R-:W2:Y:S01]  /*1f70*/  LDCU UR16, c[0x0][0x440] ;  /* 0x00008800ff1077ac */ /* 0x000ea20008000800 */
[----:B------:R-:W-:Y:S01]  /*1f80*/  IADD3 R84, P1, PT, R82, UR14, RZ ;  /* 0x0000000e52547c10 */ /* 0x000fe2000ff3e0ff */
[----:B------:R-:W-:Y:S01]  /*1f90*/  IMAD R11, R2, R93, R11 ;  /* 0x0000005d020b7224 */ /* 0x000fe200078e020b */
[----:B------:R-:W-:Y:S01]  /*1fa0*/  IADD3.X R47, PT, PT, R0, UR11, RZ, P0, !PT ;  /* 0x0000000b002f7c10 */ /* 0x000fe200087fe4ff */
[----:B------:R-:W-:Y:S01]  /*1fb0*/  IMAD.WIDE.U32 R2, R2, R92, R6 ;  /* 0x0000005c02027225 */ /* 0x000fe200078e0006 */
[----:B------:R-:W-:Y:S01]  /*1fc0*/  IADD3 R0, P0, PT, RZ, -UR20, RZ ;  /* 0x80000014ff007c10 */ /* 0x000fe2000ff1e0ff */
[----:B---3--:R-:W-:Y:S01]  /*1fd0*/  UISETP.NE.AND UP0, UPT, UR19, URZ, UPT ;  /* 0x000000ff1300728c */ /* 0x008fe2000bf05270 */
[----:B------:R-:W-:Y:S01]  /*1fe0*/  IADD3.X R85, PT, PT, R83, UR15, RZ, P1, !PT ;  /* 0x0000000f53557c10 */ /* 0x000fe20008ffe4ff */
[----:B------:R-:W-:Y:S01]  /*1ff0*/  IMAD.IADD R81, R5, 0x1, R81 ;  /* 0x0000000105517824 */ /* 0x000fe200078e0251 */
[----:B------:R-:W-:Y:S01]  /*2000*/  IADD3 R11, PT, PT, R3, R11, RZ ;  /* 0x0000000b030b7210 */ /* 0x000fe20007ffe0ff */
[----:B------:R-:W-:Y:S01]  /*2010*/  IMAD.X R89, RZ, RZ, ~R89, P0 ;  /* 0x000000ffff597224 */ /* 0x000fe200000e0e59 */
[----:B------:R-:W-:Y:S01]  /*2020*/  IADD3.X R3, PT, PT, RZ, ~UR18, RZ, P0, !PT ;  /* 0x80000012ff037c10 */ /* 0x000fe200087fe4ff */
[----:B------:R-:W-:Y:S01]  /*2030*/  IMAD.SHL.U32 R95, R92, 0x20, RZ ;  /* 0x000000205c5f7824 */ /* 0x000fe200078e00ff */
[----:B------:R-:W-:Y:S01]  /*2040*/  LEA R80, P3, R4, UR8, 0x1 ;  /* 0x0000000804507c11 */ /* 0x000fe2000f8608ff */
[----:B------:R-:W-:Y:S01]  /*2050*/  IMAD.MOV.U32 R94, RZ, RZ, R56 ;  /* 0x000000ffff5e7224 */ /* 0x000fe200078e0038 */
[----:B------:R-:W-:Y:S01]  /*2060*/  LEA R10, P2, R2, UR4, 0x1 ;  /* 0x00000004020a7c11 */ /* 0x000fe2000f8408ff */
[----:B------:R-:W3:Y:S01]  /*2070*/  LDCU.64 UR14, c[0x0][0x3c0] ;  /* 0x00007800ff0e77ac */ /* 0x000ee20008000a00 */
[----:B------:R-:W-:-:S02]  /*2080*/  IADD3 R82, P1, PT, R82, UR10, RZ ;  /* 0x0000000a52527c10 */ /* 0x000fc4000ff3e0ff */
[----:B------:R-:W-:Y:S02]  /*2090*/  SHF.L.U64.HI R93, R92, 0x5, R93 ;  /* 0x000000055c5d7819 */ /* 0x000fe4000001025d */
[C---:B------:R-:W-:Y:S02]  /*20a0*/  SHF.R.S64 R91, R0.reuse, 0x1f, R89 ;  /* 0x0000001f005b7819 */ /* 0x040fe40000001059 */
[----:B------:R-:W-:Y:S02]  /*20b0*/  SHF.R.S32.HI R92, RZ, 0x1f, R107 ;  /* 0x0000001fff5c7819 */ /* 0x000fe4000001146b */
[----:B----4-:R-:W-:Y:S02]  /*20c0*/  MOV R9, UR17 ;  /* 0x0000001100097c02 */ /* 0x010fe40008000f00 */
[--C-:B------:R-:W-:Y:S02]  /*20d0*/  SHF.R.S64 R87, R0, 0x1f, R3.reuse ;  /* 0x0000001f00577819 */ /* 0x100fe40000001003 */
[----:B------:R-:W-:-:S02]  /*20e0*/  SHF.R.S32.HI R86, RZ, 0x1f, R3 ;  /* 0x0000001fff567819 */ /* 0x000fc40000011403 */
[----:B------:R-:W-:Y:S02]  /*20f0*/  SHF.R.S32.HI R89, RZ, 0x1f, R89 ;  /* 0x0000001fff597819 */ /* 0x000fe40000011459 */
[----:B------:R-:W-:Y:S02]  /*2100*/  LEA.HI.X R81, R4, UR9, R81, 0x1, P3 ;  /* 0x0000000904517c11 */ /* 0x000fe400098f0c51 */
[----:B------:R-:W-:Y:S01]  /*2110*/  LEA.HI.X R11, R2, UR5, R11, 0x1, P2 ;  /* 0x00000005020b7c11 */ /* 0x000fe200090f0c0b */
[----:B------:R-:W4:Y:S01]  /*2120*/  LDCU.64 UR4, c[0x0][0x3b8] ;  /* 0x00007700ff0477ac */ /* 0x000f220008000a00 */
[----:B------:R-:W-:Y:S01]  /*2130*/  IADD3.X R83, PT, PT, R83, UR11, RZ, P1, !PT ;  /* 0x0000000b53537c10 */ /* 0x000fe20008ffe4ff */
[----:B--23--:R-:W1:Y:S06]  /*2140*/  LDCU.128 UR8, c[0x0][0x3a0] ;  /* 0x00007400ff0877ac */ /* 0x00ce6c0008000c00 */
.L_x_638:
[----:B------:R-:W-:Y:S01]  /*2150*/  VIADD R98, R98, 0x80 ;  /* 0x0000008062627836 */ /* 0x000fe20000000000 */
[----:B------:R-:W-:Y:S01]  /*2160*/  BSSY.RECONVERGENT B0, `(.L_x_571) ;  /* 0x0000011000007945 */ /* 0x000fe20003800200 */
[----:B------:R-:W-:Y:S03]  /*2170*/  VIADD R100, R100, 0x80 ;  /* 0x0000008064647836 */ /* 0x000fe60000000000 */
[CC--:B------:R-:W-:Y:S02]  /*2180*/  ISETP.GE.AND P0, PT, R110.reuse, R98.reuse, PT ;  /* 0x000000626e00720c */ /* 0x0c0fe40003f06270 */
[----:B------:R-:W-:Y:S02]  /*2190*/  ISETP.GE.AND P5, PT, R73, R98, PT ;  /* 0x000000624900720c */ /* 0x000fe40003fa6270 */
[----:B------:R-:W-:Y:S02]  /*21a0*/  ISETP.GE.AND P0, PT, R110, R100, !P0 ;  /* 0x000000646e00720c */ /* 0x000fe40004706270 */
[----:B------:R-:W-:Y:S02]  /*21b0*/  ISETP.GE.AND P4, PT, R105, R98, PT ;  /* 0x000000626900720c */ /* 0x000fe40003f86270 */
[----:B------:R-:W-:Y:S09]  /*21c0*/  ISETP.GE.AND P5, PT, R73, R100, !P5 ;  /* 0x000000644900720c */ /* 0x000ff20006fa6270 */
[----:B------:R-:W-:Y:S05]  /*21d0*/  @!P0 BRA `(.L_x_572) ;  /* 0x0000000000248947 */ /* 0x000fea0003800000 */
[----:B------:R-:W-:Y:S02]  /*21e0*/  ISETP.GE.AND P1, PT, R118, UR16, PT ;  /* 0x0000001076007c0c */ /* 0x000fe4000bf26270 */
[----:B------:R-:W-:Y:S11]  /*21f0*/  ISETP.GE.AND P2, PT, R117, UR16, PT ;  /* 0x0000001075007c0c */ /* 0x000ff6000bf46270 */
[----:B------:R-:W2:Y:S04]  /*2200*/  @!P1 LDG.E.128 R20, desc[UR6][R80.64] ;  /* 0x0000000650149981 */ /* 0x000ea8000c1e1d00 */
[----:B--2---:R2:W-:Y:S01]  /*2210*/  @!P1 STG.E.128 desc[UR6][R76.64], R20 ;  /* 0x000000144c009986 */ /* 0x0045e2000c101d06 */
[----:B------:R-:W-:Y:S03]  /*2220*/  ISETP.GE.AND P1, PT, R116, UR16, PT ;  /* 0x0000001074007c0c */ /* 0x000fe6000bf26270 */
[----:B------:R-:W3:Y:S04]  /*2230*/  @!P2 LDG.E.128 R16, desc[UR6][R80.64+0x40] ;  /* 0x000040065010a981 */ /* 0x000ee8000c1e1d00 */
[----:B---3--:R2:W-:Y:S06]  /*2240*/  @!P2 STG.E.128 desc[UR6][R76.64+0x40], R16 ;  /* 0x000040104c00a986 */ /* 0x0085ec000c101d06 */
[----:B------:R-:W3:Y:S04]  /*2250*/  @!P1 LDG.E.128 R4, desc[UR6][R80.64+0x80] ;  /* 0x0000800650049981 */ /* 0x000ee8000c1e1d00 */
[----:B---3--:R2:W-:Y:S02]  /*2260*/  @!P1 STG.E.128 desc[UR6][R76.64+0x80], R4 ;  /* 0x000080044c009986 */ /* 0x0085e4000c101d06 */
.L_x_572:
[----:B-1--4-:R-:W-:Y:S05]  /*2270*/  BSYNC.RECONVERGENT B0 ;  /* 0x0000000000007941 */ /* 0x012fea0003800200 */
.L_x_571:
[----:B------:R-:W-:Y:S04]  /*2280*/  BSSY.RECONVERGENT B0, `(.L_x_573) ;  /* 0x0000010000007945 */ /* 0x000fe80003800200 */
[----:B------:R-:W-:Y:S05]  /*2290*/  @!P5 BRA `(.L_x_574) ;  /* 0x000000000038d947 */ /* 0x000fea0003800000 */
[----:B------:R-:W1:Y:S01]  /*22a0*/  LDC.64 R2, c[0x0][0x4b0] ;  /* 0x00012c00ff027b82 */ /* 0x000e620000000a00 */
[----:B------:R-:W-:Y:S02]  /*22b0*/  ISETP.GE.AND P2, PT, R118, UR16, PT ;  /* 0x0000001076007c0c */ /* 0x000fe4000bf46270 */
[C---:B------:R-:W-:Y:S04]  /*22c0*/  LEA R14, P3, R64.reuse, R76, 0x1 ;  /* 0x0000004c400e7211 */ /* 0x040fe800078608ff */
[----:B------:R-:W-:Y:S02]  /*22d0*/  LEA.HI.X R15, R64, R77, R63, 0x1, P3 ;  /* 0x0000004d400f7211 */ /* 0x000fe400018f0c3f */
[C---:B-1----:R-:W-:Y:S04]  /*22e0*/  LEA R24, P1, R2.reuse, R80, 0x6 ;  /* 0x0000005002187211 */ /* 0x042fe800078230ff */
[----:B------:R-:W-:Y:S02]  /*22f0*/  LEA.HI.X R25, R2, R81, R3, 0x6, P1 ;  /* 0x0000005102197211 */ /* 0x000fe400008f3403 */
[----:B------:R-:W-:Y:S03]  /*2300*/  ISETP.GE.AND P1, PT, R117, UR16, PT ;  /* 0x0000001075007c0c */ /* 0x000fe6000bf26270 */
[----:B--2---:R-:W2:Y:S04]  /*2310*/  @!P2 LDG.E.128 R20, desc[UR6][R24.64] ;  /* 0x000000061814a981 */ /* 0x004ea8000c1e1d00 */
[----:B--2---:R1:W-:Y:S01]  /*2320*/  @!P2 STG.E.128 desc[UR6][R14.64], R20 ;  /* 0x000000140e00a986 */ /* 0x0043e2000c101d06 */
[----:B------:R-:W-:Y:S05]  /*2330*/  ISETP.GE.AND P2, PT, R116, UR16, PT ;  /* 0x0000001074007c0c */ /* 0x000fea000bf46270 */
[----:B------:R-:W2:Y:S04]  /*2340*/  @!P1 LDG.E.128 R16, desc[UR6][R24.64+0x40] ;  /* 0x0000400618109981 */ /* 0x000ea8000c1e1d00 */
[----:B--2---:R1:W-:Y:S04]  /*2350*/  @!P1 STG.E.128 desc[UR6][R14.64+0x40], R16 ;  /* 0x000040100e009986 */ /* 0x0043e8000c101d06 */
[----:B------:R-:W2:Y:S04]  /*2360*/  @!P2 LDG.E.128 R4, desc[UR6][R24.64+0x80] ;  /* 0x000080061804a981 */ /* 0x000ea8000c1e1d00 */
[----:B--2---:R1:W-:Y:S02]  /*2370*/  @!P2 STG.E.128 desc[UR6][R14.64+0x80], R4 ;  /* 0x000080040e00a986 */ /* 0x0043e4000c101d06 */
.L_x_574:
[----:B------:R-:W-:Y:S05]  /*2380*/  BSYNC.RECONVERGENT B0 ;  /* 0x0000000000007941 */ /* 0x000fea0003800200 */
.L_x_573:
[----:B------:R-:W-:Y:S01]  /*2390*/  ISETP.GE.AND P4, PT, R105, R100, !P4 ;  /* 0x000000646900720c */ /* 0x000fe20006786270 */
[----:B------:R-:W-:Y:S01]  /*23a0*/  BSSY.RECONVERGENT B0, `(.L_x_575) ;  /* 0x0000013000007945 */ /* 0x000fe20003800200 */
[C---:B------:R-:W-:Y:S04]  /*23b0*/  ISETP.GE.AND P3, PT, R103.reuse, R98, PT ;  /* 0x000000626700720c */ /* 0x040fe80003f66270 */
[----:B------:R-:W-:Y:S07]  /*23c0*/  ISETP.GE.AND P3, PT, R103, R100, !P3 ;  /* 0x000000646700720c */ /* 0x000fee0005f66270 */
[----:B------:R-:W-:Y:S05]  /*23d0*/  @!P4 BRA `(.L_x_576) ;  /* 0x00000000003cc947 */ /* 0x000fea0003800000 */
[----:B------:R-:W3:Y:S01]  /*23e0*/  LDC.64 R2, c[0x0][0x4b0] ;  /* 0x00012c00ff027b82 */ /* 0x000ee20000000a00 */
[----:B------:R-:W-:Y:S02]  /*23f0*/  ISETP.GE.AND P2, PT, R118, UR16, PT ;  /* 0x0000001076007c0c */ /* 0x000fe4000bf46270 */
[C---:B---3--:R-:W-:Y:S04]  /*2400*/  LEA R24, P1, R2.reuse, R80, 0x7 ;  /* 0x0000005002187211 */ /* 0x048fe800078238ff */
[----:B------:R-:W-:Y:S02]  /*2410*/  LEA.HI.X R25, R2, R81, R3, 0x7, P1 ;  /* 0x0000005102197211 */ /* 0x000fe400008f3c03 */
[----:B------:R-:W3:Y:S01]  /*2420*/  LDC.64 R2, c[0x0][0x3c0] ;  /* 0x0000f000ff027b82 */ /* 0x000ee20000000a00 */
[----:B------:R-:W-:Y:S04]  /*2430*/  ISETP.GE.AND P1, PT, R117, UR16, PT ;  /* 0x0000001075007c0c */ /* 0x000fe8000bf26270 */
[----:B-12---:R-:W2:Y:S01]  /*2440*/  @!P2 LDG.E.128 R4, desc[UR6][R24.64] ;  /* 0x000000061804a981 */ /* 0x006ea2000c1e1d00 */
[C---:B---3--:R-:W-:Y:S04]  /*2450*/  LEA R14, P6, R2.reuse, R76, 0x7 ;  /* 0x0000004c020e7211 */ /* 0x048fe800078c38ff */
[----:B------:R-:W-:Y:S05]  /*2460*/  LEA.HI.X R15, R2, R77, R3, 0x7, P6 ;  /* 0x0000004d020f7211 */ /* 0x000fea00030f3c03 */
[----:B--2---:R3:W-:Y:S01]  /*2470*/  @!P2 STG.E.128 desc[UR6][R14.64], R4 ;  /* 0x000000040e00a986 */ /* 0x0047e2000c101d06 */
[----:B------:R-:W-:Y:S03]  /*2480*/  ISETP.GE.AND P2, PT, R116, UR16, PT ;  /* 0x0000001074007c0c */ /* 0x000fe6000bf46270 */
[----:B------:R-:W2:Y:S04]  /*2490*/  @!P1 LDG.E.128 R20, desc[UR6][R24.64+0x40] ;  /* 0x0000400618149981 */ /* 0x000ea8000c1e1d00 */
[----:B--2---:R3:W-:Y:S06]  /*24a0*/  @!P1 STG.E.128 desc[UR6][R14.64+0x40], R20 ;  /* 0x000040140e009986 */ /* 0x0047ec000c101d06 */
[----:B------:R-:W2:Y:S04]  /*24b0*/  @!P2 LDG.E.128 R16, desc[UR6][R24.64+0x80] ;  /* 0x000080061810a981 */ /* 0x000ea8000c1e1d00 */
[----:B--2---:R3:W-:Y:S02]  /*24c0*/  @!P2 STG.E.128 desc[UR6][R14.64+0x80], R16 ;  /* 0x000080100e00a986 */ /* 0x0047e4000c101d06 */
.L_x_576:
[----:B------:R-:W-:Y:S05]  /*24d0*/  BSYNC.RECONVERGENT B0 ;  /* 0x0000000000007941 */ /* 0x000fea0003800200 */
.L_x_575:
[----:B------:R-:W-:Y:S01]  /*24e0*/  ISETP.NE.AND P1, PT, R9, RZ, PT ;  /* 0x000000ff0900720c */ /* 0x000fe20003f25270 */
[----:B------:R-:W-:Y:S01]  /*24f0*/  BSSY.RECONVERGENT B0, `(.L_x_577) ;  /* 0x0000014000007945 */ /* 0x000fe20003800200 */
[----:B------:R-:W-:Y:S03]  /*2500*/  IADD3 R94, PT, PT, R94, -0x1, RZ ;  /* 0xffffffff5e5e7810 */ /* 0x000fe60007ffe0ff */
[----:B------:R-:W-:Y:S05]  /*2510*/  @!P3 BRA `(.L_x_578) ;  /* 0x000000000044b947 */ /* 0x000fea0003800000 */
[----:B------:R-:W1:Y:S01]  /*2520*/  LDC.64 R2, c[0x0][0x4b0] ;  /* 0x00012c00ff027b82 */ /* 0x000e620000000a00 */
[----:B------:R-:W-:Y:S02]  /*2530*/  ISETP.GE.AND P2, PT, R118, UR16, PT ;  /* 0x0000001076007c0c */ /* 0x000fe4000bf46270 */
[----:B------:R-:W-:Y:S01]  /*2540*/  ISETP.GE.AND P6, PT, R117, UR16, PT ;  /* 0x0000001075007c0c */ /* 0x000fe2000bfc6270 */
[----:B-1-3--:R-:W-:Y:S04]  /*2550*/  IMAD.WIDE.U32 R14, R2, 0xc0, R80 ;  /* 0x000000c0020e7825 */ /* 0x00afe800078e0050 */
[----:B------:R-:W-:Y:S05]  /*2560*/  IMAD R3, R3, 0xc0, RZ ;  /* 0x000000c003037824 */ /* 0x000fea00078e02ff */
[----:B------:R-:W-:Y:S02]  /*2570*/  IADD3 R15, PT, PT, R15, R3, RZ ;  /* 0x000000030f0f7210 */ /* 0x000fe40007ffe0ff */
[----:B------:R-:W1:Y:S03]  /*2580*/  LDC.64 R2, c[0x0][0x3c0] ;  /* 0x0000f000ff027b82 */ /* 0x000e660000000a00 */
[----:B--2---:R-:W2:Y:S01]  /*2590*/  @!P2 LDG.E.128 R4, desc[UR6][R14.64] ;  /* 0x000000060e04a981 */ /* 0x004ea2000c1e1d00 */
[----:B-1----:R-:W-:Y:S04]  /*25a0*/  IMAD.WIDE.U32 R24, R2, 0xc0, R76 ;  /* 0x000000c002187825 */ /* 0x002fe800078e004c */
[----:B------:R-:W-:Y:S05]  /*25b0*/  IMAD R3, R3, 0xc0, RZ ;  /* 0x000000c003037824 */ /* 0x000fea00078e02ff */
[----:B------:R-:W-:Y:S05]  /*25c0*/  IADD3 R25, PT, PT, R25, R3, RZ ;  /* 0x0000000319197210 */ /* 0x000fea0007ffe0ff */
[----:B--2---:R4:W-:Y:S01]  /*25d0*/  @!P2 STG.E.128 desc[UR6][R24.64], R4 ;  /* 0x000000041800a986 */ /* 0x0049e2000c101d06 */
[----:B------:R-:W-:Y:S03]  /*25e0*/  ISETP.GE.AND P2, PT, R116, UR16, PT ;  /* 0x0000001074007c0c */ /* 0x000fe6000bf46270 */
[----:B------:R-:W2:Y:S04]  /*25f0*/  @!P6 LDG.E.128 R20, desc[UR6][R14.64+0x40] ;  /* 0x000040060e14e981 */ /* 0x000ea8000c1e1d00 */
[----:B--2---:R4:W-:Y:S06]  /*2600*/  @!P6 STG.E.128 desc[UR6][R24.64+0x40], R20 ;  /* 0x000040141800e986 */ /* 0x0049ec000c101d06 */
[----:B------:R-:W2:Y:S04]  /*2610*/  @!P2 LDG.E.128 R16, desc[UR6][R14.64+0x80] ;  /* 0x000080060e10a981 */ /* 0x000ea8000c1e1d00 */
[----:B--2---:R4:W-:Y:S02]  /*2620*/  @!P2 STG.E.128 desc[UR6][R24.64+0x80], R16 ;  /* 0x000080101800a986 */ /* 0x0049e4000c101d06 */
.L_x_578:
[----:B------:R-:W-:Y:S05]  /*2630*/  BSYNC.RECONVERGENT B0 ;  /* 0x0000000000007941 */ /* 0x000fea0003800200 */
.L_x_577:
[----:B------:R-:W-:Y:S01]  /*2640*/  ISETP.GT.AND P2, PT, R94, R75, PT ;  /* 0x0000004b5e00720c */ /* 0x000fe20003f44270 */
[----:B------:R-:W-:Y:S01]  /*2650*/  BSSY.RECONVERGENT B2, `(.L_x_579) ;  /* 0x0000727000027945 */ /* 0x000fe20003800200 */
[----:B------:R-:W-:Y:S01]  /*2660*/  IMAD.MOV.U32 R102, RZ, RZ, R96 ;  /* 0x000000ffff667224 */ /* 0x000fe200078e0060 */
[----:B------:R-:W-:Y:S02]  /*2670*/  IADD3 R96, PT, PT, R96, -0x80, RZ ;  /* 0xffffff8060607810 */ /* 0x000fe40007ffe0ff */
[----:B------:R-:W-:Y:S05]  /*2680*/  @P1 BRA `(.L_x_580) ;  /* 0x0000000400101947 */ /* 0x000fea0003800000 */
[----:B------:R-:W-:Y:S04]  /*2690*/  BSSY.RECONVERGENT B0, `(.L_x_581) ;  /* 0x000000b000007945 */ /* 0x000fe80003800200 */
[----:B------:R-:W-:Y:S05]  /*26a0*/  @!P0 BRA `(.L_x_582) ;  /* 0x0000000000248947 */ /* 0x000fea0003800000 */
[----:B------:R-:W-:Y:S02]  /*26b0*/  ISETP.GE.AND P0, PT, R118, UR16, PT ;  /* 0x0000001076007c0c */ /* 0x000fe4000bf06270 */
[----:B------:R-:W-:Y:S11]  /*26c0*/  ISETP.GE.AND P1, PT, R117, UR16, PT ;  /* 0x0000001075007c0c */ /* 0x000ff6000bf26270 */
[----:B-1234-:R-:W2:Y:S04]  /*26d0*/  @!P0 LDG.E.128 R20, desc[UR6][R10.64] ;  /* 0x000000060a148981 */ /* 0x01eea8000c1e1d00 */
[----:B--2---:R1:W-:Y:S01]  /*26e0*/  @!P0 STG.E.128 desc[UR6][R78.64], R20 ;  /* 0x000000144e008986 */ /* 0x0043e2000c101d06 */
[----:B------:R-:W-:Y:S03]  /*26f0*/  ISETP.GE.AND P0, PT, R116, UR16, PT ;  /* 0x0000001074007c0c */ /* 0x000fe6000bf06270 */
[----:B------:R-:W2:Y:S04]  /*2700*/  @!P1 LDG.E.128 R16, desc[UR6][R10.64+0x40] ;  /* 0x000040060a109981 */ /* 0x000ea8000c1e1d00 */
[----:B--2---:R1:W-:Y:S06]  /*2710*/  @!P1 STG.E.128 desc[UR6][R78.64+0x40], R16 ;  /* 0x000040104e009986 */ /* 0x0043ec000c101d06 */
[----:B------:R-:W2:Y:S04]  /*2720*/  @!P0 LDG.E.128 R4, desc[UR6][R10.64+0x80] ;  /* 0x000080060a048981 */ /* 0x000ea8000c1e1d00 */
[----:B--2---:R1:W-:Y:S02]  /*2730*/  @!P0 STG.E.128 desc[UR6][R78.64+0x80], R4 ;  /* 0x000080044e008986 */ /* 0x0043e4000c101d06 */
.L_x_582:
[----:B------:R-:W-:Y:S05]  /*2740*/  BSYNC.RECONVERGENT B0 ;  /* 0x0000000000007941 */ /* 0x000fea0003800200 */
.L_x_581:
[----:B------:R-:W-:Y:S04]  /*2750*/  BSSY.RECONVERGENT B0, `(.L_x_583) ;  /* 0x000000f000007945 */ /* 0x000fe80003800200 */
[----:B------:R-:W-:Y:S05]  /*2760*/  @!P5 BRA `(.L_x_584) ;  /* 0x000000000034d947 */ /* 0x000fea0003800000 */
[----:B------:R-:W-:Y:S02]  /*2770*/  ISETP.GE.AND P1, PT, R118, UR16, PT ;  /* 0x0000001076007c0c */ /* 0x000fe4000bf26270 */
[----:B------:R-:W-:Y:S02]  /*2780*/  LEA R8, P0, R95, R10, 0x1 ;  /* 0x0000000a5f087211 */ /* 0x000fe400078008ff */
[----:B------:R-:W-:Y:S02]  /*2790*/  LEA R2, P5, R65, R78, 0x1 ;  /* 0x0000004e41027211 */ /* 0x000fe400078a08ff */
[----:B------:R-:W-:Y:S02]  /*27a0*/  LEA.HI.X R9, R95, R11, R93, 0x1, P0 ;  /* 0x0000000b5f097211 */ /* 0x000fe400000f0c5d */
[----:B------:R-:W-:Y:S02]  /*27b0*/  ISETP.GE.AND P0, PT, R117, UR16, PT ;  /* 0x0000001075007c0c */ /* 0x000fe4000bf06270 */
[----:B------:R-:W-:Y:S03]  /*27c0*/  LEA.HI.X R3, R65, R79, R66, 0x1, P5 ;  /* 0x0000004f41037211 */ /* 0x000fe600028f0c42 */
[----:B-1234-:R-:W2:Y:S04]  /*27d0*/  @!P1 LDG.E.128 R20, desc[UR6][R8.64] ;  /* 0x0000000608149981 */ /* 0x01eea8000c1e1d00 */
[----:B--2---:R1:W-:Y:S01]  /*27e0*/  @!P1 STG.E.128 desc[UR6][R2.64], R20 ;  /* 0x0000001402009986 */ /* 0x0043e2000c101d06 */
[----:B------:R-:W-:Y:S03]  /*27f0*/  ISETP.GE.AND P1, PT, R116, UR16, PT ;  /* 0x0000001074007c0c */ /* 0x000fe6000bf26270 */
[----:B------:R-:W2:Y:S04]  /*2800*/  @!P0 LDG.E.128 R16, desc[UR6][R8.64+0x40] ;  /* 0x0000400608108981 */ /* 0x000ea8000c1e1d00 */
[----:B--2---:R1:W-:Y:S06]  /*2810*/  @!P0 STG.E.128 desc[UR6][R2.64+0x40], R16 ;  /* 0x0000401002008986 */ /* 0x0043ec000c101d06 */
[----:B------:R-:W2:Y:S04]  /*2820*/  @!P1 LDG.E.128 R4, desc[UR6][R8.64+0x80] ;  /* 0x0000800608049981 */ /* 0x000ea8000c1e1d00 */
[----:B--2---:R1:W-:Y:S02]  /*2830*/  @!P1 STG.E.128 desc[UR6][R2.64+0x80], R4 ;  /* 0x0000800402009986 */ /* 0x0043e4000c101d06 */
.L_x_584:
[----:B------:R-:W-:Y:S05]  /*2840*/  BSYNC.RECONVERGENT B0 ;  /* 0x0000000000007941 */ /* 0x000fea0003800200 */
.L_x_583:
[----:B------:R-:W-:Y:S04]  /*2850*/  BSSY.RECONVERGENT B0, `(.L_x_585) ;  /* 0x0000011000007945 */ /* 0x000fe80003800200 */
[----:B------:R-:W-:Y:S05]  /*2860*/  @!P4 BRA `(.L_x_586) ;  /* 0x00000000003cc947 */ /* 0x000fea0003800000 */
[----:B-1----:R-:W3:Y:S01]  /*2870*/  LDC.64 R2, c[0x0][0x4a8] ;  /* 0x00012a00ff027b82 */ /* 0x002ee20000000a00 */
[----:B------:R-:W-:Y:S02]  /*2880*/  ISETP.GE.AND P1, PT, R118, UR16, PT ;  /* 0x0000001076007c0c */ /* 0x000fe4000bf26270 */
[C---:B---3--:R-:W-:Y:S04]  /*2890*/  LEA R14, P0, R2.reuse, R10, 0x7 ;  /* 0x0000000a020e7211 */ /* 0x048fe800078038ff */
[----:B------:R-:W-:Y:S02]  /*28a0*/  LEA.HI.X R15, R2, R11, R3, 0x7, P0 ;  /* 0x0000000b020f7211 */ /* 0x000fe400000f3c03 */
[----:B------:R-:W1:Y:S01]  /*28b0*/  LDC.64 R2, c[0x0][0x3b8] ;  /* 0x0000ee00ff027b82 */ /* 0x000e620000000a00 */
[----:B------:R-:W-:Y:S04]  /*28c0*/  ISETP.GE.AND P0, PT, R117, UR16, PT ;  /* 0x0000001075007c0c */ /* 0x000fe8000bf06270 */
[----:B--2-4-:R-:W2:Y:S01]  /*28d0*/  @!P1 LDG.E.128 R4, desc[UR6][R14.64] ;  /* 0x000000060e049981 */ /* 0x014ea2000c1e1d00 */
[C---:B-1----:R-:W-:Y:S04]  /*28e0*/  LEA R8, P4, R2.reuse, R78, 0x7 ;  /* 0x0000004e02087211 */ /* 0x042fe800078838ff */
[----:B------:R-:W-:Y:S05]  /*28f0*/  LEA.HI.X R9, R2, R79, R3, 0x7, P4 ;  /* 0x0000004f02097211 */ /* 0x000fea00020f3c03 */
[----:B--2---:R1:W-:Y:S01]  /*2900*/  @!P1 STG.E.128 desc[UR6][R8.64], R4 ;  /* 0x0000000408009986 */ /* 0x0043e2000c101d06 */
[----:B------:R-:W-:Y:S03]  /*2910*/  ISETP.GE.AND P1, PT, R116, UR16, PT ;  /* 0x0000001074007c0c */ /* 0x000fe6000bf26270 */
[----:B------:R-:W2:Y:S04]  /*2920*/  @!P0 LDG.E.128 R20, desc[UR6][R14.64+0x40] ;  /* 0x000040060e148981 */ /* 0x000ea8000c1e1d00 */
[----:B--2---:R1:W-:Y:S06]  /*2930*/  @!P0 STG.E.128 desc[UR6][R8.64+0x40], R20 ;  /* 0x0000401408008986 */ /* 0x0043ec000c101d06 */
[----:B------:R-:W2:Y:S04]  /*2940*/  @!P1 LDG.E.128 R16, desc[UR6][R14.64+0x80] ;  /* 0x000080060e109981 */ /* 0x000ea8000c1e1d00 */
[----:B--2---:R1:W-:Y:S02]  /*2950*/  @!P1 STG.E.128 desc[UR6][R8.64+0x80], R16 ;  /* 0x0000801008009986 */ /* 0x0043e4000c101d06 */
.L_x_586:
[----:B------:R-:W-:Y:S05]  /*2960*/  BSYNC.RECONVERGENT B0 ;  /* 0x0000000000007941 */ /* 0x000fea0003800200 */
.L_x_585:
[----:B-1----:R-:W-:Y:S01]  /*2970*/  MOV R9, RZ ;  /* 0x000000ff00097202 */ /* 0x002fe20000000f00 */
[----:B------:R-:W-:Y:S05]  /*2980*/  @!P3 BRA `(.L_x_587) ;  /* 0x0000006c00ccb947 */ /* 0x000fea0003800000 */
[----:B------:R-:W1:Y:S01]  /*2990*/  LDC.64 R2, c[0x0][0x4a8] ;  /* 0x00012a00ff027b82 */ /* 0x000e620000000a00 */
[----:B------:R-:W-:Y:S02]  /*29a0*/  ISETP.GE.AND P1, PT, R118, UR16, PT ;  /* 0x0000001076007c0c */ /* 0x000fe4000bf26270 */
[----:B------:R-:W-:Y:S01]  /*29b0*/  ISETP.GE.AND P0, PT, R117, UR16, PT ;  /* 0x0000001075007c0c */ /* 0x000fe2000bf06270 */
[----:B-1----:R-:W-:Y:S02]  /*29c0*/  IMAD R3, R3, 0xc0, RZ ;  /* 0x000000c003037824 */ /* 0x002fe400078e02ff */
[----:B---3--:R-:W-:Y:S05]  /*29d0*/  IMAD.WIDE.U32 R14, R2, 0xc0, R10 ;  /* 0x000000c0020e7825 */ /* 0x008fea00078e000a */
[----:B------:R-:W-:Y:S02]  /*29e0*/  IADD3 R15, PT, PT, R15, R3, RZ ;  /* 0x000000030f0f7210 */ /* 0x000fe40007ffe0ff */
[----:B------:R-:W1:Y:S03]  /*29f0*/  LDC.64 R2, c[0x0][0x3b8] ;  /* 0x0000ee00ff027b82 */ /* 0x000e660000000a00 */
[----:B--2-4-:R-:W2:Y:S01]  /*2a00*/  @!P1 LDG.E.128 R4, desc[UR6][R14.64] ;  /* 0x000000060e049981 */ /* 0x014ea2000c1e1d00 */
[----:B-1----:R-:W-:Y:S04]  /*2a10*/  IMAD.WIDE.U32 R20, R2, 0xc0, R78 ;  /* 0x000000c002147825 */ /* 0x002fe800078e004e */
[----:B------:R-:W-:Y:S05]  /*2a20*/  IMAD R3, R3, 0xc0, RZ ;  /* 0x000000c003037824 */ /* 0x000fea00078e02ff */
[----:B------:R-:W-:Y:S05]  /*2a30*/  IADD3 R21, PT, PT, R21, R3, RZ ;  /* 0x0000000315157210 */ /* 0x000fea0007ffe0ff */
[----:B--2---:R1:W-:Y:S05]  /*2a40*/  @!P1 STG.E.128 desc[UR6][R20.64], R4 ;  /* 0x0000000414009986 */ /* 0x0043ea000c101d06 */
[----:B------:R-:W2:Y:S05]  /*2a50*/  @!P0 LDG.E.128 R16, desc[UR6][R14.64+0x40] ;  /* 0x000040060e108981 */ /* 0x000eaa000c1e1d00 */
[----:B--2---:R1:W-:Y:S01]  /*2a60*/  @!P0 STG.E.128 desc[UR6][R20.64+0x40], R16 ;  /* 0x0000401014008986 */ /* 0x0043e2000c101d06 */
[----:B------:R-:W-:Y:S11]  /*2a70*/  ISETP.GE.AND P0, PT, R116, UR16, PT ;  /* 0x0000001074007c0c */ /* 0x000ff6000bf06270 */
[----:B------:R-:W-:Y:S02]  /*2a80*/  @!UPT UIADD3 URZ, UPT, UPT, URZ, URZ, URZ ;  /* 0x000000fffffff290 */ /* 0x000fe4000fffe0ff */
[----:B------:R-:W-:Y:S05]  /*2a90*/  @P0 BRA `(.L_x_587) ;  /* 0x0000006c00880947 */ /* 0x000fea0003800000 */
[----:B-1----:R-:W2:Y:S04]  /*2aa0*/  LDG.E.128 R4, desc[UR6][R14.64+0x80] ;  /* 0x000080060e047981 */ /* 0x002ea8000c1e1d00 */
[----:B--2---:R1:W-:Y:S01]  /*2ab0*/  STG.E.128 desc[UR6][R20.64+0x80], R4 ;  /* 0x0000800414007986 */ /* 0x0043e2000c101d06 */
[----:B------:R-:W-:Y:S05]  /*2ac0*/  BRA `(.L_x_587) ;  /* 0x0000006c007c7947 */ /* 0x000fea0003800000 */
.L_x_580:
[----:B------:R-:W-:Y:S05]  /*2ad0*/  BRA.U !UP0, `(.L_x_588) ;  /* 0x0000002908207547 */ /* 0x000fea000b800000 */
[----:B------:R-:W-:Y:S04]  /*2ae0*/  BSSY.RECONVERGENT B1, `(.L_x_589) ;  /* 0x0000097000017945 */ /* 0x000fe80003800200 */
[----:B------:R-:W-:Y:S05]  /*2af0*/  @!P0 BRA `(.L_x_590) ;  /* 0x0000000800548947 */ /* 0x000fea0003800000 */
[----:B------:R-:W5:Y:S01]  /*2b00*/  LDC R3, c[0x0][0x440] ;  /* 0x00011000ff037b82 */ /* 0x000f620000000800 */
[----:B------:R-:W-:Y:S01]  /*2b10*/  BSSY.RECONVERGENT B0, `(.L_x_591) ;  /* 0x0000033000007945 */ /* 0x000fe20003800200 */
[-C--:B-----5:R-:W-:Y:S02]  /*2b20*/  ISETP.GE.AND P0, PT, R118, R3.reuse, PT ;  /* 0x000000037600720c */ /* 0x0a0fe40003f06270 */
[-C--:B------:R-:W-:Y:S02]  /*2b30*/  ISETP.GE.AND P6, PT, R117, R3.reuse, PT ;  /* 0x000000037500720c */ /* 0x080fe40003fc6270 */
[----:B------:R-:W-:Y:S09]  /*2b40*/  ISETP.GE.AND P1, PT, R116, R3, PT ;  /* 0x000000037400720c */ /* 0x000ff20003f26270 */
[----:B------:R-:W-:Y:S05]  /*2b50*/  @P0 BRA `(.L_x_592) ;  /* 0x0000000000b80947 */ /* 0x000fea0003800000 */
[----:B------:R-:W-:Y:S01]  /*2b60*/  ISETP.GE.AND P0, PT, R118, R9, PT ;  /* 0x000000097600720c */ /* 0x000fe20003f06270 */
[----:B-1234-:R-:W2:Y:S11]  /*2b70*/  LDG.E.128 R16, desc[UR6][R10.64] ;  /* 0x000000060a107981 */ /* 0x01eeb6000c1e1d00 */
[----:B------:R-:W-:Y:S01]  /*2b80*/  @!UPT UIADD3 URZ, UPT, UPT, URZ, URZ, URZ ;  /* 0x000000fffffff290 */ /* 0x000fe2000fffe0ff */
[----:B------:R-:W3:Y:S06]  /*2b90*/  @!P0 LDG.E.64 R28, desc[UR6][R46.64] ;  /* 0x000000062e1c8981 */ /* 0x000eec000c1e1b00 */
[----:B------:R-:W4:Y:S01]  /*2ba0*/  @!P0 LDG.E.64 R6, desc[UR6][R12.64] ;  /* 0x000000060c068981 */ /* 0x000f22000c1e1b00 */
[----:B--2---:R-:W-:Y:S01]  /*2bb0*/  @!P0 LOP3.LUT R15, R16, 0xffff0000, RZ, 0xc0, !PT ;  /* 0xffff0000100f8812 */ /* 0x004fe200078ec0ff */
[----:B------:R-:W-:Y:S01]  /*2bc0*/  @!P0 IMAD.U32 R22, R18, 0x10000, RZ ;  /* 0x0001000012168824 */ /* 0x000fe200078e00ff */
[----:B------:R-:W-:Y:S02]  /*2bd0*/  @!P0 SHF.L.U32 R25, R16, 0x10, RZ ;  /* 0x0000001010198819 */ /* 0x000fe400000006ff */
[----:B------:R-:W-:Y:S02]  /*2be0*/  @!P0 LOP3.LUT R21, R17, 0xffff0000, RZ, 0xc0, !PT ;  /* 0xffff000011158812 */ /* 0x000fe400078ec0ff */
[----:B------:R-:W-:Y:S02]  /*2bf0*/  @!P0 LOP3.LUT R14, R18, 0xffff0000, RZ, 0xc0, !PT ;  /* 0xffff0000120e8812 */ /* 0x000fe400078ec0ff */
[----:B------:R-:W-:Y:S02]  /*2c00*/  @!P0 SHF.L.U32 R24, R19, 0x10, RZ ;  /* 0x0000001013188819 */ /* 0x000fe400000006ff */
[C---:B---3--:R-:W-:Y:S01]  /*2c10*/  @!P0 LOP3.LUT R27, R28.reuse, 0xffff0000, RZ, 0xc0, !PT ;  /* 0xffff00001c1b8812 */ /* 0x048fe200078ec0ff */
[----:B------:R-:W-:Y:S02]  /*2c20*/  @!P0 IMAD.U32 R23, R28, 0x10000, RZ ;  /* 0x000100001c178824 */ /* 0x000fe400078e00ff */
[C---:B------:R-:W-:Y:S01]  /*2c30*/  @!P0 IMAD.U32 R20, R29.reuse, 0x10000, RZ ;  /* 0x000100001d148824 */ /* 0x040fe200078e00ff */
[----:B------:R-:W-:Y:S01]  /*2c40*/  @!P0 LOP3.LUT R29, R29, 0xffff0000, RZ, 0xc0, !PT ;  /* 0xffff00001d1d8812 */ /* 0x000fe200078ec0ff */
[----:B------:R-:W-:Y:S01]  /*2c50*/  @!P0 FMUL.FTZ R31, R15, R23 ;  /* 0x000000170f1f8220 */ /* 0x000fe20000410000 */
[C---:B----4-:R-:W-:Y:S01]  /*2c60*/  @!P0 SHF.L.U32 R8, R6.reuse, 0x10, RZ ;  /* 0x0000001006088819 */ /* 0x050fe200000006ff */
[----:B------:R-:W-:Y:S01]  /*2c70*/  @!P0 FMUL.FTZ R33, R21, R27 ;  /* 0x0000001b15218220 */ /* 0x000fe20000410000 */
[----:B------:R-:W-:Y:S01]  /*2c80*/  @!P0 LOP3.LUT R6, R6, 0xffff0000, RZ, 0xc0, !PT ;  /* 0xffff000006068812 */ /* 0x000fe200078ec0ff */
[C---:B------:R-:W-:Y:S01]  /*2c90*/  @!P0 FMUL.FTZ R26, R14.reuse, R20 ;  /* 0x000000140e1a8220 */ /* 0x040fe20000410000 */
[----:B------:R-:W-:Y:S01]  /*2ca0*/  @!P0 SHF.L.U32 R5, R7, 0x10, RZ ;  /* 0x0000001007058819 */ /* 0x000fe200000006ff */
[-C--:B------:R-:W-:Y:S01]  /*2cb0*/  @!P0 FMUL.FTZ R0, R15, R8.reuse ;  /* 0x000000080f008220 */ /* 0x080fe20000410000 */
[----:B------:R-:W-:Y:S01]  /*2cc0*/  @!P0 LOP3.LUT R7, R7, 0xffff0000, RZ, 0xc0, !PT ;  /* 0xffff000007078812 */ /* 0x000fe200078ec0ff */
[----:B------:R-:W-:Y:S01]  /*2cd0*/  @!P0 FFMA.FTZ R31, R25, R8, -R31 ;  /* 0x00000008191f8223 */ /* 0x000fe2000001081f */
[----:B------:R-:W-:Y:S01]  /*2ce0*/  @!P0 LOP3.LUT R8, R19, 0xffff0000, RZ, 0xc0, !PT ;  /* 0xffff000013088812 */ /* 0x000fe200078ec0ff */
[----:B------:R-:W-:Y:S01]  /*2cf0*/  @!P0 FFMA.FTZ R0, R23, R25, R0 ;  /* 0x0000001917008223 */ /* 0x000fe20000010000 */
[----:B------:R-:W-:Y:S01]  /*2d00*/  @!P0 SHF.L.U32 R23, R17, 0x10, RZ ;  /* 0x0000001011178819 */ /* 0x000fe200000006ff */
[-C--:B------:R-:W-:Y:S01]  /*2d10*/  @!P0 FMUL.FTZ R2, R21, R6.reuse ;  /* 0x0000000615028220 */ /* 0x080fe20000410000 */
[----:B------:R-:W-:Y:S01]  /*2d20*/  @!P0 FMUL.FTZ R3, R14, R5 ;  /* 0x000000050e038220 */ /* 0x000fe20000410000 */
[----:B------:R-:W-:Y:S01]  /*2d30*/  @!P0 FMUL.FTZ R35, R8, R29 ;  /* 0x0000001d08238220 */ /* 0x000fe20000410000 */
[----:B------:R-:W-:Y:S01]  /*2d40*/  @!P0 F2FP.BF16.F32.PACK_AB R31, R0, R31 ;  /* 0x0000001f001f823e */ /* 0x000fe200000010ff */
[----:B------:R-:W-:Y:S01]  /*2d50*/  @!P0 FMUL.FTZ R4, R8, R7 ;  /* 0x0000000708048220 */ /* 0x000fe20000410000 */
[----:B------:R-:W-:Y:S01]  /*2d60*/  @!P0 FFMA.FTZ R2, R27, R23, R2 ;  /* 0x000000171b028223 */ /* 0x000fe20000010002 */
[----:B------:R-:W-:Y:S01]  /*2d70*/  @!P0 FFMA.FTZ R33, R23, R6, -R33 ;  /* 0x0000000617218223 */ /* 0x000fe20000010821 */
[----:B------:R-:W-:Y:S01]  /*2d80*/  @!P0 MOV R16, R31 ;  /* 0x0000001f00108202 */ /* 0x000fe20000000f00 */
[----:B------:R-:W-:Y:S01]  /*2d90*/  @!P0 FFMA.FTZ R3, R20, R22, R3 ;  /* 0x0000001614038223 */ /* 0x000fe20000010003 */
[----:B------:R-:W-:Y:S01]  /*2da0*/  @!P0 FFMA.FTZ R26, R22, R5, -R26 ;  /* 0x00000005161a8223 */ /* 0x000fe2000001081a */
[----:B------:R-:W-:Y:S01]  /*2db0*/  @!P0 FFMA.FTZ R35, R24, R7, -R35 ;  /* 0x0000000718238223 */ /* 0x000fe20000010823 */
[----:B------:R-:W-:Y:S01]  /*2dc0*/  @!P0 F2FP.BF16.F32.PACK_AB R30, R2, R33 ;  /* 0x00000021021e823e */ /* 0x000fe200000010ff */
[----:B------:R-:W-:Y:S02]  /*2dd0*/  @!P0 FFMA.FTZ R4, R29, R24, R4 ;  /* 0x000000181d048223 */ /* 0x000fe40000010004 */
[----:B------:R-:W-:Y:S02]  /*2de0*/  @!P0 F2FP.BF16.F32.PACK_AB R26, R3, R26 ;  /* 0x0000001a031a823e */ /* 0x000fe400000010ff */
[----:B------:R-:W-:Y:S01]  /*2df0*/  @!P0 IMAD.MOV.U32 R17, RZ, RZ, R30 ;  /* 0x000000ffff118224 */ /* 0x000fe200078e001e */
[----:B------:R-:W-:Y:S02]  /*2e00*/  @!P0 F2FP.BF16.F32.PACK_AB R35, R4, R35 ;  /* 0x000000230423823e */ /* 0x000fe400000010ff */
[----:B------:R-:W-:Y:S02]  /*2e10*/  @!P0 MOV R18, R26 ;  /* 0x0000001a00128202 */ /* 0x000fe40000000f00 */
[----:B------:R-:W-:Y:S05]  /*2e20*/  @!P0 MOV R19, R35 ;  /* 0x0000002300138202 */ /* 0x000fea0000000f00 */
[----:B------:R1:W-:Y:S02]  /*2e30*/  STG.E.128 desc[UR6][R78.64], R16 ;  /* 0x000000104e007986 */ /* 0x0003e4000c101d06 */
.L_x_592:
[----:B------:R-:W-:Y:S05]  /*2e40*/  BSYNC.RECONVERGENT B0 ;  /* 0x0000000000007941 */ /* 0x000fea0003800200 */
.L_x_591:
[----:B------:R-:W-:Y:S04]  /*2e50*/  BSSY.RECONVERGENT B0, `(.L_x_593) ;  /* 0x0000030000007945 */ /* 0x000fe80003800200 */
        /* <DEDUP_REMOVED lines=47> */
.L_x_594:
[----:B------:R-:W-:Y:S05]  /*3150*/  BSYNC.RECONVERGENT B0 ;  /* 0x0000000000007941 */ /* 0x000fea0003800200 */
.L_x_593:
        /* <DEDUP_REMOVED lines=47> */
.L_x_590:
[----:B------:R-:W-:Y:S05]  /*3450*/  BSYNC.RECONVERGENT B1 ;  /* 0x0000000000017941 */ /* 0x000fea0003800200 */
.L_x_589:
[C---:B------:R-:W-:Y:S01]  /*3460*/  SHF.L.U64.HI R3, R107.reuse, 0x1, R92 ;  /* 0x000000016b037819 */ /* 0x040fe2000001025c */
[----:B-1234-:R-:W-:Y:S01]  /*3470*/  IMAD.SHL.U32 R5, R107, 0x2, RZ ;  /* 0x000000026b057824 */ /* 0x01efe200078e00ff */
[----:B------:R-:W-:Y:S04]  /*3480*/  BSSY.RECONVERGENT B1, `(.L_x_595) ;  /* 0x000009f000017945 */ /* 0x000fe80003800200 */
[-C--:B------:R-:W-:Y:S02]  /*3490*/  IADD3 R6, P1, PT, R12, R5.reuse, RZ ;  /* 0x000000050c067210 */ /* 0x080fe40007f3e0ff */
[----:B------:R-:W-:Y:S03]  /*34a0*/  IADD3 R34, P0, PT, R46, R5, RZ ;  /* 0x000000052e227210 */ /* 0x000fe60007f1e0ff */
[--C-:B------:R-:W-:Y:S02]  /*34b0*/  IMAD.X R7, R13, 0x1, R3.reuse, P1 ;  /* 0x000000010d077824 */ /* 0x100fe400008e0603 */
[----:B------:R-:W-:Y:S01]  /*34c0*/  IMAD.X R35, R47, 0x1, R3, P0 ;  /* 0x000000012f237824 */ /* 0x000fe200000e0603 */
[----:B------:R-:W-:Y:S07]  /*34d0*/  @!P5 BRA `(.L_x_596) ;  /* 0x000000080064d947 */ /* 0x000fee0003800000 */
[----:B------:R-:W-:Y:S01]  /*34e0*/  LEA R36, P1, R95, R10, 0x1 ;  /* 0x0000000a5f247211 */ /* 0x000fe200078208ff */
[----:B------:R-:W1:Y:S01]  /*34f0*/  LDC R3, c[0x0][0x440] ;  /* 0x00011000ff037b82 */ /* 0x000e620000000800 */
[----:B------:R-:W-:Y:S01]  /*3500*/  LEA R32, P0, R65, R78, 0x1 ;  /* 0x0000004e41207211 */ /* 0x000fe200078008ff */
[----:B------:R-:W-:Y:S01]  /*3510*/  BSSY.RECONVERGENT B0, `(.L_x_597) ;  /* 0x0000035000007945 */ /* 0x000fe20003800200 */
[----:B------:R-:W-:Y:S02]  /*3520*/  LEA.HI.X R37, R95, R11, R93, 0x1, P1 ;  /* 0x0000000b5f257211 */ /* 0x000fe400008f0c5d */
[----:B------:R-:W-:Y:S02]  /*3530*/  LEA.HI.X R33, R65, R79, R66, 0x1, P0 ;  /* 0x0000004f41217211 */ /* 0x000fe400000f0c42 */
[-C--:B-1----:R-:W-:Y:S02]  /*3540*/  ISETP.GE.AND P6, PT, R118, R3.reuse, PT ;  /* 0x000000037600720c */ /* 0x082fe40003fc6270 */
[-C--:B------:R-:W-:Y:S02]  /*3550*/  ISETP.GE.AND P5, PT, R117, R3.reuse, PT ;  /* 0x000000037500720c */ /* 0x080fe40003fa6270 */
[----:B------:R-:W-:Y:S09]  /*3560*/  ISETP.GE.AND P1, PT, R116, R3, PT ;  /* 0x000000037400720c */ /* 0x000ff20003f26270 */
[----:B------:R-:W-:Y:S05]  /*3570*/  @P6 BRA `(.L_x_598) ;  /* 0x0000000000b86947 */ /* 0x000fea0003800000 */
[----:B------:R-:W-:Y:S01]  /*3580*/  ISETP.GE.AND P0, PT, R118, R9, PT ;  /* 0x000000097600720c */ /* 0x000fe20003f06270 */
[----:B------:R-:W2:Y:S11]  /*3590*/  LDG.E.128 R16, desc[UR6][R36.64] ;  /* 0x0000000624107981 */ /* 0x000eb6000c1e1d00 */
        /* <DEDUP_REMOVED lines=44> */
.L_x_598:
[----:B------:R-:W-:Y:S05]  /*3860*/  BSYNC.RECONVERGENT B0 ;  /* 0x0000000000007941 */ /* 0x000fea0003800200 */
.L_x_597:
[----:B------:R-:W-:Y:S04]  /*3870*/  BSSY.RECONVERGENT B0, `(.L_x_599) ;  /* 0x0000030000007945 */ /* 0x000fe80003800200 */
[----:B------:R-:W-:Y:S05]  /*3880*/  @P5 BRA `(.L_x_600) ;  /* 0x0000000000b85947 */ /* 0x000fea0003800000 */
[----:B------:R-:W-:Y:S01]  /*3890*/  ISETP.GE.AND P0, PT, R117, R9, PT ;  /* 0x000000097500720c */ /* 0x000fe20003f06270 */
[----:B-1----:R-:W2:Y:S11]  /*38a0*/  LDG.E.128 R16, desc[UR6][R36.64+0x40] ;  /* 0x0000400624107981 */ /* 0x002eb6000c1e1d00 */
        /* <DEDUP_REMOVED lines=44> */
.L_x_600:
[----:B------:R-:W-:Y:S05]  /*3b70*/  BSYNC.RECONVERGENT B0 ;  /* 0x0000000000007941 */ /* 0x000fea0003800200 */
.L_x_599:
[----:B------:R-:W-:Y:S05]  /*3b80*/  @P1 BRA `(.L_x_596) ;  /* 0x0000000000b81947 */ /* 0x000fea0003800000 */
[----:B------:R-:W-:Y:S01]  /*3b90*/  ISETP.GE.AND P0, PT, R116, R9, PT ;  /* 0x000000097400720c */ /* 0x000fe20003f06270 */
[----:B-12---:R-:W2:Y:S11]  /*3ba0*/  LDG.E.128 R16, desc[UR6][R36.64+0x80] ;  /* 0x0000800624107981 */ /* 0x006eb6000c1e1d00 */
        /* <DEDUP_REMOVED lines=44> */
.L_x_596:
[----:B------:R-:W-:Y:S05]  /*3e70*/  BSYNC.RECONVERGENT B1 ;  /* 0x0000000000017941 */ /* 0x000fea0003800200 */
.L_x_595:
[----:B------:R-:W-:Y:S04]  /*3e80*/  BSSY.RECONVERGENT B1, `(.L_x_601) ;  /* 0x00000a1000017945 */ /* 0x000fe80003800200 */
[----:B------:R-:W-:Y:S05]  /*3e90*/  @!P4 BRA `(.L_x_602) ;  /* 0x00000008007cc947 */ /* 0x000fea0003800000 */
[C---:B------:R-:W-:Y:S01]  /*3ea0*/  LEA R36, P0, R71.reuse, R34, 0x6 ;  /* 0x0000002247247211 */ /* 0x040fe200078030ff */
[----:B------:R-:W4:Y:S01]  /*3eb0*/  LDC R15, c[0x0][0x440] ;  /* 0x00011000ff0f7b82 */ /* 0x000f220000000800 */
[C---:B------:R-:W-:Y:S01]  /*3ec0*/  LEA R20, P1, R71.reuse, R6, 0x6 ;  /* 0x0000000647147211 */ /* 0x040fe200078230ff */
[----:B------:R-:W-:Y:S01]  /*3ed0*/  BSSY.RECONVERGENT B0, `(.L_x_603) ;  /* 0x000003b000007945 */ /* 0x000fe20003800200 */
[C---:B------:R-:W-:Y:S05]  /*3ee0*/  LEA.HI.X.SX32 R37, R71.reuse, R35, 0x6, P0 ;  /* 0x0000002347257211 */ /* 0x040fea00000f36ff */
[----:B------:R-:W5:Y:S01]  /*3ef0*/  LDC.64 R4, c[0x0][0x4a8] ;  /* 0x00012a00ff047b82 */ /* 0x000f620000000a00 */
[----:B------:R-:W-:Y:S07]  /*3f00*/  LEA.HI.X.SX32 R21, R71, R7, 0x6, P1 ;  /* 0x0000000747157211 */ /* 0x000fee00008f36ff */
[----:B------:R-:W1:Y:S01]  /*3f10*/  LDC.64 R2, c[0x0][0x3b8] ;  /* 0x0000ee00ff027b82 */ /* 0x000e620000000a00 */
[-C--:B----4-:R-:W-:Y:S02]  /*3f20*/  ISETP.GE.AND P6, PT, R118, R15.reuse, PT ;  /* 0x0000000f7600720c */ /* 0x090fe40003fc6270 */
[-C--:B------:R-:W-:Y:S02]  /*3f30*/  ISETP.GE.AND P4, PT, R117, R15.reuse, PT ;  /* 0x0000000f7500720c */ /* 0x080fe40003f86270 */
[----:B-----5:R-:W-:Y:S02]  /*3f40*/  LEA R40, P5, R4, R10, 0x7 ;  /* 0x0000000a04287211 */ /* 0x020fe400078a38ff */
[----:B------:R-:W-:Y:S02]  /*3f50*/  ISETP.GE.AND P1, PT, R116, R15, PT ;  /* 0x0000000f7400720c */ /* 0x000fe40003f26270 */
[----:B------:R-:W-:Y:S02]  /*3f60*/  LEA.HI.X R41, R4, R11, R5, 0x7, P5 ;  /* 0x0000000b04297211 */ /* 0x000fe400028f3c05 */
[C---:B-1----:R-:W-:Y:S04]  /*3f70*/  LEA R38, P0, R2.reuse, R78, 0x7 ;  /* 0x0000004e02267211 */ /* 0x042fe800078038ff */
[----:B------:R-:W-:Y:S01]  /*3f80*/  LEA.HI.X R39, R2, R79, R3, 0x7, P0 ;  /* 0x0000004f02277211 */ /* 0x000fe200000f3c03 */
[----:B------:R-:W-:Y:S08]  /*3f90*/  @P6 BRA `(.L_x_604) ;  /* 0x0000000000b86947 */ /* 0x000ff00003800000 */
[----:B------:R-:W-:Y:S01]  /*3fa0*/  ISETP.GE.AND P0, PT, R118, R9, PT ;  /* 0x000000097600720c */ /* 0x000fe20003f06270 */
[----:B--23--:R-:W2:Y:S11]  /*3fb0*/  LDG.E.128 R16, desc[UR6][R40.64] ;  /* 0x0000000628107981 */ /* 0x00ceb6000c1e1d00 */
        /* <DEDUP_REMOVED lines=44> */
.L_x_604:
[----:B------:R-:W-:Y:S05]  /*4280*/  BSYNC.RECONVERGENT B0 ;  /* 0x0000000000007941 */ /* 0x000fea0003800200 */
.L_x_603:
[----:B------:R-:W-:Y:S04]  /*4290*/  BSSY.RECONVERGENT B0, `(.L_x_605) ;  /* 0x0000030000007945 */ /* 0x000fe80003800200 */
[----:B------:R-:W-:Y:S05]  /*42a0*/  @P4 BRA `(.L_x_606) ;  /* 0x0000000000b84947 */ /* 0x000fea0003800000 */
[----:B------:R-:W-:Y:S01]  /*42b0*/  ISETP.GE.AND P0, PT, R117, R9, PT ;  /* 0x000000097500720c */ /* 0x000fe20003f06270 */
[----:B-123--:R-:W2:Y:S11]  /*42c0*/  LDG.E.128 R16, desc[UR6][R40.64+0x40] ;  /* 0x0000400628107981 */ /* 0x00eeb6000c1e1d00 */
        /* <DEDUP_REMOVED lines=44> */
.L_x_606:
[----:B------:R-:W-:Y:S05]  /*4590*/  BSYNC.RECONVERGENT B0 ;  /* 0x0000000000007941 */ /* 0x000fea0003800200 */
.L_x_605:
[----:B------:R-:W-:Y:S05]  /*45a0*/  @P1 BRA `(.L_x_602) ;  /* 0x0000000000b81947 */ /* 0x000fea0003800000 */
[----:B------:R-:W-:Y:S01]  /*45b0*/  ISETP.GE.AND P0, PT, R116, R9, PT ;  /* 0x000000097400720c */ /* 0x000fe20003f06270 */
[----:B-1234-:R-:W2:Y:S11]  /*45c0*/  LDG.E.128 R16, desc[UR6][R40.64+0x80] ;  /* 0x0000800628107981 */ /* 0x01eeb6000c1e1d00 */
[----:B------:R-:W-:Y:S01]  /*45d0*/  @!UPT UIADD3 URZ, UPT, UPT, URZ, URZ, URZ ;  /* 0x000000fffffff290 */ /* 0x000fe2000fffe0ff */
[----:B------:R-:W3:Y:S06]  /*45e0*/  @!P0 LDG.E.64 R36, desc[UR6][R36.64+0x40] ;  /* 0x0000400624248981 */ /* 0x000eec000c1e1b00 */
[----:B------:R1:W4:Y:S01]  /*45f0*/  @!P0 LDG.E.64 R14, desc[UR6][R20.64+0x40] ;  /* 0x00004006140e8981 */ /* 0x000322000c1e1b00 */
[----:B--2---:R-:W-:Y:S01]  /*4600*/  @!P0 LOP3.LUT R23, R16, 0xffff0000, RZ, 0xc0, !PT ;  /* 0xffff000010178812 */ /* 0x004fe200078ec0ff */
[----:B------:R-:W-:Y:S01]  /*4610*/  @!P0 IMAD.U32 R24, R18, 0x10000, RZ ;  /* 0x0001000012188824 */ /* 0x000fe200078e00ff */
[----:B------:R-:W-:Y:S02]  /*4620*/  @!P0 SHF.L.U32 R29, R16, 0x10, RZ ;  /* 0x00000010101d8819 */ /* 0x000fe400000006ff */
[----:B------:R-:W-:Y:S02]  /*4630*/  @!P0 LOP3.LUT R25, R17, 0xffff0000, RZ, 0xc0, !PT ;  /* 0xffff000011198812 */ /* 0x000fe400078ec0ff */
[----:B-1----:R-:W-:Y:S02]  /*4640*/  @!P0 LOP3.LUT R20, R18, 0xffff0000, RZ, 0xc0, !PT ;  /* 0xffff000012148812 */ /* 0x002fe400078ec0ff */
[----:B------:R-:W-:Y:S02]  /*4650*/  @!P0 SHF.L.U32 R26, R19, 0x10, RZ ;  /* 0x00000010131a8819 */ /* 0x000fe400000006ff */
[C---:B---3--:R-:W-:Y:S01]  /*4660*/  @!P0 LOP3.LUT R31, R36.reuse, 0xffff0000, RZ, 0xc0, !PT ;  /* 0xffff0000241f8812 */ /* 0x048fe200078ec0ff */
[----:B------:R-:W-:Y:S01]  /*4670*/  @!P0 IMAD.U32 R27, R36, 0x10000, RZ ;  /* 0x00010000241b8824 */ /* 0x000fe200078e00ff */
[C---:B------:R-:W-:Y:S01]  /*4680*/  @!P0 LOP3.LUT R33, R37.reuse, 0xffff0000, RZ, 0xc0, !PT ;  /* 0xffff000025218812 */ /* 0x040fe200078ec0ff */
[----:B------:R-:W-:Y:S02]  /*4690*/  @!P0 IMAD.U32 R22, R37, 0x10000, RZ ;  /* 0x0001000025168824 */ /* 0x000fe400078e00ff */
        /* <DEDUP_REMOVED lines=31> */
.L_x_602:
[----:B------:R-:W-:Y:S05]  /*4890*/  BSYNC.RECONVERGENT B1 ;  /* 0x0000000000017941 */ /* 0x000fea0003800200 */
.L_x_601:
[----:B------:R-:W-:Y:S04]  /*48a0*/  BSSY.RECONVERGENT B1, `(.L_x_607) ;  /* 0x00000a3000017945 */ /* 0x000fe80003800200 */
[----:B------:R-:W-:Y:S05]  /*48b0*/  @!P3 BRA `(.L_x_608) ;  /* 0x000000080084b947 */ /* 0x000fea0003800000 */
[----:B-1234-:R-:W1:Y:S01]  /*48c0*/  LDC R17, c[0x0][0x440] ;  /* 0x00011000ff117b82 */ /* 0x01ee620000000800 */
[C---:B------:R-:W-:Y:S01]  /*48d0*/  LEA R14, P4, R71.reuse, R6, 0x7 ;  /* 0x00000006470e7211 */ /* 0x040fe200078838ff */
[----:B------:R-:W-:Y:S01]  /*48e0*/  BSSY.RECONVERGENT B0, `(.L_x_609) ;  /* 0x000003e000007945 */ /* 0x000fe20003800200 */
[C---:B------:R-:W-:Y:S05]  /*48f0*/  LEA R32, P0, R71.reuse, R34, 0x7 ;  /* 0x0000002247207211 */ /* 0x040fea00078038ff */
[----:B------:R-:W2:Y:S01]  /*4900*/  LDC.64 R2, c[0x0][0x3b8] ;  /* 0x0000ee00ff027b82 */ /* 0x000ea20000000a00 */
[C---:B------:R-:W-:Y:S02]  /*4910*/  LEA.HI.X.SX32 R15, R71.reuse, R7, 0x7, P4 ;  /* 0x00000007470f7211 */ /* 0x040fe400020f3eff */
[----:B------:R-:W-:Y:S05]  /*4920*/  LEA.HI.X.SX32 R33, R71, R35, 0x7, P0 ;  /* 0x0000002347217211 */ /* 0x000fea00000f3eff */
[----:B------:R-:W3:Y:S01]  /*4930*/  LDC.64 R4, c[0x0][0x4a8] ;  /* 0x00012a00ff047b82 */ /* 0x000ee20000000a00 */
[----:B--2---:R-:W-:Y:S01]  /*4940*/  IMAD.WIDE.U32 R36, R2, 0xc0, R78 ;  /* 0x000000c002247825 */ /* 0x004fe200078e004e */
[-C--:B-1----:R-:W-:Y:S02]  /*4950*/  ISETP.GE.AND P5, PT, R118, R17.reuse, PT ;  /* 0x000000117600720c */ /* 0x082fe40003fa6270 */
[-C--:B------:R-:W-:Y:S01]  /*4960*/  ISETP.GE.AND P3, PT, R117, R17.reuse, PT ;  /* 0x000000117500720c */ /* 0x080fe20003f66270 */
[----:B------:R-:W-:Y:S01]  /*4970*/  IMAD R3, R3, 0xc0, RZ ;  /* 0x000000c003037824 */ /* 0x000fe200078e02ff */
[----:B------:R-:W-:Y:S01]  /*4980*/  ISETP.GE.AND P1, PT, R116, R17, PT ;  /* 0x000000117400720c */ /* 0x000fe20003f26270 */
[----:B---3--:R-:W-:Y:S02]  /*4990*/  IMAD R5, R5, 0xc0, RZ ;  /* 0x000000c005057824 */ /* 0x008fe400078e02ff */
[----:B------:R-:W-:Y:S04]  /*49a0*/  IMAD.WIDE.U32 R38, R4, 0xc0, R10 ;  /* 0x000000c004267825 */ /* 0x000fe800078e000a */
[----:B------:R-:W-:Y:S02]  /*49b0*/  IMAD.IADD R37, R37, 0x1, R3 ;  /* 0x0000000125257824 */ /* 0x000fe400078e0203 */
[----:B------:R-:W-:Y:S01]  /*49c0*/  IMAD.IADD R39, R39, 0x1, R5 ;  /* 0x0000000127277824 */ /* 0x000fe200078e0205 */
[----:B------:R-:W-:Y:S06]  /*49d0*/  @P5 BRA `(.L_x_610) ;  /* 0x0000000000b85947 */ /* 0x000fec0003800000 */
        /* <DEDUP_REMOVED lines=46> */
.L_x_610:
[----:B------:R-:W-:Y:S05]  /*4cc0*/  BSYNC.RECONVERGENT B0 ;  /* 0x0000000000007941 */ /* 0x000fea0003800200 */
.L_x_609:
        /* <DEDUP_REMOVED lines=48> */
.L_x_612:
[----:B------:R-:W-:Y:S05]  /*4fd0*/  BSYNC.RECONVERGENT B0 ;  /* 0x0000000000007941 */ /* 0x000fea0003800200 */
.L_x_611:
[----:B------:R-:W-:Y:S05]  /*4fe0*/  @P1 BRA `(.L_x_608) ;  /* 0x0000000000b81947 */ /* 0x000fea0003800000 */
[----:B------:R-:W-:Y:S01]  /*4ff0*/  ISETP.GE.AND P0, PT, R116, R9, PT ;  /* 0x000000097400720c */ /* 0x000fe20003f06270 */
[----:B-12---:R-:W2:Y:S11]  /*5000*/  LDG.E.128 R16, desc[UR6][R38.64+0x80] ;  /* 0x0000800626107981 */ /* 0x006eb6000c1e1d00 */
        /* <DEDUP_REMOVED lines=44> */
.L_x_608:
[----:B------:R-:W-:Y:S05]  /*52d0*/  BSYNC.RECONVERGENT B1 ;  /* 0x0000000000017941 */ /* 0x000fea0003800200 */
.L_x_607:
[----:B------:R-:W5:Y:S08]  /*52e0*/  LDC R3, c[0x0][0x450] ;  /* 0x00011400ff037b82 */ /* 0x000f700000000800 */
[----:B------:R-:W1:Y:S01]  /*52f0*/  LDC R9, c[0x0][0x450] ;  /* 0x00011400ff097b82 */ /* 0x000e620000000800 */
[----:B-----5:R-:W-:Y:S05]  /*5300*/  IMAD.U32 R3, R3, -0x40, RZ ;  /* 0xffffffc003037824 */ /* 0x020fea00078e00ff */
[C---:B------:R-:W-:Y:S02]  /*5310*/  LEA R12, P1, R3.reuse, R12, 0x1 ;  /* 0x0000000c030c7211 */ /* 0x040fe400078208ff */
[C---:B------:R-:W-:Y:S02]  /*5320*/  LEA R46, P0, R3.reuse, R46, 0x1 ;  /* 0x0000002e032e7211 */ /* 0x040fe400078008ff */
[C---:B------:R-:W-:Y:S02]  /*5330*/  LEA.HI.X.SX32 R13, R3.reuse, R13, 0x1, P1 ;  /* 0x0000000d030d7211 */ /* 0x040fe400008f0eff */
[----:B------:R-:W-:Y:S01]  /*5340*/  LEA.HI.X.SX32 R47, R3, R47, 0x1, P0 ;  /* 0x0000002f032f7211 */ /* 0x000fe200000f0eff */
[----:B-1----:R-:W-:Y:S05]  /*5350*/  BRA `(.L_x_587) ;  /* 0x0000004400587947 */ /* 0x002fea0003800000 */
.L_x_588:
[----:B-1-3--:R-:W-:Y:S01]  /*5360*/  LEA.HI R14, R9, R9, RZ, 0x1 ;  /* 0x00000009090e7211 */ /* 0x00afe200078f08ff */
[----:B------:R-:W-:Y:S01]  /*5370*/  BSSY.RECONVERGENT B1, `(.L_x_613) ;  /* 0x0000111000017945 */ /* 0x000fe20003800200 */
[----:B------:R-:W-:Y:S02]  /*5380*/  SHF.R.U32.HI R15, RZ, 0x1, R9 ;  /* 0x00000001ff0f7819 */ /* 0x000fe40000011609 */
[----:B------:R-:W-:Y:S05]  /*5390*/  SHF.R.S32.HI R14, RZ, 0x1, R14 ;  /* 0x00000001ff0e7819 */ /* 0x000fea000001140e */
[----:B------:R-:W-:Y:S05]  /*53a0*/  IMAD.MOV R14, RZ, RZ, -R14 ;  /* 0x000000ffff0e7224 */ /* 0x000fea00078e0a0e */
[----:B------:R-:W-:Y:S01]  /*53b0*/  SHF.R.S32.HI R104, RZ, 0x1f, R14 ;  /* 0x0000001fff687819 */ /* 0x000fe2000001140e */
[----:B------:R-:W-:Y:S05]  /*53c0*/  @!P0 BRA `(.L_x_614) ;  /* 0x00000010002c8947 */ /* 0x000fea0003800000 */
[----:B------:R-:W1:Y:S01]  /*53d0*/  LDC R53, c[0x0][0x440] ;  /* 0x00011000ff357b82 */ /* 0x000e620000000800 */
[----:B------:R-:W-:Y:S01]  /*53e0*/  BSSY.RECONVERGENT B0, `(.L_x_615) ;  /* 0x0000057000007945 */ /* 0x000fe20003800200 */
[----:B-1----:R-:W-:Y:S11]  /*53f0*/  ISETP.GE.AND P0, PT, R118, R53, PT ;  /* 0x000000357600720c */ /* 0x002ff60003f06270 */
[----:B------:R-:W-:Y:S02]  /*5400*/  @!UPT UIADD3 URZ, UPT, UPT, URZ, URZ, URZ ;  /* 0x000000fffffff290 */ /* 0x000fe4000fffe0ff */
[----:B------:R-:W-:Y:S05]  /*5410*/  @P0 BRA `(.L_x_616) ;  /* 0x00000004004c0947 */ /* 0x000fea0003800000 */
[C---:B------:R-:W-:Y:S01]  /*5420*/  ISETP.GE.AND P0, PT, R118.reuse, R9, PT ;  /* 0x000000097600720c */ /* 0x040fe20003f06270 */
[----:B------:R-:W3:Y:S11]  /*5430*/  LDG.E.128 R48, desc[UR6][R10.64] ;  /* 0x000000060a307981 */ /* 0x000ef6000c1e1d00 */
[----:B------:R-:W-:Y:S01]  /*5440*/  @!UPT UIADD3 URZ, UPT, UPT, URZ, URZ, URZ ;  /* 0x000000fffffff290 */ /* 0x000fe2000fffe0ff */
[----:B------:R-:W-:Y:S04]  /*5450*/  @!P0 ISETP.GE.U32.AND P1, PT, R118, R15, PT ;  /* 0x0000000f7600820c */ /* 0x000fe80003f26070 */
[----:B------:R-:W-:Y:S02]  /*5460*/  @!P0 SEL R115, R14, RZ, P1 ;  /* 0x000000ff0e738207 */ /* 0x000fe40000800000 */
[----:B------:R-:W-:Y:S02]  /*5470*/  @!P0 SEL R44, R104, RZ, P1 ;  /* 0x000000ff682c8207 */ /* 0x000fe40000800000 */
[----:B--2-4-:R-:W-:Y:S01]  /*5480*/  @!P0 SEL R17, R15, R14, !P1 ;  /* 0x0000000e0f118207 */ /* 0x014fe20004800000 */
[C---:B------:R-:W-:Y:S01]  /*5490*/  @!P0 IMAD.SHL.U32 R55, R115.reuse, 0x2, RZ ;  /* 0x0000000273378824 */ /* 0x040fe200078e00ff */
[----:B------:R-:W-:Y:S03]  /*54a0*/  @!P0 SHF.L.U64.HI R44, R115, 0x1, R44 ;  /* 0x00000001732c8819 */ /* 0x000fe6000001022c */
[----:B------:R-:W-:Y:S01]  /*54b0*/  @!P0 IMAD.WIDE R20, R17, 0x2, R10 ;  /* 0x0000000211148825 */ /* 0x000fe200078e020a */
[C---:B------:R-:W-:Y:S05]  /*54c0*/  @!P0 IADD3 R124, P1, PT, R55.reuse, R82, RZ ;  /* 0x00000052377c8210 */ /* 0x040fea0007f3e0ff */
[C---:B------:R-:W-:Y:S01]  /*54d0*/  @!P0 IMAD.X R125, R44.reuse, 0x1, R83, P1 ;  /* 0x000000012c7d8824 */ /* 0x040fe200008e0653 */
[----:B------:R-:W-:Y:S01]  /*54e0*/  @!P0 IADD3 R32, P1, PT, R55, R84, RZ ;  /* 0x0000005437208210 */ /* 0x000fe20007f3e0ff */
[----:B------:R-:W2:Y:S03]  /*54f0*/  @!P0 LDG.E.128 R20, desc[UR6][R20.64] ;  /* 0x0000000614148981 */ /* 0x000ea6000c1e1d00 */
[----:B------:R-:W-:Y:S02]  /*5500*/  @!P0 IADD3.X R33, PT, PT, R44, R85, RZ, P1, !PT ;  /* 0x000000552c218210 */ /* 0x000fe40000ffe4ff */
[----:B------:R-:W-:Y:S03]  /*5510*/  ISETP.GE.U32.OR P1, PT, R118, R15, P0 ;  /* 0x0000000f7600720c */ /* 0x000fe60000726470 */
[----:B------:R-:W4:Y:S08]  /*5520*/  @!P0 LDG.E.128 R124, desc[UR6][R124.64] ;  /* 0x000000067c7c8981 */ /* 0x000f30000c1e1d00 */
[----:B------:R1:W5:Y:S01]  /*5530*/  @!P0 LDG.E.128 R40, desc[UR6][R32.64] ;  /* 0x0000000620288981 */ /* 0x000362000c1e1d00 */
[C---:B---3--:R-:W-:Y:S01]  /*5540*/  @!P0 LOP3.LUT R35, R48.reuse, 0xffff0000, RZ, 0xc0, !PT ;  /* 0xffff000030238812 */ /* 0x048fe200078ec0ff */
[----:B-1----:R-:W-:Y:S01]  /*5550*/  @!P0 IMAD.U32 R33, R48, 0x10000, RZ ;  /* 0x0001000030218824 */ /* 0x002fe200078e00ff */
[----:B------:R-:W-:Y:S02]  /*5560*/  @!P0 SHF.L.U32 R36, R49, 0x10, RZ ;  /* 0x0000001031248819 */ /* 0x000fe400000006ff */
[C---:B--2---:R-:W-:Y:S01]  /*5570*/  @!P0 LOP3.LUT R26, R20.reuse, 0xffff0000, RZ, 0xc0, !PT ;  /* 0xffff0000141a8812 */ /* 0x044fe200078ec0ff */
[----:B------:R-:W-:Y:S01]  /*5580*/  @!P0 IMAD.U32 R27, R20, 0x10000, RZ ;  /* 0x00010000141b8824 */ /* 0x000fe200078e00ff */
[C---:B------:R-:W-:Y:S02]  /*5590*/  @!P0 SHF.L.U32 R24, R21.reuse, 0x10, RZ ;  /* 0x0000001015188819 */ /* 0x040fe400000006ff */
[----:B------:R-:W-:Y:S01]  /*55a0*/  @!P0 LOP3.LUT R25, R21, 0xffff0000, RZ, 0xc0, !PT ;  /* 0xffff000015198812 */ /* 0x000fe200078ec0ff */
[C---:B------:R-:W-:Y:S01]  /*55b0*/  @!P0 IMAD.U32 R21, R22.reuse, 0x10000, RZ ;  /* 0x0001000016158824 */ /* 0x040fe200078e00ff */
[----:B------:R-:W-:Y:S02]  /*55c0*/  @!P0 LOP3.LUT R20, R22, 0xffff0000, RZ, 0xc0, !PT ;  /* 0xffff000016148812 */ /* 0x000fe400078ec0ff */
[C---:B----4-:R-:W-:Y:S01]  /*55d0*/  @!P0 LOP3.LUT R31, R124.reuse, 0xffff0000, RZ, 0xc0, !PT ;  /* 0xffff00007c1f8812 */ /* 0x050fe200078ec0ff */
[----:B------:R-:W-:Y:S01]  /*55e0*/  @!P0 IMAD.U32 R30, R124, 0x10000, RZ ;  /* 0x000100007c1e8824 */ /* 0x000fe200078e00ff */
[C---:B------:R-:W-:Y:S01]  /*55f0*/  @!P0 SHF.L.U32 R29, R125.reuse, 0x10, RZ ;  /* 0x000000107d1d8819 */ /* 0x040fe200000006ff */
[----:B------:R-:W-:Y:S01]  /*5600*/  @!P0 IMAD.U32 R22, R126, 0x10000, RZ ;  /* 0x000100007e168824 */ /* 0x000fe200078e00ff */
[----:B------:R-:W-:Y:S01]  /*5610*/  @!P0 LOP3.LUT R28, R125, 0xffff0000, RZ, 0xc0, !PT ;  /* 0xffff00007d1c8812 */ /* 0x000fe200078ec0ff */
[----:B------:R-:W-:Y:S01]  /*5620*/  @!P1 FADD.FTZ R30, -R30, -RZ ;  /* 0x800000ff1e1e9221 */ /* 0x000fe20000010100 */
[----:B------:R-:W-:Y:S01]  /*5630*/  @!P0 SHF.L.U32 R19, R23, 0x10, RZ ;  /* 0x0000001017138819 */ /* 0x000fe200000006ff */
[----:B------:R-:W-:Y:S01]  /*5640*/  @!P1 FADD.FTZ R31, -R31, -RZ ;  /* 0x800000ff1f1f9221 */ /* 0x000fe20000010100 */
[----:B------:R-:W-:Y:S01]  /*5650*/  @!P0 LOP3.LUT R17, R23, 0xffff0000, RZ, 0xc0, !PT ;  /* 0xffff000017118812 */ /* 0x000fe200078ec0ff */
[----:B-----5:R-:W-:Y:S01]  /*5660*/  @!P0 IMAD.U32 R32, R40, 0x10000, RZ ;  /* 0x0001000028208824 */ /* 0x020fe200078e00ff */
[----:B------:R-:W-:Y:S01]  /*5670*/  @!P0 LOP3.LUT R23, R126, 0xffff0000, RZ, 0xc0, !PT ;  /* 0xffff00007e178812 */ /* 0x000fe200078ec0ff */
[----:B------:R-:W-:Y:S01]  /*5680*/  @!P0 FMUL.FTZ R0, R27, R30 ;  /* 0x0000001e1b008220 */ /* 0x000fe20000410000 */
[----:B------:R-:W-:Y:S01]  /*5690*/  @!P0 SHF.L.U32 R18, R127, 0x10, RZ ;  /* 0x000000107f128819 */ /* 0x000fe200000006ff */
[----:B------:R-:W-:Y:S01]  /*56a0*/  @!P1 FADD.FTZ R29, -R29, -RZ ;  /* 0x800000ff1d1d9221 */ /* 0x000fe20000010100 */
[----:B------:R-:W-:Y:S01]  /*56b0*/  @!P0 LOP3.LUT R16, R127, 0xffff0000, RZ, 0xc0, !PT ;  /* 0xffff00007f108812 */ /* 0x000fe200078ec0ff */
[----:B------:R-:W-:Y:S01]  /*56c0*/  @!P0 FFMA.FTZ R0, R33, R32, R0 ;  /* 0x0000002021008223 */ /* 0x000fe20000010000 */
[----:B------:R-:W-:Y:S01]  /*56d0*/  @!P0 LOP3.LUT R34, R40, 0xffff0000, RZ, 0xc0, !PT ;  /* 0xffff000028228812 */ /* 0x000fe200078ec0ff */
[----:B------:R-:W-:Y:S01]  /*56e0*/  @!P0 FMUL.FTZ R2, R26, R31 ;  /* 0x0000001f1a028220 */ /* 0x000fe20000410000 */
[C---:B------:R-:W-:Y:S01]  /*56f0*/  @!P0 SHF.L.U32 R37, R41.reuse, 0x10, RZ ;  /* 0x0000001029258819 */ /* 0x040fe200000006ff */
[----:B------:R-:W-:Y:S01]  /*5700*/  @!P1 FADD.FTZ R28, -R28, -RZ ;  /* 0x800000ff1c1c9221 */ /* 0x000fe20000010100 */
[----:B------:R-:W-:Y:S01]  /*5710*/  @!P0 LOP3.LUT R38, R41, 0xffff0000, RZ, 0xc0, !PT ;  /* 0xffff000029268812 */ /* 0x000fe200078ec0ff */
[----:B------:R-:W-:Y:S01]  /*5720*/  @!P1 FADD.FTZ R22, -R22, -RZ ;  /* 0x800000ff16169221 */ /* 0x000fe20000010100 */
[----:B------:R-:W-:Y:S01]  /*5730*/  @!P0 LOP3.LUT R33, R49, 0xffff0000, RZ, 0xc0, !PT ;  /* 0xffff000031218812 */ /* 0x000fe200078ec0ff */
[----:B------:R-:W-:Y:S01]  /*5740*/  @!P0 FMUL.FTZ R3, R24, R29 ;  /* 0x0000001d18038220 */ /* 0x000fe20000410000 */
[----:B------:R-:W-:Y:S01]  /*5750*/  @!P0 LOP3.LUT R40, R42, 0xffff0000, RZ, 0xc0, !PT ;  /* 0xffff00002a288812 */ /* 0x000fe200078ec0ff */
[----:B------:R-:W-:Y:S01]  /*5760*/  @!P1 FADD.FTZ R23, -R23, -RZ ;  /* 0x800000ff17179221 */ /* 0x000fe20000010100 */
[----:B------:R-:W-:Y:S01]  /*5770*/  @!P0 SHF.L.U32 R41, R43, 0x10, RZ ;  /* 0x000000102b298819 */ /* 0x000fe200000006ff */
[----:B------:R-:W-:Y:S01]  /*5780*/  @!P1 FADD.FTZ R18, -R18, -RZ ;  /* 0x800000ff12129221 */ /* 0x000fe20000010100 */
[----:B------:R-:W-:Y:S01]  /*5790*/  @!P0 FFMA.FTZ R2, R35, R34, R2 ;  /* 0x0000002223028223 */ /* 0x000fe20000010002 */
[----:B------:R-:W-:Y:S01]  /*57a0*/  @!P0 LOP3.LUT R35, R50, 0xffff0000, RZ, 0xc0, !PT ;  /* 0xffff000032238812 */ /* 0x000fe200078ec0ff */
[----:B------:R-:W-:Y:S01]  /*57b0*/  @!P0 FMUL.FTZ R4, R25, R28 ;  /* 0x0000001c19048220 */ /* 0x000fe20000410000 */
[----:B------:R-:W-:Y:S01]  /*57c0*/  @!P0 SHF.L.U32 R34, R51, 0x10, RZ ;  /* 0x0000001033228819 */ /* 0x000fe200000006ff */
[----:B------:R-:W-:Y:S01]  /*57d0*/  @!P1 FADD.FTZ R16, -R16, -RZ ;  /* 0x800000ff10109221 */ /* 0x000fe20000010100 */
[----:B------:R-:W-:Y:S01]  /*57e0*/  @!P0 F2FP.BF16.F32.PACK_AB R44, R2, R0 ;  /* 0x00000000022c823e */ /* 0x000fe200000010ff */
[----:B------:R-:W-:Y:S02]  /*57f0*/  @!P0 IMAD.U32 R32, R50, 0x10000, RZ ;  /* 0x0001000032208824 */ /* 0x000fe400078e00ff */
[----:B------:R-:W-:Y:S01]  /*5800*/  @!P0 FMUL.FTZ R5, R21, R22 ;  /* 0x0000001615058220 */ /* 0x000fe20000410000 */
[----:B------:R-:W-:Y:S01]  /*5810*/  @!P0 IMAD.U32 R39, R42, 0x10000, RZ ;  /* 0x000100002a278824 */ /* 0x000fe200078e00ff */
[----:B------:R-:W-:Y:S01]  /*5820*/  @!P0 LOP3.LUT R42, R43, 0xffff0000, RZ, 0xc0, !PT ;  /* 0xffff00002b2a8812 */ /* 0x000fe200078ec0ff */
[----:B------:R-:W-:Y:S01]  /*5830*/  @!P0 FFMA.FTZ R3, R36, R37, R3 ;  /* 0x0000002524038223 */ /* 0x000fe20000010003 */
[----:B------:R-:W-:Y:S01]  /*5840*/  @!P0 LOP3.LUT R37, R51, 0xffff0000, RZ, 0xc0, !PT ;  /* 0xffff000033258812 */ /* 0x000fe200078ec0ff */
[----:B------:R-:W-:Y:S01]  /*5850*/  @!P0 FMUL.FTZ R6, R20, R23 ;  /* 0x0000001714068220 */ /* 0x000fe20000410000 */
[----:B------:R-:W-:Y:S01]  /*5860*/  @!P0 FMUL.FTZ R7, R19, R18 ;  /* 0x0000001213078220 */ /* 0x000fe20000410000 */
[----:B------:R-:W-:Y:S01]  /*5870*/  @!P0 FFMA.FTZ R4, R33, R38, R4 ;  /* 0x0000002621048223 */ /* 0x000fe20000010004 */
[----:B------:R-:W-:Y:S01]  /*5880*/  @!P0 FMUL.FTZ R8, R17, R16 ;  /* 0x0000001011088220 */ /* 0x000fe20000410000 */
[----:B------:R-:W-:Y:S01]  /*5890*/  @!P0 FFMA.FTZ R5, R32, R39, R5 ;  /* 0x0000002720058223 */ /* 0x000fe20000010005 */
[----:B------:R-:W-:Y:S01]  /*58a0*/  @!P0 FFMA.FTZ R6, R35, R40, R6 ;  /* 0x0000002823068223 */ /* 0x000fe20000010006 */
[----:B------:R-:W-:Y:S01]  /*58b0*/  @!P0 FFMA.FTZ R7, R34, R41, R7 ;  /* 0x0000002922078223 */ /* 0x000fe20000010007 */
[----:B------:R-:W-:Y:S01]  /*58c0*/  @!P0 F2FP.BF16.F32.PACK_AB R55, R4, R3 ;  /* 0x000000030437823e */ /* 0x000fe200000010ff */
[----:B------:R-:W-:Y:S01]  /*58d0*/  @!P0 FFMA.FTZ R8, R37, R42, R8 ;  /* 0x0000002a25088223 */ /* 0x000fe20000010008 */
[----:B------:R-:W-:Y:S01]  /*58e0*/  @!P0 IMAD.MOV.U32 R48, RZ, RZ, R44 ;  /* 0x000000ffff308224 */ /* 0x000fe200078e002c */
[----:B------:R-:W-:Y:S02]  /*58f0*/  @!P0 F2FP.BF16.F32.PACK_AB R52, R6, R5 ;  /* 0x000000050634823e */ /* 0x000fe400000010ff */
[----:B------:R-:W-:Y:S02]  /*5900*/  @!P0 MOV R49, R55 ;  /* 0x0000003700318202 */ /* 0x000fe40000000f00 */
[----:B------:R-:W-:Y:S01]  /*5910*/  @!P0 F2FP.BF16.F32.PACK_AB R115, R8, R7 ;  /* 0x000000070873823e */ /* 0x000fe200000010ff */
[----:B------:R-:W-:Y:S03]  /*5920*/  @!P0 IMAD.MOV.U32 R50, RZ, RZ, R52 ;  /* 0x000000ffff328224 */ /* 0x000fe600078e0034 */
[----:B------:R-:W-:Y:S05]  /*5930*/  @!P0 MOV R51, R115 ;  /* 0x0000007300338202 */ /* 0x000fea0000000f00 */
[----:B------:R1:W-:Y:S02]  /*5940*/  STG.E.128 desc[UR6][R78.64], R48 ;  /* 0x000000304e007986 */ /* 0x0003e4000c101d06 */
.L_x_616:
[----:B------:R-:W-:Y:S05]  /*5950*/  BSYNC.RECONVERGENT B0 ;  /* 0x0000000000007941 */ /* 0x000fea0003800200 */
.L_x_615:
[----:B------:R-:W-:Y:S01]  /*5960*/  ISETP.GE.AND P0, PT, R117, R53, PT ;  /* 0x000000357500720c */ /* 0x000fe20003f06270 */
[----:B------:R-:W-:Y:S11]  /*5970*/  BSSY.RECONVERGENT B0, `(.L_x_617) ;  /* 0x0000058000007945 */ /* 0x000ff60003800200 */
[----:B------:R-:W-:Y:S01]  /*5980*/  @!UPT UIADD3 URZ, UPT, UPT, URZ, URZ, URZ ;  /* 0x000000fffffff290 */ /* 0x000fe2000fffe0ff */
[----:B------:R-:W-:Y:S05]  /*5990*/  @P0 BRA `(.L_x_618) ;  /* 0x0000000400540947 */ /* 0x000fea0003800000 */
[C---:B------:R-:W-:Y:S01]  /*59a0*/  ISETP.GE.AND P0, PT, R117.reuse, R9, PT ;  /* 0x000000097500720c */ /* 0x040fe20003f06270 */
[----:B-1----:R-:W3:Y:S11]  /*59b0*/  LDG.E.128 R48, desc[UR6][R10.64+0x40] ;  /* 0x000040060a307981 */ /* 0x002ef6000c1e1d00 */
[----:B------:R-:W-:Y:S01]  /*59c0*/  @!UPT UIADD3 URZ, UPT, UPT, URZ, URZ, URZ ;  /* 0x000000fffffff290 */ /* 0x000fe2000fffe0ff */
[----:B------:R-:W-:Y:S02]  /*59d0*/  @!P0 ISETP.GE.U32.AND P1, PT, R117, R15, PT ;  /* 0x0000000f7500820c */ /* 0x000fe40003f26070 */
[----:B------:R-:W-:Y:S02]  /*59e0*/  @!P0 IADD3 R115, P6, PT, R14, 0x20, RZ ;  /* 0x000000200e738810 */ /* 0x000fe40007fde0ff */
[----:B--2-4-:R-:W-:Y:S02]  /*59f0*/  @!P0 SEL R17, R15, R14, !P1 ;  /* 0x0000000e0f118207 */ /* 0x014fe40004800000 */
[----:B------:R-:W-:Y:S01]  /*5a00*/  @!P0 SEL R115, R115, 0x20, P1 ;  /* 0x0000002073738807 */ /* 0x000fe20000800000 */
[----:B------:R-:W-:Y:S02]  /*5a10*/  @!P0 IMAD.X R44, RZ, RZ, R104, P6 ;  /* 0x000000ffff2c8224 */ /* 0x000fe400030e0668 */
[----:B------:R-:W-:Y:S03]  /*5a20*/  @!P0 IMAD.WIDE R20, R17, 0x2, R10 ;  /* 0x0000000211148825 */ /* 0x000fe600078e020a */
[----:B------:R-:W-:Y:S01]  /*5a30*/  @!P0 SEL R44, R44, RZ, P1 ;  /* 0x000000ff2c2c8207 */ /* 0x000fe20000800000 */
[C---:B------:R-:W-:Y:S02]  /*5a40*/  @!P0 IMAD.SHL.U32 R55, R115.reuse, 0x2, RZ ;  /* 0x0000000273378824 */ /* 0x040fe400078e00ff */
[----:B------:R-:W2:Y:S01]  /*5a50*/  @!P0 LDG.E.128 R20, desc[UR6][R20.64+0x40] ;  /* 0x0000400614148981 */ /* 0x000ea2000c1e1d00 */
[----:B------:R-:W-:Y:S02]  /*5a60*/  @!P0 SHF.L.U64.HI R44, R115, 0x1, R44 ;  /* 0x00000001732c8819 */ /* 0x000fe4000001022c */
[C---:B------:R-:W-:Y:S04]  /*5a70*/  @!P0 IADD3 R124, P1, PT, R55.reuse, R82, RZ ;  /* 0x00000052377c8210 */ /* 0x040fe80007f3e0ff */
[C---:B------:R-:W-:Y:S02]  /*5a80*/  @!P0 IADD3.X R125, PT, PT, R44.reuse, R83, RZ, P1, !PT ;  /* 0x000000532c7d8210 */ /* 0x040fe40000ffe4ff */
[----:B------:R-:W-:Y:S04]  /*5a90*/  @!P0 IADD3 R32, P1, PT, R55, R84, RZ ;  /* 0x0000005437208210 */ /* 0x000fe80007f3e0ff */
[----:B------:R-:W4:Y:S01]  /*5aa0*/  @!P0 LDG.E.128 R124, desc[UR6][R124.64] ;  /* 0x000000067c7c8981 */ /* 0x000f22000c1e1d00 */
[----:B------:R-:W-:Y:S01]  /*5ab0*/  @!P0 IMAD.X R33, R44, 0x1, R85, P1 ;  /* 0x000000012c218824 */ /* 0x000fe200008e0655 */
[----:B------:R-:W-:Y:S06]  /*5ac0*/  ISETP.GE.U32.OR P1, PT, R117, R15, P0 ;  /* 0x0000000f7500720c */ /* 0x000fec0000726470 */
        /* <DEDUP_REMOVED lines=10> */
[C---:B------:R-:W-:Y:S02]  /*5b70*/  @!P0 SHF.L.U32 R19, R23.reuse, 0x10, RZ ;  /* 0x0000001017138819 */ /* 0x040fe400000006ff */
[----:B------:R-:W-:Y:S02]  /*5b80*/  @!P0 LOP3.LUT R17, R23, 0xffff0000, RZ, 0xc0, !PT ;  /* 0xffff000017118812 */ /* 0x000fe400078ec0ff */
[C---:B----4-:R-:W-:Y:S01]  /*5b90*/  @!P0 LOP3.LUT R31, R124.reuse, 0xffff0000, RZ, 0xc0, !PT ;  /* 0xffff00007c1f8812 */ /* 0x050fe200078ec0ff */
[----:B------:R-:W-:Y:S01]  /*5ba0*/  @!P0 IMAD.U32 R30, R124, 0x10000, RZ ;  /* 0x000100007c1e8824 */ /* 0x000fe200078e00ff */
[C---:B------:R-:W-:Y:S01]  /*5bb0*/  @!P0 SHF.L.U32 R29, R125.reuse, 0x10, RZ ;  /* 0x000000107d1d8819 */ /* 0x040fe200000006ff */
[----:B------:R-:W-:Y:S01]  /*5bc0*/  @!P0 IMAD.U32 R22, R126, 0x10000, RZ ;  /* 0x000100007e168824 */ /* 0x000fe200078e00ff */
[----:B------:R-:W-:Y:S01]  /*5bd0*/  @!P0 LOP3.LUT R28, R125, 0xffff0000, RZ, 0xc0, !PT ;  /* 0xffff00007d1c8812 */ /* 0x000fe200078ec0ff */
[----:B------:R-:W-:Y:S01]  /*5be0*/  @!P1 FADD.FTZ R30, -R30, -RZ ;  /* 0x800000ff1e1e9221 */ /* 0x000fe20000010100 */
[----:B------:R-:W-:Y:S01]  /*5bf0*/  @!P0 LOP3.LUT R23, R126, 0xffff0000, RZ, 0xc0, !PT ;  /* 0xffff00007e178812 */ /* 0x000fe200078ec0ff */
[----:B------:R-:W-:Y:S01]  /*5c00*/  @!P1 FADD.FTZ R31, -R31, -RZ ;  /* 0x800000ff1f1f9221 */ /* 0x000fe20000010100 */
[C---:B------:R-:W-:Y:S01]  /*5c10*/  @!P0 SHF.L.U32 R18, R127.reuse, 0x10, RZ ;  /* 0x000000107f128819 */ /* 0x040fe200000006ff */
[C---:B-----5:R-:W-:Y:S01]  /*5c20*/  @!P0 IMAD.U32 R32, R40.reuse, 0x10000, RZ ;  /* 0x0001000028208824 */ /* 0x060fe200078e00ff */
[----:B------:R-:W-:Y:S01]  /*5c30*/  @!P0 LOP3.LUT R16, R127, 0xffff0000, RZ, 0xc0, !PT ;  /* 0xffff00007f108812 */ /* 0x000fe200078ec0ff */
[----:B------:R-:W-:Y:S01]  /*5c40*/  @!P0 FMUL.FTZ R0, R27, R30 ;  /* 0x0000001e1b008220 */ /* 0x000fe20000410000 */
[----:B------:R-:W-:Y:S01]  /*5c50*/  @!P0 LOP3.LUT R34, R40, 0xffff0000, RZ, 0xc0, !PT ;  /* 0xffff000028228812 */ /* 0x000fe200078ec0ff */
[----:B------:R-:W-:Y:S01]  /*5c60*/  @!P1 FADD.FTZ R29, -R29, -RZ ;  /* 0x800000ff1d1d9221 */ /* 0x000fe20000010100 */
[C---:B------:R-:W-:Y:S01]  /*5c70*/  @!P0 SHF.L.U32 R37, R41.reuse, 0x10, RZ ;  /* 0x0000001029258819 */ /* 0x040fe200000006ff */
[----:B------:R-:W-:Y:S01]  /*5c80*/  @!P0 FMUL.FTZ R2, R26, R31 ;  /* 0x0000001f1a028220 */ /* 0x000fe20000410000 */
[----:B------:R-:W-:Y:S01]  /*5c90*/  @!P0 LOP3.LUT R38, R41, 0xffff0000, RZ, 0xc0, !PT ;  /* 0xffff000029268812 */ /* 0x000fe200078ec0ff */
[----:B------:R-:W-:Y:S01]  /*5ca0*/  @!P1 FADD.FTZ R28, -R28, -RZ ;  /* 0x800000ff1c1c9221 */ /* 0x000fe20000010100 */
[----:B------:R-:W-:Y:S01]  /*5cb0*/  @!P0 LOP3.LUT R40, R42, 0xffff0000, RZ, 0xc0, !PT ;  /* 0xffff00002a288812 */ /* 0x000fe200078ec0ff */
[----:B------:R-:W-:Y:S01]  /*5cc0*/  @!P1 FADD.FTZ R22, -R22, -RZ ;  /* 0x800000ff16169221 */ /* 0x000fe20000010100 */
[----:B------:R-:W-:Y:S01]  /*5cd0*/  @!P0 SHF.L.U32 R41, R43, 0x10, RZ ;  /* 0x000000102b298819 */ /* 0x000fe200000006ff */
[----:B------:R-:W-:Y:S01]  /*5ce0*/  @!P0 FFMA.FTZ R0, R33, R32, R0 ;  /* 0x0000002021008223 */ /* 0x000fe20000010000 */
[----:B------:R-:W-:Y:S01]  /*5cf0*/  @!P0 LOP3.LUT R33, R49, 0xffff0000, RZ, 0xc0, !PT ;  /* 0xffff000031218812 */ /* 0x000fe200078ec0ff */
[----:B------:R-:W-:Y:S01]  /*5d00*/  @!P0 FMUL.FTZ R3, R24, R29 ;  /* 0x0000001d18038220 */ /* 0x000fe20000410000 */
[----:B------:R-:W-:Y:S01]  /*5d10*/  @!P1 FADD.FTZ R23, -R23, -RZ ;  /* 0x800000ff17179221 */ /* 0x000fe20000010100 */
        /* <DEDUP_REMOVED lines=29> */
.L_x_618:
[----:B------:R-:W-:Y:S05]  /*5ef0*/  BSYNC.RECONVERGENT B0 ;  /* 0x0000000000007941 */ /* 0x000fea0003800200 */
.L_x_617:
[----:B------:R-:W-:Y:S11]  /*5f00*/  ISETP.GE.AND P0, PT, R116, R53, PT ;  /* 0x000000357400720c */ /* 0x000ff60003f06270 */
[----:B------:R-:W-:Y:S02]  /*5f10*/  @!UPT UIADD3 URZ, UPT, UPT, URZ, URZ, URZ ;  /* 0x000000fffffff290 */ /* 0x000fe4000fffe0ff */
[----:B------:R-:W-:Y:S05]  /*5f20*/  @P0 BRA `(.L_x_614) ;  /* 0x0000000400540947 */ /* 0x000fea0003800000 */
[C---:B------:R-:W-:Y:S01]  /*5f30*/  ISETP.GE.AND P0, PT, R116.reuse, R9, PT ;  /* 0x000000097400720c */ /* 0x040fe20003f06270 */
[----:B-1-3--:R-:W3:Y:S11]  /*5f40*/  LDG.E.128 R48, desc[UR6][R10.64+0x80] ;  /* 0x000080060a307981 */ /* 0x00aef6000c1e1d00 */
        /* <DEDUP_REMOVED lines=83> */
.L_x_614:
[----:B------:R-:W-:Y:S05]  /*6480*/  BSYNC.RECONVERGENT B1 ;  /* 0x0000000000017941 */ /* 0x000fea0003800200 */
.L_x_613:
[----:B------:R-:W-:Y:S04]  /*6490*/  BSSY.RECONVERGENT B1, `(.L_x_619) ;  /* 0x0000113000017945 */ /* 0x000fe80003800200 */
[----:B------:R-:W-:Y:S05]  /*64a0*/  @!P5 BRA `(.L_x_620) ;  /* 0x000000100044d947 */ /* 0x000fea0003800000 */
[----:B------:R-:W-:Y:S01]  /*64b0*/  LEA R28, P1, R95, R10, 0x1 ;  /* 0x0000000a5f1c7211 */ /* 0x000fe200078208ff */
[----:B------:R-:W5:Y:S01]  /*64c0*/  LDC R121, c[0x0][0x440] ;  /* 0x00011000ff797b82 */ /* 0x000f620000000800 */
[----:B------:R-:W-:Y:S01]  /*64d0*/  LEA R114, P0, R65, R78, 0x1 ;  /* 0x0000004e41727211 */ /* 0x000fe200078008ff */
[----:B------:R-:W-:Y:S01]  /*64e0*/  BSSY.RECONVERGENT B0, `(.L_x_621) ;  /* 0x000005b000007945 */ /* 0x000fe20003800200 */
[----:B------:R-:W-:Y:S02]  /*64f0*/  LEA.HI.X R29, R95, R11, R93, 0x1, P1 ;  /* 0x0000000b5f1d7211 */ /* 0x000fe400008f0c5d */
[----:B------:R-:W-:Y:S02]  /*6500*/  LEA.HI.X R115, R65, R79, R66, 0x1, P0 ;  /* 0x0000004f41737211 */ /* 0x000fe400000f0c42 */
[----:B-----5:R-:W-:Y:S11]  /*6510*/  ISETP.GE.AND P5, PT, R118, R121, PT ;  /* 0x000000797600720c */ /* 0x020ff60003fa6270 */
[----:B------:R-:W-:Y:S02]  /*6520*/  @!UPT UIADD3 URZ, UPT, UPT, URZ, URZ, URZ ;  /* 0x000000fffffff290 */ /* 0x000fe4000fffe0ff */
[----:B------:R-:W-:Y:S05]  /*6530*/  @P5 BRA `(.L_x_622) ;  /* 0x0000000400545947 */ /* 0x000fea0003800000 */
[C---:B------:R-:W-:Y:S01]  /*6540*/  ISETP.GE.AND P0, PT, R118.reuse, R9, PT ;  /* 0x000000097600720c */ /* 0x040fe20003f06270 */
[----:B-1-3--:R-:W3:Y:S11]  /*6550*/  LDG.E.128 R48, desc[UR6][R28.64] ;  /* 0x000000061c307981 */ /* 0x00aef6000c1e1d00 */
[----:B------:R-:W-:Y:S01]  /*6560*/  @!UPT UIADD3 URZ, UPT, UPT, URZ, URZ, URZ ;  /* 0x000000fffffff290 */ /* 0x000fe2000fffe0ff */
[----:B------:R-:W-:Y:S04]  /*6570*/  @!P0 ISETP.GE.U32.AND P1, PT, R118, R15, PT ;  /* 0x0000000f7600820c */ /* 0x000fe80003f26070 */
[----:B------:R-:W-:Y:S02]  /*6580*/  @!P0 SEL R106, R14, RZ, P1 ;  /* 0x000000ff0e6a8207 */ /* 0x000fe40000800000 */
[----:B--2-4-:R-:W-:Y:S02]  /*6590*/  @!P0 SEL R17, R15, R14, !P1 ;  /* 0x0000000e0f118207 */ /* 0x014fe40004800000 */
[----:B------:R-:W-:Y:S02]  /*65a0*/  @!P0 SEL R123, R104, RZ, P1 ;  /* 0x000000ff687b8207 */ /* 0x000fe40000800000 */
[----:B------:R-:W-:Y:S01]  /*65b0*/  @!P0 IADD3 R106, P1, PT, R107, R106, RZ ;  /* 0x0000006a6b6a8210 */ /* 0x000fe20007f3e0ff */
[----:B------:R-:W-:Y:S04]  /*65c0*/  @!P0 IMAD.WIDE R20, R17, 0x2, R28 ;  /* 0x0000000211148825 */ /* 0x000fe800078e021c */
[----:B------:R-:W-:Y:S02]  /*65d0*/  @!P0 IMAD.X R125, R92, 0x1, R123, P1 ;  /* 0x000000015c7d8824 */ /* 0x000fe400008e067b */
[C---:B------:R-:W-:Y:S01]  /*65e0*/  @!P0 IMAD.SHL.U32 R123, R106.reuse, 0x2, RZ ;  /* 0x000000026a7b8824 */ /* 0x040fe200078e00ff */
[----:B------:R-:W2:Y:S02]  /*65f0*/  @!P0 LDG.E.128 R20, desc[UR6][R20.64] ;  /* 0x0000000614148981 */ /* 0x000ea4000c1e1d00 */
        /* <DEDUP_REMOVED lines=43> */
[----:B------:R-:W-:Y:S01]  /*68b0*/  @!P0 LOP3.LUT R44, R55, 0xffff0000, RZ, 0xc0, !PT ;  /* 0xffff0000372c8812 */ /* 0x000fe200078ec0ff */
        /* <DEDUP_REMOVED lines=10> */
[----:B------:R-:W-:Y:S02]  /*6960*/  @!P0 IMAD.U32 R41, R54, 0x10000, RZ ;  /* 0x0001000036298824 */ /* 0x000fe400078e00ff */
        /* <DEDUP_REMOVED lines=18> */
.L_x_622:
[----:B------:R-:W-:Y:S05]  /*6a90*/  BSYNC.RECONVERGENT B0 ;  /* 0x0000000000007941 */ /* 0x000fea0003800200 */
.L_x_621:
[----:B------:R-:W-:Y:S01]  /*6aa0*/  ISETP.GE.AND P0, PT, R117, R121, PT ;  /* 0x000000797500720c */ /* 0x000fe20003f06270 */
[----:B------:R-:W-:Y:S11]  /*6ab0*/  BSSY.RECONVERGENT B0, `(.L_x_623) ;  /* 0x0000058000007945 */ /* 0x000ff60003800200 */
[----:B------:R-:W-:Y:S01]  /*6ac0*/  @!UPT UIADD3 URZ, UPT, UPT, URZ, URZ, URZ ;  /* 0x000000fffffff290 */ /* 0x000fe2000fffe0ff */
        /* <DEDUP_REMOVED lines=86> */
.L_x_624:
[----:B------:R-:W-:Y:S05]  /*7030*/  BSYNC.RECONVERGENT B0 ;  /* 0x0000000000007941 */ /* 0x000fea0003800200 */
.L_x_623:
[----:B------:R-:W-:Y:S11]  /*7040*/  ISETP.GE.AND P0, PT, R116, R121, PT ;  /* 0x000000797400720c */ /* 0x000ff60003f06270 */
[----:B------:R-:W-:Y:S02]  /*7050*/  @!UPT UIADD3 URZ, UPT, UPT, URZ, URZ, URZ ;  /* 0x000000fffffff290 */ /* 0x000fe4000fffe0ff */
[----:B------:R-:W-:Y:S05]  /*7060*/  @P0 BRA `(.L_x_620) ;  /* 0x0000000400540947 */ /* 0x000fea0003800000 */
[C---:B------:R-:W-:Y:S01]  /*7070*/  ISETP.GE.AND P0, PT, R116.reuse, R9, PT ;  /* 0x000000097400720c */ /* 0x040fe20003f06270 */
[----:B-1-3--:R-:W3:Y:S11]  /*7080*/  LDG.E.128 R48, desc[UR6][R28.64+0x80] ;  /* 0x000080061c307981 */ /* 0x00aef6000c1e1d00 */
[----:B------:R-:W-:Y:S01]  /*7090*/  @!UPT UIADD3 URZ, UPT, UPT, URZ, URZ, URZ ;  /* 0x000000fffffff290 */ /* 0x000fe2000fffe0ff */
[----:B------:R-:W-:Y:S04]  /*70a0*/  @!P0 ISETP.GE.U32.AND P1, PT, R116, R15, PT ;  /* 0x0000000f7400820c */ /* 0x000fe80003f26070 */
[----:B------:R-:W-:Y:S02]  /*70b0*/  @!P0 SEL R44, R14, RZ, P1 ;  /* 0x000000ff0e2c8207 */ /* 0x000fe40000800000 */
[----:B------:R-:W-:Y:S02]  /*70c0*/  @!P0 SEL R55, R104, RZ, P1 ;  /* 0x000000ff68378207 */ /* 0x000fe40000800000 */
[----:B------:R-:W-:Y:S02]  /*70d0*/  @!P0 IADD3 R53, P5, PT, R107, R44, RZ ;  /* 0x0000002c6b358210 */ /* 0x000fe40007fbe0ff */
[----:B--2-4-:R-:W-:Y:S03]  /*70e0*/  @!P0 SEL R17, R15, R14, !P1 ;  /* 0x0000000e0f118207 */ /* 0x014fe60004800000 */
[----:B------:R-:W-:Y:S02]  /*70f0*/  @!P0 IMAD.X R44, R92, 0x1, R55, P5 ;  /* 0x000000015c2c8824 */ /* 0x000fe400028e0637 */
[----:B------:R-:W-:Y:S02]  /*7100*/  @!P0 IMAD.SHL.U32 R121, R53, 0x2, RZ ;  /* 0x0000000235798824 */ /* 0x000fe400078e00ff */
[----:B------:R-:W-:Y:S01]  /*7110*/  @!P0 IMAD.WIDE R20, R17, 0x2, R28 ;  /* 0x0000000211148825 */ /* 0x000fe200078e021c */
[----:B------:R-:W-:Y:S02]  /*7120*/  @!P0 SHF.L.U64.HI R44, R53, 0x1, R44 ;  /* 0x00000001352c8819 */ /* 0x000fe4000001022c */
[C---:B------:R-:W-:Y:S02]  /*7130*/  @!P0 IADD3 R124, P5, PT, R121.reuse, R82, RZ ;  /* 0x00000052797c8210 */ /* 0x040fe40007fbe0ff */
[----:B------:R-:W-:Y:S01]  /*7140*/  @!P0 IADD3 R34, P1, PT, R121, R84, RZ ;  /* 0x0000005479228210 */ /* 0x000fe20007f3e0ff */
[----:B------:R-:W2:Y:S01]  /*7150*/  @!P0 LDG.E.128 R20, desc[UR6][R20.64+0x80] ;  /* 0x0000800614148981 */ /* 0x000ea2000c1e1d00 */
[C---:B------:R-:W-:Y:S03]  /*7160*/  @!P0 IADD3.X R125, PT, PT, R44.reuse, R83, RZ, P5, !PT ;  /* 0x000000532c7d8210 */ /* 0x040fe60002ffe4ff */
[----:B------:R-:W-:Y:S01]  /*7170*/  @!P0 IMAD.X R35, R44, 0x1, R85, P1 ;  /* 0x000000012c238824 */ /* 0x000fe200008e0655 */
[----:B------:R-:W-:Y:S03]  /*7180*/  ISETP.GE.U32.OR P1, PT, R116, R15, P0 ;  /* 0x0000000f7400720c */ /* 0x000fe60000726470 */
[----:B------:R-:W4:Y:S08]  /*7190*/  @!P0 LDG.E.128 R52, desc[UR6][R124.64+0x80] ;  /* 0x000080067c348981 */ /* 0x000f30000c1e1d00 */
[----:B------:R3:W5:Y:S02]  /*71a0*/  @!P0 LDG.E.128 R40, desc[UR6][R34.64+0x80] ;  /* 0x0000800622288981 */ /* 0x000764000c1e1d00 */
[C---:B---3--:R-:W-:Y:S01]  /*71b0*/  @!P0 LOP3.LUT R35, R48.reuse, 0xffff0000, RZ, 0xc0, !PT ;  /* 0xffff000030238812 */ /* 0x048fe200078ec0ff */
[----:B------:R-:W-:Y:S01]  /*71c0*/  @!P0 IMAD.U32 R33, R48, 0x10000, RZ ;  /* 0x0001000030218824 */ /* 0x000fe200078e00ff */
[----:B------:R-:W-:Y:S02]  /*71d0*/  @!P0 SHF.L.U32 R38, R49, 0x10, RZ ;  /* 0x0000001031268819 */ /* 0x000fe400000006ff */
[C---:B--2---:R-:W-:Y:S01]  /*71e0*/  @!P0 LOP3.LUT R30, R20.reuse, 0xffff0000, RZ, 0xc0, !PT ;  /* 0xffff0000141e8812 */ /* 0x044fe200078ec0ff */
[----:B------:R-:W-:Y:S01]  /*71f0*/  @!P0 IMAD.U32 R32, R20, 0x10000, RZ ;  /* 0x0001000014208824 */ /* 0x000fe200078e00ff */
[C---:B------:R-:W-:Y:S01]  /*7200*/  @!P0 SHF.L.U32 R28, R21.reuse, 0x10, RZ ;  /* 0x00000010151c8819 */ /* 0x040fe200000006ff */
[C---:B------:R-:W-:Y:S01]  /*7210*/  @!P0 IMAD.U32 R26, R22.reuse, 0x10000, RZ ;  /* 0x00010000161a8824 */ /* 0x040fe200078e00ff */
[----:B------:R-:W-:Y:S02]  /*7220*/  @!P0 LOP3.LUT R29, R21, 0xffff0000, RZ, 0xc0, !PT ;  /* 0xffff0000151d8812 */ /* 0x000fe400078ec0ff */
[----:B------:R-:W-:Y:S02]  /*7230*/  @!P0 LOP3.LUT R21, R22, 0xffff0000, RZ, 0xc0, !PT ;  /* 0xffff000016158812 */ /* 0x000fe400078ec0ff */
[C---:B----4-:R-:W-:Y:S01]  /*7240*/  @!P0 LOP3.LUT R27, R52.reuse, 0xffff0000, RZ, 0xc0, !PT ;  /* 0xffff0000341b8812 */ /* 0x050fe200078ec0ff */
[----:B------:R-:W-:Y:S01]  /*7250*/  @!P0 IMAD.U32 R31, R52, 0x10000, RZ ;  /* 0x00010000341f8824 */ /* 0x000fe200078e00ff */
[C---:B------:R-:W-:Y:S01]  /*7260*/  @!P0 SHF.L.U32 R25, R53.reuse, 0x10, RZ ;  /* 0x0000001035198819 */ /* 0x040fe200000006ff */
[C---:B------:R-:W-:Y:S01]  /*7270*/  @!P0 IMAD.U32 R19, R54.reuse, 0x10000, RZ ;  /* 0x0001000036138824 */ /* 0x040fe200078e00ff */
[----:B------:R-:W-:Y:S01]  /*7280*/  @!P0 LOP3.LUT R24, R53, 0xffff0000, RZ, 0xc0, !PT ;  /* 0xffff000035188812 */ /* 0x000fe200078ec0ff */
[----:B------:R-:W-:Y:S01]  /*7290*/  @!P1 FADD.FTZ R31, -R31, -RZ ;  /* 0x800000ff1f1f9221 */ /* 0x000fe20000010100 */
[----:B------:R-:W-:Y:S01]  /*72a0*/  @!P0 LOP3.LUT R18, R54, 0xffff0000, RZ, 0xc0, !PT ;  /* 0xffff000036128812 */ /* 0x000fe200078ec0ff */
[----:B------:R-:W-:Y:S01]  /*72b0*/  @!P1 FADD.FTZ R27, -R27, -RZ ;  /* 0x800000ff1b1b9221 */ /* 0x000fe20000010100 */
[C---:B------:R-:W-:Y:S01]  /*72c0*/  @!P0 SHF.L.U32 R17, R55.reuse, 0x10, RZ ;  /* 0x0000001037118819 */ /* 0x040fe200000006ff */
[----:B-----5:R-:W-:Y:S01]  /*72d0*/  @!P0 IMAD.U32 R34, R40, 0x10000, RZ ;  /* 0x0001000028228824 */ /* 0x020fe200078e00ff */
[----:B------:R-:W-:Y:S01]  /*72e0*/  @!P0 LOP3.LUT R16, R55, 0xffff0000, RZ, 0xc0, !PT ;  /* 0xffff000037108812 */ /* 0x000fe200078ec0ff */
[----:B------:R-:W-:Y:S01]  /*72f0*/  @!P0 FMUL.FTZ R0, R32, R31 ;  /* 0x0000001f20008220 */ /* 0x000fe20000410000 */
[----:B------:R-:W-:Y:S01]  /*7300*/  @!P0 LOP3.LUT R36, R40, 0xffff0000, RZ, 0xc0, !PT ;  /* 0xffff000028248812 */ /* 0x000fe200078ec0ff */
[----:B------:R-:W-:Y:S01]  /*7310*/  @!P1 FADD.FTZ R25, -R25, -RZ ;  /* 0x800000ff19199221 */ /* 0x000fe20000010100 */
[----:B------:R-:W-:Y:S01]  /*7320*/  @!P0 SHF.L.U32 R37, R41, 0x10, RZ ;  /* 0x0000001029258819 */ /* 0x000fe200000006ff */
[----:B------:R-:W-:Y:S01]  /*7330*/  @!P0 FMUL.FTZ R2, R30, R27 ;  /* 0x0000001b1e028220 */ /* 0x000fe20000410000 */
[C---:B------:R-:W-:Y:S01]  /*7340*/  @!P0 SHF.L.U32 R20, R23.reuse, 0x10, RZ ;  /* 0x0000001017148819 */ /* 0x040fe200000006ff */
[----:B------:R-:W-:Y:S01]  /*7350*/  @!P1 FADD.FTZ R24, -R24, -RZ ;  /* 0x800000ff18189221 */ /* 0x000fe20000010100 */
[----:B------:R-:W-:Y:S01]  /*7360*/  @!P0 LOP3.LUT R23, R23, 0xffff0000, RZ, 0xc0, !PT ;  /* 0xffff000017178812 */ /* 0x000fe200078ec0ff */
[----:B------:R-:W-:Y:S01]  /*7370*/  @!P1 FADD.FTZ R19, -R19, -RZ ;  /* 0x800000ff13139221 */ /* 0x000fe20000010100 */
[----:B------:R-:W-:Y:S01]  /*7380*/  @!P0 LOP3.LUT R39, R41, 0xffff0000, RZ, 0xc0, !PT ;  /* 0xffff000029278812 */ /* 0x000fe200078ec0ff */
        /* <DEDUP_REMOVED lines=15> */
[C---:B------:R-:W-:Y:S01]  /*7480*/  @!P0 SHF.L.U32 R42, R43.reuse, 0x10, RZ ;  /* 0x000000102b2a8819 */ /* 0x040fe200000006ff */
[----:B------:R-:W-:Y:S01]  /*7490*/  @!P0 FFMA.FTZ R3, R38, R37, R3 ;  /* 0x0000002526038223 */ /* 0x000fe20000010003 */
[----:B------:R-:W-:Y:S01]  /*74a0*/  @!P0 LOP3.LUT R43, R43, 0xffff0000, RZ, 0xc0, !PT ;  /* 0xffff00002b2b8812 */ /* 0x000fe200078ec0ff */
[----:B------:R-:W-:Y:S01]  /*74b0*/  @!P0 FMUL.FTZ R6, R21, R18 ;  /* 0x0000001215068220 */ /* 0x000fe20000410000 */
[----:B------:R-:W-:Y:S01]  /*74c0*/  @!P0 LOP3.LUT R37, R51, 0xffff0000, RZ, 0xc0, !PT ;  /* 0xffff000033258812 */ /* 0x000fe200078ec0ff */
        /* <DEDUP_REMOVED lines=15> */
.L_x_620:
[----:B------:R-:W-:Y:S05]  /*75c0*/  BSYNC.RECONVERGENT B1 ;  /* 0x0000000000017941 */ /* 0x000fea0003800200 */
.L_x_619:
[----:B------:R-:W-:Y:S04]  /*75d0*/  BSSY.RECONVERGENT B1, `(.L_x_625) ;  /* 0x0000112000017945 */ /* 0x000fe80003800200 */
[----:B------:R-:W-:Y:S05]  /*75e0*/  @!P4 BRA `(.L_x_626) ;  /* 0x000000100040c947 */ /* 0x000fea0003800000 */
[----:B------:R-:W5:Y:S01]  /*75f0*/  LDC R121, c[0x0][0x440] ;  /* 0x00011000ff797b82 */ /* 0x000f620000000800 */
[----:B------:R-:W-:Y:S07]  /*7600*/  BSSY.RECONVERGENT B0, `(.L_x_627) ;  /* 0x000005f000007945 */ /* 0x000fee0003800200 */
[----:B--2-4-:R-:W2:Y:S08]  /*7610*/  LDC.64 R4, c[0x0][0x4a8] ;  /* 0x00012a00ff047b82 */ /* 0x014eb00000000a00 */
[----:B------:R-:W1:Y:S01]  /*7620*/  LDC.64 R2, c[0x0][0x3b8] ;  /* 0x0000ee00ff027b82 */ /* 0x000e620000000a00 */
[-C--:B-----5:R-:W-:Y:S02]  /*7630*/  ISETP.GE.AND P4, PT, R118, R121.reuse, PT ;  /* 0x000000797600720c */ /* 0x0a0fe40003f86270 */
[----:B------:R-:W-:Y:S02]  /*7640*/  ISETP.GE.AND P5, PT, R117, R121, PT ;  /* 0x000000797500720c */ /* 0x000fe40003fa6270 */
[C---:B--2---:R-:W-:Y:S04]  /*7650*/  LEA R28, P1, R4.reuse, R10, 0x7 ;  /* 0x0000000a041c7211 */ /* 0x044fe800078238ff */
[----:B------:R-:W-:Y:S02]  /*7660*/  LEA.HI.X R29, R4, R11, R5, 0x7, P1 ;  /* 0x0000000b041d7211 */ /* 0x000fe400008f3c05 */
[C---:B-1----:R-:W-:Y:S04]  /*7670*/  LEA R114, P0, R2.reuse, R78, 0x7 ;  /* 0x0000004e02727211 */ /* 0x042fe800078038ff */
[----:B------:R-:W-:Y:S01]  /*7680*/  LEA.HI.X R115, R2, R79, R3, 0x7, P0 ;  /* 0x0000004f02737211 */ /* 0x000fe200000f3c03 */
[----:B------:R-:W-:Y:S08]  /*7690*/  @P4 BRA `(.L_x_628) ;  /* 0x0000000400544947 */ /* 0x000ff00003800000 */
[C---:B------:R-:W-:Y:S01]  /*76a0*/  ISETP.GE.AND P0, PT, R118.reuse, R9, PT ;  /* 0x000000097600720c */ /* 0x040fe20003f06270 */
[----:B---3--:R-:W2:Y:S11]  /*76b0*/  LDG.E.128 R48, desc[UR6][R28.64] ;  /* 0x000000061c307981 */ /* 0x008eb6000c1e1d00 */
[----:B------:R-:W-:Y:S01]  /*76c0*/  @!UPT UIADD3 URZ, UPT, UPT, URZ, URZ, URZ ;  /* 0x000000fffffff290 */ /* 0x000fe2000fffe0ff */
[----:B------:R-:W-:Y:S04]  /*76d0*/  @!P0 ISETP.GE.U32.AND P1, PT, R118, R15, PT ;  /* 0x0000000f7600820c */ /* 0x000fe80003f26070 */
[----:B------:R-:W-:Y:S02]  /*76e0*/  @!P0 SEL R106, R14, RZ, P1 ;  /* 0x000000ff0e6a8207 */ /* 0x000fe40000800000 */
[----:B------:R-:W-:Y:S02]  /*76f0*/  @!P0 SEL R17, R15, R14, !P1 ;  /* 0x0000000e0f118207 */ /* 0x000fe40004800000 */
[----:B------:R-:W-:Y:S02]  /*7700*/  @!P0 SEL R123, R104, RZ, P1 ;  /* 0x000000ff687b8207 */ /* 0x000fe40000800000 */
[----:B------:R-:W-:Y:S01]  /*7710*/  @!P0 IADD3 R106, P1, PT, R99, R106, RZ ;  /* 0x0000006a636a8210 */ /* 0x000fe20007f3e0ff */
[----:B------:R-:W-:Y:S04]  /*7720*/  @!P0 IMAD.WIDE R20, R17, 0x2, R28 ;  /* 0x0000000211148825 */ /* 0x000fe800078e021c */
[----:B------:R-:W-:Y:S02]  /*7730*/  @!P0 IMAD.X R125, R90, 0x1, R123, P1 ;  /* 0x000000015a7d8824 */ /* 0x000fe400008e067b */
[C---:B------:R-:W-:Y:S01]  /*7740*/  @!P0 IMAD.SHL.U32 R123, R106.reuse, 0x2, RZ ;  /* 0x000000026a7b8824 */ /* 0x040fe200078e00ff */
[----:B------:R-:W3:Y:S02]  /*7750*/  @!P0 LDG.E.128 R20, desc[UR6][R20.64] ;  /* 0x0000000614148981 */ /* 0x000ee4000c1e1d00 */
        /* <DEDUP_REMOVED lines=8> */
[C---:B--2---:R-:W-:Y:S01]  /*77e0*/  @!P0 LOP3.LUT R37, R48.reuse, 0xffff0000, RZ, 0xc0, !PT ;  /* 0xffff000030258812 */ /* 0x044fe200078ec0ff */
[----:B-1----:R-:W-:Y:S01]  /*77f0*/  @!P0 IMAD.U32 R35, R48, 0x10000, RZ ;  /* 0x0001000030238824 */ /* 0x002fe200078e00ff */
[----:B------:R-:W-:Y:S02]  /*7800*/  @!P0 SHF.L.U32 R38, R49, 0x10, RZ ;  /* 0x0000001031268819 */ /* 0x000fe400000006ff */
[C---:B---3--:R-:W-:Y:S01]  /*7810*/  @!P0 LOP3.LUT R26, R20.reuse, 0xffff0000, RZ, 0xc0, !PT ;  /* 0xffff0000141a8812 */ /* 0x048fe200078ec0ff */
        /* <DEDUP_REMOVED lines=61> */
.L_x_628:
[----:B------:R-:W-:Y:S05]  /*7bf0*/  BSYNC.RECONVERGENT B0 ;  /* 0x0000000000007941 */ /* 0x000fea0003800200 */
.L_x_627:
[----:B------:R-:W-:Y:S01]  /*7c00*/  ISETP.GE.AND P4, PT, R116, R121, PT ;  /* 0x000000797400720c */ /* 0x000fe20003f86270 */
[----:B------:R-:W-:Y:S04]  /*7c10*/  BSSY.RECONVERGENT B0, `(.L_x_629) ;  /* 0x0000057000007945 */ /* 0x000fe80003800200 */
[----:B------:R-:W-:Y:S08]  /*7c20*/  @P5 BRA `(.L_x_630) ;  /* 0x0000000400545947 */ /* 0x000ff00003800000 */
[C---:B------:R-:W-:Y:S01]  /*7c30*/  ISETP.GE.AND P0, PT, R117.reuse, R9, PT ;  /* 0x000000097500720c */ /* 0x040fe20003f06270 */
[----:B-1-3--:R-:W2:Y:S11]  /*7c40*/  LDG.E.128 R48, desc[UR6][R28.64+0x40] ;  /* 0x000040061c307981 */ /* 0x00aeb6000c1e1d00 */
        /* <DEDUP_REMOVED lines=83> */
.L_x_630:
[----:B------:R-:W-:Y:S05]  /*8180*/  BSYNC.RECONVERGENT B0 ;  /* 0x0000000000007941 */ /* 0x000fea0003800200 */
.L_x_629:
[----:B------:R-:W-:Y:S05]  /*8190*/  @P4 BRA `(.L_x_626) ;  /* 0x0000000400544947 */ /* 0x000fea0003800000 */
[C---:B------:R-:W-:Y:S01]  /*81a0*/  ISETP.GE.AND P0, PT, R116.reuse, R9, PT ;  /* 0x000000097400720c */ /* 0x040fe20003f06270 */
[----:B-123--:R-:W2:Y:S11]  /*81b0*/  LDG.E.128 R48, desc[UR6][R28.64+0x80] ;  /* 0x000080061c307981 */ /* 0x00eeb6000c1e1d00 */
[----:B------:R-:W-:Y:S01]  /*81c0*/  @!UPT UIADD3 URZ, UPT, UPT, URZ, URZ, URZ ;  /* 0x000000fffffff290 */ /* 0x000fe2000fffe0ff */
[----:B------:R-:W-:Y:S04]  /*81d0*/  @!P0 ISETP.GE.U32.AND P1, PT, R116, R15, PT ;  /* 0x0000000f7400820c */ /* 0x000fe80003f26070 */
[----:B------:R-:W-:Y:S02]  /*81e0*/  @!P0 SEL R44, R14, RZ, P1 ;  /* 0x000000ff0e2c8207 */ /* 0x000fe40000800000 */
[----:B------:R-:W-:Y:S02]  /*81f0*/  @!P0 SEL R55, R104, RZ, P1 ;  /* 0x000000ff68378207 */ /* 0x000fe40000800000 */
[----:B------:R-:W-:Y:S02]  /*8200*/  @!P0 IADD3 R53, P4, PT, R99, R44, RZ ;  /* 0x0000002c63358210 */ /* 0x000fe40007f9e0ff */
[----:B------:R-:W-:Y:S03]  /*8210*/  @!P0 SEL R17, R15, R14, !P1 ;  /* 0x0000000e0f118207 */ /* 0x000fe60004800000 */
[----:B------:R-:W-:Y:S02]  /*8220*/  @!P0 IMAD.X R44, R90, 0x1, R55, P4 ;  /* 0x000000015a2c8824 */ /* 0x000fe400020e0637 */
[----:B------:R-:W-:Y:S02]  /*8230*/  @!P0 IMAD.SHL.U32 R121, R53, 0x2, RZ ;  /* 0x0000000235798824 */ /* 0x000fe400078e00ff */
[----:B------:R-:W-:Y:S01]  /*8240*/  @!P0 IMAD.WIDE R20, R17, 0x2, R28 ;  /* 0x0000000211148825 */ /* 0x000fe200078e021c */
[----:B------:R-:W-:Y:S02]  /*8250*/  @!P0 SHF.L.U64.HI R44, R53, 0x1, R44 ;  /* 0x00000001352c8819 */ /* 0x000fe4000001022c */
[C---:B------:R-:W-:Y:S02]  /*8260*/  @!P0 IADD3 R124, P4, PT, R121.reuse, R82, RZ ;  /* 0x00000052797c8210 */ /* 0x040fe40007f9e0ff */
[----:B------:R-:W-:Y:S01]  /*8270*/  @!P0 IADD3 R34, P1, PT, R121, R84, RZ ;  /* 0x0000005479228210 */ /* 0x000fe20007f3e0ff */
[----:B------:R-:W3:Y:S01]  /*8280*/  @!P0 LDG.E.128 R20, desc[UR6][R20.64+0x80] ;  /* 0x0000800614148981 */ /* 0x000ee2000c1e1d00 */
[C---:B------:R-:W-:Y:S03]  /*8290*/  @!P0 IADD3.X R125, PT, PT, R44.reuse, R83, RZ, P4, !PT ;  /* 0x000000532c7d8210 */ /* 0x040fe600027fe4ff */
[----:B------:R-:W-:Y:S01]  /*82a0*/  @!P0 IMAD.X R35, R44, 0x1, R85, P1 ;  /* 0x000000012c238824 */ /* 0x000fe200008e0655 */
[----:B------:R-:W-:Y:S03]  /*82b0*/  ISETP.GE.U32.OR P1, PT, R116, R15, P0 ;  /* 0x0000000f7400720c */ /* 0x000fe60000726470 */
[----:B------:R-:W4:Y:S08]  /*82c0*/  @!P0 LDG.E.128 R52, desc[UR6][R124.64+0x80] ;  /* 0x000080067c348981 */ /* 0x000f30000c1e1d00 */
[----:B------:R2:W5:Y:S02]  /*82d0*/  @!P0 LDG.E.128 R40, desc[UR6][R34.64+0x80] ;  /* 0x0000800622288981 */ /* 0x000564000c1e1d00 */
[C---:B--2---:R-:W-:Y:S01]  /*82e0*/  @!P0 LOP3.LUT R35, R48.reuse, 0xffff0000, RZ, 0xc0, !PT ;  /* 0xffff000030238812 */ /* 0x044fe200078ec0ff */
[----:B------:R-:W-:Y:S01]  /*82f0*/  @!P0 IMAD.U32 R33, R48, 0x10000, RZ ;  /* 0x0001000030218824 */ /* 0x000fe200078e00ff */
[----:B------:R-:W-:Y:S02]  /*8300*/  @!P0 SHF.L.U32 R38, R49, 0x10, RZ ;  /* 0x0000001031268819 */ /* 0x000fe400000006ff */
[C---:B---3--:R-:W-:Y:S01]  /*8310*/  @!P0 LOP3.LUT R30, R20.reuse, 0xffff0000, RZ, 0xc0, !PT ;  /* 0xffff0000141e8812 */ /* 0x048fe200078ec0ff */
        /* <DEDUP_REMOVED lines=61> */
.L_x_626:
[----:B------:R-:W-:Y:S05]  /*86f0*/  BSYNC.RECONVERGENT B1 ;  /* 0x0000000000017941 */ /* 0x000fea0003800200 */
.L_x_625:
[----:B------:R-:W-:Y:S04]  /*8700*/  BSSY.RECONVERGENT B1, `(.L_x_631) ;  /* 0x0000114000017945 */ /* 0x000fe80003800200 */
[----:B------:R-:W-:Y:S05]  /*8710*/  @!P3 BRA `(.L_x_632) ;  /* 0x000000100048b947 */ /* 0x000fea0003800000 */
[----:B--2-4-:R-:W2:Y:S01]  /*8720*/  LDC R7, c[0x0][0x440] ;  /* 0x00011000ff077b82 */ /* 0x014ea20000000800 */
[----:B------:R-:W-:Y:S07]  /*8730*/  BSSY.RECONVERGENT B0, `(.L_x_633) ;  /* 0x0000062000007945 */ /* 0x000fee0003800200 */
[----:B------:R-:W1:Y:S08]  /*8740*/  LDC.64 R2, c[0x0][0x3b8] ;  /* 0x0000ee00ff027b82 */ /* 0x000e700000000a00 */
[----:B------:R-:W4:Y:S01]  /*8750*/  LDC.64 R4, c[0x0][0x4a8] ;  /* 0x00012a00ff047b82 */ /* 0x000f220000000a00 */
[----:B-1----:R-:W-:Y:S01]  /*8760*/  IMAD.WIDE.U32 R114, R2, 0xc0, R78 ;  /* 0x000000c002727825 */ /* 0x002fe200078e004e */
[-C--:B--2---:R-:W-:Y:S02]  /*8770*/  ISETP.GE.AND P0, PT, R118, R7.reuse, PT ;  /* 0x000000077600720c */ /* 0x084fe40003f06270 */
[-C--:B------:R-:W-:Y:S01]  /*8780*/  ISETP.GE.AND P4, PT, R117, R7.reuse, PT ;  /* 0x000000077500720c */ /* 0x080fe20003f86270 */
[----:B------:R-:W-:Y:S01]  /*8790*/  IMAD R3, R3, 0xc0, RZ ;  /* 0x000000c003037824 */ /* 0x000fe200078e02ff */
[----:B------:R-:W-:Y:S01]  /*87a0*/  ISETP.GE.AND P3, PT, R116, R7, PT ;  /* 0x000000077400720c */ /* 0x000fe20003f66270 */
[----:B----4-:R-:W-:Y:S02]  /*87b0*/  IMAD R5, R5, 0xc0, RZ ;  /* 0x000000c005057824 */ /* 0x010fe400078e02ff */
[----:B------:R-:W-:Y:S01]  /*87c0*/  IMAD.WIDE.U32 R16, R4, 0xc0, R10 ;  /* 0x000000c004107825 */ /* 0x000fe200078e000a */
[----:B------:R-:W-:Y:S04]  /*87d0*/  IADD3 R115, PT, PT, R115, R3, RZ ;  /* 0x0000000373737210 */ /* 0x000fe80007ffe0ff */
[----:B------:R-:W-:Y:S01]  /*87e0*/  IADD3 R17, PT, PT, R17, R5, RZ ;  /* 0x0000000511117210 */ /* 0x000fe20007ffe0ff */
[----:B------:R-:W-:Y:S06]  /*87f0*/  @P0 BRA `(.L_x_634) ;  /* 0x0000000400540947 */ /* 0x000fec0003800000 */
        /* <DEDUP_REMOVED lines=23> */
[C---:B---3--:R-:W-:Y:S01]  /*8970*/  @!P0 SHF.L.U32 R21, R27.reuse, 0x10, RZ ;  /* 0x000000101b158819 */ /* 0x048fe200000006ff */
[----:B------:R-:W-:Y:S01]  /*8980*/  @!P0 IMAD.U32 R30, R24, 0x10000, RZ ;  /* 0x00010000181e8824 */ /* 0x000fe200078e00ff */
[----:B------:R-:W-:Y:S01]  /*8990*/  @!P0 LOP3.LUT R19, R27, 0xffff0000, RZ, 0xc0, !PT ;  /* 0xffff00001b138812 */ /* 0x000fe200078ec0ff */
[----:B------:R-:W-:Y:S01]  /*89a0*/  @!P0 IMAD.U32 R23, R26, 0x10000, RZ ;  /* 0x000100001a178824 */ /* 0x000fe200078e00ff */
[----:B------:R-:W-:Y:S02]  /*89b0*/  @!P0 LOP3.LUT R29, R24, 0xffff0000, RZ, 0xc0, !PT ;  /* 0xffff0000181d8812 */ /* 0x000fe400078ec0ff */
[C---:B------:R-:W-:Y:S02]  /*89c0*/  @!P0 SHF.L.U32 R24, R25.reuse, 0x10, RZ ;  /* 0x0000001019188819 */ /* 0x040fe400000006ff */
        /* <DEDUP_REMOVED lines=56> */
.L_x_634:
[----:B------:R-:W-:Y:S05]  /*8d50*/  BSYNC.RECONVERGENT B0 ;  /* 0x0000000000007941 */ /* 0x000fea0003800200 */
.L_x_633:
[----:B------:R-:W-:Y:S04]  /*8d60*/  BSSY.RECONVERGENT B0, `(.L_x_635) ;  /* 0x0000057000007945 */ /* 0x000fe80003800200 */
[----:B------:R-:W-:Y:S05]  /*8d70*/  @P4 BRA `(.L_x_636) ;  /* 0x0000000400544947 */ /* 0x000fea0003800000 */
        /* <DEDUP_REMOVED lines=85> */
.L_x_636:
[----:B------:R-:W-:Y:S05]  /*92d0*/  BSYNC.RECONVERGENT B0 ;  /* 0x0000000000007941 */ /* 0x000fea0003800200 */
.L_x_635:
[----:B------:R-:W-:Y:S05]  /*92e0*/  @P3 BRA `(.L_x_632) ;  /* 0x0000000400543947 */ /* 0x000fea0003800000 */
[C---:B------:R-:W-:Y:S01]  /*92f0*/  ISETP.GE.AND P0, PT, R116.reuse, R9, PT ;  /* 0x000000097400720c */ /* 0x040fe20003f06270 */
[----:B------:R-:W4:Y:S11]  /*9300*/  LDG.E.128 R40, desc[UR6][R16.64+0x80] ;  /* 0x0000800610287981 */ /* 0x000f36000c1e1d00 */
[----:B------:R-:W-:Y:S01]  /*9310*/  @!UPT UIADD3 URZ, UPT, UPT, URZ, URZ, URZ ;  /* 0x000000fffffff290 */ /* 0x000fe2000fffe0ff */
[----:B------:R-:W-:Y:S04]  /*9320*/  @!P0 ISETP.GE.U32.AND P1, PT, R116, R15, PT ;  /* 0x0000000f7400820c */ /* 0x000fe80003f26070 */
[----:B------:R-:W-:Y:S02]  /*9330*/  @!P0 SEL R44, R14, RZ, P1 ;  /* 0x000000ff0e2c8207 */ /* 0x000fe40000800000 */
[----:B-123--:R-:W-:Y:S02]  /*9340*/  @!P0 SEL R49, R104, RZ, P1 ;  /* 0x000000ff68318207 */ /* 0x00efe40000800000 */
[----:B------:R-:W-:Y:S02]  /*9350*/  @!P0 IADD3 R44, P3, PT, R101, R44, RZ ;  /* 0x0000002c652c8210 */ /* 0x000fe40007f7e0ff */
[----:B------:R-:W-:Y:S03]  /*9360*/  @!P0 SEL R9, R15, R14, !P1 ;  /* 0x0000000e0f098207 */ /* 0x000fe60004800000 */
[----:B------:R-:W-:Y:S02]  /*9370*/  @!P0 IMAD.X R49, R88, 0x1, R49, P3 ;  /* 0x0000000158318824 */ /* 0x000fe400018e0631 */
[C---:B------:R-:W-:Y:S02]  /*9380*/  @!P0 IMAD.SHL.U32 R53, R44.reuse, 0x2, RZ ;  /* 0x000000022c358824 */ /* 0x040fe400078e00ff */
[----:B------:R-:W-:Y:S01]  /*9390*/  @!P0 IMAD.WIDE R22, R9, 0x2, R16 ;  /* 0x0000000209168825 */ /* 0x000fe200078e0210 */
[----:B------:R-:W-:Y:S02]  /*93a0*/  @!P0 SHF.L.U64.HI R44, R44, 0x1, R49 ;  /* 0x000000012c2c8819 */ /* 0x000fe40000010231 */
[C---:B------:R-:W-:Y:S03]  /*93b0*/  @!P0 IADD3 R50, P1, PT, R53.reuse, R82, RZ ;  /* 0x0000005235328210 */ /* 0x040fe60007f3e0ff */
[----:B------:R-:W2:Y:S01]  /*93c0*/  @!P0 LDG.E.128 R20, desc[UR6][R22.64+0x80] ;  /* 0x0000800616148981 */ /* 0x000ea2000c1e1d00 */
[C---:B------:R-:W-:Y:S02]  /*93d0*/  @!P0 IADD3.X R51, PT, PT, R44.reuse, R83, RZ, P1, !PT ;  /* 0x000000532c338210 */ /* 0x040fe40000ffe4ff */
[----:B------:R-:W-:Y:S05]  /*93e0*/  @!P0 IADD3 R30, P1, PT, R53, R84, RZ ;  /* 0x00000054351e8210 */ /* 0x000fea0007f3e0ff */
[----:B------:R-:W3:Y:S01]  /*93f0*/  @!P0 LDG.E.128 R48, desc[UR6][R50.64+0x80] ;  /* 0x0000800632308981 */ /* 0x000ee2000c1e1d00 */
[----:B------:R-:W-:Y:S01]  /*9400*/  @!P0 IMAD.X R31, R44, 0x1, R85, P1 ;  /* 0x000000012c1f8824 */ /* 0x000fe200008e0655 */
[----:B------:R-:W-:Y:S06]  /*9410*/  ISETP.GE.U32.OR P1, PT, R116, R15, P0 ;  /* 0x0000000f7400720c */ /* 0x000fec0000726470 */
[----:B------:R4:W5:Y:S02]  /*9420*/  @!P0 LDG.E.128 R36, desc[UR6][R30.64+0x80] ;  /* 0x000080061e248981 */ /* 0x000964000c1e1d00 */
[C---:B----4-:R-:W-:Y:S01]  /*9430*/  @!P0 LOP3.LUT R31, R40.reuse, 0xffff0000, RZ, 0xc0, !PT ;  /* 0xffff0000281f8812 */ /* 0x050fe200078ec0ff */
[----:B------:R-:W-:Y:S01]  /*9440*/  @!P0 IMAD.U32 R29, R40, 0x10000, RZ ;  /* 0x00010000281d8824 */ /* 0x000fe200078e00ff */
[----:B------:R-:W-:Y:S02]  /*9450*/  @!P0 SHF.L.U32 R34, R41, 0x10, RZ ;  /* 0x0000001029228819 */ /* 0x000fe400000006ff */
[C---:B--2---:R-:W-:Y:S01]  /*9460*/  @!P0 SHF.L.U32 R9, R23.reuse, 0x10, RZ ;  /* 0x0000001017098819 */ /* 0x044fe200000006ff */
[----:B------:R-:W-:Y:S01]  /*9470*/  @!P0 IMAD.U32 R25, R20, 0x10000, RZ ;  /* 0x0001000014198824 */ /* 0x000fe200078e00ff */
[----:B------:R-:W-:Y:S01]  /*9480*/  @!P0 LOP3.LUT R15, R23, 0xffff0000, RZ, 0xc0, !PT ;  /* 0xffff0000170f8812 */ /* 0x000fe200078ec0ff */
[----:B------:R-:W-:Y:S01]  /*9490*/  @!P0 IMAD.U32 R19, R22, 0x10000, RZ ;  /* 0x0001000016138824 */ /* 0x000fe200078e00ff */
[----:B------:R-:W-:Y:S02]  /*94a0*/  @!P0 LOP3.LUT R24, R20, 0xffff0000, RZ, 0xc0, !PT ;  /* 0xffff000014188812 */ /* 0x000fe400078ec0ff */
[----:B------:R-:W-:Y:S02]  /*94b0*/  @!P0 LOP3.LUT R18, R22, 0xffff0000, RZ, 0xc0, !PT ;  /* 0xffff000016128812 */ /* 0x000fe400078ec0ff */
[C---:B---3--:R-:W-:Y:S01]  /*94c0*/  @!P0 LOP3.LUT R27, R48.reuse, 0xffff0000, RZ, 0xc0, !PT ;  /* 0xffff0000301b8812 */ /* 0x048fe200078ec0ff */
        /* <DEDUP_REMOVED lines=8> */
[C---:B-----5:R-:W-:Y:S01]  /*9550*/  @!P0 IMAD.U32 R30, R36.reuse, 0x10000, RZ ;  /* 0x00010000241e8824 */ /* 0x060fe200078e00ff */
[----:B------:R-:W-:Y:S01]  /*9560*/  @!P0 SHF.L.U32 R16, R51, 0x10, RZ ;  /* 0x0000001033108819 */ /* 0x000fe200000006ff */
[----:B------:R-:W-:Y:S01]  /*9570*/  @!P0 FMUL.FTZ R0, R25, R28 ;  /* 0x0000001c19008220 */ /* 0x000fe20000410000 */
[----:B------:R-:W-:Y:S01]  /*9580*/  @!P0 LOP3.LUT R21, R21, 0xffff0000, RZ, 0xc0, !PT ;  /* 0xffff000015158812 */ /* 0x000fe200078ec0ff */
        /* <DEDUP_REMOVED lines=43> */
.L_x_632:
[----:B------:R-:W-:Y:S05]  /*9840*/  BSYNC.RECONVERGENT B1 ;  /* 0x0000000000017941 */ /* 0x000fea0003800200 */
.L_x_631:
[----:B------:R-:W5:Y:S08]  /*9850*/  LDC R3, c[0x0][0x450] ;  /* 0x00011400ff037b82 */ /* 0x000f700000000800 */
[----:B------:R-:W1:Y:S01]  /*9860*/  LDC R9, c[0x0][0x450] ;  /* 0x00011400ff097b82 */ /* 0x000e620000000800 */
[----:B-----5:R-:W-:Y:S05]  /*9870*/  IMAD.U32 R3, R3, -0x40, RZ ;  /* 0xffffffc003037824 */ /* 0x020fea00078e00ff */
[C---:B------:R-:W-:Y:S02]  /*9880*/  LEA R84, P1, R3.reuse, R84, 0x1 ;  /* 0x0000005403547211 */ /* 0x040fe400078208ff */
[C---:B------:R-:W-:Y:S02]  /*9890*/  LEA R82, P0, R3.reuse, R82, 0x1 ;  /* 0x0000005203527211 */ /* 0x040fe400078008ff */
[C---:B------:R-:W-:Y:S02]  /*98a0*/  LEA.HI.X.SX32 R85, R3.reuse, R85, 0x1, P1 ;  /* 0x0000005503557211 */ /* 0x040fe400008f0eff */
[----:B-1----:R-:W-:Y:S09]  /*98b0*/  LEA.HI.X.SX32 R83, R3, R83, 0x1, P0 ;  /* 0x0000005303537211 */ /* 0x002ff200000f0eff */
.L_x_587:
[----:B------:R-:W-:Y:S05]  /*98c0*/  BSYNC.RECONVERGENT B2 ;  /* 0x0000000000027941 */ /* 0x000fea0003800200 */
.L_x_579:
[----:B------:R-:W-:Y:S04]  /*98d0*/  ISETP.NE.U32.AND P3, PT, RZ, UR12, PT ;  /* 0x0000000cff007c0c */ /* 0x000fe8000bf65070 */
[----:B------:R-:W-:Y:S11]  /*98e0*/  ISETP.NE.AND.EX P3, PT, RZ, UR13, PT, P3 ;  /* 0x0000000dff007c0c */ /* 0x000ff6000bf65330 */
[----:B------:R-:W-:Y:S02]  /*98f0*/  @!UPT UIADD3 URZ, UPT, UPT, URZ, URZ, URZ ;  /* 0x000000fffffff290 */ /* 0x000fe4000fffe0ff */
[----:B------:R-:W5:Y:S01]  /*9900*/  @!P3 LDC R2, c[0x0][0x3c0] ;  /* 0x0000f000ff02bb82 */ /* 0x000f620000000800 */
[----:B------:R-:W-:Y:S07]  /*9910*/  @!P3 IMAD.MOV.U32 R3, RZ, RZ, RZ ;  /* 0x000000ffff03b224 */ /* 0x000fee00078e00ff */
[----:B------:R-:W2:Y:S01]  /*9920*/  @!P3 LDC R0, c[0x0][0x3b8] ;  /* 0x0000ee00ff00bb82 */ /* 0x000ea20000000800 */
[----:B------:R-:W-:Y:S01]  /*9930*/  @!P3 IADD3 R3, P0, PT, RZ, -R3, RZ ;  /* 0x80000003ff03b210 */ /* 0x000fe20007f1e0ff */
[----:B--2---:R-:W-:Y:S02]  /*9940*/  @!P3 IMAD.SHL.U32 R0, R0, 0x80, RZ ;  /* 0x000000800000b824 */ /* 0x004fe400078e00ff */
[----:B-----5:R-:W-:Y:S02]  /*9950*/  @!P3 IMAD.SHL.U32 R2, R2, 0x80, RZ ;  /* 0x000000800202b824 */ /* 0x020fe400078e00ff */
[----:B------:R-:W-:Y:S02]  /*9960*/  @!P3 IMAD.X R0, RZ, RZ, ~R0, P0 ;  /* 0x000000ffff00b224 */ /* 0x000fe400000e0e00 */
[----:B------:R-:W-:Y:S05]  /*9970*/  @!P3 IMAD.X R2, RZ, RZ, ~R2, P0 ;  /* 0x000000ffff02b224 */ /* 0x000fea00000e0e02 */
[C---:B-1-34-:R-:W-:Y:S02]  /*9980*/  @!P3 SHF.R.S64 R5, R3.reuse, 0x1f, R2 ;  /* 0x0000001f0305b819 */ /* 0x05afe40000001002 */
[----:B------:R-:W-:Y:S02]  /*9990*/  @!P3 SHF.R.S64 R3, R3, 0x1f, R0 ;  /* 0x0000001f0303b819 */ /* 0x000fe40000001000 */
[----:B------:R-:W-:Y:S02]  /*99a0*/  @!P3 IADD3 R76, P1, PT, R5, R76, RZ ;  /* 0x0000004c054cb210 */ /* 0x000fe40007f3e0ff */
[----:B------:R-:W-:Y:S02]  /*99b0*/  @!P3 IADD3 R78, P0, PT, R3, R78, RZ ;  /* 0x0000004e034eb210 */ /* 0x000fe40007f1e0ff */
[----:B------:R-:W-:Y:S02]  /*99c0*/  @!P3 LEA.HI.X.SX32 R77, R2, R77, 0x1, P1 ;  /* 0x0000004d024db211 */ /* 0x000fe400008f0eff */
[----:B------:R-:W-:Y:S01]  /*99d0*/  @!P3 LEA.HI.X.SX32 R79, R0, R79, 0x1, P0 ;  /* 0x0000004f004fb211 */ /* 0x000fe200000f0eff */
[----:B------:R-:W-:Y:S08]  /*99e0*/  @!P3 BRA `(.L_x_637) ;  /* 0x000000040024b947 */ /* 0x000ff00003800000 */
[----:B------:R-:W-:Y:S11]  /*99f0*/  ISETP.GT.AND P0, PT, R94, R75, PT ;  /* 0x0000004b5e00720c */ /* 0x000ff60003f04270 */
[----:B------:R-:W-:Y:S02]  /*9a00*/  @!UPT UIADD3 URZ, UPT, UPT, URZ, URZ, URZ ;  /* 0x000000fffffff290 */ /* 0x000fe4000fffe0ff */
[----:B------:R-:W-:Y:S05]  /*9a10*/  @!P0 BRA `(.L_x_637) ;  /* 0x0000000400188947 */ /* 0x000fea0003800000 */
[----:B------:R-:W1:Y:S01]  /*9a20*/  LDC R3, c[0x0][0x4f0] ;  /* 0x00013c00ff037b82 */ /* 0x000e620000000800 */
[----:B------:R-:W-:Y:S02]  /*9a30*/  IABS R14, R102 ;  /* 0x00000066000e7213 */ /* 0x000fe40000000000 */
[-C--:B-1----:R-:W-:Y:S02]  /*9a40*/  IABS R6, R3.reuse ;  /* 0x0000000300067213 */ /* 0x082fe40000000000 */
[----:B------:R-:W-:Y:S02]  /*9a50*/  LOP3.LUT R2, RZ, R3, RZ, 0x33, !PT ;  /* 0x00000003ff027212 */ /* 0x000fe400078e33ff */
[----:B------:R-:W1:Y:S10]  /*9a60*/  I2F.RP R18, R6 ;  /* 0x0000000600127306 */ /* 0x000e740000209400 */
[----:B-1----:R-:W1:Y:S02]  /*9a70*/  MUFU.RCP R8, R18 ;  /* 0x0000001200087308 */ /* 0x002e640000001000 */
[----:B-1----:R-:W-:Y:S08]  /*9a80*/  VIADD R16, R8, 0xffffffe ;  /* 0x0ffffffe08107836 */ /* 0x002ff00000000000 */
[----:B------:R-:W1:Y:S02]  /*9a90*/  F2I.FTZ.U32.TRUNC.NTZ R17, R16 ;  /* 0x0000001000117305 */ /* 0x000e64000021f000 */
[--C-:B-1----:R-:W-:Y:S01]  /*9aa0*/  IMAD.MOV R8, RZ, RZ, -R17.reuse ;  /* 0x000000ffff087224 */ /* 0x102fe200078e0a11 */
[----:B------:R-:W-:Y:S03]  /*9ab0*/  MOV R16, RZ ;  /* 0x000000ff00107202 */ /* 0x000fe60000000f00 */
[----:B------:R-:W-:Y:S01]  /*9ac0*/  IMAD R19, R8, R6, RZ ;  /* 0x0000000608137224 */ /* 0x000fe200078e02ff */
[----:B------:R-:W-:Y:S03]  /*9ad0*/  IABS R8, R96 ;  /* 0x0000006000087213 */ /* 0x000fe60000000000 */
        /* <DEDUP_REMOVED lines=9> */
[-C--:B------:R-:W-:Y:S01]  /*9b70*/  @!P0 IADD3 R8, PT, PT, R8, -R6.reuse, RZ ;  /* 0x8000000608088210 */ /* 0x080fe20007ffe0ff */
[----:B------:R-:W-:Y:S01]  /*9b80*/  @!P0 VIADD R7, R7, 0x1 ;  /* 0x0000000107078836 */ /* 0x000fe20000000000 */
[----:B------:R-:W-:Y:S01]  /*9b90*/  @!P4 IADD3 R5, PT, PT, R5, 0x1, RZ ;  /* 0x000000010505c810 */ /* 0x000fe20007ffe0ff */
[----:B------:R-:W-:Y:S01]  /*9ba0*/  @!P4 IMAD.IADD R14, R14, 0x1, -R6 ;  /* 0x000000010e0ec824 */ /* 0x000fe200078e0a06 */
[-C--:B------:R-:W-:Y:S02]  /*9bb0*/  ISETP.GE.U32.AND P5, PT, R8, R6.reuse, PT ;  /* 0x000000060800720c */ /* 0x080fe40003fa6070 */
[-C--:B------:R-:W-:Y:S02]  /*9bc0*/  LOP3.LUT R8, R102, R3.reuse, RZ, 0x3c, !PT ;  /* 0x0000000366087212 */ /* 0x080fe400078e3cff */
[----:B------:R-:W-:Y:S02]  /*9bd0*/  ISETP.GE.U32.AND P6, PT, R14, R6, PT ;  /* 0x000000060e00720c */ /* 0x000fe40003fc6070 */
[----:B------:R-:W-:Y:S02]  /*9be0*/  LOP3.LUT R6, R96, R3, RZ, 0x3c, !PT ;  /* 0x0000000360067212 */ /* 0x000fe400078e3cff */
[----:B------:R-:W-:Y:S02]  /*9bf0*/  ISETP.GE.AND P3, PT, R8, RZ, PT ;  /* 0x000000ff0800720c */ /* 0x000fe40003f66270 */
[----:B------:R-:W-:Y:S02]  /*9c00*/  ISETP.GE.AND P1, PT, R6, RZ, PT ;  /* 0x000000ff0600720c */ /* 0x000fe40003f26270 */
[----:B------:R-:W-:Y:S01]  /*9c10*/  ISETP.NE.AND P0, PT, R3, RZ, PT ;  /* 0x000000ff0300720c */ /* 0x000fe20003f05270 */
[----:B------:R-:W-:Y:S04]  /*9c20*/  @P5 VIADD R7, R7, 0x1 ;  /* 0x0000000107075836 */ /* 0x000fe80000000000 */
[----:B------:R-:W-:Y:S04]  /*9c30*/  @P6 VIADD R5, R5, 0x1 ;  /* 0x0000000105056836 */ /* 0x000fe80000000000 */
[----:B------:R-:W-:Y:S02]  /*9c40*/  @!P3 IMAD.MOV R5, RZ, RZ, -R5 ;  /* 0x000000ffff05b224 */ /* 0x000fe400078e0a05 */
[----:B------:R-:W-:Y:S03]  /*9c50*/  @!P1 IADD3 R7, PT, PT, -R7, RZ, RZ ;  /* 0x000000ff07079210 */ /* 0x000fe60007ffe1ff */
[C---:B------:R-:W-:Y:S02]  /*9c60*/  SEL R15, R2.reuse, R5, !P0 ;  /* 0x00000005020f7207 */ /* 0x040fe40004000000 */
[----:B------:R-:W-:Y:S02]  /*9c70*/  SEL R4, R2, R7, !P0 ;  /* 0x0000000702047207 */ /* 0x000fe40004000000 */
[CC--:B------:R-:W-:Y:S02]  /*9c80*/  LEA R22, P0, R15.reuse, R174.reuse, 0x2 ;  /* 0x000000ae0f167211 */ /* 0x0c0fe400078010ff */
[C---:B------:R-:W-:Y:S02]  /*9c90*/  LEA R18, P1, R4.reuse, R174, 0x2 ;  /* 0x000000ae04127211 */ /* 0x040fe400078210ff */
[CC--:B------:R-:W-:Y:S02]  /*9ca0*/  LEA.HI.X.SX32 R23, R15.reuse, R175.reuse, 0x2, P0 ;  /* 0x000000af0f177211 */ /* 0x0c0fe400000f16ff */
[----:B------:R-:W-:Y:S02]  /*9cb0*/  LEA.HI.X.SX32 R19, R4, R175, 0x2, P1 ;  /* 0x000000af04137211 */ /* 0x000fe400008f16ff */
[----:B------:R-:W-:Y:S01]  /*9cc0*/  IADD3 R2, PT, PT, R15, -R4, RZ ;  /* 0x800000040f027210 */ /* 0x000fe20007ffe0ff */
[----:B------:R-:W2:Y:S04]  /*9cd0*/  LDG.E R6, desc[UR6][R22.64] ;  /* 0x0000000616067981 */ /* 0x000ea8000c1e1900 */
[----:B------:R-:W-:Y:S01]  /*9ce0*/  IMAD R0, R2, R3, -0x80 ;  /* 0xffffff8002007424 */ /* 0x000fe200078e0203 */
[----:B------:R-:W2:Y:S03]  /*9cf0*/  LDG.E R17, desc[UR6][R18.64] ;  /* 0x0000000612117981 */ /* 0x000ea6000c1e1900 */
[----:B------:R-:W-:Y:S01]  /*9d00*/  IMAD.WIDE.U32 R20, R0, UR14, RZ ;  /* 0x0000000e00147c25 */ /* 0x000fe2000f8e00ff */
[----:B------:R-:W-:Y:S05]  /*9d10*/  SHF.R.S32.HI R14, RZ, 0x1f, R0 ;  /* 0x0000001fff0e7819 */ /* 0x000fea0000011400 */
[----:B------:R-:W-:Y:S04]  /*9d20*/  IMAD R8, R14, UR14, RZ ;  /* 0x0000000e0e087c24 */ /* 0x000fe8000f8e02ff */
[----:B------:R-:W-:Y:S05]  /*9d30*/  IMAD R8, R0, UR15, R8 ;  /* 0x0000000f00087c24 */ /* 0x000fea000f8e0208 */
[----:B------:R-:W-:Y:S01]  /*9d40*/  IADD3 R21, PT, PT, R21, R8, RZ ;  /* 0x0000000815157210 */ /* 0x000fe20007ffe0ff */
[----:B--2---:R-:W-:Y:S04]  /*9d50*/  IMAD.IADD R17, R17, 0x1, -R6 ;  /* 0x0000000111117824 */ /* 0x004fe800078e0a06 */
[C---:B------:R-:W-:Y:S01]  /*9d60*/  IMAD.WIDE.U32 R18, R17.reuse, UR8, RZ ;  /* 0x0000000811127c25 */ /* 0x040fe2000f8e00ff */
[----:B------:R-:W-:Y:S03]  /*9d70*/  SHF.R.S32.HI R16, RZ, 0x1f, R17 ;  /* 0x0000001fff107819 */ /* 0x000fe60000011411 */
[C---:B------:R-:W-:Y:S01]  /*9d80*/  IMAD.WIDE.U32 R20, R17.reuse, UR10, R20 ;  /* 0x0000000a11147c25 */ /* 0x040fe2000f8e0014 */
[----:B------:R-:W-:Y:S03]  /*9d90*/  MOV R22, R18 ;  /* 0x0000001200167202 */ /* 0x000fe60000000f00 */
[----:B------:R-:W-:Y:S01]  /*9da0*/  IMAD R6, R16, UR8, RZ ;  /* 0x0000000810067c24 */ /* 0x000fe2000f8e02ff */
[----:B------:R-:W-:Y:S01]  /*9db0*/  LEA R76, P1, R20, R76, 0x1 ;  /* 0x0000004c144c7211 */ /* 0x000fe200078208ff */
[----:B------:R-:W-:Y:S02]  /*9dc0*/  IMAD R16, R16, UR10, RZ ;  /* 0x0000000a10107c24 */ /* 0x000fe4000f8e02ff */
[C---:B------:R-:W-:Y:S02]  /*9dd0*/  IMAD R6, R17.reuse, UR9, R6 ;  /* 0x0000000911067c24 */ /* 0x040fe4000f8e0206 */
[----:B------:R-:W-:Y:S02]  /*9de0*/  IMAD R16, R17, UR11, R16 ;  /* 0x0000000b11107c24 */ /* 0x000fe4000f8e0210 */
[----:B------:R-:W-:Y:S02]  /*9df0*/  IMAD.IADD R23, R19, 0x1, R6 ;  /* 0x0000000113177824 */ /* 0x000fe400078e0206 */
[----:B------:R-:W-:Y:S02]  /*9e00*/  IMAD R19, R14, UR4, RZ ;  /* 0x000000040e137c24 */ /* 0x000fe4000f8e02ff */
[C---:B------:R-:W-:Y:S04]  /*9e10*/  IMAD.WIDE.U32 R22, R0.reuse, UR4, R22 ;  /* 0x0000000400167c25 */ /* 0x040fe8000f8e0016 */
[----:B------:R-:W-:Y:S01]  /*9e20*/  IMAD R19, R0, UR5, R19 ;  /* 0x0000000500137c24 */ /* 0x000fe2000f8e0213 */
[----:B------:R-:W-:Y:S01]  /*9e30*/  LEA R78, P0, R22, R78, 0x1 ;  /* 0x0000004e164e7211 */ /* 0x000fe200078008ff */
[----:B------:R-:W-:Y:S03]  /*9e40*/  IMAD.IADD R16, R21, 0x1, R16 ;  /* 0x0000000115107824 */ /* 0x000fe600078e0210 */
[----:B------:R-:W-:Y:S02]  /*9e50*/  IADD3 R6, PT, PT, R23, R19, RZ ;  /* 0x0000001317067210 */ /* 0x000fe40007ffe0ff */
[----:B------:R-:W-:Y:S02]  /*9e60*/  LEA.HI.X R77, R20, R77, R16, 0x1, P1 ;  /* 0x0000004d144d7211 */ /* 0x000fe400008f0c10 */
[----:B------:R-:W-:Y:S07]  /*9e70*/  LEA.HI.X R79, R22, R79, R6, 0x1, P0 ;  /* 0x0000004f164f7211 */ /* 0x000fee00000f0c06 */
.L_x_637:
[----:B------:R-:W-:Y:S02]  /*9e80*/  IADD3 R80, P1, PT, R80, R87, RZ ;  /* 0x0000005750507210 */ /* 0x000fe40007f3e0ff */
[----:B------:R-:W-:Y:S03]  /*9e90*/  IADD3 R10, P0, PT, R10, R91, RZ ;  /* 0x0000005b0a0a7210 */ /* 0x000fe60007f1e0ff */
[----:B------:R-:W-:Y:S02]  /*9ea0*/  IMAD.X R81, R81, 0x1, R86, P1 ;  /* 0x0000000151517824 */ /* 0x000fe400008e0656 */
[----:B------:R-:W-:Y:S01]  /*9eb0*/  IMAD.X R11, R11, 0x1, R89, P0 ;  /* 0x000000010b0b7824 */ /* 0x000fe200000e0659 */
[----:B------:R-:W-:Y:S07]  /*9ec0*/  @P2 BRA `(.L_x_638) ;  /* 0xffffff8000a02947 */ /* 0x000fee000383ffff */
.L_x_570:
[----:B------:R-:W1:Y:S01]  /*9ed0*/  LDC R21, c[0x0][0x450] ;  /* 0x00011400ff157b82 */ /* 0x000e620000000800 */
[----:B------:R-:W-:Y:S01]  /*9ee0*/  LOP3.LUT R5, R74, 0xd8, RZ, 0xc0, !PT ;  /* 0x000000d84a057812 */ /* 0x000fe200078ec0ff */
[----:B------:R-:W-:Y:S01]  /*9ef0*/  UMOV UR5, 0x400 ;  /* 0x0000040000057882 */ /* 0x000fe20000000000 */
[----:B------:R-:W-:Y:S01]  /*9f00*/  LOP3.LUT R97, R97, 0x1f00, R74, 0xf8, !PT ;  /* 0x00001f0061617812 */ /* 0x000fe200078ef84a */
[----:B------:R-:W-:Y:S01]  /*9f10*/  BSSY.RECONVERGENT B3, `(.L_x_639) ;  /* 0x00003de000037945 */ /* 0x000fe20003800200 */
[----:B------:R-:W-:-:S03]  /*9f20*/  LOP3.LUT R0, R5, 0x18, R122, 0x78, !PT ;  /* 0x0000001805007812 */ /* 0x000fc600078e787a */
[----:B------:R-:W2:Y:S02]  /*9f30*/  S2UR UR4, SR_CgaCtaId ;  /* 0x00000000000479c3 */ /* 0x000ea40000008800 */
[----:B------:R-:W-:-:S06]  /*9f40*/  IMAD.IADD R173, R0, 0x1, R97 ;  /* 0x0000000100ad7824 */ /* 0x000fcc00078e0261 */
[----:B------:R-:W3:Y:S08]  /*9f50*/  LDC.64 R2, c[0x0][0x3b0] ;  /* 0x0000ec00ff027b82 */ /* 0x000ef00000000a00 */
[----:B------:R-:W-:Y:S01]  /*9f60*/  BAR.SYNC.DEFER_BLOCKING 0x0 ;  /* 0x0000000000007b1d */ /* 0x000fe20000010000 */
[----:B-1----:R-:W-:Y:S01]  /*9f70*/  ISETP.NE.AND P0, PT, R21, RZ, PT ;  /* 0x000000ff1500720c */ /* 0x002fe20003f05270 */
[----:B--2---:R-:W-:-:S06]  /*9f80*/  ULEA UR4, UR4, UR5, 0x18 ;  /* 0x0000000504047291 */ /* 0x004fcc000f8ec0ff */
[----:B------:R-:W-:Y:S02]  /*9f90*/  LEA R173, R173, UR4, 0x1 ;  /* 0x00000004adad7c11 */ /* 0x000fe4000f8e08ff */
[C---:B---3--:R-:W-:Y:S01]  /*9fa0*/  SHF.L.U64.HI R3, R2.reuse, 0x5, R3 ;  /* 0x0000000502037819 */ /* 0x048fe20000010203 */
[----:B------:R-:W-:-:S03]  /*9fb0*/  IMAD.SHL.U32 R2, R2, 0x20, RZ ;  /* 0x0000002002027824 */ /* 0x000fc600078e00ff */
[----:B------:R-:W-:Y:S05]  /*9fc0*/  @P0 BRA `(.L_x_640) ;  /* 0x0000000000e00947 */ /* 0x000fea0003800000 */
[----:B------:R-:W1:Y:S01]  /*9fd0*/  LDCU.64 UR8, c[0x0][0x380] ;  /* 0x00007000ff0877ac */ /* 0x000e620008000a00 */
[----:B------:R-:W-:Y:S01]  /*9fe0*/  IMAD.IADD R5, R172, 0x1, -R171 ;  /* 0x00000001ac057824 */ /* 0x000fe200078e0aab */
[----:B------:R-:W-:Y:S04]  /*9ff0*/  BSSY.RECONVERGENT B0, `(.L_x_641) ;  /* 0x000001a000007945 */ /* 0x000fe80003800200 */
[----:B------:R-:W-:Y:S02]  /*a000*/  ISETP.GE.AND P1, PT, R110, R5, PT ;  /* 0x000000056e00720c */ /* 0x000fe40003f26270 */
[----:B-1----:R-:W-:-:S04]  /*a010*/  LEA R6, P0, R108, UR8, 0x1 ;  /* 0x000000086c067c11 */ /* 0x002fc8000f8008ff */
[----:B-----5:R-:W-:-:S07]  /*a020*/  LEA.HI.X R7, R108, UR9, R60, 0x1, P0 ;  /* 0x000000096c077c11 */ /* 0x020fce00080f0c3c */
[----:B------:R-:W-:Y:S05]  /*a030*/  @P1 BRA `(.L_x_642) ;  /* 0x0000000000541947 */ /* 0x000fea0003800000 */
[----:B------:R-:W1:Y:S02]  /*a040*/  LDCU UR5, c[0x0][0x440] ;  /* 0x00008800ff0577ac */ /* 0x000e640008000800 */
[----:B-1----:R-:W-:Y:S02]  /*a050*/  ISETP.GE.AND P1, PT, R118, UR5, PT ;  /* 0x0000000576007c0c */ /* 0x002fe4000bf26270 */
[----:B------:R-:W-:-:S11]  /*a060*/  ISETP.GE.AND P0, PT, R117, UR5, PT ;  /* 0x0000000575007c0c */ /* 0x000fd6000bf06270 */
        /* <DEDUP_REMOVED lines=17> */
.L_x_643:
[----:B------:R2:W-:Y:S02]  /*a180*/  STS.128 [R173+0x2000], RZ ;  /* 0x002000ffad007388 */ /* 0x0005e40000000c00 */
.L_x_642:
[----:B------:R-:W-:Y:S05]  /*a190*/  BSYNC.RECONVERGENT B0 ;  /* 0x0000000000007941 */ /* 0x000fea0003800200 */
.L_x_641:
[----:B------:R-:W-:-:S04]  /*a1a0*/  IADD3 R26, PT, PT, R110, 0x20, RZ ;  /* 0x000000206e1a7810 */ /* 0x000fc80007ffe0ff */
[----:B------:R-:W-:-:S13]  /*a1b0*/  ISETP.GE.AND P0, PT, R26, R5, PT ;  /* 0x000000051a00720c */ /* 0x000fda0003f06270 */
[----:B------:R-:W-:Y:S05]  /*a1c0*/  @P0 BRA `(.L_x_644) ;  /* 0x0000003800c80947 */ /* 0x000fea0003800000 */
[----:B------:R-:W4:Y:S01]  /*a1d0*/  LDCU UR5, c[0x0][0x440] ;  /* 0x00008800ff0577ac */ /* 0x000f220008000800 */
[----:B------:R-:W-:-:S04]  /*a1e0*/  LEA R4, P2, R2, R6, 0x1 ;  /* 0x0000000602047211 */ /* 0x000fc800078408ff */
[----:B------:R-:W-:Y:S02]  /*a1f0*/  LEA.HI.X R5, R2, R7, R3, 0x1, P2 ;  /* 0x0000000702057211 */ /* 0x000fe400010f0c03 */
[----:B----4-:R-:W-:Y:S02]  /*a200*/  ISETP.GE.AND P1, PT, R118, UR5, PT ;  /* 0x0000000576007c0c */ /* 0x010fe4000bf26270 */
        /* <DEDUP_REMOVED lines=18> */
.L_x_645:
[----:B------:R1:W-:Y:S01]  /*a330*/  STS.128 [R173+0x2800], RZ ;  /* 0x002800ffad007388 */ /* 0x0003e20000000c00 */
[----:B------:R-:W-:Y:S05]  /*a340*/  BRA `(.L_x_644) ;  /* 0x0000003800687947 */ /* 0x000fea0003800000 */
.L_x_640:
[----:B------:R-:W1:Y:S01]  /*a350*/  LDCU.64 UR8, c[0x0][0x470] ;  /* 0x00008e00ff0877ac */ /* 0x000e620008000a00 */
[----:B------:R-:W-:Y:S01]  /*a360*/  IMAD.MOV.U32 R0, RZ, RZ, RZ ;  /* 0x000000ffff007224 */ /* 0x000fe200078e00ff */
[----:B-1----:R-:W-:-:S04]  /*a370*/  ISETP.NE.U32.AND P0, PT, RZ, UR8, PT ;  /* 0x00000008ff007c0c */ /* 0x002fc8000bf05070 */
[----:B------:R-:W-:Y:S01]  /*a380*/  ISETP.NE.AND.EX P0, PT, RZ, UR9, PT, P0 ;  /* 0x00000009ff007c0c */ /* 0x000fe2000bf05300 */
[----:B------:R-:W1:Y:S01]  /*a390*/  LDCU.U8 UR5, c[0x0][0x533] ;  /* 0x0000a660ff0577ac */ /* 0x000e620008000000 */
[----:B------:R-:W2:Y:S11]  /*a3a0*/  LDCU.64 UR8, c[0x0][0x380] ;  /* 0x00007000ff0877ac */ /* 0x000eb60008000a00 */
[----:B------:R-:W3:Y:S01]  /*a3b0*/  @P0 LDG.E R0, desc[UR6][R112.64] ;  /* 0x0000000670000981 */ /* 0x000ee2000c1e1900 */
[----:B------:R-:W-:Y:S01]  /*a3c0*/  IMAD.SHL.U32 R23, R71, 0x20, RZ ;  /* 0x0000002047177824 */ /* 0x000fe200078e00ff */
[----:B-1----:R-:W-:Y:S01]  /*a3d0*/  UISETP.NE.AND UP0, UPT, UR5, URZ, UPT ;  /* 0x000000ff0500728c */ /* 0x002fe2000bf05270 */
[----:B--2---:R-:W-:-:S04]  /*a3e0*/  LEA R28, P0, R108, UR8, 0x1 ;  /* 0x000000086c1c7c11 */ /* 0x004fc8000f8008ff */
[----:B------:R-:W-:Y:S02]  /*a3f0*/  LEA.HI.X R29, R108, UR9, R60, 0x1, P0 ;  /* 0x000000096c1d7c11 */ /* 0x000fe400080f0c3c */
[----:B---3--:R-:W-:-:S05]  /*a400*/  IADD3 R0, PT, PT, R0, R62, R171 ;  /* 0x0000003e00007210 */ /* 0x008fca0007ffe0ab */
[----:B------:R-:W-:-:S05]  /*a410*/  IMAD R4, R71, R0, RZ ;  /* 0x0000000047047224 */ /* 0x000fca00078e02ff */
[-C--:B------:R-:W-:Y:S02]  /*a420*/  IADD3 R12, P2, PT, R70, R4.reuse, RZ ;  /* 0x00000004460c7210 */ /* 0x080fe40007f5e0ff */
[----:B------:R-:W-:Y:S02]  /*a430*/  IADD3 R0, P1, PT, R69, R4, RZ ;  /* 0x0000000445007210 */ /* 0x000fe40007f3e0ff */
[----:B------:R-:W-:-:S05]  /*a440*/  SHF.R.S32.HI R4, RZ, 0x1f, R4 ;  /* 0x0000001fff047819 */ /* 0x000fca0000011404 */
[--C-:B------:R-:W-:Y:S02]  /*a450*/  IMAD.X R14, R68, 0x1, R4.reuse, P2 ;  /* 0x00000001440e7824 */ /* 0x100fe400010e0604 */
[----:B------:R-:W-:Y:S01]  /*a460*/  IMAD.X R20, R67, 0x1, R4, P1 ;  /* 0x0000000143147824 */ /* 0x000fe200008e0604 */
[----:B------:R-:W-:Y:S06]  /*a470*/  BRA.U !UP0, `(.L_x_646) ;  /* 0x0000001508707547 */ /* 0x000fec000b800000 */
[----:B------:R-:W-:Y:S01]  /*a480*/  IADD3 R13, PT, PT, -R171, R172, RZ ;  /* 0x000000acab0d7210 */ /* 0x000fe20007ffe1ff */
[----:B------:R-:W-:Y:S03]  /*a490*/  BSSY.RECONVERGENT B2, `(.L_x_647) ;  /* 0x00000a3000027945 */ /* 0x000fe60003800200 */
[----:B------:R-:W-:-:S13]  /*a4a0*/  ISETP.GE.AND P0, PT, R110, R13, PT ;  /* 0x0000000d6e00720c */ /* 0x000fda0003f06270 */
[----:B------:R-:W-:Y:S05]  /*a4b0*/  @P0 BRA `(.L_x_648) ;  /* 0x0000000800800947 */ /* 0x000fea0003800000 */
[----:B------:R-:W1:Y:S01]  /*a4c0*/  LDC R15, c[0x0][0x440] ;  /* 0x00011000ff0f7b82 */ /* 0x000e620000000800 */
[----:B------:R-:W2:Y:S01]  /*a4d0*/  LDCU.64 UR10, c[0x0][0x4c8] ;  /* 0x00009900ff0a77ac */ /* 0x000ea20008000a00 */
[C---:B------:R-:W-:Y:S01]  /*a4e0*/  IMAD.SHL.U32 R18, R12.reuse, 0x2, RZ ;  /* 0x000000020c127824 */ /* 0x040fe200078e00ff */
[----:B------:R-:W-:Y:S01]  /*a4f0*/  SHF.L.U64.HI R0, R12, 0x1, R14 ;  /* 0x000000010c007819 */ /* 0x000fe2000001020e */
[----:B------:R-:W-:Y:S01]  /*a500*/  BSSY.RECONVERGENT B1, `(.L_x_649) ;  /* 0x0000039000017945 */ /* 0x000fe20003800200 */
[----:B------:R-:W3:Y:S01]  /*a510*/  LDCU.64 UR8, c[0x0][0x4d0] ;  /* 0x00009a00ff0877ac */ /* 0x000ee20008000a00 */
[----:B------:R-:W-:Y:S02]  /*a520*/  CS2R R4, SRZ ;  /* 0x0000000000047805 */ /* 0x000fe4000001ff00 */
[----:B-----5:R-:W-:Y:S02]  /*a530*/  CS2R R6, SRZ ;  /* 0x0000000000067805 */ /* 0x020fe4000001ff00 */
[----:B--2---:R-:W-:-:S02]  /*a540*/  IADD3 R16, P2, PT, R18, UR10, RZ ;  /* 0x0000000a12107c10 */ /* 0x004fc4000ff5e0ff */
[----:B---3--:R-:W-:Y:S02]  /*a550*/  IADD3 R18, P1, PT, R18, UR8, RZ ;  /* 0x0000000812127c10 */ /* 0x008fe4000ff3e0ff */
[----:B-1----:R-:W-:Y:S02]  /*a560*/  ISETP.GE.AND P0, PT, R118, R15, PT ;  /* 0x0000000f7600720c */ /* 0x002fe40003f06270 */
[C---:B------:R-:W-:Y:S02]  /*a570*/  IADD3.X R17, PT, PT, R0.reuse, UR11, RZ, P2, !PT ;  /* 0x0000000b00117c10 */ /* 0x040fe400097fe4ff */
[----:B------:R-:W-:-:S09]  /*a580*/  IADD3.X R19, PT, PT, R0, UR9, RZ, P1, !PT ;  /* 0x0000000900137c10 */ /* 0x000fd20008ffe4ff */
[----:B------:R-:W-:Y:S05]  /*a590*/  @P0 BRA `(.L_x_650) ;  /* 0x0000000000bc0947 */ /* 0x000fea0003800000 */
[----:B------:R1:W5:Y:S01]  /*a5a0*/  LDG.E.128 R8, desc[UR6][R28.64] ;  /* 0x000000061c087981 */ /* 0x000362000c1e1d00 */
[----:B------:R-:W-:Y:S01]  /*a5b0*/  ISETP.GE.AND P0, PT, R118, R21, PT ;  /* 0x000000157600720c */ /* 0x000fe20003f06270 */
[----:B------:R-:W-:-:S12]  /*a5c0*/  BSSY.RECONVERGENT B0, `(.L_x_651) ;  /* 0x0000028000007945 */ /* 0x000fd80003800200 */
[----:B------:R-:W-:Y:S05]  /*a5d0*/  @P0 BRA `(.L_x_652) ;  /* 0x0000000000980947 */ /* 0x000fea0003800000 */
[----:B------:R-:W2:Y:S04]  /*a5e0*/  LDG.E.64 R4, desc[UR6][R18.64] ;  /* 0x0000000612047981 */ /* 0x000ea8000c1e1b00 */
[----:B------:R-:W3:Y:S01]  /*a5f0*/  LDG.E.64 R6, desc[UR6][R16.64] ;  /* 0x0000000610067981 */ /* 0x000ee2000c1e1b00 */
[C---:B-----5:R-:W-:Y:S01]  /*a600*/  LOP3.LUT R0, R9.reuse, 0xffff0000, RZ, 0xc0, !PT ;  /* 0xffff000009007812 */ /* 0x060fe200078ec0ff */
[----:B------:R-:W-:Y:S01]  /*a610*/  IMAD.U32 R24, R10, 0x10000, RZ ;  /* 0x000100000a187824 */ /* 0x000fe200078e00ff */
[----:B------:R-:W-:Y:S02]  /*a620*/  SHF.L.U32 R20, R9, 0x10, RZ ;  /* 0x0000001009147819 */ /* 0x000fe400000006ff */
[C---:B------:R-:W-:Y:S02]  /*a630*/  SHF.L.U32 R9, R8.reuse, 0x10, RZ ;  /* 0x0000001008097819 */ /* 0x040fe400000006ff */
[----:B------:R-:W-:-:S02]  /*a640*/  LOP3.LUT R26, R8, 0xffff0000, RZ, 0xc0, !PT ;  /* 0xffff0000081a7812 */ /* 0x000fc400078ec0ff */
[C---:B------:R-:W-:Y:S02]  /*a650*/  SHF.L.U32 R33, R11.reuse, 0x10, RZ ;  /* 0x000000100b217819 */ /* 0x040fe400000006ff */
[----:B------:R-:W-:Y:S02]  /*a660*/  LOP3.LUT R31, R11, 0xffff0000, RZ, 0xc0, !PT ;  /* 0xffff00000b1f7812 */ /* 0x000fe400078ec0ff */
[----:B------:R-:W-:Y:S02]  /*a670*/  LOP3.LUT R30, R10, 0xffff0000, RZ, 0xc0, !PT ;  /* 0xffff00000a1e7812 */ /* 0x000fe400078ec0ff */
[----:B--2---:R-:W-:Y:S02]  /*a680*/  LOP3.LUT R25, R4, 0xffff0000, RZ, 0xc0, !PT ;  /* 0xffff000004197812 */ /* 0x004fe400078ec0ff */
[----:B------:R-:W-:Y:S02]  /*a690*/  LOP3.LUT R8, R5, 0xffff0000, RZ, 0xc0, !PT ;  /* 0xffff000005087812 */ /* 0x000fe400078ec0ff */
[----:B---3--:R-:W-:Y:S01]  /*a6a0*/  LOP3.LUT R27, R6, 0xffff0000, RZ, 0xc0, !PT ;  /* 0xffff0000061b7812 */ /* 0x008fe200078ec0ff */
[C---:B------:R-:W-:Y:S01]  /*a6b0*/  FMUL.FTZ R11, R0.reuse, R25 ;  /* 0x00000019000b7220 */ /* 0x040fe20000410000 */
[----:B------:R-:W-:Y:S01]  /*a6c0*/  LOP3.LUT R22, R7, 0xffff0000, RZ, 0xc0, !PT ;  /* 0xffff000007167812 */ /* 0x000fe200078ec0ff */
[----:B------:R-:W-:Y:S01]  /*a6d0*/  FMUL.FTZ R10, R31, R8 ;  /* 0x000000081f0a7220 */ /* 0x000fe20000410000 */
[----:B------:R-:W-:Y:S01]  /*a6e0*/  SHF.L.U32 R5, R5, 0x10, RZ ;  /* 0x0000001005057819 */ /* 0x000fe200000006ff */
[-C--:B------:R-:W-:Y:S01]  /*a6f0*/  FMUL.FTZ R0, R0, R27.reuse ;  /* 0x0000001b00007220 */ /* 0x080fe20000410000 */
[----:B------:R-:W-:Y:S01]  /*a700*/  FFMA.FTZ R11, R20, R27, -R11 ;  /* 0x0000001b140b7223 */ /* 0x000fe2000001080b */
[----:B------:R-:W-:Y:S01]  /*a710*/  SHF.L.U32 R4, R4, 0x10, RZ ;  /* 0x0000001004047819 */ /* 0x000fe200000006ff */
[----:B------:R-:W-:-:S02]  /*a720*/  IMAD.U32 R6, R6, 0x10000, RZ ;  /* 0x0001000006067824 */ /* 0x000fc400078e00ff */
[----:B------:R-:W-:Y:S01]  /*a730*/  FFMA.FTZ R0, R20, R25, R0 ;  /* 0x0000001914007223 */ /* 0x000fe20000010000 */
[-C--:B------:R-:W-:Y:S01]  /*a740*/  FMUL.FTZ R20, R31, R22.reuse ;  /* 0x000000161f147220 */ /* 0x080fe20000410000 */
[----:B------:R-:W-:Y:S01]  /*a750*/  SHF.L.U32 R7, R7, 0x10, RZ ;  /* 0x0000001007077819 */ /* 0x000fe200000006ff */
[C---:B------:R-:W-:Y:S01]  /*a760*/  FFMA.FTZ R10, R33.reuse, R22, -R10 ;  /* 0x00000016210a7223 */ /* 0x040fe2000001080a */
[----:B------:R-:W-:Y:S01]  /*a770*/  FMUL.FTZ R25, R30, R5 ;  /* 0x000000051e197220 */ /* 0x000fe20000410000 */
[----:B------:R-:W-:Y:S01]  /*a780*/  FFMA.FTZ R33, R33, R8, R20 ;  /* 0x0000000821217223 */ /* 0x000fe20000010014 */
[C---:B------:R-:W-:Y:S01]  /*a790*/  FMUL.FTZ R8, R26.reuse, R4 ;  /* 0x000000041a087220 */ /* 0x040fe20000410000 */
[-C--:B------:R-:W-:Y:S01]  /*a7a0*/  FMUL.FTZ R27, R26, R6.reuse ;  /* 0x000000061a1b7220 */ /* 0x080fe20000410000 */
[-C--:B------:R-:W-:Y:S01]  /*a7b0*/  FMUL.FTZ R30, R30, R7.reuse ;  /* 0x000000071e1e7220 */ /* 0x080fe20000410000 */
[C---:B------:R-:W-:Y:S01]  /*a7c0*/  FFMA.FTZ R25, R24.reuse, R7, -R25 ;  /* 0x0000000718197223 */ /* 0x040fe20000010819 */
[C---:B------:R-:W-:Y:S01]  /*a7d0*/  FFMA.FTZ R8, R9.reuse, R6, -R8 ;  /* 0x0000000609087223 */ /* 0x040fe20000010808 */
[----:B------:R-:W-:Y:S01]  /*a7e0*/  FFMA.FTZ R27, R9, R4, R27 ;  /* 0x00000004091b7223 */ /* 0x000fe2000001001b */
[----:B------:R-:W-:Y:S01]  /*a7f0*/  FFMA.FTZ R30, R24, R5, R30 ;  /* 0x00000005181e7223 */ /* 0x000fe2000001001e */
[----:B------:R-:W-:-:S02]  /*a800*/  F2FP.BF16.F32.PACK_AB R9, R0, R11 ;  /* 0x0000000b0009723e */ /* 0x000fc400000010ff */
[----:B------:R-:W-:Y:S02]  /*a810*/  F2FP.BF16.F32.PACK_AB R11, R33, R10 ;  /* 0x0000000a210b723e */ /* 0x000fe400000010ff */
[----:B------:R-:W-:Y:S02]  /*a820*/  F2FP.BF16.F32.PACK_AB R8, R27, R8 ;  /* 0x000000081b08723e */ /* 0x000fe400000010ff */
[----:B------:R-:W-:Y:S02]  /*a830*/  F2FP.BF16.F32.PACK_AB R10, R30, R25 ;  /* 0x000000191e0a723e */ /* 0x000fe400000010ff */
.L_x_652:
[----:B------:R-:W-:Y:S05]  /*a840*/  BSYNC.RECONVERGENT B0 ;  /* 0x0000000000007941 */ /* 0x000fea0003800200 */
.L_x_651:
[----:B-----5:R-:W-:Y:S01]  /*a850*/  IMAD.MOV.U32 R6, RZ, RZ, R10 ;  /* 0x000000ffff067224 */ /* 0x020fe200078e000a */
[----:B------:R-:W-:Y:S01]  /*a860*/  MOV R4, R8 ;  /* 0x0000000800047202 */ /* 0x000fe20000000f00 */
[----:B------:R-:W-:Y:S01]  /*a870*/  IMAD.MOV.U32 R7, RZ, RZ, R11 ;  /* 0x000000ffff077224 */ /* 0x000fe200078e000b */
[----:B------:R-:W-:Y:S02]  /*a880*/  MOV R5, R9 ;  /* 0x0000000900057202 */ /* 0x000fe40000000f00 */
.L_x_650:
[----:B------:R-:W-:Y:S05]  /*a890*/  BSYNC.RECONVERGENT B1 ;  /* 0x0000000000017941 */ /* 0x000fea0003800200 */
.L_x_649:
[----:B------:R-:W-:Y:S01]  /*a8a0*/  ISETP.GE.AND P0, PT, R117, R15, PT ;  /* 0x0000000f7500720c */ /* 0x000fe20003f06270 */
[----:B------:R2:W-:Y:S01]  /*a8b0*/  STS.128 [R173], R4 ;  /* 0x00000004ad007388 */ /* 0x0005e20000000c00 */
[----:B------:R-:W-:Y:S11]  /*a8c0*/  BSSY.RECONVERGENT B1, `(.L_x_653) ;  /* 0x000002f000017945 */ /* 0x000ff60003800200 */
[----:B------:R2:W-:Y:S01]  /*a8d0*/  @P0 STS.128 [R173+0x1000], RZ ;  /* 0x001000ffad000388 */ /* 0x0005e20000000c00 */
[----:B------:R-:W-:Y:S05]  /*a8e0*/  @P0 BRA `(.L_x_654) ;  /* 0x0000000000b00947 */ /* 0x000fea0003800000 */
[----:B------:R3:W5:Y:S01]  /*a8f0*/  LDG.E.128 R8, desc[UR6][R28.64+0x40] ;  /* 0x000040061c087981 */ /* 0x000762000c1e1d00 */
[----:B------:R-:W-:Y:S01]  /*a900*/  ISETP.GE.AND P0, PT, R117, R21, PT ;  /* 0x000000157500720c */ /* 0x000fe20003f06270 */
[----:B------:R-:W-:-:S12]  /*a910*/  BSSY.RECONVERGENT B0, `(.L_x_655) ;  /* 0x0000028000007945 */ /* 0x000fd80003800200 */
[----:B------:R-:W-:Y:S05]  /*a920*/  @P0 BRA `(.L_x_656) ;  /* 0x0000000000980947 */ /* 0x000fea0003800000 */
[----:B--2---:R-:W2:Y:S04]  /*a930*/  LDG.E.64 R4, desc[UR6][R18.64+0x20] ;  /* 0x0000200612047981 */ /* 0x004ea8000c1e1b00 */
[----:B------:R-:W4:Y:S01]  /*a940*/  LDG.E.64 R6, desc[UR6][R16.64+0x20] ;  /* 0x0000200610067981 */ /* 0x000f22000c1e1b00 */
        /* <DEDUP_REMOVED lines=10> */
[----:B----4-:R-:W-:Y:S01]  /*a9f0*/  LOP3.LUT R27, R6, 0xffff0000, RZ, 0xc0, !PT ;  /* 0xffff0000061b7812 */ /* 0x010fe200078ec0ff */
        /* <DEDUP_REMOVED lines=25> */
.L_x_656:
[----:B------:R-:W-:Y:S05]  /*ab90*/  BSYNC.RECONVERGENT B0 ;  /* 0x0000000000007941 */ /* 0x000fea0003800200 */
.L_x_655:
[----:B-----5:R4:W-:Y:S02]  /*aba0*/  STS.128 [R173+0x1000], R8 ;  /* 0x00100008ad007388 */ /* 0x0209e40000000c00 */
.L_x_654:
[----:B------:R-:W-:Y:S05]  /*abb0*/  BSYNC.RECONVERGENT B1 ;  /* 0x0000000000017941 */ /* 0x000fea0003800200 */
.L_x_653:
[----:B------:R-:W-:-:S13]  /*abc0*/  ISETP.GE.AND P0, PT, R116, R15, PT ;  /* 0x0000000f7400720c */ /* 0x000fda0003f06270 */
[----:B------:R1:W-:Y:S01]  /*abd0*/  @P0 STS.128 [R173+0x2000], RZ ;  /* 0x002000ffad000388 */ /* 0x0003e20000000c00 */
[----:B------:R-:W-:Y:S05]  /*abe0*/  @P0 BRA `(.L_x_648) ;  /* 0x0000000000b40947 */ /* 0x000fea0003800000 */
[----:B----4-:R4:W5:Y:S01]  /*abf0*/  LDG.E.128 R8, desc[UR6][R28.64+0x80] ;  /* 0x000080061c087981 */ /* 0x010962000c1e1d00 */
[----:B------:R-:W-:Y:S01]  /*ac00*/  ISETP.GE.AND P0, PT, R116, R21, PT ;  /* 0x000000157400720c */ /* 0x000fe20003f06270 */
[----:B------:R-:W-:-:S12]  /*ac10*/  BSSY.RECONVERGENT B0, `(.L_x_657) ;  /* 0x0000029000007945 */ /* 0x000fd80003800200 */
[----:B------:R-:W-:Y:S05]  /*ac20*/  @P0 BRA `(.L_x_658) ;  /* 0x00000000009c0947 */ /* 0x000fea0003800000 */
[----:B--2---:R-:W2:Y:S04]  /*ac30*/  LDG.E.64 R4, desc[UR6][R18.64+0x40] ;  /* 0x0000400612047981 */ /* 0x004ea8000c1e1b00 */
        /* <DEDUP_REMOVED lines=10> */
[C---:B------:R-:W-:Y:S01]  /*ace0*/  LOP3.LUT R11, R5.reuse, 0xffff0000, RZ, 0xc0, !PT ;  /* 0xffff0000050b7812 */ /* 0x040fe200078ec0ff */
[----:B------:R-:W-:Y:S01]  /*acf0*/  IMAD.U32 R5, R5, 0x10000, RZ ;  /* 0x0001000005057824 */ /* 0x000fe200078e00ff */
[----:B---3--:R-:W-:Y:S01]  /*ad00*/  LOP3.LUT R25, R6, 0xffff0000, RZ, 0xc0, !PT ;  /* 0xffff000006197812 */ /* 0x008fe200078ec0ff */
[----:B------:R-:W-:Y:S01]  /*ad10*/  FMUL.FTZ R8, R0, R20 ;  /* 0x0000001400087220 */ /* 0x000fe20000410000 */
[----:B------:R-:W-:Y:S01]  /*ad20*/  LOP3.LUT R16, R7, 0xffff0000, RZ, 0xc0, !PT ;  /* 0xffff000007107812 */ /* 0x000fe200078ec0ff */
[----:B------:R-:W-:Y:S01]  /*ad30*/  FMUL.FTZ R19, R22, R11 ;  /* 0x0000000b16137220 */ /* 0x000fe20000410000 */
[----:B------:R-:W-:Y:S01]  /*ad40*/  SHF.L.U32 R4, R4, 0x10, RZ ;  /* 0x0000001004047819 */ /* 0x000fe200000006ff */
[-C--:B------:R-:W-:Y:S01]  /*ad50*/  FMUL.FTZ R17, R0, R25.reuse ;  /* 0x0000001900117220 */ /* 0x080fe20000410000 */
[----:B------:R-:W-:Y:S01]  /*ad60*/  FFMA.FTZ R8, R15, R25, -R8 ;  /* 0x000000190f087223 */ /* 0x000fe20000010808 */
[----:B------:R-:W-:Y:S01]  /*ad70*/  SHF.L.U32 R7, R7, 0x10, RZ ;  /* 0x0000001007077819 */ /* 0x000fe200000006ff */
[----:B------:R-:W-:Y:S01]  /*ad80*/  FFMA.FTZ R19, R24, R16, -R19 ;  /* 0x0000001018137223 */ /* 0x000fe20000010813 */
[----:B------:R-:W-:Y:S01]  /*ad90*/  FFMA.FTZ R17, R15, R20, R17 ;  /* 0x000000140f117223 */ /* 0x000fe20000010011 */
[----:B------:R-:W-:Y:S01]  /*ada0*/  FMUL.FTZ R15, R22, R16 ;  /* 0x00000010160f7220 */ /* 0x000fe20000410000 */
[----:B------:R-:W-:Y:S01]  /*adb0*/  SHF.L.U32 R6, R6, 0x10, RZ ;  /* 0x0000001006067819 */ /* 0x000fe200000006ff */
[----:B------:R-:W-:-:S02]  /*adc0*/  FMUL.FTZ R0, R27, R4 ;  /* 0x000000041b007220 */ /* 0x000fc40000410000 */
        /* <DEDUP_REMOVED lines=8> */
[----:B------:R-:W-:Y:S02]  /*ae50*/  F2FP.BF16.F32.PACK_AB R19, R24, R19 ;  /* 0x000000131813723e */ /* 0x000fe400000010ff */
[----:B------:R-:W-:-:S02]  /*ae60*/  F2FP.BF16.F32.PACK_AB R9, R17, R8 ;  /* 0x000000081109723e */ /* 0x000fc400000010ff */
[----:B------:R-:W-:Y:S02]  /*ae70*/  F2FP.BF16.F32.PACK_AB R10, R10, R11 ;  /* 0x0000000b0a0a723e */ /* 0x000fe400000010ff */
[----:B------:R-:W-:Y:S02]  /*ae80*/  F2FP.BF16.F32.PACK_AB R8, R27, R0 ;  /* 0x000000001b08723e */ /* 0x000fe400000010ff */
[----:B------:R-:W-:Y:S02]  /*ae90*/  MOV R11, R19 ;  /* 0x00000013000b7202 */ /* 0x000fe40000000f00 */
.L_x_658:
[----:B------:R-:W-:Y:S05]  /*aea0*/  BSYNC.RECONVERGENT B0 ;  /* 0x0000000000007941 */ /* 0x000fea0003800200 */
.L_x_657:
[----:B-----5:R1:W-:Y:S02]  /*aeb0*/  STS.128 [R173+0x2000], R8 ;  /* 0x00200008ad007388 */ /* 0x0203e40000000c00 */
.L_x_648:
[----:B------:R-:W-:Y:S05]  /*aec0*/  BSYNC.RECONVERGENT B2 ;  /* 0x0000000000027941 */ /* 0x000fea0003800200 */
.L_x_647:
[----:B------:R-:W-:-:S04]  /*aed0*/  IADD3 R26, PT, PT, R110, 0x20, RZ ;  /* 0x000000206e1a7810 */ /* 0x000fc80007ffe0ff */
[----:B------:R-:W-:-:S13]  /*aee0*/  ISETP.GE.AND P0, PT, R26, R13, PT ;  /* 0x0000000d1a00720c */ /* 0x000fda0003f06270 */
[----:B------:R-:W-:Y:S05]  /*aef0*/  @P0 BRA `(.L_x_644) ;  /* 0x0000002c007c0947 */ /* 0x000fea0003800000 */
[----:B--2--5:R-:W2:Y:S01]  /*af00*/  LDC R7, c[0x0][0x440] ;  /* 0x00011000ff077b82 */ /* 0x024ea20000000800 */
[C---:B------:R-:W-:Y:S01]  /*af10*/  LEA R16, P0, R2.reuse, R28, 0x1 ;  /* 0x0000001c02107211 */ /* 0x040fe200078008ff */
[----:B------:R-:W-:Y:S03]  /*af20*/  BSSY.RECONVERGENT B1, `(.L_x_659) ;  /* 0x000003b000017945 */ /* 0x000fe60003800200 */
[----:B------:R-:W-:Y:S02]  /*af30*/  LEA.HI.X R17, R2, R29, R3, 0x1, P0 ;  /* 0x0000001d02117211 */ /* 0x000fe400000f0c03 */
[----:B--2---:R-:W-:-:S13]  /*af40*/  ISETP.GE.AND P1, PT, R118, R7, PT ;  /* 0x000000077600720c */ /* 0x004fda0003f26270 */
[----:B------:R2:W-:Y:S01]  /*af50*/  @P1 STS.128 [R173+0x800], RZ ;  /* 0x000800ffad001388 */ /* 0x0005e20000000c00 */
[----:B------:R-:W-:Y:S05]  /*af60*/  @P1 BRA `(.L_x_660) ;  /* 0x0000000000d81947 */ /* 0x000fea0003800000 */
[----:B-1--4-:R1:W5:Y:S01]  /*af70*/  LDG.E.128 R8, desc[UR6][R16.64] ;  /* 0x0000000610087981 */ /* 0x012362000c1e1d00 */
[----:B------:R-:W-:Y:S01]  /*af80*/  ISETP.GE.AND P0, PT, R118, R21, PT ;  /* 0x000000157600720c */ /* 0x000fe20003f06270 */
[----:B------:R-:W-:-:S12]  /*af90*/  BSSY.RECONVERGENT B0, `(.L_x_661) ;  /* 0x0000032000007945 */ /* 0x000fd80003800200 */
[----:B------:R-:W-:Y:S05]  /*afa0*/  @P0 BRA `(.L_x_662) ;  /* 0x0000000000c00947 */ /* 0x000fea0003800000 */
[----:B------:R-:W4:Y:S01]  /*afb0*/  LDCU.64 UR10, c[0x0][0x4c8] ;  /* 0x00009900ff0a77ac */ /* 0x000f220008000a00 */
[C---:B------:R-:W-:Y:S01]  /*afc0*/  IADD3 R3, P0, PT, R23.reuse, R12, RZ ;  /* 0x0000000c17037210 */ /* 0x040fe20007f1e0ff */
[----:B------:R-:W2:Y:S03]  /*afd0*/  LDCU.64 UR8, c[0x0][0x4d0] ;  /* 0x00009a00ff0877ac */ /* 0x000ea60008000a00 */
[----:B------:R-:W-:Y:S01]  /*afe0*/  LEA.HI.X.SX32 R0, R23, R14, 0x1, P0 ;  /* 0x0000000e17007211 */ /* 0x000fe200000f0eff */
[----:B------:R-:W-:-:S03]  /*aff0*/  IMAD.SHL.U32 R2, R3, 0x2, RZ ;  /* 0x0000000203027824 */ /* 0x000fc600078e00ff */
[----:B------:R-:W-:Y:S02]  /*b000*/  SHF.L.U64.HI R0, R3, 0x1, R0 ;  /* 0x0000000103007819 */ /* 0x000fe40000010200 */
[C---:B----4-:R-:W-:Y:S02]  /*b010*/  IADD3 R4, P1, PT, R2.reuse, UR10, RZ ;  /* 0x0000000a02047c10 */ /* 0x050fe4000ff3e0ff */
[----:B--2---:R-:W-:Y:S02]  /*b020*/  IADD3 R2, P0, PT, R2, UR8, RZ ;  /* 0x0000000802027c10 */ /* 0x004fe4000ff1e0ff */
[C---:B------:R-:W-:Y:S02]  /*b030*/  IADD3.X R5, PT, PT, R0.reuse, UR11, RZ, P1, !PT ;  /* 0x0000000b00057c10 */ /* 0x040fe40008ffe4ff */
[----:B------:R-:W-:-:S04]  /*b040*/  IADD3.X R3, PT, PT, R0, UR9, RZ, P0, !PT ;  /* 0x0000000900037c10 */ /* 0x000fc800087fe4ff */
[----:B------:R-:W2:Y:S04]  /*b050*/  LDG.E.64 R4, desc[UR6][R4.64] ;  /* 0x0000000604047981 */ /* 0x000ea8000c1e1b00 */
[----:B------:R-:W4:Y:S01]  /*b060*/  LDG.E.64 R2, desc[UR6][R2.64] ;  /* 0x0000000602027981 */ /* 0x000f22000c1e1b00 */
[----:B-----5:R-:W-:Y:S01]  /*b070*/  LOP3.LUT R0, R9, 0xffff0000, RZ, 0xc0, !PT ;  /* 0xffff000009007812 */ /* 0x020fe200078ec0ff */
[C---:B------:R-:W-:Y:S01]  /*b080*/  IMAD.U32 R20, R11.reuse, 0x10000, RZ ;  /* 0x000100000b147824 */ /* 0x040fe200078e00ff */
[----:B------:R-:W-:Y:S01]  /*b090*/  LOP3.LUT R18, R11, 0xffff0000, RZ, 0xc0, !PT ;  /* 0xffff00000b127812 */ /* 0x000fe200078ec0ff */
[----:B------:R-:W-:Y:S01]  /*b0a0*/  IMAD.U32 R6, R9, 0x10000, RZ ;  /* 0x0001000009067824 */ /* 0x000fe200078e00ff */
[C---:B------:R-:W-:Y:S02]  /*b0b0*/  SHF.L.U32 R9, R8.reuse, 0x10, RZ ;  /* 0x0000001008097819 */ /* 0x040fe400000006ff */
[----:B------:R-:W-:-:S02]  /*b0c0*/  LOP3.LUT R24, R8, 0xffff0000, RZ, 0xc0, !PT ;  /* 0xffff000008187812 */ /* 0x000fc400078ec0ff */
[C---:B------:R-:W-:Y:S02]  /*b0d0*/  SHF.L.U32 R22, R10.reuse, 0x10, RZ ;  /* 0x000000100a167819 */ /* 0x040fe400000006ff */
[----:B------:R-:W-:Y:S02]  /*b0e0*/  LOP3.LUT R10, R10, 0xffff0000, RZ, 0xc0, !PT ;  /* 0xffff00000a0a7812 */ /* 0x000fe400078ec0ff */
[----:B--2---:R-:W-:Y:S02]  /*b0f0*/  LOP3.LUT R19, R4, 0xffff0000, RZ, 0xc0, !PT ;  /* 0xffff000004137812 */ /* 0x004fe400078ec0ff */
[----:B----4-:R-:W-:Y:S02]  /*b100*/  LOP3.LUT R13, R2, 0xffff0000, RZ, 0xc0, !PT ;  /* 0xffff0000020d7812 */ /* 0x010fe400078ec0ff */
[----:B------:R-:W-:-:S03]  /*b110*/  LOP3.LUT R15, R5, 0xffff0000, RZ, 0xc0, !PT ;  /* 0xffff0000050f7812 */ /* 0x000fc600078ec0ff */
[C---:B------:R-:W-:Y:S01]  /*b120*/  FMUL.FTZ R11, R0.reuse, R13 ;  /* 0x0000000d000b7220 */ /* 0x040fe20000410000 */
[----:B------:R-:W-:Y:S01]  /*b130*/  FMUL.FTZ R0, R0, R19 ;  /* 0x0000001300007220 */ /* 0x000fe20000410000 */
[C---:B------:R-:W-:Y:S01]  /*b140*/  LOP3.LUT R8, R3.reuse, 0xffff0000, RZ, 0xc0, !PT ;  /* 0xffff000003087812 */ /* 0x040fe200078ec0ff */
[----:B------:R-:W-:Y:S02]  /*b150*/  IMAD.U32 R3, R3, 0x10000, RZ ;  /* 0x0001000003037824 */ /* 0x000fe400078e00ff */
[----:B------:R-:W-:Y:S01]  /*b160*/  FFMA.FTZ R0, R6, R13, R0 ;  /* 0x0000000d06007223 */ /* 0x000fe20000010000 */
[C---:B------:R-:W-:Y:S01]  /*b170*/  FMUL.FTZ R13, R18.reuse, R15 ;  /* 0x0000000f120d7220 */ /* 0x040fe20000410000 */
[-C--:B------:R-:W-:Y:S01]  /*b180*/  FMUL.FTZ R25, R18, R8.reuse ;  /* 0x0000000812197220 */ /* 0x080fe20000410000 */
[----:B------:R-:W-:Y:S01]  /*b190*/  SHF.L.U32 R4, R4, 0x10, RZ ;  /* 0x0000001004047819 */ /* 0x000fe200000006ff */
[----:B------:R-:W-:Y:S01]  /*b1a0*/  IMAD.U32 R2, R2, 0x10000, RZ ;  /* 0x0001000002027824 */ /* 0x000fe200078e00ff */
[----:B------:R-:W-:Y:S01]  /*b1b0*/  SHF.L.U32 R5, R5, 0x10, RZ ;  /* 0x0000001005057819 */ /* 0x000fe200000006ff */
[----:B------:R-:W-:Y:S01]  /*b1c0*/  FFMA.FTZ R8, R20, R8, R13 ;  /* 0x0000000814087223 */ /* 0x000fe2000001000d */
[----:B------:R-:W-:Y:S01]  /*b1d0*/  FFMA.FTZ R11, R6, R19, -R11 ;  /* 0x00000013060b7223 */ /* 0x000fe2000001080b */
[----:B------:R-:W-:Y:S01]  /*b1e0*/  FFMA.FTZ R25, R20, R15, -R25 ;  /* 0x0000000f14197223 */ /* 0x000fe20000010819 */
[----:B------:R-:W-:Y:S01]  /*b1f0*/  FMUL.FTZ R13, R10, R3 ;  /* 0x000000030a0d7220 */ /* 0x000fe20000410000 */
        /* <DEDUP_REMOVED lines=11> */
.L_x_662:
[----:B------:R-:W-:Y:S05]  /*b2b0*/  BSYNC.RECONVERGENT B0 ;  /* 0x0000000000007941 */ /* 0x000fea0003800200 */
.L_x_661:
[----:B-----5:R4:W-:Y:S02]  /*b2c0*/  STS.128 [R173+0x800], R8 ;  /* 0x00080008ad007388 */ /* 0x0209e40000000c00 */
.L_x_660:
[----:B------:R-:W-:Y:S05]  /*b2d0*/  BSYNC.RECONVERGENT B1 ;  /* 0x0000000000017941 */ /* 0x000fea0003800200 */
.L_x_659:
[----:B------:R-:W-:Y:S01]  /*b2e0*/  ISETP.GE.AND P0, PT, R117, R7, PT ;  /* 0x000000077500720c */ /* 0x000fe20003f06270 */
[----:B------:R-:W-:-:S12]  /*b2f0*/  BSSY.RECONVERGENT B1, `(.L_x_663) ;  /* 0x0000039000017945 */ /* 0x000fd80003800200 */
        /* <DEDUP_REMOVED lines=8> */
[----:B------:R-:W3:Y:S03]  /*b380*/  LDCU.64 UR8, c[0x0][0x4d0] ;  /* 0x00009a00ff0877ac */ /* 0x000ee60008000a00 */
[----:B------:R-:W-:Y:S01]  /*b390*/  LEA.HI.X.SX32 R2, R23, R14, 0x1, P0 ;  /* 0x0000000e17027211 */ /* 0x000fe200000f0eff */
[----:B------:R-:W-:-:S03]  /*b3a0*/  IMAD.SHL.U32 R0, R3, 0x2, RZ ;  /* 0x0000000203007824 */ /* 0x000fc600078e00ff */
[----:B------:R-:W-:Y:S02]  /*b3b0*/  SHF.L.U64.HI R2, R3, 0x1, R2 ;  /* 0x0000000103027819 */ /* 0x000fe40000010202 */
[C---:B----4-:R-:W-:Y:S02]  /*b3c0*/  IADD3 R4, P1, PT, R0.reuse, UR10, RZ ;  /* 0x0000000a00047c10 */ /* 0x050fe4000ff3e0ff */
[----:B---3--:R-:W-:Y:S02]  /*b3d0*/  IADD3 R28, P0, PT, R0, UR8, RZ ;  /* 0x00000008001c7c10 */ /* 0x008fe4000ff1e0ff */
[C---:B------:R-:W-:Y:S02]  /*b3e0*/  IADD3.X R5, PT, PT, R2.reuse, UR11, RZ, P1, !PT ;  /* 0x0000000b02057c10 */ /* 0x040fe40008ffe4ff */
[----:B------:R-:W-:-:S04]  /*b3f0*/  IADD3.X R29, PT, PT, R2, UR9, RZ, P0, !PT ;  /* 0x00000009021d7c10 */ /* 0x000fc800087fe4ff */
[----:B------:R-:W3:Y:S04]  /*b400*/  LDG.E.64 R4, desc[UR6][R4.64+0x20] ;  /* 0x0000200604047981 */ /* 0x000ee8000c1e1b00 */
        /* <DEDUP_REMOVED lines=9> */
[----:B---3--:R-:W-:Y:S02]  /*b4a0*/  LOP3.LUT R19, R4, 0xffff0000, RZ, 0xc0, !PT ;  /* 0xffff000004137812 */ /* 0x008fe400078ec0ff */
        /* <DEDUP_REMOVED lines=27> */
.L_x_666:
[----:B------:R-:W-:Y:S05]  /*b660*/  BSYNC.RECONVERGENT B0 ;  /* 0x0000000000007941 */ /* 0x000fea0003800200 */
.L_x_665:
[----:B-----5:R4:W-:Y:S02]  /*b670*/  STS.128 [R173+0x1800], R8 ;  /* 0x00180008ad007388 */ /* 0x0209e40000000c00 */
.L_x_664:
[----:B------:R-:W-:Y:S05]  /*b680*/  BSYNC.RECONVERGENT B1 ;  /* 0x0000000000017941 */ /* 0x000fea0003800200 */
.L_x_663:
[----:B------:R-:W-:-:S13]  /*b690*/  ISETP.GE.AND P0, PT, R116, R7, PT ;  /* 0x000000077400720c */ /* 0x000fda0003f06270 */
        /* <DEDUP_REMOVED lines=18> */
[C---:B-1---5:R-:W-:Y:S01]  /*b7c0*/  IMAD.U32 R17, R11.reuse, 0x10000, RZ ;  /* 0x000100000b117824 */ /* 0x062fe200078e00ff */
[----:B------:R-:W-:Y:S01]  /*b7d0*/  LOP3.LUT R15, R11, 0xffff0000, RZ, 0xc0, !PT ;  /* 0xffff00000b0f7812 */ /* 0x000fe200078ec0ff */
[C---:B------:R-:W-:Y:S01]  /*b7e0*/  IMAD.U32 R6, R9.reuse, 0x10000, RZ ;  /* 0x0001000009067824 */ /* 0x040fe200078e00ff */
[----:B------:R-:W-:Y:S02]  /*b7f0*/  LOP3.LUT R0, R9, 0xffff0000, RZ, 0xc0, !PT ;  /* 0xffff000009007812 */ /* 0x000fe400078ec0ff */
[----:B------:R-:W-:-:S02]  /*b800*/  SHF.L.U32 R7, R8, 0x10, RZ ;  /* 0x0000001008077819 */ /* 0x000fc400000006ff */
[----:B------:R-:W-:Y:S02]  /*b810*/  LOP3.LUT R16, R8, 0xffff0000, RZ, 0xc0, !PT ;  /* 0xffff000008107812 */ /* 0x000fe400078ec0ff */
[C---:B------:R-:W-:Y:S02]  /*b820*/  SHF.L.U32 R14, R10.reuse, 0x10, RZ ;  /* 0x000000100a0e7819 */ /* 0x040fe400000006ff */
[----:B------:R-:W-:Y:S02]  /*b830*/  LOP3.LUT R18, R10, 0xffff0000, RZ, 0xc0, !PT ;  /* 0xffff00000a127812 */ /* 0x000fe400078ec0ff */
[C---:B--2---:R-:W-:Y:S01]  /*b840*/  LOP3.LUT R11, R2.reuse, 0xffff0000, RZ, 0xc0, !PT ;  /* 0xffff0000020b7812 */ /* 0x044fe200078ec0ff */
[----:B------:R-:W-:Y:S01]  /*b850*/  IMAD.U32 R2, R2, 0x10000, RZ ;  /* 0x0001000002027824 */ /* 0x000fe200078e00ff */
[C---:B------:R-:W-:Y:S01]  /*b860*/  LOP3.LUT R8, R3.reuse, 0xffff0000, RZ, 0xc0, !PT ;  /* 0xffff000003087812 */ /* 0x040fe200078ec0ff */
[----:B------:R-:W-:Y:S01]  /*b870*/  IMAD.U32 R3, R3, 0x10000, RZ ;  /* 0x0001000003037824 */ /* 0x000fe200078e00ff */
        /* <DEDUP_REMOVED lines=8> */
[-C--:B------:R-:W-:Y:S01]  /*b900*/  FFMA.FTZ R10, R17, R12.reuse, -R10 ;  /* 0x0000000c110a7223 */ /* 0x080fe2000001080a */
[----:B------:R-:W-:Y:S01]  /*b910*/  FFMA.FTZ R0, R6, R11, R0 ;  /* 0x0000000b06007223 */ /* 0x000fe20000010000 */
[----:B------:R-:W-:Y:S01]  /*b920*/  FMUL.FTZ R6, R15, R12 ;  /* 0x0000000c0f067220 */ /* 0x000fe20000410000 */
[C---:B------:R-:W-:Y:S01]  /*b930*/  FMUL.FTZ R11, R18.reuse, R3 ;  /* 0x00000003120b7220 */ /* 0x040fe20000410000 */
[-C--:B------:R-:W-:Y:S01]  /*b940*/  FMUL.FTZ R18, R18, R5.reuse ;  /* 0x0000000512127220 */ /* 0x080fe20000410000 */
[C---:B------:R-:W-:Y:S01]  /*b950*/  FMUL.FTZ R13, R16.reuse, R4 ;  /* 0x00000004100d7220 */ /* 0x040fe20000410000 */
[----:B------:R-:W-:Y:S01]  /*b960*/  FFMA.FTZ R17, R17, R8, R6 ;  /* 0x0000000811117223 */ /* 0x000fe20000010006 */
[-C--:B------:R-:W-:Y:S01]  /*b970*/  FMUL.FTZ R6, R16, R2.reuse ;  /* 0x0000000210067220 */ /* 0x080fe20000410000 */
[C---:B------:R-:W-:Y:S01]  /*b980*/  FFMA.FTZ R11, R14.reuse, R5, -R11 ;  /* 0x000000050e0b7223 */ /* 0x040fe2000001080b */
[----:B------:R-:W-:Y:S01]  /*b990*/  FFMA.FTZ R18, R14, R3, R18 ;  /* 0x000000030e127223 */ /* 0x000fe20000010012 */
[C---:B------:R-:W-:Y:S01]  /*b9a0*/  FFMA.FTZ R13, R7.reuse, R2, R13 ;  /* 0x00000002070d7223 */ /* 0x040fe2000001000d */
[----:B------:R-:W-:Y:S01]  /*b9b0*/  FFMA.FTZ R6, R7, R4, -R6 ;  /* 0x0000000407067223 */ /* 0x000fe20000010806 */
[----:B------:R-:W-:-:S02]  /*b9c0*/  F2FP.BF16.F32.PACK_AB R17, R17, R10 ;  /* 0x0000000a1111723e */ /* 0x000fc400000010ff */
[----:B------:R-:W-:Y:S02]  /*b9d0*/  F2FP.BF16.F32.PACK_AB R10, R18, R11 ;  /* 0x0000000b120a723e */ /* 0x000fe400000010ff */
[----:B------:R-:W-:Y:S01]  /*b9e0*/  F2FP.BF16.F32.PACK_AB R9, R0, R9 ;  /* 0x000000090009723e */ /* 0x000fe200000010ff */
[----:B------:R-:W-:Y:S01]  /*b9f0*/  IMAD.MOV.U32 R11, RZ, RZ, R17 ;  /* 0x000000ffff0b7224 */ /* 0x000fe200078e0011 */
[----:B------:R-:W-:Y:S02]  /*ba00*/  F2FP.BF16.F32.PACK_AB R8, R13, R6 ;  /* 0x000000060d08723e */ /* 0x000fe400000010ff */
.L_x_668:
[----:B------:R-:W-:Y:S05]  /*ba10*/  BSYNC.RECONVERGENT B0 ;  /* 0x0000000000007941 */ /* 0x000fea0003800200 */
.L_x_667:
[----:B-----5:R4:W-:Y:S01]  /*ba20*/  STS.128 [R173+0x2800], R8 ;  /* 0x00280008ad007388 */ /* 0x0209e20000000c00 */
[----:B------:R-:W-:Y:S05]  /*ba30*/  BRA `(.L_x_644) ;  /* 0x0000002000ac7947 */ /* 0x000fea0003800000 */
.L_x_646:
[----:B------:R-:W-:Y:S01]  /*ba40*/  IMAD.IADD R25, R172, 0x1, -R171 ;  /* 0x00000001ac197824 */ /* 0x000fe200078e0aab */
[----:B------:R-:W-:Y:S01]  /*ba50*/  LEA.HI R22, R21, R21, RZ, 0x1 ;  /* 0x0000001515167211 */ /* 0x000fe200078f08ff */
[----:B------:R-:W-:Y:S01]  /*ba60*/  BSSY.RECONVERGENT B2, `(.L_x_669) ;  /* 0x0000115000027945 */ /* 0x000fe20003800200 */
[----:B------:R-:W-:Y:S02]  /*ba70*/  SHF.R.U32.HI R27, RZ, 0x1, R21 ;  /* 0x00000001ff1b7819 */ /* 0x000fe40000011615 */
[----:B------:R-:W-:Y:S02]  /*ba80*/  ISETP.GE.AND P0, PT, R110, R25, PT ;  /* 0x000000196e00720c */ /* 0x000fe40003f06270 */
[----:B------:R-:W-:-:S05]  /*ba90*/  SHF.R.S32.HI R22, RZ, 0x1, R22 ;  /* 0x00000001ff167819 */ /* 0x000fca0000011416 */
[----:B------:R-:W-:-:S05]  /*baa0*/  IMAD.MOV R22, RZ, RZ, -R22 ;  /* 0x000000ffff167224 */ /* 0x000fca00078e0a16 */
[----:B------:R-:W-:Y:S01]  /*bab0*/  SHF.R.S32.HI R24, RZ, 0x1f, R22 ;  /* 0x0000001fff187819 */ /* 0x000fe20000011416 */
[----:B------:R-:W-:Y:S06]  /*bac0*/  @P0 BRA `(.L_x_670) ;  /* 0x0000001000380947 */ /* 0x000fec0003800000 */
[----:B------:R-:W1:Y:S01]  /*bad0*/  LDC R31, c[0x0][0x440] ;  /* 0x00011000ff1f7b82 */ /* 0x000e620000000800 */
[----:B------:R-:W-:Y:S01]  /*bae0*/  BSSY.RECONVERGENT B1, `(.L_x_671) ;  /* 0x000005a000017945 */ /* 0x000fe20003800200 */
[----:B------:R-:W-:Y:S02]  /*baf0*/  CS2R R4, SRZ ;  /* 0x0000000000047805 */ /* 0x000fe4000001ff00 */
[----:B-----5:R-:W-:Y:S02]  /*bb00*/  CS2R R6, SRZ ;  /* 0x0000000000067805 */ /* 0x020fe4000001ff00 */
[----:B-1----:R-:W-:-:S13]  /*bb10*/  ISETP.GE.AND P0, PT, R118, R31, PT ;  /* 0x0000001f7600720c */ /* 0x002fda0003f06270 */
[----:B------:R-:W-:Y:S05]  /*bb20*/  @P0 BRA `(.L_x_672) ;  /* 0x0000000400540947 */ /* 0x000fea0003800000 */
[----:B------:R1:W5:Y:S01]  /*bb30*/  LDG.E.128 R4, desc[UR6][R28.64] ;  /* 0x000000061c047981 */ /* 0x000362000c1e1d00 */
[----:B------:R-:W-:Y:S01]  /*bb40*/  ISETP.GE.AND P0, PT, R118, R21, PT ;  /* 0x000000157600720c */ /* 0x000fe20003f06270 */
[----:B------:R-:W-:-:S12]  /*bb50*/  BSSY.RECONVERGENT B0, `(.L_x_672) ;  /* 0x0000052000007945 */ /* 0x000fd80003800200 */
[----:B------:R-:W-:Y:S05]  /*bb60*/  @P0 BRA `(.L_x_673) ;  /* 0x0000000400400947 */ /* 0x000fea0003800000 */
[----:B------:R-:W2:Y:S01]  /*bb70*/  LDCU.64 UR8, c[0x0][0x4d0] ;  /* 0x00009a00ff0877ac */ /* 0x000ea20008000a00 */
[----:B------:R-:W-:-:S04]  /*bb80*/  ISETP.GE.U32.AND P1, PT, R118, R27, PT ;  /* 0x0000001b7600720c */ /* 0x000fc80003f26070 */
[----:B------:R-:W-:Y:S02]  /*bb90*/  SEL R9, R22, RZ, P1 ;  /* 0x000000ff16097207 */ /* 0x000fe40000800000 */
[----:B------:R-:W-:Y:S02]  /*bba0*/  SEL R11, R24, RZ, P1 ;  /* 0x000000ff180b7207 */ /* 0x000fe40000800000 */
[----:B------:R-:W-:Y:S02]  /*bbb0*/  IADD3 R9, P0, PT, R9, R0, RZ ;  /* 0x0000000009097210 */ /* 0x000fe40007f1e0ff */
[----:B------:R-:W-:-:S03]  /*bbc0*/  SEL R15, R27, R22, !P1 ;  /* 0x000000161b0f7207 */ /* 0x000fc60004800000 */
[----:B------:R-:W-:Y:S02]  /*bbd0*/  IMAD.X R12, R11, 0x1, R20, P0 ;  /* 0x000000010b0c7824 */ /* 0x000fe400000e0614 */
[----:B------:R-:W-:-:S03]  /*bbe0*/  IMAD.SHL.U32 R13, R9, 0x2, RZ ;  /* 0x00000002090d7824 */ /* 0x000fc600078e00ff */
[----:B------:R-:W-:Y:S02]  /*bbf0*/  SHF.L.U64.HI R12, R9, 0x1, R12 ;  /* 0x00000001090c7819 */ /* 0x000fe4000001020c */
[----:B--2---:R-:W-:-:S04]  /*bc00*/  IADD3 R8, P0, PT, R13, UR8, RZ ;  /* 0x000000080d087c10 */ /* 0x004fc8000ff1e0ff */
[----:B------:R-:W-:Y:S01]  /*bc10*/  IADD3.X R9, PT, PT, R12, UR9, RZ, P0, !PT ;  /* 0x000000090c097c10 */ /* 0x000fe200087fe4ff */
[----:B------:R-:W2:Y:S01]  /*bc20*/  LDCU.64 UR8, c[0x0][0x4c8] ;  /* 0x00009900ff0877ac */ /* 0x000ea20008000a00 */
[----:B------:R-:W-:-:S04]  /*bc30*/  IMAD.WIDE R16, R15, 0x2, R28 ;  /* 0x000000020f107825 */ /* 0x000fc800078e021c */
[----:B------:R-:W3:Y:S04]  /*bc40*/  LDG.E.128 R8, desc[UR6][R8.64] ;  /* 0x0000000608087981 */ /* 0x000ee8000c1e1d00 */
[----:B------:R-:W4:Y:S01]  /*bc50*/  LDG.E.128 R16, desc[UR6][R16.64] ;  /* 0x0000000610107981 */ /* 0x000f22000c1e1d00 */
[----:B--2---:R-:W-:-:S04]  /*bc60*/  IADD3 R14, P0, PT, R13, UR8, RZ ;  /* 0x000000080d0e7c10 */ /* 0x004fc8000ff1e0ff */
[----:B------:R-:W-:-:S06]  /*bc70*/  IADD3.X R15, PT, PT, R12, UR9, RZ, P0, !PT ;  /* 0x000000090c0f7c10 */ /* 0x000fcc00087fe4ff */
[----:B------:R-:W2:Y:S01]  /*bc80*/  LDG.E.128 R12, desc[UR6][R14.64] ;  /* 0x000000060e0c7981 */ /* 0x000ea2000c1e1d00 */
[C---:B-----5:R-:W-:Y:S01]  /*bc90*/  SHF.L.U32 R30, R4.reuse, 0x10, RZ ;  /* 0x00000010041e7819 */ /* 0x060fe200000006ff */
[C---:B------:R-:W-:Y:S01]  /*bca0*/  IMAD.U32 R33, R5.reuse, 0x10000, RZ ;  /* 0x0001000005217824 */ /* 0x040fe200078e00ff */
[----:B------:R-:W-:Y:S01]  /*bcb0*/  LOP3.LUT R26, R4, 0xffff0000, RZ, 0xc0, !PT ;  /* 0xffff0000041a7812 */ /* 0x000fe200078ec0ff */
[C---:B------:R-:W-:Y:S01]  /*bcc0*/  IMAD.U32 R32, R6.reuse, 0x10000, RZ ;  /* 0x0001000006207824 */ /* 0x040fe200078e00ff */
[----:B------:R-:W-:Y:S02]  /*bcd0*/  LOP3.LUT R4, R5, 0xffff0000, RZ, 0xc0, !PT ;  /* 0xffff000005047812 */ /* 0x000fe400078ec0ff */
[C---:B------:R-:W-:Y:S02]  /*bce0*/  LOP3.LUT R5, R7.reuse, 0xffff0000, RZ, 0xc0, !PT ;  /* 0xffff000007057812 */ /* 0x040fe400078ec0ff */
[----:B------:R-:W-:Y:S02]  /*bcf0*/  SHF.L.U32 R35, R7, 0x10, RZ ;  /* 0x0000001007237819 */ /* 0x000fe400000006ff */
[----:B------:R-:W-:Y:S01]  /*bd00*/  LOP3.LUT R6, R6, 0xffff0000, RZ, 0xc0, !PT ;  /* 0xffff000006067812 */ /* 0x000fe200078ec0ff */
[C---:B---3--:R-:W-:Y:S01]  /*bd10*/  IMAD.U32 R34, R8.reuse, 0x10000, RZ ;  /* 0x0001000008227824 */ /* 0x048fe200078e00ff */
[----:B------:R-:W-:Y:S01]  /*bd20*/  LOP3.LUT R8, R8, 0xffff0000, RZ, 0xc0, !PT ;  /* 0xffff000008087812 */ /* 0x000fe200078ec0ff */
[----:B------:R-:W-:Y:S01]  /*bd30*/  IMAD.U32 R36, R10, 0x10000, RZ ;  /* 0x000100000a247824 */ /* 0x000fe200078e00ff */
[C---:B------:R-:W-:Y:S01]  /*bd40*/  SHF.L.U32 R7, R9.reuse, 0x10, RZ ;  /* 0x0000001009077819 */ /* 0x040fe200000006ff */
[----:B----4-:R-:W-:Y:S01]  /*bd50*/  IMAD.U32 R41, R16, 0x10000, RZ ;  /* 0x0001000010297824 */ /* 0x010fe200078e00ff */
[----:B------:R-:W-:Y:S01]  /*bd60*/  LOP3.LUT R37, R9, 0xffff0000, RZ, 0xc0, !PT ;  /* 0xffff000009257812 */ /* 0x000fe200078ec0ff */
[----:B------:R-:W-:Y:S01]  /*bd70*/  IMAD.U32 R43, R18, 0x10000, RZ ;  /* 0x00010000122b7824 */ /* 0x000fe200078e00ff */
[----:B------:R-:W-:Y:S01]  /*bd80*/  SHF.L.U32 R9, R11, 0x10, RZ ;  /* 0x000000100b097819 */ /* 0x000fe200000006ff */
[----:B------:R-:W-:Y:S01]  /*bd90*/  @!P1 FADD.FTZ R8, -R8, -RZ ;  /* 0x800000ff08089221 */ /* 0x000fe20000010100 */
[----:B------:R-:W-:Y:S01]  /*bda0*/  LOP3.LUT R39, R16, 0xffff0000, RZ, 0xc0, !PT ;  /* 0xffff000010277812 */ /* 0x000fe200078ec0ff */
[----:B------:R-:W-:Y:S01]  /*bdb0*/  @!P1 FADD.FTZ R7, -R7, -RZ ;  /* 0x800000ff07079221 */ /* 0x000fe20000010100 */
[----:B------:R-:W-:Y:S01]  /*bdc0*/  LOP3.LUT R11, R11, 0xffff0000, RZ, 0xc0, !PT ;  /* 0xffff00000b0b7812 */ /* 0x000fe200078ec0ff */
[----:B------:R-:W-:Y:S01]  /*bdd0*/  @!P1 FADD.FTZ R9, -R9, -RZ ;  /* 0x800000ff09099221 */ /* 0x000fe20000010100 */
[C---:B------:R-:W-:Y:S01]  /*bde0*/  SHF.L.U32 R16, R17.reuse, 0x10, RZ ;  /* 0x0000001011107819 */ /* 0x040fe200000006ff */
[----:B------:R-:W-:Y:S01]  /*bdf0*/  @!P1 FADD.FTZ R34, -R34, -RZ ;  /* 0x800000ff22229221 */ /* 0x000fe20000010100 */
[----:B------:R-:W-:Y:S01]  /*be00*/  LOP3.LUT R38, R17, 0xffff0000, RZ, 0xc0, !PT ;  /* 0xffff000011267812 */ /* 0x000fe200078ec0ff */
[----:B------:R-:W-:Y:S01]  /*be10*/  @!P1 FADD.FTZ R37, -R37, -RZ ;  /* 0x800000ff25259221 */ /* 0x000fe20000010100 */
[----:B------:R-:W-:Y:S01]  /*be20*/  LOP3.LUT R10, R10, 0xffff0000, RZ, 0xc0, !PT ;  /* 0xffff00000a0a7812 */ /* 0x000fe200078ec0ff */
[----:B------:R-:W-:Y:S01]  /*be30*/  @!P1 FADD.FTZ R11, -R11, -RZ ;  /* 0x800000ff0b0b9221 */ /* 0x000fe20000010100 */
[----:B------:R-:W-:Y:S01]  /*be40*/  LOP3.LUT R17, R18, 0xffff0000, RZ, 0xc0, !PT ;  /* 0xffff000012117812 */ /* 0x000fe200078ec0ff */
[----:B------:R-:W-:Y:S01]  /*be50*/  FMUL.FTZ R39, R39, R8 ;  /* 0x0000000827277220 */ /* 0x000fe20000410000 */
[C---:B------:R-:W-:Y:S01]  /*be60*/  SHF.L.U32 R18, R19.reuse, 0x10, RZ ;  /* 0x0000001013127819 */ /* 0x040fe200000006ff */
[----:B------:R-:W-:Y:S01]  /*be70*/  FMUL.FTZ R16, R16, R7 ;  /* 0x0000000710107220 */ /* 0x000fe20000410000 */
[----:B------:R-:W-:Y:S01]  /*be80*/  LOP3.LUT R40, R19, 0xffff0000, RZ, 0xc0, !PT ;  /* 0xffff000013287812 */ /* 0x000fe200078ec0ff */
[----:B------:R-:W-:Y:S01]  /*be90*/  @!P1 FADD.FTZ R10, -R10, -RZ ;  /* 0x800000ff0a0a9221 */ /* 0x000fe20000010100 */
[----:B--2---:R-:W-:Y:S01]  /*bea0*/  LOP3.LUT R8, R12, 0xffff0000, RZ, 0xc0, !PT ;  /* 0xffff00000c087812 */ /* 0x004fe200078ec0ff */
[----:B------:R-:W-:Y:S01]  /*beb0*/  FMUL.FTZ R18, R18, R9 ;  /* 0x0000000912127220 */ /* 0x000fe20000410000 */
[----:B------:R-:W-:Y:S01]  /*bec0*/  SHF.L.U32 R7, R13, 0x10, RZ ;  /* 0x000000100d077819 */ /* 0x000fe200000006ff */
[----:B------:R-:W-:Y:S01]  /*bed0*/  FMUL.FTZ R41, R41, R34 ;  /* 0x0000002229297220 */ /* 0x000fe20000410000 */
[----:B------:R-:W-:Y:S01]  /*bee0*/  IMAD.U32 R9, R12, 0x10000, RZ ;  /* 0x000100000c097824 */ /* 0x000fe200078e00ff */
[----:B------:R-:W-:Y:S01]  /*bef0*/  LOP3.LUT R13, R13, 0xffff0000, RZ, 0xc0, !PT ;  /* 0xffff00000d0d7812 */ /* 0x000fe200078ec0ff */
[----:B------:R-:W-:Y:S01]  /*bf00*/  FMUL.FTZ R37, R38, R37 ;  /* 0x0000002526257220 */ /* 0x000fe20000410000 */
[----:B------:R-:W-:Y:S01]  /*bf10*/  @!P1 FADD.FTZ R36, -R36, -RZ ;  /* 0x800000ff24249221 */ /* 0x000fe20000010100 */
[----:B------:R-:W-:Y:S01]  /*bf20*/  FMUL.FTZ R40, R40, R11 ;  /* 0x0000000b28287220 */ /* 0x000fe20000410000 */
[----:B------:R-:W-:Y:S01]  /*bf30*/  FMUL.FTZ R17, R17, R10 ;  /* 0x0000000a11117220 */ /* 0x000fe20000410000 */
[C---:B------:R-:W-:Y:S01]  /*bf40*/  IMAD.U32 R12, R14.reuse, 0x10000, RZ ;  /* 0x000100000e0c7824 */ /* 0x040fe200078e00ff */
[----:B------:R-:W-:Y:S01]  /*bf50*/  LOP3.LUT R11, R14, 0xffff0000, RZ, 0xc0, !PT ;  /* 0xffff00000e0b7812 */ /* 0x000fe200078ec0ff */
[----:B------:R-:W-:Y:S01]  /*bf60*/  FFMA.FTZ R9, R30, R9, R41 ;  /* 0x000000091e097223 */ /* 0x000fe20000010029 */
[C---:B------:R-:W-:Y:S01]  /*bf70*/  SHF.L.U32 R10, R15.reuse, 0x10, RZ ;  /* 0x000000100f0a7819 */ /* 0x040fe200000006ff */
[----:B------:R-:W-:Y:S01]  /*bf80*/  FFMA.FTZ R8, R26, R8, R39 ;  /* 0x000000081a087223 */ /* 0x000fe20000010027 */
[----:B------:R-:W-:Y:S01]  /*bf90*/  LOP3.LUT R14, R15, 0xffff0000, RZ, 0xc0, !PT ;  /* 0xffff00000f0e7812 */ /* 0x000fe200078ec0ff */
[----:B------:R-:W-:Y:S01]  /*bfa0*/  FMUL.FTZ R43, R43, R36 ;  /* 0x000000242b2b7220 */ /* 0x000fe20000410000 */
[----:B------:R-:W-:Y:S01]  /*bfb0*/  FFMA.FTZ R7, R33, R7, R16 ;  /* 0x0000000721077223 */ /* 0x000fe20000010010 */
[----:B------:R-:W-:Y:S01]  /*bfc0*/  FFMA.FTZ R4, R4, R13, R37 ;  /* 0x0000000d04047223 */ /* 0x000fe20000010025 */
[----:B------:R-:W-:Y:S01]  /*bfd0*/  FFMA.FTZ R10, R35, R10, R18 ;  /* 0x0000000a230a7223 */ /* 0x000fe20000010012 */
[----:B------:R-:W-:Y:S01]  /*bfe0*/  FFMA.FTZ R5, R5, R14, R40 ;  /* 0x0000000e05057223 */ /* 0x000fe20000010028 */
[----:B------:R-:W-:Y:S01]  /*bff0*/  FFMA.FTZ R12, R32, R12, R43 ;  /* 0x0000000c200c7223 */ /* 0x000fe2000001002b */
[----:B------:R-:W-:Y:S01]  /*c000*/  FFMA.FTZ R11, R6, R11, R17 ;  /* 0x0000000b060b7223 */ /* 0x000fe20000010011 */
[----:B------:R-:W-:-:S02]  /*c010*/  F2FP.BF16.F32.PACK_AB R8, R8, R9 ;  /* 0x000000090808723e */ /* 0x000fc400000010ff */
[----:B------:R-:W-:Y:S02]  /*c020*/  F2FP.BF16.F32.PACK_AB R9, R4, R7 ;  /* 0x000000070409723e */ /* 0x000fe400000010ff */
[----:B------:R-:W-:Y:S01]  /*c030*/  F2FP.BF16.F32.PACK_AB R7, R5, R10 ;  /* 0x0000000a0507723e */ /* 0x000fe200000010ff */
[----:B------:R-:W-:Y:S01]  /*c040*/  IMAD.MOV.U32 R4, RZ, RZ, R8 ;  /* 0x000000ffff047224 */ /* 0x000fe200078e0008 */
[----:B------:R-:W-:Y:S02]  /*c050*/  F2FP.BF16.F32.PACK_AB R6, R11, R12 ;  /* 0x0000000c0b06723e */ /* 0x000fe400000010ff */
[----:B------:R-:W-:Y:S02]  /*c060*/  MOV R5, R9 ;  /* 0x0000000900057202 */ /* 0x000fe40000000f00 */
.L_x_673:
[----:B------:R-:W-:Y:S05]  /*c070*/  BSYNC.RECONVERGENT B0 ;  /* 0x0000000000007941 */ /* 0x000fea0003800200 */
.L_x_672:
[----:B------:R-:W-:Y:S05]  /*c080*/  BSYNC.RECONVERGENT B1 ;  /* 0x0000000000017941 */ /* 0x000fea0003800200 */
.L_x_671:
[----:B------:R-:W-:Y:S01]  /*c090*/  ISETP.GE.AND P0, PT, R117, R31, PT ;  /* 0x0000001f7500720c */ /* 0x000fe20003f06270 */
[----:B-----5:R2:W-:Y:S01]  /*c0a0*/  STS.128 [R173], R4 ;  /* 0x00000004ad007388 */ /* 0x0205e20000000c00 */
[----:B------:R-:W-:Y:S11]  /*c0b0*/  BSSY.RECONVERGENT B1, `(.L_x_674) ;  /* 0x0000058000017945 */ /* 0x000ff60003800200 */
[----:B------:R2:W-:Y:S01]  /*c0c0*/  @P0 STS.128 [R173+0x1000], RZ ;  /* 0x001000ffad000388 */ /* 0x0005e20000000c00 */
[----:B------:R-:W-:Y:S05]  /*c0d0*/  @P0 BRA `(.L_x_675) ;  /* 0x0000000400540947 */ /* 0x000fea0003800000 */
[----:B------:R3:W5:Y:S01]  /*c0e0*/  LDG.E.128 R16, desc[UR6][R28.64+0x40] ;  /* 0x000040061c107981 */ /* 0x000762000c1e1d00 */
[----:B------:R-:W-:Y:S01]  /*c0f0*/  ISETP.GE.AND P0, PT, R117, R21, PT ;  /* 0x000000157500720c */ /* 0x000fe20003f06270 */
[----:B------:R-:W-:-:S12]  /*c100*/  BSSY.RECONVERGENT B0, `(.L_x_676) ;  /* 0x0000051000007945 */ /* 0x000fd80003800200 */
[----:B------:R-:W-:Y:S05]  /*c110*/  @P0 BRA `(.L_x_677) ;  /* 0x00000004003c0947 */ /* 0x000fea0003800000 */
[----:B------:R-:W4:Y:S01]  /*c120*/  LDCU.64 UR8, c[0x0][0x4d0] ;  /* 0x00009a00ff0877ac */ /* 0x000f220008000a00 */
[----:B------:R-:W-:-:S04]  /*c130*/  ISETP.GE.U32.AND P1, PT, R117, R27, PT ;  /* 0x0000001b7500720c */ /* 0x000fc80003f26070 */
[----:B--2---:R-:W-:Y:S02]  /*c140*/  SEL R5, R22, RZ, P1 ;  /* 0x000000ff16057207 */ /* 0x004fe40000800000 */
[----:B------:R-:W-:Y:S02]  /*c150*/  SEL R7, R24, RZ, P1 ;  /* 0x000000ff18077207 */ /* 0x000fe40000800000 */
[----:B------:R-:W-:Y:S02]  /*c160*/  IADD3 R5, P0, PT, R5, R0, RZ ;  /* 0x0000000005057210 */ /* 0x000fe40007f1e0ff */
[----:B------:R-:W-:-:S03]  /*c170*/  SEL R11, R27, R22, !P1 ;  /* 0x000000161b0b7207 */ /* 0x000fc60004800000 */
[----:B------:R-:W-:Y:S02]  /*c180*/  IMAD.X R8, R7, 0x1, R20, P0 ;  /* 0x0000000107087824 */ /* 0x000fe400000e0614 */
[----:B------:R-:W-:-:S03]  /*c190*/  IMAD.SHL.U32 R9, R5, 0x2, RZ ;  /* 0x0000000205097824 */ /* 0x000fc600078e00ff */
[----:B------:R-:W-:Y:S02]  /*c1a0*/  SHF.L.U64.HI R8, R5, 0x1, R8 ;  /* 0x0000000105087819 */ /* 0x000fe40000010208 */
[----:B----4-:R-:W-:-:S04]  /*c1b0*/  IADD3 R4, P0, PT, R9, UR8, RZ ;  /* 0x0000000809047c10 */ /* 0x010fc8000ff1e0ff */
[----:B------:R-:W-:Y:S01]  /*c1c0*/  IADD3.X R5, PT, PT, R8, UR9, RZ, P0, !PT ;  /* 0x0000000908057c10 */ /* 0x000fe200087fe4ff */
[----:B------:R-:W2:Y:S01]  /*c1d0*/  LDCU.64 UR8, c[0x0][0x4c8] ;  /* 0x00009900ff0877ac */ /* 0x000ea20008000a00 */
[----:B------:R-:W-:-:S04]  /*c1e0*/  IMAD.WIDE R12, R11, 0x2, R28 ;  /* 0x000000020b0c7825 */ /* 0x000fc800078e021c */
[----:B------:R-:W4:Y:S04]  /*c1f0*/  LDG.E.128 R4, desc[UR6][R4.64+0x40] ;  /* 0x0000400604047981 */ /* 0x000f28000c1e1d00 */
[----:B------:R-:W3:Y:S01]  /*c200*/  LDG.E.128 R12, desc[UR6][R12.64+0x40] ;  /* 0x000040060c0c7981 */ /* 0x000ee2000c1e1d00 */
        /* <DEDUP_REMOVED lines=11> */
[C---:B----4-:R-:W-:Y:S01]  /*c2c0*/  IMAD.U32 R34, R4.reuse, 0x10000, RZ ;  /* 0x0001000004227824 */ /* 0x050fe200078e00ff */
[----:B------:R-:W-:Y:S01]  /*c2d0*/  LOP3.LUT R19, R4, 0xffff0000, RZ, 0xc0, !PT ;  /* 0xffff000004137812 */ /* 0x000fe200078ec0ff */
[C---:B------:R-:W-:Y:S01]  /*c2e0*/  IMAD.U32 R4, R5.reuse, 0x10000, RZ ;  /* 0x0001000005047824 */ /* 0x040fe200078e00ff */
[----:B------:R-:W-:Y:S01]  /*c2f0*/  LOP3.LUT R37, R5, 0xffff0000, RZ, 0xc0, !PT ;  /* 0xffff000005257812 */ /* 0x000fe200078ec0ff */
[----:B------:R-:W-:Y:S01]  /*c300*/  IMAD.U32 R5, R7, 0x10000, RZ ;  /* 0x0001000007057824 */ /* 0x000fe200078e00ff */
[C---:B------:R-:W-:Y:S01]  /*c310*/  SHF.L.U32 R36, R6.reuse, 0x10, RZ ;  /* 0x0000001006247819 */ /* 0x040fe200000006ff */
[----:B---3--:R-:W-:Y:S01]  /*c320*/  IMAD.U32 R39, R13, 0x10000, RZ ;  /* 0x000100000d277824 */ /* 0x008fe200078e00ff */
[----:B------:R-:W-:Y:S01]  /*c330*/  LOP3.LUT R6, R6, 0xffff0000, RZ, 0xc0, !PT ;  /* 0xffff000006067812 */ /* 0x000fe200078ec0ff */
[----:B------:R-:W-:Y:S01]  /*c340*/  @!P1 FADD.FTZ R5, -R5, -RZ ;  /* 0x800000ff05059221 */ /* 0x000fe20000010100 */
[----:B------:R-:W-:Y:S01]  /*c350*/  LOP3.LUT R7, R7, 0xffff0000, RZ, 0xc0, !PT ;  /* 0xffff000007077812 */ /* 0x000fe200078ec0ff */
[----:B------:R-:W-:Y:S01]  /*c360*/  @!P1 FADD.FTZ R19, -R19, -RZ ;  /* 0x800000ff13139221 */ /* 0x000fe20000010100 */
[----:B------:R-:W-:Y:S01]  /*c370*/  LOP3.LUT R38, R13, 0xffff0000, RZ, 0xc0, !PT ;  /* 0xffff00000d267812 */ /* 0x000fe200078ec0ff */
[----:B------:R-:W-:Y:S01]  /*c380*/  @!P1 FADD.FTZ R4, -R4, -RZ ;  /* 0x800000ff04049221 */ /* 0x000fe20000010100 */
[----:B------:R-:W-:Y:S01]  /*c390*/  SHF.L.U32 R41, R12, 0x10, RZ ;  /* 0x000000100c297819 */ /* 0x000fe200000006ff */
[----:B------:R-:W-:Y:S01]  /*c3a0*/  @!P1 FADD.FTZ R37, -R37, -RZ ;  /* 0x800000ff25259221 */ /* 0x000fe20000010100 */
[----:B------:R-:W-:Y:S01]  /*c3b0*/  SHF.L.U32 R43, R14, 0x10, RZ ;  /* 0x000000100e2b7819 */ /* 0x000fe200000006ff */
[----:B------:R-:W-:Y:S01]  /*c3c0*/  @!P1 FADD.FTZ R6, -R6, -RZ ;  /* 0x800000ff06069221 */ /* 0x000fe20000010100 */
[----:B------:R-:W-:Y:S01]  /*c3d0*/  LOP3.LUT R13, R14, 0xffff0000, RZ, 0xc0, !PT ;  /* 0xffff00000e0d7812 */ /* 0x000fe200078ec0ff */
[----:B------:R-:W-:Y:S01]  /*c3e0*/  IMAD.U32 R14, R15, 0x10000, RZ ;  /* 0x000100000f0e7824 */ /* 0x000fe200078e00ff */
[----:B------:R-:W-:Y:S01]  /*c3f0*/  LOP3.LUT R12, R12, 0xffff0000, RZ, 0xc0, !PT ;  /* 0xffff00000c0c7812 */ /* 0x000fe200078ec0ff */
[----:B------:R-:W-:Y:S01]  /*c400*/  @!P1 FADD.FTZ R7, -R7, -RZ ;  /* 0x800000ff07079221 */ /* 0x000fe20000010100 */
[----:B------:R-:W-:Y:S01]  /*c410*/  LOP3.LUT R40, R15, 0xffff0000, RZ, 0xc0, !PT ;  /* 0xffff00000f287812 */ /* 0x000fe200078ec0ff */
[----:B------:R-:W-:Y:S01]  /*c420*/  FMUL.FTZ R14, R14, R5 ;  /* 0x000000050e0e7220 */ /* 0x000fe20000410000 */
[----:B--2---:R-:W-:Y:S01]  /*c430*/  LOP3.LUT R15, R9, 0xffff0000, RZ, 0xc0, !PT ;  /* 0xffff0000090f7812 */ /* 0x004fe200078ec0ff */
[----:B------:R-:W-:Y:S01]  /*c440*/  @!P1 FADD.FTZ R34, -R34, -RZ ;  /* 0x800000ff22229221 */ /* 0x000fe20000010100 */
[----:B------:R-:W-:Y:S01]  /*c450*/  FMUL.FTZ R19, R12, R19 ;  /* 0x000000130c137220 */ /* 0x000fe20000410000 */
[----:B------:R-:W-:Y:S01]  /*c460*/  FMUL.FTZ R4, R39, R4 ;  /* 0x0000000427047220 */ /* 0x000fe20000410000 */
[----:B------:R-:W-:Y:S01]  /*c470*/  FMUL.FTZ R37, R38, R37 ;  /* 0x0000002526257220 */ /* 0x000fe20000410000 */
[----:B------:R-:W-:Y:S01]  /*c480*/  @!P1 FADD.FTZ R36, -R36, -RZ ;  /* 0x800000ff24249221 */ /* 0x000fe20000010100 */
[----:B------:R-:W-:-:S02]  /*c490*/  IMAD.U32 R5, R9, 0x10000, RZ ;  /* 0x0001000009057824 */ /* 0x000fc400078e00ff */
[----:B------:R-:W-:Y:S01]  /*c4a0*/  FMUL.FTZ R13, R13, R6 ;  /* 0x000000060d0d7220 */ /* 0x000fe20000410000 */
[----:B------:R-:W-:Y:S01]  /*c4b0*/  FMUL.FTZ R40, R40, R7 ;  /* 0x0000000728287220 */ /* 0x000fe20000410000 */
[C---:B------:R-:W-:Y:S01]  /*c4c0*/  SHF.L.U32 R12, R10.reuse, 0x10, RZ ;  /* 0x000000100a0c7819 */ /* 0x040fe200000006ff */
[----:B------:R-:W-:Y:S01]  /*c4d0*/  FMUL.FTZ R41, R41, R34 ;  /* 0x0000002229297220 */ /* 0x000fe20000410000 */
[----:B------:R-:W-:Y:S01]  /*c4e0*/  LOP3.LUT R9, R10, 0xffff0000, RZ, 0xc0, !PT ;  /* 0xffff00000a097812 */ /* 0x000fe200078ec0ff */
[----:B------:R-:W-:Y:S01]  /*c4f0*/  FMUL.FTZ R43, R43, R36 ;  /* 0x000000242b2b7220 */ /* 0x000fe20000410000 */
[C---:B------:R-:W-:Y:S01]  /*c500*/  SHF.L.U32 R7, R8.reuse, 0x10, RZ ;  /* 0x0000001008077819 */ /* 0x040fe200000006ff */
[----:B------:R-:W-:Y:S01]  /*c510*/  FFMA.FTZ R4, R33, R5, R4 ;  /* 0x0000000521047223 */ /* 0x000fe20000010004 */
[----:B------:R-:W-:Y:S01]  /*c520*/  LOP3.LUT R6, R8, 0xffff0000, RZ, 0xc0, !PT ;  /* 0xffff000008067812 */ /* 0x000fe200078ec0ff */
[C---:B------:R-:W-:Y:S01]  /*c530*/  IMAD.U32 R8, R11.reuse, 0x10000, RZ ;  /* 0x000100000b087824 */ /* 0x040fe200078e00ff */
[----:B------:R-:W-:Y:S01]  /*c540*/  LOP3.LUT R10, R11, 0xffff0000, RZ, 0xc0, !PT ;  /* 0xffff00000b0a7812 */ /* 0x000fe200078ec0ff */
[----:B------:R-:W-:Y:S01]  /*c550*/  FFMA.FTZ R15, R16, R15, R37 ;  /* 0x0000000f100f7223 */ /* 0x000fe20000010025 */
        /* <DEDUP_REMOVED lines=8> */
[----:B------:R-:W-:Y:S02]  /*c5e0*/  F2FP.BF16.F32.PACK_AB R16, R6, R7 ;  /* 0x000000070610723e */ /* 0x000fe400000010ff */
[----:B------:R-:W-:Y:S02]  /*c5f0*/  F2FP.BF16.F32.PACK_AB R18, R9, R12 ;  /* 0x0000000c0912723e */ /* 0x000fe400000010ff */
[----:B------:R-:W-:Y:S02]  /*c600*/  MOV R17, R15 ;  /* 0x0000000f00117202 */ /* 0x000fe40000000f00 */
.L_x_677:
[----:B------:R-:W-:Y:S05]  /*c610*/  BSYNC.RECONVERGENT B0 ;  /* 0x0000000000007941 */ /* 0x000fea0003800200 */
.L_x_676:
[----:B-----5:R4:W-:Y:S02]  /*c620*/  STS.128 [R173+0x1000], R16 ;  /* 0x00100010ad007388 */ /* 0x0209e40000000c00 */
.L_x_675:
[----:B------:R-:W-:Y:S05]  /*c630*/  BSYNC.RECONVERGENT B1 ;  /* 0x0000000000017941 */ /* 0x000fea0003800200 */
.L_x_674:
[----:B------:R-:W-:-:S13]  /*c640*/  ISETP.GE.AND P0, PT, R116, R31, PT ;  /* 0x0000001f7400720c */ /* 0x000fda0003f06270 */
[----:B------:R1:W-:Y:S01]  /*c650*/  @P0 STS.128 [R173+0x2000], RZ ;  /* 0x002000ffad000388 */ /* 0x0003e20000000c00 */
[----:B------:R-:W-:Y:S05]  /*c660*/  @P0 BRA `(.L_x_670) ;  /* 0x0000000400500947 */ /* 0x000fea0003800000 */
[----:B----4-:R4:W5:Y:S01]  /*c670*/  LDG.E.128 R16, desc[UR6][R28.64+0x80] ;  /* 0x000080061c107981 */ /* 0x010962000c1e1d00 */
[----:B------:R-:W-:Y:S01]  /*c680*/  ISETP.GE.AND P0, PT, R116, R21, PT ;  /* 0x000000157400720c */ /* 0x000fe20003f06270 */
[----:B------:R-:W-:-:S12]  /*c690*/  BSSY.RECONVERGENT B0, `(.L_x_678) ;  /* 0x0000050000007945 */ /* 0x000fd80003800200 */
[----:B------:R-:W-:Y:S05]  /*c6a0*/  @P0 BRA `(.L_x_679) ;  /* 0x0000000400380947 */ /* 0x000fea0003800000 */
[----:B------:R-:W1:Y:S01]  /*c6b0*/  LDCU.64 UR8, c[0x0][0x4d0] ;  /* 0x00009a00ff0877ac */ /* 0x000e620008000a00 */
        /* <DEDUP_REMOVED lines=8> */
[----:B-1----:R-:W-:-:S04]  /*c740*/  IADD3 R4, P0, PT, R9, UR8, RZ ;  /* 0x0000000809047c10 */ /* 0x002fc8000ff1e0ff */
[----:B------:R-:W-:Y:S01]  /*c750*/  IADD3.X R5, PT, PT, R8, UR9, RZ, P0, !PT ;  /* 0x0000000908057c10 */ /* 0x000fe200087fe4ff */
[----:B------:R-:W1:Y:S01]  /*c760*/  LDCU.64 UR8, c[0x0][0x4c8] ;  /* 0x00009900ff0877ac */ /* 0x000e620008000a00 */
[----:B------:R-:W-:-:S04]  /*c770*/  IMAD.WIDE R12, R11, 0x2, R28 ;  /* 0x000000020b0c7825 */ /* 0x000fc800078e021c */
[----:B------:R-:W2:Y:S04]  /*c780*/  LDG.E.128 R4, desc[UR6][R4.64+0x80] ;  /* 0x0000800604047981 */ /* 0x000ea8000c1e1d00 */
[----:B------:R-:W3:Y:S01]  /*c790*/  LDG.E.128 R12, desc[UR6][R12.64+0x80] ;  /* 0x000080060c0c7981 */ /* 0x000ee2000c1e1d00 */
[----:B-1----:R-:W-:-:S04]  /*c7a0*/  IADD3 R10, P0, PT, R9, UR8, RZ ;  /* 0x00000008090a7c10 */ /* 0x002fc8000ff1e0ff */
[----:B------:R-:W-:-:S06]  /*c7b0*/  IADD3.X R11, PT, PT, R8, UR9, RZ, P0, !PT ;  /* 0x00000009080b7c10 */ /* 0x000fcc00087fe4ff */
[----:B------:R-:W4:Y:S01]  /*c7c0*/  LDG.E.128 R8, desc[UR6][R10.64+0x80] ;  /* 0x000080060a087981 */ /* 0x000f22000c1e1d00 */
        /* <DEDUP_REMOVED lines=8> */
[C---:B--2---:R-:W-:Y:S01]  /*c850*/  IMAD.U32 R33, R4.reuse, 0x10000, RZ ;  /* 0x0001000004217824 */ /* 0x044fe200078e00ff */
[----:B------:R-:W-:Y:S01]  /*c860*/  LOP3.LUT R19, R4, 0xffff0000, RZ, 0xc0, !PT ;  /* 0xffff000004137812 */ /* 0x000fe200078ec0ff */
[----:B------:R-:W-:Y:S01]  /*c870*/  IMAD.U32 R35, R6, 0x10000, RZ ;  /* 0x0001000006237824 */ /* 0x000fe200078e00ff */
[C---:B------:R-:W-:Y:S01]  /*c880*/  SHF.L.U32 R4, R5.reuse, 0x10, RZ ;  /* 0x0000001005047819 */ /* 0x040fe200000006ff */
[----:B---3--:R-:W-:Y:S01]  /*c890*/  IMAD.U32 R40, R14, 0x10000, RZ ;  /* 0x000100000e287824 */ /* 0x008fe200078e00ff */
        /* <DEDUP_REMOVED lines=14> */
[----:B------:R-:W-:Y:S01]  /*c980*/  SHF.L.U32 R14, R15, 0x10, RZ ;  /* 0x000000100f0e7819 */ /* 0x000fe200000006ff */
[----:B------:R-:W-:Y:S01]  /*c990*/  @!P1 FADD.FTZ R36, -R36, -RZ ;  /* 0x800000ff24249221 */ /* 0x000fe20000010100 */
[----:B------:R-:W-:Y:S01]  /*c9a0*/  LOP3.LUT R12, R12, 0xffff0000, RZ, 0xc0, !PT ;  /* 0xffff00000c0c7812 */ /* 0x000fe200078ec0ff */
[----:B------:R-:W-:Y:S01]  /*c9b0*/  FMUL.FTZ R37, R37, R4 ;  /* 0x0000000425257220 */ /* 0x000fe20000410000 */
[----:B------:R-:W-:Y:S01]  /*c9c0*/  LOP3.LUT R42, R15, 0xffff0000, RZ, 0xc0, !PT ;  /* 0xffff00000f2a7812 */ /* 0x000fe200078ec0ff */
[----:B------:R-:W-:Y:S01]  /*c9d0*/  @!P1 FADD.FTZ R35, -R35, -RZ ;  /* 0x800000ff23239221 */ /* 0x000fe20000010100 */
[----:B------:R-:W-:Y:S01]  /*c9e0*/  FMUL.FTZ R5, R14, R5 ;  /* 0x000000050e057220 */ /* 0x000fe20000410000 */
[----:B------:R-:W-:Y:S01]  /*c9f0*/  FMUL.FTZ R19, R12, R19 ;  /* 0x000000130c137220 */ /* 0x000fe20000410000 */
[----:B------:R-:W-:Y:S01]  /*ca00*/  FMUL.FTZ R13, R13, R6 ;  /* 0x000000060d0d7220 */ /* 0x000fe20000410000 */
[----:B------:R-:W-:Y:S01]  /*ca10*/  FMUL.FTZ R42, R42, R7 ;  /* 0x000000072a2a7220 */ /* 0x000fe20000410000 */
[C---:B----4-:R-:W-:Y:S01]  /*ca20*/  SHF.L.U32 R4, R9.reuse, 0x10, RZ ;  /* 0x0000001009047819 */ /* 0x050fe200000006ff */
[----:B------:R-:W-:Y:S01]  /*ca30*/  IMAD.U32 R7, R8, 0x10000, RZ ;  /* 0x0001000008077824 */ /* 0x000fe200078e00ff */
[----:B------:R-:W-:Y:S01]  /*ca40*/  LOP3.LUT R14, R9, 0xffff0000, RZ, 0xc0, !PT ;  /* 0xffff0000090e7812 */ /* 0x000fe200078ec0ff */
[----:B------:R-:W-:Y:S01]  /*ca50*/  IMAD.U32 R12, R10, 0x10000, RZ ;  /* 0x000100000a0c7824 */ /* 0x000fe200078e00ff */
[----:B------:R-:W-:Y:S01]  /*ca60*/  LOP3.LUT R6, R8, 0xffff0000, RZ, 0xc0, !PT ;  /* 0xffff000008067812 */ /* 0x000fe200078ec0ff */
[----:B------:R-:W-:Y:S01]  /*ca70*/  FMUL.FTZ R33, R38, R33 ;  /* 0x0000002126217220 */ /* 0x000fe20000410000 */
[----:B------:R-:W-:Y:S01]  /*ca80*/  LOP3.LUT R9, R10, 0xffff0000, RZ, 0xc0, !PT ;  /* 0xffff00000a097812 */ /* 0x000fe200078ec0ff */
[----:B------:R-:W-:Y:S01]  /*ca90*/  FMUL.FTZ R39, R39, R36 ;  /* 0x0000002427277220 */ /* 0x000fe20000410000 */
[C---:B------:R-:W-:Y:S01]  /*caa0*/  SHF.L.U32 R8, R11.reuse, 0x10, RZ ;  /* 0x000000100b087819 */ /* 0x040fe200000006ff */
[----:B------:R-:W-:Y:S01]  /*cab0*/  FMUL.FTZ R40, R40, R35 ;  /* 0x0000002328287220 */ /* 0x000fe20000410000 */
        /* <DEDUP_REMOVED lines=13> */
.L_x_679:
[----:B------:R-:W-:Y:S05]  /*cb90*/  BSYNC.RECONVERGENT B0 ;  /* 0x0000000000007941 */ /* 0x000fea0003800200 */
.L_x_678:
[----:B-----5:R1:W-:Y:S02]  /*cba0*/  STS.128 [R173+0x2000], R16 ;  /* 0x00200010ad007388 */ /* 0x0203e40000000c00 */
.L_x_670:
[----:B------:R-:W-:Y:S05]  /*cbb0*/  BSYNC.RECONVERGENT B2 ;  /* 0x0000000000027941 */ /* 0x000fea0003800200 */
.L_x_669:
[----:B------:R-:W-:-:S04]  /*cbc0*/  IADD3 R26, PT, PT, R110, 0x20, RZ ;  /* 0x000000206e1a7810 */ /* 0x000fc80007ffe0ff */
[----:B------:R-:W-:-:S13]  /*cbd0*/  ISETP.GE.AND P0, PT, R26, R25, PT ;  /* 0x000000191a00720c */ /* 0x000fda0003f06270 */
[----:B------:R-:W-:Y:S05]  /*cbe0*/  @P0 BRA `(.L_x_644) ;  /* 0x0000001000400947 */ /* 0x000fea0003800000 */
[----:B------:R-:W2:Y:S01]  /*cbf0*/  LDC R25, c[0x0][0x440] ;  /* 0x00011000ff197b82 */ /* 0x000ea20000000800 */
[C---:B-1-34-:R-:W-:Y:S01]  /*cc00*/  LEA R28, P0, R2.reuse, R28, 0x1 ;  /* 0x0000001c021c7211 */ /* 0x05afe200078008ff */
[----:B------:R-:W-:Y:S03]  /*cc10*/  BSSY.RECONVERGENT B1, `(.L_x_680) ;  /* 0x000005a000017945 */ /* 0x000fe60003800200 */
[----:B------:R-:W-:Y:S02]  /*cc20*/  LEA.HI.X R29, R2, R29, R3, 0x1, P0 ;  /* 0x0000001d021d7211 */ /* 0x000fe400000f0c03 */
[----:B--2---:R-:W-:-:S13]  /*cc30*/  ISETP.GE.AND P1, PT, R118, R25, PT ;  /* 0x000000197600720c */ /* 0x004fda0003f26270 */
[----:B------:R1:W-:Y:S01]  /*cc40*/  @P1 STS.128 [R173+0x800], RZ ;  /* 0x000800ffad001388 */ /* 0x0003e20000000c00 */
[----:B------:R-:W-:Y:S05]  /*cc50*/  @P1 BRA `(.L_x_681) ;  /* 0x0000000400541947 */ /* 0x000fea0003800000 */
[----:B------:R2:W5:Y:S01]  /*cc60*/  LDG.E.128 R16, desc[UR6][R28.64] ;  /* 0x000000061c107981 */ /* 0x000562000c1e1d00 */
[----:B------:R-:W-:Y:S01]  /*cc70*/  ISETP.GE.AND P0, PT, R118, R21, PT ;  /* 0x000000157600720c */ /* 0x000fe20003f06270 */
[----:B------:R-:W-:-:S12]  /*cc80*/  BSSY.RECONVERGENT B0, `(.L_x_682) ;  /* 0x0000051000007945 */ /* 0x000fd80003800200 */
[----:B------:R-:W-:Y:S05]  /*cc90*/  @P0 BRA `(.L_x_683) ;  /* 0x00000004003c0947 */ /* 0x000fea0003800000 */
[----:B------:R-:W3:Y:S01]  /*cca0*/  LDCU.64 UR8, c[0x0][0x4d0] ;  /* 0x00009a00ff0877ac */ /* 0x000ee20008000a00 */
[----:B------:R-:W-:Y:S02]  /*ccb0*/  ISETP.GE.U32.AND P0, PT, R118, R27, PT ;  /* 0x0000001b7600720c */ /* 0x000fe40003f06070 */
[--C-:B------:R-:W-:Y:S02]  /*ccc0*/  SHF.R.S32.HI R4, RZ, 0x1f, R23.reuse ;  /* 0x0000001fff047819 */ /* 0x100fe40000011417 */
[----:B------:R-:W-:Y:S02]  /*ccd0*/  SEL R2, R22, RZ, P0 ;  /* 0x000000ff16027207 */ /* 0x000fe40000000000 */
[----:B------:R-:W-:Y:S02]  /*cce0*/  SEL R3, R24, RZ, P0 ;  /* 0x000000ff18037207 */ /* 0x000fe40000000000 */
[----:B------:R-:W-:Y:S02]  /*ccf0*/  IADD3 R2, P2, P1, R2, R0, R23 ;  /* 0x0000000002027210 */ /* 0x000fe4000795e017 */
[----:B------:R-:W-:-:S02]  /*cd00*/  SEL R9, R27, R22, !P0 ;  /* 0x000000161b097207 */ /* 0x000fc40004000000 */
[----:B------:R-:W-:Y:S01]  /*cd10*/  IADD3.X R5, PT, PT, R3, R20, R4, P2, P1 ;  /* 0x0000001403057210 */ /* 0x000fe200017e2404 */
[----:B------:R-:W-:-:S03]  /*cd20*/  IMAD.SHL.U32 R3, R2, 0x2, RZ ;  /* 0x0000000202037824 */ /* 0x000fc600078e00ff */
[----:B------:R-:W-:Y:S02]  /*cd30*/  SHF.L.U64.HI R2, R2, 0x1, R5 ;  /* 0x0000000102027819 */ /* 0x000fe40000010205 */
[----:B---3--:R-:W-:-:S04]  /*cd40*/  IADD3 R4, P1, PT, R3, UR8, RZ ;  /* 0x0000000803047c10 */ /* 0x008fc8000ff3e0ff */
[----:B------:R-:W-:Y:S01]  /*cd50*/  IADD3.X R5, PT, PT, R2, UR9, RZ, P1, !PT ;  /* 0x0000000902057c10 */ /* 0x000fe20008ffe4ff */
[----:B------:R-:W3:Y:S01]  /*cd60*/  LDCU.64 UR8, c[0x0][0x4c8] ;  /* 0x00009900ff0877ac */ /* 0x000ee20008000a00 */
[----:B------:R-:W-:-:S04]  /*cd70*/  IMAD.WIDE R12, R9, 0x2, R28 ;  /* 0x00000002090c7825 */ /* 0x000fc800078e021c */
[----:B-----5:R-:W4:Y:S04]  /*cd80*/  LDG.E.128 R4, desc[UR6][R4.64] ;  /* 0x0000000604047981 */ /* 0x020f28000c1e1d00 */
[----:B------:R-:W2:Y:S01]  /*cd90*/  LDG.E.128 R12, desc[UR6][R12.64] ;  /* 0x000000060c0c7981 */ /* 0x000ea2000c1e1d00 */
[----:B---3--:R-:W-:-:S04]  /*cda0*/  IADD3 R8, P1, PT, R3, UR8, RZ ;  /* 0x0000000803087c10 */ /* 0x008fc8000ff3e0ff */
[----:B------:R-:W-:-:S06]  /*cdb0*/  IADD3.X R9, PT, PT, R2, UR9, RZ, P1, !PT ;  /* 0x0000000902097c10 */ /* 0x000fcc0008ffe4ff */
[----:B------:R-:W3:Y:S01]  /*cdc0*/  LDG.E.128 R8, desc[UR6][R8.64] ;  /* 0x0000000608087981 */ /* 0x000ee2000c1e1d00 */
[C---:B------:R-:W-:Y:S01]  /*cdd0*/  IMAD.U32 R30, R16.reuse, 0x10000, RZ ;  /* 0x00010000101e7824 */ /* 0x040fe200078e00ff */
[----:B------:R-:W-:Y:S01]  /*cde0*/  LOP3.LUT R3, R16, 0xffff0000, RZ, 0xc0, !PT ;  /* 0xffff000010037812 */ /* 0x000fe200078ec0ff */
[C---:B------:R-:W-:Y:S01]  /*cdf0*/  IMAD.U32 R31, R18.reuse, 0x10000, RZ ;  /* 0x00010000121f7824 */ /* 0x040fe200078e00ff */
[----:B------:R-:W-:Y:S01]  /*ce00*/  LOP3.LUT R2, R17, 0xffff0000, RZ, 0xc0, !PT ;  /* 0xffff000011027812 */ /* 0x000fe200078ec0ff */
[----:B------:R-:W-:Y:S01]  /*ce10*/  IMAD.U32 R33, R19, 0x10000, RZ ;  /* 0x0001000013217824 */ /* 0x000fe200078e00ff */
[----:B------:R-:W-:Y:S02]  /*ce20*/  SHF.L.U32 R32, R17, 0x10, RZ ;  /* 0x0000001011207819 */ /* 0x000fe400000006ff */
[----:B------:R-:W-:Y:S02]  /*ce30*/  LOP3.LUT R17, R18, 0xffff0000, RZ, 0xc0, !PT ;  /* 0xffff000012117812 */ /* 0x000fe400078ec0ff */
[----:B------:R-:W-:-:S02]  /*ce40*/  LOP3.LUT R16, R19, 0xffff0000, RZ, 0xc0, !PT ;  /* 0xffff000013107812 */ /* 0x000fc400078ec0ff */
[----:B----4-:R-:W-:Y:S01]  /*ce50*/  SHF.L.U32 R19, R4, 0x10, RZ ;  /* 0x0000001004137819 */ /* 0x010fe200000006ff */
[----:B------:R-:W-:Y:S01]  /*ce60*/  IMAD.U32 R34, R6, 0x10000, RZ ;  /* 0x0001000006227824 */ /* 0x000fe200078e00ff */
[----:B------:R-:W-:Y:S01]  /*ce70*/  LOP3.LUT R18, R4, 0xffff0000, RZ, 0xc0, !PT ;  /* 0xffff000004127812 */ /* 0x000fe200078ec0ff */
[C---:B------:R-:W-:Y:S01]  /*ce80*/  IMAD.U32 R4, R5.reuse, 0x10000, RZ ;  /* 0x0001000005047824 */ /* 0x040fe200078e00ff */
[----:B------:R-:W-:Y:S01]  /*ce90*/  LOP3.LUT R35, R5, 0xffff0000, RZ, 0xc0, !PT ;  /* 0xffff000005237812 */ /* 0x000fe200078ec0ff */
[----:B--2---:R-:W-:Y:S01]  /*cea0*/  IMAD.U32 R37, R13, 0x10000, RZ ;  /* 0x000100000d257824 */ /* 0x004fe200078e00ff */
[C---:B------:R-:W-:Y:S01]  /*ceb0*/  SHF.L.U32 R5, R7.reuse, 0x10, RZ ;  /* 0x0000001007057819 */ /* 0x040fe200000006ff */
[----:B------:R-:W-:Y:S01]  /*cec0*/  IMAD.U32 R36, R12, 0x10000, RZ ;  /* 0x000100000c247824 */ /* 0x000fe200078e00ff */
[----:B------:R-:W-:Y:S01]  /*ced0*/  LOP3.LUT R6, R6, 0xffff0000, RZ, 0xc0, !PT ;  /* 0xffff000006067812 */ /* 0x000fe200078ec0ff */
        /* <DEDUP_REMOVED lines=10> */
[C---:B------:R-:W-:Y:S01]  /*cf80*/  IMAD.U32 R12, R15.reuse, 0x10000, RZ ;  /* 0x000100000f0c7824 */ /* 0x040fe200078e00ff */
[----:B------:R-:W-:Y:S01]  /*cf90*/  LOP3.LUT R14, R15, 0xffff0000, RZ, 0xc0, !PT ;  /* 0xffff00000f0e7812 */ /* 0x000fe200078ec0ff */
[----:B------:R-:W-:Y:S01]  /*cfa0*/  @!P0 FADD.FTZ R18, -R18, -RZ ;  /* 0x800000ff12128221 */ /* 0x000fe20000010100 */
[----:B------:R-:W-:Y:S01]  /*cfb0*/  @!P0 FADD.FTZ R35, -R35, -RZ ;  /* 0x800000ff23238221 */ /* 0x000fe20000010100 */
[----:B------:R-:W-:Y:S01]  /*cfc0*/  FMUL.FTZ R37, R37, R4 ;  /* 0x0000000425257220 */ /* 0x000fe20000410000 */
[----:B------:R-:W-:Y:S01]  /*cfd0*/  @!P0 FADD.FTZ R34, -R34, -RZ ;  /* 0x800000ff22228221 */ /* 0x000fe20000010100 */
[----:B------:R-:W-:Y:S01]  /*cfe0*/  FMUL.FTZ R6, R13, R6 ;  /* 0x000000060d067220 */ /* 0x000fe20000410000 */
[----:B------:R-:W-:Y:S01]  /*cff0*/  FMUL.FTZ R12, R12, R5 ;  /* 0x000000050c0c7220 */ /* 0x000fe20000410000 */
[----:B------:R-:W-:Y:S01]  /*d000*/  FMUL.FTZ R7, R14, R7 ;  /* 0x000000070e077220 */ /* 0x000fe20000410000 */
[C---:B---3--:R-:W-:Y:S01]  /*d010*/  SHF.L.U32 R4, R9.reuse, 0x10, RZ ;  /* 0x0000001009047819 */ /* 0x048fe200000006ff */
        /* <DEDUP_REMOVED lines=23> */
.L_x_683:
[----:B------:R-:W-:Y:S05]  /*d190*/  BSYNC.RECONVERGENT B0 ;  /* 0x0000000000007941 */ /* 0x000fea0003800200 */
.L_x_682:
[----:B-----5:R3:W-:Y:S02]  /*d1a0*/  STS.128 [R173+0x800], R16 ;  /* 0x00080010ad007388 */ /* 0x0207e40000000c00 */
.L_x_681:
[----:B------:R-:W-:Y:S05]  /*d1b0*/  BSYNC.RECONVERGENT B1 ;  /* 0x0000000000017941 */ /* 0x000fea0003800200 */
.L_x_680:
[----:B------:R-:W-:Y:S01]  /*d1c0*/  ISETP.GE.AND P0, PT, R117, R25, PT ;  /* 0x000000197500720c */ /* 0x000fe20003f06270 */
[----:B------:R-:W-:-:S12]  /*d1d0*/  BSSY.RECONVERGENT B1, `(.L_x_684) ;  /* 0x0000058000017945 */ /* 0x000fd80003800200 */
[----:B------:R4:W-:Y:S01]  /*d1e0*/  @P0 STS.128 [R173+0x1800], RZ ;  /* 0x001800ffad000388 */ /* 0x0009e20000000c00 */
[----:B------:R-:W-:Y:S05]  /*d1f0*/  @P0 BRA `(.L_x_685) ;  /* 0x0000000400540947 */ /* 0x000fea0003800000 */
[----:B---3--:R3:W5:Y:S01]  /*d200*/  LDG.E.128 R16, desc[UR6][R28.64+0x40] ;  /* 0x000040061c107981 */ /* 0x008762000c1e1d00 */
[----:B------:R-:W-:Y:S01]  /*d210*/  ISETP.GE.AND P0, PT, R117, R21, PT ;  /* 0x000000157500720c */ /* 0x000fe20003f06270 */
[----:B------:R-:W-:-:S12]  /*d220*/  BSSY.RECONVERGENT B0, `(.L_x_686) ;  /* 0x0000051000007945 */ /* 0x000fd80003800200 */
[----:B------:R-:W-:Y:S05]  /*d230*/  @P0 BRA `(.L_x_687) ;  /* 0x00000004003c0947 */ /* 0x000fea0003800000 */
[----:B------:R-:W1:Y:S01]  /*d240*/  LDCU.64 UR8, c[0x0][0x4d0] ;  /* 0x00009a00ff0877ac */ /* 0x000e620008000a00 */
        /* <DEDUP_REMOVED lines=9> */
[----:B-1----:R-:W-:-:S04]  /*d2e0*/  IADD3 R4, P1, PT, R3, UR8, RZ ;  /* 0x0000000803047c10 */ /* 0x002fc8000ff3e0ff */
[----:B------:R-:W-:Y:S01]  /*d2f0*/  IADD3.X R5, PT, PT, R2, UR9, RZ, P1, !PT ;  /* 0x0000000902057c10 */ /* 0x000fe20008ffe4ff */
[----:B------:R-:W1:Y:S01]  /*d300*/  LDCU.64 UR8, c[0x0][0x4c8] ;  /* 0x00009900ff0877ac */ /* 0x000e620008000a00 */
[----:B------:R-:W-:-:S04]  /*d310*/  IMAD.WIDE R12, R9, 0x2, R28 ;  /* 0x00000002090c7825 */ /* 0x000fc800078e021c */
[----:B-----5:R-:W2:Y:S04]  /*d320*/  LDG.E.128 R4, desc[UR6][R4.64+0x40] ;  /* 0x0000400604047981 */ /* 0x020ea8000c1e1d00 */
[----:B------:R-:W4:Y:S01]  /*d330*/  LDG.E.128 R12, desc[UR6][R12.64+0x40] ;  /* 0x000040060c0c7981 */ /* 0x000f22000c1e1d00 */
[----:B-1----:R-:W-:-:S04]  /*d340*/  IADD3 R8, P1, PT, R3, UR8, RZ ;  /* 0x0000000803087c10 */ /* 0x002fc8000ff3e0ff */
        /* <DEDUP_REMOVED lines=10> */
[----:B--2---:R-:W-:Y:S01]  /*d3f0*/  SHF.L.U32 R19, R4, 0x10, RZ ;  /* 0x0000001004137819 */ /* 0x004fe200000006ff */
[----:B------:R-:W-:Y:S01]  /*d400*/  IMAD.U32 R34, R6, 0x10000, RZ ;  /* 0x0001000006227824 */ /* 0x000fe200078e00ff */
[----:B------:R-:W-:Y:S01]  /*d410*/  LOP3.LUT R18, R4, 0xffff0000, RZ, 0xc0, !PT ;  /* 0xffff000004127812 */ /* 0x000fe200078ec0ff */
[C---:B------:R-:W-:Y:S01]  /*d420*/  IMAD.U32 R4, R5.reuse, 0x10000, RZ ;  /* 0x0001000005047824 */ /* 0x040fe200078e00ff */
[----:B------:R-:W-:Y:S01]  /*d430*/  LOP3.LUT R35, R5, 0xffff0000, RZ, 0xc0, !PT ;  /* 0xffff000005237812 */ /* 0x000fe200078ec0ff */
[----:B----4-:R-:W-:Y:S01]  /*d440*/  IMAD.U32 R37, R13, 0x10000, RZ ;  /* 0x000100000d257824 */ /* 0x010fe200078e00ff */
        /* <DEDUP_REMOVED lines=46> */
.L_x_687:
[----:B------:R-:W-:Y:S05]  /*d730*/  BSYNC.RECONVERGENT B0 ;  /* 0x0000000000007941 */ /* 0x000fea0003800200 */
.L_x_686:
[----:B-----5:R1:W-:Y:S02]  /*d740*/  STS.128 [R173+0x1800], R16 ;  /* 0x00180010ad007388 */ /* 0x0203e40000000c00 */
.L_x_685:
[----:B------:R-:W-:Y:S05]  /*d750*/  BSYNC.RECONVERGENT B1 ;  /* 0x0000000000017941 */ /* 0x000fea0003800200 */
.L_x_684:
[----:B------:R-:W-:-:S13]  /*d760*/  ISETP.GE.AND P0, PT, R116, R25, PT ;  /* 0x000000197400720c */ /* 0x000fda0003f06270 */
[----:B------:R1:W-:Y:S01]  /*d770*/  @P0 STS.128 [R173+0x2800], RZ ;  /* 0x002800ffad000388 */ /* 0x0003e20000000c00 */
[----:B------:R-:W-:Y:S05]  /*d780*/  @P0 BRA `(.L_x_644) ;  /* 0x0000000400580947 */ /* 0x000fea0003800000 */
[----:B-----5:R1:W5:Y:S01]  /*d790*/  LDG.E.128 R4, desc[UR6][R28.64+0x80] ;  /* 0x000080061c047981 */ /* 0x020362000c1e1d00 */
[----:B------:R-:W-:Y:S01]  /*d7a0*/  ISETP.GE.AND P0, PT, R116, R21, PT ;  /* 0x000000157400720c */ /* 0x000fe20003f06270 */
[----:B------:R-:W-:-:S12]  /*d7b0*/  BSSY.RECONVERGENT B0, `(.L_x_688) ;  /* 0x0000052000007945 */ /* 0x000fd80003800200 */
[----:B------:R-:W-:Y:S05]  /*d7c0*/  @P0 BRA `(.L_x_689) ;  /* 0x0000000400400947 */ /* 0x000fea0003800000 */
[----:B------:R-:W-:Y:S01]  /*d7d0*/  ISETP.GE.U32.AND P0, PT, R116, R27, PT ;  /* 0x0000001b7400720c */ /* 0x000fe20003f06070 */
[----:B------:R-:W2:Y:S01]  /*d7e0*/  LDCU.64 UR8, c[0x0][0x4d0] ;  /* 0x00009a00ff0877ac */ /* 0x000ea20008000a00 */
[--C-:B------:R-:W-:Y:S02]  /*d7f0*/  SHF.R.S32.HI R3, RZ, 0x1f, R23.reuse ;  /* 0x0000001fff037819 */ /* 0x100fe40000011417 */
[----:B------:R-:W-:Y:S02]  /*d800*/  SEL R2, R22, RZ, P0 ;  /* 0x000000ff16027207 */ /* 0x000fe40000000000 */
[----:B------:R-:W-:Y:S02]  /*d810*/  SEL R24, R24, RZ, P0 ;  /* 0x000000ff18187207 */ /* 0x000fe40000000000 */
[----:B------:R-:W-:Y:S02]  /*d820*/  IADD3 R2, P2, P1, R2, R0, R23 ;  /* 0x0000000002027210 */ /* 0x000fe4000795e017 */
[----:B------:R-:W-:-:S02]  /*d830*/  SEL R27, R27, R22, !P0 ;  /* 0x000000161b1b7207 */ /* 0x000fc40004000000 */
[----:B------:R-:W-:Y:S01]  /*d840*/  IADD3.X R3, PT, PT, R24, R20, R3, P2, P1 ;  /* 0x0000001418037210 */ /* 0x000fe200017e2403 */
[C---:B------:R-:W-:Y:S02]  /*d850*/  IMAD.SHL.U32 R0, R2.reuse, 0x2, RZ ;  /* 0x0000000202007824 */ /* 0x040fe400078e00ff */
[----:B-1-3--:R-:W-:Y:S01]  /*d860*/  IMAD.WIDE R16, R27, 0x2, R28 ;  /* 0x000000021b107825 */ /* 0x00afe200078e021c */
[----:B------:R-:W-:Y:S02]  /*d870*/  SHF.L.U64.HI R2, R2, 0x1, R3 ;  /* 0x0000000102027819 */ /* 0x000fe40000010203 */
[----:B--2---:R-:W-:-:S03]  /*d880*/  IADD3 R8, P1, PT, R0, UR8, RZ ;  /* 0x0000000800087c10 */ /* 0x004fc6000ff3e0ff */
[----:B------:R-:W2:Y:S01]  /*d890*/  LDG.E.128 R16, desc[UR6][R16.64+0x80] ;  /* 0x0000800610107981 */ /* 0x000ea2000c1e1d00 */
[----:B------:R-:W-:Y:S01]  /*d8a0*/  IADD3.X R9, PT, PT, R2, UR9, RZ, P1, !PT ;  /* 0x0000000902097c10 */ /* 0x000fe20008ffe4ff */
[----:B------:R-:W1:Y:S05]  /*d8b0*/  LDCU.64 UR8, c[0x0][0x4c8] ;  /* 0x00009900ff0877ac */ /* 0x000e6a0008000a00 */
[----:B------:R-:W3:Y:S01]  /*d8c0*/  LDG.E.128 R8, desc[UR6][R8.64+0x80] ;  /* 0x0000800608087981 */ /* 0x000ee2000c1e1d00 */
[----:B-1----:R-:W-:-:S04]  /*d8d0*/  IADD3 R12, P1, PT, R0, UR8, RZ ;  /* 0x00000008000c7c10 */ /* 0x002fc8000ff3e0ff */
[----:B------:R-:W-:-:S06]  /*d8e0*/  IADD3.X R13, PT, PT, R2, UR9, RZ, P1, !PT ;  /* 0x00000009020d7c10 */ /* 0x000fcc0008ffe4ff */
[----:B------:R-:W4:Y:S01]  /*d8f0*/  LDG.E.128 R12, desc[UR6][R12.64+0x80] ;  /* 0x000080060c0c7981 */ /* 0x000f22000c1e1d00 */
[C---:B-----5:R-:W-:Y:S01]  /*d900*/  LOP3.LUT R0, R5.reuse, 0xffff0000, RZ, 0xc0, !PT ;  /* 0xffff000005007812 */ /* 0x060fe200078ec0ff */
[----:B------:R-:W-:Y:S01]  /*d910*/  IMAD.U32 R3, R4, 0x10000, RZ ;  /* 0x0001000004037824 */ /* 0x000fe200078e00ff */
[----:B------:R-:W-:Y:S01]  /*d920*/  SHF.L.U32 R21, R5, 0x10, RZ ;  /* 0x0000001005157819 */ /* 0x000fe200000006ff */
[----:B------:R-:W-:Y:S01]  /*d930*/  IMAD.U32 R20, R6, 0x10000, RZ ;  /* 0x0001000006147824 */ /* 0x000fe200078e00ff */
[----:B------:R-:W-:Y:S01]  /*d940*/  LOP3.LUT R2, R4, 0xffff0000, RZ, 0xc0, !PT ;  /* 0xffff000004027812 */ /* 0x000fe200078ec0ff */
[C---:B------:R-:W-:Y:S01]  /*d950*/  IMAD.U32 R23, R7.reuse, 0x10000, RZ ;  /* 0x0001000007177824 */ /* 0x040fe200078e00ff */
[----:B------:R-:W-:Y:S02]  /*d960*/  LOP3.LUT R5, R6, 0xffff0000, RZ, 0xc0, !PT ;  /* 0xffff000006057812 */ /* 0x000fe400078ec0ff */
[----:B------:R-:W-:Y:S01]  /*d970*/  LOP3.LUT R4, R7, 0xffff0000, RZ, 0xc0, !PT ;  /* 0xffff000007047812 */ /* 0x000fe200078ec0ff */
[C---:B--2---:R-:W-:Y:S01]  /*d980*/  IMAD.U32 R6, R17.reuse, 0x10000, RZ ;  /* 0x0001000011067824 */ /* 0x044fe200078e00ff */
[----:B------:R-:W-:Y:S01]  /*d990*/  LOP3.LUT R25, R17, 0xffff0000, RZ, 0xc0, !PT ;  /* 0xffff000011197812 */ /* 0x000fe200078ec0ff */
[----:B------:R-:W-:Y:S01]  /*d9a0*/  IMAD.U32 R24, R18, 0x10000, RZ ;  /* 0x0001000012187824 */ /* 0x000fe200078e00ff */
[----:B------:R-:W-:-:S02]  /*d9b0*/  SHF.L.U32 R22, R16, 0x10, RZ ;  /* 0x0000001010167819 */ /* 0x000fc400000006ff */
[----:B------:R-:W-:Y:S02]  /*d9c0*/  LOP3.LUT R7, R16, 0xffff0000, RZ, 0xc0, !PT ;  /* 0xffff000010077812 */ /* 0x000fe400078ec0ff */
[----:B------:R-:W-:Y:S01]  /*d9d0*/  LOP3.LUT R17, R18, 0xffff0000, RZ, 0xc0, !PT ;  /* 0xffff000012117812 */ /* 0x000fe200078ec0ff */
[C---:B---3--:R-:W-:Y:S01]  /*d9e0*/  IMAD.U32 R27, R8.reuse, 0x10000, RZ ;  /* 0x00010000081b7824 */ /* 0x048fe200078e00ff */
[C---:B------:R-:W-:Y:S02]  /*d9f0*/  SHF.L.U32 R16, R19.reuse, 0x10, RZ ;  /* 0x0000001013107819 */ /* 0x040fe400000006ff */
[----:B------:R-:W-:Y:S01]  /*da00*/  LOP3.LUT R18, R19, 0xffff0000, RZ, 0xc0, !PT ;  /* 0xffff000013127812 */ /* 0x000fe200078ec0ff */
[----:B------:R-:W-:Y:S01]  /*da10*/  IMAD.U32 R19, R9, 0x10000, RZ ;  /* 0x0001000009137824 */ /* 0x000fe200078e00ff */
[----:B------:R-:W-:Y:S01]  /*da20*/  LOP3.LUT R8, R8, 0xffff0000, RZ, 0xc0, !PT ;  /* 0xffff000008087812 */ /* 0x000fe200078ec0ff */
[----:B------:R-:W-:Y:S01]  /*da30*/  @!P0 FADD.FTZ R27, -R27, -RZ ;  /* 0x800000ff1b1b8221 */ /* 0x000fe20000010100 */
        /* <DEDUP_REMOVED lines=8> */
[----:B------:R-:W-:Y:S01]  /*dac0*/  FMUL.FTZ R6, R6, R19 ;  /* 0x0000001306067220 */ /* 0x000fe20000410000 */
[----:B------:R-:W-:Y:S01]  /*dad0*/  @!P0 FADD.FTZ R11, -R11, -RZ ;  /* 0x800000ff0b0b8221 */ /* 0x000fe20000010100 */
[----:B------:R-:W-:Y:S01]  /*dae0*/  @!P0 FADD.FTZ R9, -R9, -RZ ;  /* 0x800000ff09098221 */ /* 0x000fe20000010100 */
[----:B------:R-:W-:Y:S01]  /*daf0*/  @!P0 FADD.FTZ R10, -R10, -RZ ;  /* 0x800000ff0a0a8221 */ /* 0x000fe20000010100 */
[----:B------:R-:W-:Y:S01]  /*db00*/  FMUL.FTZ R7, R7, R8 ;  /* 0x0000000807077220 */ /* 0x000fe20000410000 */
[----:B------:R-:W-:Y:S01]  /*db10*/  @!P0 FADD.FTZ R29, -R29, -RZ ;  /* 0x800000ff1d1d8221 */ /* 0x000fe20000010100 */
[----:B------:R-:W-:Y:S01]  /*db20*/  FMUL.FTZ R25, R25, R28 ;  /* 0x0000001c19197220 */ /* 0x000fe20000410000 */
[----:B------:R-:W-:Y:S01]  /*db30*/  FMUL.FTZ R11, R18, R11 ;  /* 0x0000000b120b7220 */ /* 0x000fe20000410000 */
[C---:B----4-:R-:W-:Y:S01]  /*db40*/  LOP3.LUT R19, R13.reuse, 0xffff0000, RZ, 0xc0, !PT ;  /* 0xffff00000d137812 */ /* 0x050fe200078ec0ff */
[----:B------:R-:W-:-:S02]  /*db50*/  IMAD.U32 R8, R13, 0x10000, RZ ;  /* 0x000100000d087824 */ /* 0x000fc400078e00ff */
[----:B------:R-:W-:Y:S01]  /*db60*/  FMUL.FTZ R10, R17, R10 ;  /* 0x0000000a110a7220 */ /* 0x000fe20000410000 */
[----:B------:R-:W-:Y:S01]  /*db70*/  FMUL.FTZ R16, R16, R9 ;  /* 0x0000000910107220 */ /* 0x000fe20000410000 */
[----:B------:R-:W-:Y:S01]  /*db80*/  SHF.L.U32 R18, R14, 0x10, RZ ;  /* 0x000000100e127819 */ /* 0x000fe200000006ff */
        /* <DEDUP_REMOVED lines=20> */
.L_x_689:
[----:B------:R-:W-:Y:S05]  /*dcd0*/  BSYNC.RECONVERGENT B0 ;  /* 0x0000000000007941 */ /* 0x000fea0003800200 */
.L_x_688:
[----:B-----5:R1:W-:Y:S02]  /*dce0*/  STS.128 [R173+0x2800], R4 ;  /* 0x00280004ad007388 */ /* 0x0203e40000000c00 */
.L_x_644:
[----:B------:R-:W-:Y:S05]  /*dcf0*/  BSYNC.RECONVERGENT B3 ;  /* 0x0000000000037941 */ /* 0x000fea0003800200 */
.L_x_639:
[----:B-123-5:R-:W-:Y:S01]  /*dd00*/  IADD3 R7, PT, PT, -R58, R59, RZ ;  /* 0x0000003b3a077210 */ /* 0x02efe20007ffe1ff */
[----:B------:R-:W-:Y:S03]  /*dd10*/  BSSY.RECONVERGENT B0, `(.L_x_690) ;  /* 0x000001a000007945 */ /* 0x000fe60003800200 */
[----:B------:R-:W-:-:S13]  /*dd20*/  ISETP.GE.AND P3, PT, R110, R7, PT ;  /* 0x000000076e00720c */ /* 0x000fda0003f66270 */
[----:B------:R-:W-:Y:S05]  /*dd30*/  @P3 BRA `(.L_x_691) ;  /* 0x00000000005c3947 */ /* 0x000fea0003800000 */
[----:B------:R-:W1:Y:S02]  /*dd40*/  LDCU UR5, c[0x0][0x440] ;  /* 0x00008800ff0577ac */ /* 0x000e640008000800 */
[----:B-1----:R-:W-:Y:S02]  /*dd50*/  ISETP.GE.AND P1, PT, R118, UR5, PT ;  /* 0x0000000576007c0c */ /* 0x002fe4000bf26270 */
        /* <DEDUP_REMOVED lines=20> */
.L_x_692:
[----:B------:R2:W-:Y:S02]  /*dea0*/  STS.128 [R173+0x7000], RZ ;  /* 0x007000ffad007388 */ /* 0x0005e40000000c00 */
.L_x_691:
[----:B------:R-:W-:Y:S05]  /*deb0*/  BSYNC.RECONVERGENT B0 ;  /* 0x0000000000007941 */ /* 0x000fea0003800200 */
.L_x_690:
[----:B------:R-:W-:Y:S01]  /*dec0*/  ISETP.GE.AND P0, PT, R26, R7, PT ;  /* 0x000000071a00720c */ /* 0x000fe20003f06270 */
[----:B------:R-:W-:-:S12]  /*ded0*/  BSSY.RECONVERGENT B0, `(.L_x_693) ;  /* 0x0000019000007945 */ /* 0x000fd80003800200 */
        /* <DEDUP_REMOVED lines=23> */
.L_x_695:
[----:B------:R1:W-:Y:S02]  /*e050*/  STS.128 [R173+0x7800], RZ ;  /* 0x007800ffad007388 */ /* 0x0003e40000000c00 */
.L_x_694:
[----:B------:R-:W-:Y:S05]  /*e060*/  BSYNC.RECONVERGENT B0 ;  /* 0x0000000000007941 */ /* 0x000fea0003800200 */
.L_x_693:
[----:B----4-:R-:W-:Y:S01]  /*e070*/  IADD3 R4, PT, PT, R110, 0x40, RZ ;  /* 0x000000406e047810 */ /* 0x010fe20007ffe0ff */
[----:B------:R-:W-:Y:S03]  /*e080*/  BSSY.RECONVERGENT B0, `(.L_x_696) ;  /* 0x000001b000007945 */ /* 0x000fe60003800200 */
[----:B------:R-:W-:-:S13]  /*e090*/  ISETP.GE.AND P0, PT, R4, R7, PT ;  /* 0x000000070400720c */ /* 0x000fda0003f06270 */
[----:B------:R-:W-:Y:S05]  /*e0a0*/  @P0 BRA `(.L_x_697) ;  /* 0x0000000000600947 */ /* 0x000fea0003800000 */
[----:B-1----:R-:W1:Y:S01]  /*e0b0*/  LDC.64 R2, c[0x0][0x3b8] ;  /* 0x0000ee00ff027b82 */ /* 0x002e620000000a00 */
[----:B------:R-:W4:Y:S02]  /*e0c0*/  LDCU UR5, c[0x0][0x440] ;  /* 0x00008800ff0577ac */ /* 0x000f240008000800 */
[----:B----4-:R-:W-:Y:S02]  /*e0d0*/  ISETP.GE.AND P1, PT, R118, UR5, PT ;  /* 0x0000000576007c0c */ /* 0x010fe4000bf26270 */
[----:B------:R-:W-:Y:S02]  /*e0e0*/  ISETP.GE.AND P0, PT, R117, UR5, PT ;  /* 0x0000000575007c0c */ /* 0x000fe4000bf06270 */
[----:B-1----:R-:W-:-:S04]  /*e0f0*/  LEA R8, P2, R2, R164, 0x7 ;  /* 0x000000a402087211 */ /* 0x002fc800078438ff */
[----:B------:R-:W-:-:S05]  /*e100*/  LEA.HI.X R9, R2, R165, R3, 0x7, P2 ;  /* 0x000000a502097211 */ /* 0x000fca00010f3c03 */
        /* <DEDUP_REMOVED lines=17> */
.L_x_698:
[----:B------:R4:W-:Y:S02]  /*e220*/  STS.128 [R173+0x8000], RZ ;  /* 0x008000ffad007388 */ /* 0x0009e40000000c00 */
.L_x_697:
[----:B------:R-:W-:Y:S05]  /*e230*/  BSYNC.RECONVERGENT B0 ;  /* 0x0000000000007941 */ /* 0x000fea0003800200 */
.L_x_696:
[----:B------:R-:W-:Y:S01]  /*e240*/  VIADD R10, R110, 0x60 ;  /* 0x000000606e0a7836 */ /* 0x000fe20000000000 */
[----:B------:R-:W-:Y:S01]  /*e250*/  BSSY.RECONVERGENT B0, `(.L_x_699) ;  /* 0x0000020000007945 */ /* 0x000fe20003800200 */
[C---:B------:R-:W-:Y:S02]  /*e260*/  IMAD.SHL.U32 R6, R122.reuse, 0x20, RZ ;  /* 0x000000207a067824 */ /* 0x040fe400078e00ff */
[----:B-1--4-:R-:W-:Y:S01]  /*e270*/  IMAD.SHL.U32 R8, R122, 0x10, RZ ;  /* 0x000000107a087824 */ /* 0x012fe200078e00ff */
[----:B------:R-:W-:Y:S02]  /*e280*/  ISETP.GE.AND P0, PT, R10, R7, PT ;  /* 0x000000070a00720c */ /* 0x000fe40003f06270 */
[----:B------:R-:W-:Y:S02]  /*e290*/  LOP3.LUT R0, R6, 0x120, RZ, 0xc0, !PT ;  /* 0x0000012006007812 */ /* 0x000fe400078ec0ff */
[----:B------:R-:W-:-:S09]  /*e2a0*/  LOP3.LUT R163, R8, 0x3e00, RZ, 0xc0, !PT ;  /* 0x00003e0008a37812 */ /* 0x000fd200078ec0ff */
[----:B------:R-:W-:Y:S05]  /*e2b0*/  @P0 BRA `(.L_x_700) ;  /* 0x0000000000640947 */ /* 0x000fea0003800000 */
[----:B------:R-:W1:Y:S01]  /*e2c0*/  LDC.64 R2, c[0x0][0x3b8] ;  /* 0x0000ee00ff027b82 */ /* 0x000e620000000a00 */
[----:B------:R-:W4:Y:S02]  /*e2d0*/  LDCU UR5, c[0x0][0x440] ;  /* 0x00008800ff0577ac */ /* 0x000f240008000800 */
[----:B----4-:R-:W-:Y:S02]  /*e2e0*/  ISETP.GE.AND P1, PT, R118, UR5, PT ;  /* 0x0000000576007c0c */ /* 0x010fe4000bf26270 */
[----:B------:R-:W-:Y:S01]  /*e2f0*/  ISETP.GE.AND P0, PT, R117, UR5, PT ;  /* 0x0000000575007c0c */ /* 0x000fe2000bf06270 */
[----:B-1----:R-:W-:-:S04]  /*e300*/  IMAD.WIDE.U32 R12, R2, 0xc0, R164 ;  /* 0x000000c0020c7825 */ /* 0x002fc800078e00a4 */
[----:B------:R-:W-:-:S05]  /*e310*/  IMAD R3, R3, 0xc0, RZ ;  /* 0x000000c003037824 */ /* 0x000fca00078e02ff */
[----:B------:R-:W-:-:S05]  /*e320*/  IADD3 R13, PT, PT, R3, R13, RZ ;  /* 0x0000000d030d7210 */ /* 0x000fca0007ffe0ff */
        /* <DEDUP_REMOVED lines=17> */
.L_x_701:
[----:B------:R4:W-:Y:S02]  /*e440*/  STS.128 [R173+0x8800], RZ ;  /* 0x008800ffad007388 */ /* 0x0009e40000000c00 */
.L_x_700:
[----:B------:R-:W-:Y:S05]  /*e450*/  BSYNC.RECONVERGENT B0 ;  /* 0x0000000000007941 */ /* 0x000fea0003800200 */
.L_x_699:
[----:B------:R-:W0:Y:S01]  /*e460*/  LDGDEPBAR ;  /* 0x00000000000079af */ /* 0x000e220000000000 */
[----:B------:R-:W5:Y:S01]  /*e470*/  LDCU UR5, c[0x0][0x508] ;  /* 0x0000a100ff0577ac */ /* 0x000f620008000800 */
[----:B------:R-:W-:Y:S01]  /*e480*/  LOP3.LUT R72, R72, 0x1f0, RZ, 0xc0, !PT ;  /* 0x000001f048487812 */ /* 0x000fe200078ec0ff */
[----:B------:R-:W-:Y:S01]  /*e490*/  BSSY.RECONVERGENT B0, `(.L_x_702) ;  /* 0x0000027000007945 */ /* 0x000fe20003800200 */
[----:B------:R-:W-:Y:S02]  /*e4a0*/  LOP3.LUT R111, R110, 0x7, RZ, 0xc0, !PT ;  /* 0x000000076e6f7812 */ /* 0x000fe400078ec0ff */
[----:B------:R-:W-:-:S04]  /*e4b0*/  IADD3 R72, PT, PT, R72, 0x1, R171 ;  /* 0x0000000148487810 */ /* 0x000fc80007ffe0ab */
[----:B------:R-:W-:-:S04]  /*e4c0*/  IADD3 R2, PT, PT, -R172, R72, R111 ;  /* 0x00000048ac027210 */ /* 0x000fc80007ffe16f */
[----:B-----5:R-:W-:Y:S01]  /*e4d0*/  IADD3 R2, PT, PT, R2, UR5, R59 ;  /* 0x0000000502027c10 */ /* 0x020fe2000fffe03b */
[----:B------:R-:W-:-:S04]  /*e4e0*/  DEPBAR.LE SB0, 0x0 ;  /* 0x000080000000791a */ /* 0x000fc80000000000 */
[----:B------:R-:W-:Y:S06]  /*e4f0*/  BAR.SYNC.DEFER_BLOCKING 0x0 ;  /* 0x0000000000007b1d */ /* 0x000fec0000010000 */
[----:B------:R-:W-:Y:S05]  /*e500*/  @P3 BRA `(.L_x_703) ;  /* 0x0000000000703947 */ /* 0x000fea0003800000 */
[----:B------:R-:W5:Y:S02]  /*e510*/  LDCU UR5, c[0x0][0x440] ;  /* 0x00008800ff0577ac */ /* 0x000f640008000800 */
[----:B-----5:R-:W-:Y:S02]  /*e520*/  ISETP.GE.AND P1, PT, R118, UR5, PT ;  /* 0x0000000576007c0c */ /* 0x020fe4000bf26270 */
[----:B------:R-:W-:-:S11]  /*e530*/  ISETP.GE.AND P0, PT, R117, UR5, PT ;  /* 0x0000000575007c0c */ /* 0x000fd6000bf06270 */
[----:B------:R-:W-:Y:S02]  /*e540*/  @!P1 IMAD.MOV.U32 R14, RZ, RZ, R167 ;  /* 0x000000ffff0e9224 */ /* 0x000fe400078e00a7 */
[--C-:B------:R-:W-:Y:S01]  /*e550*/  @!P1 IMAD.MOV.U32 R15, RZ, RZ, R166.reuse ;  /* 0x000000ffff0f9224 */ /* 0x100fe200078e00a6 */
[----:B-1--4-:R-:W-:Y:S01]  /*e560*/  @!P0 MOV R12, R167 ;  /* 0x000000a7000c8202 */ /* 0x012fe20000000f00 */
[----:B------:R-:W-:-:S03]  /*e570*/  @!P0 IMAD.MOV.U32 R13, RZ, RZ, R166 ;  /* 0x000000ffff0d8224 */ /* 0x000fc600078e00a6 */
        /* <DEDUP_REMOVED lines=12> */
[----:B-1----:R-:W-:Y:S02]  /*e640*/  MOV R12, R167 ;  /* 0x000000a7000c7202 */ /* 0x002fe40000000f00 */
[----:B------:R-:W-:-:S05]  /*e650*/  MOV R13, R166 ;  /* 0x000000a6000d7202 */ /* 0x000fca0000000f00 */
[----:B------:R-:W-:Y:S01]  /*e660*/  @!PT LDS RZ, [RZ] ;  /* 0x00000000fffff984 */ /* 0x000fe20000000800 */
[----:B------:R-:W-:Y:S01]  /*e670*/  @!PT LDS RZ, [RZ] ;  /* 0x00000000fffff984 */ /* 0x000fe20000000800 */
[----:B------:R-:W-:Y:S01]  /*e680*/  @!PT LDS RZ, [RZ] ;  /* 0x00000000fffff984 */ /* 0x000fe20000000800 */
[----:B------:R1:W-:Y:S01]  /*e690*/  LDGSTS.E.BYPASS.LTC128B.128 [R173+0xd000], desc[UR6][R12.64+0x80] ;  /* 0x0d0000800cad7fae */ /* 0x0003e2000b981a06 */
[----:B------:R-:W-:Y:S05]  /*e6a0*/  BRA `(.L_x_705) ;  /* 0x0000000000147947 */ /* 0x000fea0003800000 */
.L_x_704:
[----:B------:R4:W-:Y:S01]  /*e6b0*/  STS.128 [R173+0xd000], RZ ;  /* 0x00d000ffad007388 */ /* 0x0009e20000000c00 */
[----:B------:R-:W-:Y:S05]  /*e6c0*/  BRA `(.L_x_705) ;  /* 0x00000000000c7947 */ /* 0x000fea0003800000 */
.L_x_703:
[----:B------:R1:W-:Y:S04]  /*e6d0*/  STS.128 [R173+0x9000], RZ ;  /* 0x009000ffad007388 */ /* 0x0003e80000000c00 */
[----:B------:R1:W-:Y:S04]  /*e6e0*/  STS.128 [R173+0xb000], RZ ;  /* 0x00b000ffad007388 */ /* 0x0003e80000000c00 */
[----:B------:R1:W-:Y:S02]  /*e6f0*/  STS.128 [R173+0xd000], RZ ;  /* 0x00d000ffad007388 */ /* 0x0003e40000000c00 */
.L_x_705:
[----:B------:R-:W-:Y:S05]  /*e700*/  BSYNC.RECONVERGENT B0 ;  /* 0x0000000000007941 */ /* 0x000fea0003800200 */
.L_x_702:
[----:B------:R-:W-:Y:S01]  /*e710*/  ISETP.GE.AND P0, PT, R26, R7, PT ;  /* 0x000000071a00720c */ /* 0x000fe20003f06270 */
[----:B------:R-:W-:-:S12]  /*e720*/  BSSY.RECONVERGENT B0, `(.L_x_706) ;  /* 0x000001c000007945 */ /* 0x000fd80003800200 */
[----:B------:R1:W-:Y:S04]  /*e730*/  @P0 STS.128 [R173+0x9800], RZ ;  /* 0x009800ffad000388 */ /* 0x0003e80000000c00 */
[----:B------:R1:W-:Y:S04]  /*e740*/  @P0 STS.128 [R173+0xb800], RZ ;  /* 0x00b800ffad000388 */ /* 0x0003e80000000c00 */
[----:B------:R1:W-:Y:S01]  /*e750*/  @P0 STS.128 [R173+0xd800], RZ ;  /* 0x00d800ffad000388 */ /* 0x0003e20000000c00 */
        /* <DEDUP_REMOVED lines=23> */
.L_x_708:
[----:B------:R4:W-:Y:S02]  /*e8d0*/  STS.128 [R173+0xd800], RZ ;  /* 0x00d800ffad007388 */ /* 0x0009e40000000c00 */
.L_x_707:
[----:B------:R-:W-:Y:S05]  /*e8e0*/  BSYNC.RECONVERGENT B0 ;  /* 0x0000000000007941 */ /* 0x000fea0003800200 */
.L_x_706:
[----:B------:R-:W-:Y:S01]  /*e8f0*/  ISETP.GE.AND P0, PT, R4, R7, PT ;  /* 0x000000070400720c */ /* 0x000fe20003f06270 */
[----:B------:R-:W-:-:S12]  /*e900*/  BSSY.RECONVERGENT B0, `(.L_x_709) ;  /* 0x000001d000007945 */ /* 0x000fd80003800200 */
[----:B------:R1:W-:Y:S04]  /*e910*/  @P0 STS.128 [R173+0xa000], RZ ;  /* 0x00a000ffad000388 */ /* 0x0003e80000000c00 */
[----:B------:R1:W-:Y:S04]  /*e920*/  @P0 STS.128 [R173+0xc000], RZ ;  /* 0x00c000ffad000388 */ /* 0x0003e80000000c00 */
[----:B------:R1:W-:Y:S01]  /*e930*/  @P0 STS.128 [R173+0xe000], RZ ;  /* 0x00e000ffad000388 */ /* 0x0003e20000000c00 */
[----:B------:R-:W-:Y:S05]  /*e940*/  @P0 BRA `(.L_x_710) ;  /* 0x0000000000600947 */ /* 0x000fea0003800000 */
[----:B------:R-:W1:Y:S01]  /*e950*/  LDC.64 R4, c[0x0][0x3c0] ;  /* 0x0000f000ff047b82 */ /* 0x000e620000000a00 */
[----:B------:R-:W5:Y:S02]  /*e960*/  LDCU UR5, c[0x0][0x440] ;  /* 0x00008800ff0577ac */ /* 0x000f640008000800 */
[----:B-----5:R-:W-:Y:S02]  /*e970*/  ISETP.GE.AND P1, PT, R118, UR5, PT ;  /* 0x0000000576007c0c */ /* 0x020fe4000bf26270 */
[----:B------:R-:W-:Y:S02]  /*e980*/  ISETP.GE.AND P0, PT, R117, UR5, PT ;  /* 0x0000000575007c0c */ /* 0x000fe4000bf06270 */
[----:B-1--4-:R-:W-:-:S04]  /*e990*/  LEA R12, P2, R4, R167, 0x7 ;  /* 0x000000a7040c7211 */ /* 0x012fc800078438ff */
        /* <DEDUP_REMOVED lines=18> */
.L_x_711:
[----:B------:R4:W-:Y:S02]  /*eac0*/  STS.128 [R173+0xe000], RZ ;  /* 0x00e000ffad007388 */ /* 0x0009e40000000c00 */
.L_x_710:
[----:B------:R-:W-:Y:S05]  /*ead0*/  BSYNC.RECONVERGENT B0 ;  /* 0x0000000000007941 */ /* 0x000fea0003800200 */
.L_x_709:
[----:B------:R-:W-:Y:S01]  /*eae0*/  ISETP.GE.AND P0, PT, R10, R7, PT ;  /* 0x000000070a00720c */ /* 0x000fe20003f06270 */
[----:B------:R-:W-:Y:S01]  /*eaf0*/  BSSY.RECONVERGENT B0, `(.L_x_712) ;  /* 0x0000021000007945 */ /* 0x000fe20003800200 */
[----:B------:R-:W-:-:S11]  /*eb00*/  IADD3 R163, PT, PT, R57, R0, R163 ;  /* 0x0000000039a37210 */ /* 0x000fd60007ffe0a3 */
[----:B------:R1:W-:Y:S04]  /*eb10*/  @P0 STS.128 [R173+0xa800], RZ ;  /* 0x00a800ffad000388 */ /* 0x0003e80000000c00 */
[----:B------:R1:W-:Y:S04]  /*eb20*/  @P0 STS.128 [R173+0xc800], RZ ;  /* 0x00c800ffad000388 */ /* 0x0003e80000000c00 */
[----:B------:R1:W-:Y:S01]  /*eb30*/  @P0 STS.128 [R173+0xe800], RZ ;  /* 0x00e800ffad000388 */ /* 0x0003e20000000c00 */
[----:B------:R-:W-:Y:S05]  /*eb40*/  @P0 BRA `(.L_x_713) ;  /* 0x00000000006c0947 */ /* 0x000fea0003800000 */
[----:B------:R-:W5:Y:S01]  /*eb50*/  LDC.64 R4, c[0x0][0x3c0] ;  /* 0x0000f000ff047b82 */ /* 0x000f620000000a00 */
[----:B------:R-:W2:Y:S01]  /*eb60*/  LDCU UR5, c[0x0][0x440] ;  /* 0x00008800ff0577ac */ /* 0x000ea20008000800 */
[----:B------:R-:W-:Y:S01]  /*eb70*/  MOV R11, R166 ;  /* 0x000000a6000b7202 */ /* 0x000fe20000000f00 */
[----:B------:R-:W-:Y:S01]  /*eb80*/  IMAD.MOV.U32 R10, RZ, RZ, R167 ;  /* 0x000000ffff0a7224 */ /* 0x000fe200078e00a7 */
[----:B--2---:R-:W-:Y:S02]  /*eb90*/  ISETP.GE.AND P1, PT, R118, UR5, PT ;  /* 0x0000000576007c0c */ /* 0x004fe4000bf26270 */
[----:B------:R-:W-:Y:S01]  /*eba0*/  ISETP.GE.AND P0, PT, R117, UR5, PT ;  /* 0x0000000575007c0c */ /* 0x000fe2000bf06270 */
[----:B-----5:R-:W-:-:S04]  /*ebb0*/  IMAD.WIDE.U32 R10, R4, 0xc0, R10 ;  /* 0x000000c0040a7825 */ /* 0x020fc800078e000a */
[----:B------:R-:W-:-:S04]  /*ebc0*/  IMAD R5, R5, 0xc0, RZ ;  /* 0x000000c005057824 */ /* 0x000fc800078e02ff */
[----:B------:R-:W-:-:S05]  /*ebd0*/  IMAD.IADD R11, R5, 0x1, R11 ;  /* 0x00000001050b7824 */ /* 0x000fca00078e020b */
        /* <DEDUP_REMOVED lines=17> */
.L_x_714:
[----:B------:R1:W-:Y:S02]  /*ecf0*/  STS.128 [R173+0xe800], RZ ;  /* 0x00e800ffad007388 */ /* 0x0003e40000000c00 */
.L_x_713:
[----:B------:R-:W-:Y:S05]  /*ed00*/  BSYNC.RECONVERGENT B0 ;  /* 0x0000000000007941 */ /* 0x000fea0003800200 */
.L_x_712:
[----:B------:R-:W-:Y:S01]  /*ed10*/  LOP3.LUT R3, R8, 0x100, RZ, 0xc0, !PT ;  /* 0x0000010008037812 */ /* 0x000fe200078ec0ff */
[----:B------:R-:W-:Y:S01]  /*ed20*/  IMAD.MOV.U32 R4, RZ, RZ, 0x20 ;  /* 0x00000020ff047424 */ /* 0x000fe200078e00ff */
[----:B------:R-:W-:Y:S01]  /*ed30*/  LOP3.LUT R162, R61, 0x8, R122, 0x78, !PT ;  /* 0x000000083da27812 */ /* 0x000fe200078e787a */
[----:B------:R-:W0:Y:S01]  /*ed40*/  LDGDEPBAR ;  /* 0x00000000000079af */ /* 0x000e220000000000 */
[----:B------:R-:W-:Y:S02]  /*ed50*/  LOP3.LUT R3, R3, 0x20, R6, 0xf8, !PT ;  /* 0x0000002003037812 */ /* 0x000fe400078ef806 */
        /* <DEDUP_REMOVED lines=9> */
[--C-:B------:R-:W-:Y:S01]  /*edf0*/  IMAD.IADD R5, R163, 0x1, R4.reuse ;  /* 0x00000001a3057824 */ /* 0x100fe200078e0204 */
[----:B------:R-:W-:Y:S01]  /*ee00*/  VIADDMNMX R59, R2, 0x8, R59, PT ;  /* 0x00000008023b7846 */ /* 0x000fe2000380013b */
[----:B------:R-:W5:Y:S01]  /*ee10*/  LDSM.16.M88.4 R32, [R162+0x3000] ;  /* 0x00300000a220783b */ /* 0x000f620000000200 */
[----:B------:R-:W-:-:S03]  /*ee20*/  IMAD.IADD R120, R162, 0x1, R4 ;  /* 0x00000001a2787824 */ /* 0x000fc600078e0204 */
[----:B------:R-:W3:Y:S04]  /*ee30*/  LDSM.16.M88.4 R24, [R162+0x3400] ;  /* 0x00340000a218783b */ /* 0x000ee80000000200 */
[----:B------:R-:W4:Y:S04]  /*ee40*/  LDSM.16.M88.4 R16, [R162+0x3800] ;  /* 0x00380000a210783b */ /* 0x000f280000000200 */
[----:B-12---:R-:W1:Y:S04]  /*ee50*/  LDSM.16.M88.4 R8, [R162+0x3c00] ;  /* 0x003c0000a208783b */ /* 0x006e680000000200 */
[----:B------:R-:W2:Y:S04]  /*ee60*/  LDSM.16.M88.4 R108, [R162+0x4000] ;  /* 0x00400000a26c783b */ /* 0x000ea80000000200 */
[----:B------:R-:W2:Y:S04]  /*ee70*/  LDSM.16.M88.4 R100, [R162+0x4400] ;  /* 0x00440000a264783b */ /* 0x000ea80000000200 */
[----:B------:R-:W2:Y:S04]  /*ee80*/  LDSM.16.M88.4 R92, [R162+0x4800] ;  /* 0x00480000a25c783b */ /* 0x000ea80000000200 */
[----:B------:R-:W2:Y:S04]  /*ee90*/  LDSM.16.M88.4 R40, [R162+0x4c00] ;  /* 0x004c0000a228783b */ /* 0x000ea80000000200 */
[----:B------:R-:W-:Y:S04]  /*eea0*/  LDSM.16.M88.4 R64, [R5] ;  /* 0x000000000540783b */ /* 0x000fe80000000200 */
[----:B------:R-:W2:Y:S04]  /*eeb0*/  LDSM.16.M88.4 R124, [R120+0x3400] ;  /* 0x00340000787c783b */ /* 0x000ea80000000200 */
[----:B------:R-:W2:Y:S01]  /*eec0*/  LDSM.16.M88.4 R80, [R120+0x3800] ;  /* 0x003800007850783b */ /* 0x000ea20000000200 */
[C---:B-----5:R-:W-:Y:S03]  /*eed0*/  HMMA.16816.F32.BF16 R36, R84.reuse, R32, RZ ;  /* 0x000000205424723c */ /* 0x060fe600000418ff */
[----:B------:R-:W5:Y:S04]  /*eee0*/  LDSM.16.M88.4 R76, [R120+0x3c00] ;  /* 0x003c0000784c783b */ /* 0x000f680000000200 */
[----:B------:R-:W5:Y:S01]  /*eef0*/  LDSM.16.M88.4 R52, [R120+0x4000] ;  /* 0x004000007834783b */ /* 0x000f620000000200 */
[C---:B---3--:R-:W-:Y:S03]  /*ef00*/  HMMA.16816.F32.BF16 R28, R84.reuse, R24, RZ ;  /* 0x00000018541c723c */ /* 0x048fe600000418ff */
[----:B------:R-:W3:Y:S04]  /*ef10*/  LDSM.16.M88.4 R48, [R120+0x4400] ;  /* 0x004400007830783b */ /* 0x000ee80000000200 */
[----:B------:R-:W3:Y:S01]  /*ef20*/  LDSM.16.M88.4 R72, [R120+0x4800] ;  /* 0x004800007848783b */ /* 0x000ee20000000200 */
[C---:B----4-:R-:W-:Y:S03]  /*ef30*/  HMMA.16816.F32.BF16 R20, R84.reuse, R16, RZ ;  /* 0x000000105414723c */ /* 0x050fe600000418ff */
[----:B------:R-:W4:Y:S04]  /*ef40*/  LDSM.16.M88.4 R68, [R120+0x4c00] ;  /* 0x004c00007844783b */ /* 0x000f280000000200 */
[----:B------:R-:W4:Y:S01]  /*ef50*/  LDSM.16.M88.4 R128, [R120+0x3000] ;  /* 0x003000007880783b */ /* 0x000f220000000200 */
[C---:B-1----:R-:W-:Y:S03]  /*ef60*/  HMMA.16816.F32.BF16 R12, R84.reuse, R8, RZ ;  /* 0x00000008540c723c */ /* 0x042fe600000418ff */
[----:B------:R-:W-:Y:S04]  /*ef70*/  LDSM.16.M88.4 R60, [R162+0x5000] ;  /* 0x00500000a23c783b */ /* 0x000fe80000000200 */
[----:B------:R-:W-:Y:S01]  /*ef80*/  LDSM.16.M88.4 R144, [R162+0x7c00] ;  /* 0x007c0000a290783b */ /* 0x000fe20000000200 */
[C---:B--2---:R-:W-:Y:S03]  /*ef90*/  HMMA.16816.F32.BF16 R112, R84.reuse, R108, RZ ;  /* 0x0000006c5470723c */ /* 0x044fe600000418ff */
[----:B------:R-:W-:Y:S04]  /*efa0*/  LDSM.16.M88.4 R136, [R162+0x8000] ;  /* 0x00800000a288783b */ /* 0x000fe80000000200 */
[----:B------:R-:W-:Y:S01]  /*efb0*/  LDSM.16.M88.4 R132, [R162+0x8400] ;  /* 0x00840000a284783b */ /* 0x000fe20000000200 */
        /* <DEDUP_REMOVED lines=23> */
[----:B------:R-:W1:Y:S07]  /*f130*/  LDSM.16.M88.4 R52, [R162+0x5400] ;  /* 0x00540000a234783b */ /* 0x000e6e0000000200 */
[C---:B---3--:R-:W-:Y:S08]  /*f140*/  HMMA.16816.F32.BF16 R104, R64.reuse, R48, R104 ;  /* 0x000000304068723c */ /* 0x048ff00000041868 */
[C---:B------:R-:W-:Y:S01]  /*f150*/  HMMA.16816.F32.BF16 R100, R64.reuse, R50, R100 ;  /* 0x000000324064723c */ /* 0x040fe20000041864 */
[----:B------:R-:W2:Y:S07]  /*f160*/  LDSM.16.M88.4 R48, [R162+0x5800] ;  /* 0x00580000a230783b */ /* 0x000eae0000000200 */
[C---:B------:R-:W-:Y:S08]  /*f170*/  HMMA.16816.F32.BF16 R96, R64.reuse, R72, R96 ;  /* 0x000000484060723c */ /* 0x040ff00000041860 */
[C---:B------:R-:W-:Y:S01]  /*f180*/  HMMA.16816.F32.BF16 R92, R64.reuse, R74, R92 ;  /* 0x0000004a405c723c */ /* 0x040fe2000004185c */
[----:B------:R-:W3:Y:S07]  /*f190*/  LDSM.16.M88.4 R72, [R162+0x6800] ;  /* 0x00680000a248783b */ /* 0x000eee0000000200 */
[C---:B----4-:R-:W-:Y:S08]  /*f1a0*/  HMMA.16816.F32.BF16 R88, R64.reuse, R68, R88 ;  /* 0x000000444058723c */ /* 0x050ff00000041858 */
[C---:B------:R-:W-:Y:S01]  /*f1b0*/  HMMA.16816.F32.BF16 R84, R64.reuse, R70, R84 ;  /* 0x000000464054723c */ /* 0x040fe20000041854 */
[----:B------:R-:W4:Y:S07]  /*f1c0*/  LDSM.16.M88.4 R68, [R162+0x6c00] ;  /* 0x006c0000a244783b */ /* 0x000f2e0000000200 */
[C---:B------:R-:W-:Y:S08]  /*f1d0*/  HMMA.16816.F32.BF16 R36, R64.reuse, R128, R36 ;  /* 0x000000804024723c */ /* 0x040ff00000041824 */
[----:B------:R-:W-:Y:S01]  /*f1e0*/  HMMA.16816.F32.BF16 R32, R64, R130, R32 ;  /* 0x000000824020723c */ /* 0x000fe20000041820 */
[----:B------:R-:W-:Y:S04]  /*f1f0*/  LDSM.16.M88.4 R64, [R120+0x5000] ;  /* 0x005000007840783b */ /* 0x000fe80000000200 */
[----:B------:R-:W-:Y:S03]  /*f200*/  LDSM.16.M88.4 R128, [R162+0x8800] ;  /* 0x00880000a280783b */ /* 0x000fe60000000200 */
[C---:B-1----:R-:W-:Y:S08]  /*f210*/  HMMA.16816.F32.BF16 R28, R40.reuse, R52, R28 ;  /* 0x00000034281c723c */ /* 0x042ff0000004181c */
[C---:B------:R-:W-:Y:S08]  /*f220*/  HMMA.16816.F32.BF16 R36, R40.reuse, R60, R36 ;  /* 0x0000003c2824723c */ /* 0x040ff00000041824 */
[C---:B------:R-:W-:Y:S01]  /*f230*/  HMMA.16816.F32.BF16 R32, R40.reuse, R62, R32 ;  /* 0x0000003e2820723c */ /* 0x040fe20000041820 */
[----:B------:R-:W1:Y:S07]  /*f240*/  LDSM.16.M88.4 R60, [R5+0x1000] ;  /* 0x00100000053c783b */ /* 0x000e6e0000000200 */
        /* <DEDUP_REMOVED lines=14> */
[C---:B---3--:R-:W-:Y:S08]  /*f330*/  HMMA.16816.F32.BF16 R96, R40.reuse, R72, R96 ;  /* 0x000000482860723c */ /* 0x048ff00000041860 */
[C---:B------:R-:W-:Y:S01]  /*f340*/  HMMA.16816.F32.BF16 R92, R40.reuse, R74, R92 ;  /* 0x0000004a285c723c */ /* 0x040fe2000004185c */
[----:B------:R-:W-:Y:S07]  /*f350*/  LDSM.16.M88.4 R72, [R120+0x6400] ;  /* 0x006400007848783b */ /* 0x000fee0000000200 */
[C---:B----4-:R-:W-:Y:S08]  /*f360*/  HMMA.16816.F32.BF16 R88, R40.reuse, R68, R88 ;  /* 0x000000442858723c */ /* 0x050ff00000041858 */
[----:B------:R-:W-:Y:S01]  /*f370*/  HMMA.16816.F32.BF16 R84, R40, R70, R84 ;  /* 0x000000462854723c */ /* 0x000fe20000041854 */
[----:B------:R-:W3:Y:S04]  /*f380*/  LDSM.16.M88.4 R40, [R120+0x6000] ;  /* 0x006000007828783b */ /* 0x000ee80000000200 */
[----:B------:R-:W4:Y:S03]  /*f390*/  LDSM.16.M88.4 R68, [R120+0x6800] ;  /* 0x006800007844783b */ /* 0x000f260000000200 */
[C---:B-1----:R-:W-:Y:S08]  /*f3a0*/  HMMA.16816.F32.BF16 R36, R60.reuse, R64, R36 ;  /* 0x000000403c24723c */ /* 0x042ff00000041824 */
[C---:B------:R-:W-:Y:S01]  /*f3b0*/  HMMA.16816.F32.BF16 R32, R60.reuse, R66, R32 ;  /* 0x000000423c20723c */ /* 0x040fe20000041820 */
[----:B------:R-:W1:Y:S07]  /*f3c0*/  LDSM.16.M88.4 R64, [R120+0x6c00] ;  /* 0x006c00007840783b */ /* 0x000e6e0000000200 */
[C---:B-----5:R-:W-:Y:S08]  /*f3d0*/  HMMA.16816.F32.BF16 R28, R60.reuse, R52, R28 ;  /* 0x000000343c1c723c */ /* 0x060ff0000004181c */
[C---:B------:R-:W-:Y:S01]  /*f3e0*/  HMMA.16816.F32.BF16 R24, R60.reuse, R54, R24 ;  /* 0x000000363c18723c */ /* 0x040fe20000041818 */
[----:B------:R-:W5:Y:S07]  /*f3f0*/  LDSM.16.M88.4 R52, [R162+0x7000] ;  /* 0x00700000a234783b */ /* 0x000f6e0000000200 */
[C---:B--2---:R-:W-:Y:S08]  /*f400*/  HMMA.16816.F32.BF16 R20, R60.reuse, R48, R20 ;  /* 0x000000303c14723c */ /* 0x044ff00000041814 */
[C---:B------:R-:W-:Y:S01]  /*f410*/  HMMA.16816.F32.BF16 R16, R60.reuse, R50, R16 ;  /* 0x000000323c10723c */ /* 0x040fe20000041810 */
[----:B------:R-:W2:Y:S07]  /*f420*/  LDSM.16.M88.4 R48, [R162+0x7400] ;  /* 0x00740000a230783b */ /* 0x000eae0000000200 */
[C---:B---3--:R-:W-:Y:S08]  /*f430*/  HMMA.16816.F32.BF16 R112, R60.reuse, R40, R112 ;  /* 0x000000283c70723c */ /* 0x048ff00000041870 */
[C---:B------:R-:W-:Y:S01]  /*f440*/  HMMA.16816.F32.BF16 R108, R60.reuse, R42, R108 ;  /* 0x0000002a3c6c723c */ /* 0x040fe2000004186c */
[----:B------:R-:W3:Y:S07]  /*f450*/  LDSM.16.M88.4 R40, [R162+0x7800] ;  /* 0x00780000a228783b */ /* 0x000eee0000000200 */
[C---:B------:R-:W-:Y:S08]  /*f460*/  HMMA.16816.F32.BF16 R12, R60.reuse, R76, R12 ;  /* 0x0000004c3c0c723c */ /* 0x040ff0000004180c */
[C---:B------:R-:W-:Y:S01]  /*f470*/  HMMA.16816.F32.BF16 R8, R60.reuse, R78, R8 ;  /* 0x0000004e3c08723c */ /* 0x040fe20000041808 */
[----:B------:R-:W3:Y:S07]  /*f480*/  LDSM.16.M88.4 R76, [R120+0x7000] ;  /* 0x00700000784c783b */ /* 0x000eee0000000200 */
[C---:B------:R-:W-:Y:S08]  /*f490*/  HMMA.16816.F32.BF16 R104, R60.reuse, R72, R104 ;  /* 0x000000483c68723c */ /* 0x040ff00000041868 */
[C---:B------:R-:W-:Y:S01]  /*f4a0*/  HMMA.16816.F32.BF16 R100, R60.reuse, R74, R100 ;  /* 0x0000004a3c64723c */ /* 0x040fe20000041864 */
[----:B------:R-:W3:Y:S07]  /*f4b0*/  LDSM.16.M88.4 R72, [R120+0x7400] ;  /* 0x007400007848783b */ /* 0x000eee0000000200 */
[C---:B----4-:R-:W-:Y:S08]  /*f4c0*/  HMMA.16816.F32.BF16 R96, R60.reuse, R68, R96 ;  /* 0x000000443c60723c */ /* 0x050ff00000041860 */
[C---:B------:R-:W-:Y:S01]  /*f4d0*/  HMMA.16816.F32.BF16 R92, R60.reuse, R70, R92 ;  /* 0x000000463c5c723c */ /* 0x040fe2000004185c */
[----:B------:R-:W4:Y:S07]  /*f4e0*/  LDSM.16.M88.4 R68, [R120+0x7800] ;  /* 0x007800007844783b */ /* 0x000f2e0000000200 */
[C---:B-1----:R-:W-:Y:S08]  /*f4f0*/  HMMA.16816.F32.BF16 R88, R60.reuse, R64, R88 ;  /* 0x000000403c58723c */ /* 0x042ff00000041858 */
[----:B------:R-:W-:Y:S01]  /*f500*/  HMMA.16816.F32.BF16 R84, R60, R66, R84 ;  /* 0x000000423c54723c */ /* 0x000fe20000041854 */
[----:B------:R-:W1:Y:S04]  /*f510*/  LDSM.16.M88.4 R64, [R120+0x7c00] ;  /* 0x007c00007840783b */ /* 0x000e680000000200 */
[----:B------:R-:W1:Y:S03]  /*f520*/  LDSM.16.M88.4 R60, [R120+0x8000] ;  /* 0x00800000783c783b */ /* 0x000e660000000200 */
[C---:B-----5:R-:W-:Y:S08]  /*f530*/  HMMA.16816.F32.BF16 R36, R140.reuse, R52, R36 ;  /* 0x000000348c24723c */ /* 0x060ff00000041824 */
[C---:B------:R-:W-:Y:S01]  /*f540*/  HMMA.16816.F32.BF16 R32, R140.reuse, R54, R32 ;  /* 0x000000368c20723c */ /* 0x040fe20000041820 */
[----:B------:R-:W5:Y:S07]  /*f550*/  LDSM.16.M88.4 R52, [R120+0x8400] ;  /* 0x008400007834783b */ /* 0x000f6e0000000200 */
[C---:B--2---:R-:W-:Y:S08]  /*f560*/  HMMA.16816.F32.BF16 R28, R140.reuse, R48, R28 ;  /* 0x000000308c1c723c */ /* 0x044ff0000004181c */
[C---:B------:R-:W-:Y:S01]  /*f570*/  HMMA.16816.F32.BF16 R24, R140.reuse, R50, R24 ;  /* 0x000000328c18723c */ /* 0x040fe20000041818 */
[----:B------:R-:W2:Y:S07]  /*f580*/  LDSM.16.M88.4 R48, [R120+0x8800] ;  /* 0x008800007830783b */ /* 0x000eae0000000200 */
[C---:B---3--:R-:W-:Y:S08]  /*f590*/  HMMA.16816.F32.BF16 R20, R140.reuse, R40, R20 ;  /* 0x000000288c14723c */ /* 0x048ff00000041814 */
[----:B------:R-:W-:Y:S01]  /*f5a0*/  HMMA.16816.F32.BF16 R16, R140, R42, R16 ;  /* 0x0000002a8c10723c */ /* 0x000fe20000041810 */
[----:B------:R-:W3:Y:S01]  /*f5b0*/  LDSM.16.M88.4 R40, [R120+0x8c00] ;  /* 0x008c00007828783b */ /* 0x000ee20000000200 */
        /* <DEDUP_REMOVED lines=17> */
[C---:B-1----:R-:W-:Y:S08]  /*f6d0*/  HMMA.16816.F32.BF16 R12, R80.reuse, R64, R12 ;  /* 0x00000040500c723c */ /* 0x042ff0000004180c */
[C---:B------:R-:W-:Y:S08]  /*f6e0*/  HMMA.16816.F32.BF16 R8, R80.reuse, R66, R8 ;  /* 0x000000425008723c */ /* 0x040ff00000041808 */
[C---:B------:R-:W-:Y:S08]  /*f6f0*/  HMMA.16816.F32.BF16 R112, R80.reuse, R60, R112 ;  /* 0x0000003c5070723c */ /* 0x040ff00000041870 */
[C---:B------:R-:W-:Y:S08]  /*f700*/  HMMA.16816.F32.BF16 R108, R80.reuse, R62, R108 ;  /* 0x0000003e506c723c */ /* 0x040ff0000004186c */
[C---:B-----5:R-:W-:Y:S08]  /*f710*/  HMMA.16816.F32.BF16 R104, R80.reuse, R52, R104 ;  /* 0x000000345068723c */ /* 0x060ff00000041868 */
[C---:B------:R-:W-:Y:S08]  /*f720*/  HMMA.16816.F32.BF16 R100, R80.reuse, R54, R100 ;  /* 0x000000365064723c */ /* 0x040ff00000041864 */
[C---:B--2---:R-:W-:Y:S08]  /*f730*/  HMMA.16816.F32.BF16 R96, R80.reuse, R48, R96 ;  /* 0x000000305060723c */ /* 0x044ff00000041860 */
[C---:B------:R-:W-:Y:S08]  /*f740*/  HMMA.16816.F32.BF16 R92, R80.reuse, R50, R92 ;  /* 0x00000032505c723c */ /* 0x040ff0000004185c */
[C---:B---3--:R-:W-:Y:S08]  /*f750*/  HMMA.16816.F32.BF16 R88, R80.reuse, R40, R88 ;  /* 0x000000285058723c */ /* 0x048ff00000041858 */
[----:B------:R-:W-:Y:S01]  /*f760*/  HMMA.16816.F32.BF16 R84, R80, R42, R84 ;  /* 0x0000002a5054723c */ /* 0x000fe20000041854 */
[----:B------:R-:W-:Y:S06]  /*f770*/  BAR.SYNC.DEFER_BLOCKING 0x0 ;  /* 0x0000000000007b1d */ /* 0x000fec0000010000 */
[----:B------:R-:W-:-:S13]  /*f780*/  @!P0 BRA `(.L_x_715) ;  /* 0x0000000800608947 */ /* 0x000fda0003800000 */
[----:B------:R-:W-:-:S04]  /*f790*/  UISETP.NE.U32.AND UP0, UPT, UR12, URZ, UPT ;  /* 0x000000ff0c00728c */ /* 0x000fc8000bf05070 */
[----:B------:R-:W-:-:S09]  /*f7a0*/  UISETP.NE.AND.EX UP0, UPT, UR13, URZ, UPT, UP0 ;  /* 0x000000ff0d00728c */ /* 0x000fd2000bf05300 */
[----:B------:R-:W-:Y:S05]  /*f7b0*/  BRA.U UP0, `(.L_x_716) ;  /* 0x0000000100247547 */ /* 0x000fea000b800000 */
[----:B------:R-:W1:Y:S01]  /*f7c0*/  LDCU UR10, c[0x0][0x3b8] ;  /* 0x00007700ff0a77ac */ /* 0x000e620008000800 */
[----:B------:R-:W-:Y:S02]  /*f7d0*/  UMOV UR8, URZ ;  /* 0x000000ff00087c82 */ /* 0x000fe40008000000 */
[----:B------:R-:W-:Y:S01]  /*f7e0*/  IADD3 R7, P1, PT, RZ, -UR8, RZ ;  /* 0x80000008ff077c10 */ /* 0x000fe2000ff3e0ff */
[----:B-1----:R-:W-:-:S06]  /*f7f0*/  USHF.L.U32 UR5, UR10, 0x7, URZ ;  /* 0x000000070a057899 */ /* 0x002fcc00080006ff */
[----:B------:R-:W-:-:S05]  /*f800*/  IMAD.X R2, RZ, RZ, ~UR5, P1 ;  /* 0x80000005ff027e24 */ /* 0x000fca00088e06ff */
[----:B------:R-:W-:-:S04]  /*f810*/  SHF.R.S64 R7, R7, 0x1f, R2 ;  /* 0x0000001f07077819 */ /* 0x000fc80000001002 */
[----:B------:R-:W-:-:S04]  /*f820*/  IADD3 R164, P1, PT, R7, R164, RZ ;  /* 0x000000a407a47210 */ /* 0x000fc80007f3e0ff */
[----:B------:R-:W-:Y:S01]  /*f830*/  LEA.HI.X.SX32 R165, R2, R165, 0x1, P1 ;  /* 0x000000a502a57211 */ /* 0x000fe200008f0eff */
[----:B------:R-:W-:Y:S08]  /*f840*/  BRA `(.L_x_717) ;  /* 0x0000000000f07947 */ /* 0x000ff00003800000 */
.L_x_716:
[----:B------:R-:W1:Y:S01]  /*f850*/  LDC R7, c[0x0][0x4f0] ;  /* 0x00013c00ff077b82 */ /* 0x000e620000000800 */
[----:B------:R-:W-:Y:S01]  /*f860*/  IADD3 R44, PT, PT, R45, -0x100, RZ ;  /* 0xffffff002d2c7810 */ /* 0x000fe20007ffe0ff */
[----:B------:R-:W2:Y:S01]  /*f870*/  LDCU.64 UR10, c[0x0][0x3b8] ;  /* 0x00007700ff0a77ac */ /* 0x000ea20008000a00 */
[----:B------:R-:W-:Y:S02]  /*f880*/  IABS R40, R58 ;  /* 0x0000003a00287213 */ /* 0x000fe40000000000 */
[----:B------:R-:W-:Y:S01]  /*f890*/  IABS R6, R44 ;  /* 0x0000002c00067213 */ /* 0x000fe20000000000 */
[----:B------:R-:W3:Y:S01]  /*f8a0*/  LDCU.64 UR8, c[0x0][0x3a0] ;  /* 0x00007400ff0877ac */ /* 0x000ee20008000a00 */
        /* <DEDUP_REMOVED lines=36> */
[C---:B------:R-:W-:Y:S02]  /*faf0*/  IMAD.WIDE R46, R41.reuse, 0x4, R174 ;  /* 0x00000004292e7825 */ /* 0x040fe400078e02ae */
[----:B------:R-:W4:Y:S04]  /*fb00*/  LDG.E R43, desc[UR6][R42.64] ;  /* 0x000000062a2b7981 */ /* 0x000f28000c1e1900 */
[----:B------:R-:W4:Y:S01]  /*fb10*/  LDG.E R2, desc[UR6][R46.64] ;  /* 0x000000062e027981 */ /* 0x000f22000c1e1900 */
[----:B------:R-:W-:-:S04]  /*fb20*/  IMAD.IADD R6, R41, 0x1, -R6 ;  /* 0x0000000129067824 */ /* 0x000fc800078e0a06 */
[----:B------:R-:W-:-:S04]  /*fb30*/  IMAD R7, R6, R7, -0x80 ;  /* 0xffffff8006077424 */ /* 0x000fc800078e0207 */
[----:B--2---:R-:W-:Y:S01]  /*fb40*/  IMAD.WIDE.U32 R40, R7, UR10, RZ ;  /* 0x0000000a07287c25 */ /* 0x004fe2000f8e00ff */
[----:B------:R-:W-:-:S05]  /*fb50*/  SHF.R.S32.HI R6, RZ, 0x1f, R7 ;  /* 0x0000001fff067819 */ /* 0x000fca0000011407 */
[----:B------:R-:W-:-:S04]  /*fb60*/  IMAD R6, R6, UR10, RZ ;  /* 0x0000000a06067c24 */ /* 0x000fc8000f8e02ff */
[----:B------:R-:W-:-:S04]  /*fb70*/  IMAD R6, R7, UR11, R6 ;  /* 0x0000000b07067c24 */ /* 0x000fc8000f8e0206 */
[----:B------:R-:W-:Y:S01]  /*fb80*/  IMAD.IADD R41, R41, 0x1, R6 ;  /* 0x0000000129297824 */ /* 0x000fe200078e0206 */
[----:B----4-:R-:W-:-:S04]  /*fb90*/  IADD3 R2, PT, PT, R43, -R2, RZ ;  /* 0x800000022b027210 */ /* 0x010fc80007ffe0ff */
[----:B------:R-:W-:Y:S01]  /*fba0*/  SHF.R.S32.HI R7, RZ, 0x1f, R2 ;  /* 0x0000001fff077819 */ /* 0x000fe20000011402 */
[----:B---3--:R-:W-:-:S04]  /*fbb0*/  IMAD.WIDE.U32 R40, R2, UR8, R40 ;  /* 0x0000000802287c25 */ /* 0x008fc8000f8e0028 */
[----:B------:R-:W-:Y:S01]  /*fbc0*/  IMAD R7, R7, UR8, RZ ;  /* 0x0000000807077c24 */ /* 0x000fe2000f8e02ff */
[----:B------:R-:W-:-:S03]  /*fbd0*/  LEA R164, P1, R40, R164, 0x1 ;  /* 0x000000a428a47211 */ /* 0x000fc600078208ff */
[----:B------:R-:W-:-:S05]  /*fbe0*/  IMAD R7, R2, UR9, R7 ;  /* 0x0000000902077c24 */ /* 0x000fca000f8e0207 */
[----:B------:R-:W-:-:S04]  /*fbf0*/  IADD3 R7, PT, PT, R41, R7, RZ ;  /* 0x0000000729077210 */ /* 0x000fc80007ffe0ff */
[----:B------:R-:W-:-:S07]  /*fc00*/  LEA.HI.X R165, R40, R165, R7, 0x1, P1 ;  /* 0x000000a528a57211 */ /* 0x000fce00008f0c07 */
.L_x_717:
[----:B------:R-:W1:Y:S01]  /*fc10*/  LDCU UR8, c[0x0][0x440] ;  /* 0x00008800ff0877ac */ /* 0x000e620008000800 */
[----:B------:R-:W-:Y:S01]  /*fc20*/  BSSY.RECONVERGENT B0, `(.L_x_718) ;  /* 0x000004d000007945 */ /* 0x000fe20003800200 */
[----:B------:R-:W2:Y:S01]  /*fc30*/  LDCU UR5, c[0x0][0x3bc] ;  /* 0x00007780ff0577ac */ /* 0x000ea20008000800 */
[----:B------:R-:W-:-:S06]  /*fc40*/  USHF.L.U32 UR9, UR10, 0x6, URZ ;  /* 0x000000060a097899 */ /* 0x000fcc00080006ff */
[----:B------:R-:W-:Y:S02]  /*fc50*/  IADD3 R46, P4, PT, R164, UR9, RZ ;  /* 0x00000009a42e7c10 */ /* 0x000fe4000ff9e0ff */
[----:B-1----:R-:W-:Y:S02]  /*fc60*/  ISETP.GE.AND P2, PT, R117, UR8, PT ;  /* 0x0000000875007c0c */ /* 0x002fe4000bf46270 */
[----:B------:R-:W-:Y:S02]  /*fc70*/  ISETP.GE.AND P3, PT, R118, UR8, PT ;  /* 0x0000000876007c0c */ /* 0x000fe4000bf66270 */
[----:B------:R-:W-:Y:S01]  /*fc80*/  ISETP.GE.AND P1, PT, R116, UR8, PT ;  /* 0x0000000874007c0c */ /* 0x000fe2000bf26270 */
[----:B--2---:R-:W-:-:S06]  /*fc90*/  USHF.L.U64.HI UR5, UR10, 0x6, UR5 ;  /* 0x000000060a057899 */ /* 0x004fcc0008010205 */
[----:B------:R-:W-:Y:S02]  /*fca0*/  IADD3.X R47, PT, PT, R165, UR5, RZ, P4, !PT ;  /* 0x00000005a52f7c10 */ /* 0x000fe4000a7fe4ff */
[----:B------:R-:W-:Y:S01]  /*fcb0*/  @!P2 IMAD.MOV.U32 R6, RZ, RZ, R164 ;  /* 0x000000ffff06a224 */ /* 0x000fe200078e00a4 */
[----:B------:R-:W-:Y:S01]  /*fcc0*/  IADD3 R42, P4, PT, R46, UR9, RZ ;  /* 0x000000092e2a7c10 */ /* 0x000fe2000ff9e0ff */
[----:B------:R-:W-:Y:S01]  /*fcd0*/  @!P2 IMAD.MOV.U32 R7, RZ, RZ, R165 ;  /* 0x000000ffff07a224 */ /* 0x000fe200078e00a5 */
[----:B------:R-:W-:Y:S01]  /*fce0*/  @!PT LDS RZ, [RZ] ;  /* 0x00000000fffff984 */ /* 0x000fe20000000800 */
[----:B------:R-:W-:Y:S01]  /*fcf0*/  @!PT LDS RZ, [RZ] ;  /* 0x00000000fffff984 */ /* 0x000fe20000000800 */
[----:B------:R-:W-:Y:S01]  /*fd00*/  @!PT LDS RZ, [RZ] ;  /* 0x00000000fffff984 */ /* 0x000fe20000000800 */
[----:B------:R1:W-:Y:S02]  /*fd10*/  @!P3 LDGSTS.E.BYPASS.LTC128B.128 [R173+0x3000], desc[UR6][R164.64] ;  /* 0x03000000a4adbfae */ /* 0x0003e4000b981a06 */
[----:B------:R-:W-:Y:S02]  /*fd20*/  IADD3.X R43, PT, PT, R47, UR5, RZ, P4, !PT ;  /* 0x000000052f2b7c10 */ /* 0x000fe4000a7fe4ff */
[----:B------:R1:W-:Y:S01]  /*fd30*/  @P3 STS.128 [R173+0x3000], RZ ;  /* 0x003000ffad003388 */ /* 0x0003e20000000c00 */
[----:B------:R-:W-:-:S03]  /*fd40*/  IADD3 R40, P4, PT, R42, UR9, RZ ;  /* 0x000000092a287c10 */ /* 0x000fc6000ff9e0ff */
[----:B------:R-:W-:Y:S01]  /*fd50*/  @!PT LDS RZ, [RZ] ;  /* 0x00000000fffff984 */ /* 0x000fe20000000800 */
[----:B------:R-:W-:Y:S01]  /*fd60*/  @!PT LDS RZ, [RZ] ;  /* 0x00000000fffff984 */ /* 0x000fe20000000800 */
[----:B------:R-:W-:Y:S01]  /*fd70*/  @!PT LDS RZ, [RZ] ;  /* 0x00000000fffff984 */ /* 0x000fe20000000800 */
[----:B------:R1:W-:Y:S01]  /*fd80*/  @!P2 LDGSTS.E.BYPASS.LTC128B.128 [R173+0x5000], desc[UR6][R6.64+0x40] ;  /* 0x0500004006adafae */ /* 0x0003e2000b981a06 */
[----:B------:R-:W-:-:S03]  /*fd90*/  IADD3.X R41, PT, PT, R43, UR5, RZ, P4, !PT ;  /* 0x000000052b297c10 */ /* 0x000fc6000a7fe4ff */
        /* <DEDUP_REMOVED lines=52> */
.L_x_719:
[----:B------:R3:W-:Y:S02]  /*100e0*/  STS.128 [R173+0x8800], RZ ;  /* 0x008800ffad007388 */ /* 0x0007e40000000c00 */
.L_x_720:
[----:B------:R-:W-:Y:S05]  /*100f0*/  BSYNC.RECONVERGENT B0 ;  /* 0x0000000000007941 */ /* 0x000fea0003800200 */
.L_x_718:
[----:B------:R-:W0:Y:S02]  /*10100*/  LDGDEPBAR ;  /* 0x00000000000079af */ /* 0x000e240000000000 */
.L_x_715:
[----:B-1----:R-:W-:Y:S01]  /*10110*/  IMAD.SHL.U32 R7, R122, 0x2, RZ ;  /* 0x000000027a077824 */ /* 0x002fe200078e00ff */
[----:B------:R-:W1:Y:S01]  /*10120*/  LDCU UR10, c[0x0][0x45c] ;  /* 0x00008b80ff0a77ac */ /* 0x000e620008000800 */
[----:B------:R-:W-:Y:S02]  /*10130*/  IMAD.IADD R161, R57, 0x1, R0 ;  /* 0x0000000139a17824 */ /* 0x000fe400078e0200 */
[----:B------:R-:W-:Y:S01]  /*10140*/  IMAD.MOV.U32 R177, RZ, RZ, -0x1 ;  /* 0xffffffffffb17424 */ /* 0x000fe200078e00ff */
[----:B------:R-:W-:Y:S02]  /*10150*/  LOP3.LUT R7, R7, 0x6, RZ, 0xc0, !PT ;  /* 0x0000000607077812 */ /* 0x000fe400078ec0ff */
[----:B------:R-:W-:-:S03]  /*10160*/  LEA R161, R161, UR4, 0x1 ;  /* 0x00000004a1a17c11 */ /* 0x000fc6000f8e08ff */
[----:B------:R-:W-:Y:S02]  /*10170*/  IMAD R2, R56, 0x80, R7 ;  /* 0x0000008038027824 */ /* 0x000fe400078e0207 */
[----:B------:R-:W-:Y:S01]  /*10180*/  IMAD.IADD R160, R4, 0x1, R161 ;  /* 0x0000000104a07824 */ /* 0x000fe200078e02a1 */
[----:B------:R-:W-:Y:S01]  /*10190*/  LDSM.16.MT88.4 R68, [R161+0x9000] ;  /* 0x00900000a144783b */ /* 0x000fe20000004200 */
[C---:B------:R-:W-:Y:S02]  /*101a0*/  VIADD R6, R2.reuse, 0xffffff81 ;  /* 0xffffff8102067836 */ /* 0x040fe40000000000 */
[----:B--2---:R-:W-:-:S03]  /*101b0*/  VIADD R40, R2, 0xffffff80 ;  /* 0xffffff8002287836 */ /* 0x004fc60000000000 */
[C---:B------:R-:W-:Y:S02]  /*101c0*/  ISETP.GE.AND P5, PT, R6.reuse, R3, PT ;  /* 0x000000030600720c */ /* 0x040fe40003fa6270 */
[----:B------:R-:W-:Y:S01]  /*101d0*/  ISETP.GE.AND P4, PT, R6, R59, PT ;  /* 0x0000003b0600720c */ /* 0x000fe20003f86270 */
[----:B------:R-:W-:Y:S01]  /*101e0*/  VIADD R6, R2, 0xffffff89 ;  /* 0xffffff8902067836 */ /* 0x000fe20000000000 */
[C---:B------:R-:W-:Y:S02]  /*101f0*/  ISETP.GE.AND P6, PT, R40.reuse, R3, PT ;  /* 0x000000032800720c */ /* 0x040fe40003fc6270 */
[----:B------:R-:W-:Y:S01]  /*10200*/  ISETP.GE.AND P2, PT, R40, R59, PT ;  /* 0x0000003b2800720c */ /* 0x000fe20003f46270 */
[----:B------:R-:W-:Y:S01]  /*10210*/  VIADD R40, R2, 0xffffff88 ;  /* 0xffffff8802287836 */ /* 0x000fe20000000000 */
[----:B------:R-:W-:Y:S01]  /*10220*/  FSEL R76, R36, -INF , !P6 ;  /* 0xff800000244c7808 */ /* 0x000fe20007000000 */
[----:B------:R-:W-:Y:S01]  /*10230*/  VIADD R36, R2, 0xffffff90 ;  /* 0xffffff9002247836 */ /* 0x000fe20000000000 */
[----:B------:R-:W-:-:S02]  /*10240*/  FSEL R42, R38, -INF , !P2 ;  /* 0xff800000262a7808 */ /* 0x000fc40005000000 */
[C---:B------:R-:W-:Y:S02]  /*10250*/  ISETP.GE.AND P6, PT, R6.reuse, R3, PT ;  /* 0x000000030600720c */ /* 0x040fe40003fc6270 */
[----:B------:R-:W-:Y:S01]  /*10260*/  ISETP.GE.AND P2, PT, R6, R59, PT ;  /* 0x0000003b0600720c */ /* 0x000fe20003f46270 */
[----:B------:R-:W-:Y:S01]  /*10270*/  VIADD R6, R2, 0xffffff91 ;  /* 0xffffff9102067836 */ /* 0x000fe20000000000 */
[C---:B------:R-:W-:Y:S02]  /*10280*/  ISETP.GE.AND P3, PT, R40.reuse, R3, PT ;  /* 0x000000032800720c */ /* 0x040fe40003f66270 */
[----:B------:R-:W-:Y:S02]  /*10290*/  ISETP.GE.AND P1, PT, R40, R59, PT ;  /* 0x0000003b2800720c */ /* 0x000fe40003f26270 */
[----:B------:R-:W-:Y:S01]  /*102a0*/  FSEL R58, R32, -INF , !P3 ;  /* 0xff800000203a7808 */ /* 0x000fe20005800000 */
[----:B------:R-:W-:Y:S01]  /*102b0*/  VIADD R32, R2, 0xffffff98 ;  /* 0xffffff9802207836 */ /* 0x000fe20000000000 */
[----:B------:R-:W-:-:S02]  /*102c0*/  FSEL R40, R34, -INF , !P1 ;  /* 0xff80000022287808 */ /* 0x000fc40004800000 */
[----:B------:R-:W-:Y:S02]  /*102d0*/  FSEL R74, R37, -INF , !P5 ;  /* 0xff800000254a7808 */ /* 0x000fe40006800000 */
[----:B------:R-:W-:Y:S02]  /*102e0*/  FSEL R44, R39, -INF , !P4 ;  /* 0xff800000272c7808 */ /* 0x000fe40006000000 */
[C---:B------:R-:W-:Y:S02]  /*102f0*/  ISETP.GE.AND P3, PT, R6.reuse, R3, PT ;  /* 0x000000030600720c */ /* 0x040fe40003f66270 */
[----:B------:R-:W-:Y:S01]  /*10300*/  ISETP.GE.AND P1, PT, R6, R59, PT ;  /* 0x0000003b0600720c */ /* 0x000fe20003f26270 */
[----:B------:R-:W-:Y:S01]  /*10310*/  VIADD R6, R2, 0xffffff99 ;  /* 0xffffff9902067836 */ /* 0x000fe20000000000 */
[C---:B------:R-:W-:Y:S02]  /*10320*/  ISETP.GE.AND P5, PT, R36.reuse, R3, PT ;  /* 0x000000032400720c */ /* 0x040fe40003fa6270 */
[----:B------:R-:W-:-:S02]  /*10330*/  ISETP.GE.AND P4, PT, R36, R59, PT ;  /* 0x0000003b2400720c */ /* 0x000fc40003f86270 */
[----:B------:R-:W-:Y:S01]  /*10340*/  FSEL R80, R28, -INF , !P5 ;  /* 0xff8000001c507808 */ /* 0x000fe20006800000 */
[----:B------:R-:W-:Y:S01]  /*10350*/  VIADD R28, R2, 0xffffffa0 ;  /* 0xffffffa0021c7836 */ /* 0x000fe20000000000 */
[----:B------:R-:W-:Y:S02]  /*10360*/  FSEL R34, R30, -INF , !P4 ;  /* 0xff8000001e227808 */ /* 0x000fe40006000000 */
[----:B------:R-:W-:Y:S02]  /*10370*/  FSEL R82, R33, -INF , !P6 ;  /* 0xff80000021527808 */ /* 0x000fe40007000000 */
[----:B------:R-:W-:Y:S02]  /*10380*/  FSEL R72, R35, -INF , !P2 ;  /* 0xff80000023487808 */ /* 0x000fe40005000000 */
[C---:B------:R-:W-:Y:S02]  /*10390*/  ISETP.GE.AND P5, PT, R6.reuse, R3, PT ;  /* 0x000000030600720c */ /* 0x040fe40003fa6270 */
[----:B------:R-:W-:Y:S01]  /*103a0*/  ISETP.GE.AND P4, PT, R6, R59, PT ;  /* 0x0000003b0600720c */ /* 0x000fe20003f86270 */
[----:B------:R-:W-:Y:S01]  /*103b0*/  VIADD R6, R2, 0xffffffa1 ;  /* 0xffffffa102067836 */ /* 0x000fe20000000000 */
[----:B------:R-:W-:-:S02]  /*103c0*/  ISETP.GE.AND P6, PT, R32, R3, PT ;  /* 0x000000032000720c */ /* 0x000fc40003fc6270 */
[----:B------:R-:W-:Y:S02]  /*103d0*/  ISETP.GE.AND P2, PT, R32, R59, PT ;  /* 0x0000003b2000720c */ /* 0x000fe40003f46270 */
[----:B------:R-:W-:Y:S02]  /*103e0*/  FSEL R24, R24, -INF , !P6 ;  /* 0xff80000018187808 */ /* 0x000fe40007000000 */
[----:B------:R-:W-:Y:S01]  /*103f0*/  FSEL R32, R26, -INF , !P2 ;  /* 0xff8000001a207808 */ /* 0x000fe20005000000 */
[----:B------:R-:W-:Y:S01]  /*10400*/  VIADD R26, R2, 0xffffffa9 ;  /* 0xffffffa9021a7836 */ /* 0x000fe20000000000 */
[C---:B------:R-:W-:Y:S02]  /*10410*/  ISETP.GE.AND P6, PT, R6.reuse, R3, PT ;  /* 0x000000030600720c */ /* 0x040fe40003fc6270 */
[----:B------:R-:W-:Y:S01]  /*10420*/  ISETP.GE.AND P2, PT, R6, R59, PT ;  /* 0x0000003b0600720c */ /* 0x000fe20003f46270 */
[----:B------:R-:W-:Y:S01]  /*10430*/  VIADD R6, R2, 0xffffffa8 ;  /* 0xffffffa802067836 */ /* 0x000fe20000000000 */
[----:B------:R-:W-:-:S02]  /*10440*/  FSEL R36, R31, -INF , !P1 ;  /* 0xff8000001f247808 */ /* 0x000fc40004800000 */
[----:B------:R-:W-:Y:S02]  /*10450*/  ISETP.GE.AND P1, PT, R28, R59, PT ;  /* 0x0000003b1c00720c */ /* 0x000fe40003f26270 */
[----:B------:R-:W-:Y:S02]  /*10460*/  FSEL R200, R25, -INF , !P5 ;  /* 0xff80000019c87808 */ /* 0x000fe40006800000 */
[----:B------:R-:W-:Y:S02]  /*10470*/  FSEL R198, R27, -INF , !P4 ;  /* 0xff8000001bc67808 */ /* 0x000fe40006000000 */
[C---:B------:R-:W-:Y:S02]  /*10480*/  ISETP.GE.AND P5, PT, R6.reuse, R3, PT ;  /* 0x000000030600720c */ /* 0x040fe40003fa6270 */
[----:B------:R-:W-:Y:S02]  /*10490*/  ISETP.GE.AND P4, PT, R6, R59, PT ;  /* 0x0000003b0600720c */ /* 0x000fe40003f86270 */
[----:B------:R-:W-:Y:S01]  /*104a0*/  FSEL R6, R22, -INF , !P1 ;  /* 0xff80000016067808 */ /* 0x000fe20004800000 */
[----:B------:R-:W-:Y:S01]  /*104b0*/  VIADD R22, R2, 0xffffffb0 ;  /* 0xffffffb002167836 */ /* 0x000fe20000000000 */
[----:B------:R-:W-:-:S02]  /*104c0*/  FSEL R38, R29, -INF , !P3 ;  /* 0xff8000001d267808 */ /* 0x000fc40005800000 */
[-C--:B------:R-:W-:Y:S02]  /*104d0*/  ISETP.GE.AND P3, PT, R28, R3.reuse, PT ;  /* 0x000000031c00720c */ /* 0x080fe40003f66270 */
[----:B------:R-:W-:Y:S02]  /*104e0*/  FSEL R30, R21, -INF , !P6 ;  /* 0xff800000151e7808 */ /* 0x000fe40007000000 */
[----:B------:R-:W-:Y:S01]  /*104f0*/  FSEL R192, R16, -INF , !P5 ;  /* 0xff80000010c07808 */ /* 0x000fe20006800000 */
[----:B------:R-:W-:Y:S01]  /*10500*/  VIADD R16, R2, 0xffffffb9 ;  /* 0xffffffb902107836 */ /* 0x000fe20000000000 */
[----:B------:R-:W-:Y:S01]  /*10510*/  FSEL R196, R20, -INF , !P3 ;  /* 0xff80000014c47808 */ /* 0x000fe20005800000 */
[----:B------:R-:W-:Y:S01]  /*10520*/  VIADD R20, R2, 0xffffffb1 ;  /* 0xffffffb102147836 */ /* 0x000fe20000000000 */
[----:B------:R-:W-:Y:S02]  /*10530*/  FSEL R190, R23, -INF , !P2 ;  /* 0xff80000017be7808 */ /* 0x000fe40005000000 */
[----:B------:R-:W-:-:S02]  /*10540*/  ISETP.GE.AND P6, PT, R22, R3, PT ;  /* 0x000000031600720c */ /* 0x000fc40003fc6270 */
[----:B------:R-:W-:Y:S01]  /*10550*/  FSEL R28, R18, -INF , !P4 ;  /* 0xff800000121c7808 */ /* 0x000fe20006000000 */
[----:B------:R-:W-:Y:S01]  /*10560*/  VIADD R18, R2, 0xffffffb8 ;  /* 0xffffffb802127836 */ /* 0x000fe20000000000 */
[----:B------:R-:W-:Y:S02]  /*10570*/  ISETP.GE.AND P3, PT, R26, R3, PT ;  /* 0x000000031a00720c */ /* 0x000fe40003f66270 */
[-C--:B------:R-:W-:Y:S02]  /*10580*/  ISETP.GE.AND P2, PT, R22, R59.reuse, PT ;  /* 0x0000003b1600720c */ /* 0x080fe40003f46270 */
[----:B------:R-:W-:Y:S02]  /*10590*/  ISETP.GE.AND P1, PT, R26, R59, PT ;  /* 0x0000003b1a00720c */ /* 0x000fe40003f26270 */
[----:B------:R-:W-:Y:S01]  /*105a0*/  FSEL R126, R12, -INF , !P6 ;  /* 0xff8000000c7e7808 */ /* 0x000fe20007000000 */
[----:B------:R-:W-:Y:S01]  /*105b0*/  VIADD R12, R2, 0xffffffc1 ;  /* 0xffffffc1020c7836 */ /* 0x000fe20000000000 */
[----:B------:R-:W-:-:S02]  /*105c0*/  FSEL R194, R17, -INF , !P3 ;  /* 0xff80000011c27808 */ /* 0x000fc40005800000 */
[-C--:B------:R-:W-:Y:S02]  /*105d0*/  ISETP.GE.AND P6, PT, R16, R3.reuse, PT ;  /* 0x000000031000720c */ /* 0x080fe40003fc6270 */
[----:B------:R-:W-:Y:S01]  /*105e0*/  FSEL R182, R14, -INF , !P2 ;  /* 0xff8000000eb67808 */ /* 0x000fe20005000000 */
[----:B------:R-:W-:Y:S01]  /*105f0*/  VIADD R14, R2, 0xffffffc0 ;  /* 0xffffffc0020e7836 */ /* 0x000fe20000000000 */
[C---:B------:R-:W-:Y:S02]  /*10600*/  ISETP.GE.AND P5, PT, R20.reuse, R3, PT ;  /* 0x000000031400720c */ /* 0x040fe40003fa6270 */
[----:B------:R-:W-:Y:S02]  /*10610*/  ISETP.GE.AND P4, PT, R20, R59, PT ;  /* 0x0000003b1400720c */ /* 0x000fe40003f86270 */
[----:B------:R-:W-:Y:S01]  /*10620*/  FSEL R188, R19, -INF , !P1 ;  /* 0xff80000013bc7808 */ /* 0x000fe20004800000 */
[----:B------:R-:W-:Y:S01]  /*10630*/  LDSM.16.MT88.4 R20, [R160+0xb400] ;  /* 0x00b40000a014783b */ /* 0x000fe20000004200 */
[----:B------:R-:W-:-:S02]  /*10640*/  ISETP.GE.AND P3, PT, R18, R3, PT ;  /* 0x000000031200720c */ /* 0x000fc40003f66270 */
[----:B------:R-:W-:Y:S02]  /*10650*/  ISETP.GE.AND P1, PT, R18, R59, PT ;  /* 0x0000003b1200720c */ /* 0x000fe40003f26270 */
[----:B------:R-:W-:Y:S02]  /*10660*/  FSEL R186, R9, -INF , !P6 ;  /* 0xff80000009ba7808 */ /* 0x000fe40007000000 */
[----:B------:R-:W-:Y:S02]  /*10670*/  FSEL R124, R13, -INF , !P5 ;  /* 0xff8000000d7c7808 */ /* 0x000fe40006800000 */
[----:B------:R-:W-:Y:S02]  /*10680*/  FSEL R130, R15, -INF , !P4 ;  /* 0xff8000000f827808 */ /* 0x000fe40006000000 */
[----:B------:R-:W-:Y:S01]  /*10690*/  FSEL R184, R8, -INF , !P3 ;  /* 0xff80000008b87808 */ /* 0x000fe20005800000 */
[----:B------:R-:W-:Y:S01]  /*106a0*/  VIADD R8, R2, 0xffffffc9 ;  /* 0xffffffc902087836 */ /* 0x000fe20000000000 */
[----:B------:R-:W-:-:S02]  /*106b0*/  FMNMX3.FTZ R9, R76, R74, R58, !PT ;  /* 0x0000004a4c097276 */ /* 0x000fc4000781003a */
[C---:B------:R-:W-:Y:S02]  /*106c0*/  ISETP.GE.AND P5, PT, R14.reuse, R3, PT ;  /* 0x000000030e00720c */ /* 0x040fe40003fa6270 */
[-C--:B------:R-:W-:Y:S02]  /*106d0*/  ISETP.GE.AND P4, PT, R14, R59.reuse, PT ;  /* 0x0000003b0e00720c */ /* 0x080fe40003f86270 */
[----:B------:R-:W-:Y:S01]  /*106e0*/  FSEL R128, R10, -INF , !P1 ;  /* 0xff8000000a807808 */ /* 0x000fe20004800000 */
[----:B------:R-:W-:Y:S01]  /*106f0*/  VIADD R10, R2, 0xffffffc8 ;  /* 0xffffffc8020a7836 */ /* 0x000fe20000000000 */
[----:B------:R-:W-:Y:S02]  /*10700*/  ISETP.GE.AND P2, PT, R16, R59, PT ;  /* 0x0000003b1000720c */ /* 0x000fe40003f46270 */
[----:B------:R-:W-:Y:S01]  /*10710*/  FMNMX3.FTZ R9, R9, R82, R80, !PT ;  /* 0x0000005209097276 */ /* 0x000fe20007810050 */
[----:B------:R-:W-:Y:S01]  /*10720*/  LDSM.16.MT88.4 R16, [R161+0x9400] ;  /* 0x00940000a110783b */ /* 0x000fe20000004200 */
[----:B------:R-:W-:-:S02]  /*10730*/  FSEL R178, R112, -INF , !P5 ;  /* 0xff80000070b27808 */ /* 0x000fc40006800000 */
[----:B------:R-:W-:Y:S02]  /*10740*/  FSEL R154, R114, -INF , !P4 ;  /* 0xff800000729a7808 */ /* 0x000fe40006000000 */
[----:B------:R-:W-:Y:S02]  /*10750*/  FSEL R180, R11, -INF , !P2 ;  /* 0xff8000000bb47808 */ /* 0x000fe40005000000 */
[C---:B------:R-:W-:Y:S02]  /*10760*/  ISETP.GE.AND P5, PT, R8.reuse, R3, PT ;  /* 0x000000030800720c */ /* 0x040fe40003fa6270 */
[----:B------:R-:W-:Y:S01]  /*10770*/  ISETP.GE.AND P4, PT, R8, R59, PT ;  /* 0x0000003b0800720c */ /* 0x000fe20003f86270 */
[----:B------:R-:W-:Y:S01]  /*10780*/  VIADD R8, R2, 0xffffffd1 ;  /* 0xffffffd102087836 */ /* 0x000fe20000000000 */
[C---:B------:R-:W-:Y:S02]  /*10790*/  ISETP.GE.AND P6, PT, R10.reuse, R3, PT ;  /* 0x000000030a00720c */ /* 0x040fe40003fc6270 */
[----:B------:R-:W-:Y:S01]  /*107a0*/  ISETP.GE.AND P2, PT, R10, R59, PT ;  /* 0x0000003b0a00720c */ /* 0x000fe20003f46270 */
[----:B------:R-:W-:Y:S01]  /*107b0*/  VIADD R10, R2, 0xffffffd0 ;  /* 0xffffffd0020a7836 */ /* 0x000fe20000000000 */
[----:B------:R-:W-:-:S02]  /*107c0*/  ISETP.GE.AND P3, PT, R12, R3, PT ;  /* 0x000000030c00720c */ /* 0x000fc40003f66270 */
[----:B------:R-:W-:Y:S02]  /*107d0*/  ISETP.GE.AND P1, PT, R12, R59, PT ;  /* 0x0000003b0c00720c */ /* 0x000fe40003f26270 */
[----:B------:R-:W-:Y:S01]  /*107e0*/  FMNMX3.FTZ R9, R9, R38, R24, !PT ;  /* 0x0000002609097276 */ /* 0x000fe20007810018 */
[----:B------:R-:W-:Y:S01]  /*107f0*/  LDSM.16.MT88.4 R12, [R160+0x9400] ;  /* 0x00940000a00c783b */ /* 0x000fe20000004200 */
[----:B------:R-:W-:Y:S02]  /*10800*/  FSEL R158, R108, -INF , !P6 ;  /* 0xff8000006c9e7808 */ /* 0x000fe40007000000 */
[----:B------:R-:W-:Y:S02]  /*10810*/  FSEL R150, R110, -INF , !P2 ;  /* 0xff8000006e967808 */ /* 0x000fe40005000000 */
[----:B------:R-:W-:Y:S02]  /*10820*/  FSEL R148, R113, -INF , !P3 ;  /* 0xff80000071947808 */ /* 0x000fe40005800000 */
[----:B------:R-:W-:-:S02]  /*10830*/  FSEL R156, R115, -INF , !P1 ;  /* 0xff800000739c7808 */ /* 0x000fc40004800000 */
[C---:B------:R-:W-:Y:S02]  /*10840*/  ISETP.GE.AND P6, PT, R8.reuse, R3, PT ;  /* 0x000000030800720c */ /* 0x040fe40003fc6270 */
[----:B------:R-:W-:Y:S01]  /*10850*/  ISETP.GE.AND P2, PT, R8, R59, PT ;  /* 0x0000003b0800720c */ /* 0x000fe20003f46270 */
[----:B------:R-:W-:Y:S01]  /*10860*/  VIADD R8, R2, 0xffffffd9 ;  /* 0xffffffd902087836 */ /* 0x000fe20000000000 */
[----:B------:R-:W-:Y:S02]  /*10870*/  FMNMX3.FTZ R9, R9, R200, R196, !PT ;  /* 0x000000c809097276 */ /* 0x000fe400078100c4 */
[C---:B------:R-:W-:Y:S02]  /*10880*/  ISETP.GE.AND P3, PT, R10.reuse, R3, PT ;  /* 0x000000030a00720c */ /* 0x040fe40003f66270 */
[----:B------:R-:W-:Y:S01]  /*10890*/  ISETP.GE.AND P1, PT, R10, R59, PT ;  /* 0x0000003b0a00720c */ /* 0x000fe20003f26270 */
[----:B------:R-:W-:Y:S01]  /*108a0*/  VIADD R10, R2, 0xffffffd8 ;  /* 0xffffffd8020a7836 */ /* 0x000fe20000000000 */
[----:B------:R-:W-:-:S02]  /*108b0*/  FMNMX3.FTZ R7, R42, R44, R40, !PT ;  /* 0x0000002c2a077276 */ /* 0x000fc40007810028 */
[----:B------:R-:W-:Y:S02]  /*108c0*/  FMNMX3.FTZ R9, R9, R30, R192, !PT ;  /* 0x0000001e09097276 */ /* 0x000fe400078100c0 */
[----:B------:R-:W-:Y:S02]  /*108d0*/  FSEL R144, R104, -INF , !P3 ;  /* 0xff80000068907808 */ /* 0x000fe40005800000 */
[----:B------:R-:W-:Y:S02]  /*108e0*/  FSEL R138, R106, -INF , !P1 ;  /* 0xff8000006a8a7808 */ /* 0x000fe40004800000 */
[----:B------:R-:W-:Y:S02]  /*108f0*/  FMNMX3.FTZ R7, R7, R72, R34, !PT ;  /* 0x0000004807077276 */ /* 0x000fe40007810022 */
[----:B------:R-:W-:Y:S02]  /*10900*/  FSEL R176, R109, -INF , !P5 ;  /* 0xff8000006db07808 */ /* 0x000fe40006800000 */
[----:B------:R-:W-:-:S02]  /*10910*/  FSEL R152, R111, -INF , !P4 ;  /* 0xff8000006f987808 */ /* 0x000fc40006000000 */
[C---:B------:R-:W-:Y:S02]  /*10920*/  ISETP.GE.AND P3, PT, R8.reuse, R3, PT ;  /* 0x000000030800720c */ /* 0x040fe40003f66270 */
[----:B------:R-:W-:Y:S01]  /*10930*/  ISETP.GE.AND P1, PT, R8, R59, PT ;  /* 0x0000003b0800720c */ /* 0x000fe20003f26270 */
[----:B------:R-:W-:Y:S01]  /*10940*/  VIADD R8, R2, 0xffffffe1 ;  /* 0xffffffe102087836 */ /* 0x000fe20000000000 */
[C---:B------:R-:W-:Y:S02]  /*10950*/  ISETP.GE.AND P5, PT, R10.reuse, R3, PT ;  /* 0x000000030a00720c */ /* 0x040fe40003fa6270 */
[----:B------:R-:W-:Y:S01]  /*10960*/  ISETP.GE.AND P4, PT, R10, R59, PT ;  /* 0x0000003b0a00720c */ /* 0x000fe20003f86270 */
[----:B------:R-:W-:Y:S01]  /*10970*/  VIADD R10, R2, 0xffffffe0 ;  /* 0xffffffe0020a7836 */ /* 0x000fe20000000000 */
[----:B------:R-:W-:Y:S02]  /*10980*/  FMNMX3.FTZ R9, R9, R194, R126, !PT ;  /* 0x000000c209097276 */ /* 0x000fe4000781007e */
[----:B------:R-:W-:-:S02]  /*10990*/  FMNMX3.FTZ R7, R7, R36, R32, !PT ;  /* 0x0000002407077276 */ /* 0x000fc40007810020 */
[----:B------:R-:W-:Y:S02]  /*109a0*/  FSEL R142, R100, -INF , !P5 ;  /* 0xff800000648e7808 */ /* 0x000fe40006800000 */
[----:B------:R-:W-:Y:S02]  /*109b0*/  FSEL R134, R102, -INF , !P4 ;  /* 0xff80000066867808 */ /* 0x000fe40006000000 */
[----:B------:R-:W-:Y:S02]  /*109c0*/  FSEL R140, R105, -INF , !P6 ;  /* 0xff800000698c7808 */ /* 0x000fe40007000000 */
[----:B------:R-:W-:Y:S02]  /*109d0*/  FSEL R136, R107, -INF , !P2 ;  /* 0xff8000006b887808 */ /* 0x000fe40005000000 */
[C---:B------:R-:W-:Y:S02]  /*109e0*/  ISETP.GE.AND P5, PT, R8.reuse, R3, PT ;  /* 0x000000030800720c */ /* 0x040fe40003fa6270 */
[----:B------:R-:W-:Y:S01]  /*109f0*/  ISETP.GE.AND P4, PT, R8, R59, PT ;  /* 0x0000003b0800720c */ /* 0x000fe20003f86270 */
[----:B------:R-:W-:Y:S01]  /*10a00*/  VIADD R8, R2, 0xffffffe9 ;  /* 0xffffffe902087836 */ /* 0x000fe20000000000 */
[----:B------:R-:W-:-:S02]  /*10a10*/  FMNMX3.FTZ R9, R9, R124, R184, !PT ;  /* 0x0000007c09097276 */ /* 0x000fc400078100b8 */
[C---:B------:R-:W-:Y:S02]  /*10a20*/  ISETP.GE.AND P6, PT, R10.reuse, R3, PT ;  /* 0x000000030a00720c */ /* 0x040fe40003fc6270 */
[----:B------:R-:W-:Y:S01]  /*10a30*/  ISETP.GE.AND P2, PT, R10, R59, PT ;  /* 0x0000003b0a00720c */ /* 0x000fe20003f46270 */
[----:B------:R-:W-:Y:S01]  /*10a40*/  VIADD R10, R2, 0xffffffe8 ;  /* 0xffffffe8020a7836 */ /* 0x000fe20000000000 */
[----:B------:R-:W-:Y:S02]  /*10a50*/  FMNMX3.FTZ R7, R7, R198, R6, !PT ;  /* 0x000000c607077276 */ /* 0x000fe40007810006 */
[----:B------:R-:W-:Y:S02]  /*10a60*/  FMNMX3.FTZ R9, R9, R186, R178, !PT ;  /* 0x000000ba09097276 */ /* 0x000fe400078100b2 */
[----:B------:R-:W-:Y:S02]  /*10a70*/  FSEL R121, R96, -INF , !P6 ;  /* 0xff80000060797808 */ /* 0x000fe40007000000 */
[----:B------:R-:W-:-:S02]  /*10a80*/  FSEL R54, R98, -INF , !P2 ;  /* 0xff80000062367808 */ /* 0x000fc40005000000 */
[----:B------:R-:W-:Y:S02]  /*10a90*/  FMNMX3.FTZ R7, R7, R190, R28, !PT ;  /* 0x000000be07077276 */ /* 0x000fe4000781001c */
[C---:B------:R-:W-:Y:S02]  /*10aa0*/  ISETP.GE.AND P6, PT, R8.reuse, R3, PT ;  /* 0x000000030800720c */ /* 0x040fe40003fc6270 */
[----:B------:R-:W-:Y:S01]  /*10ab0*/  ISETP.GE.AND P2, PT, R8, R59, PT ;  /* 0x0000003b0800720c */ /* 0x000fe20003f46270 */
[----:B------:R-:W-:Y:S01]  /*10ac0*/  VIADD R8, R2, 0xfffffff0 ;  /* 0xfffffff002087836 */ /* 0x000fe20000000000 */
[----:B------:R-:W-:Y:S02]  /*10ad0*/  FMNMX3.FTZ R9, R9, R148, R158, !PT ;  /* 0x0000009409097276 */ /* 0x000fe4000781009e */
[----:B------:R-:W-:Y:S02]  /*10ae0*/  FMNMX3.FTZ R7, R7, R188, R182, !PT ;  /* 0x000000bc07077276 */ /* 0x000fe400078100b6 */
[----:B------:R-:W-:-:S02]  /*10af0*/  FSEL R67, R97, -INF , !P5 ;  /* 0xff80000061437808 */ /* 0x000fc40006800000 */
[----:B------:R-:W-:Y:S02]  /*10b00*/  FSEL R55, R99, -INF , !P4 ;  /* 0xff80000063377808 */ /* 0x000fe40006000000 */
[----:B------:R-:W-:Y:S02]  /*10b10*/  FSEL R146, R101, -INF , !P3 ;  /* 0xff80000065927808 */ /* 0x000fe40005800000 */
[----:B------:R-:W-:Y:S02]  /*10b20*/  FSEL R132, R103, -INF , !P1 ;  /* 0xff80000067847808 */ /* 0x000fe40004800000 */
[C---:B------:R-:W-:Y:S01]  /*10b30*/  ISETP.GE.AND P5, PT, R8.reuse, R3, PT ;  /* 0x000000030800720c */ /* 0x040fe20003fa6270 */
[----:B------:R-:W-:Y:S01]  /*10b40*/  LDSM.16.MT88.4 R100, [R161+0xd000] ;  /* 0x00d00000a164783b */ /* 0x000fe20000004200 */
[----:B------:R-:W-:Y:S01]  /*10b50*/  ISETP.GE.AND P4, PT, R8, R59, PT ;  /* 0x0000003b0800720c */ /* 0x000fe20003f86270 */
[----:B------:R-:W-:Y:S01]  /*10b60*/  VIADD R8, R2, 0xfffffff1 ;  /* 0xfffffff102087836 */ /* 0x000fe20000000000 */
[----:B------:R-:W-:-:S02]  /*10b70*/  FMNMX3.FTZ R9, R9, R176, R144, !PT ;  /* 0x000000b009097276 */ /* 0x000fc40007810090 */
[C---:B------:R-:W-:Y:S02]  /*10b80*/  ISETP.GE.AND P1, PT, R10.reuse, R3, PT ;  /* 0x000000030a00720c */ /* 0x040fe40003f26270 */
[----:B------:R-:W-:Y:S02]  /*10b90*/  ISETP.GE.AND P3, PT, R10, R59, PT ;  /* 0x0000003b0a00720c */ /* 0x000fe40003f66270 */
[----:B------:R-:W-:Y:S02]  /*10ba0*/  FMNMX3.FTZ R7, R7, R130, R128, !PT ;  /* 0x0000008207077276 */ /* 0x000fe40007810080 */
[----:B------:R-:W-:Y:S02]  /*10bb0*/  FMNMX3.FTZ R9, R9, R140, R142, !PT ;  /* 0x0000008c09097276 */ /* 0x000fe4000781008e */
[----:B------:R-:W-:Y:S02]  /*10bc0*/  FSEL R66, R92, -INF , !P1 ;  /* 0xff8000005c427808 */ /* 0x000fe40004800000 */
[----:B------:R-:W-:-:S02]  /*10bd0*/  FSEL R52, R94, -INF , !P3 ;  /* 0xff8000005e347808 */ /* 0x000fc40005800000 */
[----:B------:R-:W-:Y:S02]  /*10be0*/  FMNMX3.FTZ R7, R7, R180, R154, !PT ;  /* 0x000000b407077276 */ /* 0x000fe4000781009a */
[C---:B------:R-:W-:Y:S02]  /*10bf0*/  ISETP.GE.AND P1, PT, R8.reuse, R3, PT ;  /* 0x000000030800720c */ /* 0x040fe40003f26270 */
[----:B------:R-:W-:Y:S01]  /*10c00*/  ISETP.GE.AND P3, PT, R8, R59, PT ;  /* 0x0000003b0800720c */ /* 0x000fe20003f66270 */
[C---:B------:R-:W-:Y:S01]  /*10c10*/  VIADD R8, R2.reuse, 0xfffffff8 ;  /* 0xfffffff802087836 */ /* 0x040fe20000000000 */
[----:B------:R-:W-:Y:S01]  /*10c20*/  FMNMX3.FTZ R9, R9, R146, R121, !PT ;  /* 0x0000009209097276 */ /* 0x000fe20007810079 */
[----:B------:R-:W-:Y:S01]  /*10c30*/  VIADD R2, R2, 0xfffffff9 ;  /* 0xfffffff902027836 */ /* 0x000fe20000000000 */
[----:B------:R-:W-:Y:S02]  /*10c40*/  FMNMX3.FTZ R7, R7, R156, R150, !PT ;  /* 0x0000009c07077276 */ /* 0x000fe40007810096 */
[----:B------:R-:W-:-:S02]  /*10c50*/  FSEL R65, R93, -INF , !P6 ;  /* 0xff8000005d417808 */ /* 0x000fc40007000000 */
[----:B------:R-:W-:Y:S02]  /*10c60*/  ISETP.GE.AND P6, PT, R8, R3, PT ;  /* 0x000000030800720c */ /* 0x000fe40003fc6270 */
[----:B------:R-:W-:Y:S02]  /*10c70*/  FSEL R64, R88, -INF , !P5 ;  /* 0xff80000058407808 */ /* 0x000fe40006800000 */
[----:B------:R-:W-:Y:S02]  /*10c80*/  FMNMX3.FTZ R9, R9, R67, R66, !PT ;  /* 0x0000004309097276 */ /* 0x000fe40007810042 */
[----:B------:R-:W-:Y:S02]  /*10c90*/  FMNMX3.FTZ R7, R7, R152, R138, !PT ;  /* 0x0000009807077276 */ /* 0x000fe4000781008a */
[----:B------:R-:W-:Y:S02]  /*10ca0*/  ISETP.GE.AND P5, PT, R2, R3, PT ;  /* 0x000000030200720c */ /* 0x000fe40003fa6270 */
[----:B------:R-:W-:-:S02]  /*10cb0*/  FSEL R63, R89, -INF , !P1 ;  /* 0xff800000593f7808 */ /* 0x000fc40004800000 */
[----:B------:R-:W-:Y:S02]  /*10cc0*/  FSEL R62, R84, -INF , !P6 ;  /* 0xff800000543e7808 */ /* 0x000fe40007000000 */
[----:B------:R-:W-:Y:S02]  /*10cd0*/  FMNMX3.FTZ R9, R9, R65, R64, !PT ;  /* 0x0000004109097276 */ /* 0x000fe40007810040 */
[----:B------:R-:W-:Y:S02]  /*10ce0*/  FMNMX3.FTZ R7, R7, R136, R134, !PT ;  /* 0x0000008807077276 */ /* 0x000fe40007810086 */
[----:B------:R-:W-:Y:S02]  /*10cf0*/  FSEL R60, R85, -INF , !P5 ;  /* 0xff800000553c7808 */ /* 0x000fe40006800000 */
[----:B------:R-:W-:Y:S02]  /*10d00*/  FMNMX3.FTZ R9, R9, R63, R62, !PT ;  /* 0x0000003f09097276 */ /* 0x000fe4000781003e */
[----:B------:R-:W-:-:S02]  /*10d10*/  FMNMX3.FTZ R7, R7, R132, R54, !PT ;  /* 0x0000008407077276 */ /* 0x000fc40007810036 */
[----:B------:R-:W-:Y:S02]  /*10d20*/  FSEL R53, R95, -INF , !P2 ;  /* 0xff8000005f357808 */ /* 0x000fe40005000000 */
[----:B------:R-:W-:Y:S01]  /*10d30*/  FMNMX.FTZ R10, R60, R9, !PT ;  /* 0x000000093c0a7209 */ /* 0x000fe20007810000 */
[----:B------:R-:W-:Y:S01]  /*10d40*/  LDSM.16.MT88.4 R92, [R160+0xb000] ;  /* 0x00b00000a05c783b */ /* 0x000fe20000004200 */
[----:B------:R-:W-:Y:S02]  /*10d50*/  ISETP.GE.AND P2, PT, R8, R59, PT ;  /* 0x0000003b0800720c */ /* 0x000fe40003f46270 */
[----:B------:R-:W-:Y:S01]  /*10d60*/  FSEL R50, R90, -INF , !P4 ;  /* 0xff8000005a327808 */ /* 0x000fe20006000000 */
[----:B------:R-:W2:Y:S01]  /*10d70*/  SHFL.BFLY PT, R9, R10, 0x2, 0x1f ;  /* 0x0c401f000a097f89 */ /* 0x000ea200000e0000 */
[----:B------:R-:W-:Y:S02]  /*10d80*/  FMNMX3.FTZ R7, R7, R55, R52, !PT ;  /* 0x0000003707077276 */ /* 0x000fe40007810034 */
[----:B------:R-:W-:-:S02]  /*10d90*/  ISETP.GE.AND P1, PT, R2, R59, PT ;  /* 0x0000003b0200720c */ /* 0x000fc40003f26270 */
[----:B------:R-:W-:Y:S02]  /*10da0*/  FSEL R51, R91, -INF , !P3 ;  /* 0xff8000005b337808 */ /* 0x000fe40005800000 */
[----:B------:R-:W-:Y:S02]  /*10db0*/  FSEL R48, R86, -INF , !P2 ;  /* 0xff80000056307808 */ /* 0x000fe40005000000 */
[----:B------:R-:W-:Y:S02]  /*10dc0*/  FMNMX3.FTZ R7, R7, R53, R50, !PT ;  /* 0x0000003507077276 */ /* 0x000fe40007810032 */
[----:B------:R-:W-:Y:S02]  /*10dd0*/  FSEL R46, R87, -INF , !P1 ;  /* 0xff800000572e7808 */ /* 0x000fe40004800000 */
[----:B------:R-:W-:Y:S01]  /*10de0*/  FMNMX3.FTZ R7, R7, R51, R48, !PT ;  /* 0x0000003307077276 */ /* 0x000fe20007810030 */
[----:B------:R-:W-:Y:S03]  /*10df0*/  LDSM.16.MT88.4 R84, [R161+0xb000] ;  /* 0x00b00000a154783b */ /* 0x000fe60000004200 */
[----:B------:R-:W-:-:S05]  /*10e00*/  FMNMX.FTZ R11, R46, R7, !PT ;  /* 0x000000072e0b7209 */ /* 0x000fca0007810000 */
[----:B------:R-:W4:Y:S01]  /*10e10*/  SHFL.BFLY PT, R8, R11, 0x2, 0x1f ;  /* 0x0c401f000b087f89 */ /* 0x000f2200000e0000 */
[----:B--2---:R-:W-:-:S05]  /*10e20*/  FMNMX.FTZ R9, R10, R9, !PT ;  /* 0x000000090a097209 */ /* 0x004fca0007810000 */
[----:B------:R-:W2:Y:S01]  /*10e30*/  SHFL.BFLY PT, R2, R9, 0x1, 0x1f ;  /* 0x0c201f0009027f89 */ /* 0x000ea200000e0000 */
[----:B----4-:R-:W-:-:S05]  /*10e40*/  FMNMX.FTZ R8, R11, R8, !PT ;  /* 0x000000080b087209 */ /* 0x010fca0007810000 */
[----:B------:R-:W4:Y:S01]  /*10e50*/  SHFL.BFLY PT, R7, R8, 0x1, 0x1f ;  /* 0x0c201f0008077f89 */ /* 0x000f2200000e0000 */
[----:B--2---:R-:W-:-:S04]  /*10e60*/  FMNMX.FTZ R2, R9, R2, !PT ;  /* 0x0000000209027209 */ /* 0x004fc80007810000 */
[C---:B------:R-:W-:Y:S01]  /*10e70*/  FSETP.NEU.FTZ.AND P1, PT, R2.reuse, -INF , PT ;  /* 0xff8000000200780b */ /* 0x040fe20003f3d000 */
[----:B-1----:R-:W-:-:S05]  /*10e80*/  FMUL.FTZ R123, R2, UR10 ;  /* 0x0000000a027b7c20 */ /* 0x002fca0008410000 */
[----:B------:R-:W-:-:S05]  /*10e90*/  FSEL R123, R123, RZ, P1 ;  /* 0x000000ff7b7b7208 */ /* 0x000fca0000800000 */
[--C-:B------:R-:W-:Y:S01]  /*10ea0*/  FFMA.FTZ R61, R76, UR10, -R123.reuse ;  /* 0x0000000a4c3d7c23 */ /* 0x100fe2000801087b */
[--C-:B------:R-:W-:Y:S01]  /*10eb0*/  FFMA.FTZ R47, R58, UR10, -R123.reuse ;  /* 0x0000000a3a2f7c23 */ /* 0x100fe2000801087b */
[----:B------:R-:W1:Y:S01]  /*10ec0*/  LDSM.16.MT88.4 R76, [R160+0x9000] ;  /* 0x00900000a04c783b */ /* 0x000e620000004200 */
[--C-:B------:R-:W-:Y:S01]  /*10ed0*/  FFMA.FTZ R74, R74, UR10, -R123.reuse ;  /* 0x0000000a4a4a7c23 */ /* 0x100fe2000801087b */
[--C-:B------:R-:W-:Y:S01]  /*10ee0*/  FFMA.FTZ R82, R82, UR10, -R123.reuse ;  /* 0x0000000a52527c23 */ /* 0x100fe2000801087b */
[--C-:B------:R-:W-:Y:S01]  /*10ef0*/  FFMA.FTZ R41, R80, UR10, -R123.reuse ;  /* 0x0000000a50297c23 */ /* 0x100fe2000801087b */
[----:B------:R-:W-:Y:S01]  /*10f00*/  MUFU.EX2 R61, R61 ;  /* 0x0000003d003d7308 */ /* 0x000fe20000000800 */
[----:B----4-:R-:W-:Y:S01]  /*10f10*/  FMNMX.FTZ R0, R8, R7, !PT ;  /* 0x0000000708007209 */ /* 0x010fe20007810000 */
[--C-:B------:R-:W-:Y:S01]  /*10f20*/  FFMA.FTZ R38, R38, UR10, -R123.reuse ;  /* 0x0000000a26267c23 */ /* 0x100fe2000801087b */
[----:B------:R-:W2:Y:S01]  /*10f30*/  LDSM.16.MT88.4 R8, [R160+0xd000] ;  /* 0x00d00000a008783b */ /* 0x000ea20000004200 */
[----:B------:R-:W4:Y:S01]  /*10f40*/  MUFU.EX2 R58, R74 ;  /* 0x0000004a003a7308 */ /* 0x000f220000000800 */
[C---:B------:R-:W-:Y:S01]  /*10f50*/  FSETP.NEU.FTZ.AND P1, PT, R0.reuse, -INF , PT ;  /* 0xff8000000000780b */ /* 0x040fe20003f3d000 */
[----:B------:R-:W-:Y:S01]  /*10f60*/  FMUL.FTZ R57, R0, UR10 ;  /* 0x0000000a00397c20 */ /* 0x000fe20008410000 */
[--C-:B------:R-:W-:Y:S01]  /*10f70*/  FFMA.FTZ R37, R24, UR10, -R123.reuse ;  /* 0x0000000a18257c23 */ /* 0x100fe2000801087b */
[----:B------:R-:W-:Y:S01]  /*10f80*/  MUFU.EX2 R47, R47 ;  /* 0x0000002f002f7308 */ /* 0x000fe20000000800 */
[--C-:B------:R-:W-:Y:S01]  /*10f90*/  FFMA.FTZ R200, R200, UR10, -R123.reuse ;  /* 0x0000000ac8c87c23 */ /* 0x100fe2000801087b */
[----:B------:R-:W5:Y:S01]  /*10fa0*/  LDSM.16.MT88.4 R24, [R161+0xb400] ;  /* 0x00b40000a118783b */ /* 0x000f620000004200 */
        /* <DEDUP_REMOVED lines=9> */
[----:B------:R-:W3:Y:S01]  /*11040*/  MUFU.EX2 R42, R82 ;  /* 0x00000052002a7308 */ /* 0x000ee20000000800 */
[----:B----4-:R-:W-:Y:S01]  /*11050*/  F2FP.BF16.F32.PACK_AB R108, R58, R61 ;  /* 0x0000003d3a6c723e */ /* 0x010fe200000010ff */
[--C-:B------:R-:W-:Y:S01]  /*11060*/  FFMA.FTZ R35, R32, UR10, -R57.reuse ;  /* 0x0000000a20237c23 */ /* 0x100fe20008010839 */
[--C-:B------:R-:W-:Y:S01]  /*11070*/  FFMA.FTZ R39, R34, UR10, -R57.reuse ;  /* 0x0000000a22277c23 */ /* 0x100fe20008010839 */
[----:B------:R-:W-:Y:S01]  /*11080*/  MUFU.EX2 R49, R49 ;  /* 0x0000003100317308 */ /* 0x000fe20000000800 */
[--C-:B------:R-:W-:Y:S01]  /*11090*/  FFMA.FTZ R36, R36, UR10, -R57.reuse ;  /* 0x0000000a24247c23 */ /* 0x100fe20008010839 */
[--C-:B------:R-:W-:Y:S01]  /*110a0*/  FFMA.FTZ R32, R198, UR10, -R57.reuse ;  /* 0x0000000ac6207c23 */ /* 0x100fe20008010839 */
[--C-:B------:R-:W-:Y:S01]  /*110b0*/  FFMA.FTZ R31, R6, UR10, -R57.reuse ;  /* 0x0000000a061f7c23 */ /* 0x100fe20008010839 */
[----:B------:R-:W4:Y:S01]  /*110c0*/  MUFU.EX2 R44, R44 ;  /* 0x0000002c002c7308 */ /* 0x000f220000000800 */
[--C-:B------:R-:W-:Y:S01]  /*110d0*/  FFMA.FTZ R7, R28, UR10, -R57.reuse ;  /* 0x0000000a1c077c23 */ /* 0x100fe20008010839 */
[----:B------:R-:W-:Y:S01]  /*110e0*/  FFMA.FTZ R4, R188, UR10, -R57 ;  /* 0x0000000abc047c23 */ /* 0x000fe20008010839 */
[----:B------:R-:W-:Y:S01]  /*110f0*/  FFMA.FTZ R194, R194, UR10, -R123 ;  /* 0x0000000ac2c27c23 */ /* 0x000fe2000801087b */
[----:B------:R-:W-:Y:S01]  /*11100*/  MUFU.EX2 R43, R43 ;  /* 0x0000002b002b7308 */ /* 0x000fe20000000800 */
[----:B------:R-:W-:Y:S01]  /*11110*/  FFMA.FTZ R190, R190, UR10, -R57 ;  /* 0x0000000abebe7c23 */ /* 0x000fe20008010839 */
[----:B---3--:R-:W-:Y:S01]  /*11120*/  F2FP.BF16.F32.PACK_AB R110, R42, R47 ;  /* 0x0000002f2a6e723e */ /* 0x008fe200000010ff */
[--C-:B------:R-:W-:Y:S01]  /*11130*/  FFMA.FTZ R125, R124, UR10, -R123.reuse ;  /* 0x0000000a7c7d7c23 */ /* 0x100fe2000801087b */
[----:B------:R-:W3:Y:S01]  /*11140*/  MUFU.EX2 R40, R40 ;  /* 0x0000002800287308 */ /* 0x000ee20000000800 */
[--C-:B------:R-:W-:Y:S01]  /*11150*/  FFMA.FTZ R126, R126, UR10, -R123.reuse ;  /* 0x0000000a7e7e7c23 */ /* 0x100fe2000801087b */
[--C-:B------:R-:W-:Y:S01]  /*11160*/  FFMA.FTZ R124, R184, UR10, -R123.reuse ;  /* 0x0000000ab87c7c23 */ /* 0x100fe2000801087b */
[----:B------:R-:W-:Y:S01]  /*11170*/  FFMA.FTZ R129, R186, UR10, -R123 ;  /* 0x0000000aba817c23 */ /* 0x000fe2000801087b */
[----:B------:R-:W5:Y:S01]  /*11180*/  MUFU.EX2 R38, R38 ;  /* 0x0000002600267308 */ /* 0x000f620000000800 */
[--C-:B------:R-:W-:Y:S01]  /*11190*/  FFMA.FTZ R131, R182, UR10, -R57.reuse ;  /* 0x0000000ab6837c23 */ /* 0x100fe20008010839 */
[----:B----4-:R-:W-:Y:S01]  /*111a0*/  F2FP.BF16.F32.PACK_AB R109, R44, R49 ;  /* 0x000000312c6d723e */ /* 0x010fe200000010ff */
[--C-:B------:R-:W-:Y:S01]  /*111b0*/  FFMA.FTZ R130, R130, UR10, -R57.reuse ;  /* 0x0000000a82827c23 */ /* 0x100fe20008010839 */
[----:B------:R-:W-:Y:S01]  /*111c0*/  MUFU.EX2 R37, R37 ;  /* 0x0000002500257308 */ /* 0x000fe20000000800 */
[--C-:B------:R-:W-:Y:S01]  /*111d0*/  FFMA.FTZ R128, R128, UR10, -R57.reuse ;  /* 0x0000000a80807c23 */ /* 0x100fe20008010839 */
[----:B------:R-:W-:Y:S01]  /*111e0*/  FFMA.FTZ R127, R180, UR10, -R57 ;  /* 0x0000000ab47f7c23 */ /* 0x000fe20008010839 */
[--C-:B------:R-:W-:Y:S01]  /*111f0*/  FFMA.FTZ R135, R148, UR10, -R123.reuse ;  /* 0x0000000a94877c23 */ /* 0x100fe2000801087b */
[----:B------:R-:W-:Y:S01]  /*11200*/  MUFU.EX2 R34, R200 ;  /* 0x000000c800227308 */ /* 0x000fe20000000800 */
[----:B------:R-:W-:Y:S01]  /*11210*/  FFMA.FTZ R133, R158, UR10, -R123 ;  /* 0x0000000a9e857c23 */ /* 0x000fe2000801087b */
[----:B---3--:R-:W-:Y:S01]  /*11220*/  F2FP.BF16.F32.PACK_AB R111, R40, R43 ;  /* 0x0000002b286f723e */ /* 0x008fe200000010ff */
[--C-:B------:R-:W-:Y:S01]  /*11230*/  FFMA.FTZ R139, R154, UR10, -R57.reuse ;  /* 0x0000000a9a8b7c23 */ /* 0x100fe20008010839 */
[----:B------:R-:W-:Y:S01]  /*11240*/  MUFU.EX2 R39, R39 ;  /* 0x0000002700277308 */ /* 0x000fe20000000800 */
[--C-:B------:R-:W-:Y:S01]  /*11250*/  FFMA.FTZ R156, R156, UR10, -R57.reuse ;  /* 0x0000000a9c9c7c23 */ /* 0x100fe20008010839 */
[--C-:B------:R-:W-:Y:S01]  /*11260*/  FFMA.FTZ R150, R150, UR10, -R57.reuse ;  /* 0x0000000a96967c23 */ /* 0x100fe20008010839 */
[----:B------:R-:W-:Y:S01]  /*11270*/  FFMA.FTZ R137, R152, UR10, -R57 ;  /* 0x0000000a98897c23 */ /* 0x000fe20008010839 */
[----:B------:R-:W3:Y:S01]  /*11280*/  MUFU.EX2 R36, R36 ;  /* 0x0000002400247308 */ /* 0x000ee20000000800 */
[C---:B-1----:R-:W-:Y:S01]  /*11290*/  HMMA.16816.F32.BF16 R72, R108.reuse, R76, RZ ;  /* 0x0000004c6c48723c */ /* 0x042fe200000418ff */
[--C-:B------:R-:W-:Y:S01]  /*112a0*/  FFMA.FTZ R178, R178, UR10, -R123.reuse ;  /* 0x0000000ab2b27c23 */ /* 0x100fe2000801087b */
[--C-:B------:R-:W-:Y:S01]  /*112b0*/  FFMA.FTZ R176, R176, UR10, -R123.reuse ;  /* 0x0000000ab0b07c23 */ /* 0x100fe2000801087b */
[----:B------:R-:W-:Y:S01]  /*112c0*/  MUFU.EX2 R35, R35 ;  /* 0x0000002300237308 */ /* 0x000fe20000000800 */
[--C-:B------:R-:W-:Y:S01]  /*112d0*/  FFMA.FTZ R141, R144, UR10, -R123.reuse ;  /* 0x0000000a908d7c23 */ /* 0x100fe2000801087b */
[----:B------:R-:W-:Y:S01]  /*112e0*/  FFMA.FTZ R143, R146, UR10, -R123 ;  /* 0x0000000a928f7c23 */ /* 0x000fe2000801087b */
[--C-:B------:R-:W-:Y:S01]  /*112f0*/  FFMA.FTZ R147, R136, UR10, -R57.reuse ;  /* 0x0000000a88937c23 */ /* 0x100fe20008010839 */
[----:B------:R-:W1:Y:S01]  /*11300*/  MUFU.EX2 R32, R32 ;  /* 0x0000002000207308 */ /* 0x000e620000000800 */
[C---:B------:R-:W-:Y:S01]  /*11310*/  HMMA.16816.F32.BF16 R76, R108.reuse, R78, RZ ;  /* 0x0000004e6c4c723c */ /* 0x040fe200000418ff */
[--C-:B------:R-:W-:Y:S01]  /*11320*/  FFMA.FTZ R145, R134, UR10, -R57.reuse ;  /* 0x0000000a86917c23 */ /* 0x100fe20008010839 */
[--C-:B------:R-:W-:Y:S01]  /*11330*/  FFMA.FTZ R132, R132, UR10, -R57.reuse ;  /* 0x0000000a84847c23 */ /* 0x100fe20008010839 */
[----:B------:R-:W-:Y:S01]  /*11340*/  MUFU.EX2 R33, R33 ;  /* 0x0000002100217308 */ /* 0x000fe20000000800 */
[----:B------:R-:W-:Y:S01]  /*11350*/  FFMA.FTZ R138, R138, UR10, -R57 ;  /* 0x0000000a8a8a7c23 */ /* 0x000fe20008010839 */
[----:B------:R-:W-:Y:S01]  /*11360*/  FFMA.FTZ R65, R65, UR10, -R123 ;  /* 0x0000000a41417c23 */ /* 0x000fe2000801087b */
[--C-:B------:R-:W-:Y:S01]  /*11370*/  FFMA.FTZ R54, R54, UR10, -R57.reuse ;  /* 0x0000000a36367c23 */ /* 0x100fe20008010839 */
[----:B------:R-:W4:Y:S01]  /*11380*/  MUFU.EX2 R30, R30 ;  /* 0x0000001e001e7308 */ /* 0x000f220000000800 */
[C---:B------:R-:W-:Y:S01]  /*11390*/  HMMA.16816.F32.BF16 R112, R108.reuse, R68, RZ ;  /* 0x000000446c70723c */ /* 0x040fe200000418ff */
[----:B------:R-:W-:Y:S01]  /*113a0*/  FFMA.FTZ R55, R55, UR10, -R57 ;  /* 0x0000000a37377c23 */ /* 0x000fe20008010839 */
[----:B------:R-:W-:Y:S01]  /*113b0*/  FFMA.FTZ R121, R121, UR10, -R123 ;  /* 0x0000000a79797c23 */ /* 0x000fe2000801087b */
[----:B------:R-:W-:Y:S01]  /*113c0*/  MUFU.EX2 R29, R29 ;  /* 0x0000001d001d7308 */ /* 0x000fe20000000800 */
[----:B------:R-:W-:Y:S01]  /*113d0*/  FADD.FTZ R58, R61, R58 ;  /* 0x0000003a3d3a7221 */ /* 0x000fe20000010000 */
[----:B------:R-:W-:Y:S01]  /*113e0*/  FADD.FTZ R44, R49, R44 ;  /* 0x0000002c312c7221 */ /* 0x000fe20000010000 */
[--C-:B------:R-:W-:Y:S01]  /*113f0*/  FFMA.FTZ R48, R48, UR10, -R57.reuse ;  /* 0x0000000a30307c23 */ /* 0x100fe20008010839 */
[----:B------:R-:W4:Y:S01]  /*11400*/  MUFU.EX2 R6, R194 ;  /* 0x000000c200067308 */ /* 0x000f220000000800 */
[----:B------:R-:W-:Y:S01]  /*11410*/  HMMA.16816.F32.BF16 R80, R108, R84, RZ ;  /* 0x000000546c50723c */ /* 0x000fe200000418ff */
[----:B------:R-:W-:Y:S01]  /*11420*/  FADD.FTZ R47, R47, R58 ;  /* 0x0000003a2f2f7221 */ /* 0x000fe20000010000 */
[----:B------:R-:W-:Y:S01]  /*11430*/  FADD.FTZ R43, R43, R44 ;  /* 0x0000002c2b2b7221 */ /* 0x000fe20000010000 */
[----:B------:R-:W-:Y:S01]  /*11440*/  MUFU.EX2 R31, R31 ;  /* 0x0000001f001f7308 */ /* 0x000fe20000000800 */
[----:B------:R-:W-:-:S02]  /*11450*/  FFMA.FTZ R46, R46, UR10, -R57 ;  /* 0x0000000a2e2e7c23 */ /* 0x000fc40008010839 */
[----:B------:R-:W-:Y:S01]  /*11460*/  FADD.FTZ R40, R40, R43 ;  /* 0x0000002b28287221 */ /* 0x000fe20000010000 */
[----:B------:R-:W4:Y:S01]  /*11470*/  MUFU.EX2 R28, R190 ;  /* 0x000000be001c7308 */ /* 0x000f220000000800 */
[C---:B------:R-:W-:Y:S03]  /*11480*/  HMMA.16816.F32.BF16 R88, R108.reuse, R92, RZ ;  /* 0x0000005c6c58723c */ /* 0x040fe600000418ff */
[----:B------:R-:W-:Y:S04]  /*11490*/  MUFU.EX2 R7, R7 ;  /* 0x0000000700077308 */ /* 0x000fe80000000800 */
        /* <DEDUP_REMOVED lines=16> */
[----:B--2---:R-:W-:Y:S01]  /*115a0*/  HMMA.16816.F32.BF16 R104, R108, R8, RZ ;  /* 0x000000086c68723c */ /* 0x004fe200000418ff */
[----:B-----5:R-:W-:-:S02]  /*115b0*/  F2FP.BF16.F32.PACK_AB R8, R38, R41 ;  /* 0x000000292608723e */ /* 0x020fc400000010ff */
[----:B---3--:R-:W-:Y:S01]  /*115c0*/  F2FP.BF16.F32.PACK_AB R9, R36, R39 ;  /* 0x000000272409723e */ /* 0x008fe200000010ff */
[----:B------:R-:W-:Y:S04]  /*115d0*/  MUFU.EX2 R133, R133 ;  /* 0x0000008500857308 */ /* 0x000fe80000000800 */
[----:B------:R-:W-:Y:S01]  /*115e0*/  HMMA.16816.F32.BF16 R108, R108, R10, RZ ;  /* 0x0000000a6c6c723c */ /* 0x000fe200000418ff */
[----:B------:R-:W-:Y:S01]  /*115f0*/  F2FP.BF16.F32.PACK_AB R10, R34, R37 ;  /* 0x00000025220a723e */ /* 0x000fe200000010ff */
[----:B------:R-:W2:Y:S01]  /*11600*/  MUFU.EX2 R154, R176 ;  /* 0x000000b0009a7308 */ /* 0x000ea20000000800 */
[----:B-1----:R-:W-:-:S03]  /*11610*/  F2FP.BF16.F32.PACK_AB R11, R32, R35 ;  /* 0x00000023200b723e */ /* 0x002fc600000010ff */
[----:B------:R-:W-:Y:S04]  /*11620*/  MUFU.EX2 R139, R139 ;  /* 0x0000008b008b7308 */ /* 0x000fe80000000800 */
[C---:B------:R-:W-:Y:S01]  /*11630*/  HMMA.16816.F32.BF16 R72, R8.reuse, R12, R72 ;  /* 0x0000000c0848723c */ /* 0x040fe20000041848 */
[----:B------:R-:W1:Y:S04]  /*11640*/  MUFU.EX2 R156, R156 ;  /* 0x0000009c009c7308 */ /* 0x000e680000000800 */
[----:B------:R-:W-:Y:S03]  /*11650*/  MUFU.EX2 R150, R150 ;  /* 0x0000009600967308 */ /* 0x000fe60000000800 */
[C---:B------:R-:W-:Y:S01]  /*11660*/  HMMA.16816.F32.BF16 R76, R8.reuse, R14, R76 ;  /* 0x0000000e084c723c */ /* 0x040fe2000004184c */
[----:B------:R-:W3:Y:S01]  /*11670*/  LDSM.16.MT88.4 R12, [R160+0xd400] ;  /* 0x00d40000a00c783b */ /* 0x000ee20000004200 */
[----:B------:R-:W5:Y:S04]  /*11680*/  MUFU.EX2 R137, R137 ;  /* 0x0000008900897308 */ /* 0x000f680000000800 */
[----:B------:R-:W-:Y:S02]  /*11690*/  MUFU.EX2 R141, R141 ;  /* 0x0000008d008d7308 */ /* 0x000fe40000000800 */
[C---:B------:R-:W-:Y:S02]  /*116a0*/  HMMA.16816.F32.BF16 R112, R8.reuse, R16, R112 ;  /* 0x000000100870723c */ /* 0x040fe40000041870 */
[----:B------:R-:W-:Y:S04]  /*116b0*/  MUFU.EX2 R143, R143 ;  /* 0x0000008f008f7308 */ /* 0x000fe80000000800 */
[----:B------:R-:W-:Y:S02]  /*116c0*/  MUFU.EX2 R136, R138 ;  /* 0x0000008a00887308 */ /* 0x000fe40000000800 */
[C---:B------:R-:W-:Y:S01]  /*116d0*/  HMMA.16816.F32.BF16 R68, R8.reuse, R18, R68 ;  /* 0x000000120844723c */ /* 0x040fe20000041844 */
[----:B------:R-:W4:Y:S01]  /*116e0*/  LDSM.16.MT88.4 R16, [R161+0xd400] ;  /* 0x00d40000a110783b */ /* 0x000f220000004200 */
        /* <DEDUP_REMOVED lines=9> */
[C---:B------:R-:W-:Y:S02]  /*11780*/  HMMA.16816.F32.BF16 R88, R8.reuse, R20, R88 ;  /* 0x000000140858723c */ /* 0x040fe40000041858 */
[----:B------:R-:W-:Y:S06]  /*11790*/  MUFU.EX2 R48, R48 ;  /* 0x0000003000307308 */ /* 0x000fec0000000800 */
[C---:B---3--:R-:W-:Y:S08]  /*117a0*/  HMMA.16816.F32.BF16 R104, R8.reuse, R12, R104 ;  /* 0x0000000c0868723c */ /* 0x048ff00000041868 */
[C---:B------:R-:W-:Y:S01]  /*117b0*/  HMMA.16816.F32.BF16 R108, R8.reuse, R14, R108 ;  /* 0x0000000e086c723c */ /* 0x040fe2000004186c */
[----:B------:R-:W3:Y:S07]  /*117c0*/  LDSM.16.MT88.4 R12, [R160+0x9800] ;  /* 0x00980000a00c783b */ /* 0x000eee0000004200 */
[C---:B----4-:R-:W-:Y:S08]  /*117d0*/  HMMA.16816.F32.BF16 R96, R8.reuse, R16, R96 ;  /* 0x000000100860723c */ /* 0x050ff00000041860 */
[C---:B------:R-:W-:Y:S01]  /*117e0*/  HMMA.16816.F32.BF16 R100, R8.reuse, R18, R100 ;  /* 0x000000120864723c */ /* 0x040fe20000041864 */
[----:B------:R-:W4:Y:S07]  /*117f0*/  LDSM.16.MT88.4 R16, [R161+0x9800] ;  /* 0x00980000a110783b */ /* 0x000f2e0000004200 */
[----:B------:R-:W-:Y:S01]  /*11800*/  HMMA.16816.F32.BF16 R92, R8, R22, R92 ;  /* 0x00000016085c723c */ /* 0x000fe2000004185c */
[----:B------:R-:W-:Y:S01]  /*11810*/  F2FP.BF16.F32.PACK_AB R8, R30, R33 ;  /* 0x000000211e08723e */ /* 0x000fe200000010ff */
[----:B------:R-:W1:Y:S01]  /*11820*/  LDSM.16.MT88.4 R20, [R160+0xb800] ;  /* 0x00b80000a014783b */ /* 0x000e620000004200 */
[----:B------:R-:W-:-:S02]  /*11830*/  F2FP.BF16.F32.PACK_AB R10, R6, R29 ;  /* 0x0000001d060a723e */ /* 0x000fc400000010ff */
[----:B------:R-:W-:Y:S02]  /*11840*/  F2FP.BF16.F32.PACK_AB R9, R28, R31 ;  /* 0x0000001f1c09723e */ /* 0x000fe400000010ff */
[----:B------:R-:W-:-:S07]  /*11850*/  F2FP.BF16.F32.PACK_AB R11, R4, R7 ;  /* 0x00000007040b723e */ /* 0x000fce00000010ff */
[C---:B--2---:R-:W-:Y:S08]  /*11860*/  HMMA.16816.F32.BF16 R80, R8.reuse, R24, R80 ;  /* 0x000000180850723c */ /* 0x044ff00000041850 */
[C---:B---3--:R-:W-:Y:S08]  /*11870*/  HMMA.16816.F32.BF16 R72, R8.reuse, R12, R72 ;  /* 0x0000000c0848723c */ /* 0x048ff00000041848 */
[C---:B------:R-:W-:Y:S01]  /*11880*/  HMMA.16816.F32.BF16 R76, R8.reuse, R14, R76 ;  /* 0x0000000e084c723c */ /* 0x040fe2000004184c */
[----:B------:R-:W2:Y:S07]  /*11890*/  LDSM.16.MT88.4 R12, [R160+0xd800] ;  /* 0x00d80000a00c783b */ /* 0x000eae0000004200 */
[C---:B----4-:R-:W-:Y:S08]  /*118a0*/  HMMA.16816.F32.BF16 R112, R8.reuse, R16, R112 ;  /* 0x000000100870723c */ /* 0x050ff00000041870 */
[C---:B------:R-:W-:Y:S01]  /*118b0*/  HMMA.16816.F32.BF16 R68, R8.reuse, R18, R68 ;  /* 0x000000120844723c */ /* 0x040fe20000041844 */
[----:B------:R-:W3:Y:S07]  /*118c0*/  LDSM.16.MT88.4 R16, [R161+0xd800] ;  /* 0x00d80000a110783b */ /* 0x000eee0000004200 */
[C---:B------:R-:W-:Y:S01]  /*118d0*/  HMMA.16816.F32.BF16 R84, R8.reuse, R26, R84 ;  /* 0x0000001a0854723c */ /* 0x040fe20000041854 */
[----:B------:R-:W4:Y:S07]  /*118e0*/  LDSM.16.MT88.4 R24, [R161+0xbc00] ;  /* 0x00bc0000a118783b */ /* 0x000f2e0000004200 */
[C---:B-1----:R-:W-:Y:S08]  /*118f0*/  HMMA.16816.F32.BF16 R88, R8.reuse, R20, R88 ;  /* 0x000000140858723c */ /* 0x042ff00000041858 */
[C---:B------:R-:W-:Y:S01]  /*11900*/  HMMA.16816.F32.BF16 R92, R8.reuse, R22, R92 ;  /* 0x00000016085c723c */ /* 0x040fe2000004185c */
[----:B------:R-:W-:Y:S07]  /*11910*/  LDSM.16.MT88.4 R20, [R160+0xbc00] ;  /* 0x00bc0000a014783b */ /* 0x000fee0000004200 */
[C---:B--2---:R-:W-:Y:S08]  /*11920*/  HMMA.16816.F32.BF16 R104, R8.reuse, R12, R104 ;  /* 0x0000000c0868723c */ /* 0x044ff00000041868 */
[C---:B------:R-:W-:Y:S01]  /*11930*/  HMMA.16816.F32.BF16 R108, R8.reuse, R14, R108 ;  /* 0x0000000e086c723c */ /* 0x040fe2000004186c */
[----:B------:R-:W1:Y:S07]  /*11940*/  LDSM.16.MT88.4 R12, [R160+0x9c00] ;  /* 0x009c0000a00c783b */ /* 0x000e6e0000004200 */
[C---:B---3--:R-:W-:Y:S08]  /*11950*/  HMMA.16816.F32.BF16 R96, R8.reuse, R16, R96 ;  /* 0x000000100860723c */ /* 0x048ff00000041860 */
[----:B------:R-:W-:Y:S01]  /*11960*/  HMMA.16816.F32.BF16 R100, R8, R18, R100 ;  /* 0x000000120864723c */ /* 0x000fe20000041864 */
[----:B------:R-:W2:Y:S01]  /*11970*/  LDSM.16.MT88.4 R16, [R161+0x9c00] ;  /* 0x009c0000a110783b */ /* 0x000ea20000004200 */
[----:B------:R-:W-:-:S02]  /*11980*/  F2FP.BF16.F32.PACK_AB R8, R125, R126 ;  /* 0x0000007e7d08723e */ /* 0x000fc400000010ff */
[----:B------:R-:W-:Y:S02]  /*11990*/  F2FP.BF16.F32.PACK_AB R10, R129, R124 ;  /* 0x0000007c810a723e */ /* 0x000fe400000010ff */
[----:B------:R-:W-:Y:S02]  /*119a0*/  F2FP.BF16.F32.PACK_AB R9, R130, R131 ;  /* 0x000000838209723e */ /* 0x000fe400000010ff */
[----:B------:R-:W-:-:S07]  /*119b0*/  F2FP.BF16.F32.PACK_AB R11, R127, R128 ;  /* 0x000000807f0b723e */ /* 0x000fce00000010ff */
[C---:B----4-:R-:W-:Y:S08]  /*119c0*/  HMMA.16816.F32.BF16 R80, R8.reuse, R24, R80 ;  /* 0x000000180850723c */ /* 0x050ff00000041850 */
[C---:B------:R-:W-:Y:S01]  /*119d0*/  HMMA.16816.F32.BF16 R84, R8.reuse, R26, R84 ;  /* 0x0000001a0854723c */ /* 0x040fe20000041854 */
[----:B------:R-:W-:Y:S07]  /*119e0*/  LDSM.16.MT88.4 R24, [R161+0xc000] ;  /* 0x00c00000a118783b */ /* 0x000fee0000004200 */
        /* <DEDUP_REMOVED lines=18> */
[----:B-----5:R-:W-:-:S07]  /*11b10*/  F2FP.BF16.F32.PACK_AB R11, R137, R150 ;  /* 0x00000096890b723e */ /* 0x020fce00000010ff */
[----:B---3--:R-:W-:Y:S01]  /*11b20*/  HMMA.16816.F32.BF16 R88, R8, R20, R88 ;  /* 0x000000140858723c */ /* 0x008fe20000041858 */
[--C-:B------:R-:W-:Y:S01]  /*11b30*/  FFMA.FTZ R20, R140, UR10, -R123.reuse ;  /* 0x0000000a8c147c23 */ /* 0x100fe2000801087b */
[----:B------:R-:W-:-:S03]  /*11b40*/  FFMA.FTZ R140, R142, UR10, -R123 ;  /* 0x0000000a8e8c7c23 */ /* 0x000fc6000801087b */
[----:B------:R3:W4:Y:S03]  /*11b50*/  MUFU.EX2 R142, R20 ;  /* 0x00000014008e7308 */ /* 0x0007260000000800 */
[C---:B------:R-:W-:Y:S01]  /*11b60*/  HMMA.16816.F32.BF16 R80, R8.reuse, R24, R80 ;  /* 0x000000180850723c */ /* 0x040fe20000041850 */
[----:B------:R-:W5:Y:S07]  /*11b70*/  MUFU.EX2 R140, R140 ;  /* 0x0000008c008c7308 */ /* 0x000f6e0000000800 */
[C---:B-1----:R-:W-:Y:S08]  /*11b80*/  HMMA.16816.F32.BF16 R72, R8.reuse, R12, R72 ;  /* 0x0000000c0848723c */ /* 0x042ff00000041848 */
[C---:B------:R-:W-:Y:S01]  /*11b90*/  HMMA.16816.F32.BF16 R76, R8.reuse, R14, R76 ;  /* 0x0000000e084c723c */ /* 0x040fe2000004184c */
[----:B------:R-:W1:Y:S07]  /*11ba0*/  LDSM.16.MT88.4 R12, [R160+0xe000] ;  /* 0x00e00000a00c783b */ /* 0x000e6e0000004200 */
[C---:B--2---:R-:W-:Y:S08]  /*11bb0*/  HMMA.16816.F32.BF16 R112, R8.reuse, R16, R112 ;  /* 0x000000100870723c */ /* 0x044ff00000041870 */
[C---:B------:R-:W-:Y:S01]  /*11bc0*/  HMMA.16816.F32.BF16 R68, R8.reuse, R18, R68 ;  /* 0x000000120844723c */ /* 0x040fe20000041844 */
[----:B------:R-:W2:Y:S07]  /*11bd0*/  LDSM.16.MT88.4 R16, [R161+0xe000] ;  /* 0x00e00000a110783b */ /* 0x000eae0000004200 */
[C---:B------:R-:W-:Y:S01]  /*11be0*/  HMMA.16816.F32.BF16 R84, R8.reuse, R26, R84 ;  /* 0x0000001a0854723c */ /* 0x040fe20000041854 */
[----:B------:R-:W-:Y:S07]  /*11bf0*/  LDSM.16.MT88.4 R24, [R161+0xc400] ;  /* 0x00c40000a118783b */ /* 0x000fee0000004200 */
[C---:B------:R-:W-:Y:S01]  /*11c00*/  HMMA.16816.F32.BF16 R92, R8.reuse, R22, R92 ;  /* 0x00000016085c723c */ /* 0x040fe2000004185c */
[----:B---3--:R-:W3:Y:S07]  /*11c10*/  LDSM.16.MT88.4 R20, [R160+0xc400] ;  /* 0x00c40000a014783b */ /* 0x008eee0000004200 */
[C---:B-1----:R-:W-:Y:S08]  /*11c20*/  HMMA.16816.F32.BF16 R104, R8.reuse, R12, R104 ;  /* 0x0000000c0868723c */ /* 0x042ff00000041868 */
[C---:B------:R-:W-:Y:S01]  /*11c30*/  HMMA.16816.F32.BF16 R108, R8.reuse, R14, R108 ;  /* 0x0000000e086c723c */ /* 0x040fe2000004186c */
[----:B------:R-:W1:Y:S07]  /*11c40*/  LDSM.16.MT88.4 R12, [R160+0xa400] ;  /* 0x00a40000a00c783b */ /* 0x000e6e0000004200 */
[C---:B--2---:R-:W-:Y:S08]  /*11c50*/  HMMA.16816.F32.BF16 R96, R8.reuse, R16, R96 ;  /* 0x000000100860723c */ /* 0x044ff00000041860 */
[----:B------:R-:W-:Y:S01]  /*11c60*/  HMMA.16816.F32.BF16 R100, R8, R18, R100 ;  /* 0x000000120864723c */ /* 0x000fe20000041864 */
[----:B------:R-:W2:Y:S01]  /*11c70*/  LDSM.16.MT88.4 R16, [R161+0xa400] ;  /* 0x00a40000a110783b */ /* 0x000ea20000004200 */
[----:B----4-:R-:W-:-:S02]  /*11c80*/  F2FP.BF16.F32.PACK_AB R8, R142, R141 ;  /* 0x0000008d8e08723e */ /* 0x010fc400000010ff */
[----:B-----5:R-:W-:Y:S02]  /*11c90*/  F2FP.BF16.F32.PACK_AB R10, R143, R140 ;  /* 0x0000008c8f0a723e */ /* 0x020fe400000010ff */
[----:B------:R-:W-:Y:S02]  /*11ca0*/  F2FP.BF16.F32.PACK_AB R9, R147, R136 ;  /* 0x000000889309723e */ /* 0x000fe400000010ff */
[----:B------:R-:W-:-:S07]  /*11cb0*/  F2FP.BF16.F32.PACK_AB R11, R132, R145 ;  /* 0x00000091840b723e */ /* 0x000fce00000010ff */
[C---:B---3--:R-:W-:Y:S01]  /*11cc0*/  HMMA.16816.F32.BF16 R88, R8.reuse, R20, R88 ;  /* 0x000000140858723c */ /* 0x048fe20000041858 */
[--C-:B------:R-:W-:Y:S01]  /*11cd0*/  FFMA.FTZ R21, R67, UR10, -R123.reuse ;  /* 0x0000000a43157c23 */ /* 0x100fe2000801087b */
[--C-:B------:R-:W-:Y:S01]  /*11ce0*/  FFMA.FTZ R20, R66, UR10, -R123.reuse ;  /* 0x0000000a42147c23 */ /* 0x100fe2000801087b */
[--C-:B------:R-:W-:Y:S01]  /*11cf0*/  FFMA.FTZ R67, R64, UR10, -R123.reuse ;  /* 0x0000000a40437c23 */ /* 0x100fe2000801087b */
[--C-:B------:R-:W-:Y:S01]  /*11d00*/  FFMA.FTZ R64, R63, UR10, -R123.reuse ;  /* 0x0000000a3f407c23 */ /* 0x100fe2000801087b */
[--C-:B------:R-:W-:Y:S01]  /*11d10*/  FFMA.FTZ R66, R62, UR10, -R123.reuse ;  /* 0x0000000a3e427c23 */ /* 0x100fe2000801087b */
[----:B------:R-:W-:Y:S01]  /*11d20*/  FFMA.FTZ R123, R60, UR10, -R123 ;  /* 0x0000000a3c7b7c23 */ /* 0x000fe2000801087b */
[----:B------:R-:W-:Y:S01]  /*11d30*/  MUFU.EX2 R63, R121 ;  /* 0x00000079003f7308 */ /* 0x000fe20000000800 */
[C---:B------:R-:W-:Y:S03]  /*11d40*/  HMMA.16816.F32.BF16 R80, R8.reuse, R24, R80 ;  /* 0x000000180850723c */ /* 0x040fe60000041850 */
[----:B------:R-:W3:Y:S04]  /*11d50*/  MUFU.EX2 R62, R21 ;  /* 0x00000015003e7308 */ /* 0x000ee80000000800 */
[----:B------:R4:W5:Y:S01]  /*11d60*/  MUFU.EX2 R60, R20 ;  /* 0x00000014003c7308 */ /* 0x0009620000000800 */
[C---:B-1----:R-:W-:Y:S03]  /*11d70*/  HMMA.16816.F32.BF16 R72, R8.reuse, R12, R72 ;  /* 0x0000000c0848723c */ /* 0x042fe60000041848 */
[----:B------:R-:W-:Y:S04]  /*11d80*/  MUFU.EX2 R67, R67 ;  /* 0x0000004300437308 */ /* 0x000fe80000000800 */
[----:B------:R-:W-:Y:S01]  /*11d90*/  MUFU.EX2 R64, R64 ;  /* 0x0000004000407308 */ /* 0x000fe20000000800 */
[C---:B------:R-:W-:Y:S01]  /*11da0*/  HMMA.16816.F32.BF16 R76, R8.reuse, R14, R76 ;  /* 0x0000000e084c723c */ /* 0x040fe2000004184c */
[----:B------:R-:W1:Y:S02]  /*11db0*/  LDSM.16.MT88.4 R12, [R161+0xe400] ;  /* 0x00e40000a10c783b */ /* 0x000e640000004200 */
[----:B------:R-:W-:Y:S04]  /*11dc0*/  MUFU.EX2 R66, R66 ;  /* 0x0000004200427308 */ /* 0x000fe80000000800 */
[----:B------:R-:W-:Y:S01]  /*11dd0*/  MUFU.EX2 R123, R123 ;  /* 0x0000007b007b7308 */ /* 0x000fe20000000800 */
[C---:B--2---:R-:W-:Y:S08]  /*11de0*/  HMMA.16816.F32.BF16 R112, R8.reuse, R16, R112 ;  /* 0x000000100870723c */ /* 0x044ff00000041870 */
[C---:B------:R-:W-:Y:S01]  /*11df0*/  HMMA.16816.F32.BF16 R68, R8.reuse, R18, R68 ;  /* 0x000000120844723c */ /* 0x040fe20000041844 */
[----:B------:R-:W2:Y:S07]  /*11e00*/  LDSM.16.MT88.4 R16, [R160+0xe400] ;  /* 0x00e40000a010783b */ /* 0x000eae0000004200 */
[C---:B------:R-:W-:Y:S01]  /*11e10*/  HMMA.16816.F32.BF16 R84, R8.reuse, R26, R84 ;  /* 0x0000001a0854723c */ /* 0x040fe20000041854 */
[----:B------:R-:W5:Y:S07]  /*11e20*/  LDSM.16.MT88.4 R24, [R160+0xa800] ;  /* 0x00a80000a018783b */ /* 0x000f6e0000004200 */
[C---:B------:R-:W-:Y:S01]  /*11e30*/  HMMA.16816.F32.BF16 R92, R8.reuse, R22, R92 ;  /* 0x00000016085c723c */ /* 0x040fe2000004185c */
[----:B----4-:R-:W-:Y:S07]  /*11e40*/  LDSM.16.MT88.4 R20, [R161+0xc800] ;  /* 0x00c80000a114783b */ /* 0x010fee0000004200 */
[C---:B-1----:R-:W-:Y:S08]  /*11e50*/  HMMA.16816.F32.BF16 R96, R8.reuse, R12, R96 ;  /* 0x0000000c0860723c */ /* 0x042ff00000041860 */
[C---:B------:R-:W-:Y:S01]  /*11e60*/  HMMA.16816.F32.BF16 R100, R8.reuse, R14, R100 ;  /* 0x0000000e0864723c */ /* 0x040fe20000041864 */
[----:B------:R-:W1:Y:S07]  /*11e70*/  LDSM.16.MT88.4 R12, [R161+0xa800] ;  /* 0x00a80000a10c783b */ /* 0x000e6e0000004200 */
[C---:B--2---:R-:W-:Y:S01]  /*11e80*/  HMMA.16816.F32.BF16 R104, R8.reuse, R16, R104 ;  /* 0x000000100868723c */ /* 0x044fe20000041868 */
[--C-:B------:R-:W-:Y:S01]  /*11e90*/  FFMA.FTZ R17, R52, UR10, -R57.reuse ;  /* 0x0000000a34117c23 */ /* 0x100fe20008010839 */
[--C-:B------:R-:W-:Y:S01]  /*11ea0*/  FFMA.FTZ R16, R53, UR10, -R57.reuse ;  /* 0x0000000a35107c23 */ /* 0x100fe20008010839 */
[--C-:B------:R-:W-:Y:S01]  /*11eb0*/  FFMA.FTZ R53, R50, UR10, -R57.reuse ;  /* 0x0000000a32357c23 */ /* 0x100fe20008010839 */
[----:B------:R-:W-:Y:S01]  /*11ec0*/  FFMA.FTZ R52, R51, UR10, -R57 ;  /* 0x0000000a33347c23 */ /* 0x000fe20008010839 */
[----:B------:R-:W-:Y:S03]  /*11ed0*/  MUFU.EX2 R50, R17 ;  /* 0x0000001100327308 */ /* 0x000fe60000000800 */
[----:B------:R-:W-:Y:S01]  /*11ee0*/  HMMA.16816.F32.BF16 R108, R8, R18, R108 ;  /* 0x00000012086c723c */ /* 0x000fe2000004186c */
[----:B------:R2:W4:Y:S01]  /*11ef0*/  MUFU.EX2 R51, R16 ;  /* 0x0000001000337308 */ /* 0x0005220000000800 */
[----:B---3--:R-:W-:-:S02]  /*11f00*/  F2FP.BF16.F32.PACK_AB R8, R62, R63 ;  /* 0x0000003f3e08723e */ /* 0x008fc400000010ff */
[----:B-----5:R-:W-:Y:S01]  /*11f10*/  F2FP.BF16.F32.PACK_AB R10, R65, R60 ;  /* 0x0000003c410a723e */ /* 0x020fe200000010ff */
[----:B------:R-:W-:Y:S01]  /*11f20*/  MUFU.EX2 R43, R52 ;  /* 0x00000034002b7308 */ /* 0x000fe20000000800 */
[----:B------:R-:W-:Y:S01]  /*11f30*/  F2FP.BF16.F32.PACK_AB R9, R55, R54 ;  /* 0x000000363709723e */ /* 0x000fe200000010ff */
[----:B--2---:R-:W2:Y:S01]  /*11f40*/  LDSM.16.MT88.4 R16, [R160+0xc800] ;  /* 0x00c80000a010783b */ /* 0x004ea20000004200 */
[----:B----4-:R-:W-:-:S07]  /*11f50*/  F2FP.BF16.F32.PACK_AB R11, R51, R50 ;  /* 0x00000032330b723e */ /* 0x010fce00000010ff */
[C---:B------:R-:W-:Y:S08]  /*11f60*/  HMMA.16816.F32.BF16 R72, R8.reuse, R24, R72 ;  /* 0x000000180848723c */ /* 0x040ff00000041848 */
[C---:B-1----:R-:W-:Y:S08]  /*11f70*/  HMMA.16816.F32.BF16 R112, R8.reuse, R12, R112 ;  /* 0x0000000c0870723c */ /* 0x042ff00000041870 */
[C---:B------:R-:W-:Y:S01]  /*11f80*/  HMMA.16816.F32.BF16 R68, R8.reuse, R14, R68 ;  /* 0x0000000e0844723c */ /* 0x040fe20000041844 */
[----:B------:R-:W1:Y:S07]  /*11f90*/  LDSM.16.MT88.4 R12, [R161+0xe800] ;  /* 0x00e80000a10c783b */ /* 0x000e6e0000004200 */
        /* <DEDUP_REMOVED lines=8> */
[C---:B-1----:R-:W-:Y:S01]  /*12020*/  HMMA.16816.F32.BF16 R96, R8.reuse, R12, R96 ;  /* 0x0000000c0860723c */ /* 0x042fe20000041860 */
[----:B------:R-:W-:Y:S01]  /*12030*/  FADD.FTZ R12, R42, R47 ;  /* 0x0000002f2a0c7221 */ /* 0x000fe20000010000 */
[----:B------:R-:W-:Y:S01]  /*12040*/  FADD.FTZ R13, R39, R40 ;  /* 0x00000028270d7221 */ /* 0x000fe20000010000 */
[----:B------:R-:W1:Y:S02]  /*12050*/  MUFU.EX2 R42, R53 ;  /* 0x00000035002a7308 */ /* 0x000e640000000800 */
[----:B------:R-:W-:Y:S01]  /*12060*/  FADD.FTZ R41, R41, R12 ;  /* 0x0000000c29297221 */ /* 0x000fe20000010000 */
[----:B------:R-:W-:Y:S01]  /*12070*/  FADD.FTZ R36, R36, R13 ;  /* 0x0000000d24247221 */ /* 0x000fe20000010000 */
[----:B------:R-:W5:Y:S01]  /*12080*/  MUFU.EX2 R39, R46 ;  /* 0x0000002e00277308 */ /* 0x000f620000000800 */
[----:B------:R-:W-:Y:S01]  /*12090*/  HMMA.16816.F32.BF16 R100, R8, R14, R100 ;  /* 0x0000000e0864723c */ /* 0x000fe20000041864 */
[----:B------:R-:W-:Y:S01]  /*120a0*/  FADD.FTZ R38, R38, R41 ;  /* 0x0000002926267221 */ /* 0x000fe20000010000 */
[----:B------:R-:W-:Y:S01]  /*120b0*/  FADD.FTZ R35, R35, R36 ;  /* 0x0000002423237221 */ /* 0x000fe20000010000 */
[----:B------:R-:W4:Y:S02]  /*120c0*/  LDSM.16.MT88.4 R12, [R161+0xcc00] ;  /* 0x00cc0000a10c783b */ /* 0x000f240000004200 */
[----:B------:R-:W-:Y:S01]  /*120d0*/  FADD.FTZ R37, R37, R38 ;  /* 0x0000002625257221 */ /* 0x000fe20000010000 */
[----:B------:R-:W-:-:S02]  /*120e0*/  FADD.FTZ R32, R32, R35 ;  /* 0x0000002320207221 */ /* 0x000fc40000010000 */
[----:B---3--:R-:W-:Y:S01]  /*120f0*/  HMMA.16816.F32.BF16 R104, R8, R24, R104 ;  /* 0x000000180868723c */ /* 0x008fe20000041868 */
[----:B------:R-:W-:Y:S01]  /*12100*/  FADD.FTZ R34, R34, R37 ;  /* 0x0000002522227221 */ /* 0x000fe20000010000 */
[----:B------:R-:W-:-:S03]  /*12110*/  FADD.FTZ R31, R31, R32 ;  /* 0x000000201f1f7221 */ /* 0x000fc60000010000 */
[----:B------:R-:W-:Y:S01]  /*12120*/  FADD.FTZ R33, R33, R34 ;  /* 0x0000002221217221 */ /* 0x000fe20000010000 */
[----:B------:R-:W-:Y:S02]  /*12130*/  FADD.FTZ R28, R28, R31 ;  /* 0x0000001f1c1c7221 */ /* 0x000fe40000010000 */
[----:B------:R-:W-:Y:S01]  /*12140*/  HMMA.16816.F32.BF16 R108, R8, R26, R108 ;  /* 0x0000001a086c723c */ /* 0x000fe2000004186c */
[----:B------:R-:W-:Y:S01]  /*12150*/  F2FP.BF16.F32.PACK_AB R8, R64, R67 ;  /* 0x000000434008723e */ /* 0x000fe200000010ff */
[----:B------:R-:W-:Y:S01]  /*12160*/  FADD.FTZ R30, R30, R33 ;  /* 0x000000211e1e7221 */ /* 0x000fe20000010000 */
[----:B------:R-:W-:Y:S02]  /*12170*/  F2FP.BF16.F32.PACK_AB R10, R123, R66 ;  /* 0x000000427b0a723e */ /* 0x000fe400000010ff */
[----:B-1----:R-:W-:Y:S01]  /*12180*/  F2FP.BF16.F32.PACK_AB R9, R43, R42 ;  /* 0x0000002a2b09723e */ /* 0x002fe200000010ff */
[----:B------:R-:W-:Y:S01]  /*12190*/  FADD.FTZ R29, R29, R30 ;  /* 0x0000001e1d1d7221 */ /* 0x000fe20000010000 */
[----:B-----5:R-:W-:-:S07]  /*121a0*/  F2FP.BF16.F32.PACK_AB R11, R39, R48 ;  /* 0x00000030270b723e */ /* 0x020fce00000010ff */
[----:B--2---:R-:W-:Y:S01]  /*121b0*/  HMMA.16816.F32.BF16 R72, R8, R16, R72 ;  /* 0x000000100848723c */ /* 0x004fe20000041848 */
[----:B------:R-:W-:Y:S01]  /*121c0*/  FADD.FTZ R17, R7, R28 ;  /* 0x0000001c07117221 */ /* 0x000fe20000010000 */
[----:B------:R-:W-:-:S03]  /*121d0*/  FADD.FTZ R7, R6, R29 ;  /* 0x0000001d06077221 */ /* 0x000fc60000010000 */
[----:B------:R-:W-:Y:S01]  /*121e0*/  FADD.FTZ R4, R4, R17 ;  /* 0x0000001104047221 */ /* 0x000fe20000010000 */
[----:B------:R-:W-:Y:S02]  /*121f0*/  FADD.FTZ R126, R126, R7 ;  /* 0x000000077e7e7221 */ /* 0x000fe40000010000 */
[----:B----4-:R-:W-:Y:S01]  /*12200*/  HMMA.16816.F32.BF16 R112, R8, R20, R112 ;  /* 0x000000140870723c */ /* 0x010fe20000041870 */
[----:B------:R-:W-:Y:S01]  /*12210*/  FADD.FTZ R7, R131, R4 ;  /* 0x0000000483077221 */ /* 0x000fe20000010000 */
[----:B------:R-:W-:-:S03]  /*12220*/  FADD.FTZ R125, R125, R126 ;  /* 0x0000007e7d7d7221 */ /* 0x000fc60000010000 */
[----:B------:R-:W-:Y:S01]  /*12230*/  FADD.FTZ R7, R130, R7 ;  /* 0x0000000782077221 */ /* 0x000fe20000010000 */
[----:B------:R-:W-:Y:S02]  /*12240*/  FADD.FTZ R124, R124, R125 ;  /* 0x0000007d7c7c7221 */ /* 0x000fe40000010000 */
[C---:B------:R-:W-:Y:S01]  /*12250*/  HMMA.16816.F32.BF16 R68, R8.reuse, R22, R68 ;  /* 0x000000160844723c */ /* 0x040fe20000041844 */
[----:B------:R-:W-:Y:S01]  /*12260*/  FADD.FTZ R4, R128, R7 ;  /* 0x0000000780047221 */ /* 0x000fe20000010000 */
[----:B------:R-:W-:Y:S01]  /*12270*/  FADD.FTZ R129, R129, R124 ;  /* 0x0000007c81817221 */ /* 0x000fe20000010000 */
[----:B------:R-:W1:Y:S02]  /*12280*/  LDSM.16.MT88.4 R20, [R160+0xcc00] ;  /* 0x00cc0000a014783b */ /* 0x000e640000004200 */
[----:B------:R-:W-:Y:S01]  /*12290*/  FADD.FTZ R4, R127, R4 ;  /* 0x000000047f047221 */ /* 0x000fe20000010000 */
[----:B------:R-:W-:Y:S02]  /*122a0*/  FADD.FTZ R148, R148, R129 ;  /* 0x0000008194947221 */ /* 0x000fe40000010000 */
[----:B------:R-:W-:Y:S01]  /*122b0*/  HMMA.16816.F32.BF16 R76, R8, R18, R76 ;  /* 0x00000012084c723c */ /* 0x000fe2000004184c */
[----:B------:R-:W-:Y:S01]  /*122c0*/  FADD.FTZ R7, R139, R4 ;  /* 0x000000048b077221 */ /* 0x000fe20000010000 */
[----:B------:R-:W-:Y:S01]  /*122d0*/  FADD.FTZ R4, R135, R148 ;  /* 0x0000009487047221 */ /* 0x000fe20000010000 */
[----:B------:R-:W2:Y:S02]  /*122e0*/  LDSM.16.MT88.4 R16, [R161+0xec00] ;  /* 0x00ec0000a110783b */ /* 0x000ea40000004200 */
[----:B------:R-:W-:Y:S01]  /*122f0*/  FADD.FTZ R7, R156, R7 ;  /* 0x000000079c077221 */ /* 0x000fe20000010000 */
[----:B------:R-:W-:-:S02]  /*12300*/  FADD.FTZ R133, R133, R4 ;  /* 0x0000000485857221 */ /* 0x000fc40000010000 */
[----:B------:R-:W-:Y:S01]  /*12310*/  HMMA.16816.F32.BF16 R80, R8, R12, R80 ;  /* 0x0000000c0850723c */ /* 0x000fe20000041850 */
[----:B------:R-:W-:Y:S01]  /*12320*/  FADD.FTZ R150, R150, R7 ;  /* 0x0000000796967221 */ /* 0x000fe20000010000 */
[----:B------:R-:W-:-:S03]  /*12330*/  FADD.FTZ R154, R154, R133 ;  /* 0x000000859a9a7221 */ /* 0x000fc60000010000 */
[----:B------:R-:W-:Y:S01]  /*12340*/  FADD.FTZ R137, R137, R150 ;  /* 0x0000009689897221 */ /* 0x000fe20000010000 */
[----:B------:R-:W-:Y:S02]  /*12350*/  FADD.FTZ R7, R141, R154 ;  /* 0x0000009a8d077221 */ /* 0x000fe40000010000 */
[----:B------:R-:W-:Y:S01]  /*12360*/  HMMA.16816.F32.BF16 R84, R8, R14, R84 ;  /* 0x0000000e0854723c */ /* 0x000fe20000041854 */
[----:B------:R-:W-:Y:S01]  /*12370*/  FADD.FTZ R4, R136, R137 ;  /* 0x0000008988047221 */ /* 0x000fe20000010000 */
[----:B------:R-:W3:Y:S01]  /*12380*/  LDSM.16.MT88.4 R12, [R160+0xec00] ;  /* 0x00ec0000a00c783b */ /* 0x000ee20000004200 */
[----:B------:R-:W-:Y:S02]  /*12390*/  FADD.FTZ R7, R142, R7 ;  /* 0x000000078e077221 */ /* 0x000fe40000010000 */
[----:B------:R-:W-:Y:S02]  /*123a0*/  FADD.FTZ R4, R147, R4 ;  /* 0x0000000493047221 */ /* 0x000fe40000010000 */
[----:B------:R-:W-:-:S02]  /*123b0*/  FADD.FTZ R140, R140, R7 ;  /* 0x000000078c8c7221 */ /* 0x000fc40000010000 */
[----:B------:R-:W-:Y:S02]  /*123c0*/  FADD.FTZ R7, R145, R4 ;  /* 0x0000000491077221 */ /* 0x000fe40000010000 */
[----:B------:R-:W-:Y:S02]  /*123d0*/  FADD.FTZ R4, R143, R140 ;  /* 0x0000008c8f047221 */ /* 0x000fe40000010000 */
[----:B------:R-:W-:Y:S02]  /*123e0*/  FADD.FTZ R7, R132, R7 ;  /* 0x0000000784077221 */ /* 0x000fe40000010000 */
[----:B------:R-:W-:Y:S02]  /*123f0*/  FADD.FTZ R63, R63, R4 ;  /* 0x000000043f3f7221 */ /* 0x000fe40000010000 */
[----:B------:R-:W-:Y:S02]  /*12400*/  FADD.FTZ R54, R54, R7 ;  /* 0x0000000736367221 */ /* 0x000fe40000010000 */
[----:B------:R-:W-:Y:S01]  /*12410*/  FADD.FTZ R7, R62, R63 ;  /* 0x0000003f3e077221 */ /* 0x000fe20000010000 */
[----:B-1----:R-:W-:Y:S01]  /*12420*/  HMMA.16816.F32.BF16 R88, R8, R20, R88 ;  /* 0x000000140858723c */ /* 0x002fe20000041858 */
[----:B------:R-:W-:-:S02]  /*12430*/  FADD.FTZ R55, R55, R54 ;  /* 0x0000003637377221 */ /* 0x000fc40000010000 */
[----:B------:R-:W-:Y:S02]  /*12440*/  FADD.FTZ R4, R60, R7 ;  /* 0x000000073c047221 */ /* 0x000fe40000010000 */
[----:B------:R-:W-:Y:S02]  /*12450*/  FADD.FTZ R50, R50, R55 ;  /* 0x0000003732327221 */ /* 0x000fe40000010000 */
[----:B------:R-:W-:Y:S01]  /*12460*/  FADD.FTZ R4, R65, R4 ;  /* 0x0000000441047221 */ /* 0x000fe20000010000 */
[----:B------:R-:W-:Y:S01]  /*12470*/  HMMA.16816.F32.BF16 R92, R8, R22, R92 ;  /* 0x00000016085c723c */ /* 0x000fe2000004185c */
[----:B------:R-:W-:Y:S02]  /*12480*/  FADD.FTZ R51, R51, R50 ;  /* 0x0000003233337221 */ /* 0x000fe40000010000 */
[----:B------:R-:W-:Y:S02]  /*12490*/  FADD.FTZ R67, R67, R4 ;  /* 0x0000000443437221 */ /* 0x000fe40000010000 */
[----:B------:R-:W-:-:S02]  /*124a0*/  FADD.FTZ R42, R42, R51 ;  /* 0x000000332a2a7221 */ /* 0x000fc40000010000 */
[----:B------:R-:W-:Y:S01]  /*124b0*/  FADD.FTZ R67, R64, R67 ;  /* 0x0000004340437221 */ /* 0x000fe20000010000 */
[C---:B--2---:R-:W-:Y:S01]  /*124c0*/  HMMA.16816.F32.BF16 R96, R8.reuse, R16, R96 ;  /* 0x000000100860723c */ /* 0x044fe20000041860 */
[----:B------:R-:W-:Y:S02]  /*124d0*/  FADD.FTZ R43, R43, R42 ;  /* 0x0000002a2b2b7221 */ /* 0x000fe40000010000 */
[----:B------:R-:W-:Y:S02]  /*124e0*/  FADD.FTZ R66, R66, R67 ;  /* 0x0000004342427221 */ /* 0x000fe40000010000 */
[----:B------:R-:W-:Y:S02]  /*124f0*/  FADD.FTZ R48, R48, R43 ;  /* 0x0000002b30307221 */ /* 0x000fe40000010000 */
[----:B------:R-:W-:Y:S01]  /*12500*/  FADD.FTZ R179, R123, R66 ;  /* 0x000000427bb37221 */ /* 0x000fe20000010000 */
[----:B------:R-:W-:Y:S01]  /*12510*/  HMMA.16816.F32.BF16 R100, R8, R18, R100 ;  /* 0x000000120864723c */ /* 0x000fe20000041864 */
[----:B------:R-:W-:-:S07]  /*12520*/  FADD.FTZ R180, R39, R48 ;  /* 0x0000003027b47221 */ /* 0x000fce0000010000 */
[C---:B---3--:R-:W-:Y:S08]  /*12530*/  HMMA.16816.F32.BF16 R104, R8.reuse, R12, R104 ;  /* 0x0000000c0868723c */ /* 0x048ff00000041868 */
[----:B------:R-:W-:Y:S01]  /*12540*/  HMMA.16816.F32.BF16 R108, R8, R14, R108 ;  /* 0x0000000e086c723c */ /* 0x000fe2000004186c */
[----:B------:R-:W-:-:S04]  /*12550*/  NOP ;  /* 0x0000000000007918 */ /* 0x000fc80000000000 */
[----:B------:R-:W-:-:S15]  /*12560*/  @!P0 BRA `(.L_x_721) ;  /* 0x0000004400308947 */ /* 0x000fde0003800000 */
[----:B------:R-:W-:-:S04]  /*12570*/  DEPBAR.LE SB0, 0x0 ;  /* 0x000080000000791a */ /* 0x000fc80000000000 */
[----:B------:R-:W-:-:S04]  /*12580*/  UISETP.NE.U32.AND UP0, UPT, UR12, URZ, UPT ;  /* 0x000000ff0c00728c */ /* 0x000fc8000bf05070 */
[----:B------:R-:W-:Y:S01]  /*12590*/  UISETP.NE.AND.EX UP0, UPT, UR13, URZ, UPT, UP0 ;  /* 0x000000ff0d00728c */ /* 0x000fe2000bf05300 */
[----:B------:R-:W-:Y:S08]  /*125a0*/  BAR.SYNC.DEFER_BLOCKING 0x0 ;  /* 0x0000000000007b1d */ /* 0x000ff00000010000 */
[----:B------:R-:W-:Y:S05]  /*125b0*/  BRA.U !UP0, `(.L_x_722) ;  /* 0x0000000108f87547 */ /* 0x000fea000b800000 */
[----:B------:R-:W1:Y:S01]  /*125c0*/  LDC R6, c[0x0][0x4f0] ;  /* 0x00013c00ff067b82 */ /* 0x000e620000000800 */
[C---:B------:R-:W-:Y:S01]  /*125d0*/  IADD3 R7, PT, PT, R45.reuse, -0x100, RZ ;  /* 0xffffff002d077810 */ /* 0x040fe20007ffe0ff */
[----:B------:R-:W-:Y:S01]  /*125e0*/  VIADD R45, R45, 0xffffff80 ;  /* 0xffffff802d2d7836 */ /* 0x000fe20000000000 */
[----:B------:R-:W2:Y:S02]  /*125f0*/  LDCU.64 UR8, c[0x0][0x3c0] ;  /* 0x00007800ff0877ac */ /* 0x000ea40008000a00 */
[----:B------:R-:W-:Y:S02]  /*12600*/  IABS R8, R7 ;  /* 0x0000000700087213 */ /* 0x000fe40000000000 */
[----:B------:R-:W-:Y:S01]  /*12610*/  IABS R10, R45 ;  /* 0x0000002d000a7213 */ /* 0x000fe20000000000 */
[----:B------:R-:W3:Y:S01]  /*12620*/  LDCU.64 UR4, c[0x0][0x3a8] ;  /* 0x00007500ff0477ac */ /* 0x000ee20008000a00 */
[-C--:B-1----:R-:W-:Y:S02]  /*12630*/  IABS R4, R6.reuse ;  /* 0x0000000600047213 */ /* 0x082fe40000000000 */
[----:B------:R-:W-:-:S02]  /*12640*/  LOP3.LUT R7, R7, R6, RZ, 0x3c, !PT ;  /* 0x0000000607077212 */ /* 0x000fc400078e3cff */
[----:B------:R-:W1:Y:S01]  /*12650*/  I2F.RP R9, R4 ;  /* 0x0000000400097306 */ /* 0x000e620000209400 */
[-C--:B------:R-:W-:Y:S02]  /*12660*/  LOP3.LUT R45, R45, R6.reuse, RZ, 0x3c, !PT ;  /* 0x000000062d2d7212 */ /* 0x080fe400078e3cff */
[----:B------:R-:W-:Y:S02]  /*12670*/  ISETP.GE.AND P0, PT, R7, RZ, PT ;  /* 0x000000ff0700720c */ /* 0x000fe40003f06270 */
[----:B------:R-:W-:Y:S02]  /*12680*/  ISETP.GE.AND P2, PT, R45, RZ, PT ;  /* 0x000000ff2d00720c */ /* 0x000fe40003f46270 */
[----:B------:R-:W-:Y:S01]  /*12690*/  LOP3.LUT R7, RZ, R6, RZ, 0x33, !PT ;  /* 0x00000006ff077212 */ /* 0x000fe200078e33ff */
        /* <DEDUP_REMOVED lines=30> */
[----:B------:R-:W4:Y:S04]  /*12880*/  LDG.E R9, desc[UR6][R12.64] ;  /* 0x000000060c097981 */ /* 0x000f28000c1e1900 */
[----:B------:R-:W4:Y:S01]  /*12890*/  LDG.E R4, desc[UR6][R10.64] ;  /* 0x000000060a047981 */ /* 0x000f22000c1e1900 */
[----:B------:R-:W-:-:S04]  /*128a0*/  IMAD.IADD R7, R7, 0x1, -R8 ;  /* 0x0000000107077824 */ /* 0x000fc800078e0a08 */
[----:B------:R-:W-:-:S05]  /*128b0*/  IMAD R7, R7, R6, -0x80 ;  /* 0xffffff8007077424 */ /* 0x000fca00078e0206 */
[----:B------:R-:W-:-:S05]  /*128c0*/  SHF.R.S32.HI R6, RZ, 0x1f, R7 ;  /* 0x0000001fff067819 */ /* 0x000fca0000011407 */
[----:B--2---:R-:W-:-:S04]  /*128d0*/  IMAD R6, R6, UR8, RZ ;  /* 0x0000000806067c24 */ /* 0x004fc8000f8e02ff */
[----:B------:R-:W-:Y:S01]  /*128e0*/  IMAD R6, R7, UR9, R6 ;  /* 0x0000000907067c24 */ /* 0x000fe2000f8e0206 */
[----:B----4-:R-:W-:Y:S01]  /*128f0*/  IADD3 R4, PT, PT, R9, -R4, RZ ;  /* 0x8000000409047210 */ /* 0x010fe20007ffe0ff */
[----:B------:R-:W-:-:S03]  /*12900*/  IMAD.WIDE.U32 R8, R7, UR8, RZ ;  /* 0x0000000807087c25 */ /* 0x000fc6000f8e00ff */
[----:B------:R-:W-:Y:S01]  /*12910*/  SHF.R.S32.HI R7, RZ, 0x1f, R4 ;  /* 0x0000001fff077819 */ /* 0x000fe20000011404 */
[----:B------:R-:W-:-:S04]  /*12920*/  IMAD.IADD R9, R9, 0x1, R6 ;  /* 0x0000000109097824 */ /* 0x000fc800078e0206 */
[----:B---3--:R-:W-:Y:S02]  /*12930*/  IMAD R7, R7, UR4, RZ ;  /* 0x0000000407077c24 */ /* 0x008fe4000f8e02ff */
[----:B------:R-:W-:-:S04]  /*12940*/  IMAD.WIDE.U32 R8, R4, UR4, R8 ;  /* 0x0000000404087c25 */ /* 0x000fc8000f8e0008 */
[----:B------:R-:W-:Y:S01]  /*12950*/  IMAD R7, R4, UR5, R7 ;  /* 0x0000000504077c24 */ /* 0x000fe2000f8e0207 */
[----:B------:R-:W-:-:S04]  /*12960*/  LEA R167, P0, R8, R167, 0x1 ;  /* 0x000000a708a77211 */ /* 0x000fc800078008ff */
[----:B------:R-:W-:-:S04]  /*12970*/  IADD3 R7, PT, PT, R9, R7, RZ ;  /* 0x0000000709077210 */ /* 0x000fc80007ffe0ff */
[----:B------:R-:W-:Y:S01]  /*12980*/  LEA.HI.X R166, R8, R166, R7, 0x1, P0 ;  /* 0x000000a608a67211 */ /* 0x000fe200000f0c07 */
[----:B------:R-:W-:Y:S06]  /*12990*/  BRA `(.L_x_723) ;  /* 0x0000000000207947 */ /* 0x000fec0003800000 */
.L_x_722:
[----:B------:R-:W1:Y:S01]  /*129a0*/  LDCU UR8, c[0x0][0x3c0] ;  /* 0x00007800ff0877ac */ /* 0x000e620008000800 */
[----:B------:R-:W-:Y:S02]  /*129b0*/  UMOV UR5, URZ ;  /* 0x000000ff00057c82 */ /* 0x000fe40008000000 */
[----:B------:R-:W-:Y:S01]  /*129c0*/  IADD3 R4, P0, PT, RZ, -UR5, RZ ;  /* 0x80000005ff047c10 */ /* 0x000fe2000ff1e0ff */
[----:B-1----:R-:W-:-:S06]  /*129d0*/  USHF.L.U32 UR4, UR8, 0x7, URZ ;  /* 0x0000000708047899 */ /* 0x002fcc00080006ff */
[----:B------:R-:W-:-:S05]  /*129e0*/  IMAD.X R7, RZ, RZ, ~UR4, P0 ;  /* 0x80000004ff077e24 */ /* 0x000fca00080e06ff */
[----:B------:R-:W-:-:S04]  /*129f0*/  SHF.R.S64 R4, R4, 0x1f, R7 ;  /* 0x0000001f04047819 */ /* 0x000fc80000001007 */
[----:B------:R-:W-:-:S04]  /*12a00*/  IADD3 R167, P0, PT, R4, R167, RZ ;  /* 0x000000a704a77210 */ /* 0x000fc80007f1e0ff */
[----:B------:R-:W-:-:S09]  /*12a10*/  LEA.HI.X.SX32 R166, R7, R166, 0x1, P0 ;  /* 0x000000a607a67211 */ /* 0x000fd200000f0eff */
.L_x_723:
[----:B------:R-:W1:Y:S01]  /*12a20*/  LDCU UR5, c[0x0][0x440] ;  /* 0x00008800ff0577ac */ /* 0x000e620008000800 */
[----:B------:R-:W-:Y:S02]  /*12a30*/  IMAD.MOV.U32 R57, RZ, RZ, 0x20 ;  /* 0x00000020ff397424 */ /* 0x000fe400078e00ff */
[----:B------:R-:W-:Y:S01]  /*12a40*/  IMAD.SHL.U32 R121, R122, 0x2, RZ ;  /* 0x000000027a797824 */ /* 0x000fe200078e00ff */
[----:B------:R-:W2:Y:S01]  /*12a50*/  LDCU UR4, c[0x0][0x3c4] ;  /* 0x00007880ff0477ac */ /* 0x000ea20008000800 */
[----:B------:R-:W-:-:S03]  /*12a60*/  USHF.L.U32 UR9, UR8, 0x6, URZ ;  /* 0x0000000608097899 */ /* 0x000fc600080006ff */
[----:B------:R-:W-:-:S03]  /*12a70*/  LOP3.LUT R121, R121, 0x6, RZ, 0xc0, !PT ;  /* 0x0000000679797812 */ /* 0x000fc600078ec0ff */
[----:B------:R-:W-:Y:S02]  /*12a80*/  IADD3 R12, P0, PT, R167, UR9, RZ ;  /* 0x00000009a70c7c10 */ /* 0x000fe4000ff1e0ff */
[----:B------:R-:W-:Y:S01]  /*12a90*/  IMAD R121, R56, 0x80, R121 ;  /* 0x0000008038797824 */ /* 0x000fe200078e0279 */
[----:B-1----:R-:W-:-:S03]  /*12aa0*/  ISETP.GE.AND P4, PT, R118, UR5, PT ;  /* 0x0000000576007c0c */ /* 0x002fc6000bf86270 */
[----:B------:R-:W-:Y:S01]  /*12ab0*/  VIADD R58, R121, 0xffffff00 ;  /* 0xffffff00793a7836 */ /* 0x000fe20000000000 */
[----:B------:R-:W-:Y:S02]  /*12ac0*/  ISETP.GE.AND P3, PT, R117, UR5, PT ;  /* 0x0000000575007c0c */ /* 0x000fe4000bf66270 */
[----:B------:R-:W-:Y:S01]  /*12ad0*/  ISETP.GE.AND P2, PT, R116, UR5, PT ;  /* 0x0000000574007c0c */ /* 0x000fe2000bf46270 */
[----:B--2---:R-:W-:Y:S01]  /*12ae0*/  USHF.L.U64.HI UR4, UR8, 0x6, UR4 ;  /* 0x0000000608047899 */ /* 0x004fe20008010204 */
[----:B------:R-:W-:-:S05]  /*12af0*/  ISETP.GE.AND P6, PT, R58, R59, PT ;  /* 0x0000003b3a00720c */ /* 0x000fca0003fc6270 */
[----:B------:R-:W-:Y:S01]  /*12b00*/  IADD3.X R13, PT, PT, R166, UR4, RZ, P0, !PT ;  /* 0x00000004a60d7c10 */ /* 0x000fe200087fe4ff */
[--C-:B------:R-:W-:Y:S01]  /*12b10*/  @!P4 IMAD.MOV.U32 R6, RZ, RZ, R167.reuse ;  /* 0x000000ffff06c224 */ /* 0x100fe200078e00a7 */
[----:B------:R-:W-:Y:S01]  /*12b20*/  IADD3 R20, P0, PT, R12, UR9, RZ ;  /* 0x000000090c147c10 */ /* 0x000fe2000ff1e0ff */
[--C-:B------:R-:W-:Y:S02]  /*12b30*/  @!P4 IMAD.MOV.U32 R7, RZ, RZ, R166.reuse ;  /* 0x000000ffff07c224 */ /* 0x100fe400078e00a6 */
[----:B------:R-:W-:Y:S01]  /*12b40*/  @!P3 IMAD.MOV.U32 R8, RZ, RZ, R167 ;  /* 0x000000ffff08b224 */ /* 0x000fe200078e00a7 */
[----:B------:R-:W-:Y:S01]  /*12b50*/  IADD3.X R21, PT, PT, R13, UR4, RZ, P0, !PT ;  /* 0x000000040d157c10 */ /* 0x000fe200087fe4ff */
[----:B------:R-:W-:Y:S01]  /*12b60*/  @!P3 IMAD.MOV.U32 R9, RZ, RZ, R166 ;  /* 0x000000ffff09b224 */ /* 0x000fe200078e00a6 */
[----:B------:R-:W-:Y:S01]  /*12b70*/  @!PT LDS RZ, [RZ] ;  /* 0x00000000fffff984 */ /* 0x000fe20000000800 */
[----:B------:R-:W-:Y:S01]  /*12b80*/  @!PT LDS RZ, [RZ] ;  /* 0x00000000fffff984 */ /* 0x000fe20000000800 */
[----:B------:R-:W-:Y:S01]  /*12b90*/  @!PT LDS RZ, [RZ] ;  /* 0x00000000fffff984 */ /* 0x000fe20000000800 */
[----:B------:R1:W-:Y:S01]  /*12ba0*/  @!P4 LDGSTS.E.BYPASS.LTC128B.128 [R173+0x9000], desc[UR6][R6.64] ;  /* 0x0900000006adcfae */ /* 0x0003e2000b981a06 */
[----:B------:R-:W-:-:S03]  /*12bb0*/  IADD3 R10, P0, PT, R20, UR9, RZ ;  /* 0x00000009140a7c10 */ /* 0x000fc6000ff1e0ff */
[----:B------:R-:W-:Y:S01]  /*12bc0*/  @P4 STS.128 [R173+0x9000], RZ ;  /* 0x009000ffad004388 */ /* 0x000fe20000000c00 */
[----:B------:R-:W-:Y:S02]  /*12bd0*/  IADD3.X R11, PT, PT, R21, UR4, RZ, P0, !PT ;  /* 0x00000004150b7c10 */ /* 0x000fe400087fe4ff */
[C---:B------:R-:W-:Y:S01]  /*12be0*/  LOP3.LUT P0, RZ, R122.reuse, 0x4, RZ, 0xc0, !PT ;  /* 0x000000047aff7812 */ /* 0x040fe2000780c0ff */
[----:B------:R-:W-:Y:S01]  /*12bf0*/  @!PT LDS RZ, [RZ] ;  /* 0x00000000fffff984 */ /* 0x000fe20000000800 */
[----:B------:R-:W-:Y:S01]  /*12c00*/  @!PT LDS RZ, [RZ] ;  /* 0x00000000fffff984 */ /* 0x000fe20000000800 */
[----:B------:R-:W-:Y:S01]  /*12c10*/  @!PT LDS RZ, [RZ] ;  /* 0x00000000fffff984 */ /* 0x000fe20000000800 */
[----:B------:R-:W-:Y:S03]  /*12c20*/  @!P3 LDGSTS.E.BYPASS.LTC128B.128 [R173+0xb000], desc[UR6][R8.64+0x40] ;  /* 0x0b00004008adbfae */ /* 0x000fe6000b981a06 */
[----:B------:R-:W-:Y:S01]  /*12c30*/  SEL R57, R57, 0xffffffe0, !P0 ;  /* 0xffffffe039397807 */ /* 0x000fe20004000000 */
[----:B------:R-:W-:Y:S01]  /*12c40*/  @P3 STS.128 [R173+0xb000], RZ ;  /* 0x00b000ffad003388 */ /* 0x000fe20000000c00 */
[----:B------:R-:W-:Y:S01]  /*12c50*/  LOP3.LUT P0, RZ, R122, 0x4, RZ, 0xc0, !PT ;  /* 0x000000047aff7812 */ /* 0x000fe2000780c0ff */
[----:B-1----:R-:W-:-:S02]  /*12c60*/  @!P2 IMAD.MOV.U32 R6, RZ, RZ, R167 ;  /* 0x000000ffff06a224 */ /* 0x002fc400078e00a7 */
[----:B------:R-:W-:-:S05]  /*12c70*/  @!P2 IMAD.MOV.U32 R7, RZ, RZ, R166 ;  /* 0x000000ffff07a224 */ /* 0x000fca00078e00a6 */
        /* <DEDUP_REMOVED lines=50> */
[----:B-1----:R-:W-:Y:S04]  /*12fa0*/  LDSM.16.M88.4 R12, [R163] ;  /* 0x00000000a30c783b */ /* 0x002fe80000000200 */
[----:B------:R-:W1:Y:S04]  /*12fb0*/  LDSM.16.M88.4 R64, [R162+0x3400] ;  /* 0x00340000a240783b */ /* 0x000e680000000200 */
[----:B------:R-:W4:Y:S04]  /*12fc0*/  LDSM.16.M88.4 R52, [R162+0x3800] ;  /* 0x00380000a234783b */ /* 0x000f280000000200 */
[----:B------:R-:W5:Y:S04]  /*12fd0*/  LDSM.16.M88.4 R44, [R162+0x3c00] ;  /* 0x003c0000a22c783b */ /* 0x000f680000000200 */
[----:B------:R-:W3:Y:S04]  /*12fe0*/  LDSM.16.M88.4 R16, [R162+0x3000] ;  /* 0x00300000a210783b */ /* 0x000ee80000000200 */
[----:B------:R-:W3:Y:S04]  /*12ff0*/  LDSM.16.M88.4 R36, [R162+0x4000] ;  /* 0x00400000a224783b */ /* 0x000ee80000000200 */
[----:B------:R-:W3:Y:S04]  /*13000*/  LDSM.16.M88.4 R28, [R162+0x4400] ;  /* 0x00440000a21c783b */ /* 0x000ee80000000200 */
[----:B--2---:R-:W2:Y:S04]  /*13010*/  LDSM.16.M88.4 R20, [R162+0x4800] ;  /* 0x00480000a214783b */ /* 0x004ea80000000200 */
[----:B------:R-:W2:Y:S04]  /*13020*/  LDSM.16.M88.4 R144, [R162+0x4c00] ;  /* 0x004c0000a290783b */ /* 0x000ea80000000200 */
[----:B------:R3:W-:Y:S04]  /*13030*/  LDSM.16.M88.4 R128, [R5] ;  /* 0x000000000580783b */ /* 0x0007e80000000200 */
[----:B------:R-:W2:Y:S04]  /*13040*/  LDSM.16.M88.4 R140, [R120+0x3400] ;  /* 0x00340000788c783b */ /* 0x000ea80000000200 */
[----:B------:R-:W2:Y:S01]  /*13050*/  LDSM.16.M88.4 R136, [R120+0x3800] ;  /* 0x003800007888783b */ /* 0x000ea20000000200 */
[C---:B-1----:R-:W-:Y:S03]  /*13060*/  HMMA.16816.F32.BF16 R124, R12.reuse, R64, RZ ;  /* 0x000000400c7c723c */ /* 0x042fe600000418ff */
[----:B------:R-:W1:Y:S04]  /*13070*/  LDSM.16.M88.4 R132, [R120+0x3c00] ;  /* 0x003c00007884783b */ /* 0x000e680000000200 */
[----:B------:R-:W1:Y:S01]  /*13080*/  LDSM.16.M88.4 R148, [R120+0x3000] ;  /* 0x003000007894783b */ /* 0x000e620000000200 */
[C---:B----4-:R-:W-:Y:S03]  /*13090*/  HMMA.16816.F32.BF16 R60, R12.reuse, R52, RZ ;  /* 0x000000340c3c723c */ /* 0x050fe600000418ff */
[----:B------:R-:W0:Y:S05]  /*130a0*/  LDGDEPBAR ;  /* 0x00000000000079af */ /* 0x000e2a0000000000 */
[C---:B-----5:R-:W-:Y:S08]  /*130b0*/  HMMA.16816.F32.BF16 R48, R12.reuse, R44, RZ ;  /* 0x0000002c0c30723c */ /* 0x060ff000000418ff */
[C---:B------:R-:W-:Y:S08]  /*130c0*/  HMMA.16816.F32.BF16 R64, R12.reuse, R66, RZ ;  /* 0x000000420c40723c */ /* 0x040ff000000418ff */
[C---:B------:R-:W-:Y:S08]  /*130d0*/  HMMA.16816.F32.BF16 R52, R12.reuse, R54, RZ ;  /* 0x000000360c34723c */ /* 0x040ff000000418ff */
[C---:B------:R-:W-:Y:S08]  /*130e0*/  HMMA.16816.F32.BF16 R44, R12.reuse, R46, RZ ;  /* 0x0000002e0c2c723c */ /* 0x040ff000000418ff */
[C---:B---3--:R-:W-:Y:S08]  /*130f0*/  HMMA.16816.F32.BF16 R8, R12.reuse, R16, RZ ;  /* 0x000000100c08723c */ /* 0x048ff000000418ff */
[C---:B------:R-:W-:Y:S08]  /*13100*/  HMMA.16816.F32.BF16 R4, R12.reuse, R18, RZ ;  /* 0x000000120c04723c */ /* 0x040ff000000418ff */
[C---:B------:R-:W-:Y:S08]  /*13110*/  HMMA.16816.F32.BF16 R40, R12.reuse, R36, RZ ;  /* 0x000000240c28723c */ /* 0x040ff000000418ff */
[C---:B------:R-:W-:Y:S08]  /*13120*/  HMMA.16816.F32.BF16 R32, R12.reuse, R28, RZ ;  /* 0x0000001c0c20723c */ /* 0x040ff000000418ff */
[C---:B--2---:R-:W-:Y:S08]  /*13130*/  HMMA.16816.F32.BF16 R24, R12.reuse, R20, RZ ;  /* 0x000000140c18723c */ /* 0x044ff000000418ff */
[C---:B------:R-:W-:Y:S08]  /*13140*/  HMMA.16816.F32.BF16 R36, R12.reuse, R38, RZ ;  /* 0x000000260c24723c */ /* 0x040ff000000418ff */
[C---:B------:R-:W-:Y:S08]  /*13150*/  HMMA.16816.F32.BF16 R28, R12.reuse, R30, RZ ;  /* 0x0000001e0c1c723c */ /* 0x040ff000000418ff */
[C---:B------:R-:W-:Y:S08]  /*13160*/  HMMA.16816.F32.BF16 R20, R12.reuse, R22, RZ ;  /* 0x000000160c14723c */ /* 0x040ff000000418ff */
[C---:B------:R-:W-:Y:S08]  /*13170*/  HMMA.16816.F32.BF16 R16, R12.reuse, R144, RZ ;  /* 0x000000900c10723c */ /* 0x040ff000000418ff */
[----:B------:R-:W-:Y:S01]  /*13180*/  HMMA.16816.F32.BF16 R12, R12, R146, RZ ;  /* 0x000000920c0c723c */ /* 0x000fe200000418ff */
[----:B------:R-:W2:Y:S07]  /*13190*/  LDSM.16.M88.4 R144, [R120+0x4000] ;  /* 0x004000007890783b */ /* 0x000eae0000000200 */
[C---:B------:R-:W-:Y:S08]  /*131a0*/  HMMA.16816.F32.BF16 R124, R128.reuse, R140, R124 ;  /* 0x0000008c807c723c */ /* 0x040ff0000004187c */
[C---:B------:R-:W-:Y:S01]  /*131b0*/  HMMA.16816.F32.BF16 R64, R128.reuse, R142, R64 ;  /* 0x0000008e8040723c */ /* 0x040fe20000041840 */
[----:B------:R-:W3:Y:S07]  /*131c0*/  LDSM.16.M88.4 R140, [R120+0x4400] ;  /* 0x00440000788c783b */ /* 0x000eee0000000200 */
[C---:B------:R-:W-:Y:S08]  /*131d0*/  HMMA.16816.F32.BF16 R60, R128.reuse, R136, R60 ;  /* 0x00000088803c723c */ /* 0x040ff0000004183c */
[C---:B------:R-:W-:Y:S01]  /*131e0*/  HMMA.16816.F32.BF16 R52, R128.reuse, R138, R52 ;  /* 0x0000008a8034723c */ /* 0x040fe20000041834 */
[----:B------:R-:W4:Y:S07]  /*131f0*/  LDSM.16.M88.4 R136, [R120+0x4800] ;  /* 0x004800007888783b */ /* 0x000f2e0000000200 */
[C---:B-1----:R-:W-:Y:S08]  /*13200*/  HMMA.16816.F32.BF16 R48, R128.reuse, R132, R48 ;  /* 0x000000848030723c */ /* 0x042ff00000041830 */
[C---:B------:R-:W-:Y:S01]  /*13210*/  HMMA.16816.F32.BF16 R44, R128.reuse, R134, R44 ;  /* 0x00000086802c723c */ /* 0x040fe2000004182c */
[----:B------:R1:W5:Y:S07]  /*13220*/  LDSM.16.M88.4 R132, [R120+0x4c00] ;  /* 0x004c00007884783b */ /* 0x00036e0000000200 */
[C---:B------:R-:W-:Y:S08]  /*13230*/  HMMA.16816.F32.BF16 R8, R128.reuse, R148, R8 ;  /* 0x000000948008723c */ /* 0x040ff00000041808 */
[C---:B------:R-:W-:Y:S08]  /*13240*/  HMMA.16816.F32.BF16 R4, R128.reuse, R150, R4 ;  /* 0x000000968004723c */ /* 0x040ff00000041804 */
[----:B--2---:R-:W-:Y:S01]  /*13250*/  HMMA.16816.F32.BF16 R40, R128, R144, R40 ;  /* 0x000000908028723c */ /* 0x004fe20000041828 */
[----:B-1----:R-:W-:-:S07]  /*13260*/  VIADD R120, R121, 0xffffff08 ;  /* 0xffffff0879787836 */ /* 0x002fce0000000000 */
[C---:B------:R-:W-:Y:S01]  /*13270*/  HMMA.16816.F32.BF16 R36, R128.reuse, R146, R36 ;  /* 0x000000928024723c */ /* 0x040fe20000041824 */
[----:B------:R-:W-:Y:S07]  /*13280*/  LDSM.16.M88.4 R144, [R162+0x5000] ;  /* 0x00500000a290783b */ /* 0x000fee0000000200 */
[C---:B---3--:R-:W-:Y:S08]  /*13290*/  HMMA.16816.F32.BF16 R32, R128.reuse, R140, R32 ;  /* 0x0000008c8020723c */ /* 0x048ff00000041820 */
[C---:B------:R-:W-:Y:S01]  /*132a0*/  HMMA.16816.F32.BF16 R28, R128.reuse, R142, R28 ;  /* 0x0000008e801c723c */ /* 0x040fe2000004181c */
[----:B------:R-:W-:Y:S07]  /*132b0*/  LDSM.16.M88.4 R140, [R162+0x5400] ;  /* 0x00540000a28c783b */ /* 0x000fee0000000200 */
[C---:B----4-:R-:W-:Y:S08]  /*132c0*/  HMMA.16816.F32.BF16 R24, R128.reuse, R136, R24 ;  /* 0x000000888018723c */ /* 0x050ff00000041818 */
[C---:B------:R-:W-:Y:S01]  /*132d0*/  HMMA.16816.F32.BF16 R20, R128.reuse, R138, R20 ;  /* 0x0000008a8014723c */ /* 0x040fe20000041814 */
[----:B------:R-:W-:Y:S07]  /*132e0*/  LDSM.16.M88.4 R136, [R162+0x5800] ;  /* 0x00580000a288783b */ /* 0x000fee0000000200 */
[C---:B-----5:R-:W-:Y:S08]  /*132f0*/  HMMA.16816.F32.BF16 R16, R128.reuse, R132, R16 ;  /* 0x000000848010723c */ /* 0x060ff00000041810 */
[----:B------:R-:W-:Y:S01]  /*13300*/  HMMA.16816.F32.BF16 R12, R128, R134, R12 ;  /* 0x00000086800c723c */ /* 0x000fe2000004180c */
[----:B------:R-:W1:Y:S04]  /*13310*/  LDSM.16.M88.4 R128, [R163+0x1000] ;  /* 0x00100000a380783b */ /* 0x000e680000000200 */
[----:B------:R-:W2:Y:S03]  /*13320*/  LDSM.16.M88.4 R132, [R162+0x5c00] ;  /* 0x005c0000a284783b */ /* 0x000ea60000000200 */
[C---:B-1----:R-:W-:Y:S08]  /*13330*/  HMMA.16816.F32.BF16 R124, R128.reuse, R140, R124 ;  /* 0x0000008c807c723c */ /* 0x042ff0000004187c */
[C---:B------:R-:W-:Y:S01]  /*13340*/  HMMA.16816.F32.BF16 R64, R128.reuse, R142, R64 ;  /* 0x0000008e8040723c */ /* 0x040fe20000041840 */
[----:B------:R-:W1:Y:S07]  /*13350*/  LDSM.16.M88.4 R140, [R162+0x6400] ;  /* 0x00640000a28c783b */ /* 0x000e6e0000000200 */
[C---:B------:R-:W-:Y:S08]  /*13360*/  HMMA.16816.F32.BF16 R8, R128.reuse, R144, R8 ;  /* 0x000000908008723c */ /* 0x040ff00000041808 */
[C---:B------:R-:W-:Y:S01]  /*13370*/  HMMA.16816.F32.BF16 R4, R128.reuse, R146, R4 ;  /* 0x000000928004723c */ /* 0x040fe20000041804 */
[----:B------:R-:W3:Y:S07]  /*13380*/  LDSM.16.M88.4 R144, [R162+0x6000] ;  /* 0x00600000a290783b */ /* 0x000eee0000000200 */
[C---:B------:R-:W-:Y:S08]  /*13390*/  HMMA.16816.F32.BF16 R60, R128.reuse, R136, R60 ;  /* 0x00000088803c723c */ /* 0x040ff0000004183c */
[C---:B------:R-:W-:Y:S01]  /*133a0*/  HMMA.16816.F32.BF16 R52, R128.reuse, R138, R52 ;  /* 0x0000008a8034723c */ /* 0x040fe20000041834 */
[----:B------:R-:W4:Y:S07]  /*133b0*/  LDSM.16.M88.4 R136, [R162+0x6800] ;  /* 0x00680000a288783b */ /* 0x000f2e0000000200 */
[C---:B--2---:R-:W-:Y:S08]  /*133c0*/  HMMA.16816.F32.BF16 R48, R128.reuse, R132, R48 ;  /* 0x000000848030723c */ /* 0x044ff00000041830 */
[C---:B------:R-:W-:Y:S01]  /*133d0*/  HMMA.16816.F32.BF16 R44, R128.reuse, R134, R44 ;  /* 0x00000086802c723c */ /* 0x040fe2000004182c */
[----:B------:R-:W2:Y:S07]  /*133e0*/  LDSM.16.M88.4 R132, [R162+0x6c00] ;  /* 0x006c0000a284783b */ /* 0x000eae0000000200 */
[----:B-1----:R-:W-:Y:S01]  /*133f0*/  HMMA.16816.F32.BF16 R32, R128, R140, R32 ;  /* 0x0000008c8020723c */ /* 0x002fe20000041820 */
[----:B------:R-:W-:-:S02]  /*13400*/  IMAD.IADD R140, R163, 0x1, R57 ;  /* 0x00000001a38c7824 */ /* 0x000fc400078e0239 */
[----:B------:R-:W-:-:S05]  /*13410*/  IMAD.IADD R57, R162, 0x1, R57 ;  /* 0x00000001a2397824 */ /* 0x000fca00078e0239 */
[C---:B---3--:R-:W-:Y:S08]  /*13420*/  HMMA.16816.F32.BF16 R40, R128.reuse, R144, R40 ;  /* 0x000000908028723c */ /* 0x048ff00000041828 */
[C---:B------:R-:W-:Y:S01]  /*13430*/  HMMA.16816.F32.BF16 R36, R128.reuse, R146, R36 ;  /* 0x000000928024723c */ /* 0x040fe20000041824 */
[----:B------:R-:W-:Y:S07]  /*13440*/  LDSM.16.M88.4 R144, [R57+0x5c00] ;  /* 0x005c00003990783b */ /* 0x000fee0000000200 */
[C---:B------:R-:W-:Y:S01]  /*13450*/  HMMA.16816.F32.BF16 R28, R128.reuse, R142, R28 ;  /* 0x0000008e801c723c */ /* 0x040fe2000004181c */
[----:B------:R-:W1:Y:S07]  /*13460*/  LDSM.16.M88.4 R140, [R140+0x1000] ;  /* 0x001000008c8c783b */ /* 0x000e6e0000000200 */
[C---:B----4-:R-:W-:Y:S08]  /*13470*/  HMMA.16816.F32.BF16 R24, R128.reuse, R136, R24 ;  /* 0x000000888018723c */ /* 0x050ff00000041818 */
[C---:B------:R-:W-:Y:S01]  /*13480*/  HMMA.16816.F32.BF16 R20, R128.reuse, R138, R20 ;  /* 0x0000008a8014723c */ /* 0x040fe20000041814 */
[----:B------:R-:W3:Y:S07]  /*13490*/  LDSM.16.M88.4 R136, [R57+0x5000] ;  /* 0x005000003988783b */ /* 0x000eee0000000200 */
[C---:B--2---:R-:W-:Y:S08]  /*134a0*/  HMMA.16816.F32.BF16 R16, R128.reuse, R132, R16 ;  /* 0x000000848010723c */ /* 0x044ff00000041810 */
[----:B------:R-:W-:Y:S01]  /*134b0*/  HMMA.16816.F32.BF16 R12, R128, R134, R12 ;  /* 0x00000086800c723c */ /* 0x000fe2000004180c */
[----:B------:R-:W2:Y:S04]  /*134c0*/  LDSM.16.M88.4 R132, [R57+0x5400] ;  /* 0x005400003984783b */ /* 0x000ea80000000200 */
[----:B------:R-:W4:Y:S03]  /*134d0*/  LDSM.16.M88.4 R128, [R57+0x5800] ;  /* 0x005800003980783b */ /* 0x000f260000000200 */
        /* <DEDUP_REMOVED lines=9> */
[C---:B----4-:R-:W-:Y:S08]  /*13570*/  HMMA.16816.F32.BF16 R60, R140.reuse, R128, R60 ;  /* 0x000000808c3c723c */ /* 0x050ff0000004183c */
[C---:B------:R-:W-:Y:S01]  /*13580*/  HMMA.16816.F32.BF16 R52, R140.reuse, R130, R52 ;  /* 0x000000828c34723c */ /* 0x040fe20000041834 */
[----:B------:R4:W5:Y:S07]  /*13590*/  LDSM.16.M88.4 R128, [R57+0x6800] ;  /* 0x006800003980783b */ /* 0x00096e0000000200 */
[C---:B-1----:R-:W-:Y:S08]  /*135a0*/  HMMA.16816.F32.BF16 R16, R140.reuse, R144, R16 ;  /* 0x000000908c10723c */ /* 0x042ff00000041810 */
[C---:B---3--:R-:W-:Y:S08]  /*135b0*/  HMMA.16816.F32.BF16 R40, R140.reuse, R136, R40 ;  /* 0x000000888c28723c */ /* 0x048ff00000041828 */
[----:B------:R-:W-:Y:S01]  /*135c0*/  HMMA.16816.F32.BF16 R36, R140, R138, R36 ;  /* 0x0000008a8c24723c */ /* 0x000fe20000041824 */
[----:B------:R-:W-:Y:S01]  /*135d0*/  LDSM.16.M88.4 R136, [R162+0x7000] ;  /* 0x00700000a288783b */ /* 0x000fe20000000200 */
[----:B----4-:R-:W-:-:S05]  /*135e0*/  IMAD.MOV.U32 R57, RZ, RZ, 0x20 ;  /* 0x00000020ff397424 */ /* 0x010fca00078e00ff */
[----:B------:R-:W-:Y:S01]  /*135f0*/  SEL R57, R57, 0xffffffe0, !P0 ;  /* 0xffffffe039397807 */ /* 0x000fe20004000000 */
[----:B--2---:R-:W-:Y:S01]  /*13600*/  HMMA.16816.F32.BF16 R32, R140, R132, R32 ;  /* 0x000000848c20723c */ /* 0x004fe20000041820 */
[----:B------:R-:W-:-:S07]  /*13610*/  ISETP.GE.AND P0, PT, R58, R3, PT ;  /* 0x000000033a00720c */ /* 0x000fce0003f06270 */
[C---:B------:R-:W-:Y:S01]  /*13620*/  HMMA.16816.F32.BF16 R28, R140.reuse, R134, R28 ;  /* 0x000000868c1c723c */ /* 0x040fe2000004181c */
[----:B------:R-:W1:Y:S07]  /*13630*/  LDSM.16.M88.4 R132, [R163+0x2000] ;  /* 0x00200000a384783b */ /* 0x000e6e0000000200 */
[C---:B-----5:R-:W-:Y:S08]  /*13640*/  HMMA.16816.F32.BF16 R24, R140.reuse, R128, R24 ;  /* 0x000000808c18723c */ /* 0x060ff00000041818 */
[C---:B------:R-:W-:Y:S01]  /*13650*/  HMMA.16816.F32.BF16 R20, R140.reuse, R130, R20 ;  /* 0x000000828c14723c */ /* 0x040fe20000041814 */
[----:B------:R-:W2:Y:S07]  /*13660*/  LDSM.16.M88.4 R128, [R162+0x7400] ;  /* 0x00740000a280783b */ /* 0x000eae0000000200 */
        /* <DEDUP_REMOVED lines=8> */
[----:B------:R-:W2:Y:S07]  /*136f0*/  LDSM.16.M88.4 R128, [R162+0x8400] ;  /* 0x00840000a280783b */ /* 0x000eae0000000200 */
[----:B---3--:R-:W-:Y:S01]  /*13700*/  HMMA.16816.F32.BF16 R60, R132, R144, R60 ;  /* 0x00000090843c723c */ /* 0x008fe2000004183c */
[----:B------:R-:W-:-:S02]  /*13710*/  IMAD.IADD R144, R163, 0x1, R57 ;  /* 0x00000001a3907824 */ /* 0x000fc400078e0239 */
[----:B------:R-:W-:-:S05]  /*13720*/  IMAD.IADD R57, R162, 0x1, R57 ;  /* 0x00000001a2397824 */ /* 0x000fca00078e0239 */
[C---:B------:R-:W-:Y:S01]  /*13730*/  HMMA.16816.F32.BF16 R52, R132.reuse, R146, R52 ;  /* 0x000000928434723c */ /* 0x040fe20000041834 */
[----:B------:R-:W-:Y:S07]  /*13740*/  LDSM.16.M88.4 R144, [R144+0x2000] ;  /* 0x002000009090783b */ /* 0x000fee0000000200 */
[C---:B----4-:R-:W-:Y:S08]  /*13750*/  HMMA.16816.F32.BF16 R48, R132.reuse, R140, R48 ;  /* 0x0000008c8430723c */ /* 0x050ff00000041830 */
[C---:B------:R-:W-:Y:S01]  /*13760*/  HMMA.16816.F32.BF16 R44, R132.reuse, R142, R44 ;  /* 0x0000008e842c723c */ /* 0x040fe2000004182c */
[----:B------:R-:W3:Y:S07]  /*13770*/  LDSM.16.M88.4 R140, [R162+0x8800] ;  /* 0x00880000a28c783b */ /* 0x000eee0000000200 */
[C---:B-1----:R-:W-:Y:S08]  /*13780*/  HMMA.16816.F32.BF16 R40, R132.reuse, R136, R40 ;  /* 0x000000888428723c */ /* 0x042ff00000041828 */
[C---:B--2---:R-:W-:Y:S08]  /*13790*/  HMMA.16816.F32.BF16 R32, R132.reuse, R128, R32 ;  /* 0x000000808420723c */ /* 0x044ff00000041820 */
[C---:B------:R-:W-:Y:S01]  /*137a0*/  HMMA.16816.F32.BF16 R28, R132.reuse, R130, R28 ;  /* 0x00000082841c723c */ /* 0x040fe2000004181c */
[----:B------:R-:W1:Y:S07]  /*137b0*/  LDSM.16.M88.4 R128, [R57+0x7000] ;  /* 0x007000003980783b */ /* 0x000e6e0000000200 */
[C---:B------:R-:W-:Y:S01]  /*137c0*/  HMMA.16816.F32.BF16 R36, R132.reuse, R138, R36 ;  /* 0x0000008a8424723c */ /* 0x040fe20000041824 */
[----:B------:R-:W2:Y:S07]  /*137d0*/  LDSM.16.M88.4 R136, [R162+0x8c00] ;  /* 0x008c0000a288783b */ /* 0x000eae0000000200 */
[C---:B---3--:R-:W-:Y:S08]  /*137e0*/  HMMA.16816.F32.BF16 R24, R132.reuse, R140, R24 ;  /* 0x0000008c8418723c */ /* 0x048ff00000041818 */
[----:B------:R-:W-:Y:S01]  /*137f0*/  HMMA.16816.F32.BF16 R20, R132, R142, R20 ;  /* 0x0000008e8414723c */ /* 0x000fe20000041814 */
[----:B------:R-:W3:Y:S07]  /*13800*/  LDSM.16.M88.4 R140, [R57+0x7400] ;  /* 0x00740000398c783b */ /* 0x000eee0000000200 */
[C---:B-1----:R-:W-:Y:S08]  /*13810*/  HMMA.16816.F32.BF16 R8, R144.reuse, R128, R8 ;  /* 0x000000809008723c */ /* 0x042ff00000041808 */
[----:B------:R-:W-:Y:S01]  /*13820*/  HMMA.16816.F32.BF16 R4, R144, R130, R4 ;  /* 0x000000829004723c */ /* 0x000fe20000041804 */
[----:B------:R-:W1:Y:S07]  /*13830*/  LDSM.16.M88.4 R128, [R57+0x8000] ;  /* 0x008000003980783b */ /* 0x000e6e0000000200 */
[----:B--2---:R-:W-:Y:S03]  /*13840*/  HMMA.16816.F32.BF16 R16, R132, R136, R16 ;  /* 0x000000888410723c */ /* 0x004fe60000041810 */
[----:B------:R-:W-:-:S02]  /*13850*/  FSEL R8, R8, -INF , !P0 ;  /* 0xff80000008087808 */ /* 0x000fc40004000000 */
[----:B------:R-:W-:Y:S02]  /*13860*/  FSEL R58, R10, -INF , !P6 ;  /* 0xff8000000a3a7808 */ /* 0x000fe40007000000 */
[C---:B------:R-:W-:Y:S01]  /*13870*/  ISETP.GE.AND P0, PT, R120.reuse, R3, PT ;  /* 0x000000037800720c */ /* 0x040fe20003f06270 */
[----:B------:R-:W-:Y:S01]  /*13880*/  HMMA.16816.F32.BF16 R12, R132, R138, R12 ;  /* 0x0000008a840c723c */ /* 0x000fe2000004180c */
[----:B------:R-:W2:Y:S01]  /*13890*/  LDSM.16.M88.4 R132, [R57+0x7c00] ;  /* 0x007c00003984783b */ /* 0x000ea20000000200 */
[----:B------:R-:W-:Y:S01]  /*138a0*/  ISETP.GE.AND P6, PT, R120, R59, PT ;  /* 0x0000003b7800720c */ /* 0x000fe20003fc6270 */
[C---:B------:R-:W-:Y:S01]  /*138b0*/  VIADD R120, R121.reuse, 0xffffff09 ;  /* 0xffffff0979787836 */ /* 0x040fe20000000000 */
[----:B------:R-:W-:Y:S01]  /*138c0*/  FSEL R242, R4, -INF , !P0 ;  /* 0xff80000004f27808 */ /* 0x000fe20004000000 */
[----:B------:R-:W4:Y:S01]  /*138d0*/  LDSM.16.M88.4 R136, [R57+0x7800] ;  /* 0x007800003988783b */ /* 0x000f220000000200 */
[C---:B------:R-:W-:Y:S01]  /*138e0*/  VIADD R4, R121.reuse, 0xffffff11 ;  /* 0xffffff1179047836 */ /* 0x040fe20000000000 */
[----:B------:R-:W-:Y:S01]  /*138f0*/  FSEL R236, R6, -INF , !P6 ;  /* 0xff80000006ec7808 */ /* 0x000fe20007000000 */
[----:B---3--:R-:W-:Y:S01]  /*13900*/  HMMA.16816.F32.BF16 R124, R144, R140, R124 ;  /* 0x0000008c907c723c */ /* 0x008fe2000004187c */
[----:B------:R-:W-:-:S07]  /*13910*/  VIADD R6, R121, 0xffffff21 ;  /* 0xffffff2179067836 */ /* 0x000fce0000000000 */
[C---:B------:R-:W-:Y:S08]  /*13920*/  HMMA.16816.F32.BF16 R64, R144.reuse, R142, R64 ;  /* 0x0000008e9040723c */ /* 0x040ff00000041840 */
[----:B-1----:R-:W-:Y:S01]  /*13930*/  HMMA.16816.F32.BF16 R40, R144, R128, R40 ;  /* 0x000000809028723c */ /* 0x002fe20000041828 */
[----:B------:R-:W-:-:S05]  /*13940*/  VIADD R128, R121, 0xffffff01 ;  /* 0xffffff0179807836 */ /* 0x000fca0000000000 */
[C---:B------:R-:W-:Y:S02]  /*13950*/  ISETP.GE.AND P5, PT, R128.reuse, R3, PT ;  /* 0x000000038000720c */ /* 0x040fe40003fa6270 */
[----:B------:R-:W-:Y:S01]  /*13960*/  ISETP.GE.AND P1, PT, R128, R59, PT ;  /* 0x0000003b8000720c */ /* 0x000fe20003f26270 */
[----:B------:R-:W-:Y:S01]  /*13970*/  HMMA.16816.F32.BF16 R36, R144, R130, R36 ;  /* 0x000000829024723c */ /* 0x000fe20000041824 */
[----:B------:R-:W-:Y:S01]  /*13980*/  FSEL R10, R9, -INF , !P5 ;  /* 0xff800000090a7808 */ /* 0x000fe20006800000 */
[----:B------:R-:W1:Y:S01]  /*13990*/  LDSM.16.M88.4 R128, [R57+0x8400] ;  /* 0x008400003980783b */ /* 0x000e620000000200 */
[----:B------:R-:W-:-:S04]  /*139a0*/  ISETP.GE.AND P5, PT, R120, R3, PT ;  /* 0x000000037800720c */ /* 0x000fc80003fa6270 */
[----:B------:R-:W-:Y:S01]  /*139b0*/  FSEL R240, R5, -INF , !P5 ;  /* 0xff80000005f07808 */ /* 0x000fe20006800000 */
[C---:B--2---:R-:W-:Y:S01]  /*139c0*/  HMMA.16816.F32.BF16 R48, R144.reuse, R132, R48 ;  /* 0x000000849030723c */ /* 0x044fe20000041830 */
[----:B------:R-:W-:Y:S02]  /*139d0*/  FSEL R132, R11, -INF , !P1 ;  /* 0xff8000000b847808 */ /* 0x000fe40004800000 */
[----:B------:R-:W-:Y:S01]  /*139e0*/  ISETP.GE.AND P1, PT, R120, R59, PT ;  /* 0x0000003b7800720c */ /* 0x000fe20003f26270 */
[----:B------:R-:W-:Y:S01]  /*139f0*/  VIADD R120, R121, 0xffffff10 ;  /* 0xffffff1079787836 */ /* 0x000fe20000000000 */
[C---:B------:R-:W-:Y:S02]  /*13a00*/  ISETP.GE.AND P5, PT, R4.reuse, R3, PT ;  /* 0x000000030400720c */ /* 0x040fe40003fa6270 */
[----:B------:R-:W-:Y:S01]  /*13a10*/  FSEL R238, R7, -INF , !P1 ;  /* 0xff80000007ee7808 */ /* 0x000fe20004800000 */
[----:B----4-:R-:W-:Y:S01]  /*13a20*/  HMMA.16816.F32.BF16 R60, R144, R136, R60 ;  /* 0x00000088903c723c */ /* 0x010fe2000004183c */
[----:B------:R-:W-:Y:S01]  /*13a30*/  ISETP.GE.AND P1, PT, R4, R59, PT ;  /* 0x0000003b0400720c */ /* 0x000fe20003f26270 */
[----:B------:R-:W-:Y:S01]  /*13a40*/  VIADD R4, R121, 0xffffff18 ;  /* 0xffffff1879047836 */ /* 0x000fe20000000000 */
[----:B------:R-:W-:-:S02]  /*13a50*/  ISETP.GE.AND P0, PT, R120, R3, PT ;  /* 0x000000037800720c */ /* 0x000fc40003f06270 */
[----:B------:R-:W-:Y:S02]  /*13a60*/  ISETP.GE.AND P6, PT, R120, R59, PT ;  /* 0x0000003b7800720c */ /* 0x000fe40003fc6270 */
[----:B------:R-:W-:Y:S01]  /*13a70*/  FSEL R232, R124, -INF , !P0 ;  /* 0xff8000007ce87808 */ /* 0x000fe20004000000 */
[C---:B------:R-:W-:Y:S01]  /*13a80*/  HMMA.16816.F32.BF16 R52, R144.reuse, R138, R52 ;  /* 0x0000008a9034723c */ /* 0x040fe20000041834 */
[----:B------:R-:W-:Y:S02]  /*13a90*/  FSEL R228, R126, -INF , !P6 ;  /* 0xff8000007ee47808 */ /* 0x000fe40007000000 */
[C---:B------:R-:W-:Y:S02]  /*13aa0*/  ISETP.GE.AND P0, PT, R4.reuse, R3, PT ;  /* 0x000000030400720c */ /* 0x040fe40003f06270 */
[----:B------:R-:W-:Y:S01]  /*13ab0*/  ISETP.GE.AND P6, PT, R4, R59, PT ;  /* 0x0000003b0400720c */ /* 0x000fe20003fc6270 */
[----:B------:R-:W-:Y:S01]  /*13ac0*/  VIADD R4, R121, 0xffffff19 ;  /* 0xffffff1979047836 */ /* 0x000fe20000000000 */
[----:B------:R-:W-:Y:S01]  /*13ad0*/  FSEL R230, R125, -INF , !P5 ;  /* 0xff8000007de67808 */ /* 0x000fe20006800000 */
[----:B------:R-:W-:Y:S01]  /*13ae0*/  HMMA.16816.F32.BF16 R44, R144, R134, R44 ;  /* 0x00000086902c723c */ /* 0x000fe2000004182c */
[----:B------:R-:W-:-:S02]  /*13af0*/  FSEL R224, R127, -INF , !P1 ;  /* 0xff8000007fe07808 */ /* 0x000fc40004800000 */
[C---:B------:R-:W-:Y:S02]  /*13b00*/  ISETP.GE.AND P5, PT, R4.reuse, R3, PT ;  /* 0x000000030400720c */ /* 0x040fe40003fa6270 */
[----:B------:R-:W-:Y:S01]  /*13b10*/  ISETP.GE.AND P1, PT, R4, R59, PT ;  /* 0x0000003b0400720c */ /* 0x000fe20003f26270 */
[C---:B------:R-:W-:Y:S01]  /*13b20*/  VIADD R4, R121.reuse, 0xffffff20 ;  /* 0xffffff2079047836 */ /* 0x040fe20000000000 */
[----:B------:R-:W-:Y:S02]  /*13b30*/  FSEL R64, R64, -INF , !P0 ;  /* 0xff80000040407808 */ /* 0x000fe40004000000 */
[----:B------:R-:W-:Y:S01]  /*13b40*/  FSEL R120, R66, -INF , !P6 ;  /* 0xff80000042787808 */ /* 0x000fe20007000000 */
[----:B-1----:R-:W-:Y:S01]  /*13b50*/  HMMA.16816.F32.BF16 R32, R144, R128, R32 ;  /* 0x000000809020723c */ /* 0x002fe20000041820 */
[C---:B------:R-:W-:Y:S02]  /*13b60*/  ISETP.GE.AND P0, PT, R4.reuse, R3, PT ;  /* 0x000000030400720c */ /* 0x040fe40003f06270 */
[----:B------:R-:W-:Y:S01]  /*13b70*/  ISETP.GE.AND P6, PT, R4, R59, PT ;  /* 0x0000003b0400720c */ /* 0x000fe20003fc6270 */
[----:B------:R-:W-:Y:S01]  /*13b80*/  VIADD R4, R121, 0xffffff28 ;  /* 0xffffff2879047836 */ /* 0x000fe20000000000 */
[----:B------:R-:W-:-:S02]  /*13b90*/  FSEL R234, R65, -INF , !P5 ;  /* 0xff80000041ea7808 */ /* 0x000fc40006800000 */
[----:B------:R-:W-:Y:S01]  /*13ba0*/  FSEL R226, R67, -INF , !P1 ;  /* 0xff80000043e27808 */ /* 0x000fe20004800000 */
[----:B------:R-:W-:Y:S01]  /*13bb0*/  HMMA.16816.F32.BF16 R28, R144, R130, R28 ;  /* 0x00000082901c723c */ /* 0x000fe2000004181c */
[----:B------:R-:W-:Y:S01]  /*13bc0*/  FSEL R136, R60, -INF , !P0 ;  /* 0xff8000003c887808 */ /* 0x000fe20004000000 */
[----:B------:R-:W-:Y:S01]  /*13bd0*/  VIADD R60, R121, 0xffffff29 ;  /* 0xffffff29793c7836 */ /* 0x000fe20000000000 */
[----:B------:R-:W-:Y:S02]  /*13be0*/  FSEL R140, R62, -INF , !P6 ;  /* 0xff8000003e8c7808 */ /* 0x000fe40007000000 */
[C---:B------:R-:W-:Y:S02]  /*13bf0*/  ISETP.GE.AND P5, PT, R6.reuse, R3, PT ;  /* 0x000000030600720c */ /* 0x040fe40003fa6270 */
[----:B------:R-:W-:Y:S02]  /*13c00*/  ISETP.GE.AND P1, PT, R6, R59, PT ;  /* 0x0000003b0600720c */ /* 0x000fe40003f26270 */
[----:B------:R-:W-:-:S02]  /*13c10*/  ISETP.GE.AND P0, PT, R4, R3, PT ;  /* 0x000000030400720c */ /* 0x000fc40003f06270 */
[----:B------:R-:W-:Y:S02]  /*13c20*/  ISETP.GE.AND P6, PT, R4, R59, PT ;  /* 0x0000003b0400720c */ /* 0x000fe40003fc6270 */
[----:B------:R-:W1:Y:S01]  /*13c30*/  LDSM.16.M88.4 R4, [R57+0x8800] ;  /* 0x008800003904783b */ /* 0x000e620000000200 */
[----:B------:R-:W-:Y:S02]  /*13c40*/  FSEL R218, R61, -INF , !P5 ;  /* 0xff8000003dda7808 */ /* 0x000fe40006800000 */
[----:B------:R-:W-:Y:S02]  /*13c50*/  FSEL R142, R63, -INF , !P1 ;  /* 0xff8000003f8e7808 */ /* 0x000fe40004800000 */
[C---:B------:R-:W-:Y:S02]  /*13c60*/  ISETP.GE.AND P5, PT, R60.reuse, R3, PT ;  /* 0x000000033c00720c */ /* 0x040fe40003fa6270 */
[----:B------:R-:W-:Y:S01]  /*13c70*/  ISETP.GE.AND P1, PT, R60, R59, PT ;  /* 0x0000003b3c00720c */ /* 0x000fe20003f26270 */
[C---:B------:R-:W-:Y:S01]  /*13c80*/  VIADD R60, R121.reuse, 0xffffff30 ;  /* 0xffffff30793c7836 */ /* 0x040fe20000000000 */
[----:B------:R-:W-:Y:S01]  /*13c90*/  FSEL R220, R52, -INF , !P0 ;  /* 0xff80000034dc7808 */ /* 0x000fe20004000000 */
[----:B------:R-:W-:Y:S01]  /*13ca0*/  VIADD R52, R121, 0xffffff31 ;  /* 0xffffff3179347836 */ /* 0x000fe20000000000 */
[----:B------:R-:W-:-:S02]  /*13cb0*/  FSEL R222, R53, -INF , !P5 ;  /* 0xff80000035de7808 */ /* 0x000fc40006800000 */
[-C--:B------:R-:W-:Y:S02]  /*13cc0*/  ISETP.GE.AND P0, PT, R60, R3.reuse, PT ;  /* 0x000000033c00720c */ /* 0x080fe40003f06270 */
[----:B------:R-:W-:Y:S02]  /*13cd0*/  FSEL R216, R55, -INF , !P1 ;  /* 0xff80000037d87808 */ /* 0x000fe40004800000 */
[----:B------:R-:W-:Y:S01]  /*13ce0*/  FSEL R212, R48, -INF , !P0 ;  /* 0xff80000030d47808 */ /* 0x000fe20004000000 */
[C---:B------:R-:W-:Y:S01]  /*13cf0*/  VIADD R48, R121.reuse, 0xffffff39 ;  /* 0xffffff3979307836 */ /* 0x040fe20000000000 */
[----:B------:R-:W-:Y:S02]  /*13d00*/  FSEL R138, R54, -INF , !P6 ;  /* 0xff800000368a7808 */ /* 0x000fe40007000000 */
[C---:B------:R-:W-:Y:S02]  /*13d10*/  ISETP.GE.AND P5, PT, R52.reuse, R3, PT ;  /* 0x000000033400720c */ /* 0x040fe40003fa6270 */
[-C--:B------:R-:W-:Y:S01]  /*13d20*/  ISETP.GE.AND P1, PT, R52, R59.reuse, PT ;  /* 0x0000003b3400720c */ /* 0x080fe20003f26270 */
[----:B------:R-:W-:Y:S01]  /*13d30*/  VIADD R52, R121, 0xffffff38 ;  /* 0xffffff3879347836 */ /* 0x000fe20000000000 */
[----:B------:R-:W-:-:S02]  /*13d40*/  ISETP.GE.AND P6, PT, R60, R59, PT ;  /* 0x0000003b3c00720c */ /* 0x000fc40003fc6270 */
[----:B------:R-:W-:Y:S02]  /*13d50*/  FSEL R208, R49, -INF , !P5 ;  /* 0xff80000031d07808 */ /* 0x000fe40006800000 */
[----:B------:R-:W-:Y:S02]  /*13d60*/  FSEL R202, R51, -INF , !P1 ;  /* 0xff80000033ca7808 */ /* 0x000fe40004800000 */
[----:B------:R-:W-:Y:S02]  /*13d70*/  FSEL R206, R50, -INF , !P6 ;  /* 0xff80000032ce7808 */ /* 0x000fe40007000000 */
[C---:B------:R-:W-:Y:S02]  /*13d80*/  ISETP.GE.AND P5, PT, R48.reuse, R3, PT ;  /* 0x000000033000720c */ /* 0x040fe40003fa6270 */
[----:B------:R-:W-:Y:S01]  /*13d90*/  ISETP.GE.AND P1, PT, R48, R59, PT ;  /* 0x0000003b3000720c */ /* 0x000fe20003f26270 */
[----:B------:R-:W-:Y:S01]  /*13da0*/  VIADD R48, R121, 0xffffff40 ;  /* 0xffffff4079307836 */ /* 0x000fe20000000000 */
[----:B------:R-:W-:-:S02]  /*13db0*/  ISETP.GE.AND P0, PT, R52, R3, PT ;  /* 0x000000033400720c */ /* 0x000fc40003f06270 */
[----:B------:R-:W-:Y:S01]  /*13dc0*/  ISETP.GE.AND P6, PT, R52, R59, PT ;  /* 0x0000003b3400720c */ /* 0x000fe20003fc6270 */
[C---:B-1----:R-:W-:Y:S01]  /*13dd0*/  HMMA.16816.F32.BF16 R24, R144.reuse, R4, R24 ;  /* 0x000000049018723c */ /* 0x042fe20000041818 */
[----:B------:R-:W-:Y:S01]  /*13de0*/  FSEL R210, R44, -INF , !P0 ;  /* 0xff8000002cd27808 */ /* 0x000fe20004000000 */
[C---:B------:R-:W-:Y:S01]  /*13df0*/  VIADD R4, R121.reuse, 0xffffff48 ;  /* 0xffffff4879047836 */ /* 0x040fe20000000000 */
[----:B------:R-:W-:Y:S01]  /*13e00*/  FSEL R200, R46, -INF , !P6 ;  /* 0xff8000002ec87808 */ /* 0x000fe20007000000 */
[C---:B------:R-:W-:Y:S01]  /*13e10*/  VIADD R44, R121.reuse, 0xffffff41 ;  /* 0xffffff41792c7836 */ /* 0x040fe20000000000 */
[C---:B------:R-:W-:Y:S02]  /*13e20*/  ISETP.GE.AND P0, PT, R48.reuse, R3, PT ;  /* 0x000000033000720c */ /* 0x040fe40003f06270 */
[----:B------:R-:W-:Y:S01]  /*13e30*/  ISETP.GE.AND P6, PT, R48, R59, PT ;  /* 0x0000003b3000720c */ /* 0x000fe20003fc6270 */
[----:B------:R-:W-:Y:S01]  /*13e40*/  HMMA.16816.F32.BF16 R20, R144, R6, R20 ;  /* 0x000000069014723c */ /* 0x000fe20000041814 */
[----:B------:R-:W-:Y:S01]  /*13e50*/  FSEL R194, R40, -INF , !P0 ;  /* 0xff80000028c27808 */ /* 0x000fe20004000000 */
[C---:B------:R-:W-:Y:S01]  /*13e60*/  VIADD R40, R121.reuse, 0xffffff49 ;  /* 0xffffff4979287836 */ /* 0x040fe20000000000 */
[----:B------:R-:W-:Y:S01]  /*13e70*/  FSEL R182, R42, -INF , !P6 ;  /* 0xff8000002ab67808 */ /* 0x000fe20007000000 */
[----:B------:R-:W-:Y:S01]  /*13e80*/  VIADD R42, R121, 0xffffff50 ;  /* 0xffffff50792a7836 */ /* 0x000fe20000000000 */
[----:B------:R-:W-:-:S02]  /*13e90*/  ISETP.GE.AND P0, PT, R4, R3, PT ;  /* 0x000000030400720c */ /* 0x000fc40003f06270 */
[----:B------:R-:W-:Y:S02]  /*13ea0*/  ISETP.GE.AND P6, PT, R4, R59, PT ;  /* 0x0000003b0400720c */ /* 0x000fe40003fc6270 */
[----:B------:R-:W1:Y:S01]  /*13eb0*/  LDSM.16.M88.4 R4, [R57+0x8c00] ;  /* 0x008c00003904783b */ /* 0x000e620000000200 */
[----:B------:R-:W-:Y:S01]  /*13ec0*/  FSEL R186, R36, -INF , !P0 ;  /* 0xff80000024ba7808 */ /* 0x000fe20004000000 */
[----:B------:R-:W-:Y:S01]  /*13ed0*/  VIADD R36, R121, 0xffffff58 ;  /* 0xffffff5879247836 */ /* 0x000fe20000000000 */
[----:B------:R-:W-:Y:S01]  /*13ee0*/  ISETP.GE.AND P0, PT, R42, R3, PT ;  /* 0x000000032a00720c */ /* 0x000fe20003f06270 */
[----:B------:R-:W-:-:S04]  /*13ef0*/  DEPBAR.LE SB0, 0x0 ;  /* 0x000080000000791a */ /* 0x000fc80000000000 */
[----:B------:R-:W-:Y:S02]  /*13f00*/  FSEL R214, R45, -INF , !P5 ;  /* 0xff8000002dd67808 */ /* 0x000fe40006800000 */
[----:B------:R-:W-:Y:S02]  /*13f10*/  FSEL R204, R47, -INF , !P1 ;  /* 0xff8000002fcc7808 */ /* 0x000fe40004800000 */
[----:B------:R-:W-:Y:S01]  /*13f20*/  FSEL R176, R32, -INF , !P0 ;  /* 0xff80000020b07808 */ /* 0x000fe20004000000 */
[----:B------:R-:W-:Y:S01]  /*13f30*/  VIADD R32, R121, 0xffffff60 ;  /* 0xffffff6079207836 */ /* 0x000fe20000000000 */
[----:B------:R-:W-:Y:S01]  /*13f40*/  BAR.SYNC.DEFER_BLOCKING 0x0 ;  /* 0x0000000000007b1d */ /* 0x000fe20000010000 */
[C---:B------:R-:W-:Y:S02]  /*13f50*/  ISETP.GE.AND P5, PT, R44.reuse, R3, PT ;  /* 0x000000032c00720c */ /* 0x040fe40003fa6270 */
[----:B------:R-:W-:Y:S02]  /*13f60*/  ISETP.GE.AND P1, PT, R44, R59, PT ;  /* 0x0000003b2c00720c */ /* 0x000fe40003f26270 */
[----:B------:R-:W-:-:S02]  /*13f70*/  ISETP.GE.AND P0, PT, R36, R3, PT ;  /* 0x000000032400720c */ /* 0x000fc40003f06270 */
[----:B------:R-:W-:Y:S01]  /*13f80*/  FSEL R188, R38, -INF , !P6 ;  /* 0xff80000026bc7808 */ /* 0x000fe20007000000 */
[----:B------:R-:W-:Y:S01]  /*13f90*/  VIADD R38, R121, 0xffffff51 ;  /* 0xffffff5179267836 */ /* 0x000fe20000000000 */
[----:B------:R-:W-:Y:S02]  /*13fa0*/  FSEL R192, R41, -INF , !P5 ;  /* 0xff80000029c07808 */ /* 0x000fe40006800000 */
[----:B------:R-:W-:Y:S02]  /*13fb0*/  FSEL R184, R43, -INF , !P1 ;  /* 0xff8000002bb87808 */ /* 0x000fe40004800000 */
[----:B------:R-:W-:Y:S02]  /*13fc0*/  ISETP.GE.AND P6, PT, R42, R59, PT ;  /* 0x0000003b2a00720c */ /* 0x000fe40003fc6270 */
[----:B------:R-:W-:Y:S01]  /*13fd0*/  FSEL R149, R28, -INF , !P0 ;  /* 0xff8000001c957808 */ /* 0x000fe20004000000 */
[----:B------:R-:W-:Y:S01]  /*13fe0*/  VIADD R28, R121, 0xffffff68 ;  /* 0xffffff68791c7836 */ /* 0x000fe20000000000 */
[----:B------:R-:W-:-:S02]  /*13ff0*/  ISETP.GE.AND P5, PT, R40, R3, PT ;  /* 0x000000032800720c */ /* 0x000fc40003fa6270 */
[----:B------:R-:W-:Y:S02]  /*14000*/  ISETP.GE.AND P1, PT, R40, R59, PT ;  /* 0x0000003b2800720c */ /* 0x000fe40003f26270 */
[----:B------:R-:W-:Y:S02]  /*14010*/  ISETP.GE.AND P0, PT, R32, R3, PT ;  /* 0x000000032000720c */ /* 0x000fe40003f06270 */
[----:B------:R-:W-:Y:S01]  /*14020*/  FSEL R148, R34, -INF , !P6 ;  /* 0xff80000022947808 */ /* 0x000fe20007000000 */
[----:B------:R-:W-:Y:S01]  /*14030*/  VIADD R34, R121, 0xffffff59 ;  /* 0xffffff5979227836 */ /* 0x000fe20000000000 */
[----:B------:R-:W-:Y:S01]  /*14040*/  FSEL R190, R37, -INF , !P5 ;  /* 0xff80000025be7808 */ /* 0x000fe20006800000 */
[----:B-1----:R-:W-:Y:S01]  /*14050*/  HMMA.16816.F32.BF16 R16, R144, R4, R16 ;  /* 0x000000049010723c */ /* 0x002fe20000041810 */
[----:B------:R-:W-:Y:S01]  /*14060*/  FSEL R196, R39, -INF , !P1 ;  /* 0xff80000027c47808 */ /* 0x000fe20004800000 */
[----:B------:R-:W-:Y:S01]  /*14070*/  VIADD R4, R121, 0xffffff70 ;  /* 0xffffff7079047836 */ /* 0x000fe20000000000 */
[----:B------:R-:W-:-:S02]  /*14080*/  ISETP.GE.AND P6, PT, R36, R59, PT ;  /* 0x0000003b2400720c */ /* 0x000fc40003fc6270 */
[----:B------:R-:W-:Y:S01]  /*14090*/  FSEL R143, R24, -INF , !P0 ;  /* 0xff800000188f7808 */ /* 0x000fe20004000000 */
[C---:B------:R-:W-:Y:S01]  /*140a0*/  VIADD R24, R121.reuse, 0xffffff69 ;  /* 0xffffff6979187836 */ /* 0x040fe20000000000 */
[C---:B------:R-:W-:Y:S01]  /*140b0*/  ISETP.GE.AND P5, PT, R38.reuse, R3, PT ;  /* 0x000000032600720c */ /* 0x040fe20003fa6270 */
[----:B------:R-:W-:Y:S01]  /*140c0*/  HMMA.16816.F32.BF16 R12, R144, R6, R12 ;  /* 0x00000006900c723c */ /* 0x000fe2000004180c */
[----:B------:R-:W-:Y:S01]  /*140d0*/  ISETP.GE.AND P1, PT, R38, R59, PT ;  /* 0x0000003b2600720c */ /* 0x000fe20003f26270 */
[C---:B------:R-:W-:Y:S01]  /*140e0*/  VIADD R6, R121.reuse, 0xffffff78 ;  /* 0xffffff7879067836 */ /* 0x040fe20000000000 */
[----:B------:R-:W-:Y:S02]  /*140f0*/  ISETP.GE.AND P0, PT, R28, R3, PT ;  /* 0x000000031c00720c */ /* 0x000fe40003f06270 */
[----:B------:R-:W-:Y:S01]  /*14100*/  FSEL R152, R30, -INF , !P6 ;  /* 0xff8000001e987808 */ /* 0x000fe20007000000 */
[----:B------:R-:W-:Y:S01]  /*14110*/  VIADD R30, R121, 0xffffff61 ;  /* 0xffffff61791e7836 */ /* 0x000fe20000000000 */
[----:B------:R-:W-:-:S02]  /*14120*/  FSEL R153, R33, -INF , !P5 ;  /* 0xff80000021997808 */ /* 0x000fc40006800000 */
[----:B------:R-:W-:Y:S02]  /*14130*/  FSEL R150, R35, -INF , !P1 ;  /* 0xff80000023967808 */ /* 0x000fe40004800000 */
[----:B------:R-:W-:Y:S02]  /*14140*/  ISETP.GE.AND P6, PT, R32, R59, PT ;  /* 0x0000003b2000720c */ /* 0x000fe40003fc6270 */
[----:B------:R-:W-:Y:S02]  /*14150*/  FSEL R151, R20, -INF , !P0 ;  /* 0xff80000014977808 */ /* 0x000fe40004000000 */
[C---:B------:R-:W-:Y:S02]  /*14160*/  ISETP.GE.AND P5, PT, R34.reuse, R3, PT ;  /* 0x000000032200720c */ /* 0x040fe40003fa6270 */
[----:B------:R-:W-:Y:S02]  /*14170*/  ISETP.GE.AND P1, PT, R34, R59, PT ;  /* 0x0000003b2200720c */ /* 0x000fe40003f26270 */
[----:B------:R-:W-:-:S02]  /*14180*/  ISETP.GE.AND P0, PT, R4, R3, PT ;  /* 0x000000030400720c */ /* 0x000fc40003f06270 */
[----:B------:R-:W-:Y:S02]  /*14190*/  FSEL R125, R26, -INF , !P6 ;  /* 0xff8000001a7d7808 */ /* 0x000fe40007000000 */
[----:B------:R-:W-:Y:S02]  /*141a0*/  FSEL R154, R29, -INF , !P5 ;  /* 0xff8000001d9a7808 */ /* 0x000fe40006800000 */
[----:B------:R-:W-:Y:S02]  /*141b0*/  FSEL R156, R31, -INF , !P1 ;  /* 0xff8000001f9c7808 */ /* 0x000fe40004800000 */
[----:B------:R-:W-:Y:S02]  /*141c0*/  ISETP.GE.AND P6, PT, R28, R59, PT ;  /* 0x0000003b1c00720c */ /* 0x000fe40003fc6270 */
[----:B------:R-:W-:Y:S02]  /*141d0*/  FSEL R144, R16, -INF , !P0 ;  /* 0xff80000010907808 */ /* 0x000fe40004000000 */
[----:B------:R-:W-:-:S02]  /*141e0*/  ISETP.GE.AND P5, PT, R30, R3, PT ;  /* 0x000000031e00720c */ /* 0x000fc40003fa6270 */
[----:B------:R-:W-:Y:S02]  /*141f0*/  ISETP.GE.AND P1, PT, R30, R59, PT ;  /* 0x0000003b1e00720c */ /* 0x000fe40003f26270 */
[----:B------:R-:W-:Y:S02]  /*14200*/  ISETP.GE.AND P0, PT, R6, R3, PT ;  /* 0x000000030600720c */ /* 0x000fe40003f06270 */
[----:B------:R-:W-:Y:S02]  /*14210*/  FSEL R124, R22, -INF , !P6 ;  /* 0xff800000167c7808 */ /* 0x000fe40007000000 */
[----:B------:R-:W-:Y:S02]  /*14220*/  FSEL R158, R25, -INF , !P5 ;  /* 0xff800000199e7808 */ /* 0x000fe40006800000 */
[----:B------:R-:W-:Y:S02]  /*14230*/  FSEL R130, R27, -INF , !P1 ;  /* 0xff8000001b827808 */ /* 0x000fe40004800000 */
[----:B------:R-:W-:Y:S01]  /*14240*/  ISETP.GE.AND P6, PT, R4, R59, PT ;  /* 0x0000003b0400720c */ /* 0x000fe20003fc6270 */
[----:B------:R-:W-:Y:S01]  /*14250*/  VIADD R4, R121, 0xffffff71 ;  /* 0xffffff7179047836 */ /* 0x000fe20000000000 */
[----:B------:R-:W-:-:S02]  /*14260*/  FSEL R178, R12, -INF , !P0 ;  /* 0xff8000000cb27808 */ /* 0x000fc40004000000 */
[C---:B------:R-:W-:Y:S02]  /*14270*/  ISETP.GE.AND P5, PT, R24.reuse, R3, PT ;  /* 0x000000031800720c */ /* 0x040fe40003fa6270 */
[----:B------:R-:W-:Y:S02]  /*14280*/  ISETP.GE.AND P1, PT, R24, R59, PT ;  /* 0x0000003b1800720c */ /* 0x000fe40003f26270 */
[----:B------:R-:W-:Y:S02]  /*14290*/  ISETP.GE.AND P0, PT, R56, 0x3, PT ;  /* 0x000000033800780c */ /* 0x000fe40003f06270 */
[----:B------:R-:W-:Y:S02]  /*142a0*/  FSEL R146, R21, -INF , !P5 ;  /* 0xff80000015927808 */ /* 0x000fe40006800000 */
[----:B------:R-:W-:Y:S02]  /*142b0*/  FSEL R134, R23, -INF , !P1 ;  /* 0xff80000017867808 */ /* 0x000fe40004800000 */
[----:B------:R-:W-:-:S02]  /*142c0*/  ISETP.GE.AND P5, PT, R4, R3, PT ;  /* 0x000000030400720c */ /* 0x000fc40003fa6270 */
[----:B------:R-:W-:Y:S01]  /*142d0*/  ISETP.GE.AND P1, PT, R4, R59, PT ;  /* 0x0000003b0400720c */ /* 0x000fe20003f26270 */
        /* <DEDUP_REMOVED lines=14> */
[----:B------:R-:W2:Y:S04]  /*143c0*/  LDCU.64 UR4, c[0x0][0x3b8] ;  /* 0x00007700ff0477ac */ /* 0x000ea80008000a00 */
[C---:B------:R-:W-:Y:S01]  /*143d0*/  VIADD R16, R12.reuse, 0xfffffe80 ;  /* 0xfffffe800c107836 */ /* 0x040fe20000000000 */
[----:B------:R-:W-:Y:S01]  /*143e0*/  IADD3 R12, PT, PT, R12, -0x100, RZ ;  /* 0xffffff000c0c7810 */ /* 0x000fe20007ffe0ff */
[----:B------:R-:W3:Y:S03]  /*143f0*/  LDCU.64 UR8, c[0x0][0x3a0] ;  /* 0x00007400ff0877ac */ /* 0x000ee60008000a00 */
[----:B------:R-:W-:-:S02]  /*14400*/  IABS R9, R16 ;  /* 0x0000001000097213 */ /* 0x000fc40000000000 */
        /* <DEDUP_REMOVED lines=27> */
[----:B------:R-:W-:-:S02]  /*145c0*/  ISETP.GE.AND P0, PT, R12, RZ, PT ;  /* 0x000000ff0c00720c */ /* 0x000fc40003f06270 */
[----:B------:R-:W-:-:S05]  /*145d0*/  LOP3.LUT R5, RZ, R7, RZ, 0x33, !PT ;  /* 0x00000007ff057212 */ /* 0x000fca00078e33ff */
[----:B------:R-:W-:-:S04]  /*145e0*/  @P6 IADD3 R11, PT, PT, R11, 0x1, RZ ;  /* 0x000000010b0b6810 */ /* 0x000fc80007ffe0ff */
[----:B------:R-:W-:Y:S01]  /*145f0*/  @P1 VIADD R4, R4, 0x1 ;  /* 0x0000000104041836 */ /* 0x000fe20000000000 */
[----:B------:R-:W-:Y:S02]  /*14600*/  ISETP.NE.AND P1, PT, R7, RZ, PT ;  /* 0x000000ff0700720c */ /* 0x000fe40003f25270 */
[----:B------:R-:W-:Y:S01]  /*14610*/  @!P5 IADD3 R11, PT, PT, -R11, RZ, RZ ;  /* 0x000000ff0b0bd210 */ /* 0x000fe20007ffe1ff */
[----:B------:R-:W-:-:S03]  /*14620*/  @!P0 IMAD.MOV R4, RZ, RZ, -R4 ;  /* 0x000000ffff048224 */ /* 0x000fc600078e0a04 */
[C---:B------:R-:W-:Y:S02]  /*14630*/  SEL R6, R5.reuse, R11, !P1 ;  /* 0x0000000b05067207 */ /* 0x040fe40004800000 */
[----:B------:R-:W-:-:S03]  /*14640*/  SEL R5, R5, R4, !P1 ;  /* 0x0000000405057207 */ /* 0x000fc60004800000 */
[----:B------:R-:W-:-:S04]  /*14650*/  IMAD.WIDE R12, R6, 0x4, R174 ;  /* 0x00000004060c7825 */ /* 0x000fc800078e02ae */
[C---:B------:R-:W-:Y:S01]  /*14660*/  IMAD.WIDE R14, R5.reuse, 0x4, R174 ;  /* 0x00000004050e7825 */ /* 0x040fe200078e02ae */
[----:B------:R1:W4:Y:S04]  /*14670*/  LDG.E R4, desc[UR6][R12.64] ;  /* 0x000000060c047981 */ /* 0x000328000c1e1900 */
[----:B------:R-:W4:Y:S01]  /*14680*/  LDG.E R3, desc[UR6][R14.64] ;  /* 0x000000060e037981 */ /* 0x000f22000c1e1900 */
[----:B------:R-:W-:Y:S01]  /*14690*/  IADD3 R6, PT, PT, R5, -R6, RZ ;  /* 0x8000000605067210 */ /* 0x000fe20007ffe0ff */
[----:B--2---:R-:W-:-:S04]  /*146a0*/  IMAD.U32 R5, RZ, RZ, UR4 ;  /* 0x00000004ff057e24 */ /* 0x004fc8000f8e00ff */
[----:B------:R-:W-:-:S05]  /*146b0*/  IMAD R7, R6, R7, -0x80 ;  /* 0xffffff8006077424 */ /* 0x000fca00078e0207 */
[----:B------:R-:W-:-:S05]  /*146c0*/  SHF.R.S32.HI R6, RZ, 0x1f, R7 ;  /* 0x0000001fff067819 */ /* 0x000fca0000011407 */
[----:B------:R-:W-:-:S04]  /*146d0*/  IMAD R6, R6, R5, RZ ;  /* 0x0000000506067224 */ /* 0x000fc800078e02ff */
[C---:B------:R-:W-:Y:S02]  /*146e0*/  IMAD R6, R7.reuse, UR5, R6 ;  /* 0x0000000507067c24 */ /* 0x040fe4000f8e0206 */
[----:B-1----:R-:W-:-:S04]  /*146f0*/  IMAD.WIDE.U32 R12, R7, R5, RZ ;  /* 0x00000005070c7225 */ /* 0x002fc800078e00ff */
        /* <DEDUP_REMOVED lines=8> */
[----:B------:R-:W-:Y:S01]  /*14780*/  LEA.HI.X R165, R6, R165, R4, 0x1, P0 ;  /* 0x000000a506a57211 */ /* 0x000fe200000f0c04 */
[----:B------:R-:W-:Y:S06]  /*14790*/  BRA `(.L_x_726) ;  /* 0x0000000000207947 */ /* 0x000fec0003800000 */
.L_x_725:
[----:B------:R-:W1:Y:S01]  /*147a0*/  LDC R5, c[0x0][0x3b8] ;  /* 0x0000ee00ff057b82 */ /* 0x000e620000000800 */
[----:B------:R-:W-:Y:S02]  /*147b0*/  UMOV UR4, URZ ;  /* 0x000000ff00047c82 */ /* 0x000fe40008000000 */
[----:B------:R-:W-:Y:S01]  /*147c0*/  IADD3 R4, P0, PT, RZ, -UR4, RZ ;  /* 0x80000004ff047c10 */ /* 0x000fe2000ff1e0ff */
[----:B-1----:R-:W-:-:S04]  /*147d0*/  IMAD.SHL.U32 R3, R5, 0x80, RZ ;  /* 0x0000008005037824 */ /* 0x002fc800078e00ff */
[----:B------:R-:W-:-:S05]  /*147e0*/  IMAD.X R3, RZ, RZ, ~R3, P0 ;  /* 0x000000ffff037224 */ /* 0x000fca00000e0e03 */
[----:B------:R-:W-:-:S04]  /*147f0*/  SHF.R.S64 R7, R4, 0x1f, R3 ;  /* 0x0000001f04077819 */ /* 0x000fc80000001003 */
[----:B------:R-:W-:-:S04]  /*14800*/  IADD3 R164, P0, PT, R7, R164, RZ ;  /* 0x000000a407a47210 */ /* 0x000fc80007f1e0ff */
[----:B------:R-:W-:-:S09]  /*14810*/  LEA.HI.X.SX32 R165, R3, R165, 0x1, P0 ;  /* 0x000000a503a57211 */ /* 0x000fd200000f0eff */
.L_x_726:
[----:B------:R-:W1:Y:S01]  /*14820*/  LDC R6, c[0x0][0x3bc] ;  /* 0x0000ef00ff067b82 */ /* 0x000e620000000800 */
[C---:B------:R-:W-:Y:S01]  /*14830*/  LEA R12, P0, R5.reuse, R164, 0x6 ;  /* 0x000000a4050c7211 */ /* 0x040fe200078030ff */
[C---:B------:R-:W-:Y:S01]  /*14840*/  IMAD.SHL.U32 R3, R5.reuse, 0x40, RZ ;  /* 0x0000004005037824 */ /* 0x040fe200078e00ff */
        /* <DEDUP_REMOVED lines=15> */
[----:B-1----:R-:W-:-:S02]  /*14940*/  SHF.L.U64.HI R4, R5, 0x6, R6 ;  /* 0x0000000605047819 */ /* 0x002fc40000010206 */
[----:B------:R-:W-:Y:S02]  /*14950*/  LEA.HI.X R13, R5, R165, R6, 0x6, P0 ;  /* 0x000000a5050d7211 */ /* 0x000fe400000f3406 */
        /* <DEDUP_REMOVED lines=50> */
.L_x_724:
[----:B--2---:R-:W-:Y:S01]  /*14c80*/  FMNMX3.FTZ R7, R2, R8, R10, !PT ;  /* 0x0000000802077276 */ /* 0x004fe2000781000a */
        /* <DEDUP_REMOVED lines=37> */
[----:B------:R-:W-:Y:S01]  /*14ee0*/  VIMNMX R56, PT, PT, R56, 0x2, !PT ;  /* 0x0000000238387848 */ /* 0x000fe20007fe0100 */
[----:B------:R-:W1:Y:S04]  /*14ef0*/  SHFL.BFLY PT, R6, R7, 0x2, 0x1f ;  /* 0x0c401f0007067f89 */ /* 0x000e6800000e0000 */
[----:B------:R-:W2:Y:S01]  /*14f00*/  SHFL.BFLY PT, R4, R5, 0x2, 0x1f ;  /* 0x0c401f0005047f89 */ /* 0x000ea200000e0000 */
[----:B-1----:R-:W-:-:S02]  /*14f10*/  FMNMX.FTZ R6, R7, R6, !PT ;  /* 0x0000000607067209 */ /* 0x002fc40007810000 */
[----:B--2---:R-:W-:-:S03]  /*14f20*/  FMNMX.FTZ R4, R5, R4, !PT ;  /* 0x0000000405047209 */ /* 0x004fc60007810000 */
[----:B------:R-:W1:Y:S04]  /*14f30*/  SHFL.BFLY PT, R57, R6, 0x1, 0x1f ;  /* 0x0c201f0006397f89 */ /* 0x000e6800000e0000 */
[----:B------:R-:W2:Y:S01]  /*14f40*/  SHFL.BFLY PT, R3, R4, 0x1, 0x1f ;  /* 0x0c201f0004037f89 */ /* 0x000ea200000e0000 */
[----:B-1----:R-:W-:Y:S02]  /*14f50*/  FMNMX.FTZ R57, R6, R57, !PT ;  /* 0x0000003906397209 */ /* 0x002fe40007810000 */
[----:B--2---:R-:W-:-:S03]  /*14f60*/  FMNMX.FTZ R3, R4, R3, !PT ;  /* 0x0000000304037209 */ /* 0x004fc60007810000 */
[C---:B------:R-:W-:Y:S01]  /*14f70*/  FMUL.FTZ R155, R57.reuse, UR10 ;  /* 0x0000000a399b7c20 */ /* 0x040fe20008410000 */
[----:B------:R-:W-:Y:S02]  /*14f80*/  FSETP.NEU.FTZ.AND P1, PT, R57, -INF , PT ;  /* 0xff8000003900780b */ /* 0x000fe40003f3d000 */
[C---:B------:R-:W-:Y:S01]  /*14f90*/  FSETP.NEU.FTZ.AND P0, PT, R3.reuse, -INF , PT ;  /* 0xff8000000300780b */ /* 0x040fe20003f1d000 */
[----:B------:R-:W-:Y:S01]  /*14fa0*/  FMUL.FTZ R129, R3, UR10 ;  /* 0x0000000a03817c20 */ /* 0x000fe20008410000 */
        /* <DEDUP_REMOVED lines=8> */
[----:B------:R-:W-:Y:S01]  /*15030*/  FMUL.FTZ R177, R7, UR10 ;  /* 0x0000000a07b17c20 */ /* 0x000fe20008410000 */
[----:B------:R-:W1:Y:S01]  /*15040*/  LDSM.16.MT88.4 R8, [R161+0x9000] ;  /* 0x00900000a108783b */ /* 0x000e620000004200 */
[----:B------:R-:W-:Y:S01]  /*15050*/  FMUL.FTZ R159, R5, UR10 ;  /* 0x0000000a059f7c20 */ /* 0x000fe20008410000 */
[----:B------:R-:W-:Y:S01]  /*15060*/  FFMA.FTZ R131, R242, UR10, -R155 ;  /* 0x0000000af2837c23 */ /* 0x000fe2000801089b */
[--C-:B------:R-:W-:Y:S01]  /*15070*/  FFMA.FTZ R157, R58, UR10, -R129.reuse ;  /* 0x0000000a3a9d7c23 */ /* 0x100fe20008010881 */
[--C-:B------:R-:W-:Y:S01]  /*15080*/  FFMA.FTZ R132, R132, UR10, -R129.reuse ;  /* 0x0000000a84847c23 */ /* 0x100fe20008010881 */
[--C-:B------:R-:W-:Y:S01]  /*15090*/  FFMA.FTZ R59, R236, UR10, -R129.reuse ;  /* 0x0000000aec3b7c23 */ /* 0x100fe20008010881 */
[----:B------:R-:W-:Y:S01]  /*150a0*/  FFMA.FTZ R0, R238, UR10, -R129 ;  /* 0x0000000aee007c23 */ /* 0x000fe20008010881 */
[--C-:B------:R-:W-:Y:S01]  /*150b0*/  FFMA.FTZ R240, R240, UR10, -R155.reuse ;  /* 0x0000000af0f07c23 */ /* 0x100fe2000801089b */
[----:B------:R-:W2:Y:S01]  /*150c0*/  MUFU.EX2 R177, R177 ;  /* 0x000000b100b17308 */ /* 0x000ea20000000800 */
[--C-:B------:R-:W-:Y:S01]  /*150d0*/  FFMA.FTZ R67, R64, UR10, -R155.reuse ;  /* 0x0000000a40437c23 */ /* 0x100fe2000801089b */
[--C-:B------:R-:W-:Y:S01]  /*150e0*/  FFMA.FTZ R66, R230, UR10, -R155.reuse ;  /* 0x0000000ae6427c23 */ /* 0x100fe2000801089b */
[----:B------:R-:W-:Y:S01]  /*150f0*/  FFMA.FTZ R64, R234, UR10, -R155 ;  /* 0x0000000aea407c23 */ /* 0x000fe2000801089b */
[----:B------:R-:W3:Y:S01]  /*15100*/  MUFU.EX2 R159, R159 ;  /* 0x0000009f009f7308 */ /* 0x000ee20000000800 */
[--C-:B------:R-:W-:Y:S01]  /*15110*/  FFMA.FTZ R121, R228, UR10, -R129.reuse ;  /* 0x0000000ae4797c23 */ /* 0x100fe20008010881 */
[--C-:B------:R-:W-:Y:S01]  /*15120*/  FFMA.FTZ R65, R120, UR10, -R129.reuse ;  /* 0x0000000a78417c23 */ /* 0x100fe20008010881 */
[--C-:B------:R-:W-:Y:S01]  /*15130*/  FFMA.FTZ R2, R226, UR10, -R129.reuse ;  /* 0x0000000ae2027c23 */ /* 0x100fe20008010881 */
[----:B------:R-:W-:Y:S01]  /*15140*/  MUFU.EX2 R198, R198 ;  /* 0x000000c600c67308 */ /* 0x000fe20000000800 */
[----:B------:R-:W-:Y:S01]  /*15150*/  FFMA.FTZ R224, R224, UR10, -R129 ;  /* 0x0000000ae0e07c23 */ /* 0x000fe20008010881 */
[----:B------:R-:W-:Y:S01]  /*15160*/  FFMA.FTZ R137, R136, UR10, -R155 ;  /* 0x0000000a88897c23 */ /* 0x000fe2000801089b */
[----:B------:R-:W-:Y:S01]  /*15170*/  FFMA.FTZ R139, R138, UR10, -R129 ;  /* 0x0000000a8a8b7c23 */ /* 0x000fe20008010881 */
[----:B------:R-:W4:Y:S01]  /*15180*/  MUFU.EX2 R133, R133 ;  /* 0x0000008500857308 */ /* 0x000f220000000800 */
[--C-:B------:R-:W-:Y:S01]  /*15190*/  FFMA.FTZ R136, R218, UR10, -R155.reuse ;  /* 0x0000000ada887c23 */ /* 0x100fe2000801089b */
[-C--:B--2---:R-:W-:Y:S01]  /*151a0*/  FMUL.FTZ R12, R72, R177.reuse ;  /* 0x000000b1480c7220 */ /* 0x084fe20000410000 */
[-C--:B------:R-:W-:Y:S01]  /*151b0*/  FMUL.FTZ R13, R73, R177.reuse ;  /* 0x000000b1490d7220 */ /* 0x080fe20000410000 */
[----:B------:R-:W-:Y:S01]  /*151c0*/  MUFU.EX2 R131, R131 ;  /* 0x0000008300837308 */ /* 0x000fe20000000800 */
[----:B------:R-:W-:Y:S01]  /*151d0*/  FMUL.FTZ R45, R105, R177 ;  /* 0x000000b1692d7220 */ /* 0x000fe20000410000 */
[-C--:B---3--:R-:W-:Y:S01]  /*151e0*/  FMUL.FTZ R14, R74, R159.reuse ;  /* 0x0000009f4a0e7220 */ /* 0x088fe20000410000 */
[----:B------:R-:W-:Y:S01]  /*151f0*/  FMUL.FTZ R15, R75, R159 ;  /* 0x0000009f4b0f7220 */ /* 0x000fe20000410000 */
[----:B------:R-:W2:Y:S01]  /*15200*/  MUFU.EX2 R58, R240 ;  /* 0x000000f0003a7308 */ /* 0x000ea20000000800 */
[----:B------:R-:W3:Y:S01]  /*15210*/  LDSM.16.MT88.4 R72, [R161+0x9400] ;  /* 0x00940000a148783b */ /* 0x000ee20000004200 */
[-C--:B------:R-:W-:Y:S01]  /*15220*/  FMUL.FTZ R76, R76, R177.reuse ;  /* 0x000000b14c4c7220 */ /* 0x080fe20000410000 */
[----:B------:R-:W-:Y:S01]  /*15230*/  FMUL.FTZ R77, R77, R177 ;  /* 0x000000b14d4d7220 */ /* 0x000fe20000410000 */
[----:B------:R-:W-:Y:S01]  /*15240*/  MUFU.EX2 R157, R157 ;  /* 0x0000009d009d7308 */ /* 0x000fe20000000800 */
[-C--:B------:R-:W-:Y:S01]  /*15250*/  FMUL.FTZ R78, R78, R159.reuse ;  /* 0x0000009f4e4e7220 */ /* 0x080fe20000410000 */
[----:B----4-:R-:W-:Y:S01]  /*15260*/  F2FP.BF16.F32.PACK_AB R48, R133, R198 ;  /* 0x000000c68530723e */ /* 0x010fe200000010ff */
[----:B------:R-:W-:Y:S01]  /*15270*/  FMUL.FTZ R79, R79, R159 ;  /* 0x0000009f4f4f7220 */ /* 0x000fe20000410000 */
[----:B------:R-:W4:Y:S01]  /*15280*/  MUFU.EX2 R132, R132 ;  /* 0x0000008400847308 */ /* 0x000f220000000800 */
[--C-:B------:R-:W-:Y:S01]  /*15290*/  FFMA.FTZ R105, R232, UR10, -R155.reuse ;  /* 0x0000000ae8697c23 */ /* 0x100fe2000801089b */
[-C--:B------:R-:W-:Y:S01]  /*152a0*/  FMUL.FTZ R4, R112, R177.reuse ;  /* 0x000000b170047220 */ /* 0x080fe20000410000 */
[----:B------:R-:W-:Y:S01]  /*152b0*/  FMUL.FTZ R5, R113, R177 ;  /* 0x000000b171057220 */ /* 0x000fe20000410000 */
[----:B------:R-:W-:Y:S01]  /*152c0*/  MUFU.EX2 R59, R59 ;  /* 0x0000003b003b7308 */ /* 0x000fe20000000800 */
[----:B------:R-:W-:Y:S01]  /*152d0*/  FMUL.FTZ R6, R114, R159 ;  /* 0x0000009f72067220 */ /* 0x000fe20000410000 */
[----:B--2---:R-:W-:Y:S01]  /*152e0*/  F2FP.BF16.F32.PACK_AB R50, R58, R131 ;  /* 0x000000833a32723e */ /* 0x004fe200000010ff */
[----:B------:R-:W-:Y:S01]  /*152f0*/  FMUL.FTZ R7, R115, R159 ;  /* 0x0000009f73077220 */ /* 0x000fe20000410000 */
[----:B------:R-:W2:Y:S01]  /*15300*/  MUFU.EX2 R0, R0 ;  /* 0x0000000000007308 */ /* 0x000ea20000000800 */
[-C--:B------:R-:W-:Y:S01]  /*15310*/  FMUL.FTZ R68, R68, R177.reuse ;  /* 0x000000b144447220 */ /* 0x080fe20000410000 */
[----:B------:R-:W-:Y:S01]  /*15320*/  FMUL.FTZ R69, R69, R177 ;  /* 0x000000b145457220 */ /* 0x000fe20000410000 */
[-C--:B------:R-:W-:Y:S01]  /*15330*/  FMUL.FTZ R70, R70, R159.reuse ;  /* 0x0000009f46467220 */ /* 0x080fe20000410000 */
[----:B------:R-:W-:Y:S01]  /*15340*/  MUFU.EX2 R105, R105 ;  /* 0x0000006900697308 */ /* 0x000fe20000000800 */
[----:B------:R-:W-:Y:S01]  /*15350*/  FMUL.FTZ R71, R71, R159 ;  /* 0x0000009f47477220 */ /* 0x000fe20000410000 */
[----:B----4-:R-:W-:Y:S01]  /*15360*/  F2FP.BF16.F32.PACK_AB R49, R132, R157 ;  /* 0x0000009d8431723e */ /* 0x010fe200000010ff */
[-C--:B------:R-:W-:Y:S01]  /*15370*/  FMUL.FTZ R20, R80, R177.reuse ;  /* 0x000000b150147220 */ /* 0x080fe20000410000 */
[----:B------:R-:W4:Y:S01]  /*15380*/  MUFU.EX2 R66, R66 ;  /* 0x0000004200427308 */ /* 0x000f220000000800 */
[----:B------:R-:W-:Y:S01]  /*15390*/  FMUL.FTZ R21, R81, R177 ;  /* 0x000000b151157220 */ /* 0x000fe20000410000 */
[-C--:B------:R-:W-:Y:S01]  /*153a0*/  FMUL.FTZ R22, R82, R159.reuse ;  /* 0x0000009f52167220 */ /* 0x080fe20000410000 */
[----:B------:R-:W-:Y:S01]  /*153b0*/  FMUL.FTZ R23, R83, R159 ;  /* 0x0000009f53177220 */ /* 0x000fe20000410000 */
[----:B------:R-:W-:Y:S01]  /*153c0*/  MUFU.EX2 R67, R67 ;  /* 0x0000004300437308 */ /* 0x000fe20000000800 */
[----:B------:R-:W-:Y:S01]  /*153d0*/  FMUL.FTZ R28, R88, R177 ;  /* 0x000000b1581c7220 */ /* 0x000fe20000410000 */
[----:B--2---:R-:W-:Y:S01]  /*153e0*/  F2FP.BF16.F32.PACK_AB R51, R0, R59 ;  /* 0x0000003b0033723e */ /* 0x004fe200000010ff */
[----:B------:R-:W-:Y:S01]  /*153f0*/  FMUL.FTZ R29, R89, R177 ;  /* 0x000000b1591d7220 */ /* 0x000fe20000410000 */
[----:B------:R-:W-:Y:S01]  /*15400*/  MUFU.EX2 R64, R64 ;  /* 0x0000004000407308 */ /* 0x000fe20000000800 */
[-C--:B------:R-:W-:Y:S01]  /*15410*/  FMUL.FTZ R30, R90, R159.reuse ;  /* 0x0000009f5a1e7220 */ /* 0x080fe20000410000 */
[----:B------:R-:W-:Y:S01]  /*15420*/  FMUL.FTZ R31, R91, R159 ;  /* 0x0000009f5b1f7220 */ /* 0x000fe20000410000 */
[-C--:B------:R-:W-:Y:S01]  /*15430*/  FMUL.FTZ R36, R96, R177.reuse ;  /* 0x000000b160247220 */ /* 0x080fe20000410000 */
[----:B------:R-:W-:Y:S01]  /*15440*/  MUFU.EX2 R121, R121 ;  /* 0x0000007900797308 */ /* 0x000fe20000000800 */
[C---:B------:R-:W-:Y:S01]  /*15450*/  HMMA.16816.F32.BF16 R12, R48.reuse, R16, R12 ;  /* 0x00000010300c723c */ /* 0x040fe2000004180c */
[----:B------:R-:W-:Y:S01]  /*15460*/  FMUL.FTZ R37, R97, R177 ;  /* 0x000000b161257220 */ /* 0x000fe20000410000 */
[-C--:B------:R-:W-:Y:S01]  /*15470*/  FMUL.FTZ R38, R98, R159.reuse ;  /* 0x0000009f62267220 */ /* 0x080fe20000410000 */
[----:B------:R-:W2:Y:S01]  /*15480*/  MUFU.EX2 R120, R224 ;  /* 0x000000e000787308 */ /* 0x000ea20000000800 */
[----:B------:R-:W-:Y:S01]  /*15490*/  FMUL.FTZ R39, R99, R159 ;  /* 0x0000009f63277220 */ /* 0x000fe20000410000 */
[-C--:B------:R-:W-:Y:S01]  /*154a0*/  FMUL.FTZ R84, R84, R177.reuse ;  /* 0x000000b154547220 */ /* 0x080fe20000410000 */
[----:B------:R-:W-:Y:S01]  /*154b0*/  FMUL.FTZ R85, R85, R177 ;  /* 0x000000b155557220 */ /* 0x000fe20000410000 */
[----:B------:R-:W-:Y:S01]  /*154c0*/  MUFU.EX2 R65, R65 ;  /* 0x0000004100417308 */ /* 0x000fe20000000800 */
[C---:B------:R-:W-:Y:S01]  /*154d0*/  HMMA.16816.F32.BF16 R16, R48.reuse, R18, R76 ;  /* 0x000000123010723c */ /* 0x040fe2000004184c */
[-C--:B------:R-:W-:Y:S01]  /*154e0*/  FMUL.FTZ R86, R86, R159.reuse ;  /* 0x0000009f56567220 */ /* 0x080fe20000410000 */
[----:B------:R-:W-:Y:S01]  /*154f0*/  FMUL.FTZ R87, R87, R159 ;  /* 0x0000009f57577220 */ /* 0x000fe20000410000 */
[----:B------:R-:W5:Y:S01]  /*15500*/  MUFU.EX2 R2, R2 ;  /* 0x0000000200027308 */ /* 0x000f620000000800 */
        /* <DEDUP_REMOVED lines=8> */
[----:B------:R-:W-:Y:S01]  /*15590*/  FMUL.FTZ R44, R104, R177 ;  /* 0x000000b1682c7220 */ /* 0x000fe20000410000 */
[-C--:B------:R-:W-:Y:S01]  /*155a0*/  FMUL.FTZ R46, R106, R159.reuse ;  /* 0x0000009f6a2e7220 */ /* 0x080fe20000410000 */
[----:B------:R-:W-:Y:S01]  /*155b0*/  FMUL.FTZ R47, R107, R159 ;  /* 0x0000009f6b2f7220 */ /* 0x000fe20000410000 */
[-C--:B------:R-:W-:Y:S01]  /*155c0*/  FMUL.FTZ R108, R108, R177.reuse ;  /* 0x000000b16c6c7220 */ /* 0x080fe20000410000 */
[----:B------:R-:W-:Y:S01]  /*155d0*/  FMUL.FTZ R109, R109, R177 ;  /* 0x000000b16d6d7220 */ /* 0x000fe20000410000 */
[-C--:B------:R-:W-:Y:S01]  /*155e0*/  FMUL.FTZ R110, R110, R159.reuse ;  /* 0x0000009f6e6e7220 */ /* 0x080fe20000410000 */
[----:B------:R-:W-:Y:S01]  /*155f0*/  FMUL.FTZ R111, R111, R159 ;  /* 0x0000009f6f6f7220 */ /* 0x000fe20000410000 */
[C---:B-1----:R-:W-:Y:S01]  /*15600*/  HMMA.16816.F32.BF16 R4, R48.reuse, R8, R4 ;  /* 0x000000083004723c */ /* 0x042fe20000041804 */
[----:B------:R-:W1:Y:S01]  /*15610*/  LDSM.16.MT88.4 R76, [R160+0xb400] ;  /* 0x00b40000a04c783b */ /* 0x000e620000004200 */
[----:B------:R-:W-:Y:S01]  /*15620*/  FFMA.FTZ R135, R220, UR10, -R155 ;  /* 0x0000000adc877c23 */ /* 0x000fe2000801089b */
[--C-:B------:R-:W-:Y:S01]  /*15630*/  FFMA.FTZ R141, R142, UR10, -R129.reuse ;  /* 0x0000000a8e8d7c23 */ /* 0x100fe20008010881 */
[----:B------:R-:W-:Y:S01]  /*15640*/  FFMA.FTZ R138, R216, UR10, -R129 ;  /* 0x0000000ad88a7c23 */ /* 0x000fe20008010881 */
[--C-:B------:R-:W-:Y:S01]  /*15650*/  FFMA.FTZ R222, R222, UR10, -R155.reuse ;  /* 0x0000000adede7c23 */ /* 0x100fe2000801089b */
[----:B------:R-:W-:Y:S01]  /*15660*/  MUFU.EX2 R137, R137 ;  /* 0x0000008900897308 */ /* 0x000fe20000000800 */
[--C-:B------:R-:W-:Y:S01]  /*15670*/  FFMA.FTZ R183, R208, UR10, -R155.reuse ;  /* 0x0000000ad0b77c23 */ /* 0x100fe2000801089b */
[C---:B------:R-:W-:Y:S01]  /*15680*/  HMMA.16816.F32.BF16 R8, R48.reuse, R10, R68 ;  /* 0x0000000a3008723c */ /* 0x040fe20000041844 */
[----:B------:R-:W1:Y:S01]  /*15690*/  LDSM.16.MT88.4 R68, [R161+0xb400] ;  /* 0x00b40000a144783b */ /* 0x000e620000004200 */
[----:B------:R-:W-:Y:S01]  /*156a0*/  MUFU.EX2 R136, R136 ;  /* 0x0000008800887308 */ /* 0x000fe20000000800 */
[----:B------:R-:W-:Y:S01]  /*156b0*/  FFMA.FTZ R181, R210, UR10, -R155 ;  /* 0x0000000ad2b57c23 */ /* 0x000fe2000801089b */
[--C-:B------:R-:W-:Y:S01]  /*156c0*/  FFMA.FTZ R187, R202, UR10, -R129.reuse ;  /* 0x0000000acabb7c23 */ /* 0x100fe20008010881 */
[--C-:B------:R-:W-:Y:S01]  /*156d0*/  FFMA.FTZ R200, R200, UR10, -R129.reuse ;  /* 0x0000000ac8c87c23 */ /* 0x100fe20008010881 */
[----:B------:R-:W-:Y:S01]  /*156e0*/  MUFU.EX2 R135, R135 ;  /* 0x0000008700877308 */ /* 0x000fe20000000800 */
[----:B------:R-:W-:Y:S01]  /*156f0*/  FFMA.FTZ R185, R204, UR10, -R129 ;  /* 0x0000000accb97c23 */ /* 0x000fe20008010881 */
[C---:B------:R-:W-:Y:S01]  /*15700*/  HMMA.16816.F32.BF16 R20, R48.reuse, R24, R20 ;  /* 0x000000183014723c */ /* 0x040fe20000041814 */
[--C-:B------:R-:W-:Y:S01]  /*15710*/  FFMA.FTZ R212, R212, UR10, -R155.reuse ;  /* 0x0000000ad4d47c23 */ /* 0x100fe2000801089b */
[----:B------:R-:W-:Y:S01]  /*15720*/  MUFU.EX2 R141, R141 ;  /* 0x0000008d008d7308 */ /* 0x000fe20000000800 */
[--C-:B------:R-:W-:Y:S01]  /*15730*/  FFMA.FTZ R214, R214, UR10, -R155.reuse ;  /* 0x0000000ad6d67c23 */ /* 0x100fe2000801089b */
[--C-:B------:R-:W-:Y:S01]  /*15740*/  FFMA.FTZ R193, R194, UR10, -R155.reuse ;  /* 0x0000000ac2c17c23 */ /* 0x100fe2000801089b */
[----:B------:R-:W-:Y:S01]  /*15750*/  FFMA.FTZ R189, R186, UR10, -R155 ;  /* 0x0000000ababd7c23 */ /* 0x000fe2000801089b */
[----:B------:R-:W-:Y:S01]  /*15760*/  MUFU.EX2 R139, R139 ;  /* 0x0000008b008b7308 */ /* 0x000fe20000000800 */
[--C-:B------:R-:W-:Y:S01]  /*15770*/  FFMA.FTZ R195, R182, UR10, -R129.reuse ;  /* 0x0000000ab6c37c23 */ /* 0x100fe20008010881 */
[C---:B------:R-:W-:Y:S01]  /*15780*/  HMMA.16816.F32.BF16 R28, R48.reuse, R32, R28 ;  /* 0x00000020301c723c */ /* 0x040fe2000004181c */
[----:B------:R-:W-:Y:S01]  /*15790*/  FFMA.FTZ R191, R188, UR10, -R129 ;  /* 0x0000000abcbf7c23 */ /* 0x000fe20008010881 */
[----:B------:R-:W-:Y:S01]  /*157a0*/  MUFU.EX2 R138, R138 ;  /* 0x0000008a008a7308 */ /* 0x000fe20000000800 */
[--C-:B------:R-:W-:Y:S01]  /*157b0*/  FFMA.FTZ R192, R192, UR10, -R155.reuse ;  /* 0x0000000ac0c07c23 */ /* 0x100fe2000801089b */
[--C-:B------:R-:W-:Y:S01]  /*157c0*/  FFMA.FTZ R190, R190, UR10, -R155.reuse ;  /* 0x0000000abebe7c23 */ /* 0x100fe2000801089b */
[----:B------:R-:W-:Y:S01]  /*157d0*/  FFMA.FTZ R198, R179, R177, R198 ;  /* 0x000000b1b3c67223 */ /* 0x000fe200000100c6 */
        /* <DEDUP_REMOVED lines=11> */
[--C-:B------:R-:W-:Y:S01]  /*15890*/  FFMA.FTZ R143, R143, UR10, -R155.reuse ;  /* 0x0000000a8f8f7c23 */ /* 0x100fe2000801089b */
[----:B------:R-:W-:Y:S01]  /*158a0*/  MUFU.EX2 R187, R187 ;  /* 0x000000bb00bb7308 */ /* 0x000fe20000000800 */
[--C-:B------:R-:W-:Y:S01]  /*158b0*/  FFMA.FTZ R158, R158, UR10, -R155.reuse ;  /* 0x0000000a9e9e7c23 */ /* 0x100fe2000801089b */
[--C-:B------:R-:W-:Y:S01]  /*158c0*/  FFMA.FTZ R151, R151, UR10, -R155.reuse ;  /* 0x0000000a97977c23 */ /* 0x100fe2000801089b */
[----:B------:R-:W-:Y:S01]  /*158d0*/  FFMA.FTZ R146, R146, UR10, -R155 ;  /* 0x0000000a92927c23 */ /* 0x000fe2000801089b */
[----:B------:R-:W-:Y:S01]  /*158e0*/  MUFU.EX2 R200, R200 ;  /* 0x000000c800c87308 */ /* 0x000fe20000000800 */
[----:B------:R-:W-:Y:S01]  /*158f0*/  FFMA.FTZ R130, R130, UR10, -R129 ;  /* 0x0000000a82827c23 */ /* 0x000fe20008010881 */
[C---:B------:R-:W-:Y:S01]  /*15900*/  HMMA.16816.F32.BF16 R32, R48.reuse, R34, R92 ;  /* 0x000000223020723c */ /* 0x040fe2000004185c */
[----:B------:R-:W-:Y:S01]  /*15910*/  LDSM.16.MT88.4 R84, [R161+0xc800] ;  /* 0x00c80000a154783b */ /* 0x000fe20000004200 */
[----:B------:R-:W-:Y:S01]  /*15920*/  MUFU.EX2 R185, R185 ;  /* 0x000000b900b97308 */ /* 0x000fe20000000800 */
[----:B------:R-:W-:Y:S01]  /*15930*/  FFMA.FTZ R157, R180, R159, R157 ;  /* 0x0000009fb49d7223 */ /* 0x000fe2000001009d */
[----:B------:R-:W-:Y:S01]  /*15940*/  FADD.FTZ R198, R133, R198 ;  /* 0x000000c685c67221 */ /* 0x000fe20000010000 */
[----:B------:R-:W-:Y:S01]  /*15950*/  LDSM.16.MT88.4 R92, [R160+0xc800] ;  /* 0x00c80000a05c783b */ /* 0x000fe20000004200 */
[----:B------:R-:W-:Y:S01]  /*15960*/  MUFU.EX2 R193, R193 ;  /* 0x000000c100c17308 */ /* 0x000fe20000000800 */
[----:B------:R-:W-:Y:S01]  /*15970*/  FADD.FTZ R132, R132, R157 ;  /* 0x0000009d84847221 */ /* 0x000fe20000010000 */
[C---:B------:R-:W-:Y:S01]  /*15980*/  HMMA.16816.F32.BF16 R40, R48.reuse, R42, R100 ;  /* 0x0000002a3028723c */ /* 0x040fe20000041864 */
[----:B------:R-:W-:Y:S01]  /*15990*/  FADD.FTZ R131, R131, R198 ;  /* 0x000000c683837221 */ /* 0x000fe20000010000 */
[----:B------:R-:W-:Y:S01]  /*159a0*/  MUFU.EX2 R186, R192 ;  /* 0x000000c000ba7308 */ /* 0x000fe20000000800 */
[----:B------:R-:W-:Y:S01]  /*159b0*/  FADD.FTZ R59, R59, R132 ;  /* 0x000000843b3b7221 */ /* 0x000fe20000010000 */
[----:B------:R-:W-:Y:S01]  /*159c0*/  LDSM.16.MT88.4 R100, [R161+0xe800] ;  /* 0x00e80000a164783b */ /* 0x000fe20000004200 */
[----:B------:R-:W-:Y:S01]  /*159d0*/  FADD.FTZ R58, R58, R131 ;  /* 0x000000833a3a7221 */ /* 0x000fe20000010000 */
[----:B------:R-:W-:Y:S01]  /*159e0*/  MUFU.EX2 R189, R189 ;  /* 0x000000bd00bd7308 */ /* 0x000fe20000000800 */
[----:B------:R-:W-:Y:S01]  /*159f0*/  FADD.FTZ R0, R0, R59 ;  /* 0x0000003b00007221 */ /* 0x000fe20000010000 */
[C---:B------:R-:W-:Y:S01]  /*15a00*/  HMMA.16816.F32.BF16 R44, R48.reuse, R52, R44 ;  /* 0x00000034302c723c */ /* 0x040fe2000004182c */
[----:B----4-:R-:W-:Y:S01]  /*15a10*/  F2FP.BF16.F32.PACK_AB R52, R66, R105 ;  /* 0x000000694234723e */ /* 0x010fe200000010ff */
[----:B------:R-:W-:Y:S01]  /*15a20*/  MUFU.EX2 R182, R190 ;  /* 0x000000be00b67308 */ /* 0x000fe20000000800 */
[----:B--2---:R-:W-:Y:S01]  /*15a30*/  F2FP.BF16.F32.PACK_AB R53, R120, R121 ;  /* 0x000000797835723e */ /* 0x004fe200000010ff */
[----:B------:R-:W-:Y:S01]  /*15a40*/  FADD.FTZ R121, R121, R0 ;  /* 0x0000000079797221 */ /* 0x000fe20000010000 */
[--C-:B------:R-:W-:Y:S01]  /*15a50*/  FFMA.FTZ R144, R144, UR10, -R155.reuse ;  /* 0x0000000a90907c23 */ /* 0x100fe2000801089b */
[----:B------:R-:W-:Y:S01]  /*15a60*/  MUFU.EX2 R195, R195 ;  /* 0x000000c300c37308 */ /* 0x000fe20000000800 */
[----:B------:R-:W-:Y:S01]  /*15a70*/  FFMA.FTZ R145, R145, UR10, -R155 ;  /* 0x0000000a91917c23 */ /* 0x000fe2000801089b */
[----:B------:R-:W-:Y:S01]  /*15a80*/  HMMA.16816.F32.BF16 R48, R48, R54, R108 ;  /* 0x000000363030723c */ /* 0x000fe2000004186c */
[----:B------:R-:W-:Y:S01]  /*15a90*/  F2FP.BF16.F32.PACK_AB R54, R64, R67 ;  /* 0x000000434036723e */ /* 0x000fe200000010ff */
[----:B------:R-:W-:Y:S01]  /*15aa0*/  MUFU.EX2 R191, R191 ;  /* 0x000000bf00bf7308 */ /* 0x000fe20000000800 */
[----:B-----5:R-:W-:Y:S01]  /*15ab0*/  F2FP.BF16.F32.PACK_AB R55, R2, R65 ;  /* 0x000000410237723e */ /* 0x020fe200000010ff */
[----:B------:R-:W-:Y:S01]  /*15ac0*/  FADD.FTZ R120, R120, R121 ;  /* 0x0000007978787221 */ /* 0x000fe20000010000 */
[--C-:B------:R-:W-:Y:S01]  /*15ad0*/  FFMA.FTZ R178, R178, UR10, -R155.reuse ;  /* 0x0000000ab2b27c23 */ /* 0x100fe2000801089b */
[----:B------:R-:W-:Y:S01]  /*15ae0*/  MUFU.EX2 R177, R177 ;  /* 0x000000b100b17308 */ /* 0x000fe20000000800 */
[----:B------:R-:W-:Y:S01]  /*15af0*/  FFMA.FTZ R147, R147, UR10, -R155 ;  /* 0x0000000a93937c23 */ /* 0x000fe2000801089b */
[----:B------:R-:W-:Y:S01]  /*15b00*/  FADD.FTZ R65, R65, R120 ;  /* 0x0000007841417221 */ /* 0x000fe20000010000 */
[----:B------:R-:W-:Y:S01]  /*15b10*/  FFMA.FTZ R128, R128, UR10, -R129 ;  /* 0x0000000a80807c23 */ /* 0x000fe20008010881 */
[C---:B------:R-:W-:Y:S01]  /*15b20*/  HMMA.16816.F32.BF16 R12, R52.reuse, R60, R12 ;  /* 0x0000003c340c723c */ /* 0x040fe2000004180c */
[----:B------:R-:W2:Y:S01]  /*15b30*/  MUFU.EX2 R148, R154 ;  /* 0x0000009a00947308 */ /* 0x000ea20000000800 */
[----:B------:R-:W-:Y:S01]  /*15b40*/  FADD.FTZ R65, R2, R65 ;  /* 0x0000004102417221 */ /* 0x000fe20000010000 */
[--C-:B------:R-:W-:Y:S01]  /*15b50*/  FFMA.FTZ R127, R127, UR10, -R129.reuse ;  /* 0x0000000a7f7f7c23 */ /* 0x100fe20008010881 */
[--C-:B------:R-:W-:Y:S01]  /*15b60*/  FFMA.FTZ R123, R123, UR10, -R129.reuse ;  /* 0x0000000a7b7b7c23 */ /* 0x100fe20008010881 */
[----:B------:R-:W-:Y:S01]  /*15b70*/  MUFU.EX2 R179, R179 ;  /* 0x000000b300b37308 */ /* 0x000fe20000000800 */
[----:B------:R-:W-:Y:S01]  /*15b80*/  FFMA.FTZ R126, R126, UR10, -R129 ;  /* 0x0000000a7e7e7c23 */ /* 0x000fe20008010881 */
[----:B------:R-:W-:Y:S01]  /*15b90*/  MOV R0, R3 ;  /* 0x0000000300007202 */ /* 0x000fe20000000f00 */
[----:B------:R-:W-:Y:S01]  /*15ba0*/  HMMA.16816.F32.BF16 R16, R52, R62, R16 ;  /* 0x0000003e3410723c */ /* 0x000fe20000041810 */
[----:B------:R-:W4:Y:S01]  /*15bb0*/  LDSM.16.MT88.4 R60, [R160+0xd400] ;  /* 0x00d40000a03c783b */ /* 0x000f220000004200 */
[----:B------:R-:W5:Y:S01]  /*15bc0*/  MUFU.EX2 R150, R150 ;  /* 0x0000009600967308 */ /* 0x000f620000000800 */
[----:B------:R-:W-:-:S03]  /*15bd0*/  MOV R2, R57 ;  /* 0x0000003900027202 */ /* 0x000fc60000000f00 */
[----:B------:R-:W-:Y:S01]  /*15be0*/  MUFU.EX2 R152, R152 ;  /* 0x0000009800987308 */ /* 0x000fe20000000800 */
[----:B--2---:R-:W-:Y:S01]  /*15bf0*/  F2FP.BF16.F32.PACK_AB R110, R148, R177 ;  /* 0x000000b1946e723e */ /* 0x004fe200000010ff */
[C---:B---3--:R-:W-:Y:S02]  /*15c00*/  HMMA.16816.F32.BF16 R4, R52.reuse, R72, R4 ;  /* 0x000000483404723c */ /* 0x048fe40000041804 */
[----:B------:R-:W2:Y:S04]  /*15c10*/  MUFU.EX2 R149, R149 ;  /* 0x0000009500957308 */ /* 0x000ea80000000800 */
[----:B------:R-:W-:Y:S02]  /*15c20*/  MUFU.EX2 R144, R144 ;  /* 0x0000009000907308 */ /* 0x000fe40000000800 */
[C---:B------:R-:W-:Y:S01]  /*15c30*/  HMMA.16816.F32.BF16 R8, R52.reuse, R74, R8 ;  /* 0x0000004a3408723c */ /* 0x040fe20000041808 */
[----:B------:R-:W3:Y:S01]  /*15c40*/  LDSM.16.MT88.4 R72, [R161+0xd400] ;  /* 0x00d40000a148783b */ /* 0x000ee20000004200 */
[----:B-----5:R-:W-:Y:S01]  /*15c50*/  F2FP.BF16.F32.PACK_AB R109, R150, R179 ;  /* 0x000000b3966d723e */ /* 0x020fe200000010ff */
[----:B------:R-:W-:Y:S04]  /*15c60*/  MUFU.EX2 R145, R145 ;  /* 0x0000009100917308 */ /* 0x000fe80000000800 */
[----:B------:R-:W-:Y:S01]  /*15c70*/  MUFU.EX2 R178, R178 ;  /* 0x000000b200b27308 */ /* 0x000fe20000000800 */
[C---:B-1----:R-:W-:Y:S01]  /*15c80*/  HMMA.16816.F32.BF16 R28, R52.reuse, R76, R28 ;  /* 0x0000004c341c723c */ /* 0x042fe2000004181c */
[----:B------:R-:W-:Y:S01]  /*15c90*/  FFMA.FTZ R76, R140, UR10, -R129 ;  /* 0x0000000a8c4c7c23 */ /* 0x000fe20008010881 */
[----:B--2---:R-:W-:Y:S01]  /*15ca0*/  F2FP.BF16.F32.PACK_AB R111, R149, R152 ;  /* 0x00000098956f723e */ /* 0x004fe200000010ff */
[----:B------:R-:W-:Y:S04]  /*15cb0*/  MUFU.EX2 R140, R222 ;  /* 0x000000de008c7308 */ /* 0x000fe80000000800 */
[----:B------:R1:W2:Y:S01]  /*15cc0*/  MUFU.EX2 R142, R76 ;  /* 0x0000004c008e7308 */ /* 0x0002a20000000800 */
[C---:B------:R-:W-:Y:S03]  /*15cd0*/  HMMA.16816.F32.BF16 R20, R52.reuse, R68, R20 ;  /* 0x000000443414723c */ /* 0x040fe60000041814 */
[----:B------:R-:W-:Y:S04]  /*15ce0*/  MUFU.EX2 R147, R147 ;  /* 0x0000009300937308 */ /* 0x000fe80000000800 */
[----:B------:R-:W-:Y:S01]  /*15cf0*/  MUFU.EX2 R128, R128 ;  /* 0x0000008000807308 */ /* 0x000fe20000000800 */
[C---:B------:R-:W-:Y:S01]  /*15d00*/  HMMA.16816.F32.BF16 R24, R52.reuse, R70, R24 ;  /* 0x000000463418723c */ /* 0x040fe20000041818 */
[----:B------:R-:W5:Y:S02]  /*15d10*/  LDSM.16.MT88.4 R68, [R161+0xb800] ;  /* 0x00b80000a144783b */ /* 0x000f640000004200 */
[----:B------:R-:W-:Y:S05]  /*15d20*/  MUFU.EX2 R127, R127 ;  /* 0x0000007f007f7308 */ /* 0x000fea0000000800 */
[C---:B----4-:R-:W-:Y:S08]  /*15d30*/  HMMA.16816.F32.BF16 R44, R52.reuse, R60, R44 ;  /* 0x0000003c342c723c */ /* 0x050ff0000004182c */
[C---:B------:R-:W-:Y:S01]  /*15d40*/  HMMA.16816.F32.BF16 R48, R52.reuse, R62, R48 ;  /* 0x0000003e3430723c */ /* 0x040fe20000041830 */
[----:B------:R-:W4:Y:S07]  /*15d50*/  LDSM.16.MT88.4 R60, [R160+0x9800] ;  /* 0x00980000a03c783b */ /* 0x000f2e0000004200 */
[C---:B---3--:R-:W-:Y:S08]  /*15d60*/  HMMA.16816.F32.BF16 R36, R52.reuse, R72, R36 ;  /* 0x000000483424723c */ /* 0x048ff00000041824 */
[C---:B------:R-:W-:Y:S01]  /*15d70*/  HMMA.16816.F32.BF16 R40, R52.reuse, R74, R40 ;  /* 0x0000004a3428723c */ /* 0x040fe20000041828 */
[----:B------:R-:W3:Y:S07]  /*15d80*/  LDSM.16.MT88.4 R72, [R161+0x9800] ;  /* 0x00980000a148783b */ /* 0x000eee0000004200 */
[----:B------:R-:W-:Y:S01]  /*15d90*/  HMMA.16816.F32.BF16 R32, R52, R78, R32 ;  /* 0x0000004e3420723c */ /* 0x000fe20000041820 */
[----:B------:R-:W-:Y:S01]  /*15da0*/  F2FP.BF16.F32.PACK_AB R52, R136, R137 ;  /* 0x000000898834723e */ /* 0x000fe200000010ff */
[----:B-1----:R-:W1:Y:S01]  /*15db0*/  LDSM.16.MT88.4 R76, [R160+0xb800] ;  /* 0x00b80000a04c783b */ /* 0x002e620000004200 */
[----:B--2---:R-:W-:Y:S01]  /*15dc0*/  F2FP.BF16.F32.PACK_AB R53, R141, R142 ;  /* 0x0000008e8d35723e */ /* 0x004fe200000010ff */
[----:B------:R-:W-:Y:S01]  /*15dd0*/  FADD.FTZ R142, R142, R65 ;  /* 0x000000418e8e7221 */ /* 0x000fe20000010000 */
[----:B------:R-:W-:-:S02]  /*15de0*/  F2FP.BF16.F32.PACK_AB R54, R140, R135 ;  /* 0x000000878c36723e */ /* 0x000fc400000010ff */
[----:B------:R-:W-:Y:S01]  /*15df0*/  F2FP.BF16.F32.PACK_AB R55, R138, R139 ;  /* 0x0000008b8a37723e */ /* 0x000fe200000010ff */
[----:B------:R-:W-:-:S04]  /*15e00*/  FADD.FTZ R142, R141, R142 ;  /* 0x0000008e8d8e7221 */ /* 0x000fc80000010000 */
[----:B------:R-:W-:Y:S02]  /*15e10*/  FADD.FTZ R139, R139, R142 ;  /* 0x0000008e8b8b7221 */ /* 0x000fe40000010000 */
[----:B-----5:R-:W-:Y:S02]  /*15e20*/  HMMA.16816.F32.BF16 R20, R52, R68, R20 ;  /* 0x000000443414723c */ /* 0x020fe40000041814 */
[----:B------:R-:W-:-:S06]  /*15e30*/  FADD.FTZ R139, R138, R139 ;  /* 0x0000008b8a8b7221 */ /* 0x000fcc0000010000 */
[C---:B----4-:R-:W-:Y:S08]  /*15e40*/  HMMA.16816.F32.BF16 R12, R52.reuse, R60, R12 ;  /* 0x0000003c340c723c */ /* 0x050ff0000004180c */
[C---:B------:R-:W-:Y:S01]  /*15e50*/  HMMA.16816.F32.BF16 R16, R52.reuse, R62, R16 ;  /* 0x0000003e3410723c */ /* 0x040fe20000041810 */
[----:B------:R-:W2:Y:S07]  /*15e60*/  LDSM.16.MT88.4 R60, [R160+0xd800] ;  /* 0x00d80000a03c783b */ /* 0x000eae0000004200 */
[C---:B---3--:R-:W-:Y:S08]  /*15e70*/  HMMA.16816.F32.BF16 R4, R52.reuse, R72, R4 ;  /* 0x000000483404723c */ /* 0x048ff00000041804 */
[C---:B------:R-:W-:Y:S01]  /*15e80*/  HMMA.16816.F32.BF16 R8, R52.reuse, R74, R8 ;  /* 0x0000004a3408723c */ /* 0x040fe20000041808 */
[----:B------:R-:W3:Y:S07]  /*15e90*/  LDSM.16.MT88.4 R72, [R161+0xd800] ;  /* 0x00d80000a148783b */ /* 0x000eee0000004200 */
[----:B-1----:R-:W-:Y:S01]  /*15ea0*/  HMMA.16816.F32.BF16 R28, R52, R76, R28 ;  /* 0x0000004c341c723c */ /* 0x002fe2000004181c */
[----:B------:R-:W-:-:S02]  /*15eb0*/  FFMA.FTZ R76, R206, UR10, -R129 ;  /* 0x0000000ace4c7c23 */ /* 0x000fc40008010881 */
[----:B------:R-:W-:Y:S04]  /*15ec0*/  MUFU.EX2 R206, R214 ;  /* 0x000000d600ce7308 */ /* 0x000fe80000000800 */
[----:B------:R1:W4:Y:S01]  /*15ed0*/  MUFU.EX2 R202, R76 ;  /* 0x0000004c00ca7308 */ /* 0x0003220000000800 */
[C---:B------:R-:W-:Y:S01]  /*15ee0*/  HMMA.16816.F32.BF16 R24, R52.reuse, R70, R24 ;  /* 0x000000463418723c */ /* 0x040fe20000041818 */
[----:B------:R-:W5:Y:S07]  /*15ef0*/  LDSM.16.MT88.4 R68, [R161+0xbc00] ;  /* 0x00bc0000a144783b */ /* 0x000f6e0000004200 */
[C---:B------:R-:W-:Y:S01]  /*15f00*/  HMMA.16816.F32.BF16 R32, R52.reuse, R78, R32 ;  /* 0x0000004e3420723c */ /* 0x040fe20000041820 */
[----:B-1----:R-:W-:Y:S07]  /*15f10*/  LDSM.16.MT88.4 R76, [R160+0xbc00] ;  /* 0x00bc0000a04c783b */ /* 0x002fee0000004200 */
[C---:B--2---:R-:W-:Y:S08]  /*15f20*/  HMMA.16816.F32.BF16 R44, R52.reuse, R60, R44 ;  /* 0x0000003c342c723c */ /* 0x044ff0000004182c */
[C---:B------:R-:W-:Y:S01]  /*15f30*/  HMMA.16816.F32.BF16 R48, R52.reuse, R62, R48 ;  /* 0x0000003e3430723c */ /* 0x040fe20000041830 */
[----:B------:R-:W1:Y:S07]  /*15f40*/  LDSM.16.MT88.4 R60, [R160+0x9c00] ;  /* 0x009c0000a03c783b */ /* 0x000e6e0000004200 */
[C---:B---3--:R-:W-:Y:S08]  /*15f50*/  HMMA.16816.F32.BF16 R36, R52.reuse, R72, R36 ;  /* 0x000000483424723c */ /* 0x048ff00000041824 */
[----:B------:R-:W-:Y:S01]  /*15f60*/  HMMA.16816.F32.BF16 R40, R52, R74, R40 ;  /* 0x0000004a3428723c */ /* 0x000fe20000041828 */
[----:B------:R-:W2:Y:S01]  /*15f70*/  LDSM.16.MT88.4 R72, [R161+0x9c00] ;  /* 0x009c0000a148783b */ /* 0x000ea20000004200 */
[----:B------:R-:W-:-:S02]  /*15f80*/  F2FP.BF16.F32.PACK_AB R52, R183, R208 ;  /* 0x000000d0b734723e */ /* 0x000fc400000010ff */
[----:B----4-:R-:W-:Y:S01]  /*15f90*/  F2FP.BF16.F32.PACK_AB R53, R187, R202 ;  /* 0x000000cabb35723e */ /* 0x010fe200000010ff */
[----:B------:R-:W-:Y:S01]  /*15fa0*/  FADD.FTZ R202, R202, R139 ;  /* 0x0000008bcaca7221 */ /* 0x000fe20000010000 */
[----:B------:R-:W-:Y:S02]  /*15fb0*/  F2FP.BF16.F32.PACK_AB R54, R206, R181 ;  /* 0x000000b5ce36723e */ /* 0x000fe400000010ff */
[----:B------:R-:W-:Y:S01]  /*15fc0*/  F2FP.BF16.F32.PACK_AB R55, R185, R200 ;  /* 0x000000c8b937723e */ /* 0x000fe200000010ff */
[----:B------:R-:W-:-:S04]  /*15fd0*/  FADD.FTZ R187, R187, R202 ;  /* 0x000000cabbbb7221 */ /* 0x000fc80000010000 */
[----:B------:R-:W-:Y:S02]  /*15fe0*/  FADD.FTZ R200, R200, R187 ;  /* 0x000000bbc8c87221 */ /* 0x000fe40000010000 */
[----:B-----5:R-:W-:Y:S02]  /*15ff0*/  HMMA.16816.F32.BF16 R20, R52, R68, R20 ;  /* 0x000000443414723c */ /* 0x020fe40000041814 */
[----:B------:R-:W-:-:S06]  /*16000*/  FADD.FTZ R200, R185, R200 ;  /* 0x000000c8b9c87221 */ /* 0x000fcc0000010000 */
        /* <DEDUP_REMOVED lines=10> */
[----:B------:R-:W-:Y:S07]  /*160b0*/  LDSM.16.MT88.4 R76, [R161+0xc000] ;  /* 0x00c00000a14c783b */ /* 0x000fee0000004200 */
[C---:B-1----:R-:W-:Y:S08]  /*160c0*/  HMMA.16816.F32.BF16 R44, R52.reuse, R60, R44 ;  /* 0x0000003c342c723c */ /* 0x042ff0000004182c */
[C---:B------:R-:W-:Y:S01]  /*160d0*/  HMMA.16816.F32.BF16 R48, R52.reuse, R62, R48 ;  /* 0x0000003e3430723c */ /* 0x040fe20000041830 */
[----:B------:R-:W1:Y:S07]  /*160e0*/  LDSM.16.MT88.4 R60, [R160+0xa000] ;  /* 0x00a00000a03c783b */ /* 0x000e6e0000004200 */
[----:B--2---:R-:W-:Y:S01]  /*160f0*/  HMMA.16816.F32.BF16 R36, R52, R72, R36 ;  /* 0x000000483424723c */ /* 0x004fe20000041824 */
[--C-:B------:R-:W-:Y:S01]  /*16100*/  FFMA.FTZ R72, R184, UR10, -R129.reuse ;  /* 0x0000000ab8487c23 */ /* 0x100fe20008010881 */
[----:B------:R-:W-:-:S03]  /*16110*/  FFMA.FTZ R184, R196, UR10, -R129 ;  /* 0x0000000ac4b87c23 */ /* 0x000fc60008010881 */
[----:B------:R-:W2:Y:S03]  /*16120*/  MUFU.EX2 R188, R72 ;  /* 0x0000004800bc7308 */ /* 0x000ea60000000800 */
[----:B------:R-:W-:Y:S01]  /*16130*/  HMMA.16816.F32.BF16 R40, R52, R74, R40 ;  /* 0x0000004a3428723c */ /* 0x000fe20000041828 */
[----:B------:R-:W3:Y:S01]  /*16140*/  MUFU.EX2 R184, R184 ;  /* 0x000000b800b87308 */ /* 0x000ee20000000800 */
[----:B------:R-:W-:Y:S02]  /*16150*/  F2FP.BF16.F32.PACK_AB R52, R186, R193 ;  /* 0x000000c1ba34723e */ /* 0x000fe400000010ff */
[----:B------:R-:W-:Y:S02]  /*16160*/  F2FP.BF16.F32.PACK_AB R54, R182, R189 ;  /* 0x000000bdb636723e */ /* 0x000fe400000010ff */
[----:B--2---:R-:W-:Y:S01]  /*16170*/  F2FP.BF16.F32.PACK_AB R53, R188, R195 ;  /* 0x000000c3bc35723e */ /* 0x004fe200000010ff */
[----:B------:R-:W2:Y:S01]  /*16180*/  LDSM.16.MT88.4 R72, [R160+0xc000] ;  /* 0x00c00000a048783b */ /* 0x000ea20000004200 */
[----:B------:R-:W-:Y:S01]  /*16190*/  FADD.FTZ R195, R195, R200 ;  /* 0x000000c8c3c37221 */ /* 0x000fe20000010000 */
[----:B---3--:R-:W-:-:S03]  /*161a0*/  F2FP.BF16.F32.PACK_AB R55, R184, R191 ;  /* 0x000000bfb837723e */ /* 0x008fc600000010ff */
[----:B------:R-:W-:-:S04]  /*161b0*/  FADD.FTZ R188, R188, R195 ;  /* 0x000000c3bcbc7221 */ /* 0x000fc80000010000 */
[----:B------:R-:W-:Y:S01]  /*161c0*/  FADD.FTZ R191, R191, R188 ;  /* 0x000000bcbfbf7221 */ /* 0x000fe20000010000 */
[----:B------:R-:W-:Y:S03]  /*161d0*/  HMMA.16816.F32.BF16 R4, R52, R68, R4 ;  /* 0x000000443404723c */ /* 0x000fe60000041804 */
[----:B------:R-:W-:-:S04]  /*161e0*/  FADD.FTZ R184, R184, R191 ;  /* 0x000000bfb8b87221 */ /* 0x000fc80000010000 */
[----:B------:R-:W-:Y:S01]  /*161f0*/  FADD.FTZ R179, R179, R184 ;  /* 0x000000b8b3b37221 */ /* 0x000fe20000010000 */
[----:B------:R-:W-:Y:S01]  /*16200*/  HMMA.16816.F32.BF16 R8, R52, R70, R8 ;  /* 0x000000463408723c */ /* 0x000fe20000041808 */
[----:B------:R-:W3:Y:S02]  /*16210*/  LDSM.16.MT88.4 R68, [R161+0xe000] ;  /* 0x00e00000a144783b */ /* 0x000ee40000004200 */
[----:B------:R-:W-:-:S04]  /*16220*/  FADD.FTZ R179, R150, R179 ;  /* 0x000000b396b37221 */ /* 0x000fc80000010000 */
[----:B------:R-:W-:Y:S01]  /*16230*/  FADD.FTZ R152, R152, R179 ;  /* 0x000000b398987221 */ /* 0x000fe20000010000 */
[----:B-1----:R-:W-:Y:S03]  /*16240*/  HMMA.16816.F32.BF16 R12, R52, R60, R12 ;  /* 0x0000003c340c723c */ /* 0x002fe6000004180c */
[----:B------:R-:W-:-:S05]  /*16250*/  FADD.FTZ R149, R149, R152 ;  /* 0x0000009895957221 */ /* 0x000fca0000010000 */
[C---:B------:R-:W-:Y:S01]  /*16260*/  HMMA.16816.F32.BF16 R16, R52.reuse, R62, R16 ;  /* 0x0000003e3410723c */ /* 0x040fe20000041810 */
[----:B------:R-:W1:Y:S07]  /*16270*/  LDSM.16.MT88.4 R60, [R160+0xe000] ;  /* 0x00e00000a03c783b */ /* 0x000e6e0000004200 */
[C---:B------:R-:W-:Y:S08]  /*16280*/  HMMA.16816.F32.BF16 R20, R52.reuse, R76, R20 ;  /* 0x0000004c3414723c */ /* 0x040ff00000041814 */
[C---:B------:R-:W-:Y:S01]  /*16290*/  HMMA.16816.F32.BF16 R24, R52.reuse, R78, R24 ;  /* 0x0000004e3418723c */ /* 0x040fe20000041818 */
[----:B------:R-:W4:Y:S07]  /*162a0*/  LDSM.16.MT88.4 R76, [R161+0xa400] ;  /* 0x00a40000a14c783b */ /* 0x000f2e0000004200 */
[C---:B--2---:R-:W-:Y:S08]  /*162b0*/  HMMA.16816.F32.BF16 R28, R52.reuse, R72, R28 ;  /* 0x00000048341c723c */ /* 0x044ff0000004181c */
[C---:B---3--:R-:W-:Y:S08]  /*162c0*/  HMMA.16816.F32.BF16 R36, R52.reuse, R68, R36 ;  /* 0x000000443424723c */ /* 0x048ff00000041824 */
[C---:B------:R-:W-:Y:S01]  /*162d0*/  HMMA.16816.F32.BF16 R40, R52.reuse, R70, R40 ;  /* 0x000000463428723c */ /* 0x040fe20000041828 */
[----:B------:R-:W2:Y:S07]  /*162e0*/  LDSM.16.MT88.4 R68, [R161+0xc400] ;  /* 0x00c40000a144783b */ /* 0x000eae0000004200 */
[----:B-1----:R-:W-:Y:S01]  /*162f0*/  HMMA.16816.F32.BF16 R44, R52, R60, R44 ;  /* 0x0000003c342c723c */ /* 0x002fe2000004182c */
[--C-:B------:R-:W-:Y:S01]  /*16300*/  FFMA.FTZ R60, R176, UR10, -R155.reuse ;  /* 0x0000000ab03c7c23 */ /* 0x100fe2000801089b */
[----:B------:R-:W-:-:S03]  /*16310*/  FFMA.FTZ R176, R153, UR10, -R155 ;  /* 0x0000000a99b07c23 */ /* 0x000fc6000801089b */
[----:B------:R1:W-:Y:S03]  /*16320*/  MUFU.EX2 R153, R60 ;  /* 0x0000003c00997308 */ /* 0x0003e60000000800 */
[C---:B------:R-:W-:Y:S01]  /*16330*/  HMMA.16816.F32.BF16 R32, R52.reuse, R74, R32 ;  /* 0x0000004a3420723c */ /* 0x040fe20000041820 */
[----:B------:R-:W3:Y:S01]  /*16340*/  MUFU.EX2 R176, R176 ;  /* 0x000000b000b07308 */ /* 0x000ee20000000800 */
[----:B------:R-:W-:Y:S06]  /*16350*/  LDSM.16.MT88.4 R72, [R160+0xa400] ;  /* 0x00a40000a048783b */ /* 0x000fec0000004200 */
[----:B------:R-:W-:Y:S01]  /*16360*/  HMMA.16816.F32.BF16 R48, R52, R62, R48 ;  /* 0x0000003e3430723c */ /* 0x000fe20000041830 */
[----:B------:R-:W-:Y:S04]  /*16370*/  LDSM.16.MT88.4 R52, [R161+0xe400] ;  /* 0x00e40000a134783b */ /* 0x000fe80000004200 */
[----:B-1----:R-:W1:Y:S01]  /*16380*/  LDSM.16.MT88.4 R60, [R160+0xc400] ;  /* 0x00c40000a03c783b */ /* 0x002e620000004200 */
[----:B---3--:R-:W-:-:S07]  /*16390*/  F2FP.BF16.F32.PACK_AB R108, R176, R153 ;  /* 0x00000099b06c723e */ /* 0x008fce00000010ff */
[C---:B----4-:R-:W-:Y:S01]  /*163a0*/  HMMA.16816.F32.BF16 R112, R108.reuse, R76, R4 ;  /* 0x0000004c6c70723c */ /* 0x050fe20000041804 */
[----:B------:R-:W3:Y:S07]  /*163b0*/  LDSM.16.MT88.4 R4, [R160+0xe400] ;  /* 0x00e40000a004783b */ /* 0x000eee0000004200 */
[C---:B--2---:R-:W-:Y:S08]  /*163c0*/  HMMA.16816.F32.BF16 R20, R108.reuse, R68, R20 ;  /* 0x000000446c14723c */ /* 0x044ff00000041814 */
[C---:B------:R-:W-:Y:S01]  /*163d0*/  HMMA.16816.F32.BF16 R24, R108.reuse, R70, R24 ;  /* 0x000000466c18723c */ /* 0x040fe20000041818 */
[----:B------:R-:W2:Y:S07]  /*163e0*/  LDSM.16.MT88.4 R68, [R161+0xa800] ;  /* 0x00a80000a144783b */ /* 0x000eae0000004200 */
[C---:B------:R-:W-:Y:S01]  /*163f0*/  HMMA.16816.F32.BF16 R8, R108.reuse, R78, R8 ;  /* 0x0000004e6c08723c */ /* 0x040fe20000041808 */
[----:B------:R-:W4:Y:S07]  /*16400*/  LDSM.16.MT88.4 R76, [R160+0xa800] ;  /* 0x00a80000a04c783b */ /* 0x000f2e0000004200 */
[----:B-1----:R-:W-:Y:S01]  /*16410*/  HMMA.16816.F32.BF16 R32, R108, R62, R32 ;  /* 0x0000003e6c20723c */ /* 0x002fe20000041820 */
[--C-:B------:R-:W-:Y:S01]  /*16420*/  FFMA.FTZ R62, R125, UR10, -R129.reuse ;  /* 0x0000000a7d3e7c23 */ /* 0x100fe20008010881 */
[----:B------:R-:W-:-:S05]  /*16430*/  FFMA.FTZ R63, R124, UR10, -R129 ;  /* 0x0000000a7c3f7c23 */ /* 0x000fca0008010881 */
[----:B------:R-:W-:Y:S01]  /*16440*/  MUFU.EX2 R62, R62 ;  /* 0x0000003e003e7308 */ /* 0x000fe20000000800 */
[C---:B------:R-:W-:Y:S01]  /*16450*/  HMMA.16816.F32.BF16 R40, R108.reuse, R54, R40 ;  /* 0x000000366c28723c */ /* 0x040fe20000041828 */
[----:B------:R-:W-:Y:S02]  /*16460*/  FFMA.FTZ R54, R134, UR10, -R129 ;  /* 0x0000000a86367c23 */ /* 0x000fe40008010881 */
[----:B------:R-:W-:Y:S04]  /*16470*/  MUFU.EX2 R55, R130 ;  /* 0x0000008200377308 */ /* 0x000fe80000000800 */
[----:B------:R-:W-:Y:S01]  /*16480*/  MUFU.EX2 R63, R63 ;  /* 0x0000003f003f7308 */ /* 0x000fe20000000800 */
[C---:B------:R-:W-:Y:S03]  /*16490*/  HMMA.16816.F32.BF16 R28, R108.reuse, R60, R28 ;  /* 0x0000003c6c1c723c */ /* 0x040fe6000004181c */
[----:B------:R-:W-:Y:S04]  /*164a0*/  MUFU.EX2 R61, R143 ;  /* 0x0000008f003d7308 */ /* 0x000fe80000000800 */
[----:B------:R-:W1:Y:S01]  /*164b0*/  MUFU.EX2 R60, R158 ;  /* 0x0000009e003c7308 */ /* 0x000e620000000800 */
[C---:B------:R-:W-:Y:S03]  /*164c0*/  HMMA.16816.F32.BF16 R36, R108.reuse, R52, R36 ;  /* 0x000000346c24723c */ /* 0x040fe60000041824 */
[----:B------:R-:W-:Y:S04]  /*164d0*/  MUFU.EX2 R53, R151 ;  /* 0x0000009700357308 */ /* 0x000fe80000000800 */
[----:B------:R-:W5:Y:S01]  /*164e0*/  MUFU.EX2 R52, R146 ;  /* 0x0000009200347308 */ /* 0x000f620000000800 */
[C---:B------:R-:W-:Y:S03]  /*164f0*/  HMMA.16816.F32.BF16 R12, R108.reuse, R72, R12 ;  /* 0x000000486c0c723c */ /* 0x040fe6000004180c */
[----:B------:R-:W2:Y:S05]  /*16500*/  MUFU.EX2 R54, R54 ;  /* 0x0000003600367308 */ /* 0x000eaa0000000800 */
[C---:B------:R-:W-:Y:S08]  /*16510*/  HMMA.16816.F32.BF16 R16, R108.reuse, R74, R16 ;  /* 0x0000004a6c10723c */ /* 0x040ff00000041810 */
[----:B---3--:R-:W-:Y:S01]  /*16520*/  HMMA.16816.F32.BF16 R44, R108, R4, R44 ;  /* 0x000000046c2c723c */ /* 0x008fe2000004182c */
[----:B-1----:R-:W-:-:S02]  /*16530*/  F2FP.BF16.F32.PACK_AB R4, R60, R61 ;  /* 0x0000003d3c04723e */ /* 0x002fc400000010ff */
[----:B------:R-:W-:Y:S01]  /*16540*/  F2FP.BF16.F32.PACK_AB R5, R55, R62 ;  /* 0x0000003e3705723e */ /* 0x000fe200000010ff */
[----:B------:R-:W-:-:S04]  /*16550*/  FADD.FTZ R62, R62, R149 ;  /* 0x000000953e3e7221 */ /* 0x000fc80000010000 */
[----:B------:R-:W-:Y:S01]  /*16560*/  HMMA.16816.F32.BF16 R108, R108, R6, R48 ;  /* 0x000000066c6c723c */ /* 0x000fe20000041830 */
[----:B-----5:R-:W-:Y:S01]  /*16570*/  F2FP.BF16.F32.PACK_AB R6, R52, R53 ;  /* 0x000000353406723e */ /* 0x020fe200000010ff */
[----:B------:R-:W-:Y:S01]  /*16580*/  FADD.FTZ R62, R55, R62 ;  /* 0x0000003e373e7221 */ /* 0x000fe20000010000 */
[----:B--2---:R-:W-:-:S03]  /*16590*/  F2FP.BF16.F32.PACK_AB R7, R54, R63 ;  /* 0x0000003f3607723e */ /* 0x004fc600000010ff */
[----:B------:R-:W-:-:S04]  /*165a0*/  FADD.FTZ R63, R63, R62 ;  /* 0x0000003e3f3f7221 */ /* 0x000fc80000010000 */
[----:B------:R-:W-:Y:S01]  /*165b0*/  HMMA.16816.F32.BF16 R112, R4, R68, R112 ;  /* 0x000000440470723c */ /* 0x000fe20000041870 */
[----:B------:R-:W-:-:S07]  /*165c0*/  FADD.FTZ R54, R54, R63 ;  /* 0x0000003f36367221 */ /* 0x000fce0000010000 */
[C---:B------:R-:W-:Y:S01]  /*165d0*/  HMMA.16816.F32.BF16 R68, R4.reuse, R70, R8 ;  /* 0x000000460444723c */ /* 0x040fe20000041808 */
[----:B------:R-:W1:Y:S07]  /*165e0*/  LDSM.16.MT88.4 R8, [R160+0xe800] ;  /* 0x00e80000a008783b */ /* 0x000e6e0000004200 */
[C---:B------:R-:W-:Y:S01]  /*165f0*/  HMMA.16816.F32.BF16 R80, R4.reuse, R84, R20 ;  /* 0x000000540450723c */ /* 0x040fe20000041814 */
[----:B------:R-:W-:Y:S01]  /*16600*/  FADD.FTZ R23, R105, R58 ;  /* 0x0000003a69177221 */ /* 0x000fe20000010000 */
[----:B------:R-:W-:Y:S03]  /*16610*/  MUFU.EX2 R21, R123 ;  /* 0x0000007b00157308 */ /* 0x000fe60000000800 */
[----:B------:R-:W-:Y:S01]  /*16620*/  FADD.FTZ R66, R66, R23 ;  /* 0x0000001742427221 */ /* 0x000fe20000010000 */
[----:B------:R-:W2:Y:S02]  /*16630*/  MUFU.EX2 R20, R126 ;  /* 0x0000007e00147308 */ /* 0x000ea40000000800 */
[----:B----4-:R-:W-:Y:S01]  /*16640*/  HMMA.16816.F32.BF16 R72, R4, R76, R12 ;  /* 0x0000004c0448723c */ /* 0x010fe2000004180c */
[----:B------:R-:W-:Y:S01]  /*16650*/  FADD.FTZ R67, R67, R66 ;  /* 0x0000004243437221 */ /* 0x000fe20000010000 */
[----:B------:R-:W3:Y:S03]  /*16660*/  LDSM.16.MT88.4 R12, [R161+0xac00] ;  /* 0x00ac0000a10c783b */ /* 0x000ee60000004200 */
[----:B------:R-:W-:-:S03]  /*16670*/  FADD.FTZ R64, R64, R67 ;  /* 0x0000004340407221 */ /* 0x000fc60000010000 */
[----:B------:R-:W-:Y:S01]  /*16680*/  HMMA.16816.F32.BF16 R76, R4, R78, R16 ;  /* 0x0000004e044c723c */ /* 0x000fe20000041810 */
[----:B------:R-:W4:Y:S01]  /*16690*/  LDSM.16.MT88.4 R16, [R160+0xac00] ;  /* 0x00ac0000a010783b */ /* 0x000f220000004200 */
[----:B------:R-:W-:-:S04]  /*166a0*/  FADD.FTZ R137, R137, R64 ;  /* 0x0000004089897221 */ /* 0x000fc80000010000 */
[----:B------:R-:W-:Y:S02]  /*166b0*/  FADD.FTZ R136, R136, R137 ;  /* 0x0000008988887221 */ /* 0x000fe40000010000 */
[----:B------:R-:W-:Y:S02]  /*166c0*/  HMMA.16816.F32.BF16 R84, R4, R86, R24 ;  /* 0x000000560454723c */ /* 0x000fe40000041818 */
[----:B------:R-:W-:-:S04]  /*166d0*/  FADD.FTZ R135, R135, R136 ;  /* 0x0000008887877221 */ /* 0x000fc80000010000 */
[----:B------:R-:W-:Y:S02]  /*166e0*/  FADD.FTZ R135, R140, R135 ;  /* 0x000000878c877221 */ /* 0x000fe40000010000 */
[----:B------:R-:W-:Y:S02]  /*166f0*/  HMMA.16816.F32.BF16 R88, R4, R92, R28 ;  /* 0x0000005c0458723c */ /* 0x000fe4000004181c */
[----:B------:R-:W-:-:S04]  /*16700*/  FADD.FTZ R208, R208, R135 ;  /* 0x00000087d0d07221 */ /* 0x000fc80000010000 */
[----:B------:R-:W-:Y:S02]  /*16710*/  FADD.FTZ R208, R183, R208 ;  /* 0x000000d0b7d07221 */ /* 0x000fe40000010000 */
[----:B-1----:R-:W-:Y:S02]  /*16720*/  HMMA.16816.F32.BF16 R104, R4, R8, R44 ;  /* 0x000000080468723c */ /* 0x002fe4000004182c */
[----:B------:R-:W-:-:S04]  /*16730*/  FADD.FTZ R181, R181, R208 ;  /* 0x000000d0b5b57221 */ /* 0x000fc80000010000 */
[----:B------:R-:W-:Y:S02]  /*16740*/  FADD.FTZ R206, R206, R181 ;  /* 0x000000b5cece7221 */ /* 0x000fe40000010000 */
[----:B------:R-:W-:Y:S01]  /*16750*/  HMMA.16816.F32.BF16 R108, R4, R10, R108 ;  /* 0x0000000a046c723c */ /* 0x000fe2000004186c */
[----:B------:R-:W1:Y:S01]  /*16760*/  LDSM.16.MT88.4 R8, [R161+0xcc00] ;  /* 0x00cc0000a108783b */ /* 0x000e620000004200 */
        /* <DEDUP_REMOVED lines=8> */
[----:B------:R-:W-:Y:S01]  /*167f0*/  HMMA.16816.F32.BF16 R100, R4, R102, R40 ;  /* 0x000000660464723c */ /* 0x000fe20000041828 */
[----:B------:R-:W-:Y:S01]  /*16800*/  F2FP.BF16.F32.PACK_AB R4, R145, R144 ;  /* 0x000000909104723e */ /* 0x000fe200000010ff */
[----:B------:R-:W-:Y:S01]  /*16810*/  FADD.FTZ R177, R177, R176 ;  /* 0x000000b0b1b17221 */ /* 0x000fe20000010000 */
[----:B--2---:R-:W-:Y:S01]  /*16820*/  F2FP.BF16.F32.PACK_AB R5, R20, R21 ;  /* 0x000000151405723e */ /* 0x004fe200000010ff */
[----:B------:R-:W-:Y:S01]  /*16830*/  FADD.FTZ R21, R21, R54 ;  /* 0x0000003615157221 */ /* 0x000fe20000010000 */
[----:B------:R-:W-:Y:S01]  /*16840*/  F2FP.BF16.F32.PACK_AB R6, R147, R178 ;  /* 0x000000b29306723e */ /* 0x000fe200000010ff */
[----:B------:R-:W-:Y:S01]  /*16850*/  FADD.FTZ R148, R148, R177 ;  /* 0x000000b194947221 */ /* 0x000fe20000010000 */
[----:B------:R-:W-:Y:S01]  /*16860*/  F2FP.BF16.F32.PACK_AB R7, R127, R128 ;  /* 0x000000807f07723e */ /* 0x000fe200000010ff */
[----:B------:R-:W-:Y:S01]  /*16870*/  FADD.FTZ R21, R20, R21 ;  /* 0x0000001514157221 */ /* 0x000fe20000010000 */
[----:B------:R-:W-:Y:S01]  /*16880*/  IADD3 R177, PT, PT, R56, -0x3, RZ ;  /* 0xfffffffd38b17810 */ /* 0x000fe20007ffe0ff */
[----:B------:R-:W-:-:S02]  /*16890*/  FADD.FTZ R61, R61, R148 ;  /* 0x000000943d3d7221 */ /* 0x000fc40000010000 */
[----:B------:R-:W-:Y:S02]  /*168a0*/  FADD.FTZ R128, R128, R21 ;  /* 0x0000001580807221 */ /* 0x000fe40000010000 */
[----:B---3--:R-:W-:Y:S01]  /*168b0*/  HMMA.16816.F32.BF16 R112, R4, R12, R112 ;  /* 0x0000000c0470723c */ /* 0x008fe20000041870 */
[----:B------:R-:W-:Y:S01]  /*168c0*/  FADD.FTZ R60, R60, R61 ;  /* 0x0000003d3c3c7221 */ /* 0x000fe20000010000 */
[----:B------:R-:W-:-:S03]  /*168d0*/  FADD.FTZ R180, R127, R128 ;  /* 0x000000807fb47221 */ /* 0x000fc60000010000 */
[----:B------:R-:W-:-:S03]  /*168e0*/  FADD.FTZ R53, R53, R60 ;  /* 0x0000003c35357221 */ /* 0x000fc60000010000 */
[----:B------:R-:W-:Y:S01]  /*168f0*/  HMMA.16816.F32.BF16 R68, R4, R14, R68 ;  /* 0x0000000e0444723c */ /* 0x000fe20000041844 */
[----:B------:R-:W2:Y:S01]  /*16900*/  LDSM.16.MT88.4 R12, [R160+0xcc00] ;  /* 0x00cc0000a00c783b */ /* 0x000ea20000004200 */
[----:B------:R-:W-:-:S04]  /*16910*/  FADD.FTZ R53, R52, R53 ;  /* 0x0000003534357221 */ /* 0x000fc80000010000 */
[----:B------:R-:W-:Y:S02]  /*16920*/  FADD.FTZ R144, R144, R53 ;  /* 0x0000003590907221 */ /* 0x000fe40000010000 */
[----:B----4-:R-:W-:Y:S02]  /*16930*/  HMMA.16816.F32.BF16 R72, R4, R16, R72 ;  /* 0x000000100448723c */ /* 0x010fe40000041848 */
[----:B------:R-:W-:-:S04]  /*16940*/  FADD.FTZ R145, R145, R144 ;  /* 0x0000009091917221 */ /* 0x000fc80000010000 */
[----:B------:R-:W-:Y:S02]  /*16950*/  FADD.FTZ R178, R178, R145 ;  /* 0x00000091b2b27221 */ /* 0x000fe40000010000 */
[----:B------:R-:W-:Y:S01]  /*16960*/  HMMA.16816.F32.BF16 R76, R4, R18, R76 ;  /* 0x00000012044c723c */ /* 0x000fe2000004184c */
[----:B------:R-:W3:Y:S01]  /*16970*/  LDSM.16.MT88.4 R16, [R161+0xec00] ;  /* 0x00ec0000a110783b */ /* 0x000ee20000004200 */
[----:B------:R-:W-:-:S06]  /*16980*/  FADD.FTZ R179, R147, R178 ;  /* 0x000000b293b37221 */ /* 0x000fcc0000010000 */
[C---:B-1----:R-:W-:Y:S08]  /*16990*/  HMMA.16816.F32.BF16 R80, R4.reuse, R8, R80 ;  /* 0x000000080450723c */ /* 0x042ff00000041850 */
[C---:B------:R-:W-:Y:S01]  /*169a0*/  HMMA.16816.F32.BF16 R84, R4.reuse, R10, R84 ;  /* 0x0000000a0454723c */ /* 0x040fe20000041854 */
[----:B------:R-:W1:Y:S07]  /*169b0*/  LDSM.16.MT88.4 R8, [R160+0xec00] ;  /* 0x00ec0000a008783b */ /* 0x000e6e0000004200 */
[C---:B--2---:R-:W-:Y:S08]  /*169c0*/  HMMA.16816.F32.BF16 R88, R4.reuse, R12, R88 ;  /* 0x0000000c0458723c */ /* 0x044ff00000041858 */
[C---:B------:R-:W-:Y:S08]  /*169d0*/  HMMA.16816.F32.BF16 R92, R4.reuse, R14, R92 ;  /* 0x0000000e045c723c */ /* 0x040ff0000004185c */
[C---:B---3--:R-:W-:Y:S08]  /*169e0*/  HMMA.16816.F32.BF16 R96, R4.reuse, R16, R96 ;  /* 0x000000100460723c */ /* 0x048ff00000041860 */
[C---:B------:R-:W-:Y:S08]  /*169f0*/  HMMA.16816.F32.BF16 R100, R4.reuse, R18, R100 ;  /* 0x000000120464723c */ /* 0x040ff00000041864 */
[C---:B-1----:R-:W-:Y:S08]  /*16a00*/  HMMA.16816.F32.BF16 R104, R4.reuse, R8, R104 ;  /* 0x000000080468723c */ /* 0x042ff00000041868 */
[----:B------:R-:W-:-:S15]  /*16a10*/  HMMA.16816.F32.BF16 R108, R4, R10, R108 ;  /* 0x0000000a046c723c */ /* 0x000fde000004186c */
[----:B------:R-:W-:-:S05]  /*16a20*/  NOP ;  /* 0x0000000000007918 */ /* 0x000fca0000000000 */
.L_x_721:
        /* <DEDUP_REMOVED lines=14> */
.L_x_731:
[----:B------:R-:W-:Y:S01]  /*16b10*/  @!P4 IADD3 R0, P0, PT, RZ, -R176, RZ ;  /* 0x800000b0ff00c210 */ /* 0x000fe20007f1e0ff */
[----:B------:R-:W5:Y:S01]  /*16b20*/  @!P4 LDC R4, c[0x0][0x3c0] ;  /* 0x0000f000ff04cb82 */ /* 0x000f620000000800 */
[----:B-1----:R-:W-:Y:S01]  /*16b30*/  ISETP.GE.AND P3, PT, R118, UR5, PT ;  /* 0x0000000576007c0c */ /* 0x002fe2000bf66270 */
[----:B------:R-:W-:Y:S06]  /*16b40*/  DEPBAR.LE SB0, 0x0 ;  /* 0x000080000000791a */ /* 0x000fec0000000000 */
[----:B------:R-:W-:Y:S01]  /*16b50*/  BAR.SYNC.DEFER_BLOCKING 0x0 ;  /* 0x0000000000007b1d */ /* 0x000fe20000010000 */
[----:B------:R-:W-:Y:S01]  /*16b60*/  ISETP.GE.AND P2, PT, R117, UR5, PT ;  /* 0x0000000575007c0c */ /* 0x000fe2000bf46270 */
[----:B------:R-:W-:Y:S02]  /*16b70*/  IMAD.MOV.U32 R2, RZ, RZ, R167 ;  /* 0x000000ffff027224 */ /* 0x000fe400078e00a7 */
[----:B-----5:R-:W-:Y:S04]  /*16b80*/  @!P4 IMAD.SHL.U32 R5, R4, 0x80, RZ ;  /* 0x000000800405c824 */ /* 0x020fe800078e00ff */
[----:B------:R-:W-:Y:S05]  /*16b90*/  @!P4 IMAD.X R5, RZ, RZ, ~R5, P0 ;  /* 0x000000ffff05c224 */ /* 0x000fea00000e0e05 */
[----:B------:R-:W-:Y:S01]  /*16ba0*/  @!P4 SHF.R.S64 R0, R0, 0x1f, R5 ;  /* 0x0000001f0000c819 */ /* 0x000fe20000001005 */
[----:B------:R-:W1:Y:S03]  /*16bb0*/  LDC R7, c[0x0][0x3c4] ;  /* 0x0000f100ff077b82 */ /* 0x000e660000000800 */
[----:B------:R-:W-:Y:S01]  /*16bc0*/  @!P4 IADD3 R167, P0, PT, R167, R0, RZ ;  /* 0x00000000a7a7c210 */ /* 0x000fe20007f1e0ff */
[----:B------:R-:W-:Y:S03]  /*16bd0*/  IMAD.MOV.U32 R0, RZ, RZ, R166 ;  /* 0x000000ffff007224 */ /* 0x000fe600078e00a6 */
[----:B------:R-:W-:Y:S01]  /*16be0*/  @!P4 LEA.HI.X.SX32 R166, R5, R166, 0x1, P0 ;  /* 0x000000a605a6c211 */ /* 0x000fe200000f0eff */
[----:B------:R-:W-:Y:S08]  /*16bf0*/  @!P4 BRA `(.L_x_728) ;  /* 0x0000000000f4c947 */ /* 0x000ff00003800000 */
[----:B------:R-:W-:Y:S01]  /*16c00*/  VIADD R6, R178, 0xffffff80 ;  /* 0xffffff80b2067836 */ /* 0x000fe20000000000 */
[----:B------:R-:W5:Y:S01]  /*16c10*/  LDC R9, c[0x0][0x4f0] ;  /* 0x00013c00ff097b82 */ /* 0x000f620000000800 */
[----:B------:R-:W-:Y:S03]  /*16c20*/  IABS R10, R178 ;  /* 0x000000b2000a7213 */ /* 0x000fe60000000000 */
[----:B------:R-:W-:Y:S02]  /*16c30*/  IABS R8, R6 ;  /* 0x0000000600087213 */ /* 0x000fe40000000000 */
[-C--:B-----5:R-:W-:Y:S02]  /*16c40*/  IABS R4, R9.reuse ;  /* 0x0000000900047213 */ /* 0x0a0fe40000000000 */
[----:B------:R-:W-:Y:S02]  /*16c50*/  LOP3.LUT R6, R6, R9, RZ, 0x3c, !PT ;  /* 0x0000000906067212 */ /* 0x000fe400078e3cff */
[----:B------:R-:W5:Y:S10]  /*16c60*/  I2F.RP R11, R4 ;  /* 0x00000004000b7306 */ /* 0x000f740000209400 */
[----:B-----5:R-:W5:Y:S02]  /*16c70*/  MUFU.RCP R5, R11 ;  /* 0x0000000b00057308 */ /* 0x020f640000001000 */
[----:B-----5:R-:W-:Y:S08]  /*16c80*/  VIADD R12, R5, 0xffffffe ;  /* 0x0ffffffe050c7836 */ /* 0x020ff00000000000 */
[----:B------:R-:W5:Y:S02]  /*16c90*/  F2I.FTZ.U32.TRUNC.NTZ R13, R12 ;  /* 0x0000000c000d7305 */ /* 0x000f64000021f000 */
        /* <DEDUP_REMOVED lines=31> */
[C---:B------:R-:W-:Y:S01]  /*16e90*/  LEA R16, P0, R13.reuse, R174, 0x2 ;  /* 0x000000ae0d107211 */ /* 0x040fe200078010ff */
[----:B------:R-:W-:Y:S01]  /*16ea0*/  IMAD.IADD R8, R13, 0x1, -R15 ;  /* 0x000000010d087824 */ /* 0x000fe200078e0a0f */
[-C--:B------:R-:W-:Y:S02]  /*16eb0*/  LEA.HI.X.SX32 R11, R15, R175.reuse, 0x2, P1 ;  /* 0x000000af0f0b7211 */ /* 0x080fe400008f16ff */
[----:B------:R-:W-:Y:S01]  /*16ec0*/  LEA.HI.X.SX32 R17, R13, R175, 0x2, P0 ;  /* 0x000000af0d117211 */ /* 0x000fe200000f16ff */
[----:B------:R-:W-:Y:S03]  /*16ed0*/  IMAD R9, R8, R9, -0x80 ;  /* 0xffffff8008097424 */ /* 0x000fe600078e0209 */
[----:B------:R-:W2:Y:S02]  /*16ee0*/  LDG.E R11, desc[UR6][R10.64] ;  /* 0x000000060a0b7981 */ /* 0x000ea4000c1e1900 */
[----:B------:R-:W-:Y:S02]  /*16ef0*/  SHF.R.S32.HI R13, RZ, 0x1f, R9 ;  /* 0x0000001fff0d7819 */ /* 0x000fe40000011409 */
[----:B------:R-:W2:Y:S03]  /*16f00*/  LDG.E R6, desc[UR6][R16.64] ;  /* 0x0000000610067981 */ /* 0x000ea6000c1e1900 */
[-C--:B-----5:R-:W-:Y:S02]  /*16f10*/  IMAD R8, R13, R4.reuse, RZ ;  /* 0x000000040d087224 */ /* 0x0a0fe400078e02ff */
[C---:B------:R-:W-:Y:S04]  /*16f20*/  IMAD.WIDE.U32 R12, R9.reuse, R4, RZ ;  /* 0x00000004090c7225 */ /* 0x040fe800078e00ff */
[----:B------:R-:W-:Y:S05]  /*16f30*/  IMAD R8, R9, R5, R8 ;  /* 0x0000000509087224 */ /* 0x000fea00078e0208 */
[----:B------:R-:W-:Y:S01]  /*16f40*/  IADD3 R13, PT, PT, R13, R8, RZ ;  /* 0x000000080d0d7210 */ /* 0x000fe20007ffe0ff */
[----:B--2---:R-:W-:Y:S04]  /*16f50*/  IMAD.IADD R6, R11, 0x1, -R6 ;  /* 0x000000010b067824 */ /* 0x004fe800078e0a06 */
[----:B----4-:R-:W-:Y:S01]  /*16f60*/  IMAD.WIDE.U32 R12, R6, UR10, R12 ;  /* 0x0000000a060c7c25 */ /* 0x010fe2000f8e000c */
[----:B------:R-:W-:Y:S02]  /*16f70*/  SHF.R.S32.HI R5, RZ, 0x1f, R6 ;  /* 0x0000001fff057819 */ /* 0x000fe40000011406 */
[----:B------:R-:W-:Y:S03]  /*16f80*/  LEA R167, P0, R12, R2, 0x1 ;  /* 0x000000020ca77211 */ /* 0x000fe600078008ff */
[----:B------:R-:W-:Y:S04]  /*16f90*/  IMAD R5, R5, UR10, RZ ;  /* 0x0000000a05057c24 */ /* 0x000fe8000f8e02ff */
[----:B------:R-:W-:Y:S04]  /*16fa0*/  IMAD R5, R6, UR11, R5 ;  /* 0x0000000b06057c24 */ /* 0x000fe8000f8e0205 */
[----:B------:R-:W-:Y:S05]  /*16fb0*/  IMAD.IADD R5, R13, 0x1, R5 ;  /* 0x000000010d057824 */ /* 0x000fea00078e0205 */
[----:B------:R-:W-:Y:S07]  /*16fc0*/  LEA.HI.X R166, R12, R0, R5, 0x1, P0 ;  /* 0x000000000ca67211 */ /* 0x000fee00000f0c05 */
.L_x_728:
[C---:B------:R-:W-:Y:S01]  /*16fd0*/  IMAD.SHL.U32 R0, R4.reuse, 0x40, RZ ;  /* 0x0000004004007824 */ /* 0x040fe200078e00ff */
[----:B-1----:R-:W-:Y:S01]  /*16fe0*/  SHF.L.U64.HI R7, R4, 0x6, R7 ;  /* 0x0000000604077819 */ /* 0x002fe20000010207 */
[--C-:B------:R-:W-:Y:S01]  /*16ff0*/  @!P3 IMAD.MOV.U32 R4, RZ, RZ, R167.reuse ;  /* 0x000000ffff04b224 */ /* 0x100fe200078e00a7 */
[----:B------:R-:W-:Y:S01]  /*17000*/  ISETP.GE.AND P1, PT, R116, UR5, PT ;  /* 0x0000000574007c0c */ /* 0x000fe2000bf26270 */
[----:B------:R-:W-:Y:S01]  /*17010*/  @!P3 IMAD.MOV.U32 R5, RZ, RZ, R166 ;  /* 0x000000ffff05b224 */ /* 0x000fe200078e00a6 */
[C---:B------:R-:W-:Y:S01]  /*17020*/  IADD3 R8, P0, PT, R0.reuse, R167, RZ ;  /* 0x000000a700087210 */ /* 0x040fe20007f1e0ff */
[----:B------:R-:W-:Y:S03]  /*17030*/  IMAD.MOV.U32 R120, RZ, RZ, 0x20 ;  /* 0x00000020ff787424 */ /* 0x000fe600078e00ff */
[----:B------:R-:W-:Y:S01]  /*17040*/  @!PT LDS RZ, [RZ] ;  /* 0x00000000fffff984 */ /* 0x000fe20000000800 */
[----:B------:R-:W-:Y:S01]  /*17050*/  @!PT LDS RZ, [RZ] ;  /* 0x00000000fffff984 */ /* 0x000fe20000000800 */
[----:B------:R-:W-:Y:S01]  /*17060*/  @!PT LDS RZ, [RZ] ;  /* 0x00000000fffff984 */ /* 0x000fe20000000800 */
[----:B------:R1:W-:Y:S01]  /*17070*/  @!P3 LDGSTS.E.BYPASS.LTC128B.128 [R173+0x9000], desc[UR6][R4.64] ;  /* 0x0900000004adbfae */ /* 0x0003e2000b981a06 */
[C---:B------:R-:W-:Y:S02]  /*17080*/  IADD3.X R9, PT, PT, R7.reuse, R166, RZ, P0, !PT ;  /* 0x000000a607097210 */ /* 0x040fe400007fe4ff */
[C---:B------:R-:W-:Y:S01]  /*17090*/  IADD3 R10, P5, PT, R0.reuse, R8, RZ ;  /* 0x00000008000a7210 */ /* 0x040fe20007fbe0ff */
[----:B------:R-:W-:Y:S03]  /*170a0*/  @P3 STS.128 [R173+0x9000], RZ ;  /* 0x009000ffad003388 */ /* 0x000fe60000000c00 */
[C---:B------:R-:W-:Y:S02]  /*170b0*/  IADD3.X R11, PT, PT, R7.reuse, R9, RZ, P5, !PT ;  /* 0x00000009070b7210 */ /* 0x040fe40002ffe4ff */
[----:B------:R-:W-:Y:S04]  /*170c0*/  IADD3 R6, P0, PT, R0, R10, RZ ;  /* 0x0000000a00067210 */ /* 0x000fe80007f1e0ff */
[----:B------:R-:W-:Y:S02]  /*170d0*/  IADD3.X R7, PT, PT, R7, R11, RZ, P0, !PT ;  /* 0x0000000b07077210 */ /* 0x000fe400007fe4ff */
[----:B------:R-:W-:Y:S04]  /*170e0*/  LOP3.LUT P0, RZ, R122, 0x4, RZ, 0xc0, !PT ;  /* 0x000000047aff7812 */ /* 0x000fe8000780c0ff */
[----:B------:R-:W-:Y:S02]  /*170f0*/  SEL R120, R120, 0xffffffe0, !P0 ;  /* 0xffffffe078787807 */ /* 0x000fe40004000000 */
[----:B------:R-:W-:Y:S02]  /*17100*/  ISETP.NE.AND P0, PT, R177, 0x1, PT ;  /* 0x00000001b100780c */ /* 0x000fe40003f05270 */
[----:B------:R-:W-:Y:S01]  /*17110*/  IADD3 R0, PT, PT, R162, R120, RZ ;  /* 0x00000078a2007210 */ /* 0x000fe20007ffe0ff */
[----:B------:R-:W-:Y:S02]  /*17120*/  IMAD.IADD R2, R163, 0x1, R120 ;  /* 0x00000001a3027824 */ /* 0x000fe400078e0278 */
[--C-:B-1----:R-:W-:Y:S02]  /*17130*/  @!P2 IMAD.MOV.U32 R4, RZ, RZ, R167.reuse ;  /* 0x000000ffff04a224 */ /* 0x102fe400078e00a7 */
[--C-:B------:R-:W-:Y:S05]  /*17140*/  @!P2 IMAD.MOV.U32 R5, RZ, RZ, R166.reuse ;  /* 0x000000ffff05a224 */ /* 0x100fea00078e00a6 */
[----:B------:R-:W-:Y:S01]  /*17150*/  @!PT LDS RZ, [RZ] ;  /* 0x00000000fffff984 */ /* 0x000fe20000000800 */
[----:B------:R-:W-:Y:S01]  /*17160*/  @!PT LDS RZ, [RZ] ;  /* 0x00000000fffff984 */ /* 0x000fe20000000800 */
[----:B------:R-:W-:Y:S01]  /*17170*/  @!PT LDS RZ, [RZ] ;  /* 0x00000000fffff984 */ /* 0x000fe20000000800 */
[----:B------:R1:W-:Y:S04]  /*17180*/  @!P2 LDGSTS.E.BYPASS.LTC128B.128 [R173+0xb000], desc[UR6][R4.64+0x40] ;  /* 0x0b00004004adafae */ /* 0x0003e8000b981a06 */
[----:B------:R-:W-:Y:S01]  /*17190*/  @P2 STS.128 [R173+0xb000], RZ ;  /* 0x00b000ffad002388 */ /* 0x000fe20000000c00 */
[----:B-1----:R-:W-:Y:S02]  /*171a0*/  @!P1 IMAD.MOV.U32 R4, RZ, RZ, R167 ;  /* 0x000000ffff049224 */ /* 0x002fe400078e00a7 */
[----:B------:R-:W-:Y:S05]  /*171b0*/  @!P1 IMAD.MOV.U32 R5, RZ, RZ, R166 ;  /* 0x000000ffff059224 */ /* 0x000fea00078e00a6 */
        /* <DEDUP_REMOVED lines=51> */
[----:B------:R-:W1:Y:S04]  /*174f0*/  LDSM.16.M88.4 R128, [R162+0x3000] ;  /* 0x00300000a280783b */ /* 0x000e680000000200 */
[----:B------:R-:W5:Y:S04]  /*17500*/  LDSM.16.M88.4 R132, [R162+0x3400] ;  /* 0x00340000a284783b */ /* 0x000f680000000200 */
[----:B------:R-:W2:Y:S04]  /*17510*/  LDSM.16.M88.4 R136, [R162+0x3800] ;  /* 0x00380000a288783b */ /* 0x000ea80000000200 */
[----:B------:R-:W0:Y:S04]  /*17520*/  LDGDEPBAR ;  /* 0x00000000000079af */ /* 0x000e280000000000 */
[----:B------:R-:W3:Y:S04]  /*17530*/  LDSM.16.M88.4 R140, [R162+0x3c00] ;  /* 0x003c0000a28c783b */ /* 0x000ee80000000200 */
[----:B------:R-:W4:Y:S04]  /*17540*/  LDSM.16.M88.4 R144, [R162+0x4000] ;  /* 0x00400000a290783b */ /* 0x000f280000000200 */
[----:B------:R-:W4:Y:S04]  /*17550*/  LDSM.16.M88.4 R48, [R162+0x4400] ;  /* 0x00440000a230783b */ /* 0x000f280000000200 */
[----:B------:R-:W4:Y:S04]  /*17560*/  LDSM.16.M88.4 R56, [R162+0x4800] ;  /* 0x00480000a238783b */ /* 0x000f280000000200 */
[----:B------:R-:W4:Y:S04]  /*17570*/  LDSM.16.M88.4 R64, [R162+0x4c00] ;  /* 0x004c0000a240783b */ /* 0x000f280000000200 */
[----:B------:R-:W-:Y:S01]  /*17580*/  LDSM.16.M88.4 R148, [R2] ;  /* 0x000000000294783b */ /* 0x000fe20000000200 */
[C---:B-1----:R-:W-:Y:S03]  /*17590*/  HMMA.16816.F32.BF16 R4, R124.reuse, R128, RZ ;  /* 0x000000807c04723c */ /* 0x042fe600000418ff */
[----:B------:R-:W1:Y:S04]  /*175a0*/  LDSM.16.M88.4 R152, [R0+0x3000] ;  /* 0x003000000098783b */ /* 0x000e680000000200 */
[----:B------:R-:W1:Y:S01]  /*175b0*/  LDSM.16.M88.4 R156, [R0+0x3400] ;  /* 0x00340000009c783b */ /* 0x000e620000000200 */
[C---:B------:R-:W-:Y:S03]  /*175c0*/  HMMA.16816.F32.BF16 R8, R124.reuse, R130, RZ ;  /* 0x000000827c08723c */ /* 0x040fe600000418ff */
[----:B------:R-:W-:Y:S05]  /*175d0*/  LDSM.16.M88.4 R128, [R0+0x3c00] ;  /* 0x003c00000080783b */ /* 0x000fea0000000200 */
[C---:B-----5:R-:W-:Y:S08]  /*175e0*/  HMMA.16816.F32.BF16 R12, R124.reuse, R132, RZ ;  /* 0x000000847c0c723c */ /* 0x060ff000000418ff */
[C---:B------:R-:W-:Y:S01]  /*175f0*/  HMMA.16816.F32.BF16 R16, R124.reuse, R134, RZ ;  /* 0x000000867c10723c */ /* 0x040fe200000418ff */
[----:B------:R-:W-:Y:S07]  /*17600*/  LDSM.16.M88.4 R132, [R0+0x4000] ;  /* 0x004000000084783b */ /* 0x000fee0000000200 */
[C---:B--2---:R-:W-:Y:S08]  /*17610*/  HMMA.16816.F32.BF16 R20, R124.reuse, R136, RZ ;  /* 0x000000887c14723c */ /* 0x044ff000000418ff */
[C---:B------:R-:W-:Y:S01]  /*17620*/  HMMA.16816.F32.BF16 R24, R124.reuse, R138, RZ ;  /* 0x0000008a7c18723c */ /* 0x040fe200000418ff */
[----:B------:R-:W-:Y:S07]  /*17630*/  LDSM.16.M88.4 R136, [R0+0x4800] ;  /* 0x004800000088783b */ /* 0x000fee0000000200 */
[C---:B---3--:R-:W-:Y:S08]  /*17640*/  HMMA.16816.F32.BF16 R28, R124.reuse, R140, RZ ;  /* 0x0000008c7c1c723c */ /* 0x048ff000000418ff */
[C---:B------:R-:W-:Y:S01]  /*17650*/  HMMA.16816.F32.BF16 R32, R124.reuse, R142, RZ ;  /* 0x0000008e7c20723c */ /* 0x040fe200000418ff */
[----:B------:R-:W-:Y:S07]  /*17660*/  LDSM.16.M88.4 R140, [R162+0x5c00] ;  /* 0x005c0000a28c783b */ /* 0x000fee0000000200 */
[C---:B----4-:R-:W-:Y:S08]  /*17670*/  HMMA.16816.F32.BF16 R36, R124.reuse, R144, RZ ;  /* 0x000000907c24723c */ /* 0x050ff000000418ff */
[C---:B------:R-:W-:Y:S08]  /*17680*/  HMMA.16816.F32.BF16 R40, R124.reuse, R146, RZ ;  /* 0x000000927c28723c */ /* 0x040ff000000418ff */
[C---:B------:R-:W-:Y:S08]  /*17690*/  HMMA.16816.F32.BF16 R44, R124.reuse, R48, RZ ;  /* 0x000000307c2c723c */ /* 0x040ff000000418ff */
[C---:B------:R-:W-:Y:S08]  /*176a0*/  HMMA.16816.F32.BF16 R48, R124.reuse, R50, RZ ;  /* 0x000000327c30723c */ /* 0x040ff000000418ff */
[C---:B------:R-:W-:Y:S08]  /*176b0*/  HMMA.16816.F32.BF16 R52, R124.reuse, R56, RZ ;  /* 0x000000387c34723c */ /* 0x040ff000000418ff */
[C---:B------:R-:W-:Y:S08]  /*176c0*/  HMMA.16816.F32.BF16 R56, R124.reuse, R58, RZ ;  /* 0x0000003a7c38723c */ /* 0x040ff000000418ff */
[C---:B------:R-:W-:Y:S08]  /*176d0*/  HMMA.16816.F32.BF16 R60, R124.reuse, R64, RZ ;  /* 0x000000407c3c723c */ /* 0x040ff000000418ff */
[----:B------:R-:W-:Y:S01]  /*176e0*/  HMMA.16816.F32.BF16 R64, R124, R66, RZ ;  /* 0x000000427c40723c */ /* 0x000fe200000418ff */
[----:B------:R-:W2:Y:S07]  /*176f0*/  LDSM.16.M88.4 R124, [R0+0x3800] ;  /* 0x00380000007c783b */ /* 0x000eae0000000200 */
[C---:B-1----:R-:W-:Y:S08]  /*17700*/  HMMA.16816.F32.BF16 R4, R148.reuse, R152, R4 ;  /* 0x000000989404723c */ /* 0x042ff00000041804 */
[C---:B------:R-:W-:Y:S08]  /*17710*/  HMMA.16816.F32.BF16 R8, R148.reuse, R154, R8 ;  /* 0x0000009a9408723c */ /* 0x040ff00000041808 */
[C---:B------:R-:W-:Y:S08]  /*17720*/  HMMA.16816.F32.BF16 R12, R148.reuse, R156, R12 ;  /* 0x0000009c940c723c */ /* 0x040ff0000004180c */
[C---:B------:R-:W-:Y:S08]  /*17730*/  HMMA.16816.F32.BF16 R16, R148.reuse, R158, R16 ;  /* 0x0000009e9410723c */ /* 0x040ff00000041810 */
[C---:B--2---:R-:W-:Y:S08]  /*17740*/  HMMA.16816.F32.BF16 R20, R148.reuse, R124, R20 ;  /* 0x0000007c9414723c */ /* 0x044ff00000041814 */
        /* <DEDUP_REMOVED lines=82> */
[C---:B--2---:R-:W-:Y:S08]  /*17c70*/  HMMA.16816.F32.BF16 R44, R124.reuse, R128, R44 ;  /* 0x000000807c2c723c */ /* 0x044ff0000004182c */
[C---:B------:R-:W-:Y:S01]  /*17c80*/  HMMA.16816.F32.BF16 R48, R124.reuse, R130, R48 ;  /* 0x000000827c30723c */ /* 0x040fe20000041830 */
[----:B------:R-:W-:Y:S07]  /*17c90*/  LDSM.16.M88.4 R128, [R2+0x2000] ;  /* 0x002000000280783b */ /* 0x000fee0000000200 */
[C---:B-1----:R-:W-:Y:S08]  /*17ca0*/  HMMA.16816.F32.BF16 R52, R124.reuse, R132, R52 ;  /* 0x000000847c34723c */ /* 0x042ff00000041834 */
[C---:B------:R-:W-:Y:S01]  /*17cb0*/  HMMA.16816.F32.BF16 R56, R124.reuse, R134, R56 ;  /* 0x000000867c38723c */ /* 0x040fe20000041838 */
[----:B------:R-:W1:Y:S07]  /*17cc0*/  LDSM.16.M88.4 R132, [R0+0x7000] ;  /* 0x007000000084783b */ /* 0x000e6e0000000200 */
[C---:B------:R-:W-:Y:S08]  /*17cd0*/  HMMA.16816.F32.BF16 R60, R124.reuse, R136, R60 ;  /* 0x000000887c3c723c */ /* 0x040ff0000004183c */
[----:B------:R-:W-:Y:S01]  /*17ce0*/  HMMA.16816.F32.BF16 R64, R124, R138, R64 ;  /* 0x0000008a7c40723c */ /* 0x000fe20000041840 */
[----:B------:R-:W2:Y:S04]  /*17cf0*/  LDSM.16.M88.4 R124, [R0+0x7800] ;  /* 0x00780000007c783b */ /* 0x000ea80000000200 */
[----:B------:R-:W3:Y:S03]  /*17d00*/  LDSM.16.M88.4 R136, [R0+0x7c00] ;  /* 0x007c00000088783b */ /* 0x000ee60000000200 */
[C---:B-1----:R-:W-:Y:S08]  /*17d10*/  HMMA.16816.F32.BF16 R4, R128.reuse, R132, R4 ;  /* 0x000000848004723c */ /* 0x042ff00000041804 */
[C---:B------:R-:W-:Y:S01]  /*17d20*/  HMMA.16816.F32.BF16 R8, R128.reuse, R134, R8 ;  /* 0x000000868008723c */ /* 0x040fe20000041808 */
[----:B------:R-:W-:Y:S07]  /*17d30*/  LDSM.16.M88.4 R132, [R0+0x8400] ;  /* 0x008400000084783b */ /* 0x000fee0000000200 */
[C---:B------:R-:W-:Y:S08]  /*17d40*/  HMMA.16816.F32.BF16 R12, R128.reuse, R140, R12 ;  /* 0x0000008c800c723c */ /* 0x040ff0000004180c */
[C---:B------:R-:W-:Y:S01]  /*17d50*/  HMMA.16816.F32.BF16 R16, R128.reuse, R142, R16 ;  /* 0x0000008e8010723c */ /* 0x040fe20000041810 */
[----:B------:R-:W-:Y:S07]  /*17d60*/  LDSM.16.M88.4 R140, [R0+0x8800] ;  /* 0x00880000008c783b */ /* 0x000fee0000000200 */
[C---:B--2---:R-:W-:Y:S08]  /*17d70*/  HMMA.16816.F32.BF16 R20, R128.reuse, R124, R20 ;  /* 0x0000007c8014723c */ /* 0x044ff00000041814 */
[C---:B------:R-:W-:Y:S01]  /*17d80*/  HMMA.16816.F32.BF16 R24, R128.reuse, R126, R24 ;  /* 0x0000007e8018723c */ /* 0x040fe20000041818 */
[----:B------:R-:W1:Y:S07]  /*17d90*/  LDSM.16.M88.4 R124, [R0+0x8000] ;  /* 0x00800000007c783b */ /* 0x000e6e0000000200 */
[C---:B---3--:R-:W-:Y:S08]  /*17da0*/  HMMA.16816.F32.BF16 R28, R128.reuse, R136, R28 ;  /* 0x00000088801c723c */ /* 0x048ff0000004181c */
[C---:B------:R-:W-:Y:S01]  /*17db0*/  HMMA.16816.F32.BF16 R32, R128.reuse, R138, R32 ;  /* 0x0000008a8020723c */ /* 0x040fe20000041820 */
[----:B------:R-:W2:Y:S01]  /*17dc0*/  LDSM.16.M88.4 R136, [R0+0x8c00] ;  /* 0x008c00000088783b */ /* 0x000ea20000000200 */
[----:B------:R-:W-:Y:S04]  /*17dd0*/  DEPBAR.LE SB0, 0x0 ;  /* 0x000080000000791a */ /* 0x000fe80000000000 */
[----:B------:R-:W-:Y:S02]  /*17de0*/  BAR.SYNC.DEFER_BLOCKING 0x0 ;  /* 0x0000000000007b1d */ /* 0x000fe40000010000 */
[C---:B-1----:R-:W-:Y:S08]  /*17df0*/  HMMA.16816.F32.BF16 R36, R128.reuse, R124, R36 ;  /* 0x0000007c8024723c */ /* 0x042ff00000041824 */
[C---:B------:R-:W-:Y:S08]  /*17e00*/  HMMA.16816.F32.BF16 R40, R128.reuse, R126, R40 ;  /* 0x0000007e8028723c */ /* 0x040ff00000041828 */
[C---:B------:R-:W-:Y:S08]  /*17e10*/  HMMA.16816.F32.BF16 R44, R128.reuse, R132, R44 ;  /* 0x00000084802c723c */ /* 0x040ff0000004182c */
[C---:B------:R-:W-:Y:S08]  /*17e20*/  HMMA.16816.F32.BF16 R48, R128.reuse, R134, R48 ;  /* 0x000000868030723c */ /* 0x040ff00000041830 */
[C---:B------:R-:W-:Y:S08]  /*17e30*/  HMMA.16816.F32.BF16 R52, R128.reuse, R140, R52 ;  /* 0x0000008c8034723c */ /* 0x040ff00000041834 */
[C---:B------:R-:W-:Y:S08]  /*17e40*/  HMMA.16816.F32.BF16 R56, R128.reuse, R142, R56 ;  /* 0x0000008e8038723c */ /* 0x040ff00000041838 */
[C---:B--2---:R-:W-:Y:S08]  /*17e50*/  HMMA.16816.F32.BF16 R60, R128.reuse, R136, R60 ;  /* 0x00000088803c723c */ /* 0x044ff0000004183c */
        /* <DEDUP_REMOVED lines=79> */
.L_x_730:
        /* <DEDUP_REMOVED lines=69> */
.L_x_729:
        /* <DEDUP_REMOVED lines=42> */
[----:B-1----:R-:W-:Y:S07]  /*18a40*/  FMNMX.FTZ R2, R124, R127, !PT ;  /* 0x0000007f7c027209 */ /* 0x002fee0007810000 */
[----:B------:R-:W1:Y:S01]  /*18a50*/  LDSM.16.MT88.4 R124, [R161+0x9000] ;  /* 0x00900000a17c783b */ /* 0x000e620000004200 */
[----:B--2---:R-:W-:Y:S01]  /*18a60*/  FMNMX.FTZ R0, R123, R0, !PT ;  /* 0x000000007b007209 */ /* 0x004fe20007810000 */
[C---:B------:R-:W-:Y:S01]  /*18a70*/  FMUL.FTZ R147, R2.reuse, UR4 ;  /* 0x0000000402937c20 */ /* 0x040fe20008410000 */
[C---:B------:R-:W-:Y:S01]  /*18a80*/  FSETP.NEU.FTZ.AND P1, PT, R2.reuse, -INF , PT ;  /* 0xff8000000200780b */ /* 0x040fe20003f3d000 */
[----:B------:R-:W-:Y:S01]  /*18a90*/  FADD.FTZ R3, -R2, R3 ;  /* 0x0000000302037221 */ /* 0x000fe20000010100 */
[C---:B------:R-:W-:Y:S01]  /*18aa0*/  FSETP.NEU.FTZ.AND P0, PT, R0.reuse, -INF , PT ;  /* 0xff8000000000780b */ /* 0x040fe20003f1d000 */
[C---:B------:R-:W-:Y:S01]  /*18ab0*/  FMUL.FTZ R143, R0.reuse, UR4 ;  /* 0x00000004008f7c20 */ /* 0x040fe20008410000 */
[----:B------:R-:W-:Y:S01]  /*18ac0*/  FSEL R147, R147, RZ, P1 ;  /* 0x000000ff93937208 */ /* 0x000fe20000800000 */
[----:B------:R-:W-:Y:S01]  /*18ad0*/  FADD.FTZ R121, -R0, R121 ;  /* 0x0000007900797221 */ /* 0x000fe20000010100 */
[----:B------:R-:W-:Y:S02]  /*18ae0*/  FMUL.FTZ R120, R3, UR4 ;  /* 0x0000000403787c20 */ /* 0x000fe40008410000 */
[----:B------:R-:W-:Y:S01]  /*18af0*/  FSEL R143, R143, RZ, P0 ;  /* 0x000000ff8f8f7208 */ /* 0x000fe20000000000 */
[----:B------:R-:W-:Y:S01]  /*18b00*/  FMUL.FTZ R3, R121, UR4 ;  /* 0x0000000479037c20 */ /* 0x000fe20008410000 */
[--C-:B------:R-:W-:Y:S01]  /*18b10*/  FFMA.FTZ R149, R4, UR4, -R147.reuse ;  /* 0x0000000404957c23 */ /* 0x100fe20008010893 */
[--C-:B------:R-:W-:Y:S01]  /*18b20*/  FFMA.FTZ R144, R5, UR4, -R147.reuse ;  /* 0x0000000405907c23 */ /* 0x100fe20008010893 */
[----:B------:R-:W-:Y:S01]  /*18b30*/  FFMA.FTZ R136, R8, UR4, -R147 ;  /* 0x0000000408887c23 */ /* 0x000fe20008010893 */
[--C-:B------:R-:W-:Y:S01]  /*18b40*/  FFMA.FTZ R146, R6, UR4, -R143.reuse ;  /* 0x0000000406927c23 */ /* 0x100fe2000801088f */
[----:B------:R-:W-:Y:S01]  /*18b50*/  FFMA.FTZ R123, R7, UR4, -R143 ;  /* 0x00000004077b7c23 */ /* 0x000fe2000801088f */
[----:B------:R-:W-:Y:S01]  /*18b60*/  FFMA.FTZ R7, R9, UR4, -R147 ;  /* 0x0000000409077c23 */ /* 0x000fe20008010893 */
[--C-:B------:R-:W-:Y:S01]  /*18b70*/  FFMA.FTZ R121, R10, UR4, -R143.reuse ;  /* 0x000000040a797c23 */ /* 0x100fe2000801088f */
[--C-:B------:R-:W-:Y:S01]  /*18b80*/  FFMA.FTZ R6, R11, UR4, -R143.reuse ;  /* 0x000000040b067c23 */ /* 0x100fe2000801088f */
[----:B------:R-:W2:Y:S01]  /*18b90*/  MUFU.EX2 R120, R120 ;  /* 0x0000007800787308 */ /* 0x000ea20000000800 */
[----:B------:R-:W-:Y:S01]  /*18ba0*/  FFMA.FTZ R148, R27, UR4, -R143 ;  /* 0x000000041b947c23 */ /* 0x000fe2000801088f */
[----:B------:R-:W-:Y:S01]  /*18bb0*/  FFMA.FTZ R150, R29, UR4, -R147 ;  /* 0x000000041d967c23 */ /* 0x000fe20008010893 */
[----:B------:R-:W-:Y:S07]  /*18bc0*/  FFMA.FTZ R151, R30, UR4, -R143 ;  /* 0x000000041e977c23 */ /* 0x000fee000801088f */
[----:B------:R-:W3:Y:S01]  /*18bd0*/  MUFU.EX2 R3, R3 ;  /* 0x0000000300037308 */ /* 0x000ee20000000800 */
[----:B------:R-:W-:Y:S01]  /*18be0*/  FFMA.FTZ R152, R33, UR4, -R147 ;  /* 0x0000000421987c23 */ /* 0x000fe20008010893 */
[----:B------:R-:W-:Y:S01]  /*18bf0*/  FFMA.FTZ R153, R34, UR4, -R143 ;  /* 0x0000000422997c23 */ /* 0x000fe2000801088f */
[----:B------:R-:W-:Y:S07]  /*18c00*/  FFMA.FTZ R159, R41, UR4, -R147 ;  /* 0x00000004299f7c23 */ /* 0x000fee0008010893 */
[----:B------:R-:W-:Y:S01]  /*18c10*/  MUFU.EX2 R149, R149 ;  /* 0x0000009500957308 */ /* 0x000fe20000000800 */
[--C-:B------:R-:W-:Y:S01]  /*18c20*/  FFMA.FTZ R181, R42, UR4, -R143.reuse ;  /* 0x000000042ab57c23 */ /* 0x100fe2000801088f */
[----:B------:R-:W-:Y:S01]  /*18c30*/  FFMA.FTZ R43, R43, UR4, -R143 ;  /* 0x000000042b2b7c23 */ /* 0x000fe2000801088f */
[--C-:B------:R-:W-:Y:S07]  /*18c40*/  FFMA.FTZ R138, R12, UR4, -R147.reuse ;  /* 0x000000040c8a7c23 */ /* 0x100fee0008010893 */
[----:B------:R-:W4:Y:S01]  /*18c50*/  MUFU.EX2 R144, R144 ;  /* 0x0000009000907308 */ /* 0x000f220000000800 */
[----:B------:R-:W-:Y:S01]  /*18c60*/  FFMA.FTZ R137, R13, UR4, -R147 ;  /* 0x000000040d897c23 */ /* 0x000fe20008010893 */
[C---:B--2---:R-:W-:Y:S01]  /*18c70*/  FMUL.FTZ R8, R120.reuse, R112 ;  /* 0x0000007078087220 */ /* 0x044fe20000410000 */
[C---:B------:R-:W-:Y:S07]  /*18c80*/  FMUL.FTZ R9, R120.reuse, R113 ;  /* 0x0000007178097220 */ /* 0x040fee0000410000 */
[----:B------:R-:W-:Y:S01]  /*18c90*/  MUFU.EX2 R146, R146 ;  /* 0x0000009200927308 */ /* 0x000fe20000000800 */
[C---:B------:R-:W-:Y:S01]  /*18ca0*/  FMUL.FTZ R68, R120.reuse, R68 ;  /* 0x0000004478447220 */ /* 0x040fe20000410000 */
[C---:B---3--:R-:W-:Y:S01]  /*18cb0*/  FMUL.FTZ R10, R3.reuse, R114 ;  /* 0x00000072030a7220 */ /* 0x048fe20000410000 */
[C---:B------:R-:W-:Y:S07]  /*18cc0*/  FMUL.FTZ R11, R3.reuse, R115 ;  /* 0x00000073030b7220 */ /* 0x040fee0000410000 */
[----:B------:R-:W2:Y:S01]  /*18cd0*/  MUFU.EX2 R123, R123 ;  /* 0x0000007b007b7308 */ /* 0x000ea20000000800 */
[C---:B------:R-:W-:Y:S01]  /*18ce0*/  FMUL.FTZ R69, R120.reuse, R69 ;  /* 0x0000004578457220 */ /* 0x040fe20000410000 */
[C---:B------:R-:W-:Y:S01]  /*18cf0*/  FMUL.FTZ R70, R3.reuse, R70 ;  /* 0x0000004603467220 */ /* 0x040fe20000410000 */
[C---:B------:R-:W-:Y:S07]  /*18d00*/  FMUL.FTZ R71, R3.reuse, R71 ;  /* 0x0000004703477220 */ /* 0x040fee0000410000 */
[----:B------:R-:W-:Y:S01]  /*18d10*/  MUFU.EX2 R136, R136 ;  /* 0x0000008800887308 */ /* 0x000fe20000000800 */
[----:B------:R-:W-:Y:S01]  /*18d20*/  FMUL.FTZ R72, R120, R72 ;  /* 0x0000004878487220 */ /* 0x000fe20000410000 */
[----:B----4-:R-:W-:Y:S01]  /*18d30*/  F2FP.BF16.F32.PACK_AB R112, R144, R149 ;  /* 0x000000959070723e */ /* 0x010fe200000010ff */
[C---:B------:R-:W-:Y:S07]  /*18d40*/  FMUL.FTZ R73, R120.reuse, R73 ;  /* 0x0000004978497220 */ /* 0x040fee0000410000 */
[----:B------:R-:W3:Y:S01]  /*18d50*/  MUFU.EX2 R7, R7 ;  /* 0x0000000700077308 */ /* 0x000ee20000000800 */
[C---:B------:R-:W-:Y:S01]  /*18d60*/  FMUL.FTZ R74, R3.reuse, R74 ;  /* 0x0000004a034a7220 */ /* 0x040fe20000410000 */
[----:B------:R-:W-:Y:S01]  /*18d70*/  FMUL.FTZ R75, R3, R75 ;  /* 0x0000004b034b7220 */ /* 0x000fe20000410000 */
[C---:B------:R-:W-:Y:S07]  /*18d80*/  FMUL.FTZ R76, R120.reuse, R76 ;  /* 0x0000004c784c7220 */ /* 0x040fee0000410000 */
[----:B------:R-:W-:Y:S01]  /*18d90*/  MUFU.EX2 R121, R121 ;  /* 0x0000007900797308 */ /* 0x000fe20000000800 */
[C---:B------:R-:W-:Y:S01]  /*18da0*/  FMUL.FTZ R77, R120.reuse, R77 ;  /* 0x0000004d784d7220 */ /* 0x040fe20000410000 */
[----:B--2---:R-:W-:Y:S01]  /*18db0*/  F2FP.BF16.F32.PACK_AB R113, R123, R146 ;  /* 0x000000927b71723e */ /* 0x004fe200000010ff */
[C---:B------:R-:W-:Y:S07]  /*18dc0*/  FMUL.FTZ R78, R3.reuse, R78 ;  /* 0x0000004e034e7220 */ /* 0x040fee0000410000 */
[----:B------:R-:W2:Y:S01]  /*18dd0*/  MUFU.EX2 R6, R6 ;  /* 0x0000000600067308 */ /* 0x000ea20000000800 */
[C---:B------:R-:W-:Y:S01]  /*18de0*/  FMUL.FTZ R79, R3.reuse, R79 ;  /* 0x0000004f034f7220 */ /* 0x040fe20000410000 */
[C---:B------:R-:W-:Y:S01]  /*18df0*/  FMUL.FTZ R80, R120.reuse, R80 ;  /* 0x0000005078507220 */ /* 0x040fe20000410000 */
[C---:B------:R-:W-:Y:S01]  /*18e00*/  FMUL.FTZ R81, R120.reuse, R81 ;  /* 0x0000005178517220 */ /* 0x040fe20000410000 */
[C---:B------:R-:W-:Y:S01]  /*18e10*/  FMUL.FTZ R82, R3.reuse, R82 ;  /* 0x0000005203527220 */ /* 0x040fe20000410000 */
[----:B------:R-:W-:Y:S01]  /*18e20*/  FMUL.FTZ R83, R3, R83 ;  /* 0x0000005303537220 */ /* 0x000fe20000410000 */
[----:B---3--:R-:W-:Y:S01]  /*18e30*/  F2FP.BF16.F32.PACK_AB R114, R7, R136 ;  /* 0x000000880772723e */ /* 0x008fe200000010ff */
[C---:B------:R-:W-:Y:S01]  /*18e40*/  FMUL.FTZ R84, R120.reuse, R84 ;  /* 0x0000005478547220 */ /* 0x040fe20000410000 */
[C---:B------:R-:W-:Y:S01]  /*18e50*/  FMUL.FTZ R85, R120.reuse, R85 ;  /* 0x0000005578557220 */ /* 0x040fe20000410000 */
[C---:B------:R-:W-:Y:S01]  /*18e60*/  FMUL.FTZ R86, R3.reuse, R86 ;  /* 0x0000005603567220 */ /* 0x040fe20000410000 */
[C---:B------:R-:W-:Y:S01]  /*18e70*/  FMUL.FTZ R87, R3.reuse, R87 ;  /* 0x0000005703577220 */ /* 0x040fe20000410000 */
[C---:B------:R-:W-:Y:S01]  /*18e80*/  FMUL.FTZ R88, R120.reuse, R88 ;  /* 0x0000005878587220 */ /* 0x040fe20000410000 */
[----:B------:R-:W-:Y:S01]  /*18e90*/  FMUL.FTZ R89, R120, R89 ;  /* 0x0000005978597220 */ /* 0x000fe20000410000 */
[C---:B------:R-:W-:Y:S01]  /*18ea0*/  FMUL.FTZ R90, R3.reuse, R90 ;  /* 0x0000005a035a7220 */ /* 0x040fe20000410000 */
[----:B--2---:R-:W-:Y:S01]  /*18eb0*/  F2FP.BF16.F32.PACK_AB R115, R6, R121 ;  /* 0x000000790673723e */ /* 0x004fe200000010ff */
[C---:B------:R-:W-:Y:S01]  /*18ec0*/  FMUL.FTZ R12, R120.reuse, R108 ;  /* 0x0000006c780c7220 */ /* 0x040fe20000410000 */
[C---:B------:R-:W-:Y:S01]  /*18ed0*/  FMUL.FTZ R13, R120.reuse, R109 ;  /* 0x0000006d780d7220 */ /* 0x040fe20000410000 */
[C---:B------:R-:W-:Y:S01]  /*18ee0*/  FMUL.FTZ R91, R3.reuse, R91 ;  /* 0x0000005b035b7220 */ /* 0x040fe20000410000 */
[C---:B------:R-:W-:Y:S01]  /*18ef0*/  FMUL.FTZ R92, R120.reuse, R92 ;  /* 0x0000005c785c7220 */ /* 0x040fe20000410000 */
[C---:B------:R-:W-:Y:S01]  /*18f00*/  FMUL.FTZ R93, R120.reuse, R93 ;  /* 0x0000005d785d7220 */ /* 0x040fe20000410000 */
[C---:B------:R-:W-:Y:S01]  /*18f10*/  FMUL.FTZ R94, R3.reuse, R94 ;  /* 0x0000005e035e7220 */ /* 0x040fe20000410000 */
[C---:B-1----:R-:W-:Y:S01]  /*18f20*/  HMMA.16816.F32.BF16 R8, R112.reuse, R124, R8 ;  /* 0x0000007c7008723c */ /* 0x042fe20000041808 */
[----:B------:R-:W-:Y:S04]  /*18f30*/  MUFU.EX2 R138, R138 ;  /* 0x0000008a008a7308 */ /* 0x000fe80000000800 */
[C---:B------:R-:W-:Y:S01]  /*18f40*/  FMUL.FTZ R95, R3.reuse, R95 ;  /* 0x0000005f035f7220 */ /* 0x040fe20000410000 */
[C---:B------:R-:W-:Y:S01]  /*18f50*/  FMUL.FTZ R96, R120.reuse, R96 ;  /* 0x0000006078607220 */ /* 0x040fe20000410000 */
[C---:B------:R-:W-:Y:S01]  /*18f60*/  FMUL.FTZ R97, R120.reuse, R97 ;  /* 0x0000006178617220 */ /* 0x040fe20000410000 */
[C---:B------:R-:W-:Y:S01]  /*18f70*/  HMMA.16816.F32.BF16 R68, R112.reuse, R126, R68 ;  /* 0x0000007e7044723c */ /* 0x040fe20000041844 */
[----:B------:R-:W1:Y:S02]  /*18f80*/  LDSM.16.MT88.4 R124, [R160+0xb000] ;  /* 0x00b00000a07c783b */ /* 0x000e640000004200 */
[----:B------:R-:W2:Y:S01]  /*18f90*/  MUFU.EX2 R137, R137 ;  /* 0x0000008900897308 */ /* 0x000ea20000000800 */
        /* <DEDUP_REMOVED lines=9> */
[----:B------:R-:W-:Y:S01]  /*19030*/  FMUL.FTZ R105, R120, R105 ;  /* 0x0000006978697220 */ /* 0x000fe20000410000 */
[C---:B------:R-:W-:Y:S01]  /*19040*/  FMUL.FTZ R106, R3.reuse, R106 ;  /* 0x0000006a036a7220 */ /* 0x040fe20000410000 */
[C---:B------:R-:W-:Y:S01]  /*19050*/  FMUL.FTZ R107, R3.reuse, R107 ;  /* 0x0000006b036b7220 */ /* 0x040fe20000410000 */
[C---:B------:R-:W-:Y:S01]  /*19060*/  HMMA.16816.F32.BF16 R76, R112.reuse, R130, R76 ;  /* 0x00000082704c723c */ /* 0x040fe2000004184c */
[----:B------:R-:W3:Y:S03]  /*19070*/  LDSM.16.MT88.4 R128, [R161+0xd000] ;  /* 0x00d00000a180783b */ /* 0x000ee60000004200 */
[----:B------:R-:W-:Y:S01]  /*19080*/  MUFU.EX2 R150, R150 ;  /* 0x0000009600967308 */ /* 0x000fe20000000800 */
[--C-:B------:R-:W-:Y:S01]  /*19090*/  FFMA.FTZ R140, R14, UR4, -R143.reuse ;  /* 0x000000040e8c7c23 */ /* 0x100fe2000801088f */
[----:B------:R-:W-:Y:S01]  /*190a0*/  FMUL.FTZ R14, R3, R110 ;  /* 0x0000006e030e7220 */ /* 0x000fe20000410000 */
[----:B------:R-:W-:Y:S01]  /*190b0*/  FFMA.FTZ R145, R15, UR4, -R143 ;  /* 0x000000040f917c23 */ /* 0x000fe2000801088f */
[----:B------:R-:W-:Y:S01]  /*190c0*/  FMUL.FTZ R15, R3, R111 ;  /* 0x0000006f030f7220 */ /* 0x000fe20000410000 */
[--C-:B------:R-:W-:Y:S01]  /*190d0*/  FFMA.FTZ R154, R36, UR4, -R147.reuse ;  /* 0x00000004249a7c23 */ /* 0x100fe20008010893 */
[C---:B------:R-:W-:Y:S01]  /*190e0*/  HMMA.16816.F32.BF16 R80, R112.reuse, R132, R80 ;  /* 0x000000847050723c */ /* 0x040fe20000041850 */
[----:B------:R-:W-:Y:S03]  /*190f0*/  LDSM.16.MT88.4 R108, [R161+0xb400] ;  /* 0x00b40000a16c783b */ /* 0x000fe60000004200 */
[----:B------:R-:W-:Y:S01]  /*19100*/  MUFU.EX2 R140, R140 ;  /* 0x0000008c008c7308 */ /* 0x000fe20000000800 */
[--C-:B------:R-:W-:Y:S01]  /*19110*/  FFMA.FTZ R36, R49, UR4, -R147.reuse ;  /* 0x0000000431247c23 */ /* 0x100fe20008010893 */
[--C-:B------:R-:W-:Y:S01]  /*19120*/  FFMA.FTZ R157, R37, UR4, -R147.reuse ;  /* 0x00000004259d7c23 */ /* 0x100fe20008010893 */
[----:B------:R-:W-:Y:S01]  /*19130*/  FFMA.FTZ R37, R48, UR4, -R147 ;  /* 0x0000000430257c23 */ /* 0x000fe20008010893 */
[----:B------:R-:W-:Y:S01]  /*19140*/  FFMA.FTZ R156, R38, UR4, -R143 ;  /* 0x00000004269c7c23 */ /* 0x000fe2000801088f */
[----:B------:R-:W-:Y:S01]  /*19150*/  FFMA.FTZ R38, R45, UR4, -R147 ;  /* 0x000000042d267c23 */ /* 0x000fe20008010893 */
[C---:B------:R-:W-:Y:S01]  /*19160*/  HMMA.16816.F32.BF16 R84, R112.reuse, R134, R84 ;  /* 0x000000867054723c */ /* 0x040fe20000041854 */
[----:B------:R-:W4:Y:S03]  /*19170*/  LDSM.16.MT88.4 R132, [R160+0xd000] ;  /* 0x00d00000a084783b */ /* 0x000f260000004200 */
[----:B------:R-:W-:Y:S01]  /*19180*/  MUFU.EX2 R49, R37 ;  /* 0x0000002500317308 */ /* 0x000fe20000000800 */
[----:B------:R-:W-:Y:S01]  /*19190*/  FFMA.FTZ R155, R39, UR4, -R143 ;  /* 0x00000004279b7c23 */ /* 0x000fe2000801088f */
[--C-:B------:R-:W-:Y:S01]  /*191a0*/  FFMA.FTZ R39, R44, UR4, -R147.reuse ;  /* 0x000000042c277c23 */ /* 0x100fe20008010893 */
[--C-:B------:R-:W-:Y:S07]  /*191b0*/  FFMA.FTZ R158, R40, UR4, -R147.reuse ;  /* 0x00000004289e7c23 */ /* 0x100fee0008010893 */
[----:B------:R-:W-:Y:S01]  /*191c0*/  MUFU.EX2 R44, R43 ;  /* 0x0000002b002c7308 */ /* 0x000fe20000000800 */
[----:B------:R-:W-:Y:S01]  /*191d0*/  FFMA.FTZ R40, R52, UR4, -R147 ;  /* 0x0000000434287c23 */ /* 0x000fe20008010893 */
[----:B------:R-:W-:Y:S01]  /*191e0*/  FFMA.FTZ R52, R50, UR4, -R143 ;  /* 0x0000000432347c23 */ /* 0x000fe2000801088f */
[C---:B-1----:R-:W-:Y:S07]  /*191f0*/  HMMA.16816.F32.BF16 R88, R112.reuse, R124, R88 ;  /* 0x0000007c7058723c */ /* 0x042fee0000041858 */
[----:B------:R-:W-:Y:S01]  /*19200*/  MUFU.EX2 R45, R39 ;  /* 0x00000027002d7308 */ /* 0x000fe20000000800 */
[--C-:B------:R-:W-:Y:S01]  /*19210*/  FFMA.FTZ R139, R16, UR4, -R147.reuse ;  /* 0x00000004108b7c23 */ /* 0x100fe20008010893 */
[----:B--2---:R-:W-:Y:S08]  /*19220*/  F2FP.BF16.F32.PACK_AB R16, R137, R138 ;  /* 0x0000008a8910723e */ /* 0x004ff000000010ff */
[----:B------:R-:W-:Y:S01]  /*19230*/  MUFU.EX2 R48, R38 ;  /* 0x0000002600307308 */ /* 0x000fe20000000800 */
[----:B------:R-:W-:Y:S01]  /*19240*/  FFMA.FTZ R142, R17, UR4, -R147 ;  /* 0x00000004118e7c23 */ /* 0x000fe20008010893 */
[----:B------:R-:W-:Y:S01]  /*19250*/  FFMA.FTZ R141, R18, UR4, -R143 ;  /* 0x00000004128d7c23 */ /* 0x000fe2000801088f */
[C---:B------:R-:W-:Y:S01]  /*19260*/  HMMA.16816.F32.BF16 R92, R112.reuse, R126, R92 ;  /* 0x0000007e705c723c */ /* 0x040fe2000004185c */
[----:B------:R-:W1:Y:S06]  /*19270*/  LDSM.16.MT88.4 R124, [R161+0x9400] ;  /* 0x00940000a17c783b */ /* 0x000e6c0000004200 */
[----:B------:R2:W-:Y:S01]  /*19280*/  MUFU.EX2 R50, R36 ;  /* 0x0000002400327308 */ /* 0x0005e20000000800 */
[--C-:B------:R-:W-:Y:S01]  /*19290*/  FFMA.FTZ R53, R53, UR4, -R147.reuse ;  /* 0x0000000435357c23 */ /* 0x100fe20008010893 */
[--C-:B------:R-:W-:Y:S01]  /*192a0*/  FFMA.FTZ R56, R56, UR4, -R147.reuse ;  /* 0x0000000438387c23 */ /* 0x100fe20008010893 */
[----:B------:R-:W-:Y:S07]  /*192b0*/  FFMA.FTZ R57, R57, UR4, -R147 ;  /* 0x0000000439397c23 */ /* 0x000fee0008010893 */
[----:B------:R-:W-:Y:S01]  /*192c0*/  MUFU.EX2 R139, R139 ;  /* 0x0000008b008b7308 */ /* 0x000fe20000000800 */
[--C-:B------:R-:W-:Y:S01]  /*192d0*/  FFMA.FTZ R55, R55, UR4, -R143.reuse ;  /* 0x0000000437377c23 */ /* 0x100fe2000801088f */
[C---:B---3--:R-:W-:Y:S08]  /*192e0*/  HMMA.16816.F32.BF16 R96, R112.reuse, R128, R96 ;  /* 0x000000807060723c */ /* 0x048ff00000041860 */
[----:B------:R-:W-:Y:S01]  /*192f0*/  MUFU.EX2 R53, R53 ;  /* 0x0000003500357308 */ /* 0x000fe20000000800 */
[--C-:B------:R-:W-:Y:S01]  /*19300*/  FFMA.FTZ R59, R59, UR4, -R143.reuse ;  /* 0x000000043b3b7c23 */ /* 0x100fe2000801088f */
[----:B------:R-:W-:Y:S01]  /*19310*/  FFMA.FTZ R51, R51, UR4, -R143 ;  /* 0x0000000433337c23 */ /* 0x000fe2000801088f */
[----:B------:R-:W-:Y:S07]  /*19320*/  FFMA.FTZ R149, R120, R179, R149 ;  /* 0x000000b378957223 */ /* 0x000fee0000010095 */
[----:B------:R-:W-:Y:S01]  /*19330*/  MUFU.EX2 R55, R55 ;  /* 0x0000003700377308 */ /* 0x000fe20000000800 */
[----:B------:R-:W-:Y:S01]  /*19340*/  FFMA.FTZ R120, R58, UR4, -R143 ;  /* 0x000000043a787c23 */ /* 0x000fe2000801088f */
[C---:B------:R-:W-:Y:S01]  /*19350*/  HMMA.16816.F32.BF16 R100, R112.reuse, R130, R100 ;  /* 0x000000827064723c */ /* 0x040fe20000041864 */
[----:B------:R-:W3:Y:S07]  /*19360*/  LDSM.16.MT88.4 R128, [R160+0x9400] ;  /* 0x00940000a080783b */ /* 0x000eee0000004200 */
[----:B------:R-:W-:Y:S01]  /*19370*/  MUFU.EX2 R56, R56 ;  /* 0x0000003800387308 */ /* 0x000fe20000000800 */
[--C-:B------:R-:W-:Y:S01]  /*19380*/  FFMA.FTZ R60, R60, UR4, -R147.reuse ;  /* 0x000000043c3c7c23 */ /* 0x100fe20008010893 */
[--C-:B------:R-:W-:Y:S01]  /*19390*/  FFMA.FTZ R61, R61, UR4, -R147.reuse ;  /* 0x000000043d3d7c23 */ /* 0x100fe20008010893 */
[----:B------:R-:W-:Y:S07]  /*193a0*/  FFMA.FTZ R64, R64, UR4, -R147 ;  /* 0x0000000440407c23 */ /* 0x000fee0008010893 */
[----:B------:R-:W-:Y:S01]  /*193b0*/  MUFU.EX2 R57, R57 ;  /* 0x0000003900397308 */ /* 0x000fe20000000800 */
[--C-:B------:R-:W-:Y:S01]  /*193c0*/  FFMA.FTZ R62, R62, UR4, -R143.reuse ;  /* 0x000000043e3e7c23 */ /* 0x100fe2000801088f */
[C---:B----4-:R-:W-:Y:S01]  /*193d0*/  HMMA.16816.F32.BF16 R104, R112.reuse, R132, R104 ;  /* 0x000000847068723c */ /* 0x050fe20000041868 */
[----:B--2---:R-:W-:Y:S07]  /*193e0*/  LDSM.16.MT88.4 R36, [R161+0xe400] ;  /* 0x00e40000a124783b */ /* 0x004fee0000004200 */
[----:B------:R2:W4:Y:S01]  /*193f0*/  MUFU.EX2 R133, R145 ;  /* 0x0000009100857308 */ /* 0x0005220000000800 */
[--C-:B------:R-:W-:Y:S01]  /*19400*/  FFMA.FTZ R132, R19, UR4, -R143.reuse ;  /* 0x0000000413847c23 */ /* 0x100fe2000801088f */
[--C-:B------:R-:W-:Y:S01]  /*19410*/  FFMA.FTZ R63, R63, UR4, -R143.reuse ;  /* 0x000000043f3f7c23 */ /* 0x100fe2000801088f */
[----:B------:R-:W-:Y:S07]  /*19420*/  FFMA.FTZ R66, R66, UR4, -R143 ;  /* 0x0000000442427c23 */ /* 0x000fee000801088f */
[----:B------:R-:W5:Y:S01]  /*19430*/  MUFU.EX2 R142, R142 ;  /* 0x0000008e008e7308 */ /* 0x000f620000000800 */
[----:B------:R-:W-:Y:S01]  /*19440*/  FFMA.FTZ R146, R3, R180, R146 ;  /* 0x000000b403927223 */ /* 0x000fe20000010092 */
[----:B------:R-:W-:Y:S01]  /*19450*/  HMMA.16816.F32.BF16 R12, R112, R134, R12 ;  /* 0x00000086700c723c */ /* 0x000fe2000004180c */
[----:B------:R-:W3:Y:S07]  /*19460*/  LDSM.16.MT88.4 R112, [R160+0xb400] ;  /* 0x00b40000a070783b */ /* 0x000eee0000004200 */
[----:B------:R-:W-:Y:S01]  /*19470*/  MUFU.EX2 R141, R141 ;  /* 0x0000008d008d7308 */ /* 0x000fe20000000800 */
[--C-:B------:R-:W-:Y:S01]  /*19480*/  FFMA.FTZ R134, R24, UR4, -R147.reuse ;  /* 0x0000000418867c23 */ /* 0x100fe20008010893 */
[----:B------:R-:W-:Y:S01]  /*19490*/  FFMA.FTZ R135, R25, UR4, -R147 ;  /* 0x0000000419877c23 */ /* 0x000fe20008010893 */
[----:B------:R-:W-:Y:S07]  /*194a0*/  FADD.FTZ R149, R144, R149 ;  /* 0x0000009590957221 */ /* 0x000fee0000010000 */
[----:B------:R-:W1:Y:S01]  /*194b0*/  MUFU.EX2 R132, R132 ;  /* 0x0000008400847308 */ /* 0x000e620000000800 */
[----:B------:R-:W-:Y:S01]  /*194c0*/  ISETP.NE.AND P0, PT, R177, RZ, PT ;  /* 0x000000ffb100720c */ /* 0x000fe20003f05270 */
[----:B--2---:R-:W-:Y:S01]  /*194d0*/  FFMA.FTZ R145, R26, UR4, -R143 ;  /* 0x000000041a917c23 */ /* 0x004fe2000801088f */
[----:B----4-:R-:W-:Y:S01]  /*194e0*/  F2FP.BF16.F32.PACK_AB R17, R133, R140 ;  /* 0x0000008c8511723e */ /* 0x010fe200000010ff */
[----:B------:R-:W-:Y:S06]  /*194f0*/  LDSM.16.MT88.4 R24, [R160+0xb800] ;  /* 0x00b80000a018783b */ /* 0x000fec0000004200 */
[----:B------:R-:W-:Y:S01]  /*19500*/  MUFU.EX2 R120, R120 ;  /* 0x0000007800787308 */ /* 0x000fe20000000800 */
[----:B-----5:R-:W-:Y:S01]  /*19510*/  F2FP.BF16.F32.PACK_AB R18, R142, R139 ;  /* 0x0000008b8e12723e */ /* 0x020fe200000010ff */
[----:B------:R-:W-:Y:S01]  /*19520*/  FADD.FTZ R146, R123, R146 ;  /* 0x000000927b927221 */ /* 0x000fe20000010000 */
[----:B------:R-:W-:Y:S07]  /*19530*/  MOV R3, R2 ;  /* 0x0000000200037202 */ /* 0x000fee0000000f00 */
[----:B------:R-:W-:Y:S01]  /*19540*/  MUFU.EX2 R59, R59 ;  /* 0x0000003b003b7308 */ /* 0x000fe20000000800 */
[----:B------:R-:W-:Y:S01]  /*19550*/  FADD.FTZ R136, R136, R149 ;  /* 0x0000009588887221 */ /* 0x000fe20000010000 */
[----:B------:R-:W-:Y:S08]  /*19560*/  FADD.FTZ R121, R121, R146 ;  /* 0x0000009279797221 */ /* 0x000ff00000010000 */
[----:B------:R-:W-:Y:S01]  /*19570*/  MUFU.EX2 R134, R134 ;  /* 0x0000008600867308 */ /* 0x000fe20000000800 */
[----:B-1----:R-:W-:Y:S01]  /*19580*/  F2FP.BF16.F32.PACK_AB R19, R132, R141 ;  /* 0x0000008d8413723e */ /* 0x002fe200000010ff */
[----:B------:R-:W-:Y:S01]  /*19590*/  FADD.FTZ R7, R7, R136 ;  /* 0x0000008807077221 */ /* 0x000fe20000010000 */
[----:B------:R-:W-:Y:S07]  /*195a0*/  FADD.FTZ R121, R6, R121 ;  /* 0x0000007906797221 */ /* 0x000fee0000010000 */
[----:B------:R-:W-:Y:S01]  /*195b0*/  MUFU.EX2 R135, R135 ;  /* 0x0000008700877308 */ /* 0x000fe20000000800 */
[----:B------:R-:W-:Y:S01]  /*195c0*/  FADD.FTZ R6, R138, R7 ;  /* 0x000000078a067221 */ /* 0x000fe20000010000 */
[----:B------:R-:W-:Y:S01]  /*195d0*/  FADD.FTZ R140, R140, R121 ;  /* 0x000000798c8c7221 */ /* 0x000fe20000010000 */
[C---:B------:R-:W-:Y:S07]  /*195e0*/  HMMA.16816.F32.BF16 R8, R16.reuse, R124, R8 ;  /* 0x0000007c1008723c */ /* 0x040fee0000041808 */
[----:B------:R-:W-:Y:S10]  /*195f0*/  MUFU.EX2 R145, R145 ;  /* 0x0000009100917308 */ /* 0x000ff40000000800 */
[----:B------:R-:W-:Y:S01]  /*19600*/  MUFU.EX2 R151, R151 ;  /* 0x0000009700977308 */ /* 0x000fe20000000800 */
[----:B------:R-:W-:Y:S01]  /*19610*/  MOV R121, R0 ;  /* 0x0000000000797202 */ /* 0x000fe20000000f00 */
[----:B------:R-:W-:Y:S01]  /*19620*/  FADD.FTZ R6, R137, R6 ;  /* 0x0000000689067221 */ /* 0x000fe20000010000 */
[C---:B------:R-:W-:Y:S01]  /*19630*/  HMMA.16816.F32.BF16 R68, R16.reuse, R126, R68 ;  /* 0x0000007e1044723c */ /* 0x040fe20000041844 */
[----:B------:R-:W1:Y:S06]  /*19640*/  LDSM.16.MT88.4 R124, [R161+0xd400] ;  /* 0x00d40000a17c783b */ /* 0x000e6c0000004200 */
[----:B------:R-:W-:Y:S01]  /*19650*/  MUFU.EX2 R152, R152 ;  /* 0x0000009800987308 */ /* 0x000fe20000000800 */
[----:B------:R-:W-:Y:S01]  /*19660*/  FADD.FTZ R140, R133, R140 ;  /* 0x0000008c858c7221 */ /* 0x000fe20000010000 */
[----:B------:R-:W-:Y:S08]  /*19670*/  FADD.FTZ R139, R139, R6 ;  /* 0x000000068b8b7221 */ /* 0x000ff00000010000 */
[----:B------:R-:W-:Y:S01]  /*19680*/  MUFU.EX2 R153, R153 ;  /* 0x0000009900997308 */ /* 0x000fe20000000800 */
[----:B------:R-:W-:Y:S01]  /*19690*/  FADD.FTZ R141, R141, R140 ;  /* 0x0000008c8d8d7221 */ /* 0x000fe20000010000 */
[C---:B---3--:R-:W-:Y:S08]  /*196a0*/  HMMA.16816.F32.BF16 R72, R16.reuse, R128, R72 ;  /* 0x000000801048723c */ /* 0x048ff00000041848 */
[----:B------:R-:W-:Y:S01]  /*196b0*/  MUFU.EX2 R154, R154 ;  /* 0x0000009a009a7308 */ /* 0x000fe20000000800 */
[----:B------:R-:W-:Y:S01]  /*196c0*/  FFMA.FTZ R129, R20, UR4, -R147 ;  /* 0x0000000414817c23 */ /* 0x000fe20008010893 */
[----:B------:R-:W-:Y:S01]  /*196d0*/  FFMA.FTZ R128, R23, UR4, -R143 ;  /* 0x0000000417807c23 */ /* 0x000fe2000801088f */
[----:B------:R-:W-:Y:S07]  /*196e0*/  FADD.FTZ R142, R142, R139 ;  /* 0x0000008b8e8e7221 */ /* 0x000fee0000010000 */
[----:B------:R-:W-:Y:S01]  /*196f0*/  MUFU.EX2 R157, R157 ;  /* 0x0000009d009d7308 */ /* 0x000fe20000000800 */
[----:B------:R-:W-:Y:S01]  /*19700*/  FADD.FTZ R132, R132, R141 ;  /* 0x0000008d84847221 */ /* 0x000fe20000010000 */
[C---:B------:R-:W-:Y:S08]  /*19710*/  HMMA.16816.F32.BF16 R76, R16.reuse, R130, R76 ;  /* 0x00000082104c723c */ /* 0x040ff0000004184c */
[----:B------:R-:W2:Y:S01]  /*19720*/  MUFU.EX2 R129, R129 ;  /* 0x0000008100817308 */ /* 0x000ea20000000800 */
[----:B------:R-:W-:Y:S01]  /*19730*/  FFMA.FTZ R130, R21, UR4, -R147 ;  /* 0x0000000415827c23 */ /* 0x000fe20008010893 */
[----:B------:R-:W-:Y:S02]  /*19740*/  FFMA.FTZ R131, R22, UR4, -R143 ;  /* 0x0000000416837c23 */ /* 0x000fe4000801088f */
[----:B------:R-:W-:Y:S06]  /*19750*/  LDSM.16.MT88.4 R20, [R161+0xb800] ;  /* 0x00b80000a114783b */ /* 0x000fec0000004200 */
[----:B------:R-:W-:Y:S01]  /*19760*/  MUFU.EX2 R128, R128 ;  /* 0x0000008000807308 */ /* 0x000fe20000000800 */
[C---:B------:R-:W-:Y:S09]  /*19770*/  HMMA.16816.F32.BF16 R80, R16.reuse, R108, R80 ;  /* 0x0000006c1050723c */ /* 0x040ff20000041850 */
[----:B------:R-:W3:Y:S10]  /*19780*/  MUFU.EX2 R130, R130 ;  /* 0x0000008200827308 */ /* 0x000ef40000000800 */
[----:B------:R-:W4:Y:S01]  /*19790*/  MUFU.EX2 R131, R131 ;  /* 0x0000008300837308 */ /* 0x000f220000000800 */
[C---:B------:R-:W-:Y:S01]  /*197a0*/  HMMA.16816.F32.BF16 R84, R16.reuse, R110, R84 ;  /* 0x0000006e1054723c */ /* 0x040fe20000041854 */
[----:B------:R-:W5:Y:S08]  /*197b0*/  LDSM.16.MT88.4 R108, [R160+0xd400] ;  /* 0x00d40000a06c783b */ /* 0x000f700000004200 */
[----:B------:R-:W-:Y:S01]  /*197c0*/  MUFU.EX2 R156, R156 ;  /* 0x0000009c009c7308 */ /* 0x000fe20000000800 */
[----:B--2---:R-:W-:Y:S09]  /*197d0*/  FADD.FTZ R7, R129, R142 ;  /* 0x0000008e81077221 */ /* 0x004ff20000010000 */
[----:B------:R-:W-:Y:S01]  /*197e0*/  MUFU.EX2 R155, R155 ;  /* 0x0000009b009b7308 */ /* 0x000fe20000000800 */
[C---:B------:R-:W-:Y:S09]  /*197f0*/  HMMA.16816.F32.BF16 R88, R16.reuse, R112, R88 ;  /* 0x000000701058723c */ /* 0x040ff20000041858 */
[----:B------:R-:W-:Y:S01]  /*19800*/  MUFU.EX2 R158, R158 ;  /* 0x0000009e009e7308 */ /* 0x000fe20000000800 */
[----:B---3--:R-:W-:Y:S09]  /*19810*/  FADD.FTZ R7, R130, R7 ;  /* 0x0000000782077221 */ /* 0x008ff20000010000 */
[----:B------:R-:W-:Y:S01]  /*19820*/  MUFU.EX2 R159, R159 ;  /* 0x0000009f009f7308 */ /* 0x000fe20000000800 */
[C---:B------:R-:W-:Y:S01]  /*19830*/  HMMA.16816.F32.BF16 R92, R16.reuse, R114, R92 ;  /* 0x00000072105c723c */ /* 0x040fe2000004185c */
[----:B------:R-:W2:Y:S08]  /*19840*/  LDSM.16.MT88.4 R112, [R161+0x9800] ;  /* 0x00980000a170783b */ /* 0x000eb00000004200 */
[----:B------:R-:W-:Y:S01]  /*19850*/  MUFU.EX2 R181, R181 ;  /* 0x000000b500b57308 */ /* 0x000fe20000000800 */
[----:B------:R-:W-:Y:S09]  /*19860*/  FADD.FTZ R6, R134, R7 ;  /* 0x0000000786067221 */ /* 0x000ff20000010000 */
[----:B------:R-:W-:Y:S01]  /*19870*/  MUFU.EX2 R52, R52 ;  /* 0x0000003400347308 */ /* 0x000fe20000000800 */
[C---:B-1----:R-:W-:Y:S09]  /*19880*/  HMMA.16816.F32.BF16 R96, R16.reuse, R124, R96 ;  /* 0x0000007c1060723c */ /* 0x042ff20000041860 */
[----:B------:R-:W-:Y:S01]  /*19890*/  MUFU.EX2 R51, R51 ;  /* 0x0000003300337308 */ /* 0x000fe20000000800 */
[----:B------:R-:W-:Y:S09]  /*198a0*/  FADD.FTZ R6, R135, R6 ;  /* 0x0000000687067221 */ /* 0x000ff20000010000 */
[----:B------:R-:W-:Y:S01]  /*198b0*/  MUFU.EX2 R60, R60 ;  /* 0x0000003c003c7308 */ /* 0x000fe20000000800 */
[C---:B------:R-:W-:Y:S01]  /*198c0*/  HMMA.16816.F32.BF16 R100, R16.reuse, R126, R100 ;  /* 0x0000007e1064723c */ /* 0x040fe20000041864 */
[----:B------:R-:W1:Y:S08]  /*198d0*/  LDSM.16.MT88.4 R124, [R160+0x9800] ;  /* 0x00980000a07c783b */ /* 0x000e700000004200 */
[----:B------:R-:W-:Y:S10]  /*198e0*/  MUFU.EX2 R61, R61 ;  /* 0x0000003d003d7308 */ /* 0x000ff40000000800 */
[----:B------:R-:W-:Y:S01]  /*198f0*/  MUFU.EX2 R62, R62 ;  /* 0x0000003e003e7308 */ /* 0x000fe20000000800 */
[C---:B-----5:R-:W-:Y:S09]  /*19900*/  HMMA.16816.F32.BF16 R104, R16.reuse, R108, R104 ;  /* 0x0000006c1068723c */ /* 0x060ff20000041868 */
[----:B------:R-:W-:Y:S10]  /*19910*/  MUFU.EX2 R63, R63 ;  /* 0x0000003f003f7308 */ /* 0x000ff40000000800 */
[----:B------:R-:W-:Y:S01]  /*19920*/  MUFU.EX2 R64, R64 ;  /* 0x0000004000407308 */ /* 0x000fe20000000800 */
[----:B------:R-:W-:Y:S01]  /*19930*/  HMMA.16816.F32.BF16 R12, R16, R110, R12 ;  /* 0x0000006e100c723c */ /* 0x000fe2000004180c */
[----:B------:R-:W3:Y:S08]  /*19940*/  LDSM.16.MT88.4 R108, [R161+0xd800] ;  /* 0x00d80000a16c783b */ /* 0x000ef00000004200 */
[----:B------:R-:W-:Y:S01]  /*19950*/  MUFU.EX2 R66, R66 ;  /* 0x0000004200427308 */ /* 0x000fe20000000800 */
[----:B------:R-:W-:Y:S02]  /*19960*/  F2FP.BF16.F32.PACK_AB R16, R130, R129 ;  /* 0x000000818210723e */ /* 0x000fe400000010ff */
[----:B----4-:R-:W-:Y:S01]  /*19970*/  F2FP.BF16.F32.PACK_AB R17, R128, R131 ;  /* 0x000000838011723e */ /* 0x010fe200000010ff */
[----:B------:R-:W-:Y:S01]  /*19980*/  FADD.FTZ R131, R131, R132 ;  /* 0x0000008483837221 */ /* 0x000fe20000010000 */
[----:B------:R-:W-:Y:S02]  /*19990*/  F2FP.BF16.F32.PACK_AB R18, R135, R134 ;  /* 0x000000868712723e */ /* 0x000fe400000010ff */
[----:B------:R-:W-:Y:S01]  /*199a0*/  F2FP.BF16.F32.PACK_AB R19, R148, R145 ;  /* 0x000000919413723e */ /* 0x000fe200000010ff */
[----:B------:R-:W-:Y:S04]  /*199b0*/  FADD.FTZ R128, R128, R131 ;  /* 0x0000008380807221 */ /* 0x000fe80000010000 */
[----:B------:R-:W-:Y:S02]  /*199c0*/  FADD.FTZ R145, R145, R128 ;  /* 0x0000008091917221 */ /* 0x000fe40000010000 */
[C---:B--2---:R-:W-:Y:S03]  /*199d0*/  HMMA.16816.F32.BF16 R8, R16.reuse, R112, R8 ;  /* 0x000000701008723c */ /* 0x044fe60000041808 */
[----:B------:R-:W-:Y:S05]  /*199e0*/  FADD.FTZ R148, R148, R145 ;  /* 0x0000009194947221 */ /* 0x000fea0000010000 */
[C---:B------:R-:W-:Y:S08]  /*199f0*/  HMMA.16816.F32.BF16 R68, R16.reuse, R114, R68 ;  /* 0x000000721044723c */ /* 0x040ff00000041844 */
[C---:B-1----:R-:W-:Y:S03]  /*19a00*/  HMMA.16816.F32.BF16 R72, R16.reuse, R124, R72 ;  /* 0x0000007c1048723c */ /* 0x042fe60000041848 */
[----:B------:R-:W-:Y:S01]  /*19a10*/  FFMA.FTZ R124, R31, UR4, -R143 ;  /* 0x000000041f7c7c23 */ /* 0x000fe2000801088f */
[--C-:B------:R-:W-:Y:S04]  /*19a20*/  FFMA.FTZ R125, R32, UR4, -R147.reuse ;  /* 0x00000004207d7c23 */ /* 0x100fe80008010893 */
[C---:B------:R-:W-:Y:S01]  /*19a30*/  HMMA.16816.F32.BF16 R76, R16.reuse, R126, R76 ;  /* 0x0000007e104c723c */ /* 0x040fe2000004184c */
[----:B------:R-:W-:Y:S02]  /*19a40*/  MUFU.EX2 R124, R124 ;  /* 0x0000007c007c7308 */ /* 0x000fe40000000800 */
[----:B------:R-:W-:Y:S01]  /*19a50*/  FFMA.FTZ R127, R28, UR4, -R147 ;  /* 0x000000041c7f7c23 */ /* 0x000fe20008010893 */
[----:B------:R-:W-:Y:S01]  /*19a60*/  FFMA.FTZ R126, R35, UR4, -R143 ;  /* 0x00000004237e7c23 */ /* 0x000fe2000801088f */
[----:B------:R-:W-:Y:S06]  /*19a70*/  LDSM.16.MT88.4 R28, [R161+0xdc00] ;  /* 0x00dc0000a11c783b */ /* 0x000fec0000004200 */
[----:B------:R-:W-:Y:S01]  /*19a80*/  MUFU.EX2 R125, R125 ;  /* 0x0000007d007d7308 */ /* 0x000fe20000000800 */
[----:B------:R-:W-:Y:S01]  /*19a90*/  FFMA.FTZ R147, R65, UR4, -R147 ;  /* 0x0000000441937c23 */ /* 0x000fe20008010893 */
[C---:B------:R-:W-:Y:S08]  /*19aa0*/  HMMA.16816.F32.BF16 R80, R16.reuse, R20, R80 ;  /* 0x000000141050723c */ /* 0x040ff00000041850 */
[----:B------:R-:W1:Y:S01]  /*19ab0*/  MUFU.EX2 R127, R127 ;  /* 0x0000007f007f7308 */ /* 0x000e620000000800 */
[----:B------:R-:W-:Y:S01]  /*19ac0*/  FFMA.FTZ R65, R54, UR4, -R143 ;  /* 0x0000000436417c23 */ /* 0x000fe2000801088f */
[----:B------:R-:W-:Y:S08]  /*19ad0*/  LDSM.16.MT88.4 R32, [R160+0xc000] ;  /* 0x00c00000a020783b */ /* 0x000ff00000004200 */
[----:B------:R2:W-:Y:S01]  /*19ae0*/  MUFU.EX2 R54, R40 ;  /* 0x0000002800367308 */ /* 0x0005e20000000800 */
[C---:B------:R-:W-:Y:S09]  /*19af0*/  HMMA.16816.F32.BF16 R84, R16.reuse, R22, R84 ;  /* 0x000000161054723c */ /* 0x040ff20000041854 */
[----:B------:R-:W-:Y:S01]  /*19b00*/  MUFU.EX2 R58, R65 ;  /* 0x00000041003a7308 */ /* 0x000fe20000000800 */
[----:B------:R-:W4:Y:S09]  /*19b10*/  LDSM.16.MT88.4 R20, [R160+0xd800] ;  /* 0x00d80000a014783b */ /* 0x000f320000004200 */
[----:B------:R-:W5:Y:S01]  /*19b20*/  MUFU.EX2 R126, R126 ;  /* 0x0000007e007e7308 */ /* 0x000f620000000800 */
[C---:B------:R-:W-:Y:S09]  /*19b30*/  HMMA.16816.F32.BF16 R88, R16.reuse, R24, R88 ;  /* 0x000000181058723c */ /* 0x040ff20000041858 */
[----:B------:R-:W5:Y:S01]  /*19b40*/  MUFU.EX2 R147, R147 ;  /* 0x0000009300937308 */ /* 0x000f620000000800 */
[----:B--2---:R-:W-:Y:S01]  /*19b50*/  LDSM.16.MT88.4 R40, [R161+0xe800] ;  /* 0x00e80000a128783b */ /* 0x004fe20000004200 */
[C---:B------:R-:W-:Y:S07]  /*19b60*/  HMMA.16816.F32.BF16 R92, R16.reuse, R26, R92 ;  /* 0x0000001a105c723c */ /* 0x040fee000004185c */
[----:B------:R-:W2:Y:S01]  /*19b70*/  LDSM.16.MT88.4 R24, [R161+0x9c00] ;  /* 0x009c0000a118783b */ /* 0x000ea20000004200 */
[C---:B---3--:R-:W-:Y:S08]  /*19b80*/  HMMA.16816.F32.BF16 R96, R16.reuse, R108, R96 ;  /* 0x0000006c1060723c */ /* 0x048ff00000041860 */
[C---:B------:R-:W-:Y:S01]  /*19b90*/  HMMA.16816.F32.BF16 R100, R16.reuse, R110, R100 ;  /* 0x0000006e1064723c */ /* 0x040fe20000041864 */
[----:B------:R-:W3:Y:S07]  /*19ba0*/  LDSM.16.MT88.4 R108, [R160+0x9c00] ;  /* 0x009c0000a06c783b */ /* 0x000eee0000004200 */
[C---:B----4-:R-:W-:Y:S08]  /*19bb0*/  HMMA.16816.F32.BF16 R104, R16.reuse, R20, R104 ;  /* 0x000000141068723c */ /* 0x050ff00000041868 */
[----:B------:R-:W-:Y:S01]  /*19bc0*/  HMMA.16816.F32.BF16 R12, R16, R22, R12 ;  /* 0x00000016100c723c */ /* 0x000fe2000004180c */
[----:B------:R-:W4:Y:S02]  /*19bd0*/  LDSM.16.MT88.4 R20, [R161+0xbc00] ;  /* 0x00bc0000a114783b */ /* 0x000f240000004200 */
[----:B-1----:R-:W-:Y:S01]  /*19be0*/  F2FP.BF16.F32.PACK_AB R16, R150, R127 ;  /* 0x0000007f9610723e */ /* 0x002fe200000010ff */
[----:B------:R-:W-:Y:S01]  /*19bf0*/  FADD.FTZ R127, R127, R6 ;  /* 0x000000067f7f7221 */ /* 0x000fe20000010000 */
[----:B------:R-:W-:Y:S01]  /*19c00*/  F2FP.BF16.F32.PACK_AB R17, R124, R151 ;  /* 0x000000977c11723e */ /* 0x000fe200000010ff */
[----:B------:R-:W-:Y:S01]  /*19c10*/  FADD.FTZ R151, R151, R148 ;  /* 0x0000009497977221 */ /* 0x000fe20000010000 */
[----:B------:R-:W-:Y:S01]  /*19c20*/  F2FP.BF16.F32.PACK_AB R18, R152, R125 ;  /* 0x0000007d9812723e */ /* 0x000fe200000010ff */
[----:B------:R-:W-:Y:S01]  /*19c30*/  FADD.FTZ R150, R150, R127 ;  /* 0x0000007f96967221 */ /* 0x000fe20000010000 */
[----:B-----5:R-:W-:Y:S01]  /*19c40*/  F2FP.BF16.F32.PACK_AB R19, R126, R153 ;  /* 0x000000997e13723e */ /* 0x020fe200000010ff */
[----:B------:R-:W-:Y:S02]  /*19c50*/  FADD.FTZ R124, R124, R151 ;  /* 0x000000977c7c7221 */ /* 0x000fe40000010000 */
[----:B------:R-:W-:Y:S02]  /*19c60*/  FADD.FTZ R7, R125, R150 ;  /* 0x000000967d077221 */ /* 0x000fe40000010000 */
[----:B------:R-:W-:Y:S02]  /*19c70*/  FADD.FTZ R153, R153, R124 ;  /* 0x0000007c99997221 */ /* 0x000fe40000010000 */
[C---:B--2---:R-:W-:Y:S03]  /*19c80*/  HMMA.16816.F32.BF16 R8, R16.reuse, R24, R8 ;  /* 0x000000181008723c */ /* 0x044fe60000041808 */
[----:B------:R-:W-:Y:S01]  /*19c90*/  FADD.FTZ R7, R152, R7 ;  /* 0x0000000798077221 */ /* 0x000fe20000010000 */
[----:B------:R-:W-:Y:S04]  /*19ca0*/  FADD.FTZ R153, R126, R153 ;  /* 0x000000997e997221 */ /* 0x000fe80000010000 */
[C---:B------:R-:W-:Y:S01]  /*19cb0*/  HMMA.16816.F32.BF16 R68, R16.reuse, R26, R68 ;  /* 0x0000001a1044723c */ /* 0x040fe20000041844 */
[----:B------:R-:W1:Y:S07]  /*19cc0*/  LDSM.16.MT88.4 R24, [R160+0xbc00] ;  /* 0x00bc0000a018783b */ /* 0x000e6e0000004200 */
[C---:B---3--:R-:W-:Y:S03]  /*19cd0*/  HMMA.16816.F32.BF16 R72, R16.reuse, R108, R72 ;  /* 0x0000006c1048723c */ /* 0x048fe60000041848 */
[----:B------:R-:W-:Y:S02]  /*19ce0*/  F2FP.BF16.F32.PACK_AB R108, R61, R60 ;  /* 0x0000003c3d6c723e */ /* 0x000fe400000010ff */
[----:B------:R-:W-:Y:S03]  /*19cf0*/  F2FP.BF16.F32.PACK_AB R109, R63, R62 ;  /* 0x0000003e3f6d723e */ /* 0x000fe600000010ff */
[C---:B------:R-:W-:Y:S03]  /*19d00*/  HMMA.16816.F32.BF16 R76, R16.reuse, R110, R76 ;  /* 0x0000006e104c723c */ /* 0x040fe6000004184c */
[----:B------:R-:W-:Y:S05]  /*19d10*/  F2FP.BF16.F32.PACK_AB R110, R147, R64 ;  /* 0x00000040936e723e */ /* 0x000fea00000010ff */
[C---:B----4-:R-:W-:Y:S08]  /*19d20*/  HMMA.16816.F32.BF16 R80, R16.reuse, R20, R80 ;  /* 0x000000141050723c */ /* 0x050ff00000041850 */
[C---:B------:R-:W-:Y:S01]  /*19d30*/  HMMA.16816.F32.BF16 R84, R16.reuse, R22, R84 ;  /* 0x000000161054723c */ /* 0x040fe20000041854 */
[----:B------:R-:W2:Y:S07]  /*19d40*/  LDSM.16.MT88.4 R20, [R160+0xdc00] ;  /* 0x00dc0000a014783b */ /* 0x000eae0000004200 */
[C---:B-1----:R-:W-:Y:S08]  /*19d50*/  HMMA.16816.F32.BF16 R88, R16.reuse, R24, R88 ;  /* 0x000000181058723c */ /* 0x042ff00000041858 */
[C---:B------:R-:W-:Y:S01]  /*19d60*/  HMMA.16816.F32.BF16 R92, R16.reuse, R26, R92 ;  /* 0x0000001a105c723c */ /* 0x040fe2000004185c */
[----:B------:R-:W1:Y:S07]  /*19d70*/  LDSM.16.MT88.4 R24, [R161+0xa000] ;  /* 0x00a00000a118783b */ /* 0x000e6e0000004200 */
[C---:B------:R-:W-:Y:S08]  /*19d80*/  HMMA.16816.F32.BF16 R96, R16.reuse, R28, R96 ;  /* 0x0000001c1060723c */ /* 0x040ff00000041860 */
[C---:B------:R-:W-:Y:S01]  /*19d90*/  HMMA.16816.F32.BF16 R100, R16.reuse, R30, R100 ;  /* 0x0000001e1064723c */ /* 0x040fe20000041864 */
[----:B------:R-:W3:Y:S07]  /*19da0*/  LDSM.16.MT88.4 R28, [R160+0xa000] ;  /* 0x00a00000a01c783b */ /* 0x000eee0000004200 */
[C---:B--2---:R-:W-:Y:S08]  /*19db0*/  HMMA.16816.F32.BF16 R104, R16.reuse, R20, R104 ;  /* 0x000000141068723c */ /* 0x044ff00000041868 */
[----:B------:R-:W-:Y:S01]  /*19dc0*/  HMMA.16816.F32.BF16 R12, R16, R22, R12 ;  /* 0x00000016100c723c */ /* 0x000fe2000004180c */
[----:B------:R-:W2:Y:S02]  /*19dd0*/  LDSM.16.MT88.4 R20, [R161+0xc000] ;  /* 0x00c00000a114783b */ /* 0x000ea40000004200 */
[----:B------:R-:W-:Y:S01]  /*19de0*/  F2FP.BF16.F32.PACK_AB R16, R157, R154 ;  /* 0x0000009a9d10723e */ /* 0x000fe200000010ff */
[----:B------:R-:W-:Y:S01]  /*19df0*/  FADD.FTZ R154, R154, R7 ;  /* 0x000000079a9a7221 */ /* 0x000fe20000010000 */
[----:B------:R-:W-:Y:S01]  /*19e00*/  F2FP.BF16.F32.PACK_AB R17, R155, R156 ;  /* 0x0000009c9b11723e */ /* 0x000fe200000010ff */
[----:B------:R-:W-:Y:S01]  /*19e10*/  FADD.FTZ R156, R156, R153 ;  /* 0x000000999c9c7221 */ /* 0x000fe20000010000 */
[----:B------:R-:W-:Y:S01]  /*19e20*/  F2FP.BF16.F32.PACK_AB R18, R159, R158 ;  /* 0x0000009e9f12723e */ /* 0x000fe200000010ff */
[----:B------:R-:W-:Y:S01]  /*19e30*/  FADD.FTZ R157, R157, R154 ;  /* 0x0000009a9d9d7221 */ /* 0x000fe20000010000 */
[----:B------:R-:W-:Y:S01]  /*19e40*/  F2FP.BF16.F32.PACK_AB R19, R44, R181 ;  /* 0x000000b52c13723e */ /* 0x000fe200000010ff */
[----:B------:R-:W-:Y:S02]  /*19e50*/  FADD.FTZ R156, R155, R156 ;  /* 0x0000009c9b9c7221 */ /* 0x000fe40000010000 */
[----:B------:R-:W-:Y:S02]  /*19e60*/  FADD.FTZ R6, R158, R157 ;  /* 0x0000009d9e067221 */ /* 0x000fe40000010000 */
[----:B------:R-:W-:Y:S02]  /*19e70*/  FADD.FTZ R181, R181, R156 ;  /* 0x0000009cb5b57221 */ /* 0x000fe40000010000 */
[C---:B-1----:R-:W-:Y:S03]  /*19e80*/  HMMA.16816.F32.BF16 R8, R16.reuse, R24, R8 ;  /* 0x000000181008723c */ /* 0x042fe60000041808 */
[----:B------:R-:W-:Y:S01]  /*19e90*/  FADD.FTZ R6, R159, R6 ;  /* 0x000000069f067221 */ /* 0x000fe20000010000 */
[----:B------:R-:W-:Y:S04]  /*19ea0*/  FADD.FTZ R44, R44, R181 ;  /* 0x000000b52c2c7221 */ /* 0x000fe80000010000 */
        /* <DEDUP_REMOVED lines=10> */
[----:B------:R-:W-:Y:S07]  /*19f50*/  LDSM.16.MT88.4 R32, [R160+0xc400] ;  /* 0x00c40000a020783b */ /* 0x000fee0000004200 */
[C---:B-1----:R-:W-:Y:S03]  /*19f60*/  HMMA.16816.F32.BF16 R96, R16.reuse, R24, R96 ;  /* 0x000000181060723c */ /* 0x042fe60000041860 */
[--C-:B------:R-:W-:Y:S01]  /*19f70*/  FFMA.FTZ R24, R46, UR4, -R143.reuse ;  /* 0x000000042e187c23 */ /* 0x100fe2000801088f */
[--C-:B------:R-:W-:Y:S01]  /*19f80*/  FFMA.FTZ R46, R47, UR4, -R143.reuse ;  /* 0x000000042f2e7c23 */ /* 0x100fe2000801088f */
[----:B------:R-:W-:Y:S02]  /*19f90*/  FFMA.FTZ R143, R67, UR4, -R143 ;  /* 0x00000004438f7c23 */ /* 0x000fe4000801088f */
[----:B------:R1:W-:Y:S01]  /*19fa0*/  MUFU.EX2 R47, R24 ;  /* 0x00000018002f7308 */ /* 0x0003e20000000800 */
[C---:B------:R-:W-:Y:S09]  /*19fb0*/  HMMA.16816.F32.BF16 R100, R16.reuse, R26, R100 ;  /* 0x0000001a1064723c */ /* 0x040ff20000041864 */
[----:B------:R-:W4:Y:S10]  /*19fc0*/  MUFU.EX2 R46, R46 ;  /* 0x0000002e002e7308 */ /* 0x000f340000000800 */
[----:B------:R-:W5:Y:S01]  /*19fd0*/  MUFU.EX2 R143, R143 ;  /* 0x0000008f008f7308 */ /* 0x000f620000000800 */
[C---:B---3--:R-:W-:Y:S01]  /*19fe0*/  HMMA.16816.F32.BF16 R104, R16.reuse, R28, R104 ;  /* 0x0000001c1068723c */ /* 0x048fe20000041868 */
[----:B-1----:R-:W1:Y:S07]  /*19ff0*/  LDSM.16.MT88.4 R24, [R160+0xa400] ;  /* 0x00a40000a018783b */ /* 0x002e6e0000004200 */
[----:B------:R-:W-:Y:S03]  /*1a000*/  HMMA.16816.F32.BF16 R12, R16, R30, R12 ;  /* 0x0000001e100c723c */ /* 0x000fe6000004180c */
[----:B------:R-:W-:Y:S01]  /*1a010*/  F2FP.BF16.F32.PACK_AB R16, R48, R45 ;  /* 0x0000002d3010723e */ /* 0x000fe200000010ff */
[----:B------:R-:W-:Y:S01]  /*1a020*/  FADD.FTZ R45, R45, R6 ;  /* 0x000000062d2d7221 */ /* 0x000fe20000010000 */
[----:B------:R-:W3:Y:S01]  /*1a030*/  LDSM.16.MT88.4 R28, [R161+0xc400] ;  /* 0x00c40000a11c783b */ /* 0x000ee20000004200 */
[----:B----4-:R-:W-:Y:S01]  /*1a040*/  F2FP.BF16.F32.PACK_AB R17, R46, R47 ;  /* 0x0000002f2e11723e */ /* 0x010fe200000010ff */
        /* <DEDUP_REMOVED lines=8> */
[C---:B--2---:R-:W-:Y:S03]  /*1a0d0*/  HMMA.16816.F32.BF16 R8, R16.reuse, R20, R8 ;  /* 0x000000141008723c */ /* 0x044fe60000041808 */
[----:B------:R-:W-:Y:S01]  /*1a0e0*/  FADD.FTZ R7, R50, R7 ;  /* 0x0000000732077221 */ /* 0x000fe20000010000 */
[----:B------:R-:W-:Y:S04]  /*1a0f0*/  FADD.FTZ R51, R51, R52 ;  /* 0x0000003433337221 */ /* 0x000fe80000010000 */
        /* <DEDUP_REMOVED lines=29> */
[----:B------:R-:W-:Y:S03]  /*1a2d0*/  FADD.FTZ R59, R59, R120 ;  /* 0x000000783b3b7221 */ /* 0x000fe60000010000 */
[----:B------:R-:W-:Y:S01]  /*1a2e0*/  FADD.FTZ R60, R60, R57 ;  /* 0x000000393c3c7221 */ /* 0x000fe20000010000 */
[C---:B------:R-:W-:Y:S01]  /*1a2f0*/  HMMA.16816.F32.BF16 R68, R16.reuse, R26, R68 ;  /* 0x0000001a1044723c */ /* 0x040fe20000041844 */
[----:B------:R-:W1:Y:S02]  /*1a300*/  LDSM.16.MT88.4 R24, [R161+0xac00] ;  /* 0x00ac0000a118783b */ /* 0x000e640000004200 */
[----:B------:R-:W-:Y:S01]  /*1a310*/  FADD.FTZ R62, R62, R59 ;  /* 0x0000003b3e3e7221 */ /* 0x000fe20000010000 */
[----:B------:R-:W-:Y:S03]  /*1a320*/  FADD.FTZ R61, R61, R60 ;  /* 0x0000003c3d3d7221 */ /* 0x000fe60000010000 */
[----:B------:R-:W-:Y:S01]  /*1a330*/  FADD.FTZ R63, R63, R62 ;  /* 0x0000003e3f3f7221 */ /* 0x000fe20000010000 */
[C---:B---3--:R-:W-:Y:S03]  /*1a340*/  HMMA.16816.F32.BF16 R72, R16.reuse, R28, R72 ;  /* 0x0000001c1048723c */ /* 0x048fe60000041848 */
[----:B------:R-:W-:Y:S01]  /*1a350*/  FADD.FTZ R64, R64, R61 ;  /* 0x0000003d40407221 */ /* 0x000fe20000010000 */
[----:B------:R-:W-:Y:S03]  /*1a360*/  FADD.FTZ R66, R66, R63 ;  /* 0x0000003f42427221 */ /* 0x000fe60000010000 */
[----:B------:R-:W-:Y:S01]  /*1a370*/  FADD.FTZ R179, R147, R64 ;  /* 0x0000004093b37221 */ /* 0x000fe20000010000 */
[C---:B------:R-:W-:Y:S01]  /*1a380*/  HMMA.16816.F32.BF16 R76, R16.reuse, R30, R76 ;  /* 0x0000001e104c723c */ /* 0x040fe2000004184c */
[----:B------:R-:W3:Y:S02]  /*1a390*/  LDSM.16.MT88.4 R28, [R160+0xac00] ;  /* 0x00ac0000a01c783b */ /* 0x000ee40000004200 */
[----:B------:R-:W-:Y:S05]  /*1a3a0*/  FADD.FTZ R180, R143, R66 ;  /* 0x000000428fb47221 */ /* 0x000fea0000010000 */
[C---:B----4-:R-:W-:Y:S08]  /*1a3b0*/  HMMA.16816.F32.BF16 R80, R16.reuse, R32, R80 ;  /* 0x000000201050723c */ /* 0x050ff00000041850 */
[C---:B------:R-:W-:Y:S08]  /*1a3c0*/  HMMA.16816.F32.BF16 R84, R16.reuse, R34, R84 ;  /* 0x000000221054723c */ /* 0x040ff00000041854 */
[C---:B-----5:R-:W-:Y:S08]  /*1a3d0*/  HMMA.16816.F32.BF16 R88, R16.reuse, R36, R88 ;  /* 0x000000241058723c */ /* 0x060ff00000041858 */
[C---:B------:R-:W-:Y:S08]  /*1a3e0*/  HMMA.16816.F32.BF16 R92, R16.reuse, R38, R92 ;  /* 0x00000026105c723c */ /* 0x040ff0000004185c */
[C---:B------:R-:W-:Y:S08]  /*1a3f0*/  HMMA.16816.F32.BF16 R96, R16.reuse, R40, R96 ;  /* 0x000000281060723c */ /* 0x040ff00000041860 */
[C---:B------:R-:W-:Y:S08]  /*1a400*/  HMMA.16816.F32.BF16 R100, R16.reuse, R42, R100 ;  /* 0x0000002a1064723c */ /* 0x040ff00000041864 */
[C---:B--2---:R-:W-:Y:S08]  /*1a410*/  HMMA.16816.F32.BF16 R104, R16.reuse, R20, R104 ;  /* 0x000000141068723c */ /* 0x044ff00000041868 */
[----:B------:R-:W-:Y:S01]  /*1a420*/  HMMA.16816.F32.BF16 R12, R16, R22, R12 ;  /* 0x00000016100c723c */ /* 0x000fe2000004180c */
[----:B------:R-:W2:Y:S07]  /*1a430*/  LDSM.16.MT88.4 R16, [R161+0xcc00] ;  /* 0x00cc0000a110783b */ /* 0x000eae0000004200 */
[C---:B-1----:R-:W-:Y:S01]  /*1a440*/  HMMA.16816.F32.BF16 R112, R108.reuse, R24, R8 ;  /* 0x000000186c70723c */ /* 0x042fe20000041808 */
[----:B------:R-:W1:Y:S07]  /*1a450*/  LDSM.16.MT88.4 R8, [R160+0xcc00] ;  /* 0x00cc0000a008783b */ /* 0x000e6e0000004200 */
[C---:B------:R-:W-:Y:S01]  /*1a460*/  HMMA.16816.F32.BF16 R68, R108.reuse, R26, R68 ;  /* 0x0000001a6c44723c */ /* 0x040fe20000041844 */
[----:B------:R-:W4:Y:S07]  /*1a470*/  LDSM.16.MT88.4 R20, [R161+0xec00] ;  /* 0x00ec0000a114783b */ /* 0x000f2e0000004200 */
[C---:B---3--:R-:W-:Y:S08]  /*1a480*/  HMMA.16816.F32.BF16 R72, R108.reuse, R28, R72 ;  /* 0x0000001c6c48723c */ /* 0x048ff00000041848 */
[C---:B------:R-:W-:Y:S08]  /*1a490*/  HMMA.16816.F32.BF16 R76, R108.reuse, R30, R76 ;  /* 0x0000001e6c4c723c */ /* 0x040ff0000004184c */
[C---:B--2---:R-:W-:Y:S08]  /*1a4a0*/  HMMA.16816.F32.BF16 R80, R108.reuse, R16, R80 ;  /* 0x000000106c50723c */ /* 0x044ff00000041850 */
[C---:B------:R-:W-:Y:S01]  /*1a4b0*/  HMMA.16816.F32.BF16 R84, R108.reuse, R18, R84 ;  /* 0x000000126c54723c */ /* 0x040fe20000041854 */
[----:B------:R-:W2:Y:S07]  /*1a4c0*/  LDSM.16.MT88.4 R16, [R160+0xec00] ;  /* 0x00ec0000a010783b */ /* 0x000eae0000004200 */
[C---:B-1----:R-:W-:Y:S08]  /*1a4d0*/  HMMA.16816.F32.BF16 R88, R108.reuse, R8, R88 ;  /* 0x000000086c58723c */ /* 0x042ff00000041858 */
[C---:B------:R-:W-:Y:S08]  /*1a4e0*/  HMMA.16816.F32.BF16 R92, R108.reuse, R10, R92 ;  /* 0x0000000a6c5c723c */ /* 0x040ff0000004185c */
[C---:B----4-:R-:W-:Y:S08]  /*1a4f0*/  HMMA.16816.F32.BF16 R96, R108.reuse, R20, R96 ;  /* 0x000000146c60723c */ /* 0x050ff00000041860 */
[C---:B------:R-:W-:Y:S08]  /*1a500*/  HMMA.16816.F32.BF16 R100, R108.reuse, R22, R100 ;  /* 0x000000166c64723c */ /* 0x040ff00000041864 */
[C---:B--2---:R-:W-:Y:S08]  /*1a510*/  HMMA.16816.F32.BF16 R104, R108.reuse, R16, R104 ;  /* 0x000000106c68723c */ /* 0x044ff00000041868 */
[----:B------:R-:W-:Y:S01]  /*1a520*/  HMMA.16816.F32.BF16 R108, R108, R18, R12 ;  /* 0x000000126c6c723c */ /* 0x000fe2000004180c */
[----:B------:R-:W-:Y:S08]  /*1a530*/  @!UPT UIADD3 URZ, UPT, UPT, URZ, URZ, URZ ;  /* 0x000000fffffff290 */ /* 0x000ff0000fffe0ff */
[----:B------:R-:W-:Y:S11]  /*1a540*/  @P0 BRA `(.L_x_731) ;  /* 0xffffffc400700947 */ /* 0x000ff6000383ffff */
.L_x_727:
[----:B------:R-:W1:Y:S01]  /*1a550*/  SHFL.BFLY PT, R11, R180, 0x2, 0x1f ;  /* 0x0c401f00b40b7f89 */ /* 0x000e6200000e0000 */
[----:B------:R-:W2:Y:S01]  /*1a560*/  S2UR UR4, SR_CgaCtaId ;  /* 0x00000000000479c3 */ /* 0x000ea20000008800 */
[C---:B------:R-:W-:Y:S01]  /*1a570*/  SHF.L.U32 R4, R122.reuse, 0x1, RZ ;  /* 0x000000017a047819 */ /* 0x040fe200000006ff */
[----:B------:R-:W-:Y:S01]  /*1a580*/  UMOV UR5, 0x400 ;  /* 0x0000040000057882 */ /* 0x000fe20000000000 */
[----:B------:R-:W3:Y:S01]  /*1a590*/  SHFL.BFLY PT, R10, R179, 0x2, 0x1f ;  /* 0x0c401f00b30a7f89 */ /* 0x000ee200000e0000 */
[----:B------:R-:W-:Y:S01]  /*1a5a0*/  SHF.L.U32 R3, R122, 0x4, RZ ;  /* 0x000000047a037819 */ /* 0x000fe200000006ff */
[----:B------:R-:W4:Y:S01]  /*1a5b0*/  LDCU.64 UR8, c[0x0][0x408] ;  /* 0x00008100ff0877ac */ /* 0x000f220008000a00 */
[----:B------:R-:W-:Y:S01]  /*1a5c0*/  LOP3.LUT R4, R4, 0x6, RZ, 0xc0, !PT ;  /* 0x0000000604047812 */ /* 0x000fe200078ec0ff */
[----:B------:R-:W-:Y:S01]  /*1a5d0*/  BSSY.RECONVERGENT B0, `(.L_x_732) ;  /* 0x00000ab000007945 */ /* 0x000fe20003800200 */
[----:B------:R-:W-:Y:S01]  /*1a5e0*/  SHF.L.U32 R5, R122, 0x3, RZ ;  /* 0x000000037a057819 */ /* 0x000fe200000006ff */
[----:B------:R-:W5:Y:S01]  /*1a5f0*/  LDC R21, c[0x0][0x434] ;  /* 0x00010d00ff157b82 */ /* 0x000f620000000800 */
[----:B------:R-:W-:-:S02]  /*1a600*/  LOP3.LUT R4, R4, 0x3e00, R3, 0xf8, !PT ;  /* 0x00003e0004047812 */ /* 0x000fc400078ef803 */
[----:B------:R-:W-:Y:S02]  /*1a610*/  LOP3.LUT R3, R5, 0xc0, RZ, 0xc0, !PT ;  /* 0x000000c005037812 */ /* 0x000fe400078ec0ff */
[----:B------:R-:W-:Y:S02]  /*1a620*/  LOP3.LUT R4, R4, 0x20, R5, 0xf8, !PT ;  /* 0x0000002004047812 */ /* 0x000fe400078ef805 */
[----:B------:R-:W-:Y:S01]  /*1a630*/  LOP3.LUT R3, R3, 0x18, R122, 0xf8, !PT ;  /* 0x0000001803037812 */ /* 0x000fe200078ef87a */
[----:B------:R-:W4:Y:S01]  /*1a640*/  LDC.U8 R5, c[0x0][0x548] ;  /* 0x00015200ff057b82 */ /* 0x000f220000000000 */
[----:B------:R-:W-:Y:S02]  /*1a650*/  ISETP.NE.AND P1, PT, R168, -0x1, PT ;  /* 0xffffffffa800780c */ /* 0x000fe40003f25270 */
[----:B------:R-:W-:Y:S02]  /*1a660*/  LOP3.LUT R3, R4, R3, RZ, 0xfc, !PT ;  /* 0x0000000304037212 */ /* 0x000fe400078efcff */
[C---:B------:R-:W-:Y:S01]  /*1a670*/  SHF.L.U32 R4, R122.reuse, 0x2, RZ ;  /* 0x000000027a047819 */ /* 0x040fe200000006ff */
[----:B-1----:R-:W-:Y:S01]  /*1a680*/  FADD.FTZ R11, R11, R180 ;  /* 0x000000b40b0b7221 */ /* 0x002fe20000010000 */
[----:B--2---:R-:W-:Y:S01]  /*1a690*/  ULEA UR4, UR4, UR5, 0x18 ;  /* 0x0000000504047291 */ /* 0x004fe2000f8ec0ff */
[----:B------:R-:W-:Y:S01]  /*1a6a0*/  LOP3.LUT P5, RZ, R122, 0x3, RZ, 0xc0, !PT ;  /* 0x000000037aff7812 */ /* 0x000fe200078ac0ff */
[----:B---3--:R-:W-:-:S02]  /*1a6b0*/  FADD.FTZ R10, R10, R179 ;  /* 0x000000b30a0a7221 */ /* 0x008fc40000010000 */
[----:B------:R-:W1:Y:S02]  /*1a6c0*/  SHFL.BFLY PT, R6, R11, 0x1, 0x1f ;  /* 0x0c201f000b067f89 */ /* 0x000e6400000e0000 */
[----:B------:R-:W-:Y:S02]  /*1a6d0*/  LEA R3, R3, UR4, 0x1 ;  /* 0x0000000403037c11 */ /* 0x000fe4000f8e08ff */
[----:B------:R-:W2:Y:S01]  /*1a6e0*/  SHFL.BFLY PT, R7, R10, 0x1, 0x1f ;  /* 0x0c201f000a077f89 */ /* 0x000ea200000e0000 */
[----:B----4-:R-:W-:-:S04]  /*1a6f0*/  ISETP.NE.AND P2, PT, R5, RZ, PT ;  /* 0x000000ff0500720c */ /* 0x010fc80003f45270 */
[----:B------:R-:W-:Y:S01]  /*1a700*/  ISETP.NE.OR P0, PT, R168, -0x1, !P2 ;  /* 0xffffffffa800780c */ /* 0x000fe20005705670 */
[----:B-1----:R-:W-:-:S08]  /*1a710*/  FADD.FTZ R6, R11, R6 ;  /* 0x000000060b067221 */ /* 0x002fd00000010000 */
[----:B------:R-:W1:Y:S01]  /*1a720*/  @P2 LDC R12, c[0x0][0x454] ;  /* 0x00011500ff0c2b82 */ /* 0x000e620000000800 */
[----:B--2---:R-:W-:Y:S01]  /*1a730*/  FADD.FTZ R7, R10, R7 ;  /* 0x000000070a077221 */ /* 0x004fe20000010000 */
[----:B------:R-:W2:Y:S01]  /*1a740*/  MUFU.RCP R8, R6 ;  /* 0x0000000600087308 */ /* 0x000ea20000001000 */
[----:B------:R-:W-:-:S03]  /*1a750*/  FSETP.NE.FTZ.AND P3, PT, R6, RZ, PT ;  /* 0x000000ff0600720b */ /* 0x000fc60003f75000 */
[----:B------:R-:W-:Y:S02]  /*1a760*/  FSETP.NE.FTZ.AND P4, PT, R7, RZ, PT ;  /* 0x000000ff0700720b */ /* 0x000fe40003f95000 */
[----:B------:R-:W3:Y:S02]  /*1a770*/  @!P2 LDC R10, c[0x0][0x3e0] ;  /* 0x0000f800ff0aab82 */ /* 0x000ee40000000800 */
[----:B------:R-:W4:Y:S08]  /*1a780*/  MUFU.RCP R9, R7 ;  /* 0x0000000700097308 */ /* 0x000f300000001000 */
[----:B------:R-:W-:Y:S01]  /*1a790*/  @P3 MUFU.LG2 R6, R6 ;  /* 0x0000000600063308 */ /* 0x000fe20000000c00 */
[----:B------:R-:W1:Y:S01]  /*1a7a0*/  @P4 LDC R23, c[0x0][0x458] ;  /* 0x00011600ff174b82 */ /* 0x000e620000000800 */
[----:B--2---:R-:W-:-:S05]  /*1a7b0*/  FSEL R8, R8, 1, P3 ;  /* 0x3f80000008087808 */ /* 0x004fca0001800000 */
[C---:B------:R-:W-:Y:S01]  /*1a7c0*/  FMUL.FTZ R114, R8.reuse, R114 ;  /* 0x0000007208727220 */ /* 0x040fe20000410000 */
[C---:B------:R-:W-:Y:S01]  /*1a7d0*/  FMUL.FTZ R115, R8.reuse, R115 ;  /* 0x0000007308737220 */ /* 0x040fe20000410000 */
[C---:B------:R-:W-:Y:S01]  /*1a7e0*/  FMUL.FTZ R70, R8.reuse, R70 ;  /* 0x0000004608467220 */ /* 0x040fe20000410000 */
[----:B----4-:R-:W-:Y:S01]  /*1a7f0*/  FSEL R9, R9, 1, P4 ;  /* 0x3f80000009097808 */ /* 0x010fe20002000000 */
        /* <DEDUP_REMOVED lines=65> */
[----:B------:R-:W2:Y:S01]  /*1ac10*/  @!P1 LDC.64 R4, c[0x0][0x400] ;  /* 0x00010000ff049b82 */ /* 0x000ea20000000a00 */
[----:B------:R-:W-:Y:S01]  /*1ac20*/  F2FP.BF16.F32.PACK_AB R90, R91, R90 ;  /* 0x0000005a5b5a723e */ /* 0x000fe200000010ff */
[----:B------:R-:W-:Y:S01]  /*1ac30*/  STS [R11+0x10], R68 ;  /* 0x000010440b007388 */ /* 0x000fe20000000800 */
[----:B------:R-:W-:Y:S01]  /*1ac40*/  F2FP.BF16.F32.PACK_AB R92, R93, R92 ;  /* 0x0000005c5d5c723e */ /* 0x000fe200000010ff */
[----:B------:R-:W4:Y:S01]  /*1ac50*/  @P4 MUFU.LG2 R7, R7 ;  /* 0x0000000700074308 */ /* 0x000f220000000c00 */
[----:B------:R-:W-:Y:S01]  /*1ac60*/  F2FP.BF16.F32.PACK_AB R94, R95, R94 ;  /* 0x0000005e5f5e723e */ /* 0x000fe200000010ff */
[----:B------:R-:W-:Y:S01]  /*1ac70*/  STS [R11+0x210], R70 ;  /* 0x000210460b007388 */ /* 0x000fe20000000800 */
[----:B------:R-:W-:Y:S01]  /*1ac80*/  F2FP.BF16.F32.PACK_AB R96, R97, R96 ;  /* 0x000000606160723e */ /* 0x000fe200000010ff */
[----:B---3--:R-:W-:Y:S01]  /*1ac90*/  @!P2 IMAD R10, R170, R10, R169 ;  /* 0x0000000aaa0aa224 */ /* 0x008fe200078e02a9 */
[----:B------:R-:W-:Y:S01]  /*1aca0*/  F2FP.BF16.F32.PACK_AB R98, R99, R98 ;  /* 0x000000626362723e */ /* 0x000fe200000010ff */
[----:B------:R-:W-:Y:S01]  /*1acb0*/  STS [R13+0x20], R72 ;  /* 0x000020480d007388 */ /* 0x000fe20000000800 */
[----:B------:R-:W-:Y:S01]  /*1acc0*/  F2FP.BF16.F32.PACK_AB R100, R101, R100 ;  /* 0x000000646564723e */ /* 0x000fe200000010ff */
[----:B-----5:R-:W-:Y:S01]  /*1acd0*/  @!P2 IMAD R10, R10, R21, RZ ;  /* 0x000000150a0aa224 */ /* 0x020fe200078e02ff */
        /* <DEDUP_REMOVED lines=8> */
[----:B------:R-:W3:Y:S01]  /*1ad60*/  @P1 LDC.64 R8, c[0x0][0x408] ;  /* 0x00010200ff081b82 */ /* 0x000ee20000000a00 */
[----:B----4-:R-:W-:Y:S02]  /*1ad70*/  @P4 FMUL.FTZ R7, R7, 0.69314718246459960938 ;  /* 0x3f31721807074820 */ /* 0x010fe40000410000 */
[----:B------:R-:W-:Y:S04]  /*1ad80*/  STS [R3+0x1000], R80 ;  /* 0x0010005003007388 */ /* 0x000fe80000000800 */
[----:B------:R-:W-:Y:S04]  /*1ad90*/  STS [R3+0x1200], R82 ;  /* 0x0012005203007388 */ /* 0x000fe80000000800 */
[----:B------:R-:W-:Y:S04]  /*1ada0*/  STS [R11+0x1010], R84 ;  /* 0x001010540b007388 */ /* 0x000fe80000000800 */
[----:B------:R-:W-:Y:S04]  /*1adb0*/  STS [R11+0x1210], R86 ;  /* 0x001210560b007388 */ /* 0x000fe80000000800 */
[----:B------:R-:W-:Y:S04]  /*1adc0*/  STS [R13+0x1020], R88 ;  /* 0x001020580d007388 */ /* 0x000fe80000000800 */
[----:B------:R-:W-:Y:S01]  /*1add0*/  STS [R13+0x1220], R90 ;  /* 0x0012205a0d007388 */ /* 0x000fe20000000800 */
[----:B---3--:R-:W-:Y:S01]  /*1ade0*/  @P1 IMAD.WIDE.U32 R24, R168, R8, RZ ;  /* 0x00000008a8181225 */ /* 0x008fe200078e00ff */
[----:B------:R-:W-:-:S02]  /*1adf0*/  MOV R8, 0x7f800000 ;  /* 0x7f80000000087802 */ /* 0x000fc40000000f00 */
[----:B------:R-:W-:Y:S04]  /*1ae00*/  STS [R15+0x1030], R92 ;  /* 0x0010305c0f007388 */ /* 0x000fe80000000800 */
[----:B------:R-:W-:Y:S04]  /*1ae10*/  STS [R15+0x1230], R94 ;  /* 0x0012305e0f007388 */ /* 0x000fe80000000800 */
[----:B------:R-:W-:Y:S04]  /*1ae20*/  STS [R3+0x2000], R96 ;  /* 0x0020006003007388 */ /* 0x000fe80000000800 */
[----:B------:R-:W-:Y:S04]  /*1ae30*/  STS [R3+0x2200], R98 ;  /* 0x0022006203007388 */ /* 0x000fe80000000800 */
[----:B------:R-:W-:Y:S04]  /*1ae40*/  STS [R11+0x2010], R100 ;  /* 0x002010640b007388 */ /* 0x000fe80000000800 */
[----:B------:R3:W-:Y:S04]  /*1ae50*/  STS [R11+0x2210], R102 ;  /* 0x002210660b007388 */ /* 0x0007e80000000800 */
[----:B------:R-:W-:Y:S04]  /*1ae60*/  STS [R13+0x2020], R104 ;  /* 0x002020680d007388 */ /* 0x000fe80000000800 */
[----:B------:R-:W-:Y:S04]  /*1ae70*/  STS [R13+0x2220], R106 ;  /* 0x0022206a0d007388 */ /* 0x000fe80000000800 */
[----:B------:R-:W-:Y:S04]  /*1ae80*/  STS [R15+0x2030], R108 ;  /* 0x0020306c0f007388 */ /* 0x000fe80000000800 */
[----:B------:R2:W-:Y:S01]  /*1ae90*/  STS [R15+0x2230], R110 ;  /* 0x0022306e0f007388 */ /* 0x0005e20000000800 */
[----:B------:R-:W-:Y:S08]  /*1aea0*/  BAR.SYNC.DEFER_BLOCKING 0x0 ;  /* 0x0000000000007b1d */ /* 0x000ff00000010000 */
[----:B---3--:R-:W3:Y:S01]  /*1aeb0*/  @P3 LDC R11, c[0x0][0x458] ;  /* 0x00011600ff0b3b82 */ /* 0x008ee20000000800 */
[----:B------:R-:W4:Y:S01]  /*1aec0*/  S2R R3, SR_TID.X ;  /* 0x0000000000037919 */ /* 0x000f220000002100 */
[----:B--2---:R-:W-:Y:S01]  /*1aed0*/  @!P1 IMAD.WIDE.U32 R14, R170, R4, RZ ;  /* 0x00000004aa0e9225 */ /* 0x004fe200078e00ff */
[----:B------:R-:W-:-:S03]  /*1aee0*/  MOV R4, 0x7f800000 ;  /* 0x7f80000000047802 */ /* 0x000fc60000000f00 */
[----:B-1----:R-:W-:Y:S01]  /*1aef0*/  @P4 FFMA.FTZ R4, R2, R23, R7 ;  /* 0x0000001702044223 */ /* 0x002fe20000010007 */
[----:B------:R1:W2:Y:S01]  /*1af00*/  LDS.128 R16, [R173+0x800] ;  /* 0x00080000ad107984 */ /* 0x0002a20000000c00 */
[----:B------:R-:W-:Y:S02]  /*1af10*/  @!P1 IMAD R5, R170, R5, R15 ;  /* 0x00000005aa059224 */ /* 0x000fe400078e020f */
[----:B------:R-:W-:Y:S02]  /*1af20*/  @P1 IMAD R5, R168, R9, R25 ;  /* 0x00000009a8051224 */ /* 0x000fe400078e0219 */
[----:B------:R-:W-:Y:S01]  /*1af30*/  @P3 FMUL.FTZ R9, R6, 0.69314718246459960938 ;  /* 0x3f31721806093820 */ /* 0x000fe20000410000 */
[----:B------:R-:W-:-:S03]  /*1af40*/  @!P0 IMAD R168, R170, R21, RZ ;  /* 0x00000015aaa88224 */ /* 0x000fc600078e02ff */
[----:B---3--:R-:W-:Y:S01]  /*1af50*/  @P3 FFMA.FTZ R8, R0, R11, R9 ;  /* 0x0000000b00083223 */ /* 0x008fe20000010009 */
[----:B------:R-:W-:Y:S01]  /*1af60*/  @P2 IMAD R10, R169, R12, R168 ;  /* 0x0000000ca90a2224 */ /* 0x000fe200078e02a8 */
[----:B----4-:R-:W-:Y:S01]  /*1af70*/  SHF.R.U32.HI R3, RZ, 0x2, R3 ;  /* 0x00000002ff037819 */ /* 0x010fe20000011603 */
[----:B-1----:R-:W-:Y:S06]  /*1af80*/  @P5 BRA `(.L_x_733) ;  /* 0x00000000003c5947 */ /* 0x002fec0003800000 */
[----:B------:R-:W-:Y:S01]  /*1af90*/  SHF.R.U32.HI R122, RZ, 0x1, R122 ;  /* 0x00000001ff7a7819 */ /* 0x000fe2000001167a */
[----:B------:R-:W1:Y:S01]  /*1afa0*/  LDCU.64 UR4, c[0x0][0x420] ;  /* 0x00008400ff0477ac */ /* 0x000e620008000a00 */
[----:B------:R-:W-:Y:S02]  /*1afb0*/  IMAD.IADD R9, R171, 0x1, R10 ;  /* 0x00000001ab097824 */ /* 0x000fe400078e020a */
[----:B------:R-:W-:Y:S01]  /*1afc0*/  LOP3.LUT R0, R122, 0x30, RZ, 0xc0, !PT ;  /* 0x000000307a007812 */ /* 0x000fe200078ec0ff */
[----:B------:R-:W-:-:S03]  /*1afd0*/  IMAD.IADD R7, R172, 0x1, -R171 ;  /* 0x00000001ac077824 */ /* 0x000fc600078e0aab */
        /* <DEDUP_REMOVED lines=10> */
.L_x_733:
[----:B------:R-:W-:Y:S05]  /*1b080*/  BSYNC.RECONVERGENT B0 ;  /* 0x0000000000007941 */ /* 0x000fea0003800200 */
.L_x_732:
[----:B-1----:R-:W-:Y:S01]  /*1b090*/  MOV R6, R118 ;  /* 0x0000007600067202 */ /* 0x002fe20000000f00 */
[----:B------:R-:W-:Y:S01]  /*1b0a0*/  IMAD.IADD R172, R172, 0x1, -R171 ;  /* 0x00000001acac7824 */ /* 0x000fe200078e0aab */
[----:B------:R-:W-:Y:S01]  /*1b0b0*/  MOV R7, RZ ;  /* 0x000000ff00077202 */ /* 0x000fe20000000f00 */
[----:B------:R1:W3:Y:S01]  /*1b0c0*/  LDS.128 R8, [R173+0x1000] ;  /* 0x00100000ad087984 */ /* 0x0002e20000000c00 */
[----:B------:R-:W-:Y:S01]  /*1b0d0*/  @P1 MOV R14, R24 ;  /* 0x00000018000e1202 */ /* 0x000fe20000000f00 */
[----:B------:R-:W4:Y:S01]  /*1b0e0*/  LDCU.64 UR4, c[0x0][0x410] ;  /* 0x00008200ff0477ac */ /* 0x000f220008000a00 */
[----:B------:R-:W-:Y:S01]  /*1b0f0*/  BSSY.RECONVERGENT B0, `(.L_x_734) ;  /* 0x000001a000007945 */ /* 0x000fe20003800200 */
[----:B------:R-:W-:-:S04]  /*1b100*/  IMAD.WIDE.U32 R6, R171, UR8, R6 ;  /* 0x00000008ab067c25 */ /* 0x000fc8000f8e0006 */
[----:B------:R-:W-:Y:S01]  /*1b110*/  IMAD R0, R171, UR9, R7 ;  /* 0x00000009ab007c24 */ /* 0x000fe2000f8e0207 */
[----:B------:R-:W-:Y:S02]  /*1b120*/  IADD3 R20, P0, PT, R14, R6, RZ ;  /* 0x000000060e147210 */ /* 0x000fe40007f1e0ff */
[----:B------:R1:W1:Y:S02]  /*1b130*/  LDS.128 R12, [R173] ;  /* 0x00000000ad0c7984 */ /* 0x0002640000000c00 */
[----:B------:R-:W-:Y:S01]  /*1b140*/  IADD3.X R21, PT, PT, R5, R0, RZ, P0, !PT ;  /* 0x0000000005157210 */ /* 0x000fe200007fe4ff */
[C---:B------:R-:W-:Y:S01]  /*1b150*/  VIADD R5, R3.reuse, 0x20 ;  /* 0x0000002003057836 */ /* 0x040fe20000000000 */
[----:B------:R-:W-:-:S04]  /*1b160*/  ISETP.GE.AND P0, PT, R3, R172, PT ;  /* 0x000000ac0300720c */ /* 0x000fc80003f06270 */
[----:B------:R-:W-:Y:S01]  /*1b170*/  ISETP.GE.AND P4, PT, R5, R172, PT ;  /* 0x000000ac0500720c */ /* 0x000fe20003f86270 */
[C---:B----4-:R-:W-:Y:S01]  /*1b180*/  IMAD.WIDE.U32 R20, R169.reuse, UR4, R20 ;  /* 0x00000004a9147c25 */ /* 0x050fe2000f8e0014 */
[----:B------:R4:W1:Y:S03]  /*1b190*/  LDS.128 R4, [R173+0x2000] ;  /* 0x00200000ad047984 */ /* 0x0008660000000c00 */
[----:B------:R-:W-:-:S04]  /*1b1a0*/  IMAD R23, R169, UR5, R21 ;  /* 0x00000005a9177c24 */ /* 0x000fc8000f8e0215 */
[----:B------:R-:W-:Y:S05]  /*1b1b0*/  @P0 BRA `(.L_x_735) ;  /* 0x0000000000340947 */ /* 0x000fea0003800000 */
[----:B------:R-:W5:Y:S01]  /*1b1c0*/  LDCU UR10, c[0x0][0x440] ;  /* 0x00008800ff0a77ac */ /* 0x000f620008000800 */
[----:B------:R-:W-:Y:S01]  /*1b1d0*/  IMAD.MOV.U32 R22, RZ, RZ, R20 ;  /* 0x000000ffff167224 */ /* 0x000fe200078e0014 */
[----:B------:R-:W2:Y:S03]  /*1b1e0*/  LDCU.64 UR4, c[0x0][0x3f0] ;  /* 0x00007e00ff0477ac */ /* 0x000ea60008000a00 */
[----:B------:R-:W-:-:S04]  /*1b1f0*/  IMAD.WIDE.U32 R26, R3, UR8, R22 ;  /* 0x00000008031a7c25 */ /* 0x000fc8000f8e0016 */
[----:B------:R-:W-:Y:S01]  /*1b200*/  IMAD R0, R3, UR9, R27 ;  /* 0x0000000903007c24 */ /* 0x000fe2000f8e021b */
[----:B-----5:R-:W-:Y:S02]  /*1b210*/  ISETP.GE.AND P2, PT, R118, UR10, PT ;  /* 0x0000000a76007c0c */ /* 0x020fe4000bf46270 */
[----:B------:R-:W-:Y:S02]  /*1b220*/  ISETP.GE.AND P1, PT, R117, UR10, PT ;  /* 0x0000000a75007c0c */ /* 0x000fe4000bf26270 */
[----:B------:R-:W-:Y:S02]  /*1b230*/  ISETP.GE.AND P0, PT, R116, UR10, PT ;  /* 0x0000000a74007c0c */ /* 0x000fe4000bf06270 */
[----:B--2---:R-:W-:-:S04]  /*1b240*/  LEA R24, P3, R26, UR4, 0x1 ;  /* 0x000000041a187c11 */ /* 0x004fc8000f8608ff */
[----:B------:R-:W-:-:S05]  /*1b250*/  LEA.HI.X R25, R26, UR5, R0, 0x1, P3 ;  /* 0x000000051a197c11 */ /* 0x000fca00098f0c00 */
[----:B-1----:R1:W-:Y:S04]  /*1b260*/  @!P2 STG.E.128 desc[UR6][R24.64], R12 ;  /* 0x0000000c1800a986 */ /* 0x0023e8000c101d06 */
[----:B---3--:R1:W-:Y:S04]  /*1b270*/  @!P1 STG.E.128 desc[UR6][R24.64+0x40], R8 ;  /* 0x0000400818009986 */ /* 0x0083e8000c101d06 */
[----:B------:R1:W-:Y:S02]  /*1b280*/  @!P0 STG.E.128 desc[UR6][R24.64+0x80], R4 ;  /* 0x0000800418008986 */ /* 0x0003e4000c101d06 */
.L_x_735:
[----:B------:R-:W-:Y:S05]  /*1b290*/  BSYNC.RECONVERGENT B0 ;  /* 0x0000000000007941 */ /* 0x000fea0003800200 */
.L_x_734:
[----:B-1----:R1:W1:Y:S01]  /*1b2a0*/  LDS.128 R4, [R173+0x1800] ;  /* 0x00180000ad047984 */ /* 0x0022620000000c00 */
[----:B------:R-:W-:Y:S05]  /*1b2b0*/  @P4 EXIT ;  /* 0x000000000000494d */ /* 0x000fea0003800000 */
[----:B------:R-:W5:Y:S01]  /*1b2c0*/  LDCU.64 UR4, c[0x0][0x3f0] ;  /* 0x00007e00ff0477ac */ /* 0x000f620008000a00 */
[----:B------:R-:W-:Y:S01]  /*1b2d0*/  IADD3 R3, P0, PT, R3, 0x20, RZ ;  /* 0x0000002003037810 */ /* 0x000fe20007f1e0ff */
[----:B---3--:R3:W3:Y:S01]  /*1b2e0*/  LDS.128 R8, [R173+0x2800] ;  /* 0x00280000ad087984 */ /* 0x0086e20000000c00 */
        /* <DEDUP_REMOVED lines=14> */
[----:B-1----:R2:W-:Y:S02]  /*1b3d0*/  @!P1 STG.E.128 desc[UR6][R2.64+0x40], R4 ;  /* 0x0000400402009986 */ /* 0x0025e4000c101d06 */
[----:B------:R-:W-:Y:S05]  /*1b3e0*/  @P0 EXIT ;  /* 0x000000000000094d */ /* 0x000fea0003800000 */
[----:B---3--:R-:W-:Y:S01]  /*1b3f0*/  STG.E.128 desc[UR6][R2.64+0x80], R8 ;  /* 0x0000800802007986 */ /* 0x008fe2000c101d06 */
[----:B------:R-:W-:Y:S05]  /*1b400*/  EXIT ;  /* 0x000000000000794d */ /* 0x000fea0003800000 */
.L_x_736:
        /* <DEDUP_REMOVED lines=15> */
.L_x_5478:


//--------------------- .text._ZN5flash24flash_fwd_splitkv_kernelI23Flash_fwd_kernel_traitsILi96ELi64ELi128ELi4ELb0ELb0EN7cutlass10bfloat16_tE19Flash_kernel_traitsILi96ELi64ELi128ELi4ES3_EELb1ELb0ELb0ELb0ELb0ELb1ELb0ELb1EEEvNS_16Flash_fwd_paramsE --------------------------
	.section	.text._ZN5flash24flash_fwd_splitkv_kernelI23Flash_fwd_kernel_traitsILi96ELi64ELi128ELi4ELb0ELb0EN7cutlass10bfloat16_tE19Flash_kernel_traitsILi96ELi64ELi128ELi4ES3_EELb1ELb0ELb0ELb0ELb0ELb1ELb0ELb1EEEvNS_16Flash_fwd_paramsE,"ax",@progbits
	.align	128
        .global         _ZN5flash24flash_fwd_splitkv_kernelI23Flash_fwd_kernel_traitsILi96ELi64ELi128ELi4ELb0ELb0EN7cutlass10bfloat16_tE19Flash_kernel_traitsILi96ELi64ELi128ELi4ES3_EELb1ELb0ELb0ELb0ELb0ELb1ELb0ELb1EEEvNS_16Flash_fwd_paramsE
        .type           _ZN5flash24flash_fwd_splitkv_kernelI23Flash_fwd_kernel_traitsILi96ELi64ELi128ELi4ELb0ELb0EN7cutlass10bfloat16_tE19Flash_kernel_traitsILi96ELi64ELi128ELi4ES3_EELb1ELb0ELb0ELb0ELb0ELb1ELb0ELb1EEEvNS_16Flash_fwd_paramsE,@function
        .size           _ZN5flash24flash_fwd_splitkv_kernelI23Flash_fwd_kernel_traitsILi96ELi64ELi128ELi4ELb0ELb0EN7cutlass10bfloat16_tE19Flash_kernel_traitsILi96ELi64ELi128ELi4ES3_EELb1ELb0ELb0ELb0ELb0ELb1ELb0ELb1EEEvNS_16Flash_fwd_paramsE,(.L_x_5479 - _ZN5flash24flash_fwd_splitkv_kernelI23Flash_fwd_kernel_traitsILi96ELi64ELi128ELi4ELb0ELb0EN7cutlass10bfloat16_tE19Flash_kernel_traitsILi96ELi64ELi128ELi4ES3_EELb1ELb0ELb0ELb0ELb0ELb1ELb0ELb1EEEvNS_16Flash_fwd_paramsE)
        .other          _ZN5flash24flash_fwd_splitkv_kernelI23Flash_fwd_kernel_traitsILi96ELi64ELi128ELi4ELb0ELb0EN7cutlass10bfloat16_tE19Flash_kernel_traitsILi96ELi64ELi128ELi4ES3_EELb1ELb0ELb0ELb0ELb0ELb1ELb0ELb1EEEvNS_16Flash_fwd_paramsE,@"STO_CUDA_ENTRY STV_DEFAULT"
_ZN5flash24flash_fwd_splitkv_kernelI23Flash_fwd_kernel_traitsILi96ELi64ELi128ELi4ELb0ELb0EN7cutlass10bfloat16_tE19Flash_kernel_traitsILi96ELi64ELi128ELi4ES3_EELb1ELb0ELb0ELb0ELb0ELb1ELb0ELb1EEEvNS_16Flash_fwd_paramsE:
.text._ZN5flash24flash_fwd_splitkv_kernelI23Flash_fwd_kernel_traitsILi96ELi64ELi128ELi4ELb0ELb0EN7cutlass10bfloat16_tE19Flash_kernel_traitsILi96ELi64ELi128ELi4ES3_EELb1ELb0ELb0ELb0ELb0ELb1ELb0ELb1EEEvNS_16Flash_fwd_paramsE:
        /* <DEDUP_REMOVED lines=52> */
.L_x_737:
        /* <DEDUP_REMOVED lines=69> */
.L_x_740:
[----:B------:R-:W-:Y:S05]  /*0790*/  BSYNC.RECONVERGENT B0 ;  /* 0x0000000000007941 */ /* 0x000fea0003800200 */
.L_x_739:
        /* <DEDUP_REMOVED lines=19> */
.L_x_742:
[----:B------:R-:W-:Y:S05]  /*08d0*/  BSYNC.RECONVERGENT B0 ;  /* 0x0000000000007941 */ /* 0x000fea0003800200 */
.L_x_741:
        /* <DEDUP_REMOVED lines=16> */
.L_x_738:
        /* <DEDUP_REMOVED lines=11> */
.L_x_743:
        /* <DEDUP_REMOVED lines=105> */
.L_x_744:
        /* <DEDUP_REMOVED lines=15> */
.L_x_746:
[----:B------:R-:W3:Y:S01]  /*1210*/  LDC.64 R4, c[0x0][0x3b8] ;  /* 0x0000ee00ff047b82 */ /* 0x000ee20000000a00 */
[----:B--2---:R-:W-:-:S05]  /*1220*/  IADD3 R2, PT, PT, R0, R7, RZ ;  /* 0x0000000700027210 */ /* 0x004fca0007ffe0ff */
[C---:B---3--:R-:W-:Y:S02]  /*1230*/  IMAD R15, R2.reuse, R5, RZ ;  /* 0x00000005020f7224 */ /* 0x048fe400078e02ff */
[----:B------:R-:W-:-:S05]  /*1240*/  IMAD.WIDE.U32 R2, R2, R4, RZ ;  /* 0x0000000402027225 */ /* 0x000fca00078e00ff */
[----:B------:R-:W-:Y:S02]  /*1250*/  IADD3 R15, PT, PT, R3, R15, RZ ;  /* 0x0000000f030f7210 */ /* 0x000fe40007ffe0ff */
[----:B------:R-:W-:Y:S02]  /*1260*/  MOV R14, R2 ;  /* 0x00000002000e7202 */ /* 0x000fe40000000f00 */
.L_x_747:
        /* <DEDUP_REMOVED lines=14> */
.L_x_748:
[----:B------:R-:W2:Y:S01]  /*1350*/  LDC.64 R2, c[0x0][0x3c0] ;  /* 0x0000f000ff027b82 */ /* 0x000ea20000000a00 */
[----:B------:R-:W-:-:S05]  /*1360*/  IADD3 R0, PT, PT, R0, R7, RZ ;  /* 0x0000000700007210 */ /* 0x000fca0007ffe0ff */
[C---:B--2---:R-:W-:Y:S02]  /*1370*/  IMAD R17, R0.reuse, R3, RZ ;  /* 0x0000000300117224 */ /* 0x044fe400078e02ff */
[----:B-----5:R-:W-:-:S05]  /*1380*/  IMAD.WIDE.U32 R6, R0, R2, RZ ;  /* 0x0000000200067225 */ /* 0x020fca00078e00ff */
[----:B------:R-:W-:Y:S02]  /*1390*/  IADD3 R17, PT, PT, R7, R17, RZ ;  /* 0x0000001107117210 */ /* 0x000fe40007ffe0ff */
[----:B------:R-:W-:-:S07]  /*13a0*/  MOV R16, R6 ;  /* 0x0000000600107202 */ /* 0x000fce0000000f00 */
.L_x_749:
        /* <DEDUP_REMOVED lines=45> */
.L_x_745:
        /* <DEDUP_REMOVED lines=173> */
.L_x_818:
        /* <DEDUP_REMOVED lines=18> */
.L_x_752:
[----:B-1--4-:R-:W-:Y:S05]  /*2270*/  BSYNC.RECONVERGENT B0 ;  /* 0x0000000000007941 */ /* 0x012fea0003800200 */
.L_x_751:
        /* <DEDUP_REMOVED lines=16> */
.L_x_754:
[----:B------:R-:W-:Y:S05]  /*2380*/  BSYNC.RECONVERGENT B0 ;  /* 0x0000000000007941 */ /* 0x000fea0003800200 */
.L_x_753:
        /* <DEDUP_REMOVED lines=20> */
.L_x_756:
[----:B------:R-:W-:Y:S05]  /*24d0*/  BSYNC.RECONVERGENT B0 ;  /* 0x0000000000007941 */ /* 0x000fea0003800200 */
.L_x_755:
        /* <DEDUP_REMOVED lines=21> */
.L_x_758:
[----:B------:R-:W-:Y:S05]  /*2630*/  BSYNC.RECONVERGENT B0 ;  /* 0x0000000000007941 */ /* 0x000fea0003800200 */
.L_x_757:
        /* <DEDUP_REMOVED lines=16> */
.L_x_762:
[----:B------:R-:W-:Y:S05]  /*2740*/  BSYNC.RECONVERGENT B0 ;  /* 0x0000000000007941 */ /* 0x000fea0003800200 */
.L_x_761:
        /* <DEDUP_REMOVED lines=15> */
.L_x_764:
[----:B------:R-:W-:Y:S05]  /*2840*/  BSYNC.RECONVERGENT B0 ;  /* 0x0000000000007941 */ /* 0x000fea0003800200 */
.L_x_763:
        /* <DEDUP_REMOVED lines=17> */
.L_x_766:
[----:B------:R-:W-:Y:S05]  /*2960*/  BSYNC.RECONVERGENT B0 ;  /* 0x0000000000007941 */ /* 0x000fea0003800200 */
.L_x_765:
        /* <DEDUP_REMOVED lines=22> */
.L_x_760:
        /* <DEDUP_REMOVED lines=55> */
.L_x_772:
[----:B------:R-:W-:Y:S05]  /*2e40*/  BSYNC.RECONVERGENT B0 ;  /* 0x0000000000007941 */ /* 0x000fea0003800200 */
.L_x_771:
        /* <DEDUP_REMOVED lines=48> */
.L_x_774:
[----:B------:R-:W-:Y:S05]  /*3150*/  BSYNC.RECONVERGENT B0 ;  /* 0x0000000000007941 */ /* 0x000fea0003800200 */
.L_x_773:
        /* <DEDUP_REMOVED lines=47> */
.L_x_770:
[----:B------:R-:W-:Y:S05]  /*3450*/  BSYNC.RECONVERGENT B1 ;  /* 0x0000000000017941 */ /* 0x000fea0003800200 */
.L_x_769:
        /* <DEDUP_REMOVED lines=64> */
.L_x_778:
[----:B------:R-:W-:Y:S05]  /*3860*/  BSYNC.RECONVERGENT B0 ;  /* 0x0000000000007941 */ /* 0x000fea0003800200 */
.L_x_777:
        /* <DEDUP_REMOVED lines=48> */
.L_x_780:
[----:B------:R-:W-:Y:S05]  /*3b70*/  BSYNC.RECONVERGENT B0 ;  /* 0x0000000000007941 */ /* 0x000fea0003800200 */
.L_x_779:
        /* <DEDUP_REMOVED lines=47> */
.L_x_776:
[----:B------:R-:W-:Y:S05]  /*3e70*/  BSYNC.RECONVERGENT B1 ;  /* 0x0000000000017941 */ /* 0x000fea0003800200 */
.L_x_775:
        /* <DEDUP_REMOVED lines=64> */
.L_x_784:
[----:B------:R-:W-:Y:S05]  /*4280*/  BSYNC.RECONVERGENT B0 ;  /* 0x0000000000007941 */ /* 0x000fea0003800200 */
.L_x_783:
        /* <DEDUP_REMOVED lines=48> */
.L_x_786:
[----:B------:R-:W-:Y:S05]  /*4590*/  BSYNC.RECONVERGENT B0 ;  /* 0x0000000000007941 */ /* 0x000fea0003800200 */
.L_x_785:
        /* <DEDUP_REMOVED lines=47> */
.L_x_782:
[----:B------:R-:W-:Y:S05]  /*4890*/  BSYNC.RECONVERGENT B1 ;  /* 0x0000000000017941 */ /* 0x000fea0003800200 */
.L_x_781:
        /* <DEDUP_REMOVED lines=66> */
.L_x_790:
[----:B------:R-:W-:Y:S05]  /*4cc0*/  BSYNC.RECONVERGENT B0 ;  /* 0x0000000000007941 */ /* 0x000fea0003800200 */
.L_x_789:
        /* <DEDUP_REMOVED lines=48> */
.L_x_792:
[----:B------:R-:W-:Y:S05]  /*4fd0*/  BSYNC.RECONVERGENT B0 ;  /* 0x0000000000007941 */ /* 0x000fea0003800200 */
.L_x_791:
        /* <DEDUP_REMOVED lines=47> */
.L_x_788:
[----:B------:R-:W-:Y:S05]  /*52d0*/  BSYNC.RECONVERGENT B1 ;  /* 0x0000000000017941 */ /* 0x000fea0003800200 */
.L_x_787:
        /* <DEDUP_REMOVED lines=8> */
.L_x_768:
        /* <DEDUP_REMOVED lines=95> */
.L_x_796:
[----:B------:R-:W-:Y:S05]  /*5950*/  BSYNC.RECONVERGENT B0 ;  /* 0x0000000000007941 */ /* 0x000fea0003800200 */
.L_x_795:
        /* <DEDUP_REMOVED lines=89> */
.L_x_798:
[----:B------:R-:W-:Y:S05]  /*5ef0*/  BSYNC.RECONVERGENT B0 ;  /* 0x0000000000007941 */ /* 0x000fea0003800200 */
.L_x_797:
        /* <DEDUP_REMOVED lines=88> */
.L_x_794:
[----:B------:R-:W-:Y:S05]  /*6480*/  BSYNC.RECONVERGENT B1 ;  /* 0x0000000000017941 */ /* 0x000fea0003800200 */
.L_x_793:
        /* <DEDUP_REMOVED lines=96> */
.L_x_802:
[----:B------:R-:W-:Y:S05]  /*6a90*/  BSYNC.RECONVERGENT B0 ;  /* 0x0000000000007941 */ /* 0x000fea0003800200 */
.L_x_801:
        /* <DEDUP_REMOVED lines=89> */
.L_x_804:
[----:B------:R-:W-:Y:S05]  /*7030*/  BSYNC.RECONVERGENT B0 ;  /* 0x0000000000007941 */ /* 0x000fea0003800200 */
.L_x_803:
        /* <DEDUP_REMOVED lines=88> */
.L_x_800:
[----:B------:R-:W-:Y:S05]  /*75c0*/  BSYNC.RECONVERGENT B1 ;  /* 0x0000000000017941 */ /* 0x000fea0003800200 */
.L_x_799:
        /* <DEDUP_REMOVED lines=98> */
.L_x_808:
[----:B------:R-:W-:Y:S05]  /*7bf0*/  BSYNC.RECONVERGENT B0 ;  /* 0x0000000000007941 */ /* 0x000fea0003800200 */
.L_x_807:
        /* <DEDUP_REMOVED lines=88> */
.L_x_810:
[----:B------:R-:W-:Y:S05]  /*8180*/  BSYNC.RECONVERGENT B0 ;  /* 0x0000000000007941 */ /* 0x000fea0003800200 */
.L_x_809:
        /* <DEDUP_REMOVED lines=86> */
.L_x_806:
[----:B------:R-:W-:Y:S05]  /*86f0*/  BSYNC.RECONVERGENT B1 ;  /* 0x0000000000017941 */ /* 0x000fea0003800200 */
.L_x_805:
        /* <DEDUP_REMOVED lines=101> */
.L_x_814:
[----:B------:R-:W-:Y:S05]  /*8d50*/  BSYNC.RECONVERGENT B0 ;  /* 0x0000000000007941 */ /* 0x000fea0003800200 */
.L_x_813:
        /* <DEDUP_REMOVED lines=87> */
.L_x_816:
[----:B------:R-:W-:Y:S05]  /*92d0*/  BSYNC.RECONVERGENT B0 ;  /* 0x0000000000007941 */ /* 0x000fea0003800200 */
.L_x_815:
        /* <DEDUP_REMOVED lines=86> */
.L_x_812:
[----:B------:R-:W-:Y:S05]  /*9840*/  BSYNC.RECONVERGENT B1 ;  /* 0x0000000000017941 */ /* 0x000fea0003800200 */
.L_x_811:
[----:B------:R-:W5:Y:S08]  /*9850*/  LDC R3, c[0x0][0x450] ;  /* 0x00011400ff037b82 */ /* 0x000f700000000800 */
[----:B------:R-:W1:Y:S01]  /*9860*/  LDC R9, c[0x0][0x450] ;  /* 0x00011400ff097b82 */ /* 0x000e620000000800 */
[----:B-----5:R-:W-:Y:S05]  /*9870*/  IMAD.U32 R3, R3, -0x40, RZ ;  /* 0xffffffc003037824 */ /* 0x020fea00078e00ff */
[C---:B------:R-:W-:Y:S02]  /*9880*/  LEA R84, P1, R3.reuse, R84, 0x1 ;  /* 0x0000005403547211 */ /* 0x040fe400078208ff */
[C---:B------:R-:W-:Y:S02]  /*9890*/  LEA R82, P0, R3.reuse, R82, 0x1 ;  /* 0x0000005203527211 */ /* 0x040fe400078008ff */
[C---:B------:R-:W-:Y:S02]  /*98a0*/  LEA.HI.X.SX32 R85, R3.reuse, R85, 0x1, P1 ;  /* 0x0000005503557211 */ /* 0x040fe400008f0eff */
[----:B-1----:R-:W-:Y:S09]  /*98b0*/  LEA.HI.X.SX32 R83, R3, R83, 0x1, P0 ;  /* 0x0000005303537211 */ /* 0x002ff200000f0eff */
.L_x_767:
[----:B------:R-:W-:Y:S05]  /*98c0*/  BSYNC.RECONVERGENT B2 ;  /* 0x0000000000027941 */ /* 0x000fea0003800200 */
.L_x_759:
        /* <DEDUP_REMOVED lines=91> */
.L_x_817:
[----:B------:R-:W-:Y:S02]  /*9e80*/  IADD3 R80, P1, PT, R80, R87, RZ ;  /* 0x0000005750507210 */ /* 0x000fe40007f3e0ff */
[----:B------:R-:W-:Y:S03]  /*9e90*/  IADD3 R10, P0, PT, R10, R91, RZ ;  /* 0x0000005b0a0a7210 */ /* 0x000fe60007f1e0ff */
[----:B------:R-:W-:Y:S02]  /*9ea0*/  IMAD.X R81, R81, 0x1, R86, P1 ;  /* 0x0000000151517824 */ /* 0x000fe400008e0656 */
[----:B------:R-:W-:Y:S01]  /*9eb0*/  IMAD.X R11, R11, 0x1, R89, P0 ;  /* 0x000000010b0b7824 */ /* 0x000fe200000e0659 */
[----:B------:R-:W-:Y:S07]  /*9ec0*/  @P2 BRA `(.L_x_818) ;  /* 0xffffff8000a02947 */ /* 0x000fee000383ffff */
.L_x_750:
        /* <DEDUP_REMOVED lines=43> */
.L_x_823:
[----:B------:R2:W-:Y:S02]  /*a180*/  STS.128 [R163+0x2000], RZ ;  /* 0x002000ffa3007388 */ /* 0x0005e40000000c00 */
.L_x_822:
[----:B------:R-:W-:Y:S05]  /*a190*/  BSYNC.RECONVERGENT B0 ;  /* 0x0000000000007941 */ /* 0x000fea0003800200 */
.L_x_821:
        /* <DEDUP_REMOVED lines=25> */
.L_x_825:
[----:B------:R1:W-:Y:S01]  /*a330*/  STS.128 [R163+0x2800], RZ ;  /* 0x002800ffa3007388 */ /* 0x0003e20000000c00 */
[----:B------:R-:W-:Y:S05]  /*a340*/  BRA `(.L_x_824) ;  /* 0x0000003800687947 */ /* 0x000fea0003800000 */
.L_x_820:
        /* <DEDUP_REMOVED lines=79> */
.L_x_832:
[----:B------:R-:W-:Y:S05]  /*a840*/  BSYNC.RECONVERGENT B0 ;  /* 0x0000000000007941 */ /* 0x000fea0003800200 */
.L_x_831:
[----:B-----5:R-:W-:Y:S01]  /*a850*/  IMAD.MOV.U32 R6, RZ, RZ, R10 ;  /* 0x000000ffff067224 */ /* 0x020fe200078e000a */
[----:B------:R-:W-:Y:S01]  /*a860*/  MOV R4, R8 ;  /* 0x0000000800047202 */ /* 0x000fe20000000f00 */
[----:B------:R-:W-:Y:S01]  /*a870*/  IMAD.MOV.U32 R7, RZ, RZ, R11 ;  /* 0x000000ffff077224 */ /* 0x000fe200078e000b */
[----:B------:R-:W-:Y:S02]  /*a880*/  MOV R5, R9 ;  /* 0x0000000900057202 */ /* 0x000fe40000000f00 */
.L_x_830:
[----:B------:R-:W-:Y:S05]  /*a890*/  BSYNC.RECONVERGENT B1 ;  /* 0x0000000000017941 */ /* 0x000fea0003800200 */
.L_x_829:
        /* <DEDUP_REMOVED lines=47> */
.L_x_836:
[----:B------:R-:W-:Y:S05]  /*ab90*/  BSYNC.RECONVERGENT B0 ;  /* 0x0000000000007941 */ /* 0x000fea0003800200 */
.L_x_835:
[----:B-----5:R4:W-:Y:S02]  /*aba0*/  STS.128 [R163+0x1000], R8 ;  /* 0x00100008a3007388 */ /* 0x0209e40000000c00 */
.L_x_834:
[----:B------:R-:W-:Y:S05]  /*abb0*/  BSYNC.RECONVERGENT B1 ;  /* 0x0000000000017941 */ /* 0x000fea0003800200 */
.L_x_833:
        /* <DEDUP_REMOVED lines=46> */
.L_x_838:
[----:B------:R-:W-:Y:S05]  /*aea0*/  BSYNC.RECONVERGENT B0 ;  /* 0x0000000000007941 */ /* 0x000fea0003800200 */
.L_x_837:
[----:B-----5:R1:W-:Y:S02]  /*aeb0*/  STS.128 [R163+0x2000], R8 ;  /* 0x00200008a3007388 */ /* 0x0203e40000000c00 */
.L_x_828:
[----:B------:R-:W-:Y:S05]  /*aec0*/  BSYNC.RECONVERGENT B2 ;  /* 0x0000000000027941 */ /* 0x000fea0003800200 */
.L_x_827:
        /* <DEDUP_REMOVED lines=62> */
.L_x_842:
[----:B------:R-:W-:Y:S05]  /*b2b0*/  BSYNC.RECONVERGENT B0 ;  /* 0x0000000000007941 */ /* 0x000fea0003800200 */
.L_x_841:
[----:B-----5:R4:W-:Y:S02]  /*b2c0*/  STS.128 [R163+0x800], R8 ;  /* 0x00080008a3007388 */ /* 0x0209e40000000c00 */
.L_x_840:
[----:B------:R-:W-:Y:S05]  /*b2d0*/  BSYNC.RECONVERGENT B1 ;  /* 0x0000000000017941 */ /* 0x000fea0003800200 */
.L_x_839:
        /* <DEDUP_REMOVED lines=56> */
.L_x_846:
[----:B------:R-:W-:Y:S05]  /*b660*/  BSYNC.RECONVERGENT B0 ;  /* 0x0000000000007941 */ /* 0x000fea0003800200 */
.L_x_845:
[----:B-----5:R4:W-:Y:S02]  /*b670*/  STS.128 [R163+0x1800], R8 ;  /* 0x00180008a3007388 */ /* 0x0209e40000000c00 */
.L_x_844:
[----:B------:R-:W-:Y:S05]  /*b680*/  BSYNC.RECONVERGENT B1 ;  /* 0x0000000000017941 */ /* 0x000fea0003800200 */
.L_x_843:
        /* <DEDUP_REMOVED lines=56> */
.L_x_848:
[----:B------:R-:W-:Y:S05]  /*ba10*/  BSYNC.RECONVERGENT B0 ;  /* 0x0000000000007941 */ /* 0x000fea0003800200 */
.L_x_847:
[----:B-----5:R4:W-:Y:S01]  /*ba20*/  STS.128 [R163+0x2800], R8 ;  /* 0x00280008a3007388 */ /* 0x0209e20000000c00 */
[----:B------:R-:W-:Y:S05]  /*ba30*/  BRA `(.L_x_824) ;  /* 0x0000002000ac7947 */ /* 0x000fea0003800000 */
.L_x_826:
        /* <DEDUP_REMOVED lines=99> */
.L_x_853:
[----:B------:R-:W-:Y:S05]  /*c070*/  BSYNC.RECONVERGENT B0 ;  /* 0x0000000000007941 */ /* 0x000fea0003800200 */
.L_x_852:
[----:B------:R-:W-:Y:S05]  /*c080*/  BSYNC.RECONVERGENT B1 ;  /* 0x0000000000017941 */ /* 0x000fea0003800200 */
.L_x_851:
        /* <DEDUP_REMOVED lines=88> */
.L_x_857:
[----:B------:R-:W-:Y:S05]  /*c610*/  BSYNC.RECONVERGENT B0 ;  /* 0x0000000000007941 */ /* 0x000fea0003800200 */
.L_x_856:
[----:B-----5:R4:W-:Y:S02]  /*c620*/  STS.128 [R163+0x1000], R16 ;  /* 0x00100010a3007388 */ /* 0x0209e40000000c00 */
.L_x_855:
[----:B------:R-:W-:Y:S05]  /*c630*/  BSYNC.RECONVERGENT B1 ;  /* 0x0000000000017941 */ /* 0x000fea0003800200 */
.L_x_854:
        /* <DEDUP_REMOVED lines=85> */
.L_x_859:
[----:B------:R-:W-:Y:S05]  /*cb90*/  BSYNC.RECONVERGENT B0 ;  /* 0x0000000000007941 */ /* 0x000fea0003800200 */
.L_x_858:
[----:B-----5:R1:W-:Y:S02]  /*cba0*/  STS.128 [R163+0x2000], R16 ;  /* 0x00200010a3007388 */ /* 0x0203e40000000c00 */
.L_x_850:
[----:B------:R-:W-:Y:S05]  /*cbb0*/  BSYNC.RECONVERGENT B2 ;  /* 0x0000000000027941 */ /* 0x000fea0003800200 */
.L_x_849:
        /* <DEDUP_REMOVED lines=93> */
.L_x_863:
[----:B------:R-:W-:Y:S05]  /*d190*/  BSYNC.RECONVERGENT B0 ;  /* 0x0000000000007941 */ /* 0x000fea0003800200 */
.L_x_862:
[----:B-----5:R3:W-:Y:S02]  /*d1a0*/  STS.128 [R163+0x800], R16 ;  /* 0x00080010a3007388 */ /* 0x0207e40000000c00 */
.L_x_861:
[----:B------:R-:W-:Y:S05]  /*d1b0*/  BSYNC.RECONVERGENT B1 ;  /* 0x0000000000017941 */ /* 0x000fea0003800200 */
.L_x_860:
        /* <DEDUP_REMOVED lines=87> */
.L_x_867:
[----:B------:R-:W-:Y:S05]  /*d730*/  BSYNC.RECONVERGENT B0 ;  /* 0x0000000000007941 */ /* 0x000fea0003800200 */
.L_x_866:
[----:B-----5:R1:W-:Y:S02]  /*d740*/  STS.128 [R163+0x1800], R16 ;  /* 0x00180010a3007388 */ /* 0x0203e40000000c00 */
.L_x_865:
[----:B------:R-:W-:Y:S05]  /*d750*/  BSYNC.RECONVERGENT B1 ;  /* 0x0000000000017941 */ /* 0x000fea0003800200 */
.L_x_864:
        /* <DEDUP_REMOVED lines=87> */
.L_x_869:
[----:B------:R-:W-:Y:S05]  /*dcd0*/  BSYNC.RECONVERGENT B0 ;  /* 0x0000000000007941 */ /* 0x000fea0003800200 */
.L_x_868:
[----:B-----5:R1:W-:Y:S02]  /*dce0*/  STS.128 [R163+0x2800], R4 ;  /* 0x00280004a3007388 */ /* 0x0203e40000000c00 */
.L_x_824:
[----:B------:R-:W-:Y:S05]  /*dcf0*/  BSYNC.RECONVERGENT B3 ;  /* 0x0000000000037941 */ /* 0x000fea0003800200 */
.L_x_819:
        /* <DEDUP_REMOVED lines=26> */
.L_x_872:
[----:B------:R2:W-:Y:S02]  /*dea0*/  STS.128 [R163+0x7000], RZ ;  /* 0x007000ffa3007388 */ /* 0x0005e40000000c00 */
.L_x_871:
[----:B------:R-:W-:Y:S05]  /*deb0*/  BSYNC.RECONVERGENT B0 ;  /* 0x0000000000007941 */ /* 0x000fea0003800200 */
.L_x_870:
        /* <DEDUP_REMOVED lines=25> */
.L_x_875:
[----:B------:R1:W-:Y:S02]  /*e050*/  STS.128 [R163+0x7800], RZ ;  /* 0x007800ffa3007388 */ /* 0x0003e40000000c00 */
.L_x_874:
[----:B------:R-:W-:Y:S05]  /*e060*/  BSYNC.RECONVERGENT B0 ;  /* 0x0000000000007941 */ /* 0x000fea0003800200 */
.L_x_873:
        /* <DEDUP_REMOVED lines=27> */
.L_x_878:
[----:B------:R4:W-:Y:S02]  /*e220*/  STS.128 [R163+0x8000], RZ ;  /* 0x008000ffa3007388 */ /* 0x0009e40000000c00 */
.L_x_877:
[----:B------:R-:W-:Y:S05]  /*e230*/  BSYNC.RECONVERGENT B0 ;  /* 0x0000000000007941 */ /* 0x000fea0003800200 */
.L_x_876:
        /* <DEDUP_REMOVED lines=32> */
.L_x_881:
[----:B------:R4:W-:Y:S02]  /*e440*/  STS.128 [R163+0x8800], RZ ;  /* 0x008800ffa3007388 */ /* 0x0009e40000000c00 */
.L_x_880:
[----:B------:R-:W-:Y:S05]  /*e450*/  BSYNC.RECONVERGENT B0 ;  /* 0x0000000000007941 */ /* 0x000fea0003800200 */
.L_x_879:
        /* <DEDUP_REMOVED lines=33> */
.L_x_884:
[----:B------:R4:W-:Y:S01]  /*e670*/  STS.128 [R163+0xd000], RZ ;  /* 0x00d000ffa3007388 */ /* 0x0009e20000000c00 */
[----:B------:R-:W-:Y:S05]  /*e680*/  BRA `(.L_x_885) ;  /* 0x00000000000c7947 */ /* 0x000fea0003800000 */
.L_x_883:
[----:B------:R1:W-:Y:S04]  /*e690*/  STS.128 [R163+0x9000], RZ ;  /* 0x009000ffa3007388 */ /* 0x0003e80000000c00 */
[----:B------:R1:W-:Y:S04]  /*e6a0*/  STS.128 [R163+0xb000], RZ ;  /* 0x00b000ffa3007388 */ /* 0x0003e80000000c00 */
[----:B------:R1:W-:Y:S02]  /*e6b0*/  STS.128 [R163+0xd000], RZ ;  /* 0x00d000ffa3007388 */ /* 0x0003e40000000c00 */
.L_x_885:
[----:B------:R-:W-:Y:S05]  /*e6c0*/  BSYNC.RECONVERGENT B0 ;  /* 0x0000000000007941 */ /* 0x000fea0003800200 */
.L_x_882:
        /* <DEDUP_REMOVED lines=28> */
.L_x_888:
[----:B------:R4:W-:Y:S02]  /*e890*/  STS.128 [R163+0xd800], RZ ;  /* 0x00d800ffa3007388 */ /* 0x0009e40000000c00 */
.L_x_887:
[----:B------:R-:W-:Y:S05]  /*e8a0*/  BSYNC.RECONVERGENT B0 ;  /* 0x0000000000007941 */ /* 0x000fea0003800200 */
.L_x_886:
        /* <DEDUP_REMOVED lines=29> */
.L_x_891:
[----:B------:R4:W-:Y:S02]  /*ea80*/  STS.128 [R163+0xe000], RZ ;  /* 0x00e000ffa3007388 */ /* 0x0009e40000000c00 */
.L_x_890:
[----:B------:R-:W-:Y:S05]  /*ea90*/  BSYNC.RECONVERGENT B0 ;  /* 0x0000000000007941 */ /* 0x000fea0003800200 */
.L_x_889:
        /* <DEDUP_REMOVED lines=8> */
[----:B------:R-:W2:Y:S02]  /*eb20*/  LDCU UR5, c[0x0][0x440] ;  /* 0x00008800ff0577ac */ /* 0x000ea40008000800 */
[----:B--2---:R-:W-:Y:S02]  /*eb30*/  ISETP.GE.AND P1, PT, R118, UR5, PT ;  /* 0x0000000576007c0c */ /* 0x004fe4000bf26270 */
[----:B------:R-:W-:Y:S01]  /*eb40*/  ISETP.GE.AND P0, PT, R117, UR5, PT ;  /* 0x0000000575007c0c */ /* 0x000fe2000bf06270 */
[----:B-----5:R-:W-:-:S04]  /*eb50*/  IMAD.WIDE.U32 R10, R4, 0xc0, R156 ;  /* 0x000000c0040a7825 */ /* 0x020fc800078e009c */
        /* <DEDUP_REMOVED lines=19> */
.L_x_894:
[----:B------:R1:W-:Y:S02]  /*ec90*/  STS.128 [R163+0xe800], RZ ;  /* 0x00e800ffa3007388 */ /* 0x0003e40000000c00 */
.L_x_893:
[----:B------:R-:W-:Y:S05]  /*eca0*/  BSYNC.RECONVERGENT B0 ;  /* 0x0000000000007941 */ /* 0x000fea0003800200 */
.L_x_892:
        /* <DEDUP_REMOVED lines=14> */
[----:B------:R-:W1:Y:S03]  /*ed90*/  LDSM.16.M88.4 R28, [R152+0x3000] ;  /* 0x00300000981c783b */ /* 0x000e660000000200 */
[-C--:B------:R-:W-:Y:S01]  /*eda0*/  IADD3 R44, PT, PT, R153, R47.reuse, RZ ;  /* 0x0000002f992c7210 */ /* 0x080fe20007ffe0ff */
[----:B------:R-:W3:Y:S01]  /*edb0*/  LDSM.16.M88.4 R96, [R152+0x3400] ;  /* 0x003400009860783b */ /* 0x000ee20000000200 */
[----:B------:R-:W-:-:S03]  /*edc0*/  IADD3 R3, PT, PT, R152, R47, RZ ;  /* 0x0000002f98037210 */ /* 0x000fc60007ffe0ff */
[----:B------:R-:W5:Y:S04]  /*edd0*/  LDSM.16.M88.4 R88, [R152+0x3800] ;  /* 0x003800009858783b */ /* 0x000f680000000200 */
[----:B------:R-:W5:Y:S04]  /*ede0*/  LDSM.16.M88.4 R80, [R152+0x3c00] ;  /* 0x003c00009850783b */ /* 0x000f680000000200 */
[----:B------:R-:W5:Y:S04]  /*edf0*/  LDSM.16.M88.4 R72, [R152+0x4000] ;  /* 0x004000009848783b */ /* 0x000f680000000200 */
[----:B------:R-:W5:Y:S04]  /*ee00*/  LDSM.16.M88.4 R64, [R152+0x4400] ;  /* 0x004400009840783b */ /* 0x000f680000000200 */
[----:B------:R-:W5:Y:S04]  /*ee10*/  LDSM.16.M88.4 R52, [R152+0x4800] ;  /* 0x004800009834783b */ /* 0x000f680000000200 */
[----:B------:R-:W5:Y:S04]  /*ee20*/  LDSM.16.M88.4 R20, [R152+0x4c00] ;  /* 0x004c00009814783b */ /* 0x000f680000000200 */
[----:B------:R-:W-:Y:S04]  /*ee30*/  LDSM.16.M88.4 R4, [R44] ;  /* 0x000000002c04783b */ /* 0x000fe80000000200 */
[----:B------:R-:W5:Y:S04]  /*ee40*/  LDSM.16.M88.4 R16, [R3+0x3000] ;  /* 0x003000000310783b */ /* 0x000f680000000200 */
[----:B------:R-:W5:Y:S01]  /*ee50*/  LDSM.16.M88.4 R32, [R3+0x3400] ;  /* 0x003400000320783b */ /* 0x000f620000000200 */
[C---:B-1--4-:R-:W-:Y:S03]  /*ee60*/  HMMA.16816.F32.BF16 R12, R40.reuse, R28, RZ ;  /* 0x0000001c280c723c */ /* 0x052fe600000418ff */
[----:B--2---:R-:W1:Y:S04]  /*ee70*/  LDSM.16.M88.4 R8, [R3+0x3c00] ;  /* 0x003c00000308783b */ /* 0x004e680000000200 */
[----:B------:R-:W2:Y:S01]  /*ee80*/  LDSM.16.M88.4 R36, [R3+0x3800] ;  /* 0x003800000324783b */ /* 0x000ea20000000200 */
[C---:B------:R-:W-:Y:S03]  /*ee90*/  HMMA.16816.F32.BF16 R28, R40.reuse, R30, RZ ;  /* 0x0000001e281c723c */ /* 0x040fe600000418ff */
[----:B------:R-:W-:Y:S04]  /*eea0*/  LDSM.16.M88.4 R100, [R3+0x4800] ;  /* 0x004800000364783b */ /* 0x000fe80000000200 */
[----:B------:R-:W-:Y:S01]  /*eeb0*/  LDSM.16.M88.4 R112, [R3+0x5000] ;  /* 0x005000000370783b */ /* 0x000fe20000000200 */
[C---:B---3--:R-:W-:Y:S03]  /*eec0*/  HMMA.16816.F32.BF16 R24, R40.reuse, R96, RZ ;  /* 0x000000602818723c */ /* 0x048fe600000418ff */
        /* <DEDUP_REMOVED lines=14> */
[----:B------:R-:W3:Y:S07]  /*efb0*/  LDSM.16.M88.4 R20, [R3+0x4000] ;  /* 0x004000000314783b */ /* 0x000eee0000000200 */
[C---:B------:R-:W-:Y:S08]  /*efc0*/  HMMA.16816.F32.BF16 R12, R4.reuse, R16, R12 ;  /* 0x00000010040c723c */ /* 0x040ff0000004180c */
[C---:B------:R-:W-:Y:S01]  /*efd0*/  HMMA.16816.F32.BF16 R28, R4.reuse, R18, R28 ;  /* 0x00000012041c723c */ /* 0x040fe2000004181c */
[----:B------:R-:W4:Y:S07]  /*efe0*/  LDSM.16.M88.4 R16, [R3+0x4400] ;  /* 0x004400000310783b */ /* 0x000f2e0000000200 */
[C---:B------:R-:W-:Y:S08]  /*eff0*/  HMMA.16816.F32.BF16 R24, R4.reuse, R32, R24 ;  /* 0x000000200418723c */ /* 0x040ff00000041818 */
[C---:B------:R-:W-:Y:S01]  /*f000*/  HMMA.16816.F32.BF16 R96, R4.reuse, R34, R96 ;  /* 0x000000220460723c */ /* 0x040fe20000041860 */
[----:B------:R-:W5:Y:S07]  /*f010*/  LDSM.16.M88.4 R32, [R152+0x5000] ;  /* 0x005000009820783b */ /* 0x000f6e0000000200 */
        /* <DEDUP_REMOVED lines=9> */
[C---:B----4-:R-:W-:Y:S08]  /*f0b0*/  HMMA.16816.F32.BF16 R68, R4.reuse, R16, R68 ;  /* 0x000000100444723c */ /* 0x050ff00000041844 */
[----:B------:R-:W-:Y:S01]  /*f0c0*/  HMMA.16816.F32.BF16 R64, R4, R18, R64 ;  /* 0x000000120440723c */ /* 0x000fe20000041840 */
[----:B------:R-:W3:Y:S07]  /*f0d0*/  LDSM.16.M88.4 R16, [R152+0x7000] ;  /* 0x007000009810783b */ /* 0x000eee0000000200 */
[C---:B-----5:R-:W-:Y:S08]  /*f0e0*/  HMMA.16816.F32.BF16 R12, R104.reuse, R32, R12 ;  /* 0x00000020680c723c */ /* 0x060ff0000004180c */
[----:B------:R-:W-:Y:S01]  /*f0f0*/  HMMA.16816.F32.BF16 R28, R104, R34, R28 ;  /* 0x00000022681c723c */ /* 0x000fe2000004181c */
[----:B------:R-:W-:Y:S07]  /*f100*/  LDSM.16.M88.4 R32, [R3+0x5400] ;  /* 0x005400000320783b */ /* 0x000fee0000000200 */
[C---:B------:R-:W-:Y:S08]  /*f110*/  HMMA.16816.F32.BF16 R60, R4.reuse, R100, R60 ;  /* 0x00000064043c723c */ /* 0x040ff0000004183c */
[C---:B------:R-:W-:Y:S01]  /*f120*/  HMMA.16816.F32.BF16 R52, R4.reuse, R102, R52 ;  /* 0x000000660434723c */ /* 0x040fe20000041834 */
[----:B------:R-:W-:Y:S07]  /*f130*/  LDSM.16.M88.4 R100, [R152+0x5800] ;  /* 0x005800009864783b */ /* 0x000fee0000000200 */
[C---:B-1----:R-:W-:Y:S08]  /*f140*/  HMMA.16816.F32.BF16 R48, R4.reuse, R8, R48 ;  /* 0x000000080430723c */ /* 0x042ff00000041830 */
[----:B------:R-:W-:Y:S01]  /*f150*/  HMMA.16816.F32.BF16 R40, R4, R10, R40 ;  /* 0x0000000a0428723c */ /* 0x000fe20000041828 */
[----:B------:R-:W-:Y:S04]  /*f160*/  LDSM.16.M88.4 R8, [R44+0x2000] ;  /* 0x002000002c08783b */ /* 0x000fe80000000200 */
[----:B------:R-:W1:Y:S03]  /*f170*/  LDSM.16.M88.4 R4, [R3+0x7000] ;  /* 0x007000000304783b */ /* 0x000e660000000200 */
[C---:B--2---:R-:W-:Y:S08]  /*f180*/  HMMA.16816.F32.BF16 R12, R36.reuse, R112, R12 ;  /* 0x00000070240c723c */ /* 0x044ff0000004180c */
[----:B------:R-:W-:Y:S08]  /*f190*/  HMMA.16816.F32.BF16 R28, R36, R114, R28 ;  /* 0x00000072241c723c */ /* 0x000ff0000004181c */
[----:B------:R-:W-:Y:S08]  /*f1a0*/  HMMA.16816.F32.BF16 R24, R104, R108, R24 ;  /* 0x0000006c6818723c */ /* 0x000ff00000041818 */
[C---:B---3--:R-:W-:Y:S08]  /*f1b0*/  HMMA.16816.F32.BF16 R12, R20.reuse, R16, R12 ;  /* 0x00000010140c723c */ /* 0x048ff0000004180c */
[----:B------:R-:W-:Y:S01]  /*f1c0*/  HMMA.16816.F32.BF16 R28, R20, R18, R28 ;  /* 0x00000012141c723c */ /* 0x000fe2000004181c */
[----:B------:R-:W2:Y:S07]  /*f1d0*/  LDSM.16.M88.4 R16, [R152+0x5c00] ;  /* 0x005c00009810783b */ /* 0x000eae0000000200 */
[----:B------:R-:W-:Y:S08]  /*f1e0*/  HMMA.16816.F32.BF16 R96, R104, R110, R96 ;  /* 0x0000006e6860723c */ /* 0x000ff00000041860 */
[C---:B-1----:R-:W-:Y:S08]  /*f1f0*/  HMMA.16816.F32.BF16 R12, R8.reuse, R4, R12 ;  /* 0x00000004080c723c */ /* 0x042ff0000004180c */
[----:B------:R-:W-:Y:S01]  /*f200*/  HMMA.16816.F32.BF16 R28, R8, R6, R28 ;  /* 0x00000006081c723c */ /* 0x000fe2000004181c */
[----:B------:R-:W1:Y:S07]  /*f210*/  LDSM.16.M88.4 R4, [R3+0x5800] ;  /* 0x005800000304783b */ /* 0x000e6e0000000200 */
[C---:B------:R-:W-:Y:S01]  /*f220*/  HMMA.16816.F32.BF16 R108, R104.reuse, R100, R92 ;  /* 0x00000064686c723c */ /* 0x040fe2000004185c */
[----:B------:R-:W3:Y:S02]  /*f230*/  LDSM.16.M88.4 R92, [R152+0x7400] ;  /* 0x00740000985c783b */ /* 0x000ee40000000200 */
        /* <DEDUP_REMOVED lines=10> */
[----:B------:R-:W1:Y:S01]  /*f2e0*/  MUFU.TANH R102, R28 ;  /* 0x0000001c00667308 */ /* 0x000e620000002400 */
[C---:B--2---:R-:W-:Y:S07]  /*f2f0*/  HMMA.16816.F32.BF16 R84, R104.reuse, R16, R84 ;  /* 0x000000106854723c */ /* 0x044fee0000041854 */
[----:B------:R-:W2:Y:S01]  /*f300*/  MUFU.TANH R103, R29 ;  /* 0x0000001d00677308 */ /* 0x000ea20000002400 */
[----:B------:R-:W-:Y:S01]  /*f310*/  HMMA.16816.F32.BF16 R80, R104, R18, R80 ;  /* 0x000000126850723c */ /* 0x000fe20000041850 */
[----:B----4-:R-:W4:Y:S04]  /*f320*/  LDSM.16.M88.4 R12, [R152+0x7800] ;  /* 0x00780000980c783b */ /* 0x010f280000000200 */
[----:B------:R-:W5:Y:S02]  /*f330*/  LDSM.16.M88.4 R16, [R3+0x5c00] ;  /* 0x005c00000310783b */ /* 0x000f640000000200 */
[----:B------:R-:W2:Y:S01]  /*f340*/  MUFU.TANH R121, R30 ;  /* 0x0000001e00797308 */ /* 0x000ea20000002400 */
[C---:B------:R-:W-:Y:S01]  /*f350*/  HMMA.16816.F32.BF16 R112, R36.reuse, R32, R24 ;  /* 0x000000202470723c */ /* 0x040fe20000041818 */
[----:B------:R-:W-:Y:S06]  /*f360*/  LDSM.16.M88.4 R24, [R3+0x7400] ;  /* 0x007400000318783b */ /* 0x000fec0000000200 */
[----:B------:R3:W2:Y:S01]  /*f370*/  MUFU.TANH R122, R31 ;  /* 0x0000001f007a7308 */ /* 0x0006a20000002400 */
[C---:B-1----:R-:W-:Y:S07]  /*f380*/  HMMA.16816.F32.BF16 R108, R36.reuse, R4, R108 ;  /* 0x00000004246c723c */ /* 0x042fee000004186c */
[----:B------:R-:W1:Y:S01]  /*f390*/  MUFU.TANH R46, R46 ;  /* 0x0000002e002e7308 */ /* 0x000e620000002400 */
[C---:B------:R-:W-:Y:S01]  /*f3a0*/  HMMA.16816.F32.BF16 R88, R36.reuse, R6, R88 ;  /* 0x000000062458723c */ /* 0x040fe20000041858 */
[----:B------:R-:W2:Y:S06]  /*f3b0*/  LDSM.16.M88.4 R4, [R152+0x7c00] ;  /* 0x007c00009804783b */ /* 0x000eac0000000200 */
[----:B------:R-:W1:Y:S01]  /*f3c0*/  MUFU.TANH R100, R100 ;  /* 0x0000006400647308 */ /* 0x000e620000002400 */
[----:B------:R-:W-:Y:S01]  /*f3d0*/  HMMA.16816.F32.BF16 R96, R36, R34, R96 ;  /* 0x000000222460723c */ /* 0x000fe20000041860 */
[----:B------:R-:W1:Y:S04]  /*f3e0*/  LDSM.16.M88.4 R32, [R152+0x6000] ;  /* 0x006000009820783b */ /* 0x000e680000000200 */
        /* <DEDUP_REMOVED lines=11> */
[C---:B--2---:R-:W-:Y:S08]  /*f4a0*/  HMMA.16816.F32.BF16 R84, R20.reuse, R4, R84 ;  /* 0x000000041454723c */ /* 0x044ff00000041854 */
[----:B------:R-:W-:Y:S01]  /*f4b0*/  HMMA.16816.F32.BF16 R80, R20, R6, R80 ;  /* 0x000000061450723c */ /* 0x000fe20000041850 */
[----:B------:R-:W2:Y:S07]  /*f4c0*/  LDSM.16.M88.4 R4, [R152+0x6800] ;  /* 0x006800009804783b */ /* 0x000eae0000000200 */
[C---:B-1----:R-:W-:Y:S08]  /*f4d0*/  HMMA.16816.F32.BF16 R76, R104.reuse, R32, R76 ;  /* 0x00000020684c723c */ /* 0x042ff0000004184c */
[----:B------:R-:W-:Y:S01]  /*f4e0*/  HMMA.16816.F32.BF16 R72, R104, R34, R72 ;  /* 0x000000226848723c */ /* 0x000fe20000041848 */
[----:B------:R-:W-:Y:S07]  /*f4f0*/  LDSM.16.M88.4 R32, [R3+0x8000] ;  /* 0x008000000320783b */ /* 0x000fee0000000200 */
[C---:B------:R-:W-:Y:S08]  /*f500*/  HMMA.16816.F32.BF16 R112, R8.reuse, R24, R112 ;  /* 0x000000180870723c */ /* 0x040ff00000041870 */
[----:B------:R-:W-:Y:S01]  /*f510*/  HMMA.16816.F32.BF16 R96, R8, R26, R96 ;  /* 0x0000001a0860723c */ /* 0x000fe20000041860 */
[----:B------:R-:W1:Y:S07]  /*f520*/  LDSM.16.M88.4 R24, [R3+0x7c00] ;  /* 0x007c00000318783b */ /* 0x000e6e0000000200 */
        /* <DEDUP_REMOVED lines=10> */
[----:B------:R-:W1:Y:S06]  /*f5d0*/  MUFU.TANH R113, R113 ;  /* 0x0000007100717308 */ /* 0x000e6c0000002400 */
[----:B------:R-:W-:Y:S01]  /*f5e0*/  HMMA.16816.F32.BF16 R72, R36, R30, R72 ;  /* 0x0000001e2448723c */ /* 0x000fe20000041848 */
[----:B------:R-:W-:Y:S01]  /*f5f0*/  LDSM.16.M88.4 R28, [R3+0x8400] ;  /* 0x00840000031c783b */ /* 0x000fe20000000200 */
[----:B------:R-:W1:Y:S06]  /*f600*/  MUFU.TANH R114, R114 ;  /* 0x0000007200727308 */ /* 0x000e6c0000002400 */
[C---:B--2---:R-:W-:Y:S02]  /*f610*/  HMMA.16816.F32.BF16 R60, R104.reuse, R4, R60 ;  /* 0x00000004683c723c */ /* 0x044fe4000004183c */
[----:B------:R-:W2:Y:S06]  /*f620*/  MUFU.TANH R115, R115 ;  /* 0x0000007300737308 */ /* 0x000eac0000002400 */
[----:B------:R-:W-:Y:S01]  /*f630*/  HMMA.16816.F32.BF16 R52, R104, R6, R52 ;  /* 0x000000066834723c */ /* 0x000fe20000041834 */
[----:B------:R-:W5:Y:S01]  /*f640*/  LDSM.16.M88.4 R4, [R3+0x6800] ;  /* 0x006800000304783b */ /* 0x000f620000000200 */
[----:B------:R-:W1:Y:S06]  /*f650*/  MUFU.TANH R96, R96 ;  /* 0x0000006000607308 */ /* 0x000e6c0000002400 */
[C---:B------:R-:W-:Y:S08]  /*f660*/  HMMA.16816.F32.BF16 R76, R20.reuse, R16, R76 ;  /* 0x00000010144c723c */ /* 0x040ff0000004184c */
[----:B------:R-:W-:Y:S01]  /*f670*/  HMMA.16816.F32.BF16 R72, R20, R18, R72 ;  /* 0x000000121448723c */ /* 0x000fe20000041848 */
[----:B------:R-:W3:Y:S07]  /*f680*/  LDSM.16.M88.4 R16, [R152+0x6c00] ;  /* 0x006c00009810783b */ /* 0x000eee0000000200 */
[C---:B-1----:R-:W-:Y:S08]  /*f690*/  HMMA.16816.F32.BF16 R84, R8.reuse, R24, R84 ;  /* 0x000000180854723c */ /* 0x042ff00000041854 */
        /* <DEDUP_REMOVED lines=17> */
[----:B------:R-:W2:Y:S01]  /*f7b0*/  LDSM.16.M88.4 R32, [R3+0x6c00] ;  /* 0x006c00000320783b */ /* 0x000ea20000000200 */
        /* <DEDUP_REMOVED lines=15> */
[----:B------:R-:W3:Y:S06]  /*f8b0*/  MUFU.TANH R81, R81 ;  /* 0x0000005100517308 */ /* 0x000eec0000002400 */
[----:B------:R-:W-:Y:S02]  /*f8c0*/  HMMA.16816.F32.BF16 R40, R104, R18, R40 ;  /* 0x000000126828723c */ /* 0x000fe40000041828 */
[----:B------:R-:W2:Y:S06]  /*f8d0*/  MUFU.TANH R130, R82 ;  /* 0x0000005200827308 */ /* 0x000eac0000002400 */
[C---:B-1----:R-:W-:Y:S02]  /*f8e0*/  HMMA.16816.F32.BF16 R68, R20.reuse, R24, R68 ;  /* 0x000000181444723c */ /* 0x042fe40000041844 */
[----:B------:R-:W1:Y:S06]  /*f8f0*/  MUFU.TANH R126, R83 ;  /* 0x00000053007e7308 */ /* 0x000e6c0000002400 */
[C---:B------:R-:W-:Y:S01]  /*f900*/  HMMA.16816.F32.BF16 R64, R20.reuse, R26, R64 ;  /* 0x0000001a1440723c */ /* 0x040fe20000041840 */
[----:B------:R-:W3:Y:S01]  /*f910*/  LDSM.16.M88.4 R24, [R3+0x8800] ;  /* 0x008800000318783b */ /* 0x000ee20000000200 */
[----:B------:R-:W1:Y:S06]  /*f920*/  MUFU.TANH R147, R76 ;  /* 0x0000004c00937308 */ /* 0x000e6c0000002400 */
[C---:B----4-:R-:W-:Y:S02]  /*f930*/  HMMA.16816.F32.BF16 R60, R20.reuse, R12, R60 ;  /* 0x0000000c143c723c */ /* 0x050fe4000004183c */
[----:B------:R-:W4:Y:S06]  /*f940*/  MUFU.TANH R145, R77 ;  /* 0x0000004d00917308 */ /* 0x000f2c0000002400 */
[----:B------:R-:W-:Y:S01]  /*f950*/  HMMA.16816.F32.BF16 R52, R20, R14, R52 ;  /* 0x0000000e1434723c */ /* 0x000fe20000041834 */
[----:B------:R5:W1:Y:S01]  /*f960*/  LDSM.16.M88.4 R12, [R3+0x8c00] ;  /* 0x008c0000030c783b */ /* 0x000a620000000200 */
[----:B------:R-:W1:Y:S01]  /*f970*/  MUFU.TANH R150, R78 ;  /* 0x0000004e00967308 */ /* 0x000e620000002400 */
[----:B------:R-:W-:-:S05]  /*f980*/  DEPBAR.LE SB0, 0x0 ;  /* 0x000080000000791a */ /* 0x000fca0000000000 */
[C---:B--2---:R-:W-:Y:S02]  /*f990*/  HMMA.16816.F32.BF16 R48, R36.reuse, R32, R48 ;  /* 0x000000202430723c */ /* 0x044fe40000041830 */
[----:B------:R-:W2:Y:S06]  /*f9a0*/  MUFU.TANH R148, R79 ;  /* 0x0000004f00947308 */ /* 0x000eac0000002400 */
[----:B------:R-:W-:Y:S02]  /*f9b0*/  HMMA.16816.F32.BF16 R40, R36, R34, R40 ;  /* 0x000000222428723c */ /* 0x000fe40000041828 */
[----:B------:R-:W1:Y:S06]  /*f9c0*/  MUFU.TANH R141, R72 ;  /* 0x00000048008d7308 */ /* 0x000e6c0000002400 */
[----:B------:R-:W-:Y:S01]  /*f9d0*/  HMMA.16816.F32.BF16 R64, R8, R30, R64 ;  /* 0x0000001e0840723c */ /* 0x000fe20000041840 */
[C---:B-----5:R-:W-:Y:S01]  /*f9e0*/  VIMNMX R3, PT, PT, R2.reuse, R59, PT ;  /* 0x0000003b02037248 */ /* 0x060fe20003fe0100 */
[----:B------:R-:W1:Y:S01]  /*f9f0*/  MUFU.TANH R143, R73 ;  /* 0x00000049008f7308 */ /* 0x000e620000002400 */
[----:B------:R-:W-:-:S05]  /*fa00*/  VIADDMNMX R59, R2, 0x8, R59, PT ;  /* 0x00000008023b7846 */ /* 0x000fca000380013b */
[C---:B------:R-:W-:Y:S02]  /*fa10*/  HMMA.16816.F32.BF16 R48, R20.reuse, R4, R48 ;  /* 0x000000041430723c */ /* 0x040fe40000041830 */
[----:B------:R-:W1:Y:S06]  /*fa20*/  MUFU.TANH R144, R74 ;  /* 0x0000004a00907308 */ /* 0x000e6c0000002400 */
[----:B------:R-:W-:Y:S02]  /*fa30*/  HMMA.16816.F32.BF16 R40, R20, R6, R40 ;  /* 0x000000061428723c */ /* 0x000fe40000041828 */
[----:B------:R-:W1:Y:S01]  /*fa40*/  MUFU.TANH R142, R75 ;  /* 0x0000004b008e7308 */ /* 0x000e620000002400 */
[----:B------:R-:W-:Y:S01]  /*fa50*/  FMUL.FTZ R67, R67, UR14 ;  /* 0x0000000e43437c20 */ /* 0x000fe20008410000 */
[----:B------:R-:W-:Y:S01]  /*fa60*/  FMUL.FTZ R65, R65, UR14 ;  /* 0x0000000e41417c20 */ /* 0x000fe20008410000 */
[----:B------:R-:W-:Y:S01]  /*fa70*/  FMUL.FTZ R64, R64, UR14 ;  /* 0x0000000e40407c20 */ /* 0x000fe20008410000 */
[----:B------:R-:W-:-:S02]  /*fa80*/  FMUL.FTZ R66, R66, UR14 ;  /* 0x0000000e42427c20 */ /* 0x000fc40008410000 */
[C---:B---3--:R-:W-:Y:S02]  /*fa90*/  HMMA.16816.F32.BF16 R52, R8.reuse, R26, R52 ;  /* 0x0000001a0834723c */ /* 0x048fe40000041834 */
[----:B------:R-:W3:Y:S06]  /*faa0*/  MUFU.TANH R132, R67 ;  /* 0x0000004300847308 */ /* 0x000eec0000002400 */
[C---:B------:R-:W-:Y:S02]  /*fab0*/  HMMA.16816.F32.BF16 R60, R8.reuse, R24, R60 ;  /* 0x00000018083c723c */ /* 0x040fe4000004183c */
[----:B------:R-:W1:Y:S06]  /*fac0*/  MUFU.TANH R133, R65 ;  /* 0x0000004100857308 */ /* 0x000e6c0000002400 */
[C---:B------:R-:W-:Y:S01]  /*fad0*/  HMMA.16816.F32.BF16 R108, R8.reuse, R92, R108 ;  /* 0x0000005c086c723c */ /* 0x040fe2000004186c */
[----:B------:R-:W-:Y:S01]  /*fae0*/  FMUL.FTZ R92, R97, UR14 ;  /* 0x0000000e615c7c20 */ /* 0x000fe20008410000 */
[----:B------:R-:W-:Y:S01]  /*faf0*/  FMUL.FTZ R93, R98, UR14 ;  /* 0x0000000e625d7c20 */ /* 0x000fe20008410000 */
[----:B------:R-:W-:Y:S01]  /*fb00*/  FMUL.FTZ R52, R52, UR14 ;  /* 0x0000000e34347c20 */ /* 0x000fe20008410000 */
[----:B------:R-:W-:Y:S01]  /*fb10*/  FMUL.FTZ R97, R99, UR14 ;  /* 0x0000000e63617c20 */ /* 0x000fe20008410000 */
[----:B------:R-:W-:Y:S01]  /*fb20*/  FMUL.FTZ R53, R53, UR14 ;  /* 0x0000000e35357c20 */ /* 0x000fe20008410000 */
[----:B------:R-:W-:Y:S01]  /*fb30*/  FMUL.FTZ R7, R54, UR14 ;  /* 0x0000000e36077c20 */ /* 0x000fe20008410000 */
[----:B------:R5:W2:Y:S01]  /*fb40*/  MUFU.TANH R67, R52 ;  /* 0x0000003400437308 */ /* 0x000aa20000002400 */
[----:B------:R-:W-:Y:S01]  /*fb50*/  HMMA.16816.F32.BF16 R88, R8, R94, R88 ;  /* 0x0000005e0858723c */ /* 0x000fe20000041858 */
[----:B------:R-:W-:-:S02]  /*fb60*/  FMUL.FTZ R54, R55, UR14 ;  /* 0x0000000e37367c20 */ /* 0x000fc40008410000 */
[----:B------:R-:W-:Y:S01]  /*fb70*/  FMUL.FTZ R123, R60, UR14 ;  /* 0x0000000e3c7b7c20 */ /* 0x000fe20008410000 */
[----:B------:R-:W-:Y:S01]  /*fb80*/  FMUL.FTZ R4, R61, UR14 ;  /* 0x0000000e3d047c20 */ /* 0x000fe20008410000 */
[----:B------:R-:W-:Y:S01]  /*fb90*/  FMUL.FTZ R60, R62, UR14 ;  /* 0x0000000e3e3c7c20 */ /* 0x000fe20008410000 */
[----:B------:R-:W-:Y:S01]  /*fba0*/  FMUL.FTZ R5, R63, UR14 ;  /* 0x0000000e3f057c20 */ /* 0x000fe20008410000 */
[----:B------:R2:W2:Y:S01]  /*fbb0*/  MUFU.TANH R65, R53 ;  /* 0x0000003500417308 */ /* 0x0004a20000002400 */
[C---:B-1----:R-:W-:Y:S03]  /*fbc0*/  HMMA.16816.F32.BF16 R48, R8.reuse, R12, R48 ;  /* 0x0000000c0830723c */ /* 0x042fe60000041830 */
        /* <DEDUP_REMOVED lines=11> */
[----:B------:R-:W-:Y:S03]  /*fc80*/  HMMA.16816.F32.BF16 R40, R8, R14, R40 ;  /* 0x0000000e0828723c */ /* 0x000fe60000041828 */
[----:B------:R-:W-:Y:S01]  /*fc90*/  FMUL.FTZ R50, R50, UR14 ;  /* 0x0000000e32327c20 */ /* 0x000fe20008410000 */
[----:B-----5:R-:W-:Y:S01]  /*fca0*/  FMUL.FTZ R52, R51, UR14 ;  /* 0x0000000e33347c20 */ /* 0x020fe20008410000 */
[----:B------:R-:W-:Y:S01]  /*fcb0*/  FMUL.FTZ R48, R48, UR14 ;  /* 0x0000000e30307c20 */ /* 0x000fe20008410000 */
[----:B------:R-:W-:Y:S01]  /*fcc0*/  FMUL.FTZ R49, R49, UR14 ;  /* 0x0000000e31317c20 */ /* 0x000fe20008410000 */
[----:B------:R1:W1:Y:S04]  /*fcd0*/  MUFU.TANH R53, R50 ;  /* 0x0000003200357308 */ /* 0x0002680000002400 */
        /* <DEDUP_REMOVED lines=31> */
[----:B------:R-:W1:Y:S08]  /*fed0*/  MUFU.TANH R52, R52 ;  /* 0x0000003400347308 */ /* 0x000e700000002400 */
[----:B------:R1:W1:Y:S08]  /*fee0*/  MUFU.TANH R62, R40 ;  /* 0x00000028003e7308 */ /* 0x0002700000002400 */
[----:B------:R1:W1:Y:S08]  /*fef0*/  MUFU.TANH R61, R41 ;  /* 0x00000029003d7308 */ /* 0x0002700000002400 */
[----:B------:R1:W1:Y:S08]  /*ff00*/  MUFU.TANH R51, R42 ;  /* 0x0000002a00337308 */ /* 0x0002700000002400 */
[----:B------:R1:W1:Y:S01]  /*ff10*/  MUFU.TANH R50, R43 ;  /* 0x0000002b00327308 */ /* 0x0002620000002400 */
[----:B------:R-:W-:Y:S06]  /*ff20*/  BAR.SYNC.DEFER_BLOCKING 0x0 ;  /* 0x0000000000007b1d */ /* 0x000fec0000010000 */
[----:B--234-:R-:W-:Y:S05]  /*ff30*/  @!P0 BRA `(.L_x_895) ;  /* 0x0000000800608947 */ /* 0x01cfea0003800000 */
[----:B------:R-:W-:-:S04]  /*ff40*/  UISETP.NE.U32.AND UP0, UPT, UR12, URZ, UPT ;  /* 0x000000ff0c00728c */ /* 0x000fc8000bf05070 */
[----:B------:R-:W-:-:S09]  /*ff50*/  UISETP.NE.AND.EX UP0, UPT, UR13, URZ, UPT, UP0 ;  /* 0x000000ff0d00728c */ /* 0x000fd2000bf05300 */
[----:B------:R-:W-:Y:S05]  /*ff60*/  BRA.U UP0, `(.L_x_896) ;  /* 0x0000000100247547 */ /* 0x000fea000b800000 */
[----:B------:R-:W2:Y:S01]  /*ff70*/  LDCU UR10, c[0x0][0x3b8] ;  /* 0x00007700ff0a77ac */ /* 0x000ea20008000800 */
[----:B------:R-:W-:Y:S02]  /*ff80*/  UMOV UR8, URZ ;  /* 0x000000ff00087c82 */ /* 0x000fe40008000000 */
[----:B------:R-:W-:Y:S01]  /*ff90*/  IADD3 R9, P1, PT, RZ, -UR8, RZ ;  /* 0x80000008ff097c10 */ /* 0x000fe2000ff3e0ff */
[----:B--2---:R-:W-:-:S06]  /*ffa0*/  USHF.L.U32 UR5, UR10, 0x7, URZ ;  /* 0x000000070a057899 */ /* 0x004fcc00080006ff */
[----:B------:R-:W-:-:S05]  /*ffb0*/  IMAD.X R2, RZ, RZ, ~UR5, P1 ;  /* 0x80000005ff027e24 */ /* 0x000fca00088e06ff */
[----:B------:R-:W-:-:S04]  /*ffc0*/  SHF.R.S64 R9, R9, 0x1f, R2 ;  /* 0x0000001f09097819 */ /* 0x000fc80000001002 */
[----:B------:R-:W-:-:S04]  /*ffd0*/  IADD3 R154, P1, PT, R9, R154, RZ ;  /* 0x0000009a099a7210 */ /* 0x000fc80007f3e0ff */
[----:B------:R-:W-:Y:S01]  /*ffe0*/  LEA.HI.X.SX32 R155, R2, R155, 0x1, P1 ;  /* 0x0000009b029b7211 */ /* 0x000fe200008f0eff */
[----:B------:R-:W-:Y:S08]  /*fff0*/  BRA `(.L_x_897) ;  /* 0x0000000000f07947 */ /* 0x000ff00003800000 */
.L_x_896:
[----:B------:R-:W2:Y:S01]  /*10000*/  LDC R9, c[0x0][0x4f0] ;  /* 0x00013c00ff097b82 */ /* 0x000ea20000000800 */
[----:B------:R-:W-:Y:S01]  /*10010*/  IADD3 R12, PT, PT, R45, -0x100, RZ ;  /* 0xffffff002d0c7810 */ /* 0x000fe20007ffe0ff */
[----:B------:R-:W3:Y:S01]  /*10020*/  LDCU.64 UR10, c[0x0][0x3b8] ;  /* 0x00007700ff0a77ac */ /* 0x000ee20008000a00 */
[----:B------:R-:W-:Y:S02]  /*10030*/  IABS R8, R58 ;  /* 0x0000003a00087213 */ /* 0x000fe40000000000 */
[----:B------:R-:W-:Y:S01]  /*10040*/  IABS R6, R12 ;  /* 0x0000000c00067213 */ /* 0x000fe20000000000 */
[----:B------:R-:W4:Y:S01]  /*10050*/  LDCU.64 UR8, c[0x0][0x3a0] ;  /* 0x00007400ff0877ac */ /* 0x000f220008000a00 */
[-C--:B--2---:R-:W-:Y:S02]  /*10060*/  IABS R2, R9.reuse ;  /* 0x0000000900027213 */ /* 0x084fe40000000000 */
[-C--:B------:R-:W-:Y:S02]  /*10070*/  LOP3.LUT R12, R12, R9.reuse, RZ, 0x3c, !PT ;  /* 0x000000090c0c7212 */ /* 0x080fe400078e3cff */
[----:B------:R-:W2:Y:S01]  /*10080*/  I2F.RP R10, R2 ;  /* 0x00000002000a7306 */ /* 0x000ea20000209400 */
[----:B------:R-:W-:-:S04]  /*10090*/  LOP3.LUT R58, R58, R9, RZ, 0x3c, !PT ;  /* 0x000000093a3a7212 */ /* 0x000fc800078e3cff */
[----:B------:R-:W-:-:S03]  /*100a0*/  ISETP.GE.AND P3, PT, R58, RZ, PT ;  /* 0x000000ff3a00720c */ /* 0x000fc60003f66270 */
[----:B--2---:R-:W2:Y:S02]  /*100b0*/  MUFU.RCP R14, R10 ;  /* 0x0000000a000e7308 */ /* 0x004ea40000001000 */
[----:B--2---:R-:W-:-:S06]  /*100c0*/  VIADD R14, R14, 0xffffffe ;  /* 0x0ffffffe0e0e7836 */ /* 0x004fcc0000000000 */
[----:B------:R-:W2:Y:S02]  /*100d0*/  F2I.FTZ.U32.TRUNC.NTZ R15, R14 ;  /* 0x0000000e000f7305 */ /* 0x000ea4000021f000 */
[----:B--2---:R-:W-:Y:S02]  /*100e0*/  IMAD.MOV R11, RZ, RZ, -R15 ;  /* 0x000000ffff0b7224 */ /* 0x004fe400078e0a0f */
        /* <DEDUP_REMOVED lines=18> */
[----:B------:R-:W-:-:S02]  /*10210*/  ISETP.NE.AND P2, PT, R9, RZ, PT ;  /* 0x000000ff0900720c */ /* 0x000fc40003f45270 */
[----:B------:R-:W-:-:S05]  /*10220*/  LOP3.LUT R11, RZ, R9, RZ, 0x33, !PT ;  /* 0x00000009ff0b7212 */ /* 0x000fca00078e33ff */
        /* <DEDUP_REMOVED lines=8> */
[----:B------:R-:W2:Y:S04]  /*102b0*/  LDG.E R13, desc[UR6][R12.64] ;  /* 0x000000060c0d7981 */ /* 0x000ea8000c1e1900 */
[----:B------:R-:W2:Y:S01]  /*102c0*/  LDG.E R2, desc[UR6][R14.64] ;  /* 0x000000060e027981 */ /* 0x000ea2000c1e1900 */
[----:B------:R-:W-:-:S04]  /*102d0*/  IMAD.IADD R6, R11, 0x1, -R6 ;  /* 0x000000010b067824 */ /* 0x000fc800078e0a06 */
[----:B------:R-:W-:-:S04]  /*102e0*/  IMAD R9, R6, R9, -0x80 ;  /* 0xffffff8006097424 */ /* 0x000fc800078e0209 */
[----:B---3--:R-:W-:Y:S01]  /*102f0*/  IMAD.WIDE.U32 R10, R9, UR10, RZ ;  /* 0x0000000a090a7c25 */ /* 0x008fe2000f8e00ff */
[----:B------:R-:W-:-:S05]  /*10300*/  SHF.R.S32.HI R6, RZ, 0x1f, R9 ;  /* 0x0000001fff067819 */ /* 0x000fca0000011409 */
[----:B------:R-:W-:-:S04]  /*10310*/  IMAD R6, R6, UR10, RZ ;  /* 0x0000000a06067c24 */ /* 0x000fc8000f8e02ff */
[----:B------:R-:W-:-:S04]  /*10320*/  IMAD R6, R9, UR11, R6 ;  /* 0x0000000b09067c24 */ /* 0x000fc8000f8e0206 */
[----:B------:R-:W-:Y:S01]  /*10330*/  IMAD.IADD R11, R11, 0x1, R6 ;  /* 0x000000010b0b7824 */ /* 0x000fe200078e0206 */
[----:B--2---:R-:W-:-:S04]  /*10340*/  IADD3 R2, PT, PT, R13, -R2, RZ ;  /* 0x800000020d027210 */ /* 0x004fc80007ffe0ff */
[----:B------:R-:W-:Y:S01]  /*10350*/  SHF.R.S32.HI R8, RZ, 0x1f, R2 ;  /* 0x0000001fff087819 */ /* 0x000fe20000011402 */
[----:B----4-:R-:W-:-:S04]  /*10360*/  IMAD.WIDE.U32 R10, R2, UR8, R10 ;  /* 0x00000008020a7c25 */ /* 0x010fc8000f8e000a */
[----:B------:R-:W-:Y:S01]  /*10370*/  IMAD R9, R8, UR8, RZ ;  /* 0x0000000808097c24 */ /* 0x000fe2000f8e02ff */
[----:B------:R-:W-:-:S03]  /*10380*/  LEA R154, P1, R10, R154, 0x1 ;  /* 0x0000009a0a9a7211 */ /* 0x000fc600078208ff */
[----:B------:R-:W-:-:S05]  /*10390*/  IMAD R9, R2, UR9, R9 ;  /* 0x0000000902097c24 */ /* 0x000fca000f8e0209 */
[----:B------:R-:W-:-:S04]  /*103a0*/  IADD3 R9, PT, PT, R11, R9, RZ ;  /* 0x000000090b097210 */ /* 0x000fc80007ffe0ff */
[----:B------:R-:W-:-:S07]  /*103b0*/  LEA.HI.X R155, R10, R155, R9, 0x1, P1 ;  /* 0x0000009b0a9b7211 */ /* 0x000fce00008f0c09 */
.L_x_897:
[----:B------:R-:W2:Y:S01]  /*103c0*/  LDCU UR8, c[0x0][0x440] ;  /* 0x00008800ff0877ac */ /* 0x000ea20008000800 */
[----:B------:R-:W-:Y:S01]  /*103d0*/  BSSY.RECONVERGENT B0, `(.L_x_898) ;  /* 0x000004d000007945 */ /* 0x000fe20003800200 */
[----:B------:R-:W3:Y:S01]  /*103e0*/  LDCU UR5, c[0x0][0x3bc] ;  /* 0x00007780ff0577ac */ /* 0x000ee20008000800 */
[----:B------:R-:W-:-:S06]  /*103f0*/  USHF.L.U32 UR9, UR10, 0x6, URZ ;  /* 0x000000060a097899 */ /* 0x000fcc00080006ff */
[----:B------:R-:W-:Y:S02]  /*10400*/  IADD3 R14, P4, PT, R154, UR9, RZ ;  /* 0x000000099a0e7c10 */ /* 0x000fe4000ff9e0ff */
[----:B--2---:R-:W-:Y:S02]  /*10410*/  ISETP.GE.AND P2, PT, R117, UR8, PT ;  /* 0x0000000875007c0c */ /* 0x004fe4000bf46270 */
[----:B------:R-:W-:Y:S02]  /*10420*/  ISETP.GE.AND P3, PT, R118, UR8, PT ;  /* 0x0000000876007c0c */ /* 0x000fe4000bf66270 */
[----:B------:R-:W-:Y:S01]  /*10430*/  ISETP.GE.AND P1, PT, R116, UR8, PT ;  /* 0x0000000874007c0c */ /* 0x000fe2000bf26270 */
[----:B---3--:R-:W-:-:S06]  /*10440*/  USHF.L.U64.HI UR5, UR10, 0x6, UR5 ;  /* 0x000000060a057899 */ /* 0x008fcc0008010205 */
        /* <DEDUP_REMOVED lines=68> */
.L_x_899:
[----:B------:R4:W-:Y:S02]  /*10890*/  STS.128 [R163+0x8800], RZ ;  /* 0x008800ffa3007388 */ /* 0x0009e40000000c00 */
.L_x_900:
[----:B------:R-:W-:Y:S05]  /*108a0*/  BSYNC.RECONVERGENT B0 ;  /* 0x0000000000007941 */ /* 0x000fea0003800200 */
.L_x_898:
[----:B------:R-:W0:Y:S02]  /*108b0*/  LDGDEPBAR ;  /* 0x00000000000079af */ /* 0x000e240000000000 */
.L_x_895:
[----:B--2---:R-:W-:Y:S01]  /*108c0*/  IMAD.SHL.U32 R9, R120, 0x2, RZ ;  /* 0x0000000278097824 */ /* 0x004fe200078e00ff */
[----:B------:R-:W2:Y:S01]  /*108d0*/  LDCU UR10, c[0x0][0x45c] ;  /* 0x00008b80ff0a77ac */ /* 0x000ea20008000800 */
[----:B------:R-:W-:-:S03]  /*108e0*/  IMAD.MOV.U32 R168, RZ, RZ, -0x1 ;  /* 0xffffffffffa87424 */ /* 0x000fc600078e00ff */
[----:B------:R-:W-:-:S05]  /*108f0*/  LOP3.LUT R9, R9, 0x6, RZ, 0xc0, !PT ;  /* 0x0000000609097812 */ /* 0x000fca00078ec0ff */
[----:B------:R-:W-:-:S04]  /*10900*/  IMAD R2, R56, 0x80, R9 ;  /* 0x0000008038027824 */ /* 0x000fc800078e0209 */
[C---:B------:R-:W-:Y:S02]  /*10910*/  VIADD R6, R2.reuse, 0xffffff80 ;  /* 0xffffff8002067836 */ /* 0x040fe40000000000 */
[C---:B------:R-:W-:Y:S02]  /*10920*/  VIADD R8, R2.reuse, 0xffffff81 ;  /* 0xffffff8102087836 */ /* 0x040fe40000000000 */
[----:B------:R-:W-:Y:S01]  /*10930*/  VIADD R16, R2, 0xffffff98 ;  /* 0xffffff9802107836 */ /* 0x000fe20000000000 */
[----:B------:R-:W-:Y:S01]  /*10940*/  ISETP.GE.AND P3, PT, R6, R3, PT ;  /* 0x000000030600720c */ /* 0x000fe20003f66270 */
[----:B------:R-:W-:Y:S01]  /*10950*/  VIADD R14, R2, 0xffffff99 ;  /* 0xffffff99020e7836 */ /* 0x000fe20000000000 */
[----:B------:R-:W-:Y:S01]  /*10960*/  ISETP.GE.AND P5, PT, R6, R59, PT ;  /* 0x0000003b0600720c */ /* 0x000fe20003fa6270 */
[----:B------:R-:W-:Y:S01]  /*10970*/  VIADD R6, R2, 0xffffff88 ;  /* 0xffffff8802067836 */ /* 0x000fe20000000000 */
[----:B------:R-:W-:Y:S01]  /*10980*/  ISETP.GE.AND P2, PT, R8, R3, PT ;  /* 0x000000030800720c */ /* 0x000fe20003f46270 */
[----:B------:R-:W-:Y:S01]  /*10990*/  VIADD R24, R2, 0xffffffa8 ;  /* 0xffffffa802187836 */ /* 0x000fe20000000000 */
[----:B------:R-:W-:Y:S01]  /*109a0*/  ISETP.GE.AND P4, PT, R8, R59, PT ;  /* 0x0000003b0800720c */ /* 0x000fe20003f86270 */
[----:B------:R-:W-:Y:S01]  /*109b0*/  VIADD R8, R2, 0xffffff89 ;  /* 0xffffff8902087836 */ /* 0x000fe20000000000 */
[----:B------:R-:W-:-:S02]  /*109c0*/  FSEL R21, R44, -INF , !P3 ;  /* 0xff8000002c157808 */ /* 0x000fc40005800000 */
[C---:B------:R-:W-:Y:S02]  /*109d0*/  ISETP.GE.AND P1, PT, R6.reuse, R3, PT ;  /* 0x000000030600720c */ /* 0x040fe40003f26270 */
[----:B------:R-:W-:Y:S01]  /*109e0*/  ISETP.GE.AND P3, PT, R6, R59, PT ;  /* 0x0000003b0600720c */ /* 0x000fe20003f66270 */
[----:B------:R-:W-:Y:S01]  /*109f0*/  VIADD R6, R2, 0xffffff90 ;  /* 0xffffff9002067836 */ /* 0x000fe20000000000 */
[----:B---3--:R-:W-:Y:S02]  /*10a00*/  FSEL R10, R100, -INF , !P5 ;  /* 0xff800000640a7808 */ /* 0x008fe40006800000 */
[----:B------:R-:W-:Y:S02]  /*10a10*/  FSEL R23, R46, -INF , !P2 ;  /* 0xff8000002e177808 */ /* 0x000fe40005000000 */
[C---:B------:R-:W-:Y:S02]  /*10a20*/  ISETP.GE.AND P5, PT, R8.reuse, R3, PT ;  /* 0x000000030800720c */ /* 0x040fe40003fa6270 */
[----:B------:R-:W-:Y:S01]  /*10a30*/  ISETP.GE.AND P2, PT, R8, R59, PT ;  /* 0x0000003b0800720c */ /* 0x000fe20003f46270 */
[----:B------:R-:W-:Y:S01]  /*10a40*/  VIADD R8, R2, 0xffffff91 ;  /* 0xffffff9102087836 */ /* 0x000fe20000000000 */
[----:B------:R-:W-:-:S02]  /*10a50*/  FSEL R12, R101, -INF , !P4 ;  /* 0xff800000650c7808 */ /* 0x000fc40006000000 */
[----:B------:R-:W-:Y:S02]  /*10a60*/  ISETP.GE.AND P4, PT, R6, R3, PT ;  /* 0x000000030600720c */ /* 0x000fe40003f86270 */
[----:B------:R-:W-:Y:S02]  /*10a70*/  FSEL R15, R102, -INF , !P1 ;  /* 0xff800000660f7808 */ /* 0x000fe40004800000 */
[----:B------:R-:W-:Y:S02]  /*10a80*/  ISETP.GE.AND P1, PT, R6, R59, PT ;  /* 0x0000003b0600720c */ /* 0x000fe40003f26270 */
[----:B------:R-:W-:Y:S02]  /*10a90*/  FSEL R6, R121, -INF , !P3 ;  /* 0xff80000079067808 */ /* 0x000fe40005800000 */
[----:B------:R-:W-:Y:S02]  /*10aa0*/  FSEL R13, R103, -INF , !P5 ;  /* 0xff800000670d7808 */ /* 0x000fe40006800000 */
[----:B------:R-:W-:-:S02]  /*10ab0*/  ISETP.GE.AND P3, PT, R8, R3, PT ;  /* 0x000000030800720c */ /* 0x000fc40003f66270 */
[----:B------:R-:W-:Y:S02]  /*10ac0*/  ISETP.GE.AND P5, PT, R8, R59, PT ;  /* 0x0000003b0800720c */ /* 0x000fe40003fa6270 */
[----:B------:R-:W-:Y:S01]  /*10ad0*/  FSEL R8, R122, -INF , !P2 ;  /* 0xff8000007a087808 */ /* 0x000fe20005000000 */
[----:B------:R-:W-:Y:S01]  /*10ae0*/  IMAD.IADD R122, R57, 0x1, R0 ;  /* 0x00000001397a7824 */ /* 0x000fe200078e0200 */
[----:B------:R-:W-:Y:S02]  /*10af0*/  FSEL R11, R112, -INF , !P4 ;  /* 0xff800000700b7808 */ /* 0x000fe40006000000 */
[C---:B------:R-:W-:Y:S02]  /*10b00*/  ISETP.GE.AND P2, PT, R16.reuse, R3, PT ;  /* 0x000000031000720c */ /* 0x040fe40003f46270 */
[----:B------:R-:W-:Y:S01]  /*10b10*/  ISETP.GE.AND P4, PT, R16, R59, PT ;  /* 0x0000003b1000720c */ /* 0x000fe20003f86270 */
[----:B------:R-:W-:Y:S01]  /*10b20*/  VIADD R16, R2, 0xffffffa0 ;  /* 0xffffffa002107836 */ /* 0x000fe20000000000 */
[----:B------:R-:W-:-:S02]  /*10b30*/  FSEL R20, R114, -INF , !P1 ;  /* 0xff80000072147808 */ /* 0x000fc40004800000 */
[----:B------:R-:W-:Y:S02]  /*10b40*/  FSEL R9, R113, -INF , !P3 ;  /* 0xff80000071097808 */ /* 0x000fe40005800000 */
[----:B------:R-:W-:Y:S02]  /*10b50*/  FSEL R22, R115, -INF , !P5 ;  /* 0xff80000073167808 */ /* 0x000fe40006800000 */
[C---:B------:R-:W-:Y:S02]  /*10b60*/  ISETP.GE.AND P1, PT, R14.reuse, R3, PT ;  /* 0x000000030e00720c */ /* 0x040fe40003f26270 */
[----:B------:R-:W-:Y:S01]  /*10b70*/  ISETP.GE.AND P3, PT, R14, R59, PT ;  /* 0x0000003b0e00720c */ /* 0x000fe20003f66270 */
[----:B------:R-:W-:Y:S01]  /*10b80*/  VIADD R14, R2, 0xffffffa1 ;  /* 0xffffffa1020e7836 */ /* 0x000fe20000000000 */
[----:B------:R-:W-:Y:S02]  /*10b90*/  ISETP.GE.AND P5, PT, R16, R3, PT ;  /* 0x000000031000720c */ /* 0x000fe40003fa6270 */
[----:B------:R-:W-:-:S02]  /*10ba0*/  FSEL R19, R96, -INF , !P2 ;  /* 0xff80000060137808 */ /* 0x000fc40005000000 */
[----:B------:R-:W-:Y:S02]  /*10bb0*/  ISETP.GE.AND P2, PT, R16, R59, PT ;  /* 0x0000003b1000720c */ /* 0x000fe40003f46270 */
[----:B-1----:R-:W-:Y:S02]  /*10bc0*/  FSEL R18, R97, -INF , !P3 ;  /* 0xff80000061127808 */ /* 0x002fe40005800000 */
[----:B------:R-:W-:Y:S02]  /*10bd0*/  FSEL R33, R98, -INF , !P5 ;  /* 0xff80000062217808 */ /* 0x000fe40006800000 */
[----:B------:R-:W-:Y:S02]  /*10be0*/  FSEL R16, R93, -INF , !P4 ;  /* 0xff8000005d107808 */ /* 0x000fe40006000000 */
[----:B------:R-:W-:Y:S02]  /*10bf0*/  FSEL R17, R92, -INF , !P1 ;  /* 0xff8000005c117808 */ /* 0x000fe40004800000 */
[----:B------:R-:W-:-:S02]  /*10c00*/  ISETP.GE.AND P3, PT, R24, R3, PT ;  /* 0x000000031800720c */ /* 0x000fc40003f66270 */
[----:B------:R-:W-:Y:S01]  /*10c10*/  ISETP.GE.AND P5, PT, R24, R59, PT ;  /* 0x0000003b1800720c */ /* 0x000fe20003fa6270 */
[----:B------:R-:W-:Y:S01]  /*10c20*/  VIADD R24, R2, 0xffffffb0 ;  /* 0xffffffb002187836 */ /* 0x000fe20000000000 */
[C---:B------:R-:W-:Y:S02]  /*10c30*/  ISETP.GE.AND P4, PT, R14.reuse, R3, PT ;  /* 0x000000030e00720c */ /* 0x040fe40003f86270 */
[----:B------:R-:W-:Y:S01]  /*10c40*/  ISETP.GE.AND P1, PT, R14, R59, PT ;  /* 0x0000003b0e00720c */ /* 0x000fe20003f26270 */
[----:B------:R-:W-:Y:S01]  /*10c50*/  VIADD R14, R2, 0xffffffa9 ;  /* 0xffffffa9020e7836 */ /* 0x000fe20000000000 */
[----:B------:R-:W-:Y:S02]  /*10c60*/  FSEL R27, R88, -INF , !P3 ;  /* 0xff800000581b7808 */ /* 0x000fe40005800000 */
[----:B------:R-:W-:Y:S02]  /*10c70*/  FSEL R28, R99, -INF , !P1 ;  /* 0xff800000631c7808 */ /* 0x000fe40004800000 */
[----:B------:R-:W-:-:S02]  /*10c80*/  FSEL R26, R95, -INF , !P2 ;  /* 0xff8000005f1a7808 */ /* 0x000fc40005000000 */
[----:B------:R-:W-:Y:S02]  /*10c90*/  FSEL R25, R94, -INF , !P4 ;  /* 0xff8000005e197808 */ /* 0x000fe40006000000 */
[C---:B------:R-:W-:Y:S02]  /*10ca0*/  ISETP.GE.AND P1, PT, R24.reuse, R3, PT ;  /* 0x000000031800720c */ /* 0x040fe40003f26270 */
[----:B------:R-:W-:Y:S01]  /*10cb0*/  ISETP.GE.AND P3, PT, R24, R59, PT ;  /* 0x0000003b1800720c */ /* 0x000fe20003f66270 */
[----:B------:R-:W-:Y:S01]  /*10cc0*/  VIADD R24, R2, 0xffffffb8 ;  /* 0xffffffb802187836 */ /* 0x000fe20000000000 */
[C---:B------:R-:W-:Y:S02]  /*10cd0*/  ISETP.GE.AND P2, PT, R14.reuse, R3, PT ;  /* 0x000000030e00720c */ /* 0x040fe40003f46270 */
[----:B------:R-:W-:Y:S01]  /*10ce0*/  ISETP.GE.AND P4, PT, R14, R59, PT ;  /* 0x0000003b0e00720c */ /* 0x000fe20003f86270 */
[----:B------:R-:W-:Y:S01]  /*10cf0*/  VIADD R14, R2, 0xffffffb1 ;  /* 0xffffffb1020e7836 */ /* 0x000fe20000000000 */
[----:B------:R-:W-:-:S02]  /*10d00*/  FSEL R131, R84, -INF , !P1 ;  /* 0xff80000054837808 */ /* 0x000fc40004800000 */
        /* <DEDUP_REMOVED lines=51> */
[----:B------:R-:W-:-:S02]  /*11040*/  FMNMX3.FTZ R30, R21, R23, R15, !PT ;  /* 0x00000017151e7276 */ /* 0x000fc4000781000f */
        /* <DEDUP_REMOVED lines=8> */
[----:B------:R-:W-:-:S02]  /*110d0*/  FMNMX3.FTZ R30, R30, R13, R11, !PT ;  /* 0x0000000d1e1e7276 */ /* 0x000fc4000781000b */
[----:B------:R-:W-:Y:S02]  /*110e0*/  FMNMX3.FTZ R31, R10, R12, R6, !PT ;  /* 0x0000000c0a1f7276 */ /* 0x000fe40007810006 */
[----:B------:R-:W-:Y:S02]  /*110f0*/  FSEL R132, R132, -INF , !P2 ;  /* 0xff80000084847808 */ /* 0x000fe40005000000 */
[----:B------:R-:W-:Y:S02]  /*11100*/  FSEL R123, R123, -INF , !P4 ;  /* 0xff8000007b7b7808 */ /* 0x000fe40006000000 */
[----:B------:R-:W-:Y:S02]  /*11110*/  FSEL R133, R133, -INF , !P5 ;  /* 0xff80000085857808 */ /* 0x000fe40006800000 */
[C---:B------:R-:W-:Y:S02]  /*11120*/  ISETP.GE.AND P2, PT, R24.reuse, R3, PT ;  /* 0x000000031800720c */ /* 0x040fe40003f46270 */
[----:B------:R-:W-:-:S02]  /*11130*/  ISETP.GE.AND P4, PT, R24, R59, PT ;  /* 0x0000003b1800720c */ /* 0x000fc40003f86270 */
[----:B------:R-:W-:Y:S02]  /*11140*/  FSEL R134, R134, -INF , !P3 ;  /* 0xff80000086867808 */ /* 0x000fe40005800000 */
[----:B------:R-:W-:Y:S02]  /*11150*/  ISETP.GE.AND P5, PT, R14, R59, PT ;  /* 0x0000003b0e00720c */ /* 0x000fe40003fa6270 */
[----:B------:R-:W-:Y:S02]  /*11160*/  FMNMX3.FTZ R24, R30, R9, R19, !PT ;  /* 0x000000091e187276 */ /* 0x000fe40007810013 */
[----:B------:R-:W-:Y:S01]  /*11170*/  ISETP.GE.AND P3, PT, R14, R3, PT ;  /* 0x000000030e00720c */ /* 0x000fe20003f66270 */
[----:B------:R-:W-:Y:S01]  /*11180*/  VIADD R14, R2, 0xffffffe9 ;  /* 0xffffffe9020e7836 */ /* 0x000fe20000000000 */
[----:B------:R-:W-:Y:S02]  /*11190*/  FMNMX3.FTZ R31, R31, R8, R20, !PT ;  /* 0x000000081f1f7276 */ /* 0x000fe40007810014 */
[----:B------:R-:W-:-:S02]  /*111a0*/  FMNMX3.FTZ R24, R24, R17, R33, !PT ;  /* 0x0000001118187276 */ /* 0x000fc40007810021 */
[----:B------:R-:W-:Y:S02]  /*111b0*/  FSEL R58, R5, -INF , !P5 ;  /* 0xff800000053a7808 */ /* 0x000fe40006800000 */
[----:B------:R-:W-:Y:S02]  /*111c0*/  FMNMX3.FTZ R5, R31, R22, R16, !PT ;  /* 0x000000161f057276 */ /* 0x000fe40007810010 */
[----:B------:R-:W-:Y:S02]  /*111d0*/  FSEL R60, R60, -INF , !P1 ;  /* 0xff8000003c3c7808 */ /* 0x000fe40004800000 */
[----:B------:R-:W-:Y:S01]  /*111e0*/  FSEL R121, R4, -INF , !P3 ;  /* 0xff80000004797808 */ /* 0x000fe20005800000 */
[----:B------:R-:W-:Y:S01]  /*111f0*/  VIADD R4, R2, 0xfffffff0 ;  /* 0xfffffff002047836 */ /* 0x000fe20000000000 */
        /* <DEDUP_REMOVED lines=12> */
[----:B------:R-:W-:Y:S02]  /*112c0*/  FSEL R67, R67, -INF , !P2 ;  /* 0xff80000043437808 */ /* 0x000fe40005000000 */
[----:B------:R-:W-:-:S02]  /*112d0*/  ISETP.GE.AND P5, PT, R4, R3, PT ;  /* 0x000000030400720c */ /* 0x000fc40003fa6270 */
[----:B------:R-:W-:Y:S01]  /*112e0*/  ISETP.GE.AND P2, PT, R4, R59, PT ;  /* 0x0000003b0400720c */ /* 0x000fe20003f46270 */
[----:B------:R-:W-:Y:S01]  /*112f0*/  VIADD R4, R2, 0xfffffff1 ;  /* 0xfffffff102047836 */ /* 0x000fe20000000000 */
[----:B------:R-:W-:Y:S02]  /*11300*/  FMNMX3.FTZ R14, R14, R143, R139, !PT ;  /* 0x0000008f0e0e7276 */ /* 0x000fe4000781008b */
        /* <DEDUP_REMOVED lines=16> */
[----:B------:R-:W-:Y:S02]  /*11410*/  FSEL R63, R63, -INF , !P4 ;  /* 0xff8000003f3f7808 */ /* 0x000fe40006000000 */
[----:B------:R-:W-:-:S02]  /*11420*/  ISETP.GE.AND P5, PT, R2, R3, PT ;  /* 0x000000030200720c */ /* 0x000fc40003fa6270 */
[----:B------:R-:W-:Y:S02]  /*11430*/  FSEL R62, R62, -INF , !P3 ;  /* 0xff8000003e3e7808 */ /* 0x000fe40005800000 */
[----:B------:R-:W-:Y:S02]  /*11440*/  FMNMX3.FTZ R7, R7, R65, R64, !PT ;  /* 0x0000004107077276 */ /* 0x000fe40007810040 */
[-C--:B------:R-:W-:Y:S02]  /*11450*/  ISETP.GE.AND P4, PT, R2, R59.reuse, PT ;  /* 0x0000003b0200720c */ /* 0x080fe40003f86270 */
[----:B------:R-:W-:Y:S02]  /*11460*/  ISETP.GE.AND P3, PT, R4, R59, PT ;  /* 0x0000003b0400720c */ /* 0x000fe40003f66270 */
[----:B------:R-:W-:Y:S02]  /*11470*/  FSEL R53, R53, -INF , !P2 ;  /* 0xff80000035357808 */ /* 0x000fe40005000000 */
[----:B------:R-:W-:-:S02]  /*11480*/  FMNMX3.FTZ R2, R5, R58, R55, !PT ;  /* 0x0000003a05027276 */ /* 0x000fc40007810037 */
[----:B------:R-:W-:Y:S02]  /*11490*/  FSEL R61, R61, -INF , !P5 ;  /* 0xff8000003d3d7808 */ /* 0x000fe40006800000 */
[----:B------:R-:W-:Y:S02]  /*114a0*/  FMNMX3.FTZ R14, R7, R63, R62, !PT ;  /* 0x0000003f070e7276 */ /* 0x000fe4000781003e */
[----:B------:R-:W-:Y:S02]  /*114b0*/  FSEL R52, R52, -INF , !P1 ;  /* 0xff80000034347808 */ /* 0x000fe40004800000 */
[----:B------:R-:W-:Y:S02]  /*114c0*/  FSEL R51, R51, -INF , !P3 ;  /* 0xff80000033337808 */ /* 0x000fe40005800000 */
[----:B------:R-:W-:Y:S02]  /*114d0*/  FMNMX3.FTZ R2, R2, R54, R53, !PT ;  /* 0x0000003602027276 */ /* 0x000fe40007810035 */
[----:B------:R-:W-:-:S02]  /*114e0*/  FMNMX.FTZ R14, R61, R14, !PT ;  /* 0x0000000e3d0e7209 */ /* 0x000fc40007810000 */
[----:B------:R-:W-:Y:S02]  /*114f0*/  FSEL R50, R50, -INF , !P4 ;  /* 0xff80000032327808 */ /* 0x000fe40006000000 */
[----:B------:R-:W-:Y:S01]  /*11500*/  FMNMX3.FTZ R5, R2, R52, R51, !PT ;  /* 0x0000003402057276 */ /* 0x000fe20007810033 */
[----:B------:R-:W1:Y:S01]  /*11510*/  SHFL.BFLY PT, R7, R14, 0x2, 0x1f ;  /* 0x0c401f000e077f89 */ /* 0x000e6200000e0000 */
[----:B------:R-:W-:Y:S02]  /*11520*/  LEA R122, R122, UR4, 0x1 ;  /* 0x000000047a7a7c11 */ /* 0x000fe4000f8e08ff */
[----:B------:R-:W-:-:S03]  /*11530*/  FMNMX.FTZ R24, R50, R5, !PT ;  /* 0x0000000532187209 */ /* 0x000fc60007810000 */
[----:B------:R-:W-:Y:S01]  /*11540*/  LDSM.16.MT88.4 R108, [R122+0x9000] ;  /* 0x009000007a6c783b */ /* 0x000fe20000004200 */
[----:B------:R-:W-:-:S03]  /*11550*/  VIADD R170, R122, 0x9000 ;  /* 0x000090007aaa7836 */ /* 0x000fc60000000000 */
[----:B------:R-:W3:Y:S04]  /*11560*/  SHFL.BFLY PT, R5, R24, 0x2, 0x1f ;  /* 0x0c401f0018057f89 */ /* 0x000ee800000e0000 */
[----:B------:R-:W-:Y:S04]  /*11570*/  LDSM.16.MT88.4 R92, [R122+0xb000] ;  /* 0x00b000007a5c783b */ /* 0x000fe80000004200 */
[----:B------:R-:W-:Y:S01]  /*11580*/  LDSM.16.MT88.4 R76, [R122+0xd000] ;  /* 0x00d000007a4c783b */ /* 0x000fe20000004200 */
[----:B-1----:R-:W-:-:S05]  /*11590*/  FMNMX.FTZ R7, R14, R7, !PT ;  /* 0x000000070e077209 */ /* 0x002fca0007810000 */
[----:B------:R-:W1:Y:S01]  /*115a0*/  SHFL.BFLY PT, R2, R7, 0x1, 0x1f ;  /* 0x0c201f0007027f89 */ /* 0x000e6200000e0000 */
[----:B---3--:R-:W-:Y:S01]  /*115b0*/  FMNMX.FTZ R5, R24, R5, !PT ;  /* 0x0000000518057209 */ /* 0x008fe20007810000 */
[----:B------:R-:W-:-:S04]  /*115c0*/  IMAD.IADD R24, R47, 0x1, R122 ;  /* 0x000000012f187824 */ /* 0x000fc800078e027a */
[----:B------:R-:W3:Y:S04]  /*115d0*/  SHFL.BFLY PT, R4, R5, 0x1, 0x1f ;  /* 0x0c201f0005047f89 */ /* 0x000ee800000e0000 */
[----:B------:R-:W5:Y:S04]  /*115e0*/  LDSM.16.MT88.4 R100, [R24+0x9000] ;  /* 0x009000001864783b */ /* 0x000f680000004200 */
[----:B------:R-:W4:Y:S01]  /*115f0*/  LDSM.16.MT88.4 R84, [R24+0xb000] ;  /* 0x00b000001854783b */ /* 0x000f220000004200 */
[----:B-1----:R-:W-:-:S04]  /*11600*/  FMNMX.FTZ R2, R7, R2, !PT ;  /* 0x0000000207027209 */ /* 0x002fc80007810000 */
[C---:B------:R-:W-:Y:S01]  /*11610*/  FSETP.NEU.FTZ.AND P1, PT, R2.reuse, -INF , PT ;  /* 0xff8000000200780b */ /* 0x040fe20003f3d000 */
[----:B--2---:R-:W-:Y:S01]  /*11620*/  FMUL.FTZ R66, R2, UR10 ;  /* 0x0000000a02427c20 */ /* 0x004fe20008410000 */
[----:B---3--:R-:W-:-:S04]  /*11630*/  FMNMX.FTZ R0, R5, R4, !PT ;  /* 0x0000000405007209 */ /* 0x008fc80007810000 */
[----:B------:R-:W-:Y:S02]  /*11640*/  FSEL R66, R66, RZ, P1 ;  /* 0x000000ff42427208 */ /* 0x000fe40000800000 */
        /* <DEDUP_REMOVED lines=12> */
[----:B------:R-:W1:Y:S01]  /*11710*/  LDSM.16.MT88.4 R4, [R24+0xd000] ;  /* 0x00d000001804783b */ /* 0x000e620000004200 */
[--C-:B------:R-:W-:Y:S01]  /*11720*/  FFMA.FTZ R46, R12, UR10, -R57.reuse ;  /* 0x0000000a0c2e7c23 */ /* 0x100fe20008010839 */
[--C-:B------:R-:W-:Y:S01]  /*11730*/  FFMA.FTZ R41, R8, UR10, -R57.reuse ;  /* 0x0000000a08297c23 */ /* 0x100fe20008010839 */
[----:B------:R-:W2:Y:S01]  /*11740*/  MUFU.EX2 R48, R48 ;  /* 0x0000003000307308 */ /* 0x000ea20000000800 */
[----:B------:R-:W3:Y:S01]  /*11750*/  LDSM.16.MT88.4 R8, [R24+0x9400] ;  /* 0x009400001808783b */ /* 0x000ee20000004200 */
[--C-:B------:R-:W-:Y:S01]  /*11760*/  FFMA.FTZ R35, R19, UR10, -R66.reuse ;  /* 0x0000000a13237c23 */ /* 0x100fe20008010842 */
[--C-:B------:R-:W-:Y:S01]  /*11770*/  FFMA.FTZ R34, R17, UR10, -R66.reuse ;  /* 0x0000000a11227c23 */ /* 0x100fe20008010842 */
[----:B------:R-:W-:Y:S01]  /*11780*/  MUFU.EX2 R43, R43 ;  /* 0x0000002b002b7308 */ /* 0x000fe20000000800 */
[----:B------:R-:W3:Y:S01]  /*11790*/  LDSM.16.MT88.4 R12, [R122+0x9400] ;  /* 0x009400007a0c783b */ /* 0x000ee20000004200 */
[--C-:B------:R-:W-:Y:S01]  /*117a0*/  FFMA.FTZ R38, R20, UR10, -R57.reuse ;  /* 0x0000000a14267c23 */ /* 0x100fe20008010839 */
[--C-:B------:R-:W-:Y:S01]  /*117b0*/  FFMA.FTZ R37, R22, UR10, -R57.reuse ;  /* 0x0000000a16257c23 */ /* 0x100fe20008010839 */
[----:B------:R-:W5:Y:S01]  /*117c0*/  MUFU.EX2 R42, R42 ;  /* 0x0000002a002a7308 */ /* 0x000f620000000800 */
[--C-:B------:R-:W-:Y:S01]  /*117d0*/  FFMA.FTZ R36, R16, UR10, -R57.reuse ;  /* 0x0000000a10247c23 */ /* 0x100fe20008010839 */
[--C-:B------:R-:W-:Y:S01]  /*117e0*/  FFMA.FTZ R31, R18, UR10, -R57.reuse ;  /* 0x0000000a121f7c23 */ /* 0x100fe20008010839 */
[----:B------:R-:W3:Y:S01]  /*117f0*/  LDSM.16.MT88.4 R20, [R122+0xb400] ;  /* 0x00b400007a14783b */ /* 0x000ee20000004200 */
[----:B------:R-:W-:Y:S01]  /*11800*/  MUFU.EX2 R47, R47 ;  /* 0x0000002f002f7308 */ /* 0x000fe20000000800 */
[--C-:B------:R-:W-:Y:S01]  /*11810*/  FFMA.FTZ R30, R25, UR10, -R66.reuse ;  /* 0x0000000a191e7c23 */ /* 0x100fe20008010842 */
[----:B--2---:R-:W-:Y:S01]  /*11820*/  F2FP.BF16.F32.PACK_AB R68, R48, R49 ;  /* 0x000000313044723e */ /* 0x004fe200000010ff */
[----:B------:R-:W2:Y:S01]  /*11830*/  LDSM.16.MT88.4 R16, [R24+0xd400] ;  /* 0x00d400001810783b */ /* 0x000ea20000004200 */
[----:B------:R-:W4:Y:S01]  /*11840*/  MUFU.EX2 R46, R46 ;  /* 0x0000002e002e7308 */ /* 0x000f220000000800 */
[--C-:B------:R-:W-:Y:S01]  /*11850*/  FFMA.FTZ R33, R33, UR10, -R66.reuse ;  /* 0x0000000a21217c23 */ /* 0x100fe20008010842 */
[--C-:B------:R-:W-:Y:S01]  /*11860*/  FFMA.FTZ R32, R26, UR10, -R57.reuse ;  /* 0x0000000a1a207c23 */ /* 0x100fe20008010839 */
[--C-:B------:R-:W-:Y:S01]  /*11870*/  FFMA.FTZ R25, R128, UR10, -R57.reuse ;  /* 0x0000000a80197c23 */ /* 0x100fe20008010839 */
[----:B------:R-:W-:Y:S01]  /*11880*/  MUFU.EX2 R44, R44 ;  /* 0x0000002c002c7308 */ /* 0x000fe20000000800 */
[--C-:B------:R-:W-:Y:S01]  /*11890*/  FFMA.FTZ R128, R131, UR10, -R66.reuse ;  /* 0x0000000a83807c23 */ /* 0x100fe20008010842 */
[----:B-----5:R-:W-:Y:S01]  /*118a0*/  F2FP.BF16.F32.PACK_AB R70, R42, R43 ;  /* 0x0000002b2a46723e */ /* 0x020fe200000010ff */
[--C-:B------:R-:W-:Y:S01]  /*118b0*/  FFMA.FTZ R127, R127, UR10, -R66.reuse ;  /* 0x0000000a7f7f7c23 */ /* 0x100fe20008010842 */
[----:B------:R-:W5:Y:S01]  /*118c0*/  MUFU.EX2 R41, R41 ;  /* 0x0000002900297308 */ /* 0x000f620000000800 */
[--C-:B------:R-:W-:Y:S01]  /*118d0*/  FFMA.FTZ R131, R146, UR10, -R57.reuse ;  /* 0x0000000a92837c23 */ /* 0x100fe20008010839 */
[--C-:B------:R-:W-:Y:S01]  /*118e0*/  FFMA.FTZ R126, R126, UR10, -R57.reuse ;  /* 0x0000000a7e7e7c23 */ /* 0x100fe20008010839 */
[--C-:B------:R-:W-:Y:S01]  /*118f0*/  FFMA.FTZ R140, R140, UR10, -R57.reuse ;  /* 0x0000000a8c8c7c23 */ /* 0x100fe20008010839 */
[----:B------:R-:W-:Y:S01]  /*11900*/  MUFU.EX2 R40, R40 ;  /* 0x0000002800287308 */ /* 0x000fe20000000800 */
[--C-:B------:R-:W-:Y:S01]  /*11910*/  FFMA.FTZ R146, R147, UR10, -R66.reuse ;  /* 0x0000000a93927c23 */ /* 0x100fe20008010842 */
[----:B----4-:R-:W-:Y:S01]  /*11920*/  F2FP.BF16.F32.PACK_AB R69, R46, R47 ;  /* 0x0000002f2e45723e */ /* 0x010fe200000010ff */
[--C-:B------:R-:W-:Y:S01]  /*11930*/  FFMA.FTZ R143, R143, UR10, -R66.reuse ;  /* 0x0000000a8f8f7c23 */ /* 0x100fe20008010842 */
        /* <DEDUP_REMOVED lines=8> */
[----:B------:R-:W-:Y:S01]  /*119c0*/  MUFU.EX2 R34, R34 ;  /* 0x0000002200227308 */ /* 0x000fe20000000800 */
[----:B------:R-:W-:Y:S01]  /*119d0*/  FFMA.FTZ R54, R54, UR10, -R57 ;  /* 0x0000000a36367c23 */ /* 0x000fe20008010839 */
[----:B------:R-:W-:Y:S01]  /*119e0*/  FFMA.FTZ R123, R123, UR10, -R66 ;  /* 0x0000000a7b7b7c23 */ /* 0x000fe20008010842 */
[----:B------:R-:W-:Y:S01]  /*119f0*/  FADD.FTZ R48, R49, R48 ;  /* 0x0000003031307221 */ /* 0x000fe20000010000 */
[----:B------:R-:W-:Y:S01]  /*11a00*/  MUFU.EX2 R38, R38 ;  /* 0x0000002600267308 */ /* 0x000fe20000000800 */
[C---:B------:R-:W-:Y:S01]  /*11a10*/  HMMA.16816.F32.BF16 R104, R68.reuse, R100, RZ ;  /* 0x000000644468723c */ /* 0x040fe200000418ff */
[----:B------:R-:W-:Y:S01]  /*11a20*/  FADD.FTZ R47, R47, R46 ;  /* 0x0000002e2f2f7221 */ /* 0x000fe20000010000 */
[----:B------:R-:W-:Y:S01]  /*11a30*/  FADD.FTZ R43, R43, R48 ;  /* 0x000000302b2b7221 */ /* 0x000fe20000010000 */
[----:B------:R-:W5:Y:S01]  /*11a40*/  MUFU.EX2 R37, R37 ;  /* 0x0000002500257308 */ /* 0x000f620000000800 */
[----:B------:R-:W-:Y:S01]  /*11a50*/  FFMA.FTZ R171, R61, UR10, -R66 ;  /* 0x0000000a3dab7c23 */ /* 0x000fe20008010842 */
[----:B------:R-:W-:Y:S01]  /*11a60*/  FADD.FTZ R44, R44, R47 ;  /* 0x0000002f2c2c7221 */ /* 0x000fe20000010000 */
[----:B------:R-:W-:Y:S01]  /*11a70*/  FADD.FTZ R47, R42, R43 ;  /* 0x0000002b2a2f7221 */ /* 0x000fe20000010000 */
[----:B------:R-:W-:Y:S01]  /*11a80*/  MUFU.EX2 R36, R36 ;  /* 0x0000002400247308 */ /* 0x000fe20000000800 */
[C---:B------:R-:W-:Y:S01]  /*11a90*/  HMMA.16816.F32.BF16 R100, R68.reuse, R102, RZ ;  /* 0x000000664464723c */ /* 0x040fe200000418ff */
[----:B------:R-:W-:Y:S01]  /*11aa0*/  FADD.FTZ R41, R41, R44 ;  /* 0x0000002c29297221 */ /* 0x000fe20000010000 */
[--C-:B------:R-:W-:Y:S01]  /*11ab0*/  FFMA.FTZ R172, R50, UR10, -R57.reuse ;  /* 0x0000000a32ac7c23 */ /* 0x100fe20008010839 */
[----:B------:R-:W3:Y:S01]  /*11ac0*/  MUFU.EX2 R31, R31 ;  /* 0x0000001f001f7308 */ /* 0x000ee20000000800 */
[--C-:B------:R-:W-:Y:S01]  /*11ad0*/  FFMA.FTZ R64, R64, UR10, -R66.reuse ;  /* 0x0000000a40407c23 */ /* 0x100fe20008010842 */
[--C-:B------:R-:W-:Y:S01]  /*11ae0*/  FFMA.FTZ R63, R63, UR10, -R66.reuse ;  /* 0x0000000a3f3f7c23 */ /* 0x100fe20008010842 */
[----:B------:R-:W-:Y:S01]  /*11af0*/  FFMA.FTZ R62, R62, UR10, -R66 ;  /* 0x0000000a3e3e7c23 */ /* 0x000fe20008010842 */
[----:B------:R-:W-:Y:S01]  /*11b00*/  MUFU.EX2 R33, R33 ;  /* 0x0000002100217308 */ /* 0x000fe20000000800 */
[----:B------:R-:W-:Y:S01]  /*11b10*/  HMMA.16816.F32.BF16 R112, R68, R108, RZ ;  /* 0x0000006c4470723c */ /* 0x000fe200000418ff */
[--C-:B------:R-:W-:Y:S01]  /*11b20*/  FFMA.FTZ R53, R53, UR10, -R57.reuse ;  /* 0x0000000a35357c23 */ /* 0x100fe20008010839 */
[--C-:B------:R-:W-:Y:S01]  /*11b30*/  FFMA.FTZ R52, R52, UR10, -R57.reuse ;  /* 0x0000000a34347c23 */ /* 0x100fe20008010839 */
[----:B------:R-:W2:Y:S01]  /*11b40*/  MUFU.EX2 R30, R30 ;  /* 0x0000001e001e7308 */ /* 0x000ea20000000800 */
[----:B------:R-:W-:-:S03]  /*11b50*/  FFMA.FTZ R51, R51, UR10, -R57 ;  /* 0x0000000a33337c23 */ /* 0x000fc60008010839 */
        /* <DEDUP_REMOVED lines=22> */
[C---:B-1----:R-:W-:Y:S01]  /*11cc0*/  HMMA.16816.F32.BF16 R72, R68.reuse, R4, RZ ;  /* 0x000000044448723c */ /* 0x042fe200000418ff */
[----:B----4-:R-:W-:Y:S01]  /*11cd0*/  F2FP.BF16.F32.PACK_AB R4, R39, R40 ;  /* 0x000000282704723e */ /* 0x010fe200000010ff */
[----:B------:R-:W-:Y:S01]  /*11ce0*/  FADD.FTZ R40, R40, R47 ;  /* 0x0000002f28287221 */ /* 0x000fe20000010000 */
[----:B-----5:R-:W-:Y:S01]  /*11cf0*/  F2FP.BF16.F32.PACK_AB R5, R37, R38 ;  /* 0x000000262505723e */ /* 0x020fe200000010ff */
[----:B------:R-:W-:Y:S04]  /*11d00*/  MUFU.EX2 R172, R172 ;  /* 0x000000ac00ac7308 */ /* 0x000fe80000000800 */
[----:B------:R-:W-:Y:S01]  /*11d10*/  HMMA.16816.F32.BF16 R68, R68, R6, RZ ;  /* 0x000000064444723c */ /* 0x000fe200000418ff */
[----:B------:R-:W-:-:S02]  /*11d20*/  F2FP.BF16.F32.PACK_AB R6, R34, R35 ;  /* 0x000000232206723e */ /* 0x000fc400000010ff */
[----:B---3--:R-:W-:-:S07]  /*11d30*/  F2FP.BF16.F32.PACK_AB R7, R31, R36 ;  /* 0x000000241f07723e */ /* 0x008fce00000010ff */
[C---:B------:R-:W-:Y:S08]  /*11d40*/  HMMA.16816.F32.BF16 R104, R4.reuse, R8, R104 ;  /* 0x000000080468723c */ /* 0x040ff00000041868 */
[C---:B------:R-:W-:Y:S01]  /*11d50*/  HMMA.16816.F32.BF16 R100, R4.reuse, R10, R100 ;  /* 0x0000000a0464723c */ /* 0x040fe20000041864 */
[----:B------:R-:W1:Y:S07]  /*11d60*/  LDSM.16.MT88.4 R8, [R122+0xd400] ;  /* 0x00d400007a08783b */ /* 0x000e6e0000004200 */
[C---:B------:R-:W-:Y:S08]  /*11d70*/  HMMA.16816.F32.BF16 R112, R4.reuse, R12, R112 ;  /* 0x0000000c0470723c */ /* 0x040ff00000041870 */
[C---:B------:R-:W-:Y:S01]  /*11d80*/  HMMA.16816.F32.BF16 R108, R4.reuse, R14, R108 ;  /* 0x0000000e046c723c */ /* 0x040fe2000004186c */
[----:B------:R-:W3:Y:S07]  /*11d90*/  LDSM.16.MT88.4 R12, [R24+0xb400] ;  /* 0x00b40000180c783b */ /* 0x000eee0000004200 */
[C---:B------:R-:W-:Y:S01]  /*11da0*/  HMMA.16816.F32.BF16 R96, R4.reuse, R20, R96 ;  /* 0x000000140460723c */ /* 0x040fe20000041860 */
[--C-:B------:R-:W-:Y:S01]  /*11db0*/  FFMA.FTZ R21, R27, UR10, -R66.reuse ;  /* 0x0000000a1b157c23 */ /* 0x100fe20008010842 */
[--C-:B------:R-:W-:Y:S01]  /*11dc0*/  FFMA.FTZ R27, R28, UR10, -R57.reuse ;  /* 0x0000000a1c1b7c23 */ /* 0x100fe20008010839 */
[----:B------:R-:W-:Y:S01]  /*11dd0*/  FFMA.FTZ R28, R124, UR10, -R57 ;  /* 0x0000000a7c1c7c23 */ /* 0x000fe20008010839 */
[--C-:B------:R-:W-:Y:S01]  /*11de0*/  FFMA.FTZ R20, R29, UR10, -R66.reuse ;  /* 0x0000000a1d147c23 */ /* 0x100fe20008010842 */
[----:B------:R-:W-:Y:S01]  /*11df0*/  FFMA.FTZ R124, R125, UR10, -R66 ;  /* 0x0000000a7d7c7c23 */ /* 0x000fe20008010842 */
[----:B------:R-:W-:Y:S02]  /*11e00*/  MUFU.EX2 R29, R21 ;  /* 0x00000015001d7308 */ /* 0x000fe40000000800 */
[C---:B------:R-:W-:Y:S02]  /*11e10*/  HMMA.16816.F32.BF16 R92, R4.reuse, R22, R92 ;  /* 0x00000016045c723c */ /* 0x040fe4000004185c */
[----:B------:R4:W-:Y:S04]  /*11e20*/  MUFU.EX2 R26, R20 ;  /* 0x00000014001a7308 */ /* 0x0009e80000000800 */
[----:B------:R-:W5:Y:S02]  /*11e30*/  MUFU.EX2 R27, R27 ;  /* 0x0000001b001b7308 */ /* 0x000f640000000800 */
[C---:B--2---:R-:W-:Y:S02]  /*11e40*/  HMMA.16816.F32.BF16 R72, R4.reuse, R16, R72 ;  /* 0x000000100448723c */ /* 0x044fe40000041848 */
[----:B------:R-:W2:Y:S04]  /*11e50*/  MUFU.EX2 R28, R28 ;  /* 0x0000001c001c7308 */ /* 0x000ea80000000800 */
[----:B------:R-:W-:Y:S02]  /*11e60*/  MUFU.EX2 R124, R124 ;  /* 0x0000007c007c7308 */ /* 0x000fe40000000800 */
[C---:B-1----:R-:W-:Y:S01]  /*11e70*/  HMMA.16816.F32.BF16 R80, R4.reuse, R8, R80 ;  /* 0x000000080450723c */ /* 0x042fe20000041850 */
[----:B----4-:R-:W1:Y:S07]  /*11e80*/  LDSM.16.MT88.4 R20, [R122+0xb800] ;  /* 0x00b800007a14783b */ /* 0x010e6e0000004200 */
[C---:B------:R-:W-:Y:S01]  /*11e90*/  HMMA.16816.F32.BF16 R76, R4.reuse, R10, R76 ;  /* 0x0000000a044c723c */ /* 0x040fe2000004184c */
[----:B------:R-:W4:Y:S07]  /*11ea0*/  LDSM.16.MT88.4 R8, [R24+0x9800] ;  /* 0x009800001808783b */ /* 0x000f2e0000004200 */
[C---:B---3--:R-:W-:Y:S08]  /*11eb0*/  HMMA.16816.F32.BF16 R88, R4.reuse, R12, R88 ;  /* 0x0000000c0458723c */ /* 0x048ff00000041858 */
[C---:B------:R-:W-:Y:S01]  /*11ec0*/  HMMA.16816.F32.BF16 R84, R4.reuse, R14, R84 ;  /* 0x0000000e0454723c */ /* 0x040fe20000041854 */
[----:B------:R-:W3:Y:S07]  /*11ed0*/  LDSM.16.MT88.4 R12, [R122+0x9800] ;  /* 0x009800007a0c783b */ /* 0x000eee0000004200 */
[----:B------:R-:W-:Y:S01]  /*11ee0*/  HMMA.16816.F32.BF16 R68, R4, R18, R68 ;  /* 0x000000120444723c */ /* 0x000fe20000041844 */
[----:B------:R-:W-:Y:S01]  /*11ef0*/  F2FP.BF16.F32.PACK_AB R4, R30, R33 ;  /* 0x000000211e04723e */ /* 0x000fe200000010ff */
[----:B------:R-:W3:Y:S01]  /*11f00*/  LDSM.16.MT88.4 R16, [R24+0xd800] ;  /* 0x00d800001810783b */ /* 0x000ee20000004200 */
[----:B-----5:R-:W-:-:S02]  /*11f10*/  F2FP.BF16.F32.PACK_AB R5, R27, R32 ;  /* 0x000000201b05723e */ /* 0x020fc400000010ff */
[----:B------:R-:W-:Y:S02]  /*11f20*/  F2FP.BF16.F32.PACK_AB R6, R26, R29 ;  /* 0x0000001d1a06723e */ /* 0x000fe400000010ff */
[----:B--2---:R-:W-:-:S07]  /*11f30*/  F2FP.BF16.F32.PACK_AB R7, R25, R28 ;  /* 0x0000001c1907723e */ /* 0x004fce00000010ff */
[C---:B-1----:R-:W-:Y:S01]  /*11f40*/  HMMA.16816.F32.BF16 R96, R4.reuse, R20, R96 ;  /* 0x000000140460723c */ /* 0x042fe20000041860 */
[--C-:B------:R-:W-:Y:S01]  /*11f50*/  FFMA.FTZ R20, R129, UR10, -R66.reuse ;  /* 0x0000000a81147c23 */ /* 0x100fe20008010842 */
[----:B------:R-:W-:Y:S02]  /*11f60*/  FFMA.FTZ R129, R130, UR10, -R57 ;  /* 0x0000000a82817c23 */ /* 0x000fe40008010839 */
[----:B------:R1:W-:Y:S04]  /*11f70*/  MUFU.EX2 R130, R140 ;  /* 0x0000008c00827308 */ /* 0x0003e80000000800 */
[C---:B----4-:R-:W-:Y:S01]  /*11f80*/  HMMA.16816.F32.BF16 R104, R4.reuse, R8, R104 ;  /* 0x000000080468723c */ /* 0x050fe20000041868 */
[----:B------:R2:W4:Y:S04]  /*11f90*/  MUFU.EX2 R125, R20 ;  /* 0x00000014007d7308 */ /* 0x0005280000000800 */
[----:B------:R-:W5:Y:S03]  /*11fa0*/  MUFU.EX2 R129, R129 ;  /* 0x0000008100817308 */ /* 0x000f660000000800 */
[----:B------:R-:W-:Y:S01]  /*11fb0*/  HMMA.16816.F32.BF16 R100, R4, R10, R100 ;  /* 0x0000000a0464723c */ /* 0x000fe20000041864 */
[----:B------:R-:W4:Y:S01]  /*11fc0*/  LDSM.16.MT88.4 R8, [R122+0xd800] ;  /* 0x00d800007a08783b */ /* 0x000f220000004200 */
[----:B-1----:R-:W-:-:S06]  /*11fd0*/  FFMA.FTZ R140, R141, UR10, -R66 ;  /* 0x0000000a8d8c7c23 */ /* 0x002fcc0008010842 */
[C---:B---3--:R-:W-:Y:S01]  /*11fe0*/  HMMA.16816.F32.BF16 R112, R4.reuse, R12, R112 ;  /* 0x0000000c0470723c */ /* 0x048fe20000041870 */
[----:B------:R-:W-:Y:S07]  /*11ff0*/  MUFU.EX2 R140, R140 ;  /* 0x0000008c008c7308 */ /* 0x000fee0000000800 */
[C---:B------:R-:W-:Y:S01]  /*12000*/  HMMA.16816.F32.BF16 R108, R4.reuse, R14, R108 ;  /* 0x0000000e046c723c */ /* 0x040fe2000004186c */
[----:B------:R-:W1:Y:S07]  /*12010*/  LDSM.16.MT88.4 R12, [R24+0xb800] ;  /* 0x00b80000180c783b */ /* 0x000e6e0000004200 */
[C---:B------:R-:W-:Y:S01]  /*12020*/  HMMA.16816.F32.BF16 R92, R4.reuse, R22, R92 ;  /* 0x00000016045c723c */ /* 0x040fe2000004185c */
[----:B--2---:R-:W2:Y:S07]  /*12030*/  LDSM.16.MT88.4 R20, [R122+0xbc00] ;  /* 0x00bc00007a14783b */ /* 0x004eae0000004200 */
[C---:B------:R-:W-:Y:S08]  /*12040*/  HMMA.16816.F32.BF16 R72, R4.reuse, R16, R72 ;  /* 0x000000100448723c */ /* 0x040ff00000041848 */
[C---:B------:R-:W-:Y:S01]  /*12050*/  HMMA.16816.F32.BF16 R68, R4.reuse, R18, R68 ;  /* 0x000000120444723c */ /* 0x040fe20000041844 */
[----:B------:R-:W-:Y:S07]  /*12060*/  LDSM.16.MT88.4 R16, [R24+0xdc00] ;  /* 0x00dc00001810783b */ /* 0x000fee0000004200 */
[C---:B----4-:R-:W-:Y:S08]  /*12070*/  HMMA.16816.F32.BF16 R80, R4.reuse, R8, R80 ;  /* 0x000000080450723c */ /* 0x050ff00000041850 */
[C---:B------:R-:W-:Y:S01]  /*12080*/  HMMA.16816.F32.BF16 R76, R4.reuse, R10, R76 ;  /* 0x0000000a044c723c */ /* 0x040fe2000004184c */
[----:B------:R-:W3:Y:S07]  /*12090*/  LDSM.16.MT88.4 R8, [R24+0x9c00] ;  /* 0x009c00001808783b */ /* 0x000eee0000004200 */
[C---:B-1----:R-:W-:Y:S08]  /*120a0*/  HMMA.16816.F32.BF16 R88, R4.reuse, R12, R88 ;  /* 0x0000000c0458723c */ /* 0x042ff00000041858 */
[----:B------:R-:W-:Y:S01]  /*120b0*/  HMMA.16816.F32.BF16 R84, R4, R14, R84 ;  /* 0x0000000e0454723c */ /* 0x000fe20000041854 */
[----:B------:R-:W1:Y:S01]  /*120c0*/  LDSM.16.MT88.4 R12, [R122+0x9c00] ;  /* 0x009c00007a0c783b */ /* 0x000e620000004200 */
[----:B------:R-:W-:-:S02]  /*120d0*/  F2FP.BF16.F32.PACK_AB R4, R125, R128 ;  /* 0x000000807d04723e */ /* 0x000fc400000010ff */
[----:B------:R-:W-:Y:S02]  /*120e0*/  F2FP.BF16.F32.PACK_AB R5, R130, R131 ;  /* 0x000000838205723e */ /* 0x000fe400000010ff */
[----:B------:R-:W-:Y:S02]  /*120f0*/  F2FP.BF16.F32.PACK_AB R6, R127, R124 ;  /* 0x0000007c7f06723e */ /* 0x000fe400000010ff */
[----:B-----5:R-:W-:-:S07]  /*12100*/  F2FP.BF16.F32.PACK_AB R7, R126, R129 ;  /* 0x000000817e07723e */ /* 0x020fce00000010ff */
[C---:B--2---:R-:W-:Y:S01]  /*12110*/  HMMA.16816.F32.BF16 R96, R4.reuse, R20, R96 ;  /* 0x000000140460723c */ /* 0x044fe20000041860 */
[--C-:B------:R-:W-:Y:S01]  /*12120*/  FFMA.FTZ R20, R145, UR10, -R66.reuse ;  /* 0x0000000a91147c23 */ /* 0x100fe20008010842 */
[--C-:B------:R-:W-:Y:S02]  /*12130*/  FFMA.FTZ R145, R144, UR10, -R57.reuse ;  /* 0x0000000a90917c23 */ /* 0x100fe40008010839 */
[----:B------:R2:W-:Y:S04]  /*12140*/  MUFU.EX2 R144, R148 ;  /* 0x0000009400907308 */ /* 0x0005e80000000800 */
[----:B------:R4:W5:Y:S01]  /*12150*/  MUFU.EX2 R141, R20 ;  /* 0x00000014008d7308 */ /* 0x0009620000000800 */
[C---:B------:R-:W-:Y:S03]  /*12160*/  HMMA.16816.F32.BF16 R92, R4.reuse, R22, R92 ;  /* 0x00000016045c723c */ /* 0x040fe6000004185c */
[----:B------:R-:W5:Y:S05]  /*12170*/  MUFU.EX2 R145, R145 ;  /* 0x0000009100917308 */ /* 0x000f6a0000000800 */
[C---:B---3--:R-:W-:Y:S01]  /*12180*/  HMMA.16816.F32.BF16 R104, R4.reuse, R8, R104 ;  /* 0x000000080468723c */ /* 0x048fe20000041868 */
[----:B--2---:R-:W-:Y:S01]  /*12190*/  FFMA.FTZ R148, R139, UR10, -R66 ;  /* 0x0000000a8b947c23 */ /* 0x004fe20008010842 */
[----:B------:R-:W-:Y:S01]  /*121a0*/  FFMA.FTZ R139, R138, UR10, -R57 ;  /* 0x0000000a8a8b7c23 */ /* 0x000fe20008010839 */
[----:B----4-:R-:W-:Y:S04]  /*121b0*/  LDSM.16.MT88.4 R20, [R122+0xc000] ;  /* 0x00c000007a14783b */ /* 0x010fe80000004200 */
[----:B------:R-:W-:Y:S01]  /*121c0*/  MUFU.EX2 R148, R148 ;  /* 0x0000009400947308 */ /* 0x000fe20000000800 */
[C---:B------:R-:W-:Y:S01]  /*121d0*/  HMMA.16816.F32.BF16 R100, R4.reuse, R10, R100 ;  /* 0x0000000a0464723c */ /* 0x040fe20000041864 */
[----:B------:R-:W2:Y:S02]  /*121e0*/  LDSM.16.MT88.4 R8, [R122+0xdc00] ;  /* 0x00dc00007a08783b */ /* 0x000ea40000004200 */
[----:B------:R-:W-:Y:S05]  /*121f0*/  MUFU.EX2 R139, R139 ;  /* 0x0000008b008b7308 */ /* 0x000fea0000000800 */
        /* <DEDUP_REMOVED lines=9> */
[C---:B-1----:R-:W-:Y:S08]  /*12290*/  HMMA.16816.F32.BF16 R88, R4.reuse, R12, R88 ;  /* 0x0000000c0458723c */ /* 0x042ff00000041858 */
[----:B------:R-:W-:Y:S01]  /*122a0*/  HMMA.16816.F32.BF16 R84, R4, R14, R84 ;  /* 0x0000000e0454723c */ /* 0x000fe20000041854 */
[----:B------:R-:W1:Y:S01]  /*122b0*/  LDSM.16.MT88.4 R12, [R122+0xa000] ;  /* 0x00a000007a0c783b */ /* 0x000e620000004200 */
[----:B-----5:R-:W-:-:S02]  /*122c0*/  F2FP.BF16.F32.PACK_AB R4, R141, R146 ;  /* 0x000000928d04723e */ /* 0x020fc400000010ff */
[----:B------:R-:W-:Y:S02]  /*122d0*/  F2FP.BF16.F32.PACK_AB R5, R144, R147 ;  /* 0x000000939005723e */ /* 0x000fe400000010ff */
[----:B------:R-:W-:Y:S02]  /*122e0*/  F2FP.BF16.F32.PACK_AB R6, R143, R140 ;  /* 0x0000008c8f06723e */ /* 0x000fe400000010ff */
[----:B------:R-:W-:-:S07]  /*122f0*/  F2FP.BF16.F32.PACK_AB R7, R142, R145 ;  /* 0x000000918e07723e */ /* 0x000fce00000010ff */
[C---:B------:R-:W-:Y:S01]  /*12300*/  HMMA.16816.F32.BF16 R92, R4.reuse, R22, R92 ;  /* 0x00000016045c723c */ /* 0x040fe2000004185c */
[--C-:B------:R-:W-:Y:S01]  /*12310*/  FFMA.FTZ R22, R137, UR10, -R66.reuse ;  /* 0x0000000a89167c23 */ /* 0x100fe20008010842 */
[----:B------:R-:W-:Y:S02]  /*12320*/  FFMA.FTZ R137, R134, UR10, -R57 ;  /* 0x0000000a86897c23 */ /* 0x000fe40008010839 */
[----:B------:R3:W-:Y:S04]  /*12330*/  MUFU.EX2 R134, R136 ;  /* 0x0000008800867308 */ /* 0x0007e80000000800 */
[C---:B------:R-:W-:Y:S01]  /*12340*/  HMMA.16816.F32.BF16 R96, R4.reuse, R20, R96 ;  /* 0x000000140460723c */ /* 0x040fe20000041860 */
[--C-:B------:R-:W-:Y:S01]  /*12350*/  FFMA.FTZ R21, R135, UR10, -R66.reuse ;  /* 0x0000000a87157c23 */ /* 0x100fe20008010842 */
[--C-:B------:R-:W-:Y:S01]  /*12360*/  FFMA.FTZ R20, R133, UR10, -R66.reuse ;  /* 0x0000000a85147c23 */ /* 0x100fe20008010842 */
[----:B------:R-:W4:Y:S04]  /*12370*/  MUFU.EX2 R135, R22 ;  /* 0x0000001600877308 */ /* 0x000f280000000800 */
[----:B------:R-:W-:Y:S01]  /*12380*/  MUFU.EX2 R133, R21 ;  /* 0x0000001500857308 */ /* 0x000fe20000000800 */
[----:B--2---:R-:W-:Y:S01]  /*12390*/  HMMA.16816.F32.BF16 R104, R4, R8, R104 ;  /* 0x000000080468723c */ /* 0x004fe20000041868 */
[----:B---3--:R-:W-:-:S02]  /*123a0*/  FFMA.FTZ R136, R121, UR10, -R66 ;  /* 0x0000000a79887c23 */ /* 0x008fc40008010842 */
[----:B------:R2:W3:Y:S04]  /*123b0*/  MUFU.EX2 R138, R20 ;  /* 0x00000014008a7308 */ /* 0x0004e80000000800 */
[----:B------:R-:W5:Y:S01]  /*123c0*/  MUFU.EX2 R137, R137 ;  /* 0x0000008900897308 */ /* 0x000f620000000800 */
[C---:B------:R-:W-:Y:S01]  /*123d0*/  HMMA.16816.F32.BF16 R100, R4.reuse, R10, R100 ;  /* 0x0000000a0464723c */ /* 0x040fe20000041864 */
[----:B------:R-:W4:Y:S02]  /*123e0*/  LDSM.16.MT88.4 R8, [R122+0xe000] ;  /* 0x00e000007a08783b */ /* 0x000f240000004200 */
[----:B------:R-:W-:Y:S04]  /*123f0*/  MUFU.EX2 R121, R123 ;  /* 0x0000007b00797308 */ /* 0x000fe80000000800 */
[----:B------:R-:W-:Y:S01]  /*12400*/  MUFU.EX2 R136, R136 ;  /* 0x0000008800887308 */ /* 0x000fe20000000800 */
[C---:B-1----:R-:W-:Y:S01]  /*12410*/  HMMA.16816.F32.BF16 R112, R4.reuse, R12, R112 ;  /* 0x0000000c0470723c */ /* 0x042fe20000041870 */
[----:B--2---:R-:W-:Y:S07]  /*12420*/  LDSM.16.MT88.4 R20, [R122+0xc400] ;  /* 0x00c400007a14783b */ /* 0x004fee0000004200 */
[C---:B------:R-:W-:Y:S01]  /*12430*/  HMMA.16816.F32.BF16 R108, R4.reuse, R14, R108 ;  /* 0x0000000e046c723c */ /* 0x040fe2000004186c */
[----:B------:R-:W1:Y:S07]  /*12440*/  LDSM.16.MT88.4 R12, [R24+0xc000] ;  /* 0x00c00000180c783b */ /* 0x000e6e0000004200 */
[C---:B------:R-:W-:Y:S08]  /*12450*/  HMMA.16816.F32.BF16 R72, R4.reuse, R16, R72 ;  /* 0x000000100448723c */ /* 0x040ff00000041848 */
[C---:B------:R-:W-:Y:S01]  /*12460*/  HMMA.16816.F32.BF16 R68, R4.reuse, R18, R68 ;  /* 0x000000120444723c */ /* 0x040fe20000041844 */
[----:B------:R-:W-:Y:S07]  /*12470*/  LDSM.16.MT88.4 R16, [R24+0xc400] ;  /* 0x00c400001810783b */ /* 0x000fee0000004200 */
[C---:B----4-:R-:W-:Y:S08]  /*12480*/  HMMA.16816.F32.BF16 R80, R4.reuse, R8, R80 ;  /* 0x000000080450723c */ /* 0x050ff00000041850 */
[C---:B------:R-:W-:Y:S01]  /*12490*/  HMMA.16816.F32.BF16 R76, R4.reuse, R10, R76 ;  /* 0x0000000a044c723c */ /* 0x040fe2000004184c */
[----:B------:R-:W2:Y:S07]  /*124a0*/  LDSM.16.MT88.4 R8, [R24+0xa400] ;  /* 0x00a400001808783b */ /* 0x000eae0000004200 */
[C---:B-1----:R-:W-:Y:S08]  /*124b0*/  HMMA.16816.F32.BF16 R88, R4.reuse, R12, R88 ;  /* 0x0000000c0458723c */ /* 0x042ff00000041858 */
[----:B------:R-:W-:Y:S01]  /*124c0*/  HMMA.16816.F32.BF16 R84, R4, R14, R84 ;  /* 0x0000000e0454723c */ /* 0x000fe20000041854 */
[----:B------:R-:W1:Y:S01]  /*124d0*/  LDSM.16.MT88.4 R12, [R122+0xa400] ;  /* 0x00a400007a0c783b */ /* 0x000e620000004200 */
[----:B------:R-:W-:-:S02]  /*124e0*/  F2FP.BF16.F32.PACK_AB R4, R135, R148 ;  /* 0x000000948704723e */ /* 0x000fc400000010ff */
[----:B------:R-:W-:Y:S02]  /*124f0*/  F2FP.BF16.F32.PACK_AB R5, R134, R139 ;  /* 0x0000008b8605723e */ /* 0x000fe400000010ff */
[----:B---3--:R-:W-:Y:S02]  /*12500*/  F2FP.BF16.F32.PACK_AB R6, R138, R133 ;  /* 0x000000858a06723e */ /* 0x008fe400000010ff */
[----:B-----5:R-:W-:-:S07]  /*12510*/  F2FP.BF16.F32.PACK_AB R7, R132, R137 ;  /* 0x000000898407723e */ /* 0x020fce00000010ff */
[C---:B------:R-:W-:Y:S08]  /*12520*/  HMMA.16816.F32.BF16 R96, R4.reuse, R20, R96 ;  /* 0x000000140460723c */ /* 0x040ff00000041860 */
[C---:B------:R-:W-:Y:S01]  /*12530*/  HMMA.16816.F32.BF16 R92, R4.reuse, R22, R92 ;  /* 0x00000016045c723c */ /* 0x040fe2000004185c */
[----:B------:R-:W-:Y:S07]  /*12540*/  LDSM.16.MT88.4 R20, [R24+0xa800] ;  /* 0x00a800001814783b */ /* 0x000fee0000004200 */
        /* <DEDUP_REMOVED lines=14> */
[--C-:B------:R-:W-:Y:S01]  /*12630*/  FFMA.FTZ R7, R67, UR10, -R66.reuse ;  /* 0x0000000a43077c23 */ /* 0x100fe20008010842 */
[--C-:B------:R-:W-:Y:S01]  /*12640*/  FFMA.FTZ R67, R55, UR10, -R57.reuse ;  /* 0x0000000a37437c23 */ /* 0x100fe20008010839 */
[----:B------:R-:W-:Y:S01]  /*12650*/  FFMA.FTZ R6, R65, UR10, -R66 ;  /* 0x0000000a41067c23 */ /* 0x000fe20008010842 */
[--C-:B------:R-:W-:Y:S01]  /*12660*/  FFMA.FTZ R5, R60, UR10, -R57.reuse ;  /* 0x0000000a3c057c23 */ /* 0x100fe20008010839 */
[----:B------:R-:W-:Y:S01]  /*12670*/  FFMA.FTZ R4, R58, UR10, -R57 ;  /* 0x0000000a3a047c23 */ /* 0x000fe20008010839 */
[----:B------:R-:W-:Y:S01]  /*12680*/  MUFU.EX2 R65, R7 ;  /* 0x0000000700417308 */ /* 0x000fe20000000800 */
[----:B------:R-:W1:Y:S03]  /*12690*/  LDSM.16.MT88.4 R12, [R122+0xa800] ;  /* 0x00a800007a0c783b */ /* 0x000e660000004200 */
[----:B------:R-:W3:Y:S04]  /*126a0*/  MUFU.EX2 R60, R6 ;  /* 0x00000006003c7308 */ /* 0x000ee80000000800 */
[----:B------:R-:W-:Y:S04]  /*126b0*/  MUFU.EX2 R58, R5 ;  /* 0x00000005003a7308 */ /* 0x000fe80000000800 */
[----:B------:R4:W5:Y:S04]  /*126c0*/  MUFU.EX2 R55, R4 ;  /* 0x0000000400377308 */ /* 0x0009680000000800 */
[----:B------:R-:W2:Y:S01]  /*126d0*/  MUFU.EX2 R67, R67 ;  /* 0x0000004300437308 */ /* 0x000ea20000000800 */
[----:B---3--:R-:W-:-:S02]  /*126e0*/  F2FP.BF16.F32.PACK_AB R6, R60, R65 ;  /* 0x000000413c06723e */ /* 0x008fc400000010ff */
[----:B----4-:R-:W-:Y:S02]  /*126f0*/  F2FP.BF16.F32.PACK_AB R4, R136, R121 ;  /* 0x000000798804723e */ /* 0x010fe400000010ff */
[----:B-----5:R-:W-:Y:S02]  /*12700*/  F2FP.BF16.F32.PACK_AB R5, R55, R58 ;  /* 0x0000003a3705723e */ /* 0x020fe400000010ff */
[----:B--2---:R-:W-:-:S07]  /*12710*/  F2FP.BF16.F32.PACK_AB R7, R54, R67 ;  /* 0x000000433607723e */ /* 0x004fce00000010ff */
[C---:B------:R-:W-:Y:S08]  /*12720*/  HMMA.16816.F32.BF16 R96, R4.reuse, R8, R96 ;  /* 0x000000080460723c */ /* 0x040ff00000041860 */
        /* <DEDUP_REMOVED lines=8> */
[C---:B------:R-:W-:Y:S01]  /*127b0*/  HMMA.16816.F32.BF16 R104, R4.reuse, R20, R104 ;  /* 0x000000140468723c */ /* 0x040fe20000041868 */
[----:B------:R-:W4:Y:S04]  /*127c0*/  MUFU.EX2 R21, R63 ;  /* 0x0000003f00157308 */ /* 0x000f280000000800 */
[----:B------:R-:W-:Y:S03]  /*127d0*/  MUFU.EX2 R20, R62 ;  /* 0x0000003e00147308 */ /* 0x000fe60000000800 */
[----:B--2---:R-:W-:Y:S01]  /*127e0*/  HMMA.16816.F32.BF16 R72, R4, R8, R72 ;  /* 0x000000080448723c */ /* 0x004fe20000041848 */
[----:B------:R-:W-:Y:S01]  /*127f0*/  FADD.FTZ R8, R38, R41 ;  /* 0x0000002926087221 */ /* 0x000fe20000010000 */
[----:B------:R-:W-:-:S03]  /*12800*/  FADD.FTZ R38, R39, R40 ;  /* 0x0000002827267221 */ /* 0x000fc60000010000 */
[----:B------:R-:W-:Y:S01]  /*12810*/  FADD.FTZ R37, R37, R8 ;  /* 0x0000000825257221 */ /* 0x000fe20000010000 */
[----:B------:R-:W-:Y:S02]  /*12820*/  FADD.FTZ R35, R35, R38 ;  /* 0x0000002623237221 */ /* 0x000fe40000010000 */
[C---:B------:R-:W-:Y:S01]  /*12830*/  HMMA.16816.F32.BF16 R100, R4.reuse, R22, R100 ;  /* 0x000000160464723c */ /* 0x040fe20000041864 */
[----:B------:R-:W-:Y:S01]  /*12840*/  FADD.FTZ R36, R36, R37 ;  /* 0x0000002524247221 */ /* 0x000fe20000010000 */
[----:B------:R-:W-:Y:S01]  /*12850*/  FADD.FTZ R34, R34, R35 ;  /* 0x0000002322227221 */ /* 0x000fe20000010000 */
[----:B------:R-:W-:Y:S02]  /*12860*/  MUFU.EX2 R23, R53 ;  /* 0x0000003500177308 */ /* 0x000fe40000000800 */
[----:B------:R-:W-:Y:S01]  /*12870*/  FADD.FTZ R31, R31, R36 ;  /* 0x000000241f1f7221 */ /* 0x000fe20000010000 */
[----:B------:R-:W-:Y:S01]  /*12880*/  FADD.FTZ R33, R33, R34 ;  /* 0x0000002221217221 */ /* 0x000fe20000010000 */
[----:B------:R-:W2:Y:S01]  /*12890*/  MUFU.EX2 R22, R52 ;  /* 0x0000003400167308 */ /* 0x000ea20000000800 */
        /* <DEDUP_REMOVED lines=11> */
[----:B------:R-:W-:Y:S01]  /*12950*/  HMMA.16816.F32.BF16 R68, R4, R10, R68 ;  /* 0x0000000a0444723c */ /* 0x000fe20000041844 */
[----:B----4-:R-:W-:Y:S01]  /*12960*/  F2FP.BF16.F32.PACK_AB R4, R21, R46 ;  /* 0x0000002e1504723e */ /* 0x010fe200000010ff */
[----:B------:R-:W-:Y:S01]  /*12970*/  FADD.FTZ R131, R131, R28 ;  /* 0x0000001c83837221 */ /* 0x000fe20000010000 */
[----:B------:R-:W-:Y:S01]  /*12980*/  FADD.FTZ R125, R125, R128 ;  /* 0x000000807d7d7221 */ /* 0x000fe20000010000 */
[----:B--2---:R-:W-:Y:S01]  /*12990*/  F2FP.BF16.F32.PACK_AB R5, R22, R23 ;  /* 0x000000171605723e */ /* 0x004fe200000010ff */
[----:B------:R-:W2:Y:S01]  /*129a0*/  LDSM.16.MT88.4 R8, [R122+0xcc00] ;  /* 0x00cc00007a08783b */ /* 0x000ea20000004200 */
[----:B------:R-:W-:Y:S01]  /*129b0*/  FADD.FTZ R130, R130, R131 ;  /* 0x0000008382827221 */ /* 0x000fe20000010000 */
[----:B------:R-:W-:Y:S01]  /*129c0*/  FADD.FTZ R124, R124, R125 ;  /* 0x0000007d7c7c7221 */ /* 0x000fe20000010000 */
[----:B------:R-:W-:-:S02]  /*129d0*/  F2FP.BF16.F32.PACK_AB R6, R171, R20 ;  /* 0x00000014ab06723e */ /* 0x000fc400000010ff */
[----:B------:R-:W-:Y:S01]  /*129e0*/  FADD.FTZ R129, R129, R130 ;  /* 0x0000008281817221 */ /* 0x000fe20000010000 */
[----:B------:R-:W-:Y:S01]  /*129f0*/  FADD.FTZ R127, R127, R124 ;  /* 0x0000007c7f7f7221 */ /* 0x000fe20000010000 */
[----:B------:R-:W-:Y:S02]  /*12a00*/  F2FP.BF16.F32.PACK_AB R7, R172, R43 ;  /* 0x0000002bac07723e */ /* 0x000fe400000010ff */
        /* <DEDUP_REMOVED lines=9> */
[C---:B------:R-:W-:Y:S01]  /*12aa0*/  HMMA.16816.F32.BF16 R108, R4.reuse, R18, R108 ;  /* 0x00000012046c723c */ /* 0x040fe2000004186c */
[----:B------:R-:W3:Y:S01]  /*12ab0*/  LDSM.16.MT88.4 R16, [R24+0xcc00] ;  /* 0x00cc00001810783b */ /* 0x000ee20000004200 */
[----:B------:R-:W-:Y:S01]  /*12ac0*/  FADD.FTZ R142, R142, R145 ;  /* 0x000000918e8e7221 */ /* 0x000fe20000010000 */
[----:B------:R-:W-:Y:S02]  /*12ad0*/  FADD.FTZ R148, R148, R143 ;  /* 0x0000008f94947221 */ /* 0x000fe40000010000 */
[----:B------:R-:W-:Y:S01]  /*12ae0*/  LDSM.16.MT88.4 R24, [R24+0xec00] ;  /* 0x00ec00001818783b */ /* 0x000fe20000004200 */
        /* <DEDUP_REMOVED lines=28> */
[----:B------:R-:W-:Y:S02]  /*12cb0*/  HMMA.16816.F32.BF16 R84, R4, R18, R84 ;  /* 0x000000120454723c */ /* 0x000fe40000041854 */
[----:B------:R-:W-:-:S06]  /*12cc0*/  FADD.FTZ R172, R172, R43 ;  /* 0x0000002bacac7221 */ /* 0x000fcc0000010000 */
[C---:B-1----:R-:W-:Y:S08]  /*12cd0*/  HMMA.16816.F32.BF16 R80, R4.reuse, R12, R80 ;  /* 0x0000000c0450723c */ /* 0x042ff00000041850 */
[C---:B------:R-:W-:Y:S08]  /*12ce0*/  HMMA.16816.F32.BF16 R76, R4.reuse, R14, R76 ;  /* 0x0000000e044c723c */ /* 0x040ff0000004184c */
[C---:B------:R-:W-:Y:S08]  /*12cf0*/  HMMA.16816.F32.BF16 R72, R4.reuse, R24, R72 ;  /* 0x000000180448723c */ /* 0x040ff00000041848 */
        /* <DEDUP_REMOVED lines=18> */
[----:B------:R-:W-:Y:S02]  /*12e20*/  LOP3.LUT R8, R8, R5, RZ, 0x3c, !PT ;  /* 0x0000000508087212 */ /* 0x000fe400078e3cff */
[----:B------:R-:W-:Y:S02]  /*12e30*/  ISETP.GE.AND P0, PT, R6, RZ, PT ;  /* 0x000000ff0600720c */ /* 0x000fe40003f06270 */
[----:B------:R-:W-:-:S03]  /*12e40*/  ISETP.GE.AND P2, PT, R8, RZ, PT ;  /* 0x000000ff0800720c */ /* 0x000fc60003f46270 */
        /* <DEDUP_REMOVED lines=37> */
[C---:B------:R-:W-:Y:S01]  /*130a0*/  IMAD R5, R6.reuse, UR9, R5 ;  /* 0x0000000906057c24 */ /* 0x040fe2000f8e0205 */
        /* <DEDUP_REMOVED lines=11> */
.L_x_902:
        /* <DEDUP_REMOVED lines=8> */
.L_x_903:
[----:B------:R-:W1:Y:S01]  /*131e0*/  LDCU UR5, c[0x0][0x440] ;  /* 0x00008800ff0577ac */ /* 0x000e620008000800 */
[----:B------:R-:W-:Y:S01]  /*131f0*/  IMAD.MOV.U32 R57, RZ, RZ, 0x20 ;  /* 0x00000020ff397424 */ /* 0x000fe200078e00ff */
[----:B------:R-:W2:Y:S04]  /*13200*/  LDCU UR4, c[0x0][0x3c4] ;  /* 0x00007880ff0477ac */ /* 0x000ea80008000800 */
[----:B------:R-:W-:Y:S01]  /*13210*/  SEL R57, R57, 0xffffffe0, !P6 ;  /* 0xffffffe039397807 */ /* 0x000fe20007000000 */
[----:B------:R-:W-:-:S04]  /*13220*/  USHF.L.U32 UR9, UR8, 0x6, URZ ;  /* 0x0000000608097899 */ /* 0x000fc800080006ff */
[--C-:B------:R-:W-:Y:S02]  /*13230*/  IMAD.IADD R58, R153, 0x1, R57.reuse ;  /* 0x00000001993a7824 */ /* 0x100fe400078e0239 */
[----:B------:R-:W-:Y:S01]  /*13240*/  IMAD.IADD R57, R152, 0x1, R57 ;  /* 0x0000000198397824 */ /* 0x000fe200078e0239 */
        /* <DEDUP_REMOVED lines=12> */
[----:B------:R-:W-:Y:S02]  /*13310*/  @!P4 LDGSTS.E.BYPASS.LTC128B.128 [R163+0x9000], desc[UR6][R156.64] ;  /* 0x090000009ca3cfae */ /* 0x000fe4000b981a06 */
[----:B------:R-:W-:Y:S02]  /*13320*/  IADD3.X R9, PT, PT, R11, UR4, RZ, P0, !PT ;  /* 0x000000040b097c10 */ /* 0x000fe400087fe4ff */
[----:B------:R-:W-:Y:S01]  /*13330*/  @P4 STS.128 [R163+0x9000], RZ ;  /* 0x009000ffa3004388 */ /* 0x000fe20000000c00 */
[----:B------:R-:W-:-:S03]  /*13340*/  IADD3 R6, P0, PT, R8, UR9, RZ ;  /* 0x0000000908067c10 */ /* 0x000fc6000ff1e0ff */
[----:B------:R-:W-:Y:S01]  /*13350*/  @!PT LDS RZ, [RZ] ;  /* 0x00000000fffff984 */ /* 0x000fe20000000800 */
[----:B------:R-:W-:Y:S01]  /*13360*/  @!PT LDS RZ, [RZ] ;  /* 0x00000000fffff984 */ /* 0x000fe20000000800 */
[----:B------:R-:W-:Y:S01]  /*13370*/  @!PT LDS RZ, [RZ] ;  /* 0x00000000fffff984 */ /* 0x000fe20000000800 */
[----:B------:R-:W-:Y:S01]  /*13380*/  @!P3 LDGSTS.E.BYPASS.LTC128B.128 [R163+0xb000], desc[UR6][R4.64+0x40] ;  /* 0x0b00004004a3bfae */ /* 0x000fe2000b981a06 */
[----:B------:R-:W-:-:S03]  /*13390*/  IADD3.X R7, PT, PT, R9, UR4, RZ, P0, !PT ;  /* 0x0000000409077c10 */ /* 0x000fc600087fe4ff */
        /* <DEDUP_REMOVED lines=54> */
[----:B------:R-:W5:Y:S04]  /*13700*/  LDSM.16.M88.4 R36, [R152+0x3400] ;  /* 0x003400009824783b */ /* 0x000f680000000200 */
[----:B------:R-:W-:Y:S04]  /*13710*/  LDSM.16.M88.4 R60, [R58] ;  /* 0x000000003a3c783b */ /* 0x000fe80000000200 */
[----:B------:R-:W5:Y:S04]  /*13720*/  LDSM.16.M88.4 R136, [R57+0x3800] ;  /* 0x003800003988783b */ /* 0x000f680000000200 */
[----:B------:R-:W5:Y:S04]  /*13730*/  LDSM.16.M88.4 R52, [R57+0x3c00] ;  /* 0x003c00003934783b */ /* 0x000f680000000200 */
[----:B------:R-:W5:Y:S04]  /*13740*/  LDSM.16.M88.4 R44, [R152+0x3000] ;  /* 0x00300000982c783b */ /* 0x000f680000000200 */
[----:B-1----:R-:W1:Y:S04]  /*13750*/  LDSM.16.M88.4 R8, [R57+0x3400] ;  /* 0x003400003908783b */ /* 0x002e680000000200 */
[----:B--2---:R-:W2:Y:S04]  /*13760*/  LDSM.16.M88.4 R4, [R152+0x4400] ;  /* 0x004400009804783b */ /* 0x004ea80000000200 */
[----:B------:R-:W2:Y:S01]  /*13770*/  LDSM.16.M88.4 R128, [R152+0x4800] ;  /* 0x004800009880783b */ /* 0x000ea20000000200 */
[C---:B---3--:R-:W-:Y:S03]  /*13780*/  HMMA.16816.F32.BF16 R32, R64.reuse, R28, RZ ;  /* 0x0000001c4020723c */ /* 0x048fe600000418ff */
[----:B------:R-:W3:Y:S04]  /*13790*/  LDSM.16.M88.4 R16, [R57+0x3000] ;  /* 0x003000003910783b */ /* 0x000ee80000000200 */
[----:B------:R-:W3:Y:S01]  /*137a0*/  LDSM.16.M88.4 R12, [R152+0x4000] ;  /* 0x00400000980c783b */ /* 0x000ee20000000200 */
[C---:B----4-:R-:W-:Y:S03]  /*137b0*/  HMMA.16816.F32.BF16 R24, R64.reuse, R20, RZ ;  /* 0x000000144018723c */ /* 0x050fe600000418ff */
[----:B------:R-:W4:Y:S04]  /*137c0*/  LDSM.16.M88.4 R140, [R152+0x4c00] ;  /* 0x004c0000988c783b */ /* 0x000f280000000200 */
[----:B------:R-:W-:Y:S01]  /*137d0*/  LDSM.16.M88.4 R144, [R57+0x4000] ;  /* 0x004000003990783b */ /* 0x000fe20000000200 */
[C---:B------:R-:W-:Y:S03]  /*137e0*/  HMMA.16816.F32.BF16 R28, R64.reuse, R30, RZ ;  /* 0x0000001e401c723c */ /* 0x040fe600000418ff */
[----:B------:R-:W0:Y:S05]  /*137f0*/  LDGDEPBAR ;  /* 0x00000000000079af */ /* 0x000e2a0000000000 */
[C---:B------:R-:W-:Y:S08]  /*13800*/  HMMA.16816.F32.BF16 R20, R64.reuse, R22, RZ ;  /* 0x000000164014723c */ /* 0x040ff000000418ff */
[C---:B-----5:R-:W-:Y:S08]  /*13810*/  HMMA.16816.F32.BF16 R40, R64.reuse, R36, RZ ;  /* 0x000000244028723c */ /* 0x060ff000000418ff */
[----:B------:R-:W-:Y:S08]  /*13820*/  HMMA.16816.F32.BF16 R36, R64, R38, RZ ;  /* 0x000000264024723c */ /* 0x000ff000000418ff */
[C---:B------:R-:W-:Y:S08]  /*13830*/  HMMA.16816.F32.BF16 R32, R60.reuse, R136, R32 ;  /* 0x000000883c20723c */ /* 0x040ff00000041820 */
[C---:B------:R-:W-:Y:S01]  /*13840*/  HMMA.16816.F32.BF16 R28, R60.reuse, R138, R28 ;  /* 0x0000008a3c1c723c */ /* 0x040fe2000004181c */
[----:B------:R-:W5:Y:S07]  /*13850*/  LDSM.16.M88.4 R136, [R57+0x4400] ;  /* 0x004400003988783b */ /* 0x000f6e0000000200 */
[C---:B------:R-:W-:Y:S08]  /*13860*/  HMMA.16816.F32.BF16 R24, R60.reuse, R52, R24 ;  /* 0x000000343c18723c */ /* 0x040ff00000041818 */
[----:B------:R-:W-:Y:S01]  /*13870*/  HMMA.16816.F32.BF16 R20, R60, R54, R20 ;  /* 0x000000363c14723c */ /* 0x000fe20000041814 */
[----:B------:R-:W5:Y:S07]  /*13880*/  LDSM.16.M88.4 R52, [R57+0x4800] ;  /* 0x004800003934783b */ /* 0x000f6e0000000200 */
[C---:B------:R-:W-:Y:S08]  /*13890*/  HMMA.16816.F32.BF16 R48, R64.reuse, R44, RZ ;  /* 0x0000002c4030723c */ /* 0x040ff000000418ff */
[----:B------:R-:W-:Y:S08]  /*138a0*/  HMMA.16816.F32.BF16 R44, R64, R46, RZ ;  /* 0x0000002e402c723c */ /* 0x000ff000000418ff */
[C---:B-1----:R-:W-:Y:S08]  /*138b0*/  HMMA.16816.F32.BF16 R40, R60.reuse, R8, R40 ;  /* 0x000000083c28723c */ /* 0x042ff00000041828 */
[----:B------:R-:W-:Y:S08]  /*138c0*/  HMMA.16816.F32.BF16 R36, R60, R10, R36 ;  /* 0x0000000a3c24723c */ /* 0x000ff00000041824 */
[C---:B--2---:R-:W-:Y:S08]  /*138d0*/  HMMA.16816.F32.BF16 R8, R64.reuse, R4, RZ ;  /* 0x000000044008723c */ /* 0x044ff000000418ff */
[C---:B------:R-:W-:Y:S08]  /*138e0*/  HMMA.16816.F32.BF16 R132, R64.reuse, R128, RZ ;  /* 0x000000804084723c */ /* 0x040ff000000418ff */
[C---:B------:R-:W-:Y:S08]  /*138f0*/  HMMA.16816.F32.BF16 R4, R64.reuse, R6, RZ ;  /* 0x000000064004723c */ /* 0x040ff000000418ff */
[----:B------:R-:W-:Y:S08]  /*13900*/  HMMA.16816.F32.BF16 R128, R64, R130, RZ ;  /* 0x000000824080723c */ /* 0x000ff000000418ff */
[C---:B---3--:R-:W-:Y:S08]  /*13910*/  HMMA.16816.F32.BF16 R48, R60.reuse, R16, R48 ;  /* 0x000000103c30723c */ /* 0x048ff00000041830 */
[----:B------:R-:W-:Y:S08]  /*13920*/  HMMA.16816.F32.BF16 R44, R60, R18, R44 ;  /* 0x000000123c2c723c */ /* 0x000ff0000004182c */
[C---:B------:R-:W-:Y:S08]  /*13930*/  HMMA.16816.F32.BF16 R16, R64.reuse, R12, RZ ;  /* 0x0000000c4010723c */ /* 0x040ff000000418ff */
[C---:B------:R-:W-:Y:S08]  /*13940*/  HMMA.16816.F32.BF16 R12, R64.reuse, R14, RZ ;  /* 0x0000000e400c723c */ /* 0x040ff000000418ff */
[C---:B----4-:R-:W-:Y:S08]  /*13950*/  HMMA.16816.F32.BF16 R124, R64.reuse, R140, RZ ;  /* 0x0000008c407c723c */ /* 0x050ff000000418ff */
[----:B------:R-:W-:Y:S01]  /*13960*/  HMMA.16816.F32.BF16 R64, R64, R142, RZ ;  /* 0x0000008e4040723c */ /* 0x000fe200000418ff */
[----:B------:R-:W1:Y:S07]  /*13970*/  LDSM.16.M88.4 R140, [R57+0x4c00] ;  /* 0x004c0000398c783b */ /* 0x000e6e0000000200 */
[C---:B-----5:R-:W-:Y:S08]  /*13980*/  HMMA.16816.F32.BF16 R8, R60.reuse, R136, R8 ;  /* 0x000000883c08723c */ /* 0x060ff00000041808 */
[C---:B------:R-:W-:Y:S01]  /*13990*/  HMMA.16816.F32.BF16 R4, R60.reuse, R138, R4 ;  /* 0x0000008a3c04723c */ /* 0x040fe20000041804 */
[----:B------:R-:W-:Y:S07]  /*139a0*/  LDSM.16.M88.4 R136, [R153+0x1000] ;  /* 0x001000009988783b */ /* 0x000fee0000000200 */
[C---:B------:R-:W-:Y:S08]  /*139b0*/  HMMA.16816.F32.BF16 R132, R60.reuse, R52, R132 ;  /* 0x000000343c84723c */ /* 0x040ff00000041884 */
[C---:B------:R-:W-:Y:S01]  /*139c0*/  HMMA.16816.F32.BF16 R128, R60.reuse, R54, R128 ;  /* 0x000000363c80723c */ /* 0x040fe20000041880 */
[----:B------:R-:W2:Y:S07]  /*139d0*/  LDSM.16.M88.4 R52, [R152+0x5000] ;  /* 0x005000009834783b */ /* 0x000eae0000000200 */
[C---:B------:R-:W-:Y:S08]  /*139e0*/  HMMA.16816.F32.BF16 R16, R60.reuse, R144, R16 ;  /* 0x000000903c10723c */ /* 0x040ff00000041810 */
[C---:B------:R-:W-:Y:S01]  /*139f0*/  HMMA.16816.F32.BF16 R12, R60.reuse, R146, R12 ;  /* 0x000000923c0c723c */ /* 0x040fe2000004180c */
[----:B------:R-:W3:Y:S07]  /*13a00*/  LDSM.16.M88.4 R144, [R152+0x5400] ;  /* 0x005400009890783b */ /* 0x000eee0000000200 */
[C---:B-1----:R-:W-:Y:S08]  /*13a10*/  HMMA.16816.F32.BF16 R124, R60.reuse, R140, R124 ;  /* 0x0000008c3c7c723c */ /* 0x042ff0000004187c */
[----:B------:R-:W-:Y:S01]  /*13a20*/  HMMA.16816.F32.BF16 R64, R60, R142, R64 ;  /* 0x0000008e3c40723c */ /* 0x000fe20000041840 */
[----:B------:R-:W1:Y:S04]  /*13a30*/  LDSM.16.M88.4 R60, [R152+0x5800] ;  /* 0x00580000983c783b */ /* 0x000e680000000200 */
[----:B------:R-:W4:Y:S03]  /*13a40*/  LDSM.16.M88.4 R140, [R152+0x6000] ;  /* 0x00600000988c783b */ /* 0x000f260000000200 */
[C---:B--2---:R-:W-:Y:S08]  /*13a50*/  HMMA.16816.F32.BF16 R48, R136.reuse, R52, R48 ;  /* 0x000000348830723c */ /* 0x044ff00000041830 */
[C---:B------:R-:W-:Y:S01]  /*13a60*/  HMMA.16816.F32.BF16 R44, R136.reuse, R54, R44 ;  /* 0x00000036882c723c */ /* 0x040fe2000004182c */
[----:B------:R-:W2:Y:S07]  /*13a70*/  LDSM.16.M88.4 R52, [R152+0x5c00] ;  /* 0x005c00009834783b */ /* 0x000eae0000000200 */
[C---:B---3--:R-:W-:Y:S08]  /*13a80*/  HMMA.16816.F32.BF16 R40, R136.reuse, R144, R40 ;  /* 0x000000908828723c */ /* 0x048ff00000041828 */
[C---:B------:R-:W-:Y:S01]  /*13a90*/  HMMA.16816.F32.BF16 R36, R136.reuse, R146, R36 ;  /* 0x000000928824723c */ /* 0x040fe20000041824 */
[----:B------:R-:W3:Y:S07]  /*13aa0*/  LDSM.16.M88.4 R144, [R152+0x6c00] ;  /* 0x006c00009890783b */ /* 0x000eee0000000200 */
[C---:B-1----:R-:W-:Y:S08]  /*13ab0*/  HMMA.16816.F32.BF16 R32, R136.reuse, R60, R32 ;  /* 0x0000003c8820723c */ /* 0x042ff00000041820 */
[C---:B------:R-:W-:Y:S01]  /*13ac0*/  HMMA.16816.F32.BF16 R28, R136.reuse, R62, R28 ;  /* 0x0000003e881c723c */ /* 0x040fe2000004181c */
[----:B------:R-:W1:Y:S07]  /*13ad0*/  LDSM.16.M88.4 R60, [R152+0x6400] ;  /* 0x00640000983c783b */ /* 0x000e6e0000000200 */
[C---:B----4-:R-:W-:Y:S08]  /*13ae0*/  HMMA.16816.F32.BF16 R16, R136.reuse, R140, R16 ;  /* 0x0000008c8810723c */ /* 0x050ff00000041810 */
[C---:B--2---:R-:W-:Y:S08]  /*13af0*/  HMMA.16816.F32.BF16 R24, R136.reuse, R52, R24 ;  /* 0x000000348818723c */ /* 0x044ff00000041818 */
[C---:B------:R-:W-:Y:S01]  /*13b00*/  HMMA.16816.F32.BF16 R20, R136.reuse, R54, R20 ;  /* 0x000000368814723c */ /* 0x040fe20000041814 */
[----:B------:R-:W2:Y:S07]  /*13b10*/  LDSM.16.M88.4 R52, [R152+0x6800] ;  /* 0x006800009834783b */ /* 0x000eae0000000200 */
[C---:B------:R-:W-:Y:S01]  /*13b20*/  HMMA.16816.F32.BF16 R12, R136.reuse, R142, R12 ;  /* 0x0000008e880c723c */ /* 0x040fe2000004180c */
[----:B------:R-:W-:Y:S07]  /*13b30*/  LDSM.16.M88.4 R140, [R57+0x5400] ;  /* 0x00540000398c783b */ /* 0x000fee0000000200 */
[C---:B---3--:R-:W-:Y:S08]  /*13b40*/  HMMA.16816.F32.BF16 R124, R136.reuse, R144, R124 ;  /* 0x00000090887c723c */ /* 0x048ff0000004187c */
[C---:B-1----:R-:W-:Y:S08]  /*13b50*/  HMMA.16816.F32.BF16 R8, R136.reuse, R60, R8 ;  /* 0x0000003c8808723c */ /* 0x042ff00000041808 */
[C---:B------:R-:W-:Y:S01]  /*13b60*/  HMMA.16816.F32.BF16 R4, R136.reuse, R62, R4 ;  /* 0x0000003e8804723c */ /* 0x040fe20000041804 */
[----:B------:R-:W-:Y:S07]  /*13b70*/  LDSM.16.M88.4 R60, [R57+0x5000] ;  /* 0x00500000393c783b */ /* 0x000fee0000000200 */
        /* <DEDUP_REMOVED lines=12> */
[C---:B--2---:R-:W-:Y:S08]  /*13c40*/  HMMA.16816.F32.BF16 R32, R52.reuse, R136, R32 ;  /* 0x000000883420723c */ /* 0x044ff00000041820 */
[C---:B------:R-:W-:Y:S01]  /*13c50*/  HMMA.16816.F32.BF16 R28, R52.reuse, R138, R28 ;  /* 0x0000008a341c723c */ /* 0x040fe2000004181c */
[----:B------:R-:W2:Y:S07]  /*13c60*/  LDSM.16.M88.4 R136, [R57+0x6800] ;  /* 0x006800003988783b */ /* 0x000eae0000000200 */
[C---:B------:R-:W-:Y:S08]  /*13c70*/  HMMA.16816.F32.BF16 R16, R52.reuse, R144, R16 ;  /* 0x000000903410723c */ /* 0x040ff00000041810 */
[C---:B-1----:R-:W-:Y:S08]  /*13c80*/  HMMA.16816.F32.BF16 R24, R52.reuse, R60, R24 ;  /* 0x0000003c3418723c */ /* 0x042ff00000041818 */
[C---:B------:R-:W-:Y:S01]  /*13c90*/  HMMA.16816.F32.BF16 R20, R52.reuse, R62, R20 ;  /* 0x0000003e3414723c */ /* 0x040fe20000041814 */
[----:B------:R-:W1:Y:S07]  /*13ca0*/  LDSM.16.M88.4 R60, [R57+0x6c00] ;  /* 0x006c0000393c783b */ /* 0x000e6e0000000200 */
[C---:B------:R-:W-:Y:S01]  /*13cb0*/  HMMA.16816.F32.BF16 R12, R52.reuse, R146, R12 ;  /* 0x00000092340c723c */ /* 0x040fe2000004180c */
[----:B------:R-:W-:Y:S07]  /*13cc0*/  LDSM.16.M88.4 R144, [R153+0x2000] ;  /* 0x002000009990783b */ /* 0x000fee0000000200 */
[C---:B---3--:R-:W-:Y:S08]  /*13cd0*/  HMMA.16816.F32.BF16 R8, R52.reuse, R140, R8 ;  /* 0x0000008c3408723c */ /* 0x048ff00000041808 */
[C---:B------:R-:W-:Y:S01]  /*13ce0*/  HMMA.16816.F32.BF16 R4, R52.reuse, R142, R4 ;  /* 0x0000008e3404723c */ /* 0x040fe20000041804 */
[----:B------:R-:W3:Y:S07]  /*13cf0*/  LDSM.16.M88.4 R140, [R152+0x7800] ;  /* 0x00780000988c783b */ /* 0x000eee0000000200 */
[C---:B--2---:R-:W-:Y:S08]  /*13d00*/  HMMA.16816.F32.BF16 R132, R52.reuse, R136, R132 ;  /* 0x000000883484723c */ /* 0x044ff00000041884 */
[C---:B------:R-:W-:Y:S01]  /*13d10*/  HMMA.16816.F32.BF16 R128, R52.reuse, R138, R128 ;  /* 0x0000008a3480723c */ /* 0x040fe20000041880 */
[----:B------:R-:W2:Y:S07]  /*13d20*/  LDSM.16.M88.4 R136, [R152+0x7c00] ;  /* 0x007c00009888783b */ /* 0x000eae0000000200 */
[C---:B-1----:R-:W-:Y:S08]  /*13d30*/  HMMA.16816.F32.BF16 R124, R52.reuse, R60, R124 ;  /* 0x0000003c347c723c */ /* 0x042ff0000004187c */
[----:B------:R-:W-:Y:S01]  /*13d40*/  HMMA.16816.F32.BF16 R64, R52, R62, R64 ;  /* 0x0000003e3440723c */ /* 0x000fe20000041840 */
[----:B------:R-:W1:Y:S04]  /*13d50*/  LDSM.16.M88.4 R60, [R152+0x7000] ;  /* 0x00700000983c783b */ /* 0x000e680000000200 */
[----:B------:R-:W4:Y:S03]  /*13d60*/  LDSM.16.M88.4 R52, [R152+0x7400] ;  /* 0x007400009834783b */ /* 0x000f260000000200 */
        /* <DEDUP_REMOVED lines=9> */
[C---:B----4-:R-:W-:Y:S08]  /*13e00*/  HMMA.16816.F32.BF16 R40, R144.reuse, R52, R40 ;  /* 0x000000349028723c */ /* 0x050ff00000041828 */
[C---:B------:R-:W-:Y:S01]  /*13e10*/  HMMA.16816.F32.BF16 R36, R144.reuse, R54, R36 ;  /* 0x000000369024723c */ /* 0x040fe20000041824 */
[----:B------:R-:W4:Y:S07]  /*13e20*/  LDSM.16.M88.4 R52, [R152+0x8400] ;  /* 0x008400009834783b */ /* 0x000f2e0000000200 */
[C---:B---3--:R-:W-:Y:S08]  /*13e30*/  HMMA.16816.F32.BF16 R132, R144.reuse, R140, R132 ;  /* 0x0000008c9084723c */ /* 0x048ff00000041884 */
[C---:B--2---:R-:W-:Y:S08]  /*13e40*/  HMMA.16816.F32.BF16 R124, R144.reuse, R136, R124 ;  /* 0x00000088907c723c */ /* 0x044ff0000004187c */
[C---:B------:R-:W-:Y:S01]  /*13e50*/  HMMA.16816.F32.BF16 R64, R144.reuse, R138, R64 ;  /* 0x0000008a9040723c */ /* 0x040fe20000041840 */
[----:B------:R-:W-:Y:S07]  /*13e60*/  LDSM.16.M88.4 R136, [R57+0x7400] ;  /* 0x007400003988783b */ /* 0x000fee0000000200 */
[C---:B-1----:R-:W-:Y:S08]  /*13e70*/  HMMA.16816.F32.BF16 R16, R144.reuse, R60, R16 ;  /* 0x0000003c9010723c */ /* 0x042ff00000041810 */
[C---:B------:R-:W-:Y:S01]  /*13e80*/  HMMA.16816.F32.BF16 R12, R144.reuse, R62, R12 ;  /* 0x0000003e900c723c */ /* 0x040fe2000004180c */
[----:B------:R-:W1:Y:S07]  /*13e90*/  LDSM.16.M88.4 R60, [R58+0x2000] ;  /* 0x002000003a3c783b */ /* 0x000e6e0000000200 */
[C---:B----4-:R-:W-:Y:S08]  /*13ea0*/  HMMA.16816.F32.BF16 R8, R144.reuse, R52, R8 ;  /* 0x000000349008723c */ /* 0x050ff00000041808 */
[C---:B------:R-:W-:Y:S01]  /*13eb0*/  HMMA.16816.F32.BF16 R4, R144.reuse, R54, R4 ;  /* 0x000000369004723c */ /* 0x040fe20000041804 */
[----:B------:R-:W2:Y:S07]  /*13ec0*/  LDSM.16.M88.4 R52, [R57+0x7000] ;  /* 0x007000003934783b */ /* 0x000eae0000000200 */
[----:B------:R-:W-:Y:S08]  /*13ed0*/  HMMA.16816.F32.BF16 R128, R144, R142, R128 ;  /* 0x0000008e9080723c */ /* 0x000ff00000041880 */
[C---:B-1----:R-:W-:Y:S08]  /*13ee0*/  HMMA.16816.F32.BF16 R40, R60.reuse, R136, R40 ;  /* 0x000000883c28723c */ /* 0x042ff00000041828 */
[C---:B------:R-:W-:Y:S08]  /*13ef0*/  HMMA.16816.F32.BF16 R36, R60.reuse, R138, R36 ;  /* 0x0000008a3c24723c */ /* 0x040ff00000041824 */
[C---:B--2---:R-:W-:Y:S03]  /*13f00*/  HMMA.16816.F32.BF16 R48, R60.reuse, R52, R48 ;  /* 0x000000343c30723c */ /* 0x044fe60000041830 */
[----:B------:R-:W-:Y:S01]  /*13f10*/  FMUL.FTZ R40, R40, UR14 ;  /* 0x0000000e28287c20 */ /* 0x000fe20008410000 */
[----:B------:R-:W-:Y:S01]  /*13f20*/  FMUL.FTZ R203, R41, UR14 ;  /* 0x0000000e29cb7c20 */ /* 0x000fe20008410000 */
[----:B------:R-:W-:Y:S01]  /*13f30*/  FMUL.FTZ R206, R42, UR14 ;  /* 0x0000000e2ace7c20 */ /* 0x000fe20008410000 */
[----:B------:R-:W-:Y:S01]  /*13f40*/  FMUL.FTZ R204, R43, UR14 ;  /* 0x0000000e2bcc7c20 */ /* 0x000fe20008410000 */
[----:B------:R1:W-:Y:S01]  /*13f50*/  MUFU.TANH R205, R40 ;  /* 0x0000002800cd7308 */ /* 0x0003e20000002400 */
[C---:B------:R-:W-:Y:S03]  /*13f60*/  HMMA.16816.F32.BF16 R44, R60.reuse, R54, R44 ;  /* 0x000000363c2c723c */ /* 0x040fe6000004182c */
[----:B------:R-:W-:Y:S01]  /*13f70*/  FMUL.FTZ R36, R36, UR14 ;  /* 0x0000000e24247c20 */ /* 0x000fe20008410000 */
[----:B------:R-:W-:Y:S01]  /*13f80*/  FMUL.FTZ R37, R37, UR14 ;  /* 0x0000000e25257c20 */ /* 0x000fe20008410000 */
[----:B------:R-:W-:Y:S01]  /*13f90*/  FMUL.FTZ R38, R38, UR14 ;  /* 0x0000000e26267c20 */ /* 0x000fe20008410000 */
[----:B------:R-:W-:Y:S01]  /*13fa0*/  FMUL.FTZ R39, R39, UR14 ;  /* 0x0000000e27277c20 */ /* 0x000fe20008410000 */
[----:B------:R-:W-:Y:S04]  /*13fb0*/  MUFU.TANH R203, R203 ;  /* 0x000000cb00cb7308 */ /* 0x000fe80000002400 */
[----:B------:R-:W-:Y:S01]  /*13fc0*/  FMUL.FTZ R48, R48, UR14 ;  /* 0x0000000e30307c20 */ /* 0x000fe20008410000 */
[----:B------:R-:W-:Y:S01]  /*13fd0*/  FMUL.FTZ R52, R49, UR14 ;  /* 0x0000000e31347c20 */ /* 0x000fe20008410000 */
[----:B------:R-:W-:Y:S01]  /*13fe0*/  FMUL.FTZ R55, R50, UR14 ;  /* 0x0000000e32377c20 */ /* 0x000fe20008410000 */
[----:B------:R-:W-:Y:S01]  /*13ff0*/  FMUL.FTZ R54, R51, UR14 ;  /* 0x0000000e33367c20 */ /* 0x000fe20008410000 */
[----:B------:R2:W-:Y:S01]  /*14000*/  MUFU.TANH R58, R48 ;  /* 0x00000030003a7308 */ /* 0x0005e20000002400 */
[----:B-1----:R-:W1:Y:S03]  /*14010*/  LDSM.16.M88.4 R40, [R57+0x7c00] ;  /* 0x007c00003928783b */ /* 0x002e660000000200 */
[----:B------:R-:W-:Y:S01]  /*14020*/  FMUL.FTZ R53, R44, UR14 ;  /* 0x0000000e2c357c20 */ /* 0x000fe20008410000 */
[----:B------:R-:W-:Y:S01]  /*14030*/  FMUL.FTZ R46, R46, UR14 ;  /* 0x0000000e2e2e7c20 */ /* 0x000fe20008410000 */
[----:B------:R-:W-:Y:S01]  /*14040*/  FMUL.FTZ R44, R45, UR14 ;  /* 0x0000000e2d2c7c20 */ /* 0x000fe20008410000 */
[----:B------:R-:W-:Y:S01]  /*14050*/  FMUL.FTZ R45, R47, UR14 ;  /* 0x0000000e2f2d7c20 */ /* 0x000fe20008410000 */
[----:B------:R-:W3:Y:S08]  /*14060*/  MUFU.TANH R52, R52 ;  /* 0x0000003400347308 */ /* 0x000ef00000002400 */
[----:B------:R-:W-:Y:S01]  /*14070*/  MUFU.TANH R55, R55 ;  /* 0x0000003700377308 */ /* 0x000fe20000002400 */
[----:B--2---:R-:W2:Y:S07]  /*14080*/  LDSM.16.M88.4 R48, [R57+0x7800] ;  /* 0x007800003930783b */ /* 0x004eae0000000200 */
[----:B------:R-:W-:Y:S08]  /*14090*/  MUFU.TANH R54, R54 ;  /* 0x0000003600367308 */ /* 0x000ff00000002400 */
[----:B------:R-:W-:Y:S08]  /*140a0*/  MUFU.TANH R53, R53 ;  /* 0x0000003500357308 */ /* 0x000ff00000002400 */
[----:B------:R-:W4:Y:S01]  /*140b0*/  MUFU.TANH R46, R46 ;  /* 0x0000002e002e7308 */ /* 0x000f220000002400 */
[C---:B-1----:R-:W-:Y:S07]  /*140c0*/  HMMA.16816.F32.BF16 R20, R60.reuse, R42, R20 ;  /* 0x0000002a3c14723c */ /* 0x042fee0000041814 */
[----:B------:R-:W1:Y:S01]  /*140d0*/  MUFU.TANH R44, R44 ;  /* 0x0000002c002c7308 */ /* 0x000e620000002400 */
[C---:B------:R-:W-:Y:S07]  /*140e0*/  HMMA.16816.F32.BF16 R24, R60.reuse, R40, R24 ;  /* 0x000000283c18723c */ /* 0x040fee0000041818 */
[----:B------:R-:W5:Y:S01]  /*140f0*/  MUFU.TANH R45, R45 ;  /* 0x0000002d002d7308 */ /* 0x000f620000002400 */
[C---:B--2---:R-:W-:Y:S03]  /*14100*/  HMMA.16816.F32.BF16 R32, R60.reuse, R48, R32 ;  /* 0x000000303c20723c */ /* 0x044fe60000041820 */
[----:B------:R-:W-:Y:S01]  /*14110*/  FMUL.FTZ R193, R20, UR14 ;  /* 0x0000000e14c17c20 */ /* 0x000fe20008410000 */
[----:B------:R-:W-:Y:S01]  /*14120*/  FMUL.FTZ R195, R21, UR14 ;  /* 0x0000000e15c37c20 */ /* 0x000fe20008410000 */
[----:B------:R-:W-:Y:S01]  /*14130*/  FMUL.FTZ R198, R22, UR14 ;  /* 0x0000000e16c67c20 */ /* 0x000fe20008410000 */
[----:B------:R-:W-:Y:S01]  /*14140*/  FMUL.FTZ R196, R23, UR14 ;  /* 0x0000000e17c47c20 */ /* 0x000fe20008410000 */
[----:B------:R-:W2:Y:S01]  /*14150*/  MUFU.TANH R206, R206 ;  /* 0x000000ce00ce7308 */ /* 0x000ea20000002400 */
[----:B------:R-:W3:Y:S01]  /*14160*/  LDSM.16.M88.4 R20, [R57+0x8400] ;  /* 0x008400003914783b */ /* 0x000ee20000000200 */
[----:B------:R-:W-:Y:S02]  /*14170*/  HMMA.16816.F32.BF16 R28, R60, R50, R28 ;  /* 0x000000323c1c723c */ /* 0x000fe4000004181c */
[----:B------:R-:W-:Y:S01]  /*14180*/  FMUL.FTZ R25, R25, UR14 ;  /* 0x0000000e19197c20 */ /* 0x000fe20008410000 */
[----:B------:R-:W-:Y:S01]  /*14190*/  FMUL.FTZ R24, R24, UR14 ;  /* 0x0000000e18187c20 */ /* 0x000fe20008410000 */
[----:B------:R-:W-:Y:S01]  /*141a0*/  FMUL.FTZ R26, R26, UR14 ;  /* 0x0000000e1a1a7c20 */ /* 0x000fe20008410000 */
[----:B------:R-:W-:Y:S01]  /*141b0*/  FMUL.FTZ R27, R27, UR14 ;  /* 0x0000000e1b1b7c20 */ /* 0x000fe20008410000 */
[----:B------:R4:W-:Y:S04]  /*141c0*/  MUFU.TANH R197, R25 ;  /* 0x0000001900c57308 */ /* 0x0009e80000002400 */
[----:B------:R-:W-:Y:S01]  /*141d0*/  FMUL.FTZ R32, R32, UR14 ;  /* 0x0000000e20207c20 */ /* 0x000fe20008410000 */
[----:B------:R-:W-:Y:S01]  /*141e0*/  FMUL.FTZ R141, R33, UR14 ;  /* 0x0000000e218d7c20 */ /* 0x000fe20008410000 */
[----:B------:R-:W-:Y:S01]  /*141f0*/  FMUL.FTZ R142, R34, UR14 ;  /* 0x0000000e228e7c20 */ /* 0x000fe20008410000 */
[----:B------:R-:W-:Y:S01]  /*14200*/  FMUL.FTZ R146, R35, UR14 ;  /* 0x0000000e23927c20 */ /* 0x000fe20008410000 */
[----:B------:R1:W-:Y:S05]  /*14210*/  MUFU.TANH R143, R32 ;  /* 0x00000020008f7308 */ /* 0x0003ea0000002400 */
[----:B------:R-:W-:Y:S01]  /*14220*/  FMUL.FTZ R29, R29, UR14 ;  /* 0x0000000e1d1d7c20 */ /* 0x000fe20008410000 */
[----:B------:R-:W-:Y:S01]  /*14230*/  FMUL.FTZ R30, R30, UR14 ;  /* 0x0000000e1e1e7c20 */ /* 0x000fe20008410000 */
[----:B------:R-:W-:Y:S01]  /*14240*/  FMUL.FTZ R28, R28, UR14 ;  /* 0x0000000e1c1c7c20 */ /* 0x000fe20008410000 */
[----:B------:R5:W-:Y:S01]  /*14250*/  MUFU.TANH R199, R24 ;  /* 0x0000001800c77308 */ /* 0x000be20000002400 */
[----:B------:R-:W-:Y:S01]  /*14260*/  FMUL.FTZ R31, R31, UR14 ;  /* 0x0000000e1f1f7c20 */ /* 0x000fe20008410000 */
[----:B----4-:R-:W-:-:S05]  /*14270*/  IMAD.SHL.U32 R25, R120, 0x2, RZ ;  /* 0x0000000278197824 */ /* 0x010fca00078e00ff */
[----:B------:R-:W-:Y:S01]  /*14280*/  LOP3.LUT R25, R25, 0x6, RZ, 0xc0, !PT ;  /* 0x0000000619197812 */ /* 0x000fe200078ec0ff */
[----:B------:R-:W4:Y:S01]  /*14290*/  MUFU.TANH R204, R204 ;  /* 0x000000cc00cc7308 */ /* 0x000f220000002400 */
[----:B-1----:R-:W1:Y:S07]  /*142a0*/  LDSM.16.M88.4 R32, [R57+0x8000] ;  /* 0x008000003920783b */ /* 0x002e6e0000000200 */
[----:B------:R-:W4:Y:S01]  /*142b0*/  MUFU.TANH R201, R36 ;  /* 0x0000002400c97308 */ /* 0x000f220000002400 */
[----:B---3--:R-:W-:Y:S01]  /*142c0*/  HMMA.16816.F32.BF16 R8, R60, R20, R8 ;  /* 0x000000143c08723c */ /* 0x008fe20000041808 */
[----:B-----5:R-:W-:-:S04]  /*142d0*/  IMAD R24, R56, 0x80, R25 ;  /* 0x0000008038187824 */ /* 0x020fc800078e0219 */
[----:B------:R-:W-:Y:S02]  /*142e0*/  VIADD R20, R24, 0xffffff10 ;  /* 0xffffff1018147836 */ /* 0x000fe40000000000 */
[----:B------:R-:W-:Y:S01]  /*142f0*/  MUFU.TANH R121, R37 ;  /* 0x0000002500797308 */ /* 0x000fe20000002400 */
[----:B------:R-:W-:Y:S07]  /*14300*/  HMMA.16816.F32.BF16 R4, R60, R22, R4 ;  /* 0x000000163c04723c */ /* 0x000fee0000041804 */
[----:B------:R-:W3:Y:S04]  /*14310*/  MUFU.TANH R140, R38 ;  /* 0x00000026008c7308 */ /* 0x000ee80000002400 */
[----:B------:R-:W-:Y:S01]  /*14320*/  FMUL.FTZ R181, R8, UR14 ;  /* 0x0000000e08b57c20 */ /* 0x000fe20008410000 */
[----:B------:R-:W-:-:S02]  /*14330*/  VIADD R8, R24, 0xffffff11 ;  /* 0xffffff1118087836 */ /* 0x000fc40000000000 */
[----:B------:R-:W-:Y:S01]  /*14340*/  FMUL.FTZ R10, R10, UR14 ;  /* 0x0000000e0a0a7c20 */ /* 0x000fe20008410000 */
[----:B------:R-:W-:Y:S01]  /*14350*/  FMUL.FTZ R9, R9, UR14 ;  /* 0x0000000e09097c20 */ /* 0x000fe20008410000 */
[----:B------:R-:W5:Y:S01]  /*14360*/  MUFU.TANH R194, R39 ;  /* 0x0000002700c27308 */ /* 0x000f620000002400 */
[----:B------:R-:W-:Y:S02]  /*14370*/  FMUL.FTZ R11, R11, UR14 ;  /* 0x0000000e0b0b7c20 */ /* 0x000fe40008410000 */
[----:B------:R-:W-:Y:S01]  /*14380*/  FMUL.FTZ R177, R4, UR14 ;  /* 0x0000000e04b17c20 */ /* 0x000fe20008410000 */
[----:B------:R-:W-:Y:S02]  /*14390*/  VIADD R4, R24, 0xffffff28 ;  /* 0xffffff2818047836 */ /* 0x000fe40000000000 */
[----:B------:R-:W-:Y:S01]  /*143a0*/  FMUL.FTZ R5, R5, UR14 ;  /* 0x0000000e05057c20 */ /* 0x000fe20008410000 */
[----:B------:R-:W-:Y:S01]  /*143b0*/  FMUL.FTZ R6, R6, UR14 ;  /* 0x0000000e06067c20 */ /* 0x000fe20008410000 */
[----:B------:R-:W-:Y:S01]  /*143c0*/  MUFU.TANH R141, R141 ;  /* 0x0000008d008d7308 */ /* 0x000fe20000002400 */
[----:B------:R-:W-:Y:S01]  /*143d0*/  FMUL.FTZ R174, R7, UR14 ;  /* 0x0000000e07ae7c20 */ /* 0x000fe20008410000 */
[C---:B-1----:R-:W-:Y:S06]  /*143e0*/  HMMA.16816.F32.BF16 R16, R60.reuse, R32, R16 ;  /* 0x000000203c10723c */ /* 0x042fec0000041810 */
[----:B------:R-:W1:Y:S02]  /*143f0*/  MUFU.TANH R142, R142 ;  /* 0x0000008e008e7308 */ /* 0x000e640000002400 */
[----:B------:R-:W-:Y:S06]  /*14400*/  HMMA.16816.F32.BF16 R12, R60, R34, R12 ;  /* 0x000000223c0c723c */ /* 0x000fec000004180c */
[----:B------:R-:W1:Y:S05]  /*14410*/  MUFU.TANH R146, R146 ;  /* 0x0000009200927308 */ /* 0x000e6a0000002400 */
[----:B------:R-:W-:Y:S01]  /*14420*/  FMUL.FTZ R189, R16, UR14 ;  /* 0x0000000e10bd7c20 */ /* 0x000fe20008410000 */
[----:B------:R-:W-:-:S02]  /*14430*/  VIADD R16, R24, 0xffffff00 ;  /* 0xffffff0018107836 */ /* 0x000fc40000000000 */
[----:B------:R-:W-:Y:S01]  /*14440*/  FMUL.FTZ R17, R17, UR14 ;  /* 0x0000000e11117c20 */ /* 0x000fe20008410000 */
[----:B------:R-:W-:Y:S01]  /*14450*/  FMUL.FTZ R18, R18, UR14 ;  /* 0x0000000e12127c20 */ /* 0x000fe20008410000 */
[----:B------:R-:W-:Y:S01]  /*14460*/  FMUL.FTZ R19, R19, UR14 ;  /* 0x0000000e13137c20 */ /* 0x000fe20008410000 */
[----:B------:R-:W-:Y:S01]  /*14470*/  MUFU.TANH R137, R29 ;  /* 0x0000001d00897308 */ /* 0x000fe20000002400 */
[----:B------:R-:W-:Y:S01]  /*14480*/  ISETP.GE.AND P1, PT, R16, R3, PT ;  /* 0x000000031000720c */ /* 0x000fe20003f26270 */
[----:B------:R-:W-:Y:S01]  /*14490*/  FMUL.FTZ R185, R12, UR14 ;  /* 0x0000000e0cb97c20 */ /* 0x000fe20008410000 */
[----:B------:R-:W-:Y:S01]  /*144a0*/  VIADD R12, R24, 0xffffff01 ;  /* 0xffffff01180c7836 */ /* 0x000fe20000000000 */
[----:B------:R-:W-:Y:S01]  /*144b0*/  ISETP.GE.AND P0, PT, R16, R59, PT ;  /* 0x0000003b1000720c */ /* 0x000fe20003f06270 */
[----:B------:R-:W-:Y:S02]  /*144c0*/  VIADD R16, R24, 0xffffff08 ;  /* 0xffffff0818107836 */ /* 0x000fe40000000000 */
[----:B------:R-:W-:Y:S01]  /*144d0*/  FMUL.FTZ R13, R13, UR14 ;  /* 0x0000000e0d0d7c20 */ /* 0x000fe20008410000 */
[----:B------:R2:W-:Y:S01]  /*144e0*/  MUFU.TANH R187, R17 ;  /* 0x0000001100bb7308 */ /* 0x0005e20000002400 */
[----:B------:R-:W-:Y:S01]  /*144f0*/  ISETP.GE.AND P5, PT, R12, R3, PT ;  /* 0x000000030c00720c */ /* 0x000fe20003fa6270 */
[----:B------:R-:W-:Y:S01]  /*14500*/  FMUL.FTZ R184, R14, UR14 ;  /* 0x0000000e0eb87c20 */ /* 0x000fe20008410000 */
[----:B------:R-:W-:-:S02]  /*14510*/  FMUL.FTZ R182, R15, UR14 ;  /* 0x0000000e0fb67c20 */ /* 0x000fc40008410000 */
[----:B------:R-:W-:Y:S02]  /*14520*/  FSEL R21, R52, -INF , !P5 ;  /* 0xff80000034157808 */ /* 0x000fe40006800000 */
[----:B------:R-:W-:Y:S01]  /*14530*/  ISETP.GE.AND P5, PT, R16, R59, PT ;  /* 0x0000003b1000720c */ /* 0x000fe20003fa6270 */
[----:B------:R4:W-:Y:S03]  /*14540*/  MUFU.TANH R188, R18 ;  /* 0x0000001200bc7308 */ /* 0x0009e60000002400 */
[----:B------:R-:W-:Y:S02]  /*14550*/  FSEL R22, R46, -INF , !P5 ;  /* 0xff8000002e167808 */ /* 0x000fe40006800000 */
[----:B------:R-:W-:-:S03]  /*14560*/  ISETP.GE.AND P5, PT, R20, R3, PT ;  /* 0x000000031400720c */ /* 0x000fc60003fa6270 */
[----:B------:R3:W-:Y:S01]  /*14570*/  MUFU.TANH R186, R19 ;  /* 0x0000001300ba7308 */ /* 0x0007e20000002400 */
[----:B------:R-:W-:Y:S02]  /*14580*/  FSEL R205, R205, -INF , !P5 ;  /* 0xff800000cdcd7808 */ /* 0x000fe40006800000 */
[----:B--2---:R-:W-:Y:S02]  /*14590*/  FSEL R17, R58, -INF , !P1 ;  /* 0xff8000003a117808 */ /* 0x004fe40004800000 */
[-C--:B------:R-:W-:Y:S01]  /*145a0*/  ISETP.GE.AND P1, PT, R12, R59.reuse, PT ;  /* 0x0000003b0c00720c */ /* 0x080fe20003f26270 */
[----:B------:R-:W-:Y:S01]  /*145b0*/  VIADD R12, R24, 0xffffff09 ;  /* 0xffffff09180c7836 */ /* 0x000fe20000000000 */
[----:B------:R-:W-:Y:S01]  /*145c0*/  ISETP.GE.AND P5, PT, R8, R59, PT ;  /* 0x0000003b0800720c */ /* 0x000fe20003fa6270 */
[----:B------:R-:W2:Y:S01]  /*145d0*/  MUFU.TANH R144, R30 ;  /* 0x0000001e00907308 */ /* 0x000ea20000002400 */
[----:B----4-:R-:W-:Y:S02]  /*145e0*/  FSEL R18, R55, -INF , !P0 ;  /* 0xff80000037127808 */ /* 0x010fe40004000000 */
[----:B------:R-:W-:-:S02]  /*145f0*/  ISETP.GE.AND P0, PT, R16, R3, PT ;  /* 0x000000031000720c */ /* 0x000fc40003f06270 */
[----:B------:R-:W-:Y:S02]  /*14600*/  FSEL R16, R54, -INF , !P1 ;  /* 0xff80000036107808 */ /* 0x000fe40004800000 */
[C---:B------:R-:W-:Y:S01]  /*14610*/  ISETP.GE.AND P1, PT, R12.reuse, R3, PT ;  /* 0x000000030c00720c */ /* 0x040fe20003f26270 */
[----:B------:R-:W4:Y:S01]  /*14620*/  MUFU.TANH R139, R28 ;  /* 0x0000001c008b7308 */ /* 0x000f220000002400 */
[----:B---3--:R-:W-:Y:S02]  /*14630*/  FSEL R19, R53, -INF , !P0 ;  /* 0xff80000035137808 */ /* 0x008fe40004000000 */
[-C--:B------:R-:W-:Y:S02]  /*14640*/  ISETP.GE.AND P0, PT, R12, R59.reuse, PT ;  /* 0x0000003b0c00720c */ /* 0x080fe40003f06270 */
[----:B------:R-:W-:Y:S02]  /*14650*/  FSEL R23, R44, -INF , !P1 ;  /* 0xff8000002c177808 */ /* 0x000fe40004800000 */
[----:B------:R-:W-:Y:S01]  /*14660*/  ISETP.GE.AND P1, PT, R20, R59, PT ;  /* 0x0000003b1400720c */ /* 0x000fe20003f26270 */
[----:B------:R3:W-:Y:S01]  /*14670*/  MUFU.TANH R183, R13 ;  /* 0x0000000d00b77308 */ /* 0x0007e20000002400 */
[----:B------:R-:W-:-:S02]  /*14680*/  FSEL R20, R45, -INF , !P0 ;  /* 0xff8000002d147808 */ /* 0x000fc40004000000 */
[-C--:B------:R-:W-:Y:S01]  /*14690*/  ISETP.GE.AND P0, PT, R8, R3.reuse, PT ;  /* 0x000000030800720c */ /* 0x080fe20003f06270 */
[----:B------:R-:W-:Y:S01]  /*146a0*/  VIADD R8, R24, 0xffffff18 ;  /* 0xffffff1818087836 */ /* 0x000fe20000000000 */
[----:B------:R-:W-:Y:S02]  /*146b0*/  FSEL R206, R206, -INF , !P1 ;  /* 0xff800000cece7808 */ /* 0x000fe40004800000 */
[----:B------:R-:W-:Y:S01]  /*146c0*/  FSEL R203, R203, -INF , !P0 ;  /* 0xff800000cbcb7808 */ /* 0x000fe20004000000 */
[----:B------:R-:W4:Y:S01]  /*146d0*/  MUFU.TANH R192, R31 ;  /* 0x0000001f00c07308 */ /* 0x000f220000002400 */
[C---:B------:R-:W-:Y:S02]  /*146e0*/  ISETP.GE.AND P1, PT, R8.reuse, R3, PT ;  /* 0x000000030800720c */ /* 0x040fe40003f26270 */
[----:B------:R-:W-:Y:S01]  /*146f0*/  ISETP.GE.AND P0, PT, R8, R59, PT ;  /* 0x0000003b0800720c */ /* 0x000fe20003f06270 */
[----:B------:R-:W-:Y:S01]  /*14700*/  VIADD R8, R24, 0xffffff19 ;  /* 0xffffff1918087836 */ /* 0x000fe20000000000 */
[----:B------:R-:W-:-:S02]  /*14710*/  FSEL R204, R204, -INF , !P5 ;  /* 0xff800000cccc7808 */ /* 0x000fc40006800000 */
[----:B------:R-:W-:Y:S01]  /*14720*/  FSEL R201, R201, -INF , !P1 ;  /* 0xff800000c9c97808 */ /* 0x000fe20004800000 */
[----:B------:R-:W4:Y:S01]  /*14730*/  MUFU.TANH R202, R26 ;  /* 0x0000001a00ca7308 */ /* 0x000f220000002400 */
[C---:B------:R-:W-:Y:S01]  /*14740*/  ISETP.GE.AND P5, PT, R8.reuse, R3, PT ;  /* 0x000000030800720c */ /* 0x040fe20003fa6270 */
[----:B---3--:R-:W3:Y:S01]  /*14750*/  LDSM.16.M88.4 R12, [R57+0x8800] ;  /* 0x00880000390c783b */ /* 0x008ee20000000200 */
[----:B------:R-:W-:Y:S01]  /*14760*/  ISETP.GE.AND P1, PT, R8, R59, PT ;  /* 0x0000003b0800720c */ /* 0x000fe20003f26270 */
[----:B------:R-:W-:Y:S01]  /*14770*/  VIADD R8, R24, 0xffffff20 ;  /* 0xffffff2018087836 */ /* 0x000fe20000000000 */
[----:B------:R-:W-:Y:S02]  /*14780*/  FSEL R140, R140, -INF , !P0 ;  /* 0xff8000008c8c7808 */ /* 0x000fe40004000000 */
[----:B------:R-:W-:Y:S01]  /*14790*/  FSEL R121, R121, -INF , !P5 ;  /* 0xff80000079797808 */ /* 0x000fe20006800000 */
[----:B------:R-:W-:Y:S01]  /*147a0*/  MUFU.TANH R175, R5 ;  /* 0x0000000500af7308 */ /* 0x000fe20000002400 */
[----:B------:R-:W-:-:S02]  /*147b0*/  ISETP.GE.AND P0, PT, R8, R3, PT ;  /* 0x000000030800720c */ /* 0x000fc40003f06270 */
[----:B------:R-:W-:Y:S01]  /*147c0*/  ISETP.GE.AND P5, PT, R8, R59, PT ;  /* 0x0000003b0800720c */ /* 0x000fe20003fa6270 */
[----:B------:R-:W-:Y:S01]  /*147d0*/  VIADD R8, R24, 0xffffff21 ;  /* 0xffffff2118087836 */ /* 0x000fe20000000000 */
[----:B-----5:R-:W-:Y:S02]  /*147e0*/  FSEL R194, R194, -INF , !P1 ;  /* 0xff800000c2c27808 */ /* 0x020fe40004800000 */
[----:B------:R-:W-:Y:S01]  /*147f0*/  FSEL R143, R143, -INF , !P0 ;  /* 0xff8000008f8f7808 */ /* 0x000fe20004000000 */
[----:B------:R5:W-:Y:S01]  /*14800*/  MUFU.TANH R176, R6 ;  /* 0x0000000600b07308 */ /* 0x000be20000002400 */
[C---:B------:R-:W-:Y:S02]  /*14810*/  ISETP.GE.AND P1, PT, R8.reuse, R3, PT ;  /* 0x000000030800720c */ /* 0x040fe40003f26270 */
[----:B------:R-:W-:Y:S01]  /*14820*/  ISETP.GE.AND P0, PT, R8, R59, PT ;  /* 0x0000003b0800720c */ /* 0x000fe20003f06270 */
[----:B------:R-:W-:Y:S01]  /*14830*/  VIADD R8, R24, 0xffffff29 ;  /* 0xffffff2918087836 */ /* 0x000fe20000000000 */
[----:B-1----:R-:W-:-:S02]  /*14840*/  FSEL R142, R142, -INF , !P5 ;  /* 0xff8000008e8e7808 */ /* 0x002fc40006800000 */
[----:B------:R-:W-:Y:S01]  /*14850*/  FSEL R141, R141, -INF , !P1 ;  /* 0xff8000008d8d7808 */ /* 0x000fe20004800000 */
[----:B------:R-:W1:Y:S01]  /*14860*/  MUFU.TANH R200, R27 ;  /* 0x0000001b00c87308 */ /* 0x000e620000002400 */
[C---:B------:R-:W-:Y:S02]  /*14870*/  ISETP.GE.AND P5, PT, R4.reuse, R3, PT ;  /* 0x000000030400720c */ /* 0x040fe40003fa6270 */
[----:B------:R-:W-:Y:S01]  /*14880*/  ISETP.GE.AND P1, PT, R4, R59, PT ;  /* 0x0000003b0400720c */ /* 0x000fe20003f26270 */
[----:B------:R-:W-:Y:S01]  /*14890*/  VIADD R4, R24, 0xffffff30 ;  /* 0xffffff3018047836 */ /* 0x000fe20000000000 */
[----:B------:R-:W-:Y:S02]  /*148a0*/  FSEL R146, R146, -INF , !P0 ;  /* 0xff80000092927808 */ /* 0x000fe40004000000 */
[----:B------:R-:W-:Y:S01]  /*148b0*/  ISETP.GE.AND P0, PT, R8, R3, PT ;  /* 0x000000030800720c */ /* 0x000fe20003f06270 */
[----:B------:R-:W1:Y:S01]  /*148c0*/  MUFU.TANH R193, R193 ;  /* 0x000000c100c17308 */ /* 0x000e620000002400 */
[----:B--2---:R-:W-:-:S02]  /*148d0*/  FSEL R144, R144, -INF , !P1 ;  /* 0xff80000090907808 */ /* 0x004fc40004800000 */
[----:B------:R-:W-:Y:S02]  /*148e0*/  FSEL R137, R137, -INF , !P0 ;  /* 0xff80000089897808 */ /* 0x000fe40004000000 */
[C---:B------:R-:W-:Y:S02]  /*148f0*/  ISETP.GE.AND P1, PT, R4.reuse, R3, PT ;  /* 0x000000030400720c */ /* 0x040fe40003f26270 */
[-C--:B------:R-:W-:Y:S01]  /*14900*/  ISETP.GE.AND P0, PT, R4, R59.reuse, PT ;  /* 0x0000003b0400720c */ /* 0x080fe20003f06270 */
[----:B------:R-:W-:Y:S01]  /*14910*/  MUFU.TANH R195, R195 ;  /* 0x000000c300c37308 */ /* 0x000fe20000002400 */
[----:B-----5:R-:W2:Y:S01]  /*14920*/  LDSM.16.M88.4 R4, [R57+0x8c00] ;  /* 0x008c00003904783b */ /* 0x020ea20000000200 */
[----:B----4-:R-:W-:Y:S01]  /*14930*/  FSEL R139, R139, -INF , !P5 ;  /* 0xff8000008b8b7808 */ /* 0x010fe20006800000 */
[----:B---3--:R-:W-:Y:S01]  /*14940*/  HMMA.16816.F32.BF16 R132, R60, R12, R132 ;  /* 0x0000000c3c84723c */ /* 0x008fe20000041884 */
[----:B------:R-:W-:Y:S01]  /*14950*/  ISETP.GE.AND P5, PT, R8, R59, PT ;  /* 0x0000003b0800720c */ /* 0x000fe20003fa6270 */
[----:B------:R-:W-:Y:S01]  /*14960*/  VIADD R8, R24, 0xffffff31 ;  /* 0xffffff3118087836 */ /* 0x000fe20000000000 */
[----:B------:R-:W-:Y:S01]  /*14970*/  FSEL R199, R199, -INF , !P1 ;  /* 0xff800000c7c77808 */ /* 0x000fe20004800000 */
[----:B------:R-:W-:-:S04]  /*14980*/  DEPBAR.LE SB0, 0x0 ;  /* 0x000080000000791a */ /* 0x000fc80000000000 */
[----:B------:R-:W3:Y:S01]  /*14990*/  MUFU.TANH R198, R198 ;  /* 0x000000c600c67308 */ /* 0x000ee20000002400 */
[----:B------:R-:W-:Y:S01]  /*149a0*/  FSEL R192, R192, -INF , !P5 ;  /* 0xff800000c0c07808 */ /* 0x000fe20006800000 */
[C---:B------:R-:W-:Y:S01]  /*149b0*/  HMMA.16816.F32.BF16 R128, R60.reuse, R14, R128 ;  /* 0x0000000e3c80723c */ /* 0x040fe20000041880 */
[C---:B------:R-:W-:Y:S02]  /*149c0*/  ISETP.GE.AND P5, PT, R8.reuse, R3, PT ;  /* 0x000000030800720c */ /* 0x040fe40003fa6270 */
[----:B------:R-:W-:Y:S01]  /*149d0*/  ISETP.GE.AND P1, PT, R8, R59, PT ;  /* 0x0000003b0800720c */ /* 0x000fe20003f26270 */
[----:B------:R-:W-:Y:S01]  /*149e0*/  VIADD R8, R24, 0xffffff38 ;  /* 0xffffff3818087836 */ /* 0x000fe20000000000 */
[----:B------:R-:W-:Y:S01]  /*149f0*/  FSEL R202, R202, -INF , !P0 ;  /* 0xff800000caca7808 */ /* 0x000fe20004000000 */
[----:B------:R-:W4:Y:S01]  /*14a00*/  MUFU.TANH R196, R196 ;  /* 0x000000c400c47308 */ /* 0x000f220000002400 */
[----:B------:R-:W-:Y:S02]  /*14a10*/  FSEL R197, R197, -INF , !P5 ;  /* 0xff800000c5c57808 */ /* 0x000fe40006800000 */
[C---:B------:R-:W-:Y:S01]  /*14a20*/  ISETP.GE.AND P0, PT, R8.reuse, R3, PT ;  /* 0x000000030800720c */ /* 0x040fe20003f06270 */
[----:B------:R-:W-:Y:S01]  /*14a30*/  FMUL.FTZ R133, R133, UR14 ;  /* 0x0000000e85857c20 */ /* 0x000fe20008410000 */
[----:B------:R-:W-:Y:S01]  /*14a40*/  ISETP.GE.AND P5, PT, R8, R59, PT ;  /* 0x0000003b0800720c */ /* 0x000fe20003fa6270 */
[----:B------:R-:W-:Y:S01]  /*14a50*/  VIADD R8, R24, 0xffffff39 ;  /* 0xffffff3918087836 */ /* 0x000fe20000000000 */
[----:B-1----:R-:W-:Y:S01]  /*14a60*/  FSEL R200, R200, -INF , !P1 ;  /* 0xff800000c8c87808 */ /* 0x002fe20004800000 */
[----:B------:R-:W1:Y:S01]  /*14a70*/  MUFU.TANH R189, R189 ;  /* 0x000000bd00bd7308 */ /* 0x000e620000002400 */
[----:B------:R-:W-:Y:S01]  /*14a80*/  FSEL R193, R193, -INF , !P0 ;  /* 0xff800000c1c17808 */ /* 0x000fe20004000000 */
[----:B------:R-:W-:Y:S01]  /*14a90*/  FMUL.FTZ R134, R134, UR14 ;  /* 0x0000000e86867c20 */ /* 0x000fe20008410000 */
[----:B------:R-:W-:Y:S01]  /*14aa0*/  ISETP.GE.AND P1, PT, R8, R3, PT ;  /* 0x000000030800720c */ /* 0x000fe20003f26270 */
[----:B------:R-:W-:Y:S01]  /*14ab0*/  FMUL.FTZ R132, R132, UR14 ;  /* 0x0000000e84847c20 */ /* 0x000fe20008410000 */
[----:B------:R-:W-:Y:S01]  /*14ac0*/  ISETP.GE.AND P0, PT, R8, R59, PT ;  /* 0x0000003b0800720c */ /* 0x000fe20003f06270 */
[----:B------:R-:W-:Y:S01]  /*14ad0*/  VIADD R8, R24, 0xffffff40 ;  /* 0xffffff4018087836 */ /* 0x000fe20000000000 */
[----:B---3--:R-:W-:Y:S01]  /*14ae0*/  FSEL R198, R198, -INF , !P5 ;  /* 0xff800000c6c67808 */ /* 0x008fe20006800000 */
[----:B------:R-:W3:Y:S01]  /*14af0*/  MUFU.TANH R185, R185 ;  /* 0x000000b900b97308 */ /* 0x000ee20000002400 */
[----:B------:R-:W-:Y:S01]  /*14b00*/  FSEL R195, R195, -INF , !P1 ;  /* 0xff800000c3c37808 */ /* 0x000fe20004800000 */
[----:B------:R-:W-:Y:S01]  /*14b10*/  FMUL.FTZ R135, R135, UR14 ;  /* 0x0000000e87877c20 */ /* 0x000fe20008410000 */
[----:B------:R-:W-:Y:S01]  /*14b20*/  ISETP.GE.AND P5, PT, R8, R3, PT ;  /* 0x000000030800720c */ /* 0x000fe20003fa6270 */
[----:B------:R-:W-:Y:S01]  /*14b30*/  FMUL.FTZ R128, R128, UR14 ;  /* 0x0000000e80807c20 */ /* 0x000fe20008410000 */
[----:B------:R-:W-:Y:S01]  /*14b40*/  ISETP.GE.AND P1, PT, R8, R59, PT ;  /* 0x0000003b0800720c */ /* 0x000fe20003f26270 */
[----:B------:R-:W-:Y:S01]  /*14b50*/  VIADD R8, R24, 0xffffff41 ;  /* 0xffffff4118087836 */ /* 0x000fe20000000000 */
[----:B----4-:R-:W-:Y:S01]  /*14b60*/  FSEL R196, R196, -INF , !P0 ;  /* 0xff800000c4c47808 */ /* 0x010fe20004000000 */
[----:B------:R-:W4:Y:S01]  /*14b70*/  MUFU.TANH R184, R184 ;  /* 0x000000b800b87308 */ /* 0x000f220000002400 */
[C---:B--2---:R-:W-:Y:S01]  /*14b80*/  HMMA.16816.F32.BF16 R124, R60.reuse, R4, R124 ;  /* 0x000000043c7c723c */ /* 0x044fe2000004187c */
[----:B-1----:R-:W-:Y:S01]  /*14b90*/  FSEL R189, R189, -INF , !P5 ;  /* 0xff800000bdbd7808 */ /* 0x002fe20006800000 */
[----:B------:R-:W-:Y:S01]  /*14ba0*/  VIADD R4, R24, 0xffffff49 ;  /* 0xffffff4918047836 */ /* 0x000fe20000000000 */
[----:B------:R-:W-:Y:S01]  /*14bb0*/  ISETP.GE.AND P0, PT, R8, R3, PT ;  /* 0x000000030800720c */ /* 0x000fe20003f06270 */
[----:B------:R-:W-:Y:S01]  /*14bc0*/  FMUL.FTZ R130, R130, UR14 ;  /* 0x0000000e82827c20 */ /* 0x000fe20008410000 */
[----:B------:R-:W-:Y:S01]  /*14bd0*/  ISETP.GE.AND P5, PT, R8, R59, PT ;  /* 0x0000003b0800720c */ /* 0x000fe20003fa6270 */
[----:B------:R-:W-:Y:S01]  /*14be0*/  VIADD R8, R24, 0xffffff48 ;  /* 0xffffff4818087836 */ /* 0x000fe20000000000 */
[----:B------:R-:W1:Y:S01]  /*14bf0*/  MUFU.TANH R182, R182 ;  /* 0x000000b600b67308 */ /* 0x000e620000002400 */
[----:B------:R-:W-:Y:S01]  /*14c00*/  FSEL R188, R188, -INF , !P1 ;  /* 0xff800000bcbc7808 */ /* 0x000fe20004800000 */
[----:B------:R-:W-:Y:S01]  /*14c10*/  HMMA.16816.F32.BF16 R64, R60, R6, R64 ;  /* 0x000000063c40723c */ /* 0x000fe20000041840 */
[----:B------:R-:W-:Y:S01]  /*14c20*/  FSEL R186, R186, -INF , !P5 ;  /* 0xff800000baba7808 */ /* 0x000fe20006800000 */
[----:B------:R-:W-:Y:S01]  /*14c30*/  VIADD R6, R24, 0xffffff59 ;  /* 0xffffff5918067836 */ /* 0x000fe20000000000 */
[-C--:B------:R-:W-:Y:S01]  /*14c40*/  ISETP.GE.AND P1, PT, R8, R3.reuse, PT ;  /* 0x000000030800720c */ /* 0x080fe20003f26270 */
[----:B------:R-:W-:Y:S01]  /*14c50*/  FMUL.FTZ R131, R131, UR14 ;  /* 0x0000000e83837c20 */ /* 0x000fe20008410000 */
[----:B------:R-:W-:Y:S01]  /*14c60*/  FSEL R187, R187, -INF , !P0 ;  /* 0xff800000bbbb7808 */ /* 0x000fe20004000000 */
[----:B------:R-:W2:Y:S01]  /*14c70*/  MUFU.TANH R181, R181 ;  /* 0x000000b500b57308 */ /* 0x000ea20000002400 */
[----:B---3--:R-:W-:Y:S01]  /*14c80*/  FSEL R185, R185, -INF , !P1 ;  /* 0xff800000b9b97808 */ /* 0x008fe20004800000 */
[----:B------:R-:W-:Y:S01]  /*14c90*/  FMUL.FTZ R129, R129, UR14 ;  /* 0x0000000e81817c20 */ /* 0x000fe20008410000 */
[----:B------:R-:W-:Y:S01]  /*14ca0*/  ISETP.GE.AND P5, PT, R4, R3, PT ;  /* 0x000000030400720c */ /* 0x000fe20003fa6270 */
[----:B------:R-:W-:Y:S01]  /*14cb0*/  FMUL.FTZ R124, R124, UR14 ;  /* 0x0000000e7c7c7c20 */ /* 0x000fe20008410000 */
[-C--:B------:R-:W-:Y:S01]  /*14cc0*/  ISETP.GE.AND P1, PT, R4, R59.reuse, PT ;  /* 0x0000003b0400720c */ /* 0x080fe20003f26270 */
[----:B------:R-:W-:Y:S01]  /*14cd0*/  VIADD R4, R24, 0xffffff50 ;  /* 0xffffff5018047836 */ /* 0x000fe20000000000 */
[----:B------:R-:W-:Y:S01]  /*14ce0*/  ISETP.GE.AND P0, PT, R8, R59, PT ;  /* 0x0000003b0800720c */ /* 0x000fe20003f06270 */
[----:B------:R-:W3:Y:S01]  /*14cf0*/  MUFU.TANH R148, R10 ;  /* 0x0000000a00947308 */ /* 0x000ee20000002400 */
[----:B------:R-:W-:Y:S01]  /*14d00*/  FSEL R183, R183, -INF , !P5 ;  /* 0xff800000b7b77808 */ /* 0x000fe20006800000 */
[----:B------:R-:W-:Y:S01]  /*14d10*/  VIADD R8, R24, 0xffffff51 ;  /* 0xffffff5118087836 */ /* 0x000fe20000000000 */
[----:B----4-:R-:W-:Y:S01]  /*14d20*/  FSEL R184, R184, -INF , !P0 ;  /* 0xff800000b8b87808 */ /* 0x010fe20004000000 */
[----:B------:R-:W-:Y:S01]  /*14d30*/  FMUL.FTZ R125, R125, UR14 ;  /* 0x0000000e7d7d7c20 */ /* 0x000fe20008410000 */
[C---:B------:R-:W-:Y:S01]  /*14d40*/  ISETP.GE.AND P0, PT, R4.reuse, R3, PT ;  /* 0x000000030400720c */ /* 0x040fe20003f06270 */
[----:B------:R-:W-:Y:S01]  /*14d50*/  FMUL.FTZ R65, R65, UR14 ;  /* 0x0000000e41417c20 */ /* 0x000fe20008410000 */
[----:B------:R-:W-:Y:S01]  /*14d60*/  ISETP.GE.AND P5, PT, R4, R59, PT ;  /* 0x0000003b0400720c */ /* 0x000fe20003fa6270 */
[----:B------:R-:W4:Y:S01]  /*14d70*/  MUFU.TANH R147, R9 ;  /* 0x0000000900937308 */ /* 0x000f220000002400 */
[----:B------:R-:W-:Y:S01]  /*14d80*/  VIADD R4, R24, 0xffffff58 ;  /* 0xffffff5818047836 */ /* 0x000fe20000000000 */
[----:B-1----:R-:W-:Y:S01]  /*14d90*/  FSEL R182, R182, -INF , !P1 ;  /* 0xff800000b6b67808 */ /* 0x002fe20004800000 */
[----:B------:R-:W-:Y:S01]  /*14da0*/  FMUL.FTZ R123, R126, UR14 ;  /* 0x0000000e7e7b7c20 */ /* 0x000fe20008410000 */
[----:B------:R-:W-:Y:S01]  /*14db0*/  ISETP.GE.AND P1, PT, R8, R3, PT ;  /* 0x000000030800720c */ /* 0x000fe20003f26270 */
[----:B------:R-:W-:Y:S01]  /*14dc0*/  FMUL.FTZ R127, R127, UR14 ;  /* 0x0000000e7f7f7c20 */ /* 0x000fe20008410000 */
[----:B--2---:R-:W-:Y:S01]  /*14dd0*/  FSEL R181, R181, -INF , !P0 ;  /* 0xff800000b5b57808 */ /* 0x004fe20004000000 */
[----:B------:R-:W-:Y:S01]  /*14de0*/  FMUL.FTZ R64, R64, UR14 ;  /* 0x0000000e40407c20 */ /* 0x000fe20008410000 */
[----:B------:R-:W1:Y:S01]  /*14df0*/  MUFU.TANH R178, R11 ;  /* 0x0000000b00b27308 */ /* 0x000e620000002400 */
[----:B------:R-:W-:Y:S01]  /*14e00*/  ISETP.GE.AND P0, PT, R8, R59, PT ;  /* 0x0000003b0800720c */ /* 0x000fe20003f06270 */
[----:B------:R-:W-:Y:S01]  /*14e10*/  FMUL.FTZ R66, R66, UR14 ;  /* 0x0000000e42427c20 */ /* 0x000fe20008410000 */
[----:B---3--:R-:W-:Y:S01]  /*14e20*/  FSEL R148, R148, -INF , !P5 ;  /* 0xff80000094947808 */ /* 0x008fe20006800000 */
[----:B------:R-:W-:Y:S01]  /*14e30*/  FMUL.FTZ R67, R67, UR14 ;  /* 0x0000000e43437c20 */ /* 0x000fe20008410000 */
[----:B------:R-:W-:-:S03]  /*14e40*/  ISETP.GE.AND P5, PT, R4, R3, PT ;  /* 0x000000030400720c */ /* 0x000fc60003fa6270 */
[----:B------:R-:W2:Y:S01]  /*14e50*/  MUFU.TANH R177, R177 ;  /* 0x000000b100b17308 */ /* 0x000ea20000002400 */
[----:B----4-:R-:W-:Y:S02]  /*14e60*/  FSEL R147, R147, -INF , !P1 ;  /* 0xff80000093937808 */ /* 0x010fe40004800000 */
[----:B------:R-:W-:Y:S01]  /*14e70*/  ISETP.GE.AND P1, PT, R4, R59, PT ;  /* 0x0000003b0400720c */ /* 0x000fe20003f26270 */
[----:B------:R-:W-:-:S04]  /*14e80*/  VIADD R4, R24, 0xffffff60 ;  /* 0xffffff6018047836 */ /* 0x000fc80000000000 */
[----:B------:R-:W3:Y:S01]  /*14e90*/  MUFU.TANH R174, R174 ;  /* 0x000000ae00ae7308 */ /* 0x000ee20000002400 */
[----:B------:R-:W-:Y:S02]  /*14ea0*/  FSEL R176, R176, -INF , !P1 ;  /* 0xff800000b0b07808 */ /* 0x000fe40004800000 */
[----:B-1----:R-:W-:Y:S02]  /*14eb0*/  FSEL R178, R178, -INF , !P0 ;  /* 0xff800000b2b27808 */ /* 0x002fe40004000000 */
[-C--:B------:R-:W-:Y:S02]  /*14ec0*/  ISETP.GE.AND P0, PT, R6, R3.reuse, PT ;  /* 0x000000030600720c */ /* 0x080fe40003f06270 */
[----:B------:R-:W-:Y:S01]  /*14ed0*/  ISETP.GE.AND P1, PT, R4, R3, PT ;  /* 0x000000030400720c */ /* 0x000fe20003f26270 */
[----:B------:R-:W1:Y:S01]  /*14ee0*/  MUFU.TANH R169, R133 ;  /* 0x0000008500a97308 */ /* 0x000e620000002400 */
[----:B------:R-:W-:Y:S02]  /*14ef0*/  FSEL R175, R175, -INF , !P0 ;  /* 0xff800000afaf7808 */ /* 0x000fe40004000000 */
[----:B--2---:R-:W-:-:S02]  /*14f00*/  FSEL R177, R177, -INF , !P5 ;  /* 0xff800000b1b17808 */ /* 0x004fc40006800000 */
[-C--:B------:R-:W-:Y:S01]  /*14f10*/  ISETP.GE.AND P5, PT, R6, R59.reuse, PT ;  /* 0x0000003b0600720c */ /* 0x080fe20003fa6270 */
[----:B------:R-:W-:Y:S01]  /*14f20*/  VIADD R6, R24, 0xffffff61 ;  /* 0xffffff6118067836 */ /* 0x000fe20000000000 */
[----:B------:R-:W-:Y:S01]  /*14f30*/  ISETP.GE.AND P0, PT, R4, R59, PT ;  /* 0x0000003b0400720c */ /* 0x000fe20003f06270 */
[----:B------:R-:W2:Y:S01]  /*14f40*/  MUFU.TANH R138, R134 ;  /* 0x00000086008a7308 */ /* 0x000ea20000002400 */
[----:B------:R-:W-:Y:S01]  /*14f50*/  VIADD R4, R24, 0xffffff68 ;  /* 0xffffff6818047836 */ /* 0x000fe20000000000 */
[----:B---3--:R-:W-:Y:S02]  /*14f60*/  FSEL R174, R174, -INF , !P5 ;  /* 0xff800000aeae7808 */ /* 0x008fe40006800000 */
[----:B------:R-:W-:-:S04]  /*14f70*/  ISETP.GE.AND P5, PT, R6, R3, PT ;  /* 0x000000030600720c */ /* 0x000fc80003fa6270 */
        /* <DEDUP_REMOVED lines=26> */
[----:B------:R-:W-:Y:S01]  /*15120*/  ISETP.GE.AND P5, PT, R4, R59, PT ;  /* 0x0000003b0400720c */ /* 0x000fe20003fa6270 */
[C---:B------:R-:W-:Y:S02]  /*15130*/  VIADD R4, R24.reuse, 0xffffff78 ;  /* 0xffffff7818047836 */ /* 0x040fe40000000000 */
[----:B------:R-:W-:Y:S02]  /*15140*/  VIADD R24, R24, 0xffffff79 ;  /* 0xffffff7918187836 */ /* 0x000fe40000000000 */
[----:B------:R-:W2:Y:S01]  /*15150*/  MUFU.TANH R151, R129 ;  /* 0x0000008100977308 */ /* 0x000ea20000002400 */
[----:B---3--:R-:W-:Y:S01]  /*15160*/  FSEL R145, R145, -INF , !P0 ;  /* 0xff80000091917808 */ /* 0x008fe20004000000 */
[----:B------:R-:W-:Y:S01]  /*15170*/  BAR.SYNC.DEFER_BLOCKING 0x0 ;  /* 0x0000000000007b1d */ /* 0x000fe20000010000 */
[----:B------:R-:W-:-:S05]  /*15180*/  ISETP.GE.AND P0, PT, R24, R3, PT ;  /* 0x000000031800720c */ /* 0x000fca0003f06270 */
[----:B------:R-:W3:Y:S01]  /*15190*/  MUFU.TANH R123, R123 ;  /* 0x0000007b007b7308 */ /* 0x000ee20000002400 */
[----:B-1----:R-:W-:Y:S02]  /*151a0*/  FSEL R166, R166, -INF , !P0 ;  /* 0xff800000a6a67808 */ /* 0x002fe40004000000 */
[----:B------:R-:W-:-:S05]  /*151b0*/  ISETP.GE.AND P0, PT, R56, 0x3, PT ;  /* 0x000000033800780c */ /* 0x000fca0003f06270 */
        /* <DEDUP_REMOVED lines=11> */
[----:B------:R-:W-:Y:S02]  /*15270*/  ISETP.GE.AND P1, PT, R24, R59, PT ;  /* 0x0000003b1800720c */ /* 0x000fe40003f26270 */
[----:B---3--:R-:W-:Y:S02]  /*15280*/  FSEL R130, R130, -INF , !P5 ;  /* 0xff80000082827808 */ /* 0x008fe40006800000 */
[----:B-1----:R-:W-:Y:S01]  /*15290*/  FSEL R125, R125, -INF , !P1 ;  /* 0xff8000007d7d7808 */ /* 0x002fe20004800000 */
[----:B------:R-:W-:Y:S08]  /*152a0*/  @!P0 BRA `(.L_x_904) ;  /* 0x0000000800408947 */ /* 0x000ff00003800000 */
[----:B------:R-:W-:Y:S05]  /*152b0*/  BRA.U !UP0, `(.L_x_905) ;  /* 0x0000000508047547 */ /* 0x000fea000b800000 */
[----:B------:R-:W1:Y:S01]  /*152c0*/  LDC R8, c[0x0][0x4f0] ;  /* 0x00013c00ff087b82 */ /* 0x000e620000000800 */
[----:B------:R-:W-:Y:S01]  /*152d0*/  SHF.L.U32 R11, R56, 0x7, RZ ;  /* 0x00000007380b7819 */ /* 0x000fe200000006ff */
[----:B------:R-:W2:Y:S04]  /*152e0*/  LDCU.64 UR4, c[0x0][0x3b8] ;  /* 0x00007700ff0477ac */ /* 0x000ea80008000a00 */
[C---:B------:R-:W-:Y:S01]  /*152f0*/  VIADD R9, R11.reuse, 0xffffff00 ;  /* 0xffffff000b097836 */ /* 0x040fe20000000000 */
[----:B------:R-:W3:Y:S01]  /*15300*/  LDCU.64 UR8, c[0x0][0x3a0] ;  /* 0x00007400ff0877ac */ /* 0x000ee20008000a00 */
        /* <DEDUP_REMOVED lines=15> */
[----:B------:R-:W-:Y:S02]  /*15400*/  IMAD.MOV R3, RZ, RZ, -R4 ;  /* 0x000000ffff037224 */ /* 0x000fe400078e0a04 */
[----:B------:R-:W-:-:S04]  /*15410*/  IMAD.HI.U32 R5, R5, R10, RZ ;  /* 0x0000000a05057227 */ /* 0x000fc800078e00ff */
[----:B------:R-:W-:Y:S01]  /*15420*/  IMAD R6, R7, R3, R6 ;  /* 0x0000000307067224 */ /* 0x000fe200078e0206 */
[----:B------:R-:W-:-:S04]  /*15430*/  IADD3 R3, PT, PT, -R5, RZ, RZ ;  /* 0x000000ff05037210 */ /* 0x000fc80007ffe1ff */
[C---:B------:R-:W-:Y:S01]  /*15440*/  ISETP.GT.U32.AND P0, PT, R7.reuse, R6, PT ;  /* 0x000000060700720c */ /* 0x040fe20003f04070 */
[----:B------:R-:W-:-:S05]  /*15450*/  IMAD R10, R7, R3, R10 ;  /* 0x00000003070a7224 */ /* 0x000fca00078e020a */
[----:B------:R-:W-:-:S07]  /*15460*/  ISETP.GT.U32.AND P1, PT, R7, R10, PT ;  /* 0x0000000a0700720c */ /* 0x000fce0003f24070 */
[----:B------:R-:W-:Y:S02]  /*15470*/  @!P0 IMAD.IADD R6, R6, 0x1, -R7 ;  /* 0x0000000106068824 */ /* 0x000fe400078e0a07 */
[----:B------:R-:W-:-:S03]  /*15480*/  @!P0 VIADD R4, R4, 0x1 ;  /* 0x0000000104048836 */ /* 0x000fc60000000000 */
[-C--:B------:R-:W-:Y:S01]  /*15490*/  ISETP.GE.U32.AND P5, PT, R6, R7.reuse, PT ;  /* 0x000000070600720c */ /* 0x080fe20003fa6070 */
[----:B------:R-:W-:Y:S01]  /*154a0*/  @!P1 VIADD R5, R5, 0x1 ;  /* 0x0000000105059836 */ /* 0x000fe20000000000 */
[-C--:B------:R-:W-:Y:S02]  /*154b0*/  @!P1 IADD3 R10, PT, PT, R10, -R7.reuse, RZ ;  /* 0x800000070a0a9210 */ /* 0x080fe40007ffe0ff */
[----:B------:R-:W-:Y:S02]  /*154c0*/  ISETP.GE.AND P1, PT, R9, RZ, PT ;  /* 0x000000ff0900720c */ /* 0x000fe40003f26270 */
[----:B------:R-:W-:-:S07]  /*154d0*/  ISETP.GE.U32.AND P0, PT, R10, R7, PT ;  /* 0x000000070a00720c */ /* 0x000fce0003f06070 */
[----:B------:R-:W-:Y:S02]  /*154e0*/  @P5 IADD3 R4, PT, PT, R4, 0x1, RZ ;  /* 0x0000000104045810 */ /* 0x000fe40007ffe0ff */
[----:B------:R-:W-:-:S03]  /*154f0*/  ISETP.GE.AND P5, PT, R11, RZ, PT ;  /* 0x000000ff0b00720c */ /* 0x000fc60003fa6270 */
[----:B------:R-:W-:Y:S01]  /*15500*/  @!P1 IMAD.MOV R4, RZ, RZ, -R4 ;  /* 0x000000ffff049224 */ /* 0x000fe200078e0a04 */
[----:B------:R-:W-:Y:S02]  /*15510*/  @P0 IADD3 R5, PT, PT, R5, 0x1, RZ ;  /* 0x0000000105050810 */ /* 0x000fe40007ffe0ff */
[----:B------:R-:W-:-:S03]  /*15520*/  ISETP.NE.AND P0, PT, R8, RZ, PT ;  /* 0x000000ff0800720c */ /* 0x000fc60003f05270 */
[----:B------:R-:W-:Y:S01]  /*15530*/  IMAD.MOV.U32 R6, RZ, RZ, R5 ;  /* 0x000000ffff067224 */ /* 0x000fe200078e0005 */
[----:B------:R-:W-:-:S04]  /*15540*/  LOP3.LUT R5, RZ, R8, RZ, 0x33, !PT ;  /* 0x00000008ff057212 */ /* 0x000fc800078e33ff */
[----:B------:R-:W-:-:S04]  /*15550*/  @!P5 IADD3 R6, PT, PT, -R6, RZ, RZ ;  /* 0x000000ff0606d210 */ /* 0x000fc80007ffe1ff */
[C---:B------:R-:W-:Y:S02]  /*15560*/  SEL R6, R5.reuse, R6, !P0 ;  /* 0x0000000605067207 */ /* 0x040fe40004000000 */
[----:B------:R-:W-:-:S03]  /*15570*/  SEL R5, R5, R4, !P0 ;  /* 0x0000000405057207 */ /* 0x000fc60004000000 */
[----:B------:R-:W-:-:S04]  /*15580*/  IMAD.WIDE R12, R6, 0x4, R164 ;  /* 0x00000004060c7825 */ /* 0x000fc800078e02a4 */
[C---:B------:R-:W-:Y:S01]  /*15590*/  IMAD.WIDE R10, R5.reuse, 0x4, R164 ;  /* 0x00000004050a7825 */ /* 0x040fe200078e02a4 */
[----:B------:R-:W4:Y:S04]  /*155a0*/  LDG.E R4, desc[UR6][R12.64] ;  /* 0x000000060c047981 */ /* 0x000f28000c1e1900 */
[----:B------:R-:W4:Y:S01]  /*155b0*/  LDG.E R3, desc[UR6][R10.64] ;  /* 0x000000060a037981 */ /* 0x000f22000c1e1900 */
[----:B------:R-:W-:-:S05]  /*155c0*/  IADD3 R5, PT, PT, R5, -R6, RZ ;  /* 0x8000000605057210 */ /* 0x000fca0007ffe0ff */
[----:B------:R-:W-:Y:S02]  /*155d0*/  IMAD R8, R5, R8, -0x80 ;  /* 0xffffff8005087424 */ /* 0x000fe400078e0208 */
[----:B--2---:R-:W-:-:S03]  /*155e0*/  IMAD.U32 R5, RZ, RZ, UR4 ;  /* 0x00000004ff057e24 */ /* 0x004fc6000f8e00ff */
[----:B------:R-:W-:-:S05]  /*155f0*/  SHF.R.S32.HI R6, RZ, 0x1f, R8 ;  /* 0x0000001fff067819 */ /* 0x000fca0000011408 */
[----:B------:R-:W-:-:S04]  /*15600*/  IMAD R6, R6, R5, RZ ;  /* 0x0000000506067224 */ /* 0x000fc800078e02ff */
[C---:B------:R-:W-:Y:S02]  /*15610*/  IMAD R6, R8.reuse, UR5, R6 ;  /* 0x0000000508067c24 */ /* 0x040fe4000f8e0206 */
[----:B------:R-:W-:-:S04]  /*15620*/  IMAD.WIDE.U32 R8, R8, R5, RZ ;  /* 0x0000000508087225 */ /* 0x000fc800078e00ff */
        /* <DEDUP_REMOVED lines=10> */
.L_x_905:
        /* <DEDUP_REMOVED lines=8> */
.L_x_906:
        /* <DEDUP_REMOVED lines=70> */
.L_x_904:
[----:B------:R-:W-:Y:S01]  /*15bb0*/  FMNMX3.FTZ R5, R0, R18, R16, !PT ;  /* 0x0000001200057276 */ /* 0x000fe20007810010 */
[----:B--2---:R-:W-:Y:S01]  /*15bc0*/  LDSM.16.MT88.4 R8, [R122+0x9000] ;  /* 0x009000007a08783b */ /* 0x004fe20000004200 */
        /* <DEDUP_REMOVED lines=50> */
[----:B------:R-:W-:Y:S01]  /*15ef0*/  IADD3 R0, PT, PT, R122, 0x9020, RZ ;  /* 0x000090207a007810 */ /* 0x000fe20007ffe0ff */
[--C-:B------:R-:W-:Y:S01]  /*15f00*/  FFMA.FTZ R179, R18, UR10, -R127.reuse ;  /* 0x0000000a12b37c23 */ /* 0x100fe2000801087f */
[----:B------:R-:W-:Y:S01]  /*15f10*/  @P6 IADD3 R0, PT, PT, R170, -0x20, RZ ;  /* 0xffffffe0aa006810 */ /* 0x000fe20007ffe0ff */
[--C-:B------:R-:W-:Y:S01]  /*15f20*/  FFMA.FTZ R190, R17, UR10, -R168.reuse ;  /* 0x0000000a11be7c23 */ /* 0x100fe200080108a8 */
[--C-:B------:R-:W-:Y:S01]  /*15f30*/  FFMA.FTZ R129, R19, UR10, -R168.reuse ;  /* 0x0000000a13817c23 */ /* 0x100fe200080108a8 */
[----:B------:R-:W-:Y:S01]  /*15f40*/  FFMA.FTZ R135, R16, UR10, -R127 ;  /* 0x0000000a10877c23 */ /* 0x000fe2000801087f */
[----:B------:R-:W-:Y:S01]  /*15f50*/  FSEL R7, R57, RZ, P1 ;  /* 0x000000ff39077208 */ /* 0x000fe20000800000 */
[----:B------:R-:W1:Y:S01]  /*15f60*/  LDSM.16.MT88.4 R16, [R0] ;  /* 0x000000000010783b */ /* 0x000e620000004200 */
[----:B------:R-:W-:Y:S01]  /*15f70*/  FMUL.FTZ R180, R5, UR10 ;  /* 0x0000000a05b47c20 */ /* 0x000fe20008410000 */
[--C-:B------:R-:W-:Y:S01]  /*15f80*/  FFMA.FTZ R133, R21, UR10, -R168.reuse ;  /* 0x0000000a15857c23 */ /* 0x100fe200080108a8 */
[--C-:B------:R-:W-:Y:S01]  /*15f90*/  FFMA.FTZ R58, R23, UR10, -R168.reuse ;  /* 0x0000000a173a7c23 */ /* 0x100fe200080108a8 */
[----:B------:R-:W-:Y:S01]  /*15fa0*/  FADD.FTZ R7, R2, -R7 ;  /* 0x8000000702077221 */ /* 0x000fe20000010000 */
[----:B------:R-:W2:Y:S01]  /*15fb0*/  LDSM.16.MT88.4 R32, [R0+0x2000] ;  /* 0x002000000020783b */ /* 0x000ea20000004200 */
[--C-:B------:R-:W-:Y:S01]  /*15fc0*/  FFMA.FTZ R131, R22, UR10, -R127.reuse ;  /* 0x0000000a16837c23 */ /* 0x100fe2000801087f */
[--C-:B------:R-:W-:Y:S01]  /*15fd0*/  FFMA.FTZ R2, R20, UR10, -R127.reuse ;  /* 0x0000000a14027c23 */ /* 0x100fe2000801087f */
[----:B------:R-:W-:Y:S01]  /*15fe0*/  FMUL.FTZ R7, R7, UR10 ;  /* 0x0000000a07077c20 */ /* 0x000fe20008410000 */
[----:B------:R-:W3:Y:S01]  /*15ff0*/  LDSM.16.MT88.4 R52, [R0+0x4000] ;  /* 0x004000000034783b */ /* 0x000ee20000004200 */
[----:B------:R-:W4:Y:S01]  /*16000*/  MUFU.EX2 R180, R180 ;  /* 0x000000b400b47308 */ /* 0x000f220000000800 */
[--C-:B------:R-:W-:Y:S01]  /*16010*/  FFMA.FTZ R64, R121, UR10, -R168.reuse ;  /* 0x0000000a79407c23 */ /* 0x100fe200080108a8 */
[--C-:B------:R-:W-:Y:S01]  /*16020*/  FFMA.FTZ R67, R205, UR10, -R168.reuse ;  /* 0x0000000acd437c23 */ /* 0x100fe200080108a8 */
[----:B------:R-:W5:Y:S01]  /*16030*/  LDSM.16.MT88.4 R60, [R0+0x400] ;  /* 0x00040000003c783b */ /* 0x000f620000004200 */
[----:B------:R-:W4:Y:S01]  /*16040*/  MUFU.EX2 R191, R7 ;  /* 0x0000000700bf7308 */ /* 0x000f220000000800 */
[--C-:B------:R-:W-:Y:S01]  /*16050*/  FFMA.FTZ R66, R203, UR10, -R168.reuse ;  /* 0x0000000acb427c23 */ /* 0x100fe200080108a8 */
[--C-:B------:R-:W-:Y:S01]  /*16060*/  FFMA.FTZ R65, R201, UR10, -R168.reuse ;  /* 0x0000000ac9417c23 */ /* 0x100fe200080108a8 */
[--C-:B------:R-:W-:Y:S01]  /*16070*/  FFMA.FTZ R126, R206, UR10, -R127.reuse ;  /* 0x0000000ace7e7c23 */ /* 0x100fe2000801087f */
[----:B------:R-:W-:Y:S01]  /*16080*/  MUFU.EX2 R190, R190 ;  /* 0x000000be00be7308 */ /* 0x000fe20000000800 */
[--C-:B------:R-:W-:Y:S01]  /*16090*/  FFMA.FTZ R121, R204, UR10, -R127.reuse ;  /* 0x0000000acc797c23 */ /* 0x100fe2000801087f */
[--C-:B------:R-:W-:Y:S01]  /*160a0*/  FFMA.FTZ R124, R140, UR10, -R127.reuse ;  /* 0x0000000a8c7c7c23 */ /* 0x100fe2000801087f */
[--C-:B------:R-:W-:Y:S01]  /*160b0*/  FFMA.FTZ R59, R194, UR10, -R127.reuse ;  /* 0x0000000ac23b7c23 */ /* 0x100fe2000801087f */
[----:B------:R-:W1:Y:S01]  /*160c0*/  MUFU.EX2 R133, R133 ;  /* 0x0000008500857308 */ /* 0x000e620000000800 */
[--C-:B------:R-:W-:Y:S01]  /*160d0*/  FFMA.FTZ R141, R141, UR10, -R168.reuse ;  /* 0x0000000a8d8d7c23 */ /* 0x100fe200080108a8 */
[-C--:B----4-:R-:W-:Y:S01]  /*160e0*/  FMUL.FTZ R46, R74, R180.reuse ;  /* 0x000000b44a2e7220 */ /* 0x090fe20000410000 */
[-C--:B------:R-:W-:Y:S01]  /*160f0*/  FMUL.FTZ R47, R75, R180.reuse ;  /* 0x000000b44b2f7220 */ /* 0x080fe20000410000 */
[----:B------:R-:W-:Y:S01]  /*16100*/  MUFU.EX2 R129, R129 ;  /* 0x0000008100817308 */ /* 0x000fe20000000800 */
[-C--:B------:R-:W-:Y:S01]  /*16110*/  FMUL.FTZ R14, R106, R180.reuse ;  /* 0x000000b46a0e7220 */ /* 0x080fe20000410000 */
[-C--:B------:R-:W-:Y:S01]  /*16120*/  FMUL.FTZ R44, R72, R191.reuse ;  /* 0x000000bf482c7220 */ /* 0x080fe20000410000 */
[-C--:B------:R-:W-:Y:S01]  /*16130*/  FMUL.FTZ R45, R73, R191.reuse ;  /* 0x000000bf492d7220 */ /* 0x080fe20000410000 */
[----:B------:R-:W4:Y:S01]  /*16140*/  MUFU.EX2 R58, R58 ;  /* 0x0000003a003a7308 */ /* 0x000f220000000800 */
[-C--:B------:R-:W-:Y:S01]  /*16150*/  FMUL.FTZ R12, R104, R191.reuse ;  /* 0x000000bf680c7220 */ /* 0x080fe20000410000 */
[-C--:B------:R-:W-:Y:S01]  /*16160*/  FMUL.FTZ R13, R105, R191.reuse ;  /* 0x000000bf690d7220 */ /* 0x080fe20000410000 */
[----:B------:R-:W-:Y:S01]  /*16170*/  FMUL.FTZ R15, R107, R180 ;  /* 0x000000b46b0f7220 */ /* 0x000fe20000410000 */
[----:B------:R-:W-:Y:S01]  /*16180*/  MUFU.EX2 R179, R179 ;  /* 0x000000b300b37308 */ /* 0x000fe20000000800 */
[----:B------:R-:W5:Y:S01]  /*16190*/  LDSM.16.MT88.4 R72, [R122+0x9400] ;  /* 0x009400007a48783b */ /* 0x000f620000004200 */
[----:B-1----:R-:W-:Y:S01]  /*161a0*/  F2FP.BF16.F32.PACK_AB R48, R133, R190 ;  /* 0x000000be8530723e */ /* 0x002fe200000010ff */
[-C--:B------:R-:W-:Y:S01]  /*161b0*/  FMUL.FTZ R100, R100, R191.reuse ;  /* 0x000000bf64647220 */ /* 0x080fe20000410000 */
[----:B------:R-:W1:Y:S01]  /*161c0*/  MUFU.EX2 R135, R135 ;  /* 0x0000008700877308 */ /* 0x000e620000000800 */
[-C--:B------:R-:W-:Y:S01]  /*161d0*/  FMUL.FTZ R101, R101, R191.reuse ;  /* 0x000000bf65657220 */ /* 0x080fe20000410000 */
[-C--:B------:R-:W-:Y:S01]  /*161e0*/  FMUL.FTZ R102, R102, R180.reuse ;  /* 0x000000b466667220 */ /* 0x080fe20000410000 */
[-C--:B------:R-:W-:Y:S01]  /*161f0*/  FMUL.FTZ R103, R103, R180.reuse ;  /* 0x000000b467677220 */ /* 0x080fe20000410000 */
[----:B------:R-:W-:Y:S01]  /*16200*/  MUFU.EX2 R131, R131 ;  /* 0x0000008300837308 */ /* 0x000fe20000000800 */
[----:B------:R-:W-:Y:S01]  /*16210*/  FMUL.FTZ R4, R112, R191 ;  /* 0x000000bf70047220 */ /* 0x000fe20000410000 */
[----:B----4-:R-:W-:Y:S01]  /*16220*/  F2FP.BF16.F32.PACK_AB R50, R58, R129 ;  /* 0x000000813a32723e */ /* 0x010fe200000010ff */
[-C--:B------:R-:W-:Y:S01]  /*16230*/  FMUL.FTZ R5, R113, R191.reuse ;  /* 0x000000bf71057220 */ /* 0x080fe20000410000 */
[----:B------:R-:W4:Y:S01]  /*16240*/  MUFU.EX2 R2, R2 ;  /* 0x0000000200027308 */ /* 0x000f220000000800 */
[-C--:B------:R-:W-:Y:S01]  /*16250*/  FMUL.FTZ R6, R114, R180.reuse ;  /* 0x000000b472067220 */ /* 0x080fe20000410000 */
[-C--:B------:R-:W-:Y:S01]  /*16260*/  FMUL.FTZ R7, R115, R180.reuse ;  /* 0x000000b473077220 */ /* 0x080fe20000410000 */
[-C--:B------:R-:W-:Y:S01]  /*16270*/  FMUL.FTZ R20, R96, R191.reuse ;  /* 0x000000bf60147220 */ /* 0x080fe20000410000 */
[----:B------:R-:W-:Y:S01]  /*16280*/  MUFU.EX2 R67, R67 ;  /* 0x0000004300437308 */ /* 0x000fe20000000800 */
[----:B------:R-:W-:Y:S01]  /*16290*/  FMUL.FTZ R21, R97, R191 ;  /* 0x000000bf61157220 */ /* 0x000fe20000410000 */
[----:B-1----:R-:W-:Y:S01]  /*162a0*/  F2FP.BF16.F32.PACK_AB R49, R135, R179 ;  /* 0x000000b38731723e */ /* 0x002fe200000010ff */
[-C--:B------:R-:W-:Y:S01]  /*162b0*/  FMUL.FTZ R22, R98, R180.reuse ;  /* 0x000000b462167220 */ /* 0x080fe20000410000 */
[----:B------:R-:W1:Y:S01]  /*162c0*/  MUFU.EX2 R66, R66 ;  /* 0x0000004200427308 */ /* 0x000e620000000800 */
[-C--:B------:R-:W-:Y:S01]  /*162d0*/  FMUL.FTZ R23, R99, R180.reuse ;  /* 0x000000b463177220 */ /* 0x080fe20000410000 */
[-C--:B------:R-:W-:Y:S01]  /*162e0*/  FMUL.FTZ R28, R88, R191.reuse ;  /* 0x000000bf581c7220 */ /* 0x080fe20000410000 */
[----:B------:R-:W-:Y:S01]  /*162f0*/  FMUL.FTZ R29, R89, R191 ;  /* 0x000000bf591d7220 */ /* 0x000fe20000410000 */
[----:B------:R-:W-:Y:S01]  /*16300*/  MUFU.EX2 R65, R65 ;  /* 0x0000004100417308 */ /* 0x000fe20000000800 */
[-C--:B------:R-:W-:Y:S01]  /*16310*/  FMUL.FTZ R30, R90, R180.reuse ;  /* 0x000000b45a1e7220 */ /* 0x080fe20000410000 */
[----:B----4-:R-:W-:Y:S01]  /*16320*/  F2FP.BF16.F32.PACK_AB R51, R2, R131 ;  /* 0x000000830233723e */ /* 0x010fe200000010ff */
[-C--:B------:R-:W-:Y:S01]  /*16330*/  FMUL.FTZ R31, R91, R180.reuse ;  /* 0x000000b45b1f7220 */ /* 0x080fe20000410000 */
[----:B------:R-:W-:Y:S01]  /*16340*/  MUFU.EX2 R64, R64 ;  /* 0x0000004000407308 */ /* 0x000fe20000000800 */
[-C--:B------:R-:W-:Y:S01]  /*16350*/  FMUL.FTZ R36, R80, R191.reuse ;  /* 0x000000bf50247220 */ /* 0x080fe20000410000 */
[-C--:B------:R-:W-:Y:S01]  /*16360*/  FMUL.FTZ R37, R81, R191.reuse ;  /* 0x000000bf51257220 */ /* 0x080fe20000410000 */
[-C--:B------:R-:W-:Y:S01]  /*16370*/  FMUL.FTZ R38, R82, R180.reuse ;  /* 0x000000b452267220 */ /* 0x080fe20000410000 */
[----:B------:R-:W-:Y:S01]  /*16380*/  MUFU.EX2 R126, R126 ;  /* 0x0000007e007e7308 */ /* 0x000fe20000000800 */
[C---:B------:R-:W-:Y:S01]  /*16390*/  HMMA.16816.F32.BF16 R12, R48.reuse, R16, R12 ;  /* 0x00000010300c723c */ /* 0x040fe2000004180c */
[-C--:B------:R-:W-:Y:S01]  /*163a0*/  FMUL.FTZ R39, R83, R180.reuse ;  /* 0x000000b453277220 */ /* 0x080fe20000410000 */
[-C--:B------:R-:W-:Y:S01]  /*163b0*/  FMUL.FTZ R108, R108, R191.reuse ;  /* 0x000000bf6c6c7220 */ /* 0x080fe20000410000 */
[----:B------:R-:W4:Y:S01]  /*163c0*/  MUFU.EX2 R121, R121 ;  /* 0x0000007900797308 */ /* 0x000f220000000800 */
[-C--:B------:R-:W-:Y:S01]  /*163d0*/  FMUL.FTZ R109, R109, R191.reuse ;  /* 0x000000bf6d6d7220 */ /* 0x080fe20000410000 */
[-C--:B------:R-:W-:Y:S01]  /*163e0*/  FMUL.FTZ R110, R110, R180.reuse ;  /* 0x000000b46e6e7220 */ /* 0x080fe20000410000 */
[-C--:B------:R-:W-:Y:S01]  /*163f0*/  FMUL.FTZ R111, R111, R180.reuse ;  /* 0x000000b46f6f7220 */ /* 0x080fe20000410000 */
[----:B------:R-:W-:Y:S01]  /*16400*/  MUFU.EX2 R124, R124 ;  /* 0x0000007c007c7308 */ /* 0x000fe20000000800 */
[C---:B------:R-:W-:Y:S01]  /*16410*/  HMMA.16816.F32.BF16 R16, R48.reuse, R18, R100 ;  /* 0x000000123010723c */ /* 0x040fe20000041864 */
[-C--:B------:R-:W-:Y:S01]  /*16420*/  FMUL.FTZ R92, R92, R191.reuse ;  /* 0x000000bf5c5c7220 */ /* 0x080fe20000410000 */
[-C--:B------:R-:W-:Y:S01]  /*16430*/  FMUL.FTZ R93, R93, R191.reuse ;  /* 0x000000bf5d5d7220 */ /* 0x080fe20000410000 */
[----:B------:R-:W5:Y:S01]  /*16440*/  MUFU.EX2 R59, R59 ;  /* 0x0000003b003b7308 */ /* 0x000f620000000800 */
[-C--:B------:R-:W-:Y:S01]  /*16450*/  FMUL.FTZ R94, R94, R180.reuse ;  /* 0x000000b45e5e7220 */ /* 0x080fe20000410000 */
        /* <DEDUP_REMOVED lines=13> */
[C---:B------:R-:W-:Y:S01]  /*16530*/  HMMA.16816.F32.BF16 R4, R48.reuse, R8, R4 ;  /* 0x000000083004723c */ /* 0x040fe20000041804 */
[--C-:B------:R-:W-:Y:S01]  /*16540*/  FFMA.FTZ R140, R143, UR10, -R168.reuse ;  /* 0x0000000a8f8c7c23 */ /* 0x100fe200080108a8 */
[--C-:B------:R-:W-:Y:S01]  /*16550*/  FFMA.FTZ R143, R146, UR10, -R127.reuse ;  /* 0x0000000a928f7c23 */ /* 0x100fe2000801087f */
[--C-:B------:R-:W-:Y:S01]  /*16560*/  FFMA.FTZ R144, R144, UR10, -R127.reuse ;  /* 0x0000000a90907c23 */ /* 0x100fe2000801087f */
[--C-:B------:R-:W-:Y:S01]  /*16570*/  FFMA.FTZ R194, R199, UR10, -R168.reuse ;  /* 0x0000000ac7c27c23 */ /* 0x100fe200080108a8 */
[--C-:B------:R-:W-:Y:S01]  /*16580*/  FFMA.FTZ R199, R202, UR10, -R127.reuse ;  /* 0x0000000acac77c23 */ /* 0x100fe2000801087f */
[--C-:B------:R-:W-:Y:S01]  /*16590*/  FFMA.FTZ R200, R200, UR10, -R127.reuse ;  /* 0x0000000ac8c87c23 */ /* 0x100fe2000801087f */
[----:B------:R-:W-:Y:S01]  /*165a0*/  MUFU.EX2 R140, R140 ;  /* 0x0000008c008c7308 */ /* 0x000fe20000000800 */
[C---:B------:R-:W-:Y:S01]  /*165b0*/  HMMA.16816.F32.BF16 R20, R48.reuse, R24, R20 ;  /* 0x000000183014723c */ /* 0x040fe20000041814 */
[--C-:B------:R-:W-:Y:S01]  /*165c0*/  FFMA.FTZ R202, R189, UR10, -R168.reuse ;  /* 0x0000000abdca7c23 */ /* 0x100fe200080108a8 */
[----:B------:R-:W-:Y:S01]  /*165d0*/  FFMA.FTZ R183, R183, UR10, -R168 ;  /* 0x0000000ab7b77c23 */ /* 0x000fe200080108a8 */
[----:B------:R-:W-:Y:S01]  /*165e0*/  MUFU.EX2 R143, R143 ;  /* 0x0000008f008f7308 */ /* 0x000fe20000000800 */
[--C-:B------:R-:W-:Y:S01]  /*165f0*/  FFMA.FTZ R189, R188, UR10, -R127.reuse ;  /* 0x0000000abcbd7c23 */ /* 0x100fe2000801087f */
[--C-:B------:R-:W-:Y:S01]  /*16600*/  FFMA.FTZ R182, R182, UR10, -R127.reuse ;  /* 0x0000000ab6b67c23 */ /* 0x100fe2000801087f */
[--C-:B------:R-:W-:Y:S01]  /*16610*/  FFMA.FTZ R186, R186, UR10, -R127.reuse ;  /* 0x0000000ababa7c23 */ /* 0x100fe2000801087f */
[----:B------:R-:W-:Y:S01]  /*16620*/  MUFU.EX2 R144, R144 ;  /* 0x0000009000907308 */ /* 0x000fe20000000800 */
[C---:B--2---:R-:W-:Y:S01]  /*16630*/  HMMA.16816.F32.BF16 R28, R48.reuse, R32, R28 ;  /* 0x00000020301c723c */ /* 0x044fe2000004181c */
[----:B------:R-:W-:Y:S01]  /*16640*/  FFMA.FTZ R190, R171, R191, R190 ;  /* 0x000000bfabbe7223 */ /* 0x000fe200000100be */
[--C-:B------:R-:W-:Y:S01]  /*16650*/  FFMA.FTZ R171, R147, UR10, -R168.reuse ;  /* 0x0000000a93ab7c23 */ /* 0x100fe200080108a8 */
[----:B------:R-:W-:Y:S01]  /*16660*/  MUFU.EX2 R194, R194 ;  /* 0x000000c200c27308 */ /* 0x000fe20000000800 */
[--C-:B------:R-:W-:Y:S01]  /*16670*/  FFMA.FTZ R147, R175, UR10, -R168.reuse ;  /* 0x0000000aaf937c23 */ /* 0x100fe200080108a8 */
[--C-:B------:R-:W-:Y:S01]  /*16680*/  FFMA.FTZ R188, R181, UR10, -R168.reuse ;  /* 0x0000000ab5bc7c23 */ /* 0x100fe200080108a8 */
[----:B------:R-:W-:Y:S01]  /*16690*/  FFMA.FTZ R175, R178, UR10, -R127 ;  /* 0x0000000ab2af7c23 */ /* 0x000fe2000801087f */
[----:B------:R-:W-:Y:S01]  /*166a0*/  MUFU.EX2 R199, R199 ;  /* 0x000000c700c77308 */ /* 0x000fe20000000800 */
[C---:B------:R-:W-:Y:S01]  /*166b0*/  HMMA.16816.F32.BF16 R36, R48.reuse, R40, R36 ;  /* 0x000000283024723c */ /* 0x040fe20000041824 */
[--C-:B------:R-:W-:Y:S01]  /*166c0*/  FFMA.FTZ R173, R173, UR10, -R168.reuse ;  /* 0x0000000aadad7c23 */ /* 0x100fe200080108a8 */
[--C-:B------:R-:W-:Y:S01]  /*166d0*/  FFMA.FTZ R169, R169, UR10, -R168.reuse ;  /* 0x0000000aa9a97c23 */ /* 0x100fe200080108a8 */
[----:B------:R-:W-:Y:S01]  /*166e0*/  MUFU.EX2 R202, R202 ;  /* 0x000000ca00ca7308 */ /* 0x000fe20000000800 */
[--C-:B------:R-:W-:Y:S01]  /*166f0*/  FFMA.FTZ R167, R167, UR10, -R168.reuse ;  /* 0x0000000aa7a77c23 */ /* 0x100fe200080108a8 */
[----:B------:R-:W-:Y:S01]  /*16700*/  FFMA.FTZ R151, R151, UR10, -R168 ;  /* 0x0000000a97977c23 */ /* 0x000fe200080108a8 */
[----:B------:R-:W-:Y:S01]  /*16710*/  LDSM.16.MT88.4 R100, [R0+0x1800] ;  /* 0x001800000064783b */ /* 0x000fe20000004200 */
[----:B------:R-:W-:Y:S01]  /*16720*/  MUFU.EX2 R183, R183 ;  /* 0x000000b700b77308 */ /* 0x000fe20000000800 */
[C---:B------:R-:W-:Y:S01]  /*16730*/  HMMA.16816.F32.BF16 R8, R48.reuse, R10, R108 ;  /* 0x0000000a3008723c */ /* 0x040fe2000004186c */
[----:B------:R-:W-:Y:S01]  /*16740*/  FFMA.FTZ R172, R172, R180, R179 ;  /* 0x000000b4acac7223 */ /* 0x000fe200000100b3 */
[----:B------:R-:W-:Y:S01]  /*16750*/  LDSM.16.MT88.4 R108, [R122+0xa800] ;  /* 0x00a800007a6c783b */ /* 0x000fe20000004200 */
[----:B------:R-:W-:Y:S01]  /*16760*/  MUFU.EX2 R189, R189 ;  /* 0x000000bd00bd7308 */ /* 0x000fe20000000800 */
[----:B------:R-:W-:Y:S01]  /*16770*/  FADD.FTZ R190, R133, R190 ;  /* 0x000000be85be7221 */ /* 0x000fe20000010000 */
[----:B------:R-:W-:Y:S01]  /*16780*/  FADD.FTZ R172, R135, R172 ;  /* 0x000000ac87ac7221 */ /* 0x000fe20000010000 */
[----:B------:R-:W-:Y:S01]  /*16790*/  FFMA.FTZ R150, R150, UR10, -R168 ;  /* 0x0000000a96967c23 */ /* 0x000fe200080108a8 */
[----:B------:R-:W-:Y:S01]  /*167a0*/  MUFU.EX2 R182, R182 ;  /* 0x000000b600b67308 */ /* 0x000fe20000000800 */
[C---:B------:R-:W-:Y:S01]  /*167b0*/  HMMA.16816.F32.BF16 R24, R48.reuse, R26, R92 ;  /* 0x0000001a3018723c */ /* 0x040fe2000004185c */
[----:B------:R-:W-:Y:S01]  /*167c0*/  LDSM.16.MT88.4 R92, [R122+0xc800] ;  /* 0x00c800007a5c783b */ /* 0x000fe20000004200 */
[----:B------:R-:W-:Y:S01]  /*167d0*/  FADD.FTZ R131, R131, R172 ;  /* 0x000000ac83837221 */ /* 0x000fe20000010000 */
[----:B------:R-:W-:Y:S01]  /*167e0*/  MUFU.EX2 R188, R188 ;  /* 0x000000bc00bc7308 */ /* 0x000fe20000000800 */
[----:B------:R-:W-:Y:S01]  /*167f0*/  FADD.FTZ R129, R129, R190 ;  /* 0x000000be81817221 */ /* 0x000fe20000010000 */
[--C-:B------:R-:W-:Y:S01]  /*16800*/  FFMA.FTZ R145, R145, UR10, -R168.reuse ;  /* 0x0000000a91917c23 */ /* 0x100fe200080108a8 */
[----:B------:R-:W-:Y:S01]  /*16810*/  FADD.FTZ R131, R2, R131 ;  /* 0x0000008302837221 */ /* 0x000fe20000010000 */
[----:B------:R-:W-:Y:S01]  /*16820*/  MUFU.EX2 R171, R171 ;  /* 0x000000ab00ab7308 */ /* 0x000fe20000000800 */
[C---:B------:R-:W-:Y:S01]  /*16830*/  HMMA.16816.F32.BF16 R32, R48.reuse, R34, R84 ;  /* 0x000000223020723c */ /* 0x040fe20000041854 */
[----:B------:R-:W-:Y:S01]  /*16840*/  FADD.FTZ R58, R58, R129 ;  /* 0x000000813a3a7221 */ /* 0x000fe20000010000 */
[----:B------:R-:W-:Y:S01]  /*16850*/  LDSM.16.MT88.4 R84, [R0+0x3800] ;  /* 0x003800000054783b */ /* 0x000fe20000004200 */
[----:B------:R-:W-:Y:S01]  /*16860*/  MUFU.EX2 R147, R147 ;  /* 0x0000009300937308 */ /* 0x000fe20000000800 */
[--C-:B------:R-:W-:Y:S01]  /*16870*/  FFMA.FTZ R149, R149, UR10, -R168.reuse ;  /* 0x0000000a95957c23 */ /* 0x100fe200080108a8 */
[----:B------:R-:W-:Y:S01]  /*16880*/  FFMA.FTZ R166, R166, UR10, -R168 ;  /* 0x0000000aa6a67c23 */ /* 0x000fe200080108a8 */
[--C-:B------:R-:W-:Y:S01]  /*16890*/  FFMA.FTZ R125, R125, UR10, -R127.reuse ;  /* 0x0000000a7d7d7c23 */ /* 0x100fe2000801087f */
[----:B------:R-:W-:Y:S01]  /*168a0*/  MUFU.EX2 R175, R175 ;  /* 0x000000af00af7308 */ /* 0x000fe20000000800 */
[C---:B------:R-:W-:Y:S01]  /*168b0*/  HMMA.16816.F32.BF16 R40, R48.reuse, R42, R76 ;  /* 0x0000002a3028723c */ /* 0x040fe2000004184c */
[----:B------:R-:W2:Y:S01]  /*168c0*/  LDSM.16.MT88.4 R76, [R0+0x2400] ;  /* 0x00240000004c783b */ /* 0x000ea20000004200 */
[--C-:B------:R-:W-:Y:S01]  /*168d0*/  FFMA.FTZ R123, R123, UR10, -R127.reuse ;  /* 0x0000000a7b7b7c23 */ /* 0x100fe2000801087f */
[--C-:B------:R-:W-:Y:S01]  /*168e0*/  FFMA.FTZ R128, R128, UR10, -R127.reuse ;  /* 0x0000000a80807c23 */ /* 0x100fe2000801087f */
[----:B------:R-:W-:Y:S01]  /*168f0*/  FFMA.FTZ R130, R130, UR10, -R127 ;  /* 0x0000000a82827c23 */ /* 0x000fe2000801087f */
[----:B------:R-:W-:Y:S03]  /*16900*/  MUFU.EX2 R150, R150 ;  /* 0x0000009600967308 */ /* 0x000fe60000000800 */
[----:B---3--:R-:W-:Y:S01]  /*16910*/  HMMA.16816.F32.BF16 R44, R48, R52, R44 ;  /* 0x00000034302c723c */ /* 0x008fe2000004182c */
[----:B-1----:R-:W-:Y:S01]  /*16920*/  F2FP.BF16.F32.PACK_AB R52, R66, R67 ;  /* 0x000000434234723e */ /* 0x002fe200000010ff */
[----:B------:R-:W-:Y:S01]  /*16930*/  FADD.FTZ R67, R67, R58 ;  /* 0x0000003a43437221 */ /* 0x000fe20000010000 */
[----:B----4-:R-:W-:Y:S01]  /*16940*/  F2FP.BF16.F32.PACK_AB R53, R121, R126 ;  /* 0x0000007e7935723e */ /* 0x010fe200000010ff */
[----:B------:R-:W-:Y:S01]  /*16950*/  FADD.FTZ R126, R126, R131 ;  /* 0x000000837e7e7221 */ /* 0x000fe20000010000 */
[----:B------:R-:W-:Y:S01]  /*16960*/  MUFU.EX2 R145, R145 ;  /* 0x0000009100917308 */ /* 0x000fe20000000800 */
[----:B------:R-:W-:-:S02]  /*16970*/  FADD.FTZ R66, R66, R67 ;  /* 0x0000004342427221 */ /* 0x000fc40000010000 */
[----:B------:R-:W-:Y:S01]  /*16980*/  HMMA.16816.F32.BF16 R48, R48, R54, R68 ;  /* 0x000000363030723c */ /* 0x000fe20000041844 */
[----:B------:R-:W-:Y:S01]  /*16990*/  F2FP.BF16.F32.PACK_AB R54, R64, R65 ;  /* 0x000000414036723e */ /* 0x000fe200000010ff */
[----:B------:R-:W1:Y:S01]  /*169a0*/  LDSM.16.MT88.4 R68, [R122+0xb400] ;  /* 0x00b400007a44783b */ /* 0x000e620000004200 */
[----:B-----5:R-:W-:Y:S01]  /*169b0*/  F2FP.BF16.F32.PACK_AB R55, R59, R124 ;  /* 0x0000007c3b37723e */ /* 0x020fe200000010ff */
[----:B------:R-:W-:Y:S01]  /*169c0*/  FADD.FTZ R121, R121, R126 ;  /* 0x0000007e79797221 */ /* 0x000fe20000010000 */
[----:B------:R-:W-:Y:S01]  /*169d0*/  FADD.FTZ R65, R65, R66 ;  /* 0x0000004241417221 */ /* 0x000fe20000010000 */
[----:B------:R-:W-:Y:S02]  /*169e0*/  MUFU.EX2 R149, R149 ;  /* 0x0000009500957308 */ /* 0x000fe40000000800 */
[----:B------:R-:W-:Y:S01]  /*169f0*/  FADD.FTZ R124, R124, R121 ;  /* 0x000000797c7c7221 */ /* 0x000fe20000010000 */
[----:B------:R-:W-:Y:S01]  /*16a00*/  FADD.FTZ R65, R64, R65 ;  /* 0x0000004140417221 */ /* 0x000fe20000010000 */
[----:B------:R-:W-:Y:S01]  /*16a10*/  HMMA.16816.F32.BF16 R12, R52, R60, R12 ;  /* 0x0000003c340c723c */ /* 0x000fe2000004180c */
[----:B------:R-:W-:Y:S01]  /*16a20*/  MUFU.EX2 R166, R166 ;  /* 0x000000a600a67308 */ /* 0x000fe20000000800 */
[----:B------:R-:W-:-:S03]  /*16a30*/  FADD.FTZ R59, R59, R124 ;  /* 0x0000007c3b3b7221 */ /* 0x000fc60000010000 */
[----:B------:R-:W-:Y:S03]  /*16a40*/  MUFU.EX2 R2, R130 ;  /* 0x0000008200027308 */ /* 0x000fe60000000800 */
[C---:B------:R-:W-:Y:S01]  /*16a50*/  HMMA.16816.F32.BF16 R16, R52.reuse, R62, R16 ;  /* 0x0000003e3410723c */ /* 0x040fe20000041810 */
[----:B------:R-:W3:Y:S01]  /*16a60*/  LDSM.16.MT88.4 R60, [R0+0x4400] ;  /* 0x00440000003c783b */ /* 0x000ee20000004200 */
[----:B------:R-:W-:Y:S06]  /*16a70*/  MUFU.EX2 R125, R125 ;  /* 0x0000007d007d7308 */ /* 0x000fec0000000800 */
[C---:B------:R-:W-:Y:S08]  /*16a80*/  HMMA.16816.F32.BF16 R4, R52.reuse, R72, R4 ;  /* 0x000000483404723c */ /* 0x040ff00000041804 */
[C---:B------:R-:W-:Y:S01]  /*16a90*/  HMMA.16816.F32.BF16 R8, R52.reuse, R74, R8 ;  /* 0x0000004a3408723c */ /* 0x040fe20000041808 */
[----:B------:R-:W4:Y:S07]  /*16aa0*/  LDSM.16.MT88.4 R72, [R122+0xd400] ;  /* 0x00d400007a48783b */ /* 0x000f2e0000004200 */
[----:B--2---:R-:W-:Y:S01]  /*16ab0*/  HMMA.16816.F32.BF16 R32, R52, R78, R32 ;  /* 0x0000004e3420723c */ /* 0x004fe20000041820 */
[----:B------:R-:W-:-:S02]  /*16ac0*/  FFMA.FTZ R78, R139, UR10, -R168 ;  /* 0x0000000a8b4e7c23 */ /* 0x000fc400080108a8 */
[----:B------:R2:W5:Y:S05]  /*16ad0*/  MUFU.EX2 R139, R141 ;  /* 0x0000008d008b7308 */ /* 0x00056a0000000800 */
[C---:B------:R-:W-:Y:S01]  /*16ae0*/  HMMA.16816.F32.BF16 R28, R52.reuse, R76, R28 ;  /* 0x0000004c341c723c */ /* 0x040fe2000004181c */
[--C-:B------:R-:W-:Y:S01]  /*16af0*/  FFMA.FTZ R76, R137, UR10, -R168.reuse ;  /* 0x0000000a894c7c23 */ /* 0x100fe200080108a8 */
[--C-:B------:R-:W-:Y:S01]  /*16b00*/  FFMA.FTZ R77, R142, UR10, -R127.reuse ;  /* 0x0000000a8e4d7c23 */ /* 0x100fe2000801087f */
[----:B------:R-:W-:Y:S04]  /*16b10*/  MUFU.EX2 R137, R78 ;  /* 0x0000004e00897308 */ /* 0x000fe80000000800 */
[----:B------:R-:W-:Y:S01]  /*16b20*/  MUFU.EX2 R142, R76 ;  /* 0x0000004c008e7308 */ /* 0x000fe20000000800 */
[C---:B-1----:R-:W-:Y:S01]  /*16b30*/  HMMA.16816.F32.BF16 R20, R52.reuse, R68, R20 ;  /* 0x000000443414723c */ /* 0x042fe20000041814 */
[----:B--2---:R-:W-:Y:S01]  /*16b40*/  FFMA.FTZ R141, R192, UR10, -R127 ;  /* 0x0000000ac08d7c23 */ /* 0x004fe2000801087f */
[----:B------:R-:W-:Y:S01]  /*16b50*/  FFMA.FTZ R192, R193, UR10, -R168 ;  /* 0x0000000ac1c07c23 */ /* 0x000fe200080108a8 */
[----:B------:R1:W2:Y:S04]  /*16b60*/  MUFU.EX2 R146, R77 ;  /* 0x0000004d00927308 */ /* 0x0002a80000000800 */
[----:B------:R-:W2:Y:S01]  /*16b70*/  MUFU.EX2 R141, R141 ;  /* 0x0000008d008d7308 */ /* 0x000ea20000000800 */
[C---:B---3--:R-:W-:Y:S03]  /*16b80*/  HMMA.16816.F32.BF16 R44, R52.reuse, R60, R44 ;  /* 0x0000003c342c723c */ /* 0x048fe6000004182c */
[----:B------:R-:W-:Y:S05]  /*16b90*/  MUFU.EX2 R192, R192 ;  /* 0x000000c000c07308 */ /* 0x000fea0000000800 */
[C---:B------:R-:W-:Y:S01]  /*16ba0*/  HMMA.16816.F32.BF16 R48, R52.reuse, R62, R48 ;  /* 0x0000003e3430723c */ /* 0x040fe20000041830 */
[----:B------:R-:W3:Y:S04]  /*16bb0*/  LDSM.16.MT88.4 R60, [R0+0x800] ;  /* 0x00080000003c783b */ /* 0x000ee80000004200 */
[----:B-1----:R-:W-:Y:S03]  /*16bc0*/  LDSM.16.MT88.4 R76, [R0+0x2800] ;  /* 0x00280000004c783b */ /* 0x002fe60000004200 */
[C---:B----4-:R-:W-:Y:S08]  /*16bd0*/  HMMA.16816.F32.BF16 R36, R52.reuse, R72, R36 ;  /* 0x000000483424723c */ /* 0x050ff00000041824 */
[C---:B------:R-:W-:Y:S01]  /*16be0*/  HMMA.16816.F32.BF16 R40, R52.reuse, R74, R40 ;  /* 0x0000004a3428723c */ /* 0x040fe20000041828 */
[----:B------:R-:W1:Y:S07]  /*16bf0*/  LDSM.16.MT88.4 R72, [R122+0x9800] ;  /* 0x009800007a48783b */ /* 0x000e6e0000004200 */
[----:B------:R-:W-:Y:S01]  /*16c00*/  HMMA.16816.F32.BF16 R24, R52, R70, R24 ;  /* 0x000000463418723c */ /* 0x000fe20000041818 */
[----:B-----5:R-:W-:Y:S01]  /*16c10*/  F2FP.BF16.F32.PACK_AB R52, R139, R140 ;  /* 0x0000008c8b34723e */ /* 0x020fe200000010ff */
[----:B------:R-:W4:Y:S01]  /*16c20*/  LDSM.16.MT88.4 R68, [R122+0xb800] ;  /* 0x00b800007a44783b */ /* 0x000f220000004200 */
[----:B--2---:R-:W-:Y:S01]  /*16c30*/  F2FP.BF16.F32.PACK_AB R53, R143, R146 ;  /* 0x000000928f35723e */ /* 0x004fe200000010ff */
[----:B------:R-:W-:Y:S01]  /*16c40*/  FADD.FTZ R146, R146, R59 ;  /* 0x0000003b92927221 */ /* 0x000fe20000010000 */
[----:B------:R-:W-:Y:S01]  /*16c50*/  F2FP.BF16.F32.PACK_AB R54, R142, R137 ;  /* 0x000000898e36723e */ /* 0x000fe200000010ff */
[----:B------:R-:W-:Y:S01]  /*16c60*/  FADD.FTZ R140, R140, R65 ;  /* 0x000000418c8c7221 */ /* 0x000fe20000010000 */
[----:B------:R-:W-:Y:S01]  /*16c70*/  F2FP.BF16.F32.PACK_AB R55, R141, R144 ;  /* 0x000000908d37723e */ /* 0x000fe200000010ff */
[----:B------:R-:W-:-:S02]  /*16c80*/  FADD.FTZ R143, R143, R146 ;  /* 0x000000928f8f7221 */ /* 0x000fc40000010000 */
[----:B------:R-:W-:Y:S02]  /*16c90*/  FADD.FTZ R140, R139, R140 ;  /* 0x0000008c8b8c7221 */ /* 0x000fe40000010000 */
[----:B------:R-:W-:Y:S02]  /*16ca0*/  FADD.FTZ R144, R144, R143 ;  /* 0x0000008f90907221 */ /* 0x000fe40000010000 */
[----:B------:R-:W-:Y:S02]  /*16cb0*/  FADD.FTZ R137, R137, R140 ;  /* 0x0000008c89897221 */ /* 0x000fe40000010000 */
[----:B------:R-:W-:Y:S01]  /*16cc0*/  FADD.FTZ R144, R141, R144 ;  /* 0x000000908d907221 */ /* 0x000fe20000010000 */
[----:B---3--:R-:W-:Y:S01]  /*16cd0*/  HMMA.16816.F32.BF16 R12, R52, R60, R12 ;  /* 0x0000003c340c723c */ /* 0x008fe2000004180c */
[----:B------:R-:W-:-:S07]  /*16ce0*/  FADD.FTZ R137, R142, R137 ;  /* 0x000000898e897221 */ /* 0x000fce0000010000 */
[C---:B------:R-:W-:Y:S01]  /*16cf0*/  HMMA.16816.F32.BF16 R16, R52.reuse, R62, R16 ;  /* 0x0000003e3410723c */ /* 0x040fe20000041810 */
[----:B------:R-:W2:Y:S07]  /*16d00*/  LDSM.16.MT88.4 R60, [R0+0x4800] ;  /* 0x00480000003c783b */ /* 0x000eae0000004200 */
[C---:B-1----:R-:W-:Y:S08]  /*16d10*/  HMMA.16816.F32.BF16 R4, R52.reuse, R72, R4 ;  /* 0x000000483404723c */ /* 0x042ff00000041804 */
[C---:B------:R-:W-:Y:S01]  /*16d20*/  HMMA.16816.F32.BF16 R8, R52.reuse, R74, R8 ;  /* 0x0000004a3408723c */ /* 0x040fe20000041808 */
[----:B------:R-:W1:Y:S07]  /*16d30*/  LDSM.16.MT88.4 R72, [R122+0xd800] ;  /* 0x00d800007a48783b */ /* 0x000e6e0000004200 */
[----:B------:R-:W-:Y:S01]  /*16d40*/  HMMA.16816.F32.BF16 R28, R52, R76, R28 ;  /* 0x0000004c341c723c */ /* 0x000fe2000004181c */
[--C-:B------:R-:W-:Y:S01]  /*16d50*/  FFMA.FTZ R76, R197, UR10, -R168.reuse ;  /* 0x0000000ac54c7c23 */ /* 0x100fe200080108a8 */
[----:B------:R-:W-:Y:S01]  /*16d60*/  FFMA.FTZ R197, R195, UR10, -R168 ;  /* 0x0000000ac3c57c23 */ /* 0x000fe200080108a8 */
[----:B------:R-:W-:-:S02]  /*16d70*/  FFMA.FTZ R195, R196, UR10, -R127 ;  /* 0x0000000ac4c37c23 */ /* 0x000fc4000801087f */
[----:B------:R3:W5:Y:S03]  /*16d80*/  MUFU.EX2 R193, R76 ;  /* 0x0000004c00c17308 */ /* 0x0007660000000800 */
[C---:B----4-:R-:W-:Y:S01]  /*16d90*/  HMMA.16816.F32.BF16 R20, R52.reuse, R68, R20 ;  /* 0x000000443414723c */ /* 0x050fe20000041814 */
[----:B------:R-:W-:Y:S04]  /*16da0*/  MUFU.EX2 R197, R197 ;  /* 0x000000c500c57308 */ /* 0x000fe80000000800 */
[----:B------:R-:W-:Y:S03]  /*16db0*/  MUFU.EX2 R195, R195 ;  /* 0x000000c300c37308 */ /* 0x000fe60000000800 */
[----:B------:R-:W-:Y:S01]  /*16dc0*/  HMMA.16816.F32.BF16 R24, R52, R70, R24 ;  /* 0x000000463418723c */ /* 0x000fe20000041818 */
[----:B------:R-:W4:Y:S01]  /*16dd0*/  LDSM.16.MT88.4 R68, [R122+0xbc00] ;  /* 0x00bc00007a44783b */ /* 0x000f220000004200 */
[----:B---3--:R-:W-:-:S02]  /*16de0*/  FFMA.FTZ R76, R198, UR10, -R127 ;  /* 0x0000000ac64c7c23 */ /* 0x008fc4000801087f */
[----:B------:R3:W5:Y:S04]  /*16df0*/  MUFU.EX2 R198, R200 ;  /* 0x000000c800c67308 */ /* 0x0007680000000800 */
[C---:B--2---:R-:W-:Y:S01]  /*16e00*/  HMMA.16816.F32.BF16 R44, R52.reuse, R60, R44 ;  /* 0x0000003c342c723c */ /* 0x044fe2000004182c */
[----:B------:R2:W2:Y:S07]  /*16e10*/  MUFU.EX2 R196, R76 ;  /* 0x0000004c00c47308 */ /* 0x0004ae0000000800 */
[----:B------:R-:W-:Y:S01]  /*16e20*/  HMMA.16816.F32.BF16 R48, R52, R62, R48 ;  /* 0x0000003e3430723c */ /* 0x000fe20000041830 */
[----:B------:R-:W4:Y:S01]  /*16e30*/  LDSM.16.MT88.4 R60, [R0+0xc00] ;  /* 0x000c0000003c783b */ /* 0x000f220000004200 */
[----:B---3--:R-:W-:-:S06]  /*16e40*/  FFMA.FTZ R200, R185, UR10, -R168 ;  /* 0x0000000ab9c87c23 */ /* 0x008fcc00080108a8 */
[C---:B-1----:R-:W-:Y:S01]  /*16e50*/  HMMA.16816.F32.BF16 R36, R52.reuse, R72, R36 ;  /* 0x000000483424723c */ /* 0x042fe20000041824 */
[----:B------:R-:W1:Y:S07]  /*16e60*/  MUFU.EX2 R200, R200 ;  /* 0x000000c800c87308 */ /* 0x000e6e0000000800 */
[C---:B------:R-:W-:Y:S01]  /*16e70*/  HMMA.16816.F32.BF16 R40, R52.reuse, R74, R40 ;  /* 0x0000004a3428723c */ /* 0x040fe20000041828 */
[----:B------:R-:W3:Y:S07]  /*16e80*/  LDSM.16.MT88.4 R72, [R122+0x9c00] ;  /* 0x009c00007a48783b */ /* 0x000eee0000004200 */
[----:B------:R-:W-:Y:S01]  /*16e90*/  HMMA.16816.F32.BF16 R32, R52, R78, R32 ;  /* 0x0000004e3420723c */ /* 0x000fe20000041820 */
[----:B-----5:R-:W-:Y:S01]  /*16ea0*/  F2FP.BF16.F32.PACK_AB R52, R193, R194 ;  /* 0x000000c2c134723e */ /* 0x020fe200000010ff */
[----:B--2---:R-:W2:Y:S01]  /*16eb0*/  LDSM.16.MT88.4 R76, [R0+0x2c00] ;  /* 0x002c0000004c783b */ /* 0x004ea20000004200 */
[----:B------:R-:W-:Y:S01]  /*16ec0*/  F2FP.BF16.F32.PACK_AB R53, R198, R199 ;  /* 0x000000c7c635723e */ /* 0x000fe200000010ff */
[----:B------:R-:W-:Y:S01]  /*16ed0*/  FADD.FTZ R199, R199, R144 ;  /* 0x00000090c7c77221 */ /* 0x000fe20000010000 */
[----:B------:R-:W-:Y:S01]  /*16ee0*/  F2FP.BF16.F32.PACK_AB R54, R197, R192 ;  /* 0x000000c0c536723e */ /* 0x000fe200000010ff */
[----:B------:R-:W-:Y:S01]  /*16ef0*/  FADD.FTZ R194, R194, R137 ;  /* 0x00000089c2c27221 */ /* 0x000fe20000010000 */
[----:B------:R-:W-:Y:S01]  /*16f00*/  F2FP.BF16.F32.PACK_AB R55, R195, R196 ;  /* 0x000000c4c337723e */ /* 0x000fe200000010ff */
[----:B------:R-:W-:-:S02]  /*16f10*/  FADD.FTZ R199, R198, R199 ;  /* 0x000000c7c6c77221 */ /* 0x000fc40000010000 */
[----:B------:R-:W-:Y:S02]  /*16f20*/  FADD.FTZ R193, R193, R194 ;  /* 0x000000c2c1c17221 */ /* 0x000fe40000010000 */
[----:B------:R-:W-:Y:S02]  /*16f30*/  FADD.FTZ R196, R196, R199 ;  /* 0x000000c7c4c47221 */ /* 0x000fe40000010000 */
[----:B----4-:R-:W-:Y:S01]  /*16f40*/  HMMA.16816.F32.BF16 R20, R52, R68, R20 ;  /* 0x000000443414723c */ /* 0x010fe20000041814 */
[----:B------:R-:W-:Y:S01]  /*16f50*/  FADD.FTZ R192, R192, R193 ;  /* 0x000000c1c0c07221 */ /* 0x000fe20000010000 */
[----:B------:R-:W-:-:S03]  /*16f60*/  FADD.FTZ R196, R195, R196 ;  /* 0x000000c4c3c47221 */ /* 0x000fc60000010000 */
[----:B------:R-:W-:-:S03]  /*16f70*/  FADD.FTZ R197, R197, R192 ;  /* 0x000000c0c5c57221 */ /* 0x000fc60000010000 */
[C---:B------:R-:W-:Y:S08]  /*16f80*/  HMMA.16816.F32.BF16 R12, R52.reuse, R60, R12 ;  /* 0x0000003c340c723c */ /* 0x040ff0000004180c */
[C---:B------:R-:W-:Y:S01]  /*16f90*/  HMMA.16816.F32.BF16 R16, R52.reuse, R62, R16 ;  /* 0x0000003e3410723c */ /* 0x040fe20000041810 */
[----:B------:R-:W4:Y:S07]  /*16fa0*/  LDSM.16.MT88.4 R60, [R0+0x4c00] ;  /* 0x004c0000003c783b */ /* 0x000f2e0000004200 */
[C---:B---3--:R-:W-:Y:S08]  /*16fb0*/  HMMA.16816.F32.BF16 R4, R52.reuse, R72, R4 ;  /* 0x000000483404723c */ /* 0x048ff00000041804 */
[C---:B------:R-:W-:Y:S01]  /*16fc0*/  HMMA.16816.F32.BF16 R8, R52.reuse, R74, R8 ;  /* 0x0000004a3408723c */ /* 0x040fe20000041808 */
[----:B------:R-:W3:Y:S07]  /*16fd0*/  LDSM.16.MT88.4 R72, [R122+0xdc00] ;  /* 0x00dc00007a48783b */ /* 0x000eee0000004200 */
[C---:B------:R-:W-:Y:S01]  /*16fe0*/  HMMA.16816.F32.BF16 R24, R52.reuse, R70, R24 ;  /* 0x000000463418723c */ /* 0x040fe20000041818 */
[----:B------:R-:W5:Y:S07]  /*16ff0*/  LDSM.16.MT88.4 R68, [R122+0xa000] ;  /* 0x00a000007a44783b */ /* 0x000f6e0000004200 */
[C---:B--2---:R-:W-:Y:S08]  /*17000*/  HMMA.16816.F32.BF16 R28, R52.reuse, R76, R28 ;  /* 0x0000004c341c723c */ /* 0x044ff0000004181c */
[C---:B------:R-:W-:Y:S01]  /*17010*/  HMMA.16816.F32.BF16 R32, R52.reuse, R78, R32 ;  /* 0x0000004e3420723c */ /* 0x040fe20000041820 */
[----:B------:R-:W-:Y:S07]  /*17020*/  LDSM.16.MT88.4 R76, [R122+0xc000] ;  /* 0x00c000007a4c783b */ /* 0x000fee0000004200 */
[C---:B----4-:R-:W-:Y:S08]  /*17030*/  HMMA.16816.F32.BF16 R44, R52.reuse, R60, R44 ;  /* 0x0000003c342c723c */ /* 0x050ff0000004182c */
[C---:B------:R-:W-:Y:S01]  /*17040*/  HMMA.16816.F32.BF16 R48, R52.reuse, R62, R48 ;  /* 0x0000003e3430723c */ /* 0x040fe20000041830 */
[----:B------:R-:W2:Y:S07]  /*17050*/  LDSM.16.MT88.4 R60, [R0+0x1000] ;  /* 0x00100000003c783b */ /* 0x000eae0000004200 */
[C---:B---3--:R-:W-:Y:S08]  /*17060*/  HMMA.16816.F32.BF16 R36, R52.reuse, R72, R36 ;  /* 0x000000483424723c */ /* 0x048ff00000041824 */
[----:B------:R-:W-:Y:S01]  /*17070*/  HMMA.16816.F32.BF16 R40, R52, R74, R40 ;  /* 0x0000004a3428723c */ /* 0x000fe20000041828 */
[--C-:B------:R-:W-:Y:S01]  /*17080*/  FFMA.FTZ R52, R187, UR10, -R168.reuse ;  /* 0x0000000abb347c23 */ /* 0x100fe200080108a8 */
[--C-:B------:R-:W-:Y:S01]  /*17090*/  FFMA.FTZ R187, R184, UR10, -R127.reuse ;  /* 0x0000000ab8bb7c23 */ /* 0x100fe2000801087f */
[----:B-1----:R-:W-:Y:S01]  /*170a0*/  F2FP.BF16.F32.PACK_AB R54, R183, R200 ;  /* 0x000000c8b736723e */ /* 0x002fe200000010ff */
[----:B------:R-:W1:Y:S01]  /*170b0*/  MUFU.EX2 R184, R186 ;  /* 0x000000ba00b87308 */ /* 0x000e620000000800 */
[----:B------:R-:W3:Y:S03]  /*170c0*/  LDSM.16.MT88.4 R72, [R0+0x3000] ;  /* 0x003000000048783b */ /* 0x000ee60000004200 */
[----:B------:R-:W4:Y:S04]  /*170d0*/  MUFU.EX2 R185, R52 ;  /* 0x0000003400b97308 */ /* 0x000f280000000800 */
[----:B------:R-:W5:Y:S01]  /*170e0*/  MUFU.EX2 R187, R187 ;  /* 0x000000bb00bb7308 */ /* 0x000f620000000800 */
[----:B-1----:R-:W-:Y:S01]  /*170f0*/  F2FP.BF16.F32.PACK_AB R53, R184, R189 ;  /* 0x000000bdb835723e */ /* 0x002fe200000010ff */
[----:B------:R-:W-:Y:S01]  /*17100*/  FFMA.FTZ R186, R177, UR10, -R168 ;  /* 0x0000000ab1ba7c23 */ /* 0x000fe200080108a8 */
[----:B------:R-:W-:Y:S01]  /*17110*/  FFMA.FTZ R177, R176, UR10, -R127 ;  /* 0x0000000ab0b17c23 */ /* 0x000fe2000801087f */
[----:B------:R-:W-:Y:S01]  /*17120*/  FADD.FTZ R189, R189, R196 ;  /* 0x000000c4bdbd7221 */ /* 0x000fe20000010000 */
[C---:B----4-:R-:W-:Y:S01]  /*17130*/  F2FP.BF16.F32.PACK_AB R52, R185.reuse, R202 ;  /* 0x000000cab934723e */ /* 0x050fe200000010ff */
[----:B------:R-:W-:Y:S01]  /*17140*/  FADD.FTZ R202, R202, R197 ;  /* 0x000000c5caca7221 */ /* 0x000fe20000010000 */
[----:B------:R-:W-:Y:S01]  /*17150*/  IADD3 R168, PT, PT, R56, -0x3, RZ ;  /* 0xfffffffd38a87810 */ /* 0x000fe20007ffe0ff */
[----:B------:R-:W1:Y:S01]  /*17160*/  MUFU.EX2 R186, R186 ;  /* 0x000000ba00ba7308 */ /* 0x000e620000000800 */
[----:B-----5:R-:W-:Y:S01]  /*17170*/  F2FP.BF16.F32.PACK_AB R55, R182, R187 ;  /* 0x000000bbb637723e */ /* 0x020fe200000010ff */
[----:B------:R-:W-:Y:S01]  /*17180*/  FADD.FTZ R184, R184, R189 ;  /* 0x000000bdb8b87221 */ /* 0x000fe20000010000 */
[----:B------:R-:W-:Y:S01]  /*17190*/  FADD.FTZ R185, R185, R202 ;  /* 0x000000cab9b97221 */ /* 0x000fe20000010000 */
[----:B------:R-:W-:Y:S02]  /*171a0*/  MUFU.EX2 R177, R177 ;  /* 0x000000b100b17308 */ /* 0x000fe40000000800 */
[----:B------:R-:W-:Y:S01]  /*171b0*/  FADD.FTZ R187, R187, R184 ;  /* 0x000000b8bbbb7221 */ /* 0x000fe20000010000 */
[----:B------:R-:W-:Y:S01]  /*171c0*/  FADD.FTZ R200, R200, R185 ;  /* 0x000000b9c8c87221 */ /* 0x000fe20000010000 */
[----:B------:R-:W-:Y:S02]  /*171d0*/  HMMA.16816.F32.BF16 R4, R52, R68, R4 ;  /* 0x000000443404723c */ /* 0x000fe40000041804 */
[----:B------:R-:W-:Y:S01]  /*171e0*/  FADD.FTZ R187, R182, R187 ;  /* 0x000000bbb6bb7221 */ /* 0x000fe20000010000 */
[----:B------:R-:W-:-:S05]  /*171f0*/  FADD.FTZ R183, R183, R200 ;  /* 0x000000c8b7b77221 */ /* 0x000fca0000010000 */
[C---:B------:R-:W-:Y:S01]  /*17200*/  HMMA.16816.F32.BF16 R8, R52.reuse, R70, R8 ;  /* 0x000000463408723c */ /* 0x040fe20000041808 */
[----:B------:R-:W4:Y:S07]  /*17210*/  LDSM.16.MT88.4 R68, [R122+0xe000] ;  /* 0x00e000007a44783b */ /* 0x000f2e0000004200 */
[C---:B--2---:R-:W-:Y:S08]  /*17220*/  HMMA.16816.F32.BF16 R12, R52.reuse, R60, R12 ;  /* 0x0000003c340c723c */ /* 0x044ff0000004180c */
[C---:B------:R-:W-:Y:S01]  /*17230*/  HMMA.16816.F32.BF16 R16, R52.reuse, R62, R16 ;  /* 0x0000003e3410723c */ /* 0x040fe20000041810 */
[----:B------:R-:W2:Y:S07]  /*17240*/  LDSM.16.MT88.4 R60, [R0+0x5000] ;  /* 0x00500000003c783b */ /* 0x000eae0000004200 */
[C---:B------:R-:W-:Y:S08]  /*17250*/  HMMA.16816.F32.BF16 R20, R52.reuse, R76, R20 ;  /* 0x0000004c3414723c */ /* 0x040ff00000041814 */
[C---:B------:R-:W-:Y:S01]  /*17260*/  HMMA.16816.F32.BF16 R24, R52.reuse, R78, R24 ;  /* 0x0000004e3418723c */ /* 0x040fe20000041818 */
[----:B------:R-:W5:Y:S07]  /*17270*/  LDSM.16.MT88.4 R76, [R0+0x1400] ;  /* 0x00140000004c783b */ /* 0x000f6e0000004200 */
[C---:B---3--:R-:W-:Y:S08]  /*17280*/  HMMA.16816.F32.BF16 R28, R52.reuse, R72, R28 ;  /* 0x00000048341c723c */ /* 0x048ff0000004181c */
[C---:B------:R-:W-:Y:S01]  /*17290*/  HMMA.16816.F32.BF16 R32, R52.reuse, R74, R32 ;  /* 0x0000004a3420723c */ /* 0x040fe20000041820 */
[----:B------:R-:W3:Y:S07]  /*172a0*/  LDSM.16.MT88.4 R72, [R122+0xc400] ;  /* 0x00c400007a48783b */ /* 0x000eee0000004200 */
[----:B----4-:R-:W-:Y:S01]  /*172b0*/  HMMA.16816.F32.BF16 R36, R52, R68, R36 ;  /* 0x000000443424723c */ /* 0x010fe20000041824 */
[----:B------:R-:W-:Y:S01]  /*172c0*/  F2FP.BF16.F32.PACK_AB R68, R171, R188 ;  /* 0x000000bcab44723e */ /* 0x000fe200000010ff */
[----:B------:R-:W-:-:S04]  /*172d0*/  FADD.FTZ R188, R188, R183 ;  /* 0x000000b7bcbc7221 */ /* 0x000fc80000010000 */
[----:B------:R-:W-:Y:S02]  /*172e0*/  FADD.FTZ R171, R171, R188 ;  /* 0x000000bcabab7221 */ /* 0x000fe40000010000 */
[----:B------:R-:W-:Y:S01]  /*172f0*/  HMMA.16816.F32.BF16 R40, R52, R70, R40 ;  /* 0x000000463428723c */ /* 0x000fe20000041828 */
[----:B-1----:R-:W-:Y:S01]  /*17300*/  F2FP.BF16.F32.PACK_AB R70, R147, R186 ;  /* 0x000000ba9346723e */ /* 0x002fe200000010ff */
[----:B------:R-:W-:-:S04]  /*17310*/  FADD.FTZ R186, R186, R171 ;  /* 0x000000abbaba7221 */ /* 0x000fc80000010000 */
[----:B------:R-:W-:Y:S02]  /*17320*/  FADD.FTZ R186, R147, R186 ;  /* 0x000000ba93ba7221 */ /* 0x000fe40000010000 */
[----:B--2---:R-:W-:Y:S01]  /*17330*/  HMMA.16816.F32.BF16 R44, R52, R60, R44 ;  /* 0x0000003c342c723c */ /* 0x004fe2000004182c */
[--C-:B------:R-:W-:Y:S01]  /*17340*/  FFMA.FTZ R60, R148, UR10, -R127.reuse ;  /* 0x0000000a943c7c23 */ /* 0x100fe2000801087f */
[----:B------:R-:W-:-:S03]  /*17350*/  FFMA.FTZ R148, R174, UR10, -R127 ;  /* 0x0000000aae947c23 */ /* 0x000fc6000801087f */
[----:B------:R-:W1:Y:S03]  /*17360*/  MUFU.EX2 R178, R60 ;  /* 0x0000003c00b27308 */ /* 0x000e660000000800 */
[----:B------:R-:W-:Y:S01]  /*17370*/  HMMA.16816.F32.BF16 R48, R52, R62, R48 ;  /* 0x0000003e3430723c */ /* 0x000fe20000041830 */
[----:B------:R-:W2:Y:S01]  /*17380*/  LDSM.16.MT88.4 R52, [R122+0xa400] ;  /* 0x00a400007a34783b */ /* 0x000ea20000004200 */
[----:B------:R-:W4:Y:S01]  /*17390*/  MUFU.EX2 R148, R148 ;  /* 0x0000009400947308 */ /* 0x000f220000000800 */
[----:B-1----:R-:W-:Y:S02]  /*173a0*/  F2FP.BF16.F32.PACK_AB R69, R175, R178 ;  /* 0x000000b2af45723e */ /* 0x002fe400000010ff */
[----:B------:R-:W1:Y:S01]  /*173b0*/  LDSM.16.MT88.4 R60, [R0+0x3400] ;  /* 0x00340000003c783b */ /* 0x000e620000004200 */
[----:B------:R-:W-:Y:S01]  /*173c0*/  FADD.FTZ R178, R178, R187 ;  /* 0x000000bbb2b27221 */ /* 0x000fe20000010000 */
[----:B----4-:R-:W-:-:S03]  /*173d0*/  F2FP.BF16.F32.PACK_AB R71, R148, R177 ;  /* 0x000000b19447723e */ /* 0x010fc600000010ff */
[----:B------:R-:W-:-:S04]  /*173e0*/  FADD.FTZ R178, R175, R178 ;  /* 0x000000b2afb27221 */ /* 0x000fc80000010000 */
[----:B------:R-:W-:Y:S01]  /*173f0*/  FADD.FTZ R177, R177, R178 ;  /* 0x000000b2b1b17221 */ /* 0x000fe20000010000 */
[----:B-----5:R-:W-:Y:S03]  /*17400*/  HMMA.16816.F32.BF16 R12, R68, R76, R12 ;  /* 0x0000004c440c723c */ /* 0x020fe6000004180c */
[----:B------:R-:W-:-:S05]  /*17410*/  FADD.FTZ R148, R148, R177 ;  /* 0x000000b194947221 */ /* 0x000fca0000010000 */
[C---:B------:R-:W-:Y:S01]  /*17420*/  HMMA.16816.F32.BF16 R16, R68.reuse, R78, R16 ;  /* 0x0000004e4410723c */ /* 0x040fe20000041810 */
[----:B------:R-:W-:Y:S07]  /*17430*/  LDSM.16.MT88.4 R76, [R122+0xe800] ;  /* 0x00e800007a4c783b */ /* 0x000fee0000004200 */
[C---:B---3--:R-:W-:Y:S08]  /*17440*/  HMMA.16816.F32.BF16 R20, R68.reuse, R72, R20 ;  /* 0x000000484414723c */ /* 0x048ff00000041814 */
[C---:B--2---:R-:W-:Y:S01]  /*17450*/  HMMA.16816.F32.BF16 R112, R68.reuse, R52, R4 ;  /* 0x000000344470723c */ /* 0x044fe20000041804 */
[----:B------:R-:W2:Y:S07]  /*17460*/  LDSM.16.MT88.4 R4, [R0+0x5400] ;  /* 0x005400000004783b */ /* 0x000eae0000004200 */
[C---:B------:R-:W-:Y:S01]  /*17470*/  HMMA.16816.F32.BF16 R8, R68.reuse, R54, R8 ;  /* 0x000000364408723c */ /* 0x040fe20000041808 */
[----:B------:R-:W3:Y:S07]  /*17480*/  LDSM.16.MT88.4 R52, [R122+0xe400] ;  /* 0x00e400007a34783b */ /* 0x000eee0000004200 */
[C---:B-1----:R-:W-:Y:S01]  /*17490*/  HMMA.16816.F32.BF16 R28, R68.reuse, R60, R28 ;  /* 0x0000003c441c723c */ /* 0x042fe2000004181c */
[--C-:B------:R-:W-:Y:S01]  /*174a0*/  FFMA.FTZ R60, R136, UR10, -R127.reuse ;  /* 0x0000000a883c7c23 */ /* 0x100fe2000801087f */
[----:B------:R-:W-:Y:S05]  /*174b0*/  MUFU.EX2 R61, R173 ;  /* 0x000000ad003d7308 */ /* 0x000fea0000000800 */
[----:B------:R-:W-:Y:S01]  /*174c0*/  MUFU.EX2 R60, R60 ;  /* 0x0000003c003c7308 */ /* 0x000fe20000000800 */
[----:B------:R-:W-:Y:S01]  /*174d0*/  HMMA.16816.F32.BF16 R32, R68, R62, R32 ;  /* 0x0000003e4420723c */ /* 0x000fe20000041820 */
[--C-:B------:R-:W-:Y:S01]  /*174e0*/  FFMA.FTZ R63, R138, UR10, -R127.reuse ;  /* 0x0000000a8a3f7c23 */ /* 0x100fe2000801087f */
[----:B------:R-:W-:-:S05]  /*174f0*/  FFMA.FTZ R62, R134, UR10, -R127 ;  /* 0x0000000a863e7c23 */ /* 0x000fca000801087f */
[----:B------:R-:W1:Y:S01]  /*17500*/  MUFU.EX2 R63, R63 ;  /* 0x0000003f003f7308 */ /* 0x000e620000000800 */
[C---:B------:R-:W-:Y:S03]  /*17510*/  HMMA.16816.F32.BF16 R24, R68.reuse, R74, R24 ;  /* 0x0000004a4418723c */ /* 0x040fe60000041818 */
[----:B------:R-:W-:Y:S05]  /*17520*/  MUFU.EX2 R62, R62 ;  /* 0x0000003e003e7308 */ /* 0x000fea0000000800 */
[----:B--2---:R-:W-:Y:S01]  /*17530*/  HMMA.16816.F32.BF16 R44, R68, R4, R44 ;  /* 0x00000004442c723c */ /* 0x004fe2000004182c */
[----:B-1----:R-:W-:Y:S01]  /*17540*/  F2FP.BF16.F32.PACK_AB R5, R60, R63 ;  /* 0x0000003f3c05723e */ /* 0x002fe200000010ff */
[----:B------:R-:W-:-:S06]  /*17550*/  FADD.FTZ R63, R63, R148 ;  /* 0x000000943f3f7221 */ /* 0x000fcc0000010000 */
[----:B---3--:R-:W-:Y:S01]  /*17560*/  HMMA.16816.F32.BF16 R40, R68, R54, R40 ;  /* 0x000000364428723c */ /* 0x008fe20000041828 */
[----:B------:R-:W-:Y:S01]  /*17570*/  FFMA.FTZ R55, R132, UR10, -R127 ;  /* 0x0000000a84377c23 */ /* 0x000fe2000801087f */
[----:B------:R-:W1:Y:S01]  /*17580*/  MUFU.EX2 R54, R169 ;  /* 0x000000a900367308 */ /* 0x000e620000000800 */
[----:B------:R-:W-:-:S04]  /*17590*/  FADD.FTZ R63, R60, R63 ;  /* 0x0000003f3c3f7221 */ /* 0x000fc80000010000 */
[----:B------:R-:W2:Y:S01]  /*175a0*/  MUFU.EX2 R55, R55 ;  /* 0x0000003700377308 */ /* 0x000ea20000000800 */
[C---:B------:R-:W-:Y:S03]  /*175b0*/  HMMA.16816.F32.BF16 R36, R68.reuse, R52, R36 ;  /* 0x000000344424723c */ /* 0x040fe60000041824 */
[----:B------:R-:W-:Y:S04]  /*175c0*/  MUFU.EX2 R53, R167 ;  /* 0x000000a700357308 */ /* 0x000fe80000000800 */
[----:B------:R-:W3:Y:S01]  /*175d0*/  MUFU.EX2 R52, R151 ;  /* 0x0000009700347308 */ /* 0x000ee20000000800 */
[----:B------:R-:W-:Y:S01]  /*175e0*/  HMMA.16816.F32.BF16 R68, R68, R6, R48 ;  /* 0x000000064444723c */ /* 0x000fe20000041830 */
[----:B-1----:R-:W-:Y:S01]  /*175f0*/  F2FP.BF16.F32.PACK_AB R4, R54, R61 ;  /* 0x0000003d3604723e */ /* 0x002fe200000010ff */
[----:B------:R-:W-:Y:S01]  /*17600*/  FADD.FTZ R61, R61, R186 ;  /* 0x000000ba3d3d7221 */ /* 0x000fe20000010000 */
[----:B--2---:R-:W-:-:S03]  /*17610*/  F2FP.BF16.F32.PACK_AB R7, R55, R62 ;  /* 0x0000003e3707723e */ /* 0x004fc600000010ff */
[----:B------:R-:W-:Y:S01]  /*17620*/  FADD.FTZ R54, R54, R61 ;  /* 0x0000003d36367221 */ /* 0x000fe20000010000 */
[----:B------:R-:W-:-:S04]  /*17630*/  FADD.FTZ R62, R62, R63 ;  /* 0x0000003f3e3e7221 */ /* 0x000fc80000010000 */
[----:B------:R-:W-:Y:S01]  /*17640*/  FADD.FTZ R62, R55, R62 ;  /* 0x0000003e373e7221 */ /* 0x000fe20000010000 */
[----:B---3--:R-:W-:Y:S01]  /*17650*/  F2FP.BF16.F32.PACK_AB R6, R52, R53 ;  /* 0x000000353406723e */ /* 0x008fe200000010ff */
[----:B------:R-:W-:-:S04]  /*17660*/  FADD.FTZ R53, R53, R54 ;  /* 0x0000003635357221 */ /* 0x000fc80000010000 */
[----:B------:R-:W-:Y:S02]  /*17670*/  FADD.FTZ R53, R52, R53 ;  /* 0x0000003534357221 */ /* 0x000fe40000010000 */
        /* <DEDUP_REMOVED lines=12> */
[C---:B-1----:R-:W-:Y:S08]  /*17740*/  HMMA.16816.F32.BF16 R72, R4.reuse, R8, R44 ;  /* 0x000000080448723c */ /* 0x042ff0000004182c */
[C---:B------:R-:W-:Y:S01]  /*17750*/  HMMA.16816.F32.BF16 R68, R4.reuse, R10, R68 ;  /* 0x0000000a0444723c */ /* 0x040fe20000041844 */
[----:B------:R-:W1:Y:S07]  /*17760*/  LDSM.16.MT88.4 R8, [R122+0xcc00] ;  /* 0x00cc00007a08783b */ /* 0x000e6e0000004200 */
[C---:B------:R-:W-:Y:S08]  /*17770*/  HMMA.16816.F32.BF16 R80, R4.reuse, R76, R36 ;  /* 0x0000004c0450723c */ /* 0x040ff00000041824 */
[C---:B------:R-:W-:Y:S08]  /*17780*/  HMMA.16816.F32.BF16 R84, R4.reuse, R86, R32 ;  /* 0x000000560454723c */ /* 0x040ff00000041820 */
[----:B------:R-:W-:Y:S01]  /*17790*/  HMMA.16816.F32.BF16 R76, R4, R78, R40 ;  /* 0x0000004e044c723c */ /* 0x000fe20000041828 */
[----:B------:R-:W-:Y:S01]  /*177a0*/  F2FP.BF16.F32.PACK_AB R4, R145, R150 ;  /* 0x000000969104723e */ /* 0x000fe200000010ff */
[----:B------:R-:W-:Y:S01]  /*177b0*/  FADD.FTZ R150, R150, R53 ;  /* 0x0000003596967221 */ /* 0x000fe20000010000 */
[----:B----4-:R-:W-:Y:S01]  /*177c0*/  F2FP.BF16.F32.PACK_AB R5, R20, R21 ;  /* 0x000000151405723e */ /* 0x010fe200000010ff */
        /* <DEDUP_REMOVED lines=9> */
[----:B------:R-:W-:Y:S01]  /*17860*/  FADD.FTZ R172, R125, R2 ;  /* 0x000000027dac7221 */ /* 0x000fe20000010000 */
[----:B------:R-:W-:-:S05]  /*17870*/  MOV R2, R57 ;  /* 0x0000003900027202 */ /* 0x000fca0000000f00 */
[C---:B------:R-:W-:Y:S01]  /*17880*/  HMMA.16816.F32.BF16 R108, R4.reuse, R14, R108 ;  /* 0x0000000e046c723c */ /* 0x040fe2000004186c */
[----:B------:R-:W2:Y:S07]  /*17890*/  LDSM.16.MT88.4 R12, [R0+0x3c00] ;  /* 0x003c0000000c783b */ /* 0x000eae0000004200 */
[C---:B---3--:R-:W-:Y:S08]  /*178a0*/  HMMA.16816.F32.BF16 R104, R4.reuse, R16, R104 ;  /* 0x000000100468723c */ /* 0x048ff00000041868 */
[C---:B------:R-:W-:Y:S01]  /*178b0*/  HMMA.16816.F32.BF16 R100, R4.reuse, R18, R100 ;  /* 0x000000120464723c */ /* 0x040fe20000041864 */
[----:B------:R-:W3:Y:S07]  /*178c0*/  LDSM.16.MT88.4 R16, [R122+0xec00] ;  /* 0x00ec00007a10783b */ /* 0x000eee0000004200 */
[C---:B-1----:R-:W-:Y:S08]  /*178d0*/  HMMA.16816.F32.BF16 R96, R4.reuse, R8, R96 ;  /* 0x000000080460723c */ /* 0x042ff00000041860 */
[C---:B------:R-:W-:Y:S01]  /*178e0*/  HMMA.16816.F32.BF16 R92, R4.reuse, R10, R92 ;  /* 0x0000000a045c723c */ /* 0x040fe2000004185c */
[----:B------:R1:W4:Y:S07]  /*178f0*/  LDSM.16.MT88.4 R8, [R0+0x5c00] ;  /* 0x005c00000008783b */ /* 0x00032e0000004200 */
[C---:B--2---:R-:W-:Y:S08]  /*17900*/  HMMA.16816.F32.BF16 R88, R4.reuse, R12, R88 ;  /* 0x0000000c0458723c */ /* 0x044ff00000041858 */
[----:B------:R-:W-:Y:S01]  /*17910*/  HMMA.16816.F32.BF16 R84, R4, R14, R84 ;  /* 0x0000000e0454723c */ /* 0x000fe20000041854 */
[----:B-1----:R-:W-:-:S07]  /*17920*/  MOV R0, R3 ;  /* 0x0000000300007202 */ /* 0x002fce0000000f00 */
[C---:B---3--:R-:W-:Y:S08]  /*17930*/  HMMA.16816.F32.BF16 R80, R4.reuse, R16, R80 ;  /* 0x000000100450723c */ /* 0x048ff00000041850 */
[C---:B------:R-:W-:Y:S08]  /*17940*/  HMMA.16816.F32.BF16 R76, R4.reuse, R18, R76 ;  /* 0x00000012044c723c */ /* 0x040ff0000004184c */
[C---:B----4-:R-:W-:Y:S08]  /*17950*/  HMMA.16816.F32.BF16 R72, R4.reuse, R8, R72 ;  /* 0x000000080448723c */ /* 0x050ff00000041848 */
[----:B------:R-:W-:-:S15]  /*17960*/  HMMA.16816.F32.BF16 R68, R4, R10, R68 ;  /* 0x0000000a0444723c */ /* 0x000fde0000041844 */
[----:B------:R-:W-:-:S05]  /*17970*/  NOP ;  /* 0x0000000000007918 */ /* 0x000fca0000000000 */
.L_x_901:
[----:B------:R-:W-:-:S13]  /*17980*/  ISETP.GE.AND P0, PT, R168, RZ, PT ;  /* 0x000000ffa800720c */ /* 0x000fda0003f06270 */
[----:B------:R-:W-:Y:S05]  /*17990*/  @!P0 BRA `(.L_x_907) ;  /* 0x0000004000b08947 */ /* 0x000fea0003800000 */
[----:B------:R-:W-:Y:S01]  /*179a0*/  UISETP.NE.U32.AND UP0, UPT, UR12, URZ, UPT ;  /* 0x000000ff0c00728c */ /* 0x000fe2000bf05070 */
[C---:B------:R-:W-:Y:S01]  /*179b0*/  LEA R169, R168.reuse, 0x80, 0x7 ;  /* 0x00000080a8a97811 */ /* 0x040fe200078e38ff */
[----:B------:R-:W-:Y:S01]  /*179c0*/  IMAD.MOV.U32 R123, RZ, RZ, R0 ;  /* 0x000000ffff7b7224 */ /* 0x000fe200078e0000 */
[----:B------:R-:W-:Y:S01]  /*179d0*/  MOV R121, R2 ;  /* 0x0000000200797202 */ /* 0x000fe20000000f00 */
[----:B------:R-:W-:Y:S01]  /*179e0*/  UISETP.NE.AND.EX UP0, UPT, UR13, URZ, UPT, UP0 ;  /* 0x000000ff0d00728c */ /* 0x000fe2000bf05300 */
[----:B------:R-:W-:Y:S01]  /*179f0*/  VIADD R168, R168, 0x1 ;  /* 0x00000001a8a87836 */ /* 0x000fe20000000000 */
[----:B------:R-:W-:Y:S01]  /*17a00*/  IADD3 R166, PT, PT, R122, 0x9020, RZ ;  /* 0x000090207aa67810 */ /* 0x000fe20007ffe0ff */
[----:B------:R-:W-:Y:S01]  /*17a10*/  IMAD.MOV.U32 R167, RZ, RZ, RZ ;  /* 0x000000ffffa77224 */ /* 0x000fe200078e00ff */
[----:B------:R-:W1:Y:S02]  /*17a20*/  LDCU UR12, c[0x0][0x440] ;  /* 0x00008800ff0c77ac */ /* 0x000e640008000800 */
[----:B------:R-:W-:Y:S01]  /*17a30*/  PLOP3.LUT P6, PT, PT, PT, UP0, 0x80, 0x8 ;  /* 0x000000000008781c */ /* 0x000fe20003fcf008 */
[----:B------:R-:W2:Y:S01]  /*17a40*/  LDCU UR5, c[0x0][0x50c] ;  /* 0x0000a180ff0577ac */ /* 0x000ea20008000800 */
[----:B------:R-:W3:Y:S01]  /*17a50*/  LDCU UR4, c[0x0][0x45c] ;  /* 0x00008b80ff0477ac */ /* 0x000ee20008000800 */
[----:B------:R-:W4:Y:S01]  /*17a60*/  LDCU.64 UR8, c[0x0][0x3a0] ;  /* 0x00007400ff0877ac */ /* 0x000f220008000a00 */
[----:B------:R-:W1:Y:S09]  /*17a70*/  LDCU.64 UR10, c[0x0][0x3a8] ;  /* 0x00007500ff0a77ac */ /* 0x000e720008000a00 */
.L_x_911:
        /* <DEDUP_REMOVED lines=45> */
[----:B------:R-:W-:Y:S04]  /*17d50*/  LOP3.LUT R2, R169, R6, RZ, 0x3c, !PT ;  /* 0x00000006a9027212 */ /* 0x000fe800078e3cff */
[----:B------:R-:W-:Y:S02]  /*17d60*/  ISETP.GE.AND P1, PT, R2, RZ, PT ;  /* 0x000000ff0200720c */ /* 0x000fe40003f26270 */
[----:B------:R-:W5:Y:S03]  /*17d70*/  LDC.64 R2, c[0x0][0x3c0] ;  /* 0x0000f000ff027b82 */ /* 0x000f660000000a00 */
[----:B------:R-:W-:Y:S02]  /*17d80*/  @P2 IADD3 R11, PT, PT, R11, 0x1, RZ ;  /* 0x000000010b0b2810 */ /* 0x000fe40007ffe0ff */
[----:B------:R-:W-:Y:S01]  /*17d90*/  @P3 VIADD R12, R12, 0x1 ;  /* 0x000000010c0c3836 */ /* 0x000fe20000000000 */
[----:B------:R-:W-:Y:S02]  /*17da0*/  ISETP.NE.AND P2, PT, R6, RZ, PT ;  /* 0x000000ff0600720c */ /* 0x000fe40003f45270 */
[----:B------:R-:W-:Y:S03]  /*17db0*/  @!P0 IMAD.MOV R11, RZ, RZ, -R11 ;  /* 0x000000ffff0b8224 */ /* 0x000fe600078e0a0b */
[----:B------:R-:W-:Y:S02]  /*17dc0*/  @!P1 IADD3 R12, PT, PT, -R12, RZ, RZ ;  /* 0x000000ff0c0c9210 */ /* 0x000fe40007ffe1ff */
[C---:B------:R-:W-:Y:S02]  /*17dd0*/  SEL R11, R7.reuse, R11, !P2 ;  /* 0x0000000b070b7207 */ /* 0x040fe40005000000 */
[----:B------:R-:W-:Y:S02]  /*17de0*/  SEL R7, R7, R12, !P2 ;  /* 0x0000000c07077207 */ /* 0x000fe40005000000 */
[-C--:B------:R-:W-:Y:S02]  /*17df0*/  LEA R16, P1, R11, R164.reuse, 0x2 ;  /* 0x000000a40b107211 */ /* 0x080fe400078210ff */
[----:B------:R-:W-:Y:S02]  /*17e00*/  LEA R14, P0, R7, R164, 0x2 ;  /* 0x000000a4070e7211 */ /* 0x000fe400078010ff */
[-C--:B------:R-:W-:Y:S02]  /*17e10*/  LEA.HI.X.SX32 R17, R11, R165.reuse, 0x2, P1 ;  /* 0x000000a50b117211 */ /* 0x080fe400008f16ff */
[C---:B------:R-:W-:Y:S01]  /*17e20*/  LEA.HI.X.SX32 R15, R7.reuse, R165, 0x2, P0 ;  /* 0x000000a5070f7211 */ /* 0x040fe200000f16ff */
[----:B------:R-:W-:Y:S02]  /*17e30*/  IMAD.IADD R7, R7, 0x1, -R11 ;  /* 0x0000000107077824 */ /* 0x000fe400078e0a0b */
[----:B------:R-:W2:Y:S02]  /*17e40*/  LDG.E R9, desc[UR6][R16.64] ;  /* 0x0000000610097981 */ /* 0x000ea4000c1e1900 */
[----:B------:R-:W-:Y:S02]  /*17e50*/  IMAD R7, R7, R6, -0x80 ;  /* 0xffffff8007077424 */ /* 0x000fe400078e0206 */
[----:B------:R-:W2:Y:S03]  /*17e60*/  LDG.E R8, desc[UR6][R14.64] ;  /* 0x000000060e087981 */ /* 0x000ea6000c1e1900 */
        /* <DEDUP_REMOVED lines=8> */
[----:B------:R-:W-:Y:S03]  /*17ef0*/  LEA R156, P0, R10, R4, 0x1 ;  /* 0x000000040a9c7211 */ /* 0x000fe600078008ff */
[----:B------:R-:W-:Y:S04]  /*17f00*/  IMAD R3, R3, UR10, RZ ;  /* 0x0000000a03037c24 */ /* 0x000fe8000f8e02ff */
[----:B------:R-:W-:Y:S04]  /*17f10*/  IMAD R3, R8, UR11, R3 ;  /* 0x0000000b08037c24 */ /* 0x000fe8000f8e0203 */
[----:B------:R-:W-:Y:S05]  /*17f20*/  IMAD.IADD R3, R11, 0x1, R3 ;  /* 0x000000010b037824 */ /* 0x000fea00078e0203 */
[----:B------:R-:W-:Y:S07]  /*17f30*/  LEA.HI.X R157, R10, R0, R3, 0x1, P0 ;  /* 0x000000000a9d7211 */ /* 0x000fee00000f0c03 */
.L_x_908:
        /* <DEDUP_REMOVED lines=8> */
[C---:B------:R-:W-:Y:S03]  /*17fc0*/  IADD3 R4, P0, PT, R3.reuse, R156, RZ ;  /* 0x0000009c03047210 */ /* 0x040fe60007f1e0ff */
[----:B------:R-:W-:Y:S01]  /*17fd0*/  @!PT LDS RZ, [RZ] ;  /* 0x00000000fffff984 */ /* 0x000fe20000000800 */
[----:B------:R-:W-:Y:S01]  /*17fe0*/  @!PT LDS RZ, [RZ] ;  /* 0x00000000fffff984 */ /* 0x000fe20000000800 */
[----:B------:R-:W-:Y:S01]  /*17ff0*/  @!PT LDS RZ, [RZ] ;  /* 0x00000000fffff984 */ /* 0x000fe20000000800 */
[----:B------:R-:W-:Y:S01]  /*18000*/  @!P4 LDGSTS.E.BYPASS.LTC128B.128 [R163+0xb000], desc[UR6][R156.64+0x40] ;  /* 0x0b0000409ca3cfae */ /* 0x000fe2000b981a06 */
[C---:B------:R-:W-:Y:S05]  /*18010*/  IADD3.X R5, PT, PT, R2.reuse, R157, RZ, P0, !PT ;  /* 0x0000009d02057210 */ /* 0x040fea00007fe4ff */
        /* <DEDUP_REMOVED lines=9> */
[----:B------:R-:W-:Y:S02]  /*180b0*/  MOV R3, 0x20 ;  /* 0x0000002000037802 */ /* 0x000fe40000000f00 */
[----:B------:R-:W-:Y:S03]  /*180c0*/  IADD3.X R9, PT, PT, R2, R7, RZ, P0, !PT ;  /* 0x0000000702097210 */ /* 0x000fe600007fe4ff */
[----:B------:R-:W-:Y:S01]  /*180d0*/  @!PT LDS RZ, [RZ] ;  /* 0x00000000fffff984 */ /* 0x000fe20000000800 */
[----:B------:R-:W-:Y:S01]  /*180e0*/  @!PT LDS RZ, [RZ] ;  /* 0x00000000fffff984 */ /* 0x000fe20000000800 */
[----:B------:R-:W-:Y:S01]  /*180f0*/  @!PT LDS RZ, [RZ] ;  /* 0x00000000fffff984 */ /* 0x000fe20000000800 */
[----:B------:R-:W-:Y:S01]  /*18100*/  @!P5 LDGSTS.E.BYPASS.LTC128B.128 [R163+0x9800], desc[UR6][R4.64] ;  /* 0x0980000004a3dfae */ /* 0x000fe2000b981a06 */
[----:B------:R-:W-:Y:S02]  /*18110*/  LOP3.LUT P0, RZ, R120, 0x4, RZ, 0xc0, !PT ;  /* 0x0000000478ff7812 */ /* 0x000fe4000780c0ff */
[----:B------:R-:W-:Y:S03]  /*18120*/  ISETP.NE.AND P1, PT, R168, 0x1, PT ;  /* 0x00000001a800780c */ /* 0x000fe60003f25270 */
[----:B------:R-:W-:Y:S01]  /*18130*/  @P5 STS.128 [R163+0x9800], RZ ;  /* 0x009800ffa3005388 */ /* 0x000fe20000000c00 */
[----:B------:R-:W-:Y:S05]  /*18140*/  SEL R3, R3, 0xffffffe0, !P0 ;  /* 0xffffffe003037807 */ /* 0x000fea0004000000 */
[----:B------:R-:W-:Y:S01]  /*18150*/  @!PT LDS RZ, [RZ] ;  /* 0x00000000fffff984 */ /* 0x000fe20000000800 */
[----:B------:R-:W-:Y:S01]  /*18160*/  @!PT LDS RZ, [RZ] ;  /* 0x00000000fffff984 */ /* 0x000fe20000000800 */
[----:B------:R-:W-:Y:S01]  /*18170*/  @!PT LDS RZ, [RZ] ;  /* 0x00000000fffff984 */ /* 0x000fe20000000800 */
[----:B------:R-:W-:Y:S01]  /*18180*/  @!P4 LDGSTS.E.BYPASS.LTC128B.128 [R163+0xb800], desc[UR6][R4.64+0x40] ;  /* 0x0b80004004a3cfae */ /* 0x000fe2000b981a06 */
[-C--:B------:R-:W-:Y:S02]  /*18190*/  IADD3 R2, PT, PT, R153, R3.reuse, RZ ;  /* 0x0000000399027210 */ /* 0x080fe40007ffe0ff */
[----:B------:R-:W-:Y:S03]  /*181a0*/  IADD3 R0, PT, PT, R152, R3, RZ ;  /* 0x0000000398007210 */ /* 0x000fe60007ffe0ff */
        /* <DEDUP_REMOVED lines=37> */
[----:B------:R-:W1:Y:S06]  /*18400*/  LDSM.16.M88.4 R128, [R152+0x3000] ;  /* 0x003000009880783b */ /* 0x000e6c0000000200 */
[----:B------:R-:W2:Y:S06]  /*18410*/  LDSM.16.M88.4 R132, [R152+0x3400] ;  /* 0x003400009884783b */ /* 0x000eac0000000200 */
[----:B------:R-:W3:Y:S06]  /*18420*/  LDSM.16.M88.4 R136, [R152+0x3800] ;  /* 0x003800009888783b */ /* 0x000eec0000000200 */
[----:B------:R-:W0:Y:S06]  /*18430*/  LDGDEPBAR ;  /* 0x00000000000079af */ /* 0x000e2c0000000000 */
[----:B------:R-:W4:Y:S06]  /*18440*/  LDSM.16.M88.4 R140, [R152+0x3c00] ;  /* 0x003c0000988c783b */ /* 0x000f2c0000000200 */
[----:B------:R-:W4:Y:S06]  /*18450*/  LDSM.16.M88.4 R40, [R152+0x4000] ;  /* 0x004000009828783b */ /* 0x000f2c0000000200 */
[----:B------:R-:W4:Y:S01]  /*18460*/  LDSM.16.M88.4 R48, [R152+0x4400] ;  /* 0x004400009830783b */ /* 0x000f220000000200 */
[C---:B-1----:R-:W-:Y:S05]  /*18470*/  HMMA.16816.F32.BF16 R4, R124.reuse, R128, RZ ;  /* 0x000000807c04723c */ /* 0x042fea00000418ff */
[----:B------:R-:W1:Y:S06]  /*18480*/  LDSM.16.M88.4 R56, [R152+0x4800] ;  /* 0x004800009838783b */ /* 0x000e6c0000000200 */
[----:B------:R-:W1:Y:S01]  /*18490*/  LDSM.16.M88.4 R64, [R152+0x4c00] ;  /* 0x004c00009840783b */ /* 0x000e620000000200 */
[C---:B-----5:R-:W-:Y:S05]  /*184a0*/  HMMA.16816.F32.BF16 R8, R124.reuse, R130, RZ ;  /* 0x000000827c08723c */ /* 0x060fea00000418ff */
[----:B------:R-:W-:Y:S03]  /*184b0*/  LDSM.16.M88.4 R144, [R2] ;  /* 0x000000000290783b */ /* 0x000fe60000000200 */
[C---:B--2---:R-:W-:Y:S03]  /*184c0*/  HMMA.16816.F32.BF16 R12, R124.reuse, R132, RZ ;  /* 0x000000847c0c723c */ /* 0x044fe600000418ff */
[----:B------:R-:W2:Y:S05]  /*184d0*/  LDSM.16.M88.4 R148, [R0+0x3000] ;  /* 0x003000000094783b */ /* 0x000eaa0000000200 */
[C---:B------:R-:W-:Y:S01]  /*184e0*/  HMMA.16816.F32.BF16 R16, R124.reuse, R134, RZ ;  /* 0x000000867c10723c */ /* 0x040fe200000418ff */
[----:B------:R-:W5:Y:S06]  /*184f0*/  LDSM.16.M88.4 R128, [R0+0x3400] ;  /* 0x003400000080783b */ /* 0x000f6c0000000200 */
[----:B------:R-:W-:Y:S01]  /*18500*/  LDSM.16.M88.4 R132, [R0+0x3c00] ;  /* 0x003c00000084783b */ /* 0x000fe20000000200 */
[C---:B---3--:R-:W-:Y:S08]  /*18510*/  HMMA.16816.F32.BF16 R20, R124.reuse, R136, RZ ;  /* 0x000000887c14723c */ /* 0x048ff000000418ff */
[C---:B------:R-:W-:Y:S01]  /*18520*/  HMMA.16816.F32.BF16 R24, R124.reuse, R138, RZ ;  /* 0x0000008a7c18723c */ /* 0x040fe200000418ff */
[----:B------:R-:W-:Y:S07]  /*18530*/  LDSM.16.M88.4 R136, [R0+0x4000] ;  /* 0x004000000088783b */ /* 0x000fee0000000200 */
[C---:B----4-:R-:W-:Y:S08]  /*18540*/  HMMA.16816.F32.BF16 R28, R124.reuse, R140, RZ ;  /* 0x0000008c7c1c723c */ /* 0x050ff000000418ff */
[C---:B------:R-:W-:Y:S01]  /*18550*/  HMMA.16816.F32.BF16 R32, R124.reuse, R142, RZ ;  /* 0x0000008e7c20723c */ /* 0x040fe200000418ff */
[----:B------:R-:W-:Y:S07]  /*18560*/  LDSM.16.M88.4 R140, [R152+0x5c00] ;  /* 0x005c0000988c783b */ /* 0x000fee0000000200 */
[C---:B------:R-:W-:Y:S08]  /*18570*/  HMMA.16816.F32.BF16 R36, R124.reuse, R40, RZ ;  /* 0x000000287c24723c */ /* 0x040ff000000418ff */
[C---:B------:R-:W-:Y:S08]  /*18580*/  HMMA.16816.F32.BF16 R40, R124.reuse, R42, RZ ;  /* 0x0000002a7c28723c */ /* 0x040ff000000418ff */
[C---:B------:R-:W-:Y:S08]  /*18590*/  HMMA.16816.F32.BF16 R44, R124.reuse, R48, RZ ;  /* 0x000000307c2c723c */ /* 0x040ff000000418ff */
[C---:B------:R-:W-:Y:S08]  /*185a0*/  HMMA.16816.F32.BF16 R48, R124.reuse, R50, RZ ;  /* 0x000000327c30723c */ /* 0x040ff000000418ff */
[C---:B-1----:R-:W-:Y:S08]  /*185b0*/  HMMA.16816.F32.BF16 R52, R124.reuse, R56, RZ ;  /* 0x000000387c34723c */ /* 0x042ff000000418ff */
[C---:B------:R-:W-:Y:S08]  /*185c0*/  HMMA.16816.F32.BF16 R56, R124.reuse, R58, RZ ;  /* 0x0000003a7c38723c */ /* 0x040ff000000418ff */
[C---:B------:R-:W-:Y:S08]  /*185d0*/  HMMA.16816.F32.BF16 R60, R124.reuse, R64, RZ ;  /* 0x000000407c3c723c */ /* 0x040ff000000418ff */
[----:B------:R-:W-:Y:S01]  /*185e0*/  HMMA.16816.F32.BF16 R64, R124, R66, RZ ;  /* 0x000000427c40723c */ /* 0x000fe200000418ff */
[----:B------:R-:W1:Y:S07]  /*185f0*/  LDSM.16.M88.4 R124, [R0+0x3800] ;  /* 0x00380000007c783b */ /* 0x000e6e0000000200 */
[C---:B--2---:R-:W-:Y:S08]  /*18600*/  HMMA.16816.F32.BF16 R4, R144.reuse, R148, R4 ;  /* 0x000000949004723c */ /* 0x044ff00000041804 */
[C---:B------:R-:W-:Y:S08]  /*18610*/  HMMA.16816.F32.BF16 R8, R144.reuse, R150, R8 ;  /* 0x000000969008723c */ /* 0x040ff00000041808 */
[C---:B-----5:R-:W-:Y:S08]  /*18620*/  HMMA.16816.F32.BF16 R12, R144.reuse, R128, R12 ;  /* 0x00000080900c723c */ /* 0x060ff0000004180c */
        /* <DEDUP_REMOVED lines=94> */
[C---:B------:R-:W-:Y:S11]  /*18c10*/  HMMA.16816.F32.BF16 R8, R128.reuse, R134, R8 ;  /* 0x000000868008723c */ /* 0x040ff60000041808 */
[----:B------:R-:W-:Y:S01]  /*18c20*/  FMUL.FTZ R180, R4, UR5 ;  /* 0x0000000504b47c20 */ /* 0x000fe20008410000 */
[----:B------:R-:W-:Y:S01]  /*18c30*/  FMUL.FTZ R3, R5, UR5 ;  /* 0x0000000505037c20 */ /* 0x000fe20008410000 */
[----:B------:R-:W-:Y:S01]  /*18c40*/  FMUL.FTZ R178, R6, UR5 ;  /* 0x0000000506b27c20 */ /* 0x000fe20008410000 */
[----:B------:R-:W-:Y:S02]  /*18c50*/  FMUL.FTZ R2, R7, UR5 ;  /* 0x0000000507027c20 */ /* 0x000fe40008410000 */
[----:B------:R-:W1:Y:S01]  /*18c60*/  MUFU.TANH R139, R3 ;  /* 0x00000003008b7308 */ /* 0x000e620000002400 */
[----:B------:R-:W3:Y:S02]  /*18c70*/  LDSM.16.M88.4 R4, [R0+0x7800] ;  /* 0x007800000004783b */ /* 0x000ee40000000200 */
[----:B------:R-:W-:Y:S01]  /*18c80*/  FMUL.FTZ R9, R9, UR5 ;  /* 0x0000000509097c20 */ /* 0x000fe20008410000 */
[----:B------:R-:W-:Y:S01]  /*18c90*/  FMUL.FTZ R10, R10, UR5 ;  /* 0x000000050a0a7c20 */ /* 0x000fe20008410000 */
[----:B------:R-:W-:Y:S01]  /*18ca0*/  FMUL.FTZ R11, R11, UR5 ;  /* 0x000000050b0b7c20 */ /* 0x000fe20008410000 */
[----:B------:R-:W-:Y:S04]  /*18cb0*/  FMUL.FTZ R182, R8, UR5 ;  /* 0x0000000508b67c20 */ /* 0x000fe80008410000 */
[----:B------:R-:W4:Y:S01]  /*18cc0*/  MUFU.TANH R143, R9 ;  /* 0x00000009008f7308 */ /* 0x000f220000002400 */
[C---:B--2---:R-:W-:Y:S09]  /*18cd0*/  HMMA.16816.F32.BF16 R12, R128.reuse, R124, R12 ;  /* 0x0000007c800c723c */ /* 0x044ff2000004180c */
[----:B------:R-:W2:Y:S01]  /*18ce0*/  MUFU.TANH R141, R10 ;  /* 0x0000000a008d7308 */ /* 0x000ea20000002400 */
[C---:B------:R-:W-:Y:S09]  /*18cf0*/  HMMA.16816.F32.BF16 R16, R128.reuse, R126, R16 ;  /* 0x0000007e8010723c */ /* 0x040ff20000041810 */
[----:B------:R5:W1:Y:S01]  /*18d00*/  MUFU.TANH R125, R11 ;  /* 0x0000000b007d7308 */ /* 0x000a620000002400 */
[----:B------:R-:W-:Y:S01]  /*18d10*/  FMUL.FTZ R12, R12, UR5 ;  /* 0x000000050c0c7c20 */ /* 0x000fe20008410000 */
[----:B------:R-:W-:Y:S01]  /*18d20*/  FMUL.FTZ R13, R13, UR5 ;  /* 0x000000050d0d7c20 */ /* 0x000fe20008410000 */
[----:B------:R-:W-:Y:S01]  /*18d30*/  FMUL.FTZ R14, R14, UR5 ;  /* 0x000000050e0e7c20 */ /* 0x000fe20008410000 */
[----:B------:R-:W-:Y:S06]  /*18d40*/  FMUL.FTZ R15, R15, UR5 ;  /* 0x000000050f0f7c20 */ /* 0x000fec0008410000 */
[----:B------:R4:W1:Y:S01]  /*18d50*/  MUFU.TANH R137, R2 ;  /* 0x0000000200897308 */ /* 0x0008620000002400 */
[----:B------:R-:W-:Y:S01]  /*18d60*/  FMUL.FTZ R17, R17, UR5 ;  /* 0x0000000511117c20 */ /* 0x000fe20008410000 */
[----:B------:R-:W-:Y:S01]  /*18d70*/  FMUL.FTZ R18, R18, UR5 ;  /* 0x0000000512127c20 */ /* 0x000fe20008410000 */
[----:B------:R-:W-:Y:S07]  /*18d80*/  FMUL.FTZ R19, R19, UR5 ;  /* 0x0000000513137c20 */ /* 0x000fee0008410000 */
[----:B------:R-:W1:Y:S01]  /*18d90*/  MUFU.TANH R180, R180 ;  /* 0x000000b400b47308 */ /* 0x000e620000002400 */
[C---:B---3--:R-:W-:Y:S01]  /*18da0*/  HMMA.16816.F32.BF16 R20, R128.reuse, R4, R20 ;  /* 0x000000048014723c */ /* 0x048fe20000041814 */
[----:B-----5:R-:W3:Y:S08]  /*18db0*/  LDSM.16.M88.4 R8, [R0+0x7c00] ;  /* 0x007c00000008783b */ /* 0x020ef00000000200 */
[----:B------:R-:W1:Y:S01]  /*18dc0*/  MUFU.TANH R178, R178 ;  /* 0x000000b200b27308 */ /* 0x000e620000002400 */
[C---:B------:R-:W-:Y:S01]  /*18dd0*/  HMMA.16816.F32.BF16 R24, R128.reuse, R6, R24 ;  /* 0x000000068018723c */ /* 0x040fe20000041818 */
[----:B------:R-:W5:Y:S02]  /*18de0*/  LDSM.16.M88.4 R4, [R0+0x8000] ;  /* 0x008000000004783b */ /* 0x000f640000000200 */
[----:B----4-:R-:W-:Y:S06]  /*18df0*/  FMUL.FTZ R2, R16, UR5 ;  /* 0x0000000510027c20 */ /* 0x010fec0008410000 */
[----:B------:R-:W4:Y:S01]  /*18e00*/  MUFU.TANH R182, R182 ;  /* 0x000000b600b67308 */ /* 0x000f220000002400 */
        /* <DEDUP_REMOVED lines=9> */
[----:B------:R-:W1:Y:S10]  /*18ea0*/  MUFU.TANH R245, R13 ;  /* 0x0000000d00f57308 */ /* 0x000e740000002400 */
[----:B------:R-:W1:Y:S01]  /*18eb0*/  MUFU.TANH R243, R14 ;  /* 0x0000000e00f37308 */ /* 0x000e620000002400 */
[C---:B---3--:R-:W-:Y:S09]  /*18ec0*/  HMMA.16816.F32.BF16 R28, R128.reuse, R8, R28 ;  /* 0x00000008801c723c */ /* 0x048ff2000004181c */
[----:B------:R-:W3:Y:S01]  /*18ed0*/  MUFU.TANH R241, R15 ;  /* 0x0000000f00f17308 */ /* 0x000ee20000002400 */
[C---:B------:R-:W-:Y:S01]  /*18ee0*/  HMMA.16816.F32.BF16 R32, R128.reuse, R10, R32 ;  /* 0x0000000a8020723c */ /* 0x040fe20000041820 */
[----:B------:R-:W2:Y:S08]  /*18ef0*/  LDSM.16.M88.4 R8, [R0+0x8400] ;  /* 0x008400000008783b */ /* 0x000eb00000000200 */
[----:B------:R-:W1:Y:S01]  /*18f00*/  MUFU.TANH R133, R2 ;  /* 0x0000000200857308 */ /* 0x000e620000002400 */
[C---:B-----5:R-:W-:Y:S03]  /*18f10*/  HMMA.16816.F32.BF16 R36, R128.reuse, R4, R36 ;  /* 0x000000048024723c */ /* 0x060fe60000041824 */
[----:B------:R-:W-:Y:S01]  /*18f20*/  FMUL.FTZ R28, R28, UR5 ;  /* 0x000000051c1c7c20 */ /* 0x000fe20008410000 */
[----:B------:R-:W-:Y:S01]  /*18f30*/  FMUL.FTZ R29, R29, UR5 ;  /* 0x000000051d1d7c20 */ /* 0x000fe20008410000 */
[----:B------:R-:W-:Y:S04]  /*18f40*/  FMUL.FTZ R30, R30, UR5 ;  /* 0x000000051e1e7c20 */ /* 0x000fe80008410000 */
[----:B------:R-:W1:Y:S01]  /*18f50*/  MUFU.TANH R251, R17 ;  /* 0x0000001100fb7308 */ /* 0x000e620000002400 */
[----:B------:R-:W-:Y:S01]  /*18f60*/  FMUL.FTZ R31, R31, UR5 ;  /* 0x000000051f1f7c20 */ /* 0x000fe20008410000 */
[C---:B------:R-:W-:Y:S01]  /*18f70*/  HMMA.16816.F32.BF16 R40, R128.reuse, R6, R40 ;  /* 0x000000068028723c */ /* 0x040fe20000041828 */
[----:B------:R-:W5:Y:S02]  /*18f80*/  LDSM.16.M88.4 R4, [R0+0x8800] ;  /* 0x008800000004783b */ /* 0x000f640000000200 */
        /* <DEDUP_REMOVED lines=15> */
[C---:B--2---:R-:W-:Y:S08]  /*19080*/  HMMA.16816.F32.BF16 R44, R128.reuse, R8, R44 ;  /* 0x00000008802c723c */ /* 0x044ff0000004182c */
[----:B------:R-:W2:Y:S01]  /*19090*/  MUFU.TANH R237, R21 ;  /* 0x0000001500ed7308 */ /* 0x000ea20000002400 */
[C---:B------:R-:W-:Y:S01]  /*190a0*/  HMMA.16816.F32.BF16 R48, R128.reuse, R10, R48 ;  /* 0x0000000a8030723c */ /* 0x040fe20000041830 */
[----:B------:R-:W4:Y:S01]  /*190b0*/  LDSM.16.M88.4 R8, [R0+0x8c00] ;  /* 0x008c00000008783b */ /* 0x000f220000000200 */
[----:B------:R-:W-:Y:S07]  /*190c0*/  DEPBAR.LE SB0, 0x0 ;  /* 0x000080000000791a */ /* 0x000fee0000000000 */
[----:B------:R-:W1:Y:S01]  /*190d0*/  MUFU.TANH R233, R22 ;  /* 0x0000001600e97308 */ /* 0x000e620000002400 */
[----:B------:R-:W-:Y:S01]  /*190e0*/  BAR.SYNC.DEFER_BLOCKING 0x0 ;  /* 0x0000000000007b1d */ /* 0x000fe20000010000 */
[C---:B-----5:R-:W-:Y:S05]  /*190f0*/  HMMA.16816.F32.BF16 R52, R128.reuse, R4, R52 ;  /* 0x000000048034723c */ /* 0x060fea0000041834 */
[----:B------:R-:W-:Y:S03]  /*19100*/  FMUL.FTZ R146, R44, UR5 ;  /* 0x000000052c927c20 */ /* 0x000fe60008410000 */
[----:B------:R-:W1:Y:S01]  /*19110*/  MUFU.TANH R231, R23 ;  /* 0x0000001700e77308 */ /* 0x000e620000002400 */
[----:B------:R-:W-:Y:S01]  /*19120*/  FMUL.FTZ R45, R45, UR5 ;  /* 0x000000052d2d7c20 */ /* 0x000fe20008410000 */
[C---:B------:R-:W-:Y:S03]  /*19130*/  HMMA.16816.F32.BF16 R56, R128.reuse, R6, R56 ;  /* 0x000000068038723c */ /* 0x040fe60000041838 */
[----:B------:R-:W-:Y:S01]  /*19140*/  FMUL.FTZ R148, R48, UR5 ;  /* 0x0000000530947c20 */ /* 0x000fe20008410000 */
        /* <DEDUP_REMOVED lines=16> */
[C---:B----4-:R-:W-:Y:S08]  /*19250*/  HMMA.16816.F32.BF16 R60, R128.reuse, R8, R60 ;  /* 0x00000008803c723c */ /* 0x050ff0000004183c */
[----:B------:R4:W1:Y:S01]  /*19260*/  MUFU.TANH R175, R53 ;  /* 0x0000003500af7308 */ /* 0x0008620000002400 */
[----:B------:R-:W-:Y:S09]  /*19270*/  HMMA.16816.F32.BF16 R64, R128, R10, R64 ;  /* 0x0000000a8040723c */ /* 0x000ff20000041840 */
[----:B------:R5:W1:Y:S01]  /*19280*/  MUFU.TANH R151, R54 ;  /* 0x0000003600977308 */ /* 0x000a620000002400 */
[----:B------:R-:W-:Y:S01]  /*19290*/  FMUL.FTZ R174, R60, UR5 ;  /* 0x000000053cae7c20 */ /* 0x000fe20008410000 */
[----:B------:R-:W-:Y:S08]  /*192a0*/  FMUL.FTZ R61, R61, UR5 ;  /* 0x000000053d3d7c20 */ /* 0x000ff00008410000 */
[----:B------:R1:W1:Y:S01]  /*192b0*/  MUFU.TANH R227, R26 ;  /* 0x0000001a00e37308 */ /* 0x0002620000002400 */
[----:B----4-:R-:W-:Y:S01]  /*192c0*/  FMUL.FTZ R53, R63, UR5 ;  /* 0x000000053f357c20 */ /* 0x010fe20008410000 */
[----:B------:R-:W-:Y:S01]  /*192d0*/  FMUL.FTZ R176, R64, UR5 ;  /* 0x0000000540b07c20 */ /* 0x000fe20008410000 */
[----:B------:R-:W-:Y:S07]  /*192e0*/  FMUL.FTZ R52, R66, UR5 ;  /* 0x0000000542347c20 */ /* 0x000fee0008410000 */
[----:B------:R4:W1:Y:S01]  /*192f0*/  MUFU.TANH R225, R27 ;  /* 0x0000001b00e17308 */ /* 0x0008620000002400 */
[----:B------:R-:W-:Y:S01]  /*19300*/  FMUL.FTZ R3, R67, UR5 ;  /* 0x0000000543037c20 */ /* 0x000fe20008410000 */
[----:B-----5:R-:W-:Y:S01]  /*19310*/  FMUL.FTZ R54, R62, UR5 ;  /* 0x000000053e367c20 */ /* 0x020fe20008410000 */
[----:B------:R-:W-:Y:S07]  /*19320*/  FMUL.FTZ R65, R65, UR5 ;  /* 0x0000000541417c20 */ /* 0x000fee0008410000 */
[----:B------:R4:W1:Y:S10]  /*19330*/  MUFU.TANH R221, R28 ;  /* 0x0000001c00dd7308 */ /* 0x0008740000002400 */
[----:B------:R4:W1:Y:S10]  /*19340*/  MUFU.TANH R213, R29 ;  /* 0x0000001d00d57308 */ /* 0x0008740000002400 */
[----:B------:R4:W1:Y:S10]  /*19350*/  MUFU.TANH R209, R30 ;  /* 0x0000001e00d17308 */ /* 0x0008740000002400 */
[----:B------:R4:W1:Y:S10]  /*19360*/  MUFU.TANH R211, R31 ;  /* 0x0000001f00d37308 */ /* 0x0008740000002400 */
[----:B------:R-:W1:Y:S10]  /*19370*/  MUFU.TANH R215, R215 ;  /* 0x000000d700d77308 */ /* 0x000e740000002400 */
[----:B------:R4:W1:Y:S10]  /*19380*/  MUFU.TANH R217, R33 ;  /* 0x0000002100d97308 */ /* 0x0008740000002400 */
[----:B------:R4:W1:Y:S10]  /*19390*/  MUFU.TANH R219, R34 ;  /* 0x0000002200db7308 */ /* 0x0008740000002400 */
[----:B------:R4:W1:Y:S10]  /*193a0*/  MUFU.TANH R223, R35 ;  /* 0x0000002300df7308 */ /* 0x0008740000002400 */
        /* <DEDUP_REMOVED lines=23> */
[----:B------:R-:W1:Y:S10]  /*19520*/  MUFU.TANH R54, R54 ;  /* 0x0000003600367308 */ /* 0x000e740000002400 */
[----:B------:R-:W1:Y:S10]  /*19530*/  MUFU.TANH R53, R53 ;  /* 0x0000003500357308 */ /* 0x000e740000002400 */
[----:B------:R-:W1:Y:S10]  /*19540*/  MUFU.TANH R176, R176 ;  /* 0x000000b000b07308 */ /* 0x000e740000002400 */
[----:B------:R4:W1:Y:S10]  /*19550*/  MUFU.TANH R191, R65 ;  /* 0x0000004100bf7308 */ /* 0x0008740000002400 */
        /* <DEDUP_REMOVED lines=9> */
[----:B------:R-:W-:Y:S05]  /*195f0*/  @!P6 IMAD.MOV.U32 R2, RZ, RZ, RZ ;  /* 0x000000ffff02e224 */ /* 0x000fea00078e00ff */
[----:B------:R-:W-:Y:S01]  /*19600*/  @!P6 IADD3 R2, P1, PT, RZ, -R2, RZ ;  /* 0x80000002ff02e210 */ /* 0x000fe20007f3e0ff */
[----:B--2---:R-:W-:Y:S04]  /*19610*/  @!P6 IMAD.SHL.U32 R0, R4, 0x80, RZ ;  /* 0x000000800400e824 */ /* 0x004fe800078e00ff */
[----:B------:R-:W-:Y:S05]  /*19620*/  @!P6 IMAD.X R0, RZ, RZ, ~R0, P1 ;  /* 0x000000ffff00e224 */ /* 0x000fea00008e0e00 */
[----:B------:R-:W-:Y:S04]  /*19630*/  @!P6 SHF.R.S64 R5, R2, 0x1f, R0 ;  /* 0x0000001f0205e819 */ /* 0x000fe80000001000 */
[----:B------:R-:W-:Y:S04]  /*19640*/  @!P6 IADD3 R154, P1, PT, R5, R154, RZ ;  /* 0x0000009a059ae210 */ /* 0x000fe80007f3e0ff */
[----:B------:R-:W-:Y:S01]  /*19650*/  @!P6 LEA.HI.X.SX32 R155, R0, R155, 0x1, P1 ;  /* 0x0000009b009be211 */ /* 0x000fe200008f0eff */
[----:B---3--:R-:W-:Y:S08]  /*19660*/  @!P6 BRA `(.L_x_910) ;  /* 0x0000000000f8e947 */ /* 0x008ff00003800000 */
[C---:B------:R-:W-:Y:S01]  /*19670*/  VIADD R13, R169.reuse, 0xffffff00 ;  /* 0xffffff00a90d7836 */ /* 0x040fe20000000000 */
[----:B------:R-:W2:Y:S01]  /*19680*/  LDC R0, c[0x0][0x4f0] ;  /* 0x00013c00ff007b82 */ /* 0x000ea20000000800 */
[----:B------:R-:W-:Y:S04]  /*19690*/  IADD3 R5, PT, PT, R169, -0x80, RZ ;  /* 0xffffff80a9057810 */ /* 0x000fe80007ffe0ff */
[----:B------:R-:W-:Y:S02]  /*196a0*/  IABS R6, R5 ;  /* 0x0000000500067213 */ /* 0x000fe40000000000 */
[-C--:B--2---:R-:W-:Y:S02]  /*196b0*/  IABS R2, R0.reuse ;  /* 0x0000000000027213 */ /* 0x084fe40000000000 */
[-C--:B------:R-:W-:Y:S02]  /*196c0*/  LOP3.LUT R5, R5, R0.reuse, RZ, 0x3c, !PT ;  /* 0x0000000005057212 */ /* 0x080fe400078e3cff */
[----:B------:R-:W2:Y:S10]  /*196d0*/  I2F.RP R10, R2 ;  /* 0x00000002000a7306 */ /* 0x000eb40000209400 */
[----:B--2---:R-:W2:Y:S02]  /*196e0*/  MUFU.RCP R4, R10 ;  /* 0x0000000a00047308 */ /* 0x004ea40000001000 */
[----:B--2---:R-:W-:Y:S01]  /*196f0*/  VIADD R8, R4, 0xffffffe ;  /* 0x0ffffffe04087836 */ /* 0x004fe20000000000 */
[----:B------:R-:W-:Y:S02]  /*19700*/  IABS R4, R13 ;  /* 0x0000000d00047213 */ /* 0x000fe40000000000 */
[----:B------:R-:W-:Y:S05]  /*19710*/  LOP3.LUT R13, R13, R0, RZ, 0x3c, !PT ;  /* 0x000000000d0d7212 */ /* 0x000fea00078e3cff */
[----:B------:R-:W2:Y:S02]  /*19720*/  F2I.FTZ.U32.TRUNC.NTZ R9, R8 ;  /* 0x0000000800097305 */ /* 0x000ea4000021f000 */
[--C-:B--2---:R-:W-:Y:S02]  /*19730*/  IMAD.MOV R11, RZ, RZ, -R9.reuse ;  /* 0x000000ffff0b7224 */ /* 0x104fe400078e0a09 */
[----:B------:R-:W-:Y:S02]  /*19740*/  IMAD.MOV.U32 R8, RZ, RZ, RZ ;  /* 0x000000ffff087224 */ /* 0x000fe400078e00ff */
[----:B------:R-:W-:Y:S04]  /*19750*/  IMAD R11, R11, R2, RZ ;  /* 0x000000020b0b7224 */ /* 0x000fe800078e02ff */
[----:B------:R-:W-:Y:S06]  /*19760*/  IMAD.HI.U32 R9, R9, R11, R8 ;  /* 0x0000000b09097227 */ /* 0x000fec00078e0008 */
[C---:B------:R-:W-:Y:S04]  /*19770*/  IMAD.HI.U32 R10, R9.reuse, R6, RZ ;  /* 0x00000006090a7227 */ /* 0x040fe800078e00ff */
[----:B------:R-:W-:Y:S01]  /*19780*/  IMAD.HI.U32 R8, R9, R4, RZ ;  /* 0x0000000409087227 */ /* 0x000fe200078e00ff */
[----:B------:R-:W-:Y:S03]  /*19790*/  IADD3 R11, PT, PT, -R10, RZ, RZ ;  /* 0x000000ff0a0b7210 */ /* 0x000fe60007ffe1ff */
[----:B------:R-:W-:Y:S02]  /*197a0*/  IMAD.MOV R9, RZ, RZ, -R8 ;  /* 0x000000ffff097224 */ /* 0x000fe400078e0a08 */
[C---:B------:R-:W-:Y:S02]  /*197b0*/  IMAD R6, R2.reuse, R11, R6 ;  /* 0x0000000b02067224 */ /* 0x040fe400078e0206 */
[C---:B------:R-:W-:Y:S01]  /*197c0*/  IMAD R4, R2.reuse, R9, R4 ;  /* 0x0000000902047224 */ /* 0x040fe200078e0204 */
[----:B------:R-:W-:Y:S02]  /*197d0*/  LOP3.LUT R9, RZ, R0, RZ, 0x33, !PT ;  /* 0x00000000ff097212 */ /* 0x000fe400078e33ff */
[C---:B------:R-:W-:Y:S02]  /*197e0*/  ISETP.GT.U32.AND P2, PT, R2.reuse, R6, PT ;  /* 0x000000060200720c */ /* 0x040fe40003f44070 */
[----:B------:R-:W-:Y:S11]  /*197f0*/  ISETP.GT.U32.AND P1, PT, R2, R4, PT ;  /* 0x000000040200720c */ /* 0x000ff60003f24070 */
[--C-:B------:R-:W-:Y:S02]  /*19800*/  @!P2 IMAD.IADD R6, R6, 0x1, -R2.reuse ;  /* 0x000000010606a824 */ /* 0x100fe400078e0a02 */
[----:B------:R-:W-:Y:S01]  /*19810*/  @!P1 IADD3 R8, PT, PT, R8, 0x1, RZ ;  /* 0x0000000108089810 */ /* 0x000fe20007ffe0ff */
[----:B------:R-:W-:Y:S02]  /*19820*/  @!P1 IMAD.IADD R4, R4, 0x1, -R2 ;  /* 0x0000000104049824 */ /* 0x000fe400078e0a02 */
[----:B------:R-:W-:Y:S01]  /*19830*/  @!P2 VIADD R10, R10, 0x1 ;  /* 0x000000010a0aa836 */ /* 0x000fe20000000000 */
[-C--:B------:R-:W-:Y:S02]  /*19840*/  ISETP.GE.U32.AND P2, PT, R6, R2.reuse, PT ;  /* 0x000000020600720c */ /* 0x080fe40003f46070 */
[----:B------:R-:W-:Y:S11]  /*19850*/  ISETP.GE.U32.AND P1, PT, R4, R2, PT ;  /* 0x000000020400720c */ /* 0x000ff60003f26070 */
[----:B------:R-:W-:Y:S02]  /*19860*/  @P2 IADD3 R10, PT, PT, R10, 0x1, RZ ;  /* 0x000000010a0a2810 */ /* 0x000fe40007ffe0ff */
[----:B------:R-:W-:Y:S01]  /*19870*/  ISETP.GE.AND P2, PT, R5, RZ, PT ;  /* 0x000000ff0500720c */ /* 0x000fe20003f46270 */
[----:B------:R-:W-:Y:S01]  /*19880*/  @P1 VIADD R8, R8, 0x1 ;  /* 0x0000000108081836 */ /* 0x000fe20000000000 */
[----:B------:R-:W-:Y:S01]  /*19890*/  ISETP.GE.AND P1, PT, R13, RZ, PT ;  /* 0x000000ff0d00720c */ /* 0x000fe20003f26270 */
[----:B------:R-:W2:Y:S10]  /*198a0*/  LDC.64 R4, c[0x0][0x3b8] ;  /* 0x0000ee00ff047b82 */ /* 0x000eb40000000a00 */
[----:B------:R-:W-:Y:S02]  /*198b0*/  @!P2 IMAD.MOV R10, RZ, RZ, -R10 ;  /* 0x000000ffff0aa224 */ /* 0x000fe400078e0a0a */
[----:B------:R-:W-:Y:S01]  /*198c0*/  @!P1 IMAD.MOV R8, RZ, RZ, -R8 ;  /* 0x000000ffff089224 */ /* 0x000fe200078e0a08 */
[----:B------:R-:W-:Y:S04]  /*198d0*/  ISETP.NE.AND P1, PT, R0, RZ, PT ;  /* 0x000000ff0000720c */ /* 0x000fe80003f25270 */
[C---:B------:R-:W-:Y:S02]  /*198e0*/  SEL R13, R9.reuse, R8, !P1 ;  /* 0x00000008090d7207 */ /* 0x040fe40004800000 */
[----:B------:R-:W-:Y:S02]  /*198f0*/  SEL R9, R9, R10, !P1 ;  /* 0x0000000a09097207 */ /* 0x000fe40004800000 */
[-C--:B------:R-:W-:Y:S02]  /*19900*/  LEA R16, P2, R13, R164.reuse, 0x2 ;  /* 0x000000a40d107211 */ /* 0x080fe400078410ff */
[----:B------:R-:W-:Y:S02]  /*19910*/  LEA R14, P1, R9, R164, 0x2 ;  /* 0x000000a4090e7211 */ /* 0x000fe400078210ff */
[-C--:B------:R-:W-:Y:S02]  /*19920*/  LEA.HI.X.SX32 R17, R13, R165.reuse, 0x2, P2 ;  /* 0x000000a50d117211 */ /* 0x080fe400010f16ff */
[C---:B------:R-:W-:Y:S02]  /*19930*/  LEA.HI.X.SX32 R15, R9.reuse, R165, 0x2, P1 ;  /* 0x000000a5090f7211 */ /* 0x040fe400008f16ff */
[----:B------:R-:W-:Y:S01]  /*19940*/  IADD3 R9, PT, PT, R9, -R13, RZ ;  /* 0x8000000d09097210 */ /* 0x000fe20007ffe0ff */
[----:B------:R-:W3:Y:S04]  /*19950*/  LDG.E R11, desc[UR6][R16.64] ;  /* 0x00000006100b7981 */ /* 0x000ee8000c1e1900 */
[----:B------:R-:W-:Y:S01]  /*19960*/  IMAD R9, R9, R0, -0x80 ;  /* 0xffffff8009097424 */ /* 0x000fe200078e0200 */
[----:B------:R-:W3:Y:S04]  /*19970*/  LDG.E R2, desc[UR6][R14.64] ;  /* 0x000000060e027981 */ /* 0x000ee8000c1e1900 */
[----:B------:R-:W-:Y:S05]  /*19980*/  SHF.R.S32.HI R13, RZ, 0x1f, R9 ;  /* 0x0000001fff0d7819 */ /* 0x000fea0000011409 */
[-C--:B--2---:R-:W-:Y:S02]  /*19990*/  IMAD R0, R13, R4.reuse, RZ ;  /* 0x000000040d007224 */ /* 0x084fe400078e02ff */
[C---:B------:R-:W-:Y:S04]  /*199a0*/  IMAD.WIDE.U32 R12, R9.reuse, R4, RZ ;  /* 0x00000004090c7225 */ /* 0x040fe800078e00ff */
[----:B------:R-:W-:Y:S04]  /*199b0*/  IMAD R0, R9, R5, R0 ;  /* 0x0000000509007224 */ /* 0x000fe800078e0200 */
[----:B------:R-:W-:Y:S02]  /*199c0*/  IMAD.IADD R13, R13, 0x1, R0 ;  /* 0x000000010d0d7824 */ /* 0x000fe400078e0200 */
[----:B---3--:R-:W-:Y:S04]  /*199d0*/  IMAD.IADD R2, R11, 0x1, -R2 ;  /* 0x000000010b027824 */ /* 0x008fe800078e0a02 */
[----:B------:R-:W-:Y:S01]  /*199e0*/  IMAD.WIDE.U32 R12, R2, UR8, R12 ;  /* 0x00000008020c7c25 */ /* 0x000fe2000f8e000c */
[----:B------:R-:W-:Y:S02]  /*199f0*/  SHF.R.S32.HI R5, RZ, 0x1f, R2 ;  /* 0x0000001fff057819 */ /* 0x000fe40000011402 */
[----:B------:R-:W-:Y:S03]  /*19a00*/  LEA R154, P1, R12, R154, 0x1 ;  /* 0x0000009a0c9a7211 */ /* 0x000fe600078208ff */
[----:B------:R-:W-:Y:S04]  /*19a10*/  IMAD R5, R5, UR8, RZ ;  /* 0x0000000805057c24 */ /* 0x000fe8000f8e02ff */
[----:B------:R-:W-:Y:S05]  /*19a20*/  IMAD R5, R2, UR9, R5 ;  /* 0x0000000902057c24 */ /* 0x000fea000f8e0205 */
[----:B------:R-:W-:Y:S04]  /*19a30*/  IADD3 R5, PT, PT, R13, R5, RZ ;  /* 0x000000050d057210 */ /* 0x000fe80007ffe0ff */
[----:B------:R-:W-:Y:S07]  /*19a40*/  LEA.HI.X R155, R12, R155, R5, 0x1, P1 ;  /* 0x0000009b0c9b7211 */ /* 0x000fee00008f0c05 */
.L_x_910:
        /* <DEDUP_REMOVED lines=69> */
.L_x_909:
[----:B-1----:R-:W-:Y:S01]  /*19ea0*/  FMNMX3.FTZ R2, R121, R180, R139, !PT ;  /* 0x000000b479027276 */ /* 0x002fe2000781008b */
        /* <DEDUP_REMOVED lines=32> */
[----:B--2---:R-:W-:Y:S02]  /*1a0b0*/  FMNMX3.FTZ R4, R2, R176, R191, !PT ;  /* 0x000000b002047276 */ /* 0x004fe400078100bf */
        /* <DEDUP_REMOVED lines=12> */
[----:B------:R-:W-:Y:S01]  /*1a180*/  FADD.FTZ R4, -R0, R123 ;  /* 0x0000007b00047221 */ /* 0x000fe20000010100 */
[----:B------:R-:W-:Y:S01]  /*1a190*/  MOV R123, R166 ;  /* 0x000000a6007b7202 */ /* 0x000fe20000000f00 */
[C---:B------:R-:W-:Y:S01]  /*1a1a0*/  FMUL.FTZ R130, R2.reuse, UR4 ;  /* 0x0000000402827c20 */ /* 0x040fe20008410000 */
[C---:B------:R-:W-:Y:S01]  /*1a1b0*/  FSETP.NEU.FTZ.AND P1, PT, R2.reuse, -INF , PT ;  /* 0xff8000000200780b */ /* 0x040fe20003f3d000 */
[----:B------:R-:W-:Y:S01]  /*1a1c0*/  FADD.FTZ R5, -R2, R121 ;  /* 0x0000007902057221 */ /* 0x000fe20000010100 */
[----:B------:R-:W-:Y:S01]  /*1a1d0*/  @P0 IADD3 R123, PT, PT, R170, -0x20, RZ ;  /* 0xffffffe0aa7b0810 */ /* 0x000fe20007ffe0ff */
[----:B------:R-:W-:Y:S01]  /*1a1e0*/  FMUL.FTZ R55, R4, UR4 ;  /* 0x0000000404377c20 */ /* 0x000fe20008410000 */
[----:B------:R-:W-:Y:S01]  /*1a1f0*/  FSEL R130, R130, RZ, P1 ;  /* 0x000000ff82827208 */ /* 0x000fe20000800000 */
[----:B------:R-:W-:Y:S01]  /*1a200*/  FMUL.FTZ R56, R5, UR4 ;  /* 0x0000000405387c20 */ /* 0x000fe20008410000 */
[----:B------:R-:W-:Y:S01]  /*1a210*/  FSETP.NEU.FTZ.AND P1, PT, R0, -INF , PT ;  /* 0xff8000000000780b */ /* 0x000fe20003f3d000 */
[----:B------:R-:W1:Y:S01]  /*1a220*/  LDSM.16.MT88.4 R20, [R123] ;  /* 0x000000007b14783b */ /* 0x000e620000004200 */
[----:B------:R-:W-:Y:S01]  /*1a230*/  ISETP.NE.AND P0, PT, R168, RZ, PT ;  /* 0x000000ffa800720c */ /* 0x000fe20003f05270 */
[--C-:B------:R-:W-:Y:S01]  /*1a240*/  FFMA.FTZ R57, R180, UR4, -R130.reuse ;  /* 0x00000004b4397c23 */ /* 0x100fe20008010882 */
[----:B------:R-:W-:Y:S01]  /*1a250*/  FSEL R124, R124, RZ, P1 ;  /* 0x000000ff7c7c7208 */ /* 0x000fe20000800000 */
[--C-:B------:R-:W-:Y:S01]  /*1a260*/  FFMA.FTZ R129, R182, UR4, -R130.reuse ;  /* 0x00000004b6817c23 */ /* 0x100fe20008010882 */
[--C-:B------:R-:W-:Y:S01]  /*1a270*/  FFMA.FTZ R126, R143, UR4, -R130.reuse ;  /* 0x000000048f7e7c23 */ /* 0x100fe20008010882 */
[----:B------:R-:W-:Y:S01]  /*1a280*/  FFMA.FTZ R131, R139, UR4, -R130 ;  /* 0x000000048b837c23 */ /* 0x000fe20008010882 */
[----:B------:R-:W2:Y:S01]  /*1a290*/  MUFU.EX2 R56, R56 ;  /* 0x0000003800387308 */ /* 0x000ea20000000800 */
[--C-:B------:R-:W-:Y:S01]  /*1a2a0*/  FFMA.FTZ R127, R137, UR4, -R124.reuse ;  /* 0x00000004897f7c23 */ /* 0x100fe2000801087c */
[--C-:B------:R-:W-:Y:S01]  /*1a2b0*/  FFMA.FTZ R128, R141, UR4, -R124.reuse ;  /* 0x000000048d807c23 */ /* 0x100fe2000801087c */
[--C-:B------:R-:W-:Y:S01]  /*1a2c0*/  FFMA.FTZ R125, R125, UR4, -R124.reuse ;  /* 0x000000047d7d7c23 */ /* 0x100fe2000801087c */
[----:B------:R-:W-:Y:S06]  /*1a2d0*/  FFMA.FTZ R58, R178, UR4, -R124 ;  /* 0x00000004b23a7c23 */ /* 0x000fec000801087c */
[----:B------:R-:W3:Y:S01]  /*1a2e0*/  MUFU.EX2 R55, R55 ;  /* 0x0000003700377308 */ /* 0x000ee20000000800 */
[----:B------:R-:W4:Y:S01]  /*1a2f0*/  LDSM.16.MT88.4 R36, [R123+0x2000] ;  /* 0x002000007b24783b */ /* 0x000f220000004200 */
[--C-:B------:R-:W-:Y:S01]  /*1a300*/  FFMA.FTZ R180, R179, UR4, -R130.reuse ;  /* 0x00000004b3b47c23 */ /* 0x100fe20008010882 */
[----:B------:R-:W-:Y:S07]  /*1a310*/  FFMA.FTZ R138, R213, UR4, -R130 ;  /* 0x00000004d58a7c23 */ /* 0x000fee0008010882 */
[----:B------:R-:W-:Y:S01]  /*1a320*/  MUFU.EX2 R127, R127 ;  /* 0x0000007f007f7308 */ /* 0x000fe20000000800 */
[--C-:B------:R-:W-:Y:S01]  /*1a330*/  FFMA.FTZ R139, R209, UR4, -R124.reuse ;  /* 0x00000004d18b7c23 */ /* 0x100fe2000801087c */
[----:B------:R-:W-:Y:S01]  /*1a340*/  FFMA.FTZ R134, R211, UR4, -R124 ;  /* 0x00000004d3867c23 */ /* 0x000fe2000801087c */
[--C-:B------:R-:W-:Y:S07]  /*1a350*/  FFMA.FTZ R136, R217, UR4, -R130.reuse ;  /* 0x00000004d9887c23 */ /* 0x100fee0008010882 */
[----:B------:R-:W-:Y:S01]  /*1a360*/  MUFU.EX2 R129, R129 ;  /* 0x0000008100817308 */ /* 0x000fe20000000800 */
[C---:B--2---:R-:W-:Y:S01]  /*1a370*/  FMUL.FTZ R4, R56.reuse, R112 ;  /* 0x0000007038047220 */ /* 0x044fe20000410000 */
[C---:B------:R-:W-:Y:S01]  /*1a380*/  FMUL.FTZ R5, R56.reuse, R113 ;  /* 0x0000007138057220 */ /* 0x040fe20000410000 */
[C---:B------:R-:W-:Y:S07]  /*1a390*/  FMUL.FTZ R8, R56.reuse, R108 ;  /* 0x0000006c38087220 */ /* 0x040fee0000410000 */
[----:B------:R-:W2:Y:S01]  /*1a3a0*/  MUFU.EX2 R126, R126 ;  /* 0x0000007e007e7308 */ /* 0x000ea20000000800 */
[C---:B------:R-:W-:Y:S01]  /*1a3b0*/  FMUL.FTZ R9, R56.reuse, R109 ;  /* 0x0000006d38097220 */ /* 0x040fe20000410000 */
[C---:B---3--:R-:W-:Y:S01]  /*1a3c0*/  FMUL.FTZ R6, R55.reuse, R114 ;  /* 0x0000007237067220 */ /* 0x048fe20000410000 */
[C---:B------:R-:W-:Y:S07]  /*1a3d0*/  FMUL.FTZ R7, R55.reuse, R115 ;  /* 0x0000007337077220 */ /* 0x040fee0000410000 */
[----:B------:R-:W-:Y:S01]  /*1a3e0*/  MUFU.EX2 R128, R128 ;  /* 0x0000008000807308 */ /* 0x000fe20000000800 */
[C---:B------:R-:W-:Y:S01]  /*1a3f0*/  FMUL.FTZ R10, R55.reuse, R110 ;  /* 0x0000006e370a7220 */ /* 0x040fe20000410000 */
[C---:B------:R-:W-:Y:S01]  /*1a400*/  FMUL.FTZ R11, R55.reuse, R111 ;  /* 0x0000006f370b7220 */ /* 0x040fe20000410000 */
[C---:B------:R-:W-:Y:S07]  /*1a410*/  FMUL.FTZ R19, R55.reuse, R103 ;  /* 0x0000006737137220 */ /* 0x040fee0000410000 */
[----:B------:R-:W3:Y:S01]  /*1a420*/  MUFU.EX2 R125, R125 ;  /* 0x0000007d007d7308 */ /* 0x000ee20000000800 */
[C---:B------:R-:W-:Y:S01]  /*1a430*/  FMUL.FTZ R17, R56.reuse, R101 ;  /* 0x0000006538117220 */ /* 0x040fe20000410000 */
[C---:B------:R-:W-:Y:S01]  /*1a440*/  FMUL.FTZ R18, R55.reuse, R102 ;  /* 0x0000006637127220 */ /* 0x040fe20000410000 */
[----:B------:R-:W-:Y:S07]  /*1a450*/  FMUL.FTZ R16, R56, R100 ;  /* 0x0000006438107220 */ /* 0x000fee0000410000 */
[----:B------:R-:W-:Y:S01]  /*1a460*/  MUFU.EX2 R57, R57 ;  /* 0x0000003900397308 */ /* 0x000fe20000000800 */
[C---:B------:R-:W-:Y:S01]  /*1a470*/  FMUL.FTZ R26, R55.reuse, R94 ;  /* 0x0000005e371a7220 */ /* 0x040fe20000410000 */
[----:B--2---:R-:W-:Y:S01]  /*1a480*/  F2FP.BF16.F32.PACK_AB R62, R126, R129 ;  /* 0x000000817e3e723e */ /* 0x004fe200000010ff */
[C---:B------:R-:W-:Y:S07]  /*1a490*/  FMUL.FTZ R24, R56.reuse, R92 ;  /* 0x0000005c38187220 */ /* 0x040fee0000410000 */
[----:B------:R-:W2:Y:S01]  /*1a4a0*/  MUFU.EX2 R131, R131 ;  /* 0x0000008300837308 */ /* 0x000ea20000000800 */
[C---:B------:R-:W-:Y:S01]  /*1a4b0*/  FMUL.FTZ R25, R56.reuse, R93 ;  /* 0x0000005d38197220 */ /* 0x040fe20000410000 */
[----:B------:R-:W-:Y:S01]  /*1a4c0*/  FMUL.FTZ R27, R55, R95 ;  /* 0x0000005f371b7220 */ /* 0x000fe20000410000 */
[C---:B------:R-:W-:Y:S07]  /*1a4d0*/  FMUL.FTZ R32, R56.reuse, R84 ;  /* 0x0000005438207220 */ /* 0x040fee0000410000 */
[----:B------:R-:W5:Y:S01]  /*1a4e0*/  MUFU.EX2 R58, R58 ;  /* 0x0000003a003a7308 */ /* 0x000f620000000800 */
[C---:B------:R-:W-:Y:S01]  /*1a4f0*/  FMUL.FTZ R33, R56.reuse, R85 ;  /* 0x0000005538217220 */ /* 0x040fe20000410000 */
[----:B---3--:R-:W-:Y:S01]  /*1a500*/  F2FP.BF16.F32.PACK_AB R63, R125, R128 ;  /* 0x000000807d3f723e */ /* 0x008fe200000010ff */
[C---:B------:R-:W-:Y:S01]  /*1a510*/  FMUL.FTZ R34, R55.reuse, R86 ;  /* 0x0000005637227220 */ /* 0x040fe20000410000 */
[C---:B------:R-:W-:Y:S01]  /*1a520*/  FMUL.FTZ R35, R55.reuse, R87 ;  /* 0x0000005737237220 */ /* 0x040fe20000410000 */
[----:B------:R-:W3:Y:S01]  /*1a530*/  LDSM.16.MT88.4 R64, [R123+0x4000] ;  /* 0x004000007b40783b */ /* 0x000ee20000004200 */
[C---:B------:R-:W-:Y:S01]  /*1a540*/  FMUL.FTZ R40, R56.reuse, R76 ;  /* 0x0000004c38287220 */ /* 0x040fe20000410000 */
[C---:B------:R-:W-:Y:S01]  /*1a550*/  FMUL.FTZ R41, R56.reuse, R77 ;  /* 0x0000004d38297220 */ /* 0x040fe20000410000 */
[C---:B------:R-:W-:Y:S01]  /*1a560*/  FMUL.FTZ R42, R55.reuse, R78 ;  /* 0x0000004e372a7220 */ /* 0x040fe20000410000 */
[----:B------:R-:W-:Y:S01]  /*1a570*/  FMUL.FTZ R43, R55, R79 ;  /* 0x0000004f372b7220 */ /* 0x000fe20000410000 */
[----:B--2---:R-:W-:Y:S01]  /*1a580*/  F2FP.BF16.F32.PACK_AB R60, R131, R57 ;  /* 0x00000039833c723e */ /* 0x004fe200000010ff */
[C---:B------:R-:W-:Y:S01]  /*1a590*/  FMUL.FTZ R48, R56.reuse, R68 ;  /* 0x0000004438307220 */ /* 0x040fe20000410000 */
[----:B------:R-:W-:Y:S01]  /*1a5a0*/  FMUL.FTZ R49, R56, R69 ;  /* 0x0000004538317220 */ /* 0x000fe20000410000 */
[----:B------:R-:W-:Y:S01]  /*1a5b0*/  LDSM.16.MT88.4 R76, [R123+0x400] ;  /* 0x000400007b4c783b */ /* 0x000fe20000004200 */
[----:B-----5:R-:W-:Y:S01]  /*1a5c0*/  F2FP.BF16.F32.PACK_AB R61, R127, R58 ;  /* 0x0000003a7f3d723e */ /* 0x020fe200000010ff */
[C---:B------:R-:W-:Y:S01]  /*1a5d0*/  FMUL.FTZ R50, R55.reuse, R70 ;  /* 0x0000004637327220 */ /* 0x040fe20000410000 */
[----:B------:R-:W-:Y:S01]  /*1a5e0*/  FMUL.FTZ R51, R55, R71 ;  /* 0x0000004737337220 */ /* 0x000fe20000410000 */
[----:B------:R-:W-:Y:S01]  /*1a5f0*/  FFMA.FTZ R94, R150, UR4, -R130 ;  /* 0x00000004965e7c23 */ /* 0x000fe20008010882 */
[--C-:B------:R-:W-:Y:S01]  /*1a600*/  FFMA.FTZ R102, R149, UR4, -R124.reuse ;  /* 0x0000000495667c23 */ /* 0x100fe2000801087c */
[----:B------:R-:W-:Y:S01]  /*1a610*/  FFMA.FTZ R86, R241, UR4, -R124 ;  /* 0x00000004f1567c23 */ /* 0x000fe2000801087c */
[----:B------:R-:W-:Y:S01]  /*1a620*/  FFMA.FTZ R85, R251, UR4, -R130 ;  /* 0x00000004fb557c23 */ /* 0x000fe20008010882 */
[C---:B------:R-:W-:Y:S01]  /*1a630*/  HMMA.16816.F32.BF16 R4, R60.reuse, R12, R4 ;  /* 0x0000000c3c04723c */ /* 0x040fe20000041804 */
[----:B------:R-:W-:Y:S01]  /*1a640*/  LDSM.16.MT88.4 R68, [R123+0x2400] ;  /* 0x002400007b44783b */ /* 0x000fe20000004200 */
[----:B------:R-:W-:Y:S03]  /*1a650*/  MUFU.EX2 R149, R94 ;  /* 0x0000005e00957308 */ /* 0x000fe60000000800 */
[--C-:B------:R-:W-:Y:S07]  /*1a660*/  FFMA.FTZ R84, R249, UR4, -R124.reuse ;  /* 0x00000004f9547c23 */ /* 0x100fee000801087c */
[----:B------:R-:W-:Y:S01]  /*1a670*/  MUFU.EX2 R86, R86 ;  /* 0x0000005600567308 */ /* 0x000fe20000000800 */
[----:B------:R-:W-:Y:S01]  /*1a680*/  FFMA.FTZ R87, R247, UR4, -R124 ;  /* 0x00000004f7577c23 */ /* 0x000fe2000801087c */
[C---:B------:R-:W-:Y:S01]  /*1a690*/  HMMA.16816.F32.BF16 R8, R60.reuse, R14, R8 ;  /* 0x0000000e3c08723c */ /* 0x040fe20000041808 */
[----:B------:R-:W-:Y:S07]  /*1a6a0*/  LDSM.16.MT88.4 R108, [R122+0xac00] ;  /* 0x00ac00007a6c783b */ /* 0x000fee0000004200 */
[----:B------:R-:W-:Y:S01]  /*1a6b0*/  MUFU.EX2 R85, R85 ;  /* 0x0000005500557308 */ /* 0x000fe20000000800 */
[C---:B------:R-:W-:Y:S01]  /*1a6c0*/  FMUL.FTZ R12, R56.reuse, R104 ;  /* 0x00000068380c7220 */ /* 0x040fe20000410000 */
[C---:B------:R-:W-:Y:S01]  /*1a6d0*/  FMUL.FTZ R13, R56.reuse, R105 ;  /* 0x00000069380d7220 */ /* 0x040fe20000410000 */
[C---:B------:R-:W-:Y:S01]  /*1a6e0*/  FMUL.FTZ R14, R55.reuse, R106 ;  /* 0x0000006a370e7220 */ /* 0x040fe20000410000 */
[----:B------:R-:W-:Y:S06]  /*1a6f0*/  FMUL.FTZ R15, R55, R107 ;  /* 0x0000006b370f7220 */ /* 0x000fec0000410000 */
[----:B------:R-:W-:Y:S01]  /*1a700*/  MUFU.EX2 R84, R84 ;  /* 0x0000005400547308 */ /* 0x000fe20000000800 */
[--C-:B------:R-:W-:Y:S01]  /*1a710*/  FFMA.FTZ R95, R239, UR4, -R130.reuse ;  /* 0x00000004ef5f7c23 */ /* 0x100fe20008010882 */
[----:B------:R-:W-:Y:S01]  /*1a720*/  FFMA.FTZ R92, R135, UR4, -R130 ;  /* 0x00000004875c7c23 */ /* 0x000fe20008010882 */
[----:B------:R-:W-:Y:S07]  /*1a730*/  FFMA.FTZ R93, R243, UR4, -R124 ;  /* 0x00000004f35d7c23 */ /* 0x000fee000801087c */
[----:B------:R-:W-:Y:S01]  /*1a740*/  MUFU.EX2 R87, R87 ;  /* 0x0000005700577308 */ /* 0x000fe20000000800 */
[--C-:B------:R-:W-:Y:S01]  /*1a750*/  FFMA.FTZ R104, R237, UR4, -R130.reuse ;  /* 0x00000004ed687c23 */ /* 0x100fe20008010882 */
[C---:B-1----:R-:W-:Y:S08]  /*1a760*/  HMMA.16816.F32.BF16 R12, R60.reuse, R20, R12 ;  /* 0x000000143c0c723c */ /* 0x042ff0000004180c */
[----:B------:R-:W-:Y:S01]  /*1a770*/  MUFU.EX2 R95, R95 ;  /* 0x0000005f005f7308 */ /* 0x000fe20000000800 */
[C---:B------:R-:W-:Y:S01]  /*1a780*/  FMUL.FTZ R20, R56.reuse, R96 ;  /* 0x0000006038147220 */ /* 0x040fe20000410000 */
[C---:B------:R-:W-:Y:S01]  /*1a790*/  FMUL.FTZ R21, R56.reuse, R97 ;  /* 0x0000006138157220 */ /* 0x040fe20000410000 */
[--C-:B------:R-:W-:Y:S07]  /*1a7a0*/  FFMA.FTZ R97, R229, UR4, -R130.reuse ;  /* 0x00000004e5617c23 */ /* 0x100fee0008010882 */
[----:B------:R-:W-:Y:S01]  /*1a7b0*/  MUFU.EX2 R92, R92 ;  /* 0x0000005c005c7308 */ /* 0x000fe20000000800 */
[----:B------:R-:W-:Y:S01]  /*1a7c0*/  FFMA.FTZ R135, R215, UR4, -R130 ;  /* 0x00000004d7877c23 */ /* 0x000fe20008010882 */
[C---:B------:R-:W-:Y:S08]  /*1a7d0*/  HMMA.16816.F32.BF16 R16, R60.reuse, R22, R16 ;  /* 0x000000163c10723c */ /* 0x040ff00000041810 */
[----:B------:R-:W1:Y:S01]  /*1a7e0*/  MUFU.EX2 R93, R93 ;  /* 0x0000005d005d7308 */ /* 0x000e620000000800 */
[C---:B------:R-:W-:Y:S01]  /*1a7f0*/  FMUL.FTZ R22, R55.reuse, R98 ;  /* 0x0000006237167220 */ /* 0x040fe20000410000 */
[----:B------:R-:W-:Y:S01]  /*1a800*/  FMUL.FTZ R23, R55, R99 ;  /* 0x0000006337177220 */ /* 0x000fe20000410000 */
[--C-:B------:R-:W-:Y:S07]  /*1a810*/  FFMA.FTZ R137, R219, UR4, -R124.reuse ;  /* 0x00000004db897c23 */ /* 0x100fee000801087c */
[----:B------:R-:W-:Y:S01]  /*1a820*/  MUFU.EX2 R104, R104 ;  /* 0x0000006800687308 */ /* 0x000fe20000000800 */
[----:B------:R-:W-:Y:S01]  /*1a830*/  FFMA.FTZ R132, R223, UR4, -R124 ;  /* 0x00000004df847c23 */ /* 0x000fe2000801087c */
[----:B------:R-:W-:Y:S01]  /*1a840*/  FFMA.FTZ R140, R207, UR4, -R130 ;  /* 0x00000004cf8c7c23 */ /* 0x000fe20008010882 */
[----:B------:R-:W-:Y:S07]  /*1a850*/  FFMA.FTZ R99, R233, UR4, -R124 ;  /* 0x00000004e9637c23 */ /* 0x000fee000801087c */
[----:B------:R-:W-:Y:S01]  /*1a860*/  MUFU.EX2 R97, R97 ;  /* 0x0000006100617308 */ /* 0x000fe20000000800 */
[C---:B------:R-:W-:Y:S09]  /*1a870*/  HMMA.16816.F32.BF16 R20, R60.reuse, R28, R20 ;  /* 0x0000001c3c14723c */ /* 0x040ff20000041814 */
[----:B------:R-:W-:Y:S01]  /*1a880*/  MUFU.EX2 R138, R138 ;  /* 0x0000008a008a7308 */ /* 0x000fe20000000800 */
[C---:B------:R-:W-:Y:S01]  /*1a890*/  FMUL.FTZ R28, R56.reuse, R88 ;  /* 0x00000058381c7220 */ /* 0x040fe20000410000 */
[C---:B------:R-:W-:Y:S01]  /*1a8a0*/  FMUL.FTZ R29, R56.reuse, R89 ;  /* 0x00000059381d7220 */ /* 0x040fe20000410000 */
[--C-:B------:R-:W-:Y:S07]  /*1a8b0*/  FFMA.FTZ R89, R245, UR4, -R130.reuse ;  /* 0x00000004f5597c23 */ /* 0x100fee0008010882 */
[----:B------:R-:W-:Y:S01]  /*1a8c0*/  MUFU.EX2 R139, R139 ;  /* 0x0000008b008b7308 */ /* 0x000fe20000000800 */
[C---:B------:R-:W-:Y:S03]  /*1a8d0*/  HMMA.16816.F32.BF16 R24, R60.reuse, R30, R24 ;  /* 0x0000001e3c18723c */ /* 0x040fe60000041818 */
[C---:B------:R-:W-:Y:S01]  /*1a8e0*/  FMUL.FTZ R30, R55.reuse, R90 ;  /* 0x0000005a371e7220 */ /* 0x040fe20000410000 */
[----:B------:R-:W-:Y:S05]  /*1a8f0*/  FMUL.FTZ R31, R55, R91 ;  /* 0x0000005b371f7220 */ /* 0x000fea0000410000 */
[----:B------:R-:W-:Y:S01]  /*1a900*/  MUFU.EX2 R89, R89 ;  /* 0x0000005900597308 */ /* 0x000fe20000000800 */
[--C-:B------:R-:W-:Y:S01]  /*1a910*/  FFMA.FTZ R88, R133, UR4, -R130.reuse ;  /* 0x0000000485587c23 */ /* 0x100fe20008010882 */
[----:B------:R-:W-:Y:S01]  /*1a920*/  FFMA.FTZ R133, R221, UR4, -R130 ;  /* 0x00000004dd857c23 */ /* 0x000fe20008010882 */
[----:B------:R-:W-:Y:S07]  /*1a930*/  FFMA.FTZ R96, R231, UR4, -R124 ;  /* 0x00000004e7607c23 */ /* 0x000fee000801087c */
[----:B------:R-:W-:Y:S01]  /*1a940*/  MUFU.EX2 R134, R134 ;  /* 0x0000008600867308 */ /* 0x000fe20000000800 */
[----:B------:R-:W-:Y:S01]  /*1a950*/  FFMA.FTZ R98, R235, UR4, -R130 ;  /* 0x00000004eb627c23 */ /* 0x000fe20008010882 */
[C---:B----4-:R-:W-:Y:S08]  /*1a960*/  HMMA.16816.F32.BF16 R28, R60.reuse, R36, R28 ;  /* 0x000000243c1c723c */ /* 0x050ff0000004181c */
[----:B------:R-:W2:Y:S01]  /*1a970*/  MUFU.EX2 R88, R88 ;  /* 0x0000005800587308 */ /* 0x000ea20000000800 */
[C---:B------:R-:W-:Y:S01]  /*1a980*/  FMUL.FTZ R37, R56.reuse, R81 ;  /* 0x0000005138257220 */ /* 0x040fe20000410000 */
[C---:B------:R-:W-:Y:S01]  /*1a990*/  FMUL.FTZ R36, R56.reuse, R80 ;  /* 0x0000005038247220 */ /* 0x040fe20000410000 */
[----:B------:R-:W-:Y:S07]  /*1a9a0*/  FFMA.FTZ R80, R55, R172, R58 ;  /* 0x000000ac37507223 */ /* 0x000fee000001003a */
        /* <DEDUP_REMOVED lines=8> */
[----:B------:R-:W-:Y:S01]  /*1aa30*/  FFMA.FTZ R82, R56, R171, R57 ;  /* 0x000000ab38527223 */ /* 0x000fe20000010039 */
[----:B------:R-:W-:Y:S01]  /*1aa40*/  FFMA.FTZ R90, R225, UR4, -R124 ;  /* 0x00000004e15a7c23 */ /* 0x000fe2000801087c */
[----:B------:R-:W-:Y:S07]  /*1aa50*/  FADD.FTZ R80, R128, R83 ;  /* 0x0000005380507221 */ /* 0x000fee0000010000 */
[----:B------:R-:W-:Y:S01]  /*1aa60*/  MUFU.EX2 R137, R137 ;  /* 0x0000008900897308 */ /* 0x000fe20000000800 */
[C---:B------:R-:W-:Y:S03]  /*1aa70*/  HMMA.16816.F32.BF16 R36, R60.reuse, R44, R36 ;  /* 0x0000002c3c24723c */ /* 0x040fe60000041824 */
[C---:B------:R-:W-:Y:S01]  /*1aa80*/  FMUL.FTZ R44, R56.reuse, R72 ;  /* 0x00000048382c7220 */ /* 0x040fe20000410000 */
[----:B------:R-:W-:Y:S05]  /*1aa90*/  FMUL.FTZ R45, R56, R73 ;  /* 0x00000049382d7220 */ /* 0x000fea0000410000 */
[----:B------:R-:W-:Y:S01]  /*1aaa0*/  MUFU.EX2 R128, R102 ;  /* 0x0000006600807308 */ /* 0x000fe20000000800 */
[----:B------:R-:W-:Y:S01]  /*1aab0*/  FADD.FTZ R100, R131, R82 ;  /* 0x0000005283647221 */ /* 0x000fe20000010000 */
[----:B------:R-:W-:Y:S01]  /*1aac0*/  FFMA.FTZ R82, R144, UR4, -R130 ;  /* 0x0000000490527c23 */ /* 0x000fe20008010882 */
[C---:B------:R-:W-:Y:S07]  /*1aad0*/  HMMA.16816.F32.BF16 R40, R60.reuse, R46, R40 ;  /* 0x0000002e3c28723c */ /* 0x040fee0000041828 */
[----:B------:R-:W-:Y:S01]  /*1aae0*/  MUFU.EX2 R132, R132 ;  /* 0x0000008400847308 */ /* 0x000fe20000000800 */
[C---:B------:R-:W-:Y:S01]  /*1aaf0*/  FMUL.FTZ R46, R55.reuse, R74 ;  /* 0x0000004a372e7220 */ /* 0x040fe20000410000 */
[----:B------:R-:W-:Y:S01]  /*1ab00*/  FMUL.FTZ R47, R55, R75 ;  /* 0x0000004b372f7220 */ /* 0x000fe20000410000 */
[----:B------:R-:W-:Y:S01]  /*1ab10*/  FADD.FTZ R81, R129, R100 ;  /* 0x0000006481517221 */ /* 0x000fe20000010000 */
[----:B------:R-:W4:Y:S01]  /*1ab20*/  LDSM.16.MT88.4 R72, [R122+0x9400] ;  /* 0x009400007a48783b */ /* 0x000f220000004200 */
[----:B------:R-:W-:Y:S05]  /*1ab30*/  FADD.FTZ R100, R125, R80 ;  /* 0x000000507d647221 */ /* 0x000fea0000010000 */
[----:B------:R5:W-:Y:S01]  /*1ab40*/  MUFU.EX2 R127, R82 ;  /* 0x00000052007f7308 */ /* 0x000be20000000800 */
[----:B------:R-:W-:Y:S01]  /*1ab50*/  FADD.FTZ R101, R126, R81 ;  /* 0x000000517e657221 */ /* 0x000fe20000010000 */
[----:B------:R-:W-:Y:S01]  /*1ab60*/  FFMA.FTZ R143, R203, UR4, -R130 ;  /* 0x00000004cb8f7c23 */ /* 0x000fe20008010882 */
[C---:B---3--:R-:W-:Y:S07]  /*1ab70*/  HMMA.16816.F32.BF16 R44, R60.reuse, R64, R44 ;  /* 0x000000403c2c723c */ /* 0x048fee000004182c */
[----:B------:R-:W-:Y:S01]  /*1ab80*/  MUFU.EX2 R140, R140 ;  /* 0x0000008c008c7308 */ /* 0x000fe20000000800 */
[--C-:B------:R-:W-:Y:S01]  /*1ab90*/  FFMA.FTZ R178, R205, UR4, -R124.reuse ;  /* 0x00000004cdb27c23 */ /* 0x100fe2000801087c */
[----:B------:R-:W-:Y:S08]  /*1aba0*/  FFMA.FTZ R141, R193, UR4, -R124 ;  /* 0x00000004c18d7c23 */ /* 0x000ff0000801087c */
[----:B------:R-:W-:Y:S01]  /*1abb0*/  MUFU.EX2 R99, R99 ;  /* 0x0000006300637308 */ /* 0x000fe20000000800 */
[--C-:B------:R-:W-:Y:S01]  /*1abc0*/  FFMA.FTZ R142, R197, UR4, -R130.reuse ;  /* 0x00000004c58e7c23 */ /* 0x100fe20008010882 */
[----:B------:R-:W-:Y:S01]  /*1abd0*/  FFMA.FTZ R171, R199, UR4, -R130 ;  /* 0x00000004c7ab7c23 */ /* 0x000fe20008010882 */
[----:B------:R-:W-:Y:S01]  /*1abe0*/  HMMA.16816.F32.BF16 R48, R60, R66, R48 ;  /* 0x000000423c30723c */ /* 0x000fe20000041830 */
[----:B------:R-:W3:Y:S06]  /*1abf0*/  LDSM.16.MT88.4 R64, [R122+0xb400] ;  /* 0x00b400007a40783b */ /* 0x000eec0000004200 */
[----:B------:R-:W-:Y:S01]  /*1ac00*/  MUFU.EX2 R96, R96 ;  /* 0x0000006000607308 */ /* 0x000fe20000000800 */
[C---:B-1----:R-:W-:Y:S01]  /*1ac10*/  F2FP.BF16.F32.PACK_AB R61, R86.reuse, R93 ;  /* 0x0000005d563d723e */ /* 0x042fe200000010ff */
[----:B------:R-:W-:Y:S01]  /*1ac20*/  FADD.FTZ R93, R93, R100 ;  /* 0x000000645d5d7221 */ /* 0x000fe20000010000 */
[----:B--2---:R-:W-:Y:S07]  /*1ac30*/  F2FP.BF16.F32.PACK_AB R62, R85, R88 ;  /* 0x00000058553e723e */ /* 0x004fee00000010ff */
[----:B------:R-:W-:Y:S01]  /*1ac40*/  MUFU.EX2 R98, R98 ;  /* 0x0000006200627308 */ /* 0x000fe20000000800 */
[----:B------:R-:W-:Y:S01]  /*1ac50*/  F2FP.BF16.F32.PACK_AB R63, R87, R84 ;  /* 0x00000054573f723e */ /* 0x000fe200000010ff */
[----:B------:R-:W-:Y:S01]  /*1ac60*/  FADD.FTZ R93, R86, R93 ;  /* 0x0000005d565d7221 */ /* 0x000fe20000010000 */
[----:B------:R-:W-:Y:S01]  /*1ac70*/  F2FP.BF16.F32.PACK_AB R60, R89, R92 ;  /* 0x0000005c593c723e */ /* 0x000fe200000010ff */
[----:B-----5:R-:W-:Y:S01]  /*1ac80*/  LDSM.16.MT88.4 R80, [R122+0xe800] ;  /* 0x00e800007a50783b */ /* 0x020fe20000004200 */
[----:B------:R-:W-:Y:S05]  /*1ac90*/  FADD.FTZ R92, R92, R101 ;  /* 0x000000655c5c7221 */ /* 0x000fea0000010000 */
[----:B------:R-:W-:Y:S01]  /*1aca0*/  MUFU.EX2 R91, R91 ;  /* 0x0000005b005b7308 */ /* 0x000fe20000000800 */
[--C-:B------:R-:W-:Y:S01]  /*1acb0*/  FFMA.FTZ R55, R195, UR4, -R124.reuse ;  /* 0x00000004c3377c23 */ /* 0x100fe2000801087c */
[----:B------:R-:W-:Y:S01]  /*1acc0*/  FFMA.FTZ R201, R201, UR4, -R124 ;  /* 0x00000004c9c97c23 */ /* 0x000fe2000801087c */
[----:B------:R-:W-:Y:S07]  /*1acd0*/  FADD.FTZ R89, R89, R92 ;  /* 0x0000005c59597221 */ /* 0x000fee0000010000 */
[----:B------:R-:W-:Y:S01]  /*1ace0*/  MUFU.EX2 R90, R90 ;  /* 0x0000005a005a7308 */ /* 0x000fe20000000800 */
[----:B------:R-:W-:Y:S01]  /*1acf0*/  FFMA.FTZ R146, R146, UR4, -R130 ;  /* 0x0000000492927c23 */ /* 0x000fe20008010882 */
[----:B------:R-:W-:Y:S01]  /*1ad00*/  LDSM.16.MT88.4 R100, [R123+0x1c00] ;  /* 0x001c00007b64783b */ /* 0x000fe20000004200 */
[----:B------:R-:W-:Y:S07]  /*1ad10*/  FADD.FTZ R88, R88, R89 ;  /* 0x0000005958587221 */ /* 0x000fee0000010000 */
[----:B------:R-:W1:Y:S01]  /*1ad20*/  MUFU.EX2 R143, R143 ;  /* 0x0000008f008f7308 */ /* 0x000e620000000800 */
[--C-:B------:R-:W-:Y:S01]  /*1ad30*/  FFMA.FTZ R182, R181, UR4, -R124.reuse ;  /* 0x00000004b5b67c23 */ /* 0x100fe2000801087c */
[----:B------:R-:W-:Y:S01]  /*1ad40*/  FFMA.FTZ R131, R177, UR4, -R124 ;  /* 0x00000004b1837c23 */ /* 0x000fe2000801087c */
[----:B------:R-:W-:Y:S07]  /*1ad50*/  FADD.FTZ R88, R85, R88 ;  /* 0x0000005855587221 */ /* 0x000fee0000010000 */
[----:B------:R-:W-:Y:S01]  /*1ad60*/  MUFU.EX2 R178, R178 ;  /* 0x000000b200b27308 */ /* 0x000fe20000000800 */
[--C-:B------:R-:W-:Y:S01]  /*1ad70*/  FFMA.FTZ R185, R185, UR4, -R130.reuse ;  /* 0x00000004b9b97c23 */ /* 0x100fe20008010882 */
[----:B------:R-:W-:Y:S01]  /*1ad80*/  FFMA.FTZ R144, R175, UR4, -R130 ;  /* 0x00000004af907c23 */ /* 0x000fe20008010882 */
[C---:B----4-:R-:W-:Y:S07]  /*1ad90*/  HMMA.16816.F32.BF16 R4, R60.reuse, R72, R4 ;  /* 0x000000483c04723c */ /* 0x050fee0000041804 */
[----:B------:R-:W2:Y:S01]  /*1ada0*/  MUFU.EX2 R141, R141 ;  /* 0x0000008d008d7308 */ /* 0x000ea20000000800 */
[--C-:B------:R-:W-:Y:S01]  /*1adb0*/  FFMA.FTZ R129, R151, UR4, -R124.reuse ;  /* 0x0000000497817c23 */ /* 0x100fe2000801087c */
[--C-:B------:R-:W-:Y:S08]  /*1adc0*/  FFMA.FTZ R150, R147, UR4, -R124.reuse ;  /* 0x0000000493967c23 */ /* 0x100ff0000801087c */
[----:B------:R-:W-:Y:S01]  /*1add0*/  MUFU.EX2 R142, R142 ;  /* 0x0000008e008e7308 */ /* 0x000fe20000000800 */
[----:B------:R-:W-:Y:S01]  /*1ade0*/  FFMA.FTZ R125, R145, UR4, -R124 ;  /* 0x00000004917d7c23 */ /* 0x000fe2000801087c */
[----:B-1----:R-:W-:Y:S01]  /*1adf0*/  F2FP.BF16.F32.PACK_AB R56, R143, R140 ;  /* 0x0000008c8f38723e */ /* 0x002fe200000010ff */
[C---:B------:R-:W-:Y:S01]  /*1ae00*/  HMMA.16816.F32.BF16 R8, R60.reuse, R74, R8 ;  /* 0x0000004a3c08723c */ /* 0x040fe20000041808 */
[----:B------:R-:W1:Y:S06]  /*1ae10*/  LDSM.16.MT88.4 R72, [R122+0xd400] ;  /* 0x00d400007a48783b */ /* 0x000e6c0000004200 */
[----:B------:R-:W4:Y:S01]  /*1ae20*/  MUFU.EX2 R171, R171 ;  /* 0x000000ab00ab7308 */ /* 0x000f220000000800 */
[----:B------:R-:W-:Y:S01]  /*1ae30*/  FFMA.FTZ R187, R187, UR4, -R130 ;  /* 0x00000004bbbb7c23 */ /* 0x000fe20008010882 */
[----:B------:R-:W-:Y:S01]  /*1ae40*/  FFMA.FTZ R52, R52, UR4, -R124 ;  /* 0x0000000434347c23 */ /* 0x000fe2000801087c */
[--C-:B------:R-:W-:Y:S07]  /*1ae50*/  FFMA.FTZ R174, R174, UR4, -R130.reuse ;  /* 0x00000004aeae7c23 */ /* 0x100fee0008010882 */
[----:B------:R-:W-:Y:S01]  /*1ae60*/  MUFU.EX2 R172, R201 ;  /* 0x000000c900ac7308 */ /* 0x000fe20000000800 */
[----:B--2---:R-:W-:Y:S01]  /*1ae70*/  F2FP.BF16.F32.PACK_AB R57, R141, R178 ;  /* 0x000000b28d39723e */ /* 0x004fe200000010ff */
[C---:B------:R-:W-:Y:S08]  /*1ae80*/  HMMA.16816.F32.BF16 R12, R60.reuse, R76, R12 ;  /* 0x0000004c3c0c723c */ /* 0x040ff0000004180c */
[----:B------:R-:W2:Y:S01]  /*1ae90*/  MUFU.EX2 R55, R55 ;  /* 0x0000003700377308 */ /* 0x000ea20000000800 */
[--C-:B------:R-:W-:Y:S01]  /*1aea0*/  FFMA.FTZ R189, R189, UR4, -R130.reuse ;  /* 0x00000004bdbd7c23 */ /* 0x100fe20008010882 */
[----:B------:R-:W-:Y:S01]  /*1aeb0*/  FFMA.FTZ R176, R176, UR4, -R130 ;  /* 0x00000004b0b07c23 */ /* 0x000fe20008010882 */
[----:B------:R-:W-:Y:S07]  /*1aec0*/  MOV R121, R2 ;  /* 0x0000000200797202 */ /* 0x000fee0000000f00 */
[----:B------:R-:W-:Y:S01]  /*1aed0*/  MUFU.EX2 R146, R146 ;  /* 0x0000009200927308 */ /* 0x000fe20000000800 */
[C---:B------:R-:W-:Y:S01]  /*1aee0*/  HMMA.16816.F32.BF16 R16, R60.reuse, R78, R16 ;  /* 0x0000004e3c10723c */ /* 0x040fe20000041810 */
[----:B------:R-:W-:Y:S08]  /*1aef0*/  LDSM.16.MT88.4 R76, [R122+0xc000] ;  /* 0x00c000007a4c783b */ /* 0x000ff00000004200 */
[----:B------:R-:W-:Y:S01]  /*1af00*/  MUFU.EX2 R180, R180 ;  /* 0x000000b400b47308 */ /* 0x000fe20000000800 */
[----:B----4-:R-:W-:Y:S09]  /*1af10*/  F2FP.BF16.F32.PACK_AB R58, R171, R142 ;  /* 0x0000008eab3a723e */ /* 0x010ff200000010ff */
[----:B------:R-:W-:Y:S01]  /*1af20*/  MUFU.EX2 R182, R182 ;  /* 0x000000b600b67308 */ /* 0x000fe20000000800 */
[C---:B---3--:R-:W-:Y:S09]  /*1af30*/  HMMA.16816.F32.BF16 R20, R60.reuse, R64, R20 ;  /* 0x000000403c14723c */ /* 0x048ff20000041814 */
[----:B------:R-:W-:Y:S01]  /*1af40*/  MUFU.EX2 R131, R131 ;  /* 0x0000008300837308 */ /* 0x000fe20000000800 */
[----:B--2---:R-:W-:Y:S09]  /*1af50*/  F2FP.BF16.F32.PACK_AB R59, R55, R172 ;  /* 0x000000ac373b723e */ /* 0x004ff200000010ff */
[----:B------:R-:W-:Y:S01]  /*1af60*/  MUFU.EX2 R144, R144 ;  /* 0x0000009000907308 */ /* 0x000fe20000000800 */
[C---:B------:R-:W-:Y:S01]  /*1af70*/  HMMA.16816.F32.BF16 R24, R60.reuse, R66, R24 ;  /* 0x000000423c18723c */ /* 0x040fe20000041818 */
[----:B------:R-:W2:Y:S08]  /*1af80*/  LDSM.16.MT88.4 R64, [R123+0x4400] ;  /* 0x004400007b40783b */ /* 0x000eb00000004200 */
[----:B------:R-:W-:Y:S10]  /*1af90*/  MUFU.EX2 R129, R129 ;  /* 0x0000008100817308 */ /* 0x000ff40000000800 */
[----:B------:R-:W-:Y:S01]  /*1afa0*/  MUFU.EX2 R126, R187 ;  /* 0x000000bb007e7308 */ /* 0x000fe20000000800 */
[C---:B------:R-:W-:Y:S09]  /*1afb0*/  HMMA.16816.F32.BF16 R28, R60.reuse, R68, R28 ;  /* 0x000000443c1c723c */ /* 0x040ff2000004181c */
[----:B------:R-:W-:Y:S10]  /*1afc0*/  MUFU.EX2 R150, R150 ;  /* 0x0000009600967308 */ /* 0x000ff40000000800 */
[----:B------:R-:W-:Y:S01]  /*1afd0*/  MUFU.EX2 R125, R125 ;  /* 0x0000007d007d7308 */ /* 0x000fe20000000800 */
[C---:B------:R-:W-:Y:S01]  /*1afe0*/  HMMA.16816.F32.BF16 R32, R60.reuse, R70, R32 ;  /* 0x000000463c20723c */ /* 0x040fe20000041820 */
[----:B------:R-:W3:Y:S08]  /*1aff0*/  LDSM.16.MT88.4 R68, [R122+0x9800] ;  /* 0x009800007a44783b */ /* 0x000ef00000004200 */
[----:B------:R-:W-:Y:S10]  /*1b000*/  MUFU.EX2 R174, R174 ;  /* 0x000000ae00ae7308 */ /* 0x000ff40000000800 */
[----:B------:R-:W-:Y:S01]  /*1b010*/  MUFU.EX2 R189, R189 ;  /* 0x000000bd00bd7308 */ /* 0x000fe20000000800 */
[C---:B-1----:R-:W-:Y:S09]  /*1b020*/  HMMA.16816.F32.BF16 R36, R60.reuse, R72, R36 ;  /* 0x000000483c24723c */ /* 0x042ff20000041824 */
[----:B------:R-:W-:Y:S01]  /*1b030*/  MUFU.EX2 R176, R176 ;  /* 0x000000b000b07308 */ /* 0x000fe20000000800 */
[C---:B------:R-:W-:Y:S01]  /*1b040*/  HMMA.16816.F32.BF16 R40, R60.reuse, R74, R40 ;  /* 0x0000004a3c28723c */ /* 0x040fe20000041828 */
[----:B------:R-:W1:Y:S07]  /*1b050*/  LDSM.16.MT88.4 R72, [R123+0x800] ;  /* 0x000800007b48783b */ /* 0x000e6e0000004200 */
[C---:B--2---:R-:W-:Y:S08]  /*1b060*/  HMMA.16816.F32.BF16 R44, R60.reuse, R64, R44 ;  /* 0x000000403c2c723c */ /* 0x044ff0000004182c */
[----:B------:R-:W-:Y:S01]  /*1b070*/  HMMA.16816.F32.BF16 R48, R60, R66, R48 ;  /* 0x000000423c30723c */ /* 0x000fe20000041830 */
[----:B------:R-:W2:Y:S02]  /*1b080*/  LDSM.16.MT88.4 R64, [R122+0xb800] ;  /* 0x00b800007a40783b */ /* 0x000ea40000004200 */
[----:B------:R-:W-:Y:S02]  /*1b090*/  F2FP.BF16.F32.PACK_AB R60, R104, R95 ;  /* 0x0000005f683c723e */ /* 0x000fe400000010ff */
[----:B------:R-:W-:Y:S02]  /*1b0a0*/  F2FP.BF16.F32.PACK_AB R61, R96, R99 ;  /* 0x00000063603d723e */ /* 0x000fe400000010ff */
[----:B------:R-:W-:Y:S02]  /*1b0b0*/  F2FP.BF16.F32.PACK_AB R62, R97, R98 ;  /* 0x00000062613e723e */ /* 0x000fe400000010ff */
[----:B------:R-:W-:Y:S07]  /*1b0c0*/  F2FP.BF16.F32.PACK_AB R63, R90, R91 ;  /* 0x0000005b5a3f723e */ /* 0x000fee00000010ff */
[C---:B---3--:R-:W-:Y:S08]  /*1b0d0*/  HMMA.16816.F32.BF16 R4, R60.reuse, R68, R4 ;  /* 0x000000443c04723c */ /* 0x048ff00000041804 */
[C---:B------:R-:W-:Y:S01]  /*1b0e0*/  HMMA.16816.F32.BF16 R8, R60.reuse, R70, R8 ;  /* 0x000000463c08723c */ /* 0x040fe20000041808 */
[----:B------:R-:W3:Y:S07]  /*1b0f0*/  LDSM.16.MT88.4 R68, [R123+0x2800] ;  /* 0x002800007b44783b */ /* 0x000eee0000004200 */
[C---:B-1----:R-:W-:Y:S08]  /*1b100*/  HMMA.16816.F32.BF16 R12, R60.reuse, R72, R12 ;  /* 0x000000483c0c723c */ /* 0x042ff0000004180c */
[C---:B------:R-:W-:Y:S01]  /*1b110*/  HMMA.16816.F32.BF16 R16, R60.reuse, R74, R16 ;  /* 0x0000004a3c10723c */ /* 0x040fe20000041810 */
[----:B------:R-:W-:Y:S07]  /*1b120*/  LDSM.16.MT88.4 R72, [R123+0x4800] ;  /* 0x004800007b48783b */ /* 0x000fee0000004200 */
[C---:B--2---:R-:W-:Y:S08]  /*1b130*/  HMMA.16816.F32.BF16 R20, R60.reuse, R64, R20 ;  /* 0x000000403c14723c */ /* 0x044ff00000041814 */
[C---:B------:R-:W-:Y:S01]  /*1b140*/  HMMA.16816.F32.BF16 R24, R60.reuse, R66, R24 ;  /* 0x000000423c18723c */ /* 0x040fe20000041818 */
[----:B------:R-:W1:Y:S07]  /*1b150*/  LDSM.16.MT88.4 R64, [R122+0xd800] ;  /* 0x00d800007a40783b */ /* 0x000e6e0000004200 */
[C---:B---3--:R-:W-:Y:S08]  /*1b160*/  HMMA.16816.F32.BF16 R28, R60.reuse, R68, R28 ;  /* 0x000000443c1c723c */ /* 0x048ff0000004181c */
[C---:B------:R-:W-:Y:S01]  /*1b170*/  HMMA.16816.F32.BF16 R32, R60.reuse, R70, R32 ;  /* 0x000000463c20723c */ /* 0x040fe20000041820 */
[----:B------:R-:W-:Y:S07]  /*1b180*/  LDSM.16.MT88.4 R68, [R123+0xc00] ;  /* 0x000c00007b44783b */ /* 0x000fee0000004200 */
[C---:B-1----:R-:W-:Y:S08]  /*1b190*/  HMMA.16816.F32.BF16 R36, R60.reuse, R64, R36 ;  /* 0x000000403c24723c */ /* 0x042ff00000041824 */
[C---:B------:R-:W-:Y:S01]  /*1b1a0*/  HMMA.16816.F32.BF16 R40, R60.reuse, R66, R40 ;  /* 0x000000423c28723c */ /* 0x040fe20000041828 */
[----:B------:R-:W1:Y:S07]  /*1b1b0*/  LDSM.16.MT88.4 R64, [R122+0x9c00] ;  /* 0x009c00007a40783b */ /* 0x000e6e0000004200 */
[C---:B------:R-:W-:Y:S08]  /*1b1c0*/  HMMA.16816.F32.BF16 R44, R60.reuse, R72, R44 ;  /* 0x000000483c2c723c */ /* 0x040ff0000004182c */
[----:B------:R-:W-:Y:S01]  /*1b1d0*/  HMMA.16816.F32.BF16 R48, R60, R74, R48 ;  /* 0x0000004a3c30723c */ /* 0x000fe20000041830 */
[----:B------:R-:W2:Y:S02]  /*1b1e0*/  LDSM.16.MT88.4 R72, [R122+0xbc00] ;  /* 0x00bc00007a48783b */ /* 0x000ea40000004200 */
[----:B------:R-:W-:Y:S02]  /*1b1f0*/  F2FP.BF16.F32.PACK_AB R60, R138, R133 ;  /* 0x000000858a3c723e */ /* 0x000fe400000010ff */
[----:B------:R-:W-:Y:S02]  /*1b200*/  F2FP.BF16.F32.PACK_AB R61, R134, R139 ;  /* 0x0000008b863d723e */ /* 0x000fe400000010ff */
[----:B------:R-:W-:Y:S02]  /*1b210*/  F2FP.BF16.F32.PACK_AB R62, R136, R135 ;  /* 0x00000087883e723e */ /* 0x000fe400000010ff */
[----:B------:R-:W-:Y:S07]  /*1b220*/  F2FP.BF16.F32.PACK_AB R63, R132, R137 ;  /* 0x00000089843f723e */ /* 0x000fee00000010ff */
[C---:B-1----:R-:W-:Y:S08]  /*1b230*/  HMMA.16816.F32.BF16 R4, R60.reuse, R64, R4 ;  /* 0x000000403c04723c */ /* 0x042ff00000041804 */
[C---:B------:R-:W-:Y:S01]  /*1b240*/  HMMA.16816.F32.BF16 R8, R60.reuse, R66, R8 ;  /* 0x000000423c08723c */ /* 0x040fe20000041808 */
[----:B------:R-:W1:Y:S07]  /*1b250*/  LDSM.16.MT88.4 R64, [R123+0x2c00] ;  /* 0x002c00007b40783b */ /* 0x000e6e0000004200 */
[C---:B------:R-:W-:Y:S08]  /*1b260*/  HMMA.16816.F32.BF16 R12, R60.reuse, R68, R12 ;  /* 0x000000443c0c723c */ /* 0x040ff0000004180c */
        /* <DEDUP_REMOVED lines=11> */
[C---:B--2---:R-:W-:Y:S03]  /*1b320*/  HMMA.16816.F32.BF16 R44, R60.reuse, R72, R44 ;  /* 0x000000483c2c723c */ /* 0x044fe6000004182c */
[--C-:B------:R-:W-:Y:S02]  /*1b330*/  FFMA.FTZ R72, R183, UR4, -R124.reuse ;  /* 0x00000004b7487c23 */ /* 0x100fe4000801087c */
[----:B------:R-:W2:Y:S03]  /*1b340*/  MUFU.EX2 R183, R185 ;  /* 0x000000b900b77308 */ /* 0x000ea60000000800 */
[----:B------:R-:W-:Y:S01]  /*1b350*/  HMMA.16816.F32.BF16 R48, R60, R74, R48 ;  /* 0x0000004a3c30723c */ /* 0x000fe20000041830 */
[----:B------:R-:W4:Y:S07]  /*1b360*/  LDSM.16.MT88.4 R60, [R123+0x3000] ;  /* 0x003000007b3c783b */ /* 0x000f2e0000004200 */
[C---:B-1----:R-:W-:Y:S08]  /*1b370*/  HMMA.16816.F32.BF16 R4, R56.reuse, R64, R4 ;  /* 0x000000403804723c */ /* 0x042ff00000041804 */
[C---:B------:R-:W-:Y:S01]  /*1b380*/  HMMA.16816.F32.BF16 R8, R56.reuse, R66, R8 ;  /* 0x000000423808723c */ /* 0x040fe20000041808 */
[----:B------:R-:W1:Y:S07]  /*1b390*/  LDSM.16.MT88.4 R64, [R122+0xe000] ;  /* 0x00e000007a40783b */ /* 0x000e6e0000004200 */
[C---:B---3--:R-:W-:Y:S08]  /*1b3a0*/  HMMA.16816.F32.BF16 R12, R56.reuse, R68, R12 ;  /* 0x00000044380c723c */ /* 0x048ff0000004180c */
[C---:B------:R-:W-:Y:S01]  /*1b3b0*/  HMMA.16816.F32.BF16 R16, R56.reuse, R70, R16 ;  /* 0x000000463810723c */ /* 0x040fe20000041810 */
[----:B------:R-:W3:Y:S07]  /*1b3c0*/  LDSM.16.MT88.4 R68, [R123+0x5000] ;  /* 0x005000007b44783b */ /* 0x000eee0000004200 */
[C---:B------:R-:W-:Y:S03]  /*1b3d0*/  HMMA.16816.F32.BF16 R20, R56.reuse, R76, R20 ;  /* 0x0000004c3814723c */ /* 0x040fe60000041814 */
[----:B------:R-:W-:Y:S01]  /*1b3e0*/  FFMA.FTZ R76, R173, UR4, -R124 ;  /* 0x00000004ad4c7c23 */ /* 0x000fe2000801087c */
[--C-:B------:R-:W-:Y:S01]  /*1b3f0*/  FFMA.FTZ R77, R148, UR4, -R130.reuse ;  /* 0x00000004944d7c23 */ /* 0x100fe20008010882 */
[----:B------:R5:W-:Y:S01]  /*1b400*/  MUFU.EX2 R173, R72 ;  /* 0x0000004800ad7308 */ /* 0x000be20000000800 */
[----:B------:R-:W-:Y:S02]  /*1b410*/  FFMA.FTZ R130, R191, UR4, -R130 ;  /* 0x00000004bf827c23 */ /* 0x000fe40008010882 */
[C---:B------:R-:W-:Y:S07]  /*1b420*/  HMMA.16816.F32.BF16 R24, R56.reuse, R78, R24 ;  /* 0x0000004e3818723c */ /* 0x040fee0000041818 */
[----:B------:R-:W2:Y:S10]  /*1b430*/  MUFU.EX2 R148, R76 ;  /* 0x0000004c00947308 */ /* 0x000eb40000000800 */
[----:B------:R2:W3:Y:S01]  /*1b440*/  MUFU.EX2 R179, R77 ;  /* 0x0000004d00b37308 */ /* 0x0004e20000000800 */
[C---:B----4-:R-:W-:Y:S01]  /*1b450*/  HMMA.16816.F32.BF16 R28, R56.reuse, R60, R28 ;  /* 0x0000003c381c723c */ /* 0x050fe2000004181c */
[----:B-----5:R-:W-:Y:S07]  /*1b460*/  LDSM.16.MT88.4 R72, [R123+0x3400] ;  /* 0x003400007b48783b */ /* 0x020fee0000004200 */
[C---:B------:R-:W-:Y:S01]  /*1b470*/  HMMA.16816.F32.BF16 R32, R56.reuse, R62, R32 ;  /* 0x0000003e3820723c */ /* 0x040fe20000041820 */
[----:B------:R-:W4:Y:S07]  /*1b480*/  LDSM.16.MT88.4 R60, [R122+0xa400] ;  /* 0x00a400007a3c783b */ /* 0x000f2e0000004200 */
[C---:B-1----:R-:W-:Y:S01]  /*1b490*/  HMMA.16816.F32.BF16 R36, R56.reuse, R64, R36 ;  /* 0x000000403824723c */ /* 0x042fe20000041824 */
[----:B--2---:R-:W-:Y:S07]  /*1b4a0*/  LDSM.16.MT88.4 R76, [R122+0xe400] ;  /* 0x00e400007a4c783b */ /* 0x004fee0000004200 */
[C---:B------:R-:W-:Y:S01]  /*1b4b0*/  HMMA.16816.F32.BF16 R40, R56.reuse, R66, R40 ;  /* 0x000000423828723c */ /* 0x040fe20000041828 */
[----:B------:R-:W1:Y:S07]  /*1b4c0*/  LDSM.16.MT88.4 R64, [R123+0x1400] ;  /* 0x001400007b40783b */ /* 0x000e6e0000004200 */
[C---:B---3--:R-:W-:Y:S08]  /*1b4d0*/  HMMA.16816.F32.BF16 R44, R56.reuse, R68, R44 ;  /* 0x00000044382c723c */ /* 0x048ff0000004182c */
[----:B------:R-:W-:Y:S01]  /*1b4e0*/  HMMA.16816.F32.BF16 R48, R56, R70, R48 ;  /* 0x000000463830723c */ /* 0x000fe20000041830 */
[----:B------:R-:W2:Y:S02]  /*1b4f0*/  LDSM.16.MT88.4 R68, [R122+0xc400] ;  /* 0x00c400007a44783b */ /* 0x000ea40000004200 */
[----:B------:R-:W-:Y:S02]  /*1b500*/  F2FP.BF16.F32.PACK_AB R56, R183, R146 ;  /* 0x00000092b738723e */ /* 0x000fe400000010ff */
[----:B------:R-:W-:Y:S02]  /*1b510*/  F2FP.BF16.F32.PACK_AB R57, R148, R173 ;  /* 0x000000ad9439723e */ /* 0x000fe400000010ff */
[----:B------:R-:W-:Y:S02]  /*1b520*/  F2FP.BF16.F32.PACK_AB R58, R180, R179 ;  /* 0x000000b3b43a723e */ /* 0x000fe400000010ff */
[----:B------:R-:W-:Y:S07]  /*1b530*/  F2FP.BF16.F32.PACK_AB R59, R131, R182 ;  /* 0x000000b6833b723e */ /* 0x000fee00000010ff */
[C---:B----4-:R-:W-:Y:S08]  /*1b540*/  HMMA.16816.F32.BF16 R4, R56.reuse, R60, R4 ;  /* 0x0000003c3804723c */ /* 0x050ff00000041804 */
        /* <DEDUP_REMOVED lines=14> */
[C---:B---3--:R-:W-:Y:S08]  /*1b630*/  HMMA.16816.F32.BF16 R44, R56.reuse, R60, R44 ;  /* 0x0000003c382c723c */ /* 0x048ff0000004182c */
[----:B------:R-:W-:Y:S01]  /*1b640*/  HMMA.16816.F32.BF16 R48, R56, R62, R48 ;  /* 0x0000003e3830723c */ /* 0x000fe20000041830 */
[----:B------:R-:W3:Y:S02]  /*1b650*/  LDSM.16.MT88.4 R60, [R123+0x5800] ;  /* 0x005800007b3c783b */ /* 0x000ee40000004200 */
[----:B------:R-:W-:Y:S02]  /*1b660*/  F2FP.BF16.F32.PACK_AB R56, R144, R127 ;  /* 0x0000007f9038723e */ /* 0x000fe400000010ff */
[----:B------:R-:W-:Y:S02]  /*1b670*/  F2FP.BF16.F32.PACK_AB R57, R128, R129 ;  /* 0x000000818039723e */ /* 0x000fe400000010ff */
[----:B------:R-:W-:Y:S02]  /*1b680*/  F2FP.BF16.F32.PACK_AB R58, R126, R149 ;  /* 0x000000957e3a723e */ /* 0x000fe400000010ff */
[----:B------:R-:W-:Y:S07]  /*1b690*/  F2FP.BF16.F32.PACK_AB R59, R125, R150 ;  /* 0x000000967d3b723e */ /* 0x000fee00000010ff */
[C---:B-1----:R-:W-:Y:S01]  /*1b6a0*/  HMMA.16816.F32.BF16 R4, R56.reuse, R64, R4 ;  /* 0x000000403804723c */ /* 0x042fe20000041804 */
[----:B------:R-:W-:Y:S02]  /*1b6b0*/  MUFU.EX2 R65, R130 ;  /* 0x0000008200417308 */ /* 0x000fe40000000800 */
[--C-:B------:R-:W-:Y:S01]  /*1b6c0*/  FFMA.FTZ R64, R54, UR4, -R124.reuse ;  /* 0x0000000436407c23 */ /* 0x100fe2000801087c */
[--C-:B------:R-:W-:Y:S01]  /*1b6d0*/  FFMA.FTZ R54, R53, UR4, -R124.reuse ;  /* 0x0000000435367c23 */ /* 0x100fe2000801087c */
[----:B------:R-:W-:Y:S06]  /*1b6e0*/  FFMA.FTZ R124, R3, UR4, -R124 ;  /* 0x00000004037c7c23 */ /* 0x000fec000801087c */
[----:B------:R-:W-:Y:S01]  /*1b6f0*/  MUFU.EX2 R53, R64 ;  /* 0x0000004000357308 */ /* 0x000fe20000000800 */
[C---:B------:R-:W-:Y:S09]  /*1b700*/  HMMA.16816.F32.BF16 R8, R56.reuse, R66, R8 ;  /* 0x000000423808723c */ /* 0x040ff20000041808 */
[----:B------:R-:W1:Y:S10]  /*1b710*/  MUFU.EX2 R54, R54 ;  /* 0x0000003600367308 */ /* 0x000e740000000800 */
[----:B------:R-:W-:Y:S01]  /*1b720*/  MUFU.EX2 R3, R52 ;  /* 0x0000003400037308 */ /* 0x000fe20000000800 */
[C---:B--2---:R-:W-:Y:S03]  /*1b730*/  HMMA.16816.F32.BF16 R12, R56.reuse, R68, R12 ;  /* 0x00000044380c723c */ /* 0x044fe6000004180c */
[----:B------:R-:W-:Y:S06]  /*1b740*/  F2FP.BF16.F32.PACK_AB R68, R189, R174 ;  /* 0x000000aebd44723e */ /* 0x000fec00000010ff */
[----:B------:R-:W2:Y:S01]  /*1b750*/  MUFU.EX2 R124, R124 ;  /* 0x0000007c007c7308 */ /* 0x000ea20000000800 */
[C---:B------:R-:W-:Y:S03]  /*1b760*/  HMMA.16816.F32.BF16 R16, R56.reuse, R70, R16 ;  /* 0x000000463810723c */ /* 0x040fe60000041810 */
[----:B-1----:R-:W-:Y:S02]  /*1b770*/  F2FP.BF16.F32.PACK_AB R69, R54, R53 ;  /* 0x000000353645723e */ /* 0x002fe400000010ff */
[----:B------:R-:W-:Y:S03]  /*1b780*/  F2FP.BF16.F32.PACK_AB R70, R65, R176 ;  /* 0x000000b04146723e */ /* 0x000fe600000010ff */
[C---:B----4-:R-:W-:Y:S03]  /*1b790*/  HMMA.16816.F32.BF16 R20, R56.reuse, R72, R20 ;  /* 0x000000483814723c */ /* 0x050fe60000041814 */
[----:B--2---:R-:W-:Y:S05]  /*1b7a0*/  F2FP.BF16.F32.PACK_AB R71, R124, R3 ;  /* 0x000000037c47723e */ /* 0x004fea00000010ff */
[C---:B------:R-:W-:Y:S08]  /*1b7b0*/  HMMA.16816.F32.BF16 R24, R56.reuse, R74, R24 ;  /* 0x0000004a3818723c */ /* 0x040ff00000041818 */
[C---:B-----5:R-:W-:Y:S08]  /*1b7c0*/  HMMA.16816.F32.BF16 R28, R56.reuse, R76, R28 ;  /* 0x0000004c381c723c */ /* 0x060ff0000004181c */
[C---:B------:R-:W-:Y:S01]  /*1b7d0*/  HMMA.16816.F32.BF16 R32, R56.reuse, R78, R32 ;  /* 0x0000004e3820723c */ /* 0x040fe20000041820 */
[----:B------:R-:W-:Y:S07]  /*1b7e0*/  LDSM.16.MT88.4 R76, [R122+0xec00] ;  /* 0x00ec00007a4c783b */ /* 0x000fee0000004200 */
[C---:B------:R-:W-:Y:S08]  /*1b7f0*/  HMMA.16816.F32.BF16 R36, R56.reuse, R80, R36 ;  /* 0x000000503824723c */ /* 0x040ff00000041824 */
[C---:B------:R-:W-:Y:S08]  /*1b800*/  HMMA.16816.F32.BF16 R40, R56.reuse, R82, R40 ;  /* 0x000000523828723c */ /* 0x040ff00000041828 */
[C---:B---3--:R-:W-:Y:S03]  /*1b810*/  HMMA.16816.F32.BF16 R44, R56.reuse, R60, R44 ;  /* 0x0000003c382c723c */ /* 0x048fe6000004182c */
[----:B------:R-:W-:Y:S01]  /*1b820*/  FADD.FTZ R60, R84, R93 ;  /* 0x0000005d543c7221 */ /* 0x000fe20000010000 */
[----:B------:R-:W-:Y:S02]  /*1b830*/  FADD.FTZ R61, R95, R88 ;  /* 0x000000585f3d7221 */ /* 0x000fe40000010000 */
[----:B------:R-:W1:Y:S01]  /*1b840*/  LDSM.16.MT88.4 R92, [R122+0xcc00] ;  /* 0x00cc00007a5c783b */ /* 0x000e620000004200 */
[----:B------:R-:W-:Y:S01]  /*1b850*/  FADD.FTZ R60, R87, R60 ;  /* 0x0000003c573c7221 */ /* 0x000fe20000010000 */
[----:B------:R-:W-:Y:S03]  /*1b860*/  HMMA.16816.F32.BF16 R48, R56, R62, R48 ;  /* 0x0000003e3830723c */ /* 0x000fe60000041830 */
[----:B------:R-:W-:Y:S01]  /*1b870*/  FADD.FTZ R61, R104, R61 ;  /* 0x0000003d683d7221 */ /* 0x000fe20000010000 */
[----:B------:R-:W-:Y:S02]  /*1b880*/  FADD.FTZ R99, R99, R60 ;  /* 0x0000003c63637221 */ /* 0x000fe40000010000 */
[----:B------:R-:W2:Y:S02]  /*1b890*/  LDSM.16.MT88.4 R84, [R123+0x3c00] ;  /* 0x003c00007b54783b */ /* 0x000ea40000004200 */
[C---:B------:R-:W-:Y:S05]  /*1b8a0*/  HMMA.16816.F32.BF16 R112, R68.reuse, R108, R4 ;  /* 0x0000006c4470723c */ /* 0x040fea0000041804 */
[----:B------:R-:W-:Y:S01]  /*1b8b0*/  FADD.FTZ R4, R98, R61 ;  /* 0x0000003d62047221 */ /* 0x000fe20000010000 */
[----:B------:R-:W-:Y:S02]  /*1b8c0*/  FADD.FTZ R96, R96, R99 ;  /* 0x0000006360607221 */ /* 0x000fe40000010000 */
        /* <DEDUP_REMOVED lines=14> */
[----:B------:R-:W-:Y:S01]  /*1b9b0*/  FADD.FTZ R137, R137, R134 ;  /* 0x0000008689897221 */ /* 0x000fe20000010000 */
[----:B------:R1:W3:Y:S02]  /*1b9c0*/  LDSM.16.MT88.4 R4, [R123+0x5c00] ;  /* 0x005c00007b04783b */ /* 0x0002e40000004200 */
        /* <DEDUP_REMOVED lines=9> */
[C---:B------:R-:W-:Y:S03]  /*1ba60*/  HMMA.16816.F32.BF16 R84, R68.reuse, R86, R32 ;  /* 0x000000564454723c */ /* 0x040fe60000041820 */
[----:B------:R-:W-:Y:S01]  /*1ba70*/  FADD.FTZ R172, R55, R172 ;  /* 0x000000ac37ac7221 */ /* 0x000fe20000010000 */
[----:B------:R-:W-:Y:S01]  /*1ba80*/  FADD.FTZ R8, R146, R171 ;  /* 0x000000ab92087221 */ /* 0x000fe20000010000 */
[----:B-1----:R-:W-:Y:S02]  /*1ba90*/  MOV R123, R0 ;  /* 0x00000000007b7202 */ /* 0x002fe40000000f00 */
        /* <DEDUP_REMOVED lines=9> */
[----:B------:R-:W-:Y:S01]  /*1bb30*/  FADD.FTZ R127, R127, R180 ;  /* 0x000000b47f7f7221 */ /* 0x000fe20000010000 */
[C---:B---3--:R-:W-:Y:S03]  /*1bb40*/  HMMA.16816.F32.BF16 R72, R68.reuse, R4, R44 ;  /* 0x000000044448723c */ /* 0x048fe6000004182c */
[----:B------:R-:W-:Y:S01]  /*1bb50*/  FADD.FTZ R129, R129, R182 ;  /* 0x000000b681817221 */ /* 0x000fe20000010000 */
[----:B------:R-:W-:Y:S03]  /*1bb60*/  FADD.FTZ R144, R144, R127 ;  /* 0x0000007f90907221 */ /* 0x000fe60000010000 */
[----:B------:R-:W-:Y:S01]  /*1bb70*/  FADD.FTZ R129, R128, R129 ;  /* 0x0000008180817221 */ /* 0x000fe20000010000 */
        /* <DEDUP_REMOVED lines=13> */
[----:B------:R-:W-:Y:S06]  /*1bc50*/  @P0 BRA `(.L_x_911) ;  /* 0xffffffbc00880947 */ /* 0x000fec000383ffff */
.L_x_907:
        /* <DEDUP_REMOVED lines=179> */
.L_x_913:
[----:B------:R-:W-:Y:S05]  /*1c790*/  BSYNC.RECONVERGENT B0 ;  /* 0x0000000000007941 */ /* 0x000fea0003800200 */
.L_x_912:
        /* <DEDUP_REMOVED lines=32> */
.L_x_915:
[----:B------:R-:W-:Y:S05]  /*1c9a0*/  BSYNC.RECONVERGENT B0 ;  /* 0x0000000000007941 */ /* 0x000fea0003800200 */
.L_x_914:
        /* <DEDUP_REMOVED lines=23> */
.L_x_916:
        /* <DEDUP_REMOVED lines=14> */
.L_x_5479:


//--------------------- .text._ZN5flash24flash_fwd_splitkv_kernelI23Flash_fwd_kernel_traitsILi96ELi64ELi128ELi4ELb0ELb0EN7cutlass10bfloat16_tE19Flash_kernel_traitsILi96ELi64ELi128ELi4ES3_EELb1ELb0ELb0ELb0ELb0ELb0ELb1ELb0EEEvNS_16Flash_fwd_paramsE --------------------------
	.section	.text._ZN5flash24flash_fwd_splitkv_kernelI23Flash_fwd_kernel_traitsILi96ELi64ELi128ELi4ELb0ELb0EN7cutlass10bfloat16_tE19Flash_kernel_traitsILi96ELi64ELi128ELi4ES3_EELb1ELb0ELb0ELb0ELb0ELb0ELb1ELb0EEEvNS_16Flash_fwd_paramsE,"ax",@progbits
	.align	128
        .global         _ZN5flash24flash_fwd_splitkv_kernelI23Flash_fwd_kernel_traitsILi96ELi64ELi128ELi4ELb0ELb0EN7cutlass10bfloat16_tE19Flash_kernel_traitsILi96ELi64ELi128ELi4ES3_EELb1ELb0ELb0ELb0ELb0ELb0ELb1ELb0EEEvNS_16Flash_fwd_paramsE
        .type           _ZN5flash24flash_fwd_splitkv_kernelI23Flash_fwd_kernel_traitsILi96ELi64ELi128ELi4ELb0ELb0EN7cutlass10bfloat16_tE19Flash_kernel_traitsILi96ELi64ELi128ELi4ES3_EELb1ELb0ELb0ELb0ELb0ELb0ELb1ELb0EEEvNS_16Flash_fwd_paramsE,@function
        .size           _ZN5flash24flash_fwd_splitkv_kernelI23Flash_fwd_kernel_traitsILi96ELi64ELi128ELi4ELb0ELb0EN7cutlass10bfloat16_tE19Flash_kernel_traitsILi96ELi64ELi128ELi4ES3_EELb1ELb0ELb0ELb0ELb0ELb0ELb1ELb0EEEvNS_16Flash_fwd_paramsE,(.L_x_5480 - _ZN5flash24flash_fwd_splitkv_kernelI23Flash_fwd_kernel_traitsILi96ELi64ELi128ELi4ELb0ELb0EN7cutlass10bfloat16_tE19Flash_kernel_traitsILi96ELi64ELi128ELi4ES3_EELb1ELb0ELb0ELb0ELb0ELb0ELb1ELb0EEEvNS_16Flash_fwd_paramsE)
        .other          _ZN5flash24flash_fwd_splitkv_kernelI23Flash_fwd_kernel_traitsILi96ELi64ELi128ELi4ELb0ELb0EN7cutlass10bfloat16_tE19Flash_kernel_traitsILi96ELi64ELi128ELi4ES3_EELb1ELb0ELb0ELb0ELb0ELb0ELb1ELb0EEEvNS_16Flash_fwd_paramsE,@"STO_CUDA_ENTRY STV_DEFAULT"
_ZN5flash24flash_fwd_splitkv_kernelI23Flash_fwd_kernel_traitsILi96ELi64ELi128ELi4ELb0ELb0EN7cutlass10bfloat16_tE19Flash_kernel_traitsILi96ELi64ELi128ELi4ES3_EELb1ELb0ELb0ELb0ELb0ELb0ELb1ELb0EEEvNS_16Flash_fwd_paramsE:
.text._ZN5flash24flash_fwd_splitkv_kernelI23Flash_fwd_kernel_traitsILi96ELi64ELi128ELi4ELb0ELb0EN7cutlass10bfloat16_tE19Flash_kernel_traitsILi96ELi64ELi128ELi4ES3_EELb1ELb0ELb0ELb0ELb0ELb0ELb1ELb0EEEvNS_16Flash_fwd_paramsE:
[----:B------:R-:W-:Y:S08]  /*0000*/  LDC R1, c[0x0][0x37c] ;  /* 0x0000df00ff017b82 */ /* 0x000ff00000000800 */
[----:B------:R-:W1:Y:S01]  /*0010*/  LDC R6, c[0x0][0x3e0] ;  /* 0x0000f800ff067b82 */ /* 0x000e620000000800 */
[----:B------:R-:W2:Y:S01]  /*0020*/  S2R R187, SR_CTAID.Z ;  /* 0x0000000000bb7919 */ /* 0x000ea20000002700 */
[----:B------:R-:W-:Y:S01]  /*0030*/  IMAD.MOV.U32 R2, RZ, RZ, RZ ;  /* 0x000000ffff027224 */ /* 0x000fe200078e00ff */
[----:B------:R-:W3:Y:S01]  /*0040*/  LDCU.64 UR16, c[0x0][0x358] ;  /* 0x00006b00ff1077ac */ /* 0x000ee20008000a00 */
[----:B------:R-:W4:Y:S01]  /*0050*/  LDCU.64 UR4, c[0x0][0x478] ;  /* 0x00008f00ff0477ac */ /* 0x000f220008000a00 */
[----:B------:R-:W3:Y:S01]  /*0060*/  LDCU.64 UR6, c[0x0][0x470] ;  /* 0x00008e00ff0677ac */ /* 0x000ee20008000a00 */
[----:B-1----:R-:W1:Y:S01]  /*0070*/  I2F.U32.RP R4, R6 ;  /* 0x0000000600047306 */ /* 0x002e620000209000 */
[----:B------:R-:W-:-:S02]  /*0080*/  ISETP.NE.U32.AND P1, PT, R6, RZ, PT ;  /* 0x000000ff0600720c */ /* 0x000fc40003f25070 */
[----:B---3--:R-:W-:-:S04]  /*0090*/  ISETP.NE.U32.AND P3, PT, RZ, UR6, PT ;  /* 0x00000006ff007c0c */ /* 0x008fc8000bf65070 */
[----:B------:R-:W-:Y:S01]  /*00a0*/  ISETP.NE.AND.EX P3, PT, RZ, UR7, PT, P3 ;  /* 0x00000007ff007c0c */ /* 0x000fe2000bf65330 */
[----:B-1----:R-:W1:Y:S02]  /*00b0*/  MUFU.RCP R3, R4 ;  /* 0x0000000400037308 */ /* 0x002e640000001000 */
[----:B-1----:R-:W-:-:S06]  /*00c0*/  VIADD R3, R3, 0xffffffe ;  /* 0x0ffffffe03037836 */ /* 0x002fcc0000000000 */
[----:B------:R-:W1:Y:S02]  /*00d0*/  F2I.FTZ.U32.TRUNC.NTZ R3, R3 ;  /* 0x0000000300037305 */ /* 0x000e64000021f000 */
[----:B-1----:R-:W-:-:S04]  /*00e0*/  IMAD.MOV R0, RZ, RZ, -R3 ;  /* 0x000000ffff007224 */ /* 0x002fc800078e0a03 */
[----:B------:R-:W-:Y:S02]  /*00f0*/  IMAD R5, R0, R6, RZ ;  /* 0x0000000600057224 */ /* 0x000fe400078e02ff */
[----:B------:R-:W-:Y:S02]  /*0100*/  IMAD.MOV.U32 R0, RZ, RZ, -0x1 ;  /* 0xffffffffff007424 */ /* 0x000fe400078e00ff */
[----:B------:R-:W-:Y:S02]  /*0110*/  IMAD.HI.U32 R2, R3, R5, R2 ;  /* 0x0000000503027227 */ /* 0x000fe400078e0002 */
[----:B------:R-:W1:Y:S04]  /*0120*/  LDC.64 R4, c[0x0][0x460] ;  /* 0x00011800ff047b82 */ /* 0x000e680000000a00 */
[----:B--2---:R-:W-:-:S04]  /*0130*/  IMAD.HI.U32 R188, R2, R187, RZ ;  /* 0x000000bb02bc7227 */ /* 0x004fc800078e00ff */
[----:B------:R-:W-:Y:S01]  /*0140*/  IMAD.MOV R7, RZ, RZ, -R188 ;  /* 0x000000ffff077224 */ /* 0x000fe200078e0abc */
[----:B------:R-:W2:Y:S03]  /*0150*/  LDC.64 R2, c[0x0][0x460] ;  /* 0x00011800ff027b82 */ /* 0x000ea60000000a00 */
[----:B------:R-:W-:-:S05]  /*0160*/  IMAD R7, R6, R7, R187 ;  /* 0x0000000706077224 */ /* 0x000fca00078e02bb */
[----:B------:R-:W-:-:S13]  /*0170*/  ISETP.GE.U32.AND P0, PT, R7, R6, PT ;  /* 0x000000060700720c */ /* 0x000fda0003f06070 */
[----:B------:R-:W-:Y:S02]  /*0180*/  @P0 IMAD.IADD R7, R7, 0x1, -R6 ;  /* 0x0000000107070824 */ /* 0x000fe400078e0a06 */
[----:B------:R-:W-:Y:S01]  /*0190*/  @P0 VIADD R188, R188, 0x1 ;  /* 0x00000001bcbc0836 */ /* 0x000fe20000000000 */
[C---:B--2---:R-:W-:Y:S02]  /*01a0*/  ISETP.NE.U32.AND P0, PT, R2.reuse, RZ, PT ;  /* 0x000000ff0200720c */ /* 0x044fe40003f05070 */
[----:B------:R-:W-:Y:S02]  /*01b0*/  ISETP.GE.U32.AND P2, PT, R7, R6, PT ;  /* 0x000000060700720c */ /* 0x000fe40003f46070 */
[----:B------:R-:W-:Y:S02]  /*01c0*/  ISETP.NE.U32.AND P4, PT, R2, RZ, PT ;  /* 0x000000ff0200720c */ /* 0x000fe40003f85070 */
[C---:B------:R-:W-:Y:S02]  /*01d0*/  ISETP.NE.AND.EX P0, PT, R3.reuse, RZ, PT, P0 ;  /* 0x000000ff0300720c */ /* 0x040fe40003f05300 */
[----:B------:R-:W-:-:S02]  /*01e0*/  ISETP.NE.AND.EX P4, PT, R3, RZ, PT, P4 ;  /* 0x000000ff0300720c */ /* 0x000fc40003f85340 */
[----:B------:R-:W2:Y:S05]  /*01f0*/  LDC.64 R2, c[0x0][0x468] ;  /* 0x00011a00ff027b82 */ /* 0x000eaa0000000a00 */
[----:B------:R-:W-:Y:S01]  /*0200*/  @P2 VIADD R188, R188, 0x1 ;  /* 0x00000001bcbc2836 */ /* 0x000fe20000000000 */
[----:B------:R-:W-:Y:S02]  /*0210*/  @!P1 LOP3.LUT R188, RZ, R6, RZ, 0x33, !PT ;  /* 0x00000006ffbc9212 */ /* 0x000fe400078e33ff */
[----:B----4-:R-:W-:-:S03]  /*0220*/  ISETP.NE.U32.AND P2, PT, RZ, UR4, PT ;  /* 0x00000004ff007c0c */ /* 0x010fc6000bf45070 */
[----:B-1----:R-:W-:Y:S01]  /*0230*/  IMAD.WIDE.U32 R10, R188, 0x4, R4 ;  /* 0x00000004bc0a7825 */ /* 0x002fe200078e0004 */
[----:B------:R-:W-:-:S04]  /*0240*/  ISETP.NE.AND.EX P2, PT, RZ, UR5, PT, P2 ;  /* 0x00000005ff007c0c */ /* 0x000fc8000bf45320 */
[----:B------:R-:W3:Y:S04]  /*0250*/  @P0 LDG.E R0, desc[UR16][R10.64] ;  /* 0x000000100a000981 */ /* 0x000ee8000c1e1900 */
[----:B------:R2:W3:Y:S01]  /*0260*/  @P4 LDG.E R15, desc[UR16][R10.64+0x4] ;  /* 0x000004100a0f4981 */ /* 0x0004e2000c1e1900 */
[----:B------:R-:W-:Y:S01]  /*0270*/  IMAD.SHL.U32 R7, R188, 0x4, RZ ;  /* 0x00000004bc077824 */ /* 0x000fe200078e00ff */
[----:B------:R-:W-:Y:S01]  /*0280*/  SHF.R.U32.HI R4, RZ, 0x1e, R188 ;  /* 0x0000001eff047819 */ /* 0x000fe200000116bc */
[----:B------:R-:W-:-:S03]  /*0290*/  IMAD.MOV.U32 R8, RZ, RZ, RZ ;  /* 0x000000ffff087224 */ /* 0x000fc600078e00ff */
[C---:B------:R-:W-:Y:S02]  /*02a0*/  @P2 IADD3 R12, P0, PT, R7.reuse, UR4, RZ ;  /* 0x00000004070c2c10 */ /* 0x040fe4000ff1e0ff */
[----:B------:R-:W-:Y:S02]  /*02b0*/  @P3 IADD3 R16, P1, PT, R7, UR6, RZ ;  /* 0x0000000607103c10 */ /* 0x000fe4000ff3e0ff */
[C---:B------:R-:W-:Y:S02]  /*02c0*/  @P2 IADD3.X R13, PT, PT, R4.reuse, UR5, RZ, P0, !PT ;  /* 0x00000005040d2c10 */ /* 0x040fe400087fe4ff */
[----:B------:R-:W-:-:S03]  /*02d0*/  @P3 IADD3.X R17, PT, PT, R4, UR7, RZ, P1, !PT ;  /* 0x0000000704113c10 */ /* 0x000fc60008ffe4ff */
[----:B------:R1:W5:Y:S01]  /*02e0*/  @P2 LDG.E R5, desc[UR16][R12.64] ;  /* 0x000000100c052981 */ /* 0x000362000c1e1900 */
[----:B------:R-:W4:Y:S03]  /*02f0*/  LDCU.U8 UR4, c[0x0][0x532] ;  /* 0x0000a640ff0477ac */ /* 0x000f260008000000 */
[----:B------:R4:W5:Y:S01]  /*0300*/  @P3 LDG.E R8, desc[UR16][R16.64] ;  /* 0x0000001010083981 */ /* 0x000962000c1e1900 */
[----:B--2---:R-:W-:-:S05]  /*0310*/  IADD3 R10, P0, PT, R7, R2, RZ ;  /* 0x00000002070a7210 */ /* 0x004fca0007f1e0ff */
[----:B------:R-:W-:Y:S01]  /*0320*/  IMAD.X R11, R4, 0x1, R3, P0 ;  /* 0x00000001040b7824 */ /* 0x000fe200000e0603 */
[C---:B------:R-:W-:Y:S01]  /*0330*/  ISETP.NE.U32.AND P0, PT, R2.reuse, RZ, PT ;  /* 0x000000ff0200720c */ /* 0x040fe20003f05070 */
[----:B-1----:R-:W1:Y:S01]  /*0340*/  @!P4 LDC R13, c[0x0][0x434] ;  /* 0x00010d00ff0dcb82 */ /* 0x002e620000000800 */
[----:B----4-:R-:W2:Y:S02]  /*0350*/  S2R R17, SR_CTAID.X ;  /* 0x0000000000117919 */ /* 0x010ea40000002500 */
[----:B------:R-:W-:Y:S01]  /*0360*/  ISETP.NE.AND.EX P0, PT, R3, RZ, PT, P0 ;  /* 0x000000ff0300720c */ /* 0x000fe20003f05300 */
[----:B------:R-:W4:Y:S01]  /*0370*/  S2R R181, SR_CTAID.Y ;  /* 0x0000000000b57919 */ /* 0x000f220000002600 */
[----:B------:R-:W-:Y:S02]  /*0380*/  ISETP.NE.AND P1, PT, RZ, UR4, PT ;  /* 0x00000004ff007c0c */ /* 0x000fe4000bf25270 */
[----:B------:R-:W-:-:S04]  /*0390*/  ISETP.EQ.U32.AND P3, PT, R2, RZ, PT ;  /* 0x000000ff0200720c */ /* 0x000fc80003f62070 */
[----:B------:R-:W-:Y:S01]  /*03a0*/  ISETP.EQ.OR.EX P3, PT, R3, RZ, !P1, P3 ;  /* 0x000000ff0300720c */ /* 0x000fe20004f62730 */
[----:B------:R-:W-:-:S12]  /*03b0*/  IMAD.MOV.U32 R9, RZ, RZ, -0x1 ;  /* 0xffffffffff097424 */ /* 0x000fd800078e00ff */
[----:B------:R1:W5:Y:S01]  /*03c0*/  @!P3 LDG.E R9, desc[UR16][R10.64] ;  /* 0x000000100a09b981 */ /* 0x000362000c1e1900 */
[----:B--2---:R-:W-:Y:S02]  /*03d0*/  IMAD.SHL.U32 R186, R17, 0x40, RZ ;  /* 0x0000004011ba7824 */ /* 0x004fe400078e00ff */
[----:B---3--:R-:W-:Y:S02]  /*03e0*/  @P4 IMAD.IADD R13, R15, 0x1, -R0 ;  /* 0x000000010f0d4824 */ /* 0x008fe400078e0a00 */
[----:B------:R-:W2:Y:S03]  /*03f0*/  @!P0 LDC R15, c[0x0][0x438] ;  /* 0x00010e00ff0f8b82 */ /* 0x000ea60000000800 */
[----:B-1----:R-:W-:Y:S01]  /*0400*/  ISETP.GT.AND P3, PT, R13, R186, PT ;  /* 0x000000ba0d00720c */ /* 0x002fe20003f64270 */
[----:B----4-:R-:W-:-:S12]  /*0410*/  @!P0 BRA `(.L_x_917) ;  /* 0x00000000000c8947 */ /* 0x010fd80003800000 */
[----:B------:R-:W2:Y:S02]  /*0420*/  @P1 LDG.E R2, desc[UR16][R10.64+0x4] ;  /* 0x000004100a021981 */ /* 0x000ea4000c1e1900 */
[----:B--2--5:R-:W-:-:S06]  /*0430*/  @P1 IADD3 R15, PT, PT, R2, -R9, RZ ;  /* 0x80000009020f1210 */ /* 0x024fcc0007ffe0ff */
[----:B------:R1:W5:Y:S02]  /*0440*/  @!P1 LDG.E R15, desc[UR16][R10.64] ;  /* 0x000000100a0f9981 */ /* 0x000364000c1e1900 */
.L_x_917:
[----:B------:R-:W-:Y:S05]  /*0450*/  @!P3 EXIT ;  /* 0x000000000000b94d */ /* 0x000fea0003800000 */
[----:B-1----:R-:W1:Y:S01]  /*0460*/  LDC R10, c[0x0][0x374] ;  /* 0x0000dd00ff0a7b82 */ /* 0x002e620000000800 */
[----:B------:R-:W3:Y:S01]  /*0470*/  LDCU UR14, c[0x0][0x508] ;  /* 0x0000a100ff0e77ac */ /* 0x000ee20008000800 */
[----:B-----5:R-:W-:Y:S01]  /*0480*/  @P2 IMAD.IADD R130, R5, 0x1, -R8 ;  /* 0x0000000105822824 */ /* 0x020fe200078e0a08 */
[----:B------:R-:W4:Y:S05]  /*0490*/  S2R R180, SR_TID.X ;  /* 0x0000000000b47919 */ /* 0x000f2a0000002100 */
[----:B------:R-:W3:Y:S01]  /*04a0*/  LDC R2, c[0x0][0x438] ;  /* 0x00010e00ff027b82 */ /* 0x000ee20000000800 */
[----:B-1----:R-:W-:-:S04]  /*04b0*/  IABS R16, R10 ;  /* 0x0000000a00107213 */ /* 0x002fc80000000000 */
[----:B------:R-:W1:Y:S01]  /*04c0*/  I2F.RP R12, R16 ;  /* 0x00000010000c7306 */ /* 0x000e620000209400 */
[----:B---3--:R-:W-:-:S05]  /*04d0*/  VIADD R2, R2, 0x7f ;  /* 0x0000007f02027836 */ /* 0x008fca0000000000 */
[----:B------:R-:W-:-:S04]  /*04e0*/  SHF.R.S32.HI R19, RZ, 0x1f, R2 ;  /* 0x0000001fff137819 */ /* 0x000fc80000011402 */
[----:B------:R-:W-:Y:S01]  /*04f0*/  LEA.HI R19, R19, R2, RZ, 0x7 ;  /* 0x0000000213137211 */ /* 0x000fe200078f38ff */
[----:B------:R-:W-:Y:S01]  /*0500*/  IMAD.MOV.U32 R2, RZ, RZ, RZ ;  /* 0x000000ffff027224 */ /* 0x000fe200078e00ff */
[----:B-1----:R-:W1:Y:S02]  /*0510*/  MUFU.RCP R3, R12 ;  /* 0x0000000c00037308 */ /* 0x002e640000001000 */
[----:B------:R-:W-:-:S05]  /*0520*/  LEA.HI.SX32 R19, R19, R10, 0x19 ;  /* 0x0000000a13137211 */ /* 0x000fca00078fcaff */
[----:B------:R-:W-:-:S05]  /*0530*/  VIADD R19, R19, 0xffffffff ;  /* 0xffffffff13137836 */ /* 0x000fca0000000000 */
[----:B------:R-:W-:Y:S02]  /*0540*/  IABS R14, R19 ;  /* 0x00000013000e7213 */ /* 0x000fe40000000000 */
[-C--:B------:R-:W-:Y:S01]  /*0550*/  LOP3.LUT R19, R19, R10.reuse, RZ, 0x3c, !PT ;  /* 0x0000000a13137212 */ /* 0x080fe200078e3cff */
[----:B-1----:R-:W-:Y:S01]  /*0560*/  VIADD R3, R3, 0xffffffe ;  /* 0x0ffffffe03037836 */ /* 0x002fe20000000000 */
[----:B------:R-:W-:Y:S02]  /*0570*/  IABS R12, R10 ;  /* 0x0000000a000c7213 */ /* 0x000fe40000000000 */
[----:B------:R-:W-:-:S03]  /*0580*/  ISETP.GE.AND P0, PT, R19, RZ, PT ;  /* 0x000000ff1300720c */ /* 0x000fc60003f06270 */
[----:B------:R-:W1:Y:S01]  /*0590*/  F2I.FTZ.U32.TRUNC.NTZ R3, R3 ;  /* 0x0000000300037305 */ /* 0x000e62000021f000 */
[----:B------:R-:W-:Y:S02]  /*05a0*/  IMAD.MOV R12, RZ, RZ, -R12 ;  /* 0x000000ffff0c7224 */ /* 0x000fe400078e0a0c */
[----:B-1----:R-:W-:-:S04]  /*05b0*/  IMAD.MOV R11, RZ, RZ, -R3 ;  /* 0x000000ffff0b7224 */ /* 0x002fc800078e0a03 */
[----:B------:R-:W-:-:S04]  /*05c0*/  IMAD R11, R11, R16, RZ ;  /* 0x000000100b0b7224 */ /* 0x000fc800078e02ff */
[----:B------:R-:W-:Y:S02]  /*05d0*/  IMAD.HI.U32 R11, R3, R11, R2 ;  /* 0x0000000b030b7227 */ /* 0x000fe400078e0002 */
[----:B------:R-:W1:Y:S04]  /*05e0*/  @!P2 LDC.64 R2, c[0x0][0x488] ;  /* 0x00012200ff02ab82 */ /* 0x000e680000000a00 */
[----:B------:R-:W-:-:S04]  /*05f0*/  IMAD.HI.U32 R11, R11, R14, RZ ;  /* 0x0000000e0b0b7227 */ /* 0x000fc800078e00ff */
[----:B------:R-:W-:Y:S02]  /*0600*/  IMAD R21, R11, R12, R14 ;  /* 0x0000000c0b157224 */ /* 0x000fe400078e020e */
[----:B------:R-:W3:Y:S03]  /*0610*/  @!P2 LDC R12, c[0x0][0x43c] ;  /* 0x00010f00ff0cab82 */ /* 0x000ee60000000800 */
[----:B------:R-:W-:Y:S02]  /*0620*/  ISETP.GT.U32.AND P1, PT, R16, R21, PT ;  /* 0x000000151000720c */ /* 0x000fe40003f24070 */
[----:B-1----:R-:W-:Y:S01]  /*0630*/  @!P2 ISETP.NE.U32.AND P3, PT, R2, RZ, PT ;  /* 0x000000ff0200a20c */ /* 0x002fe20003f65070 */
[----:B------:R-:W-:-:S10]  /*0640*/  VIADD R2, R17, 0x1 ;  /* 0x0000000111027836 */ /* 0x000fd40000000000 */
[----:B------:R-:W-:Y:S01]  /*0650*/  @!P1 IMAD.IADD R21, R21, 0x1, -R16 ;  /* 0x0000000115159824 */ /* 0x000fe200078e0a10 */
[----:B------:R-:W-:Y:S01]  /*0660*/  @!P2 ISETP.NE.AND.EX P3, PT, R3, RZ, PT, P3 ;  /* 0x000000ff0300a20c */ /* 0x000fe20003f65330 */
[----:B------:R-:W-:Y:S01]  /*0670*/  @!P1 VIADD R11, R11, 0x1 ;  /* 0x000000010b0b9836 */ /* 0x000fe20000000000 */
[----:B------:R-:W-:Y:S01]  /*0680*/  ISETP.NE.AND P1, PT, R10, RZ, PT ;  /* 0x000000ff0a00720c */ /* 0x000fe20003f25270 */
[----:B------:R-:W-:Y:S01]  /*0690*/  IMAD R3, R2, 0x40, -R13 ;  /* 0x0000004002037824 */ /* 0x000fe200078e0a0d */
[----:B------:R-:W-:Y:S02]  /*06a0*/  ISETP.GE.U32.AND P4, PT, R21, R16, PT ;  /* 0x000000101500720c */ /* 0x000fe40003f86070 */
[----:B---3--:R-:W-:-:S04]  /*06b0*/  @!P2 SEL R12, R12, RZ, P3 ;  /* 0x000000ff0c0ca207 */ /* 0x008fc80001800000 */
[----:B--2---:R-:W-:-:S05]  /*06c0*/  @!P2 IADD3 R130, PT, PT, R12, R15, -R8 ;  /* 0x0000000f0c82a210 */ /* 0x004fca0007ffe808 */
[----:B------:R-:W-:Y:S02]  /*06d0*/  VIADD R12, R130, 0x7f ;  /* 0x0000007f820c7836 */ /* 0x000fe40000000000 */
[----:B------:R-:W-:-:S03]  /*06e0*/  @P4 VIADD R11, R11, 0x1 ;  /* 0x000000010b0b4836 */ /* 0x000fc60000000000 */
[----:B------:R-:W-:Y:S01]  /*06f0*/  IADD3 R2, PT, PT, R12, UR14, R3 ;  /* 0x0000000e0c027c10 */ /* 0x000fe2000fffe003 */
[----:B------:R-:W-:Y:S01]  /*0700*/  @!P0 IMAD.MOV R11, RZ, RZ, -R11 ;  /* 0x000000ffff0b8224 */ /* 0x000fe200078e0a0b */
[----:B------:R-:W-:Y:S02]  /*0710*/  SHF.R.S32.HI R3, RZ, 0x1f, R12 ;  /* 0x0000001fff037819 */ /* 0x000fe4000001140c */
[----:B------:R-:W-:Y:S02]  /*0720*/  @!P1 LOP3.LUT R11, RZ, R10, RZ, 0x33, !PT ;  /* 0x0000000aff0b9212 */ /* 0x000fe400078e33ff */
[----:B------:R-:W-:Y:S02]  /*0730*/  SHF.R.S32.HI R5, RZ, 0x1f, R2 ;  /* 0x0000001fff057819 */ /* 0x000fe40000011402 */
[----:B------:R-:W-:Y:S01]  /*0740*/  LEA.HI R3, R3, R12, RZ, 0x7 ;  /* 0x0000000c03037211 */ /* 0x000fe200078f38ff */
[----:B------:R-:W-:Y:S01]  /*0750*/  IMAD R174, R11, R181, RZ ;  /* 0x000000b50bae7224 */ /* 0x000fe200078e02ff */
[----:B------:R-:W-:-:S02]  /*0760*/  LEA.HI R5, R5, R2, RZ, 0x7 ;  /* 0x0000000205057211 */ /* 0x000fc400078f38ff */
[----:B------:R-:W-:Y:S02]  /*0770*/  SHF.R.S32.HI R3, RZ, 0x7, R3 ;  /* 0x00000007ff037819 */ /* 0x000fe40000011403 */
[----:B------:R-:W-:Y:S02]  /*0780*/  SHF.R.S32.HI R5, RZ, 0x7, R5 ;  /* 0x00000007ff057819 */ /* 0x000fe40000011405 */
[----:B------:R-:W-:-:S04]  /*0790*/  VIADDMNMX R2, R174, R11, R3, PT ;  /* 0x0000000bae027246 */ /* 0x000fc80003800103 */
[----:B------:R-:W-:Y:S01]  /*07a0*/  VIMNMX R3, PT, PT, R2, R5, PT ;  /* 0x0000000502037248 */ /* 0x000fe20003fe0100 */
[----:B------:R-:W-:-:S03]  /*07b0*/  IMAD.MOV R2, RZ, RZ, -R188 ;  /* 0x000000ffff027224 */ /* 0x000fc600078e0abc */
[----:B------:R-:W-:Y:S01]  /*07c0*/  ISETP.GE.AND P0, PT, R174, R3, PT ;  /* 0x00000003ae00720c */ /* 0x000fe20003f06270 */
[----:B------:R-:W-:-:S12]  /*07d0*/  IMAD R187, R6, R2, R187 ;  /* 0x0000000206bb7224 */ /* 0x000fd800078e02bb */
[----:B----4-:R-:W-:Y:S05]  /*07e0*/  @!P0 BRA `(.L_x_918) ;  /* 0x0000000400c08947 */ /* 0x010fea0003800000 */
[----:B------:R-:W1:Y:S01]  /*07f0*/  LDC.64 R14, c[0x0][0x430] ;  /* 0x00010c00ff0e7b82 */ /* 0x000e620000000a00 */
[----:B------:R-:W2:Y:S01]  /*0800*/  LDCU UR4, c[0x0][0x44c] ;  /* 0x00008980ff0477ac */ /* 0x000ea20008000800 */
[----:B------:R-:W-:Y:S01]  /*0810*/  IMAD.SHL.U32 R11, R180, 0x4, RZ ;  /* 0x00000004b40b7824 */ /* 0x000fe200078e00ff */
[----:B------:R-:W-:Y:S01]  /*0820*/  SHF.R.U32.HI R180, RZ, 0x3, R180 ;  /* 0x00000003ffb47819 */ /* 0x000fe200000116b4 */
[----:B------:R-:W-:Y:S01]  /*0830*/  IMAD.IADD R13, R13, 0x1, -R186 ;  /* 0x000000010d0d7824 */ /* 0x000fe200078e0aba */
[----:B------:R-:W-:Y:S02]  /*0840*/  BSSY.RECONVERGENT B0, `(.L_x_919) ;  /* 0x000001d000007945 */ /* 0x000fe40003800200 */
[----:B------:R-:W-:Y:S01]  /*0850*/  LOP3.LUT R11, R11, 0x1c, RZ, 0xc0, !PT ;  /* 0x0000001c0b0b7812 */ /* 0x000fe200078ec0ff */
[C---:B------:R-:W-:Y:S01]  /*0860*/  VIADD R12, R180.reuse, 0x10 ;  /* 0x00000010b40c7836 */ /* 0x040fe20000000000 */
[CC--:B------:R-:W-:Y:S01]  /*0870*/  ISETP.GE.AND P2, PT, R180.reuse, R13.reuse, PT ;  /* 0x0000000db400720c */ /* 0x0c0fe20003f46270 */
[C---:B------:R-:W-:Y:S01]  /*0880*/  VIADD R10, R180.reuse, 0x20 ;  /* 0x00000020b40a7836 */ /* 0x040fe20000000000 */
[----:B------:R-:W-:Y:S01]  /*0890*/  LOP3.LUT R16, R11, 0x20, RZ, 0xfc, !PT ;  /* 0x000000200b107812 */ /* 0x000fe200078efcff */
[----:B------:R-:W-:Y:S01]  /*08a0*/  IMAD R9, R180, 0x60, R11 ;  /* 0x00000060b4097824 */ /* 0x000fe200078e020b */
[-C--:B------:R-:W-:Y:S01]  /*08b0*/  ISETP.GE.AND P1, PT, R12, R13.reuse, PT ;  /* 0x0000000d0c00720c */ /* 0x080fe20003f26270 */
[----:B------:R-:W-:Y:S01]  /*08c0*/  VIADD R8, R180, 0x30 ;  /* 0x00000030b4087836 */ /* 0x000fe20000000000 */
[----:B------:R-:W-:-:S04]  /*08d0*/  ISETP.GE.AND P5, PT, R10, R13, PT ;  /* 0x0000000d0a00720c */ /* 0x000fc80003fa6270 */
[----:B------:R-:W-:Y:S01]  /*08e0*/  ISETP.GE.AND P6, PT, R8, R13, PT ;  /* 0x0000000d0800720c */ /* 0x000fe20003fc6270 */
[----:B-1----:R-:W-:-:S04]  /*08f0*/  IMAD R14, R181, R14, R188 ;  /* 0x0000000eb50e7224 */ /* 0x002fc800078e02bc */
[----:B------:R-:W-:Y:S01]  /*0900*/  IMAD R6, R14, R6, R187 ;  /* 0x000000060e067224 */ /* 0x000fe200078e02bb */
[----:B------:R-:W-:-:S03]  /*0910*/  LOP3.LUT R14, R11, 0x40, RZ, 0xfc, !PT ;  /* 0x000000400b0e7812 */ /* 0x000fc600078efcff */
[----:B------:R-:W-:-:S04]  /*0920*/  IMAD R15, R6, R15, R186 ;  /* 0x0000000f060f7224 */ /* 0x000fc800078e02ba */
[----:B--2---:R-:W-:-:S05]  /*0930*/  IMAD R0, R15, UR4, RZ ;  /* 0x000000040f007c24 */ /* 0x004fca000f8e02ff */
[----:B------:R-:W-:-:S04]  /*0940*/  IADD3 R9, P0, PT, R0, R9, RZ ;  /* 0x0000000900097210 */ /* 0x000fc80007f1e0ff */
[----:B------:R-:W-:Y:S01]  /*0950*/  LEA.HI.X.SX32 R0, R0, RZ, 0x1, P0 ;  /* 0x000000ff00007211 */ /* 0x000fe200000f0eff */
[----:B------:R-:W-:Y:S08]  /*0960*/  @P2 BRA `(.L_x_920) ;  /* 0x0000000000282947 */ /* 0x000ff00003800000 */
[----:B------:R-:W1:Y:S01]  /*0970*/  LDCU UR6, c[0x0][0x440] ;  /* 0x00008800ff0677ac */ /* 0x000e620008000800 */
[----:B------:R-:W2:Y:S01]  /*0980*/  LDCU.64 UR4, c[0x0][0x3f8] ;  /* 0x00007f00ff0477ac */ /* 0x000ea20008000a00 */
[----:B-1----:R-:W-:Y:S02]  /*0990*/  ISETP.GE.AND P4, PT, R11, UR6, PT ;  /* 0x000000060b007c0c */ /* 0x002fe4000bf86270 */
[----:B------:R-:W-:Y:S02]  /*09a0*/  ISETP.GE.AND P3, PT, R16, UR6, PT ;  /* 0x0000000610007c0c */ /* 0x000fe4000bf66270 */
[----:B------:R-:W-:Y:S02]  /*09b0*/  ISETP.GE.AND P2, PT, R14, UR6, PT ;  /* 0x000000060e007c0c */ /* 0x000fe4000bf46270 */
[----:B--2---:R-:W-:-:S04]  /*09c0*/  LEA R2, P0, R9, UR4, 0x2 ;  /* 0x0000000409027c11 */ /* 0x004fc8000f8010ff */
[----:B------:R-:W-:-:S05]  /*09d0*/  LEA.HI.X R3, R9, UR5, R0, 0x2, P0 ;  /* 0x0000000509037c11 */ /* 0x000fca00080f1400 */
[----:B------:R1:W-:Y:S04]  /*09e0*/  @!P4 STG.E.128 desc[UR16][R2.64], RZ ;  /* 0x000000ff0200c986 */ /* 0x0003e8000c101d10 */
[----:B------:R1:W-:Y:S04]  /*09f0*/  @!P3 STG.E.128 desc[UR16][R2.64+0x80], RZ ;  /* 0x000080ff0200b986 */ /* 0x0003e8000c101d10 */
[----:B------:R1:W-:Y:S02]  /*0a00*/  @!P2 STG.E.128 desc[UR16][R2.64+0x100], RZ ;  /* 0x000100ff0200a986 */ /* 0x0003e4000c101d10 */
.L_x_920:
[----:B------:R-:W-:Y:S05]  /*0a10*/  BSYNC.RECONVERGENT B0 ;  /* 0x0000000000007941 */ /* 0x000fea0003800200 */
.L_x_919:
[----:B------:R-:W-:Y:S04]  /*0a20*/  BSSY.RECONVERGENT B0, `(.L_x_921) ;  /* 0x0000012000007945 */ /* 0x000fe80003800200 */
[----:B------:R-:W-:Y:S05]  /*0a30*/  @P1 BRA `(.L_x_922) ;  /* 0x0000000000401947 */ /* 0x000fea0003800000 */
[----:B------:R-:W2:Y:S02]  /*0a40*/  LDCU UR4, c[0x0][0x440] ;  /* 0x00008800ff0477ac */ /* 0x000ea40008000800 */
[----:B--2---:R-:W-:Y:S02]  /*0a50*/  ISETP.GE.AND P4, PT, R11, UR4, PT ;  /* 0x000000040b007c0c */ /* 0x004fe4000bf86270 */
[----:B------:R-:W-:Y:S02]  /*0a60*/  ISETP.GE.AND P3, PT, R16, UR4, PT ;  /* 0x0000000410007c0c */ /* 0x000fe4000bf66270 */
[----:B------:R-:W-:-:S09]  /*0a70*/  ISETP.GE.AND P1, PT, R14, UR4, PT ;  /* 0x000000040e007c0c */ /* 0x000fd2000bf26270 */
[----:B------:R-:W2:Y:S08]  /*0a80*/  @!P4 LDC.64 R6, c[0x0][0x3f8] ;  /* 0x0000fe00ff06cb82 */ /* 0x000eb00000000a00 */
[----:B------:R-:W3:Y:S08]  /*0a90*/  @!P3 LDC.64 R4, c[0x0][0x3f8] ;  /* 0x0000fe00ff04bb82 */ /* 0x000ef00000000a00 */
[----:B-1----:R-:W1:Y:S01]  /*0aa0*/  @!P1 LDC.64 R2, c[0x0][0x3f8] ;  /* 0x0000fe00ff029b82 */ /* 0x002e620000000a00 */
[----:B--2---:R-:W-:-:S04]  /*0ab0*/  @!P4 LEA R6, P0, R9, R6, 0x2 ;  /* 0x000000060906c211 */ /* 0x004fc800078010ff */
[C---:B------:R-:W-:Y:S02]  /*0ac0*/  @!P4 LEA.HI.X R7, R9.reuse, R7, R0, 0x2, P0 ;  /* 0x000000070907c211 */ /* 0x040fe400000f1400 */
[----:B---3--:R-:W-:-:S03]  /*0ad0*/  @!P3 LEA R4, P2, R9, R4, 0x2 ;  /* 0x000000040904b211 */ /* 0x008fc600078410ff */
[----:B------:R2:W-:Y:S01]  /*0ae0*/  @!P4 STG.E.128 desc[UR16][R6.64+0x1800], RZ ;  /* 0x001800ff0600c986 */ /* 0x0005e2000c101d10 */
[C---:B------:R-:W-:Y:S02]  /*0af0*/  @!P3 LEA.HI.X R5, R9.reuse, R5, R0, 0x2, P2 ;  /* 0x000000050905b211 */ /* 0x040fe400010f1400 */
[----:B-1----:R-:W-:-:S03]  /*0b00*/  @!P1 LEA R2, P0, R9, R2, 0x2 ;  /* 0x0000000209029211 */ /* 0x002fc600078010ff */
[----:B------:R2:W-:Y:S01]  /*0b10*/  @!P3 STG.E.128 desc[UR16][R4.64+0x1880], RZ ;  /* 0x001880ff0400b986 */ /* 0x0005e2000c101d10 */
[----:B------:R-:W-:-:S05]  /*0b20*/  @!P1 LEA.HI.X R3, R9, R3, R0, 0x2, P0 ;  /* 0x0000000309039211 */ /* 0x000fca00000f1400 */
[----:B------:R2:W-:Y:S04]  /*0b30*/  @!P1 STG.E.128 desc[UR16][R2.64+0x1900], RZ ;  /* 0x001900ff02009986 */ /* 0x0005e8000c101d10 */
.L_x_922:
[----:B------:R-:W-:Y:S05]  /*0b40*/  BSYNC.RECONVERGENT B0 ;  /* 0x0000000000007941 */ /* 0x000fea0003800200 */
.L_x_921:
[----:B------:R-:W-:Y:S04]  /*0b50*/  BSSY.RECONVERGENT B0, `(.L_x_923) ;  /* 0x0000012000007945 */ /* 0x000fe80003800200 */
[----:B------:R-:W-:Y:S05]  /*0b60*/  @P5 BRA `(.L_x_924) ;  /* 0x0000000000405947 */ /* 0x000fea0003800000 */
[----:B------:R-:W3:Y:S02]  /*0b70*/  LDCU UR4, c[0x0][0x440] ;  /* 0x00008800ff0477ac */ /* 0x000ee40008000800 */
[----:B---3--:R-:W-:Y:S02]  /*0b80*/  ISETP.GE.AND P5, PT, R11, UR4, PT ;  /* 0x000000040b007c0c */ /* 0x008fe4000bfa6270 */
[----:B------:R-:W-:Y:S02]  /*0b90*/  ISETP.GE.AND P3, PT, R16, UR4, PT ;  /* 0x0000000410007c0c */ /* 0x000fe4000bf66270 */
[----:B------:R-:W-:-:S09]  /*0ba0*/  ISETP.GE.AND P1, PT, R14, UR4, PT ;  /* 0x000000040e007c0c */ /* 0x000fd2000bf26270 */
[----:B--2---:R-:W2:Y:S08]  /*0bb0*/  @!P5 LDC.64 R6, c[0x0][0x3f8] ;  /* 0x0000fe00ff06db82 */ /* 0x004eb00000000a00 */
        /* <DEDUP_REMOVED lines=11> */
.L_x_924:
[----:B------:R-:W-:Y:S05]  /*0c70*/  BSYNC.RECONVERGENT B0 ;  /* 0x0000000000007941 */ /* 0x000fea0003800200 */
.L_x_923:
[----:B------:R-:W-:Y:S04]  /*0c80*/  BSSY.RECONVERGENT B0, `(.L_x_925) ;  /* 0x0000012000007945 */ /* 0x000fe80003800200 */
[----:B------:R-:W-:Y:S05]  /*0c90*/  @P6 BRA `(.L_x_926) ;  /* 0x0000000000406947 */ /* 0x000fea0003800000 */
[----:B------:R-:W4:Y:S02]  /*0ca0*/  LDCU UR4, c[0x0][0x440] ;  /* 0x00008800ff0477ac */ /* 0x000f240008000800 */
[----:B----4-:R-:W-:Y:S02]  /*0cb0*/  ISETP.GE.AND P5, PT, R11, UR4, PT ;  /* 0x000000040b007c0c */ /* 0x010fe4000bfa6270 */
[----:B------:R-:W-:Y:S02]  /*0cc0*/  ISETP.GE.AND P3, PT, R16, UR4, PT ;  /* 0x0000000410007c0c */ /* 0x000fe4000bf66270 */
[----:B------:R-:W-:-:S09]  /*0cd0*/  ISETP.GE.AND P1, PT, R14, UR4, PT ;  /* 0x000000040e007c0c */ /* 0x000fd2000bf26270 */
[----:B--23--:R-:W2:Y:S08]  /*0ce0*/  @!P5 LDC.64 R6, c[0x0][0x3f8] ;  /* 0x0000fe00ff06db82 */ /* 0x00ceb00000000a00 */
        /* <DEDUP_REMOVED lines=11> */
.L_x_926:
[----:B------:R-:W-:Y:S05]  /*0da0*/  BSYNC.RECONVERGENT B0 ;  /* 0x0000000000007941 */ /* 0x000fea0003800200 */
.L_x_925:
[----:B------:R-:W1:Y:S01]  /*0db0*/  LDCU.64 UR4, c[0x0][0x428] ;  /* 0x00008500ff0477ac */ /* 0x000e620008000a00 */
[----:B------:R-:W-:-:S04]  /*0dc0*/  ISETP.NE.AND P4, PT, R11, RZ, PT ;  /* 0x000000ff0b00720c */ /* 0x000fc80003f85270 */
[-C--:B------:R-:W-:Y:S02]  /*0dd0*/  ISETP.GE.OR P3, PT, R180, R13.reuse, P4 ;  /* 0x0000000db400720c */ /* 0x080fe40002766670 */
[-C--:B------:R-:W-:Y:S02]  /*0de0*/  ISETP.GE.OR P2, PT, R12, R13.reuse, P4 ;  /* 0x0000000d0c00720c */ /* 0x080fe40002746670 */
[-C--:B------:R-:W-:Y:S02]  /*0df0*/  ISETP.GE.OR P1, PT, R10, R13.reuse, P4 ;  /* 0x0000000d0a00720c */ /* 0x080fe40002726670 */
[C---:B------:R-:W-:Y:S02]  /*0e00*/  IADD3 R180, P0, PT, R15.reuse, R180, RZ ;  /* 0x000000b40fb47210 */ /* 0x040fe40007f1e0ff */
[----:B------:R-:W-:Y:S02]  /*0e10*/  ISETP.GE.OR P4, PT, R8, R13, P4 ;  /* 0x0000000d0800720c */ /* 0x000fe40002786670 */
[----:B------:R-:W-:-:S02]  /*0e20*/  LEA.HI.X.SX32 R15, R15, RZ, 0x1, P0 ;  /* 0x000000ff0f0f7211 */ /* 0x000fc400000f0eff */
[C---:B-1234-:R-:W-:Y:S01]  /*0e30*/  LEA R2, P0, R180.reuse, UR4, 0x2 ;  /* 0x00000004b4027c11 */ /* 0x05efe2000f8010ff */
[----:B------:R-:W-:Y:S02]  /*0e40*/  @!P3 IMAD.MOV.U32 R9, RZ, RZ, -0x800000 ;  /* 0xff800000ff09b424 */ /* 0x000fe400078e00ff */
[----:B------:R-:W-:Y:S01]  /*0e50*/  @!P2 IMAD.MOV.U32 R7, RZ, RZ, -0x800000 ;  /* 0xff800000ff07a424 */ /* 0x000fe200078e00ff */
[----:B------:R-:W-:Y:S01]  /*0e60*/  LEA.HI.X R3, R180, UR5, R15, 0x2, P0 ;  /* 0x00000005b4037c11 */ /* 0x000fe200080f140f */
[----:B------:R-:W-:-:S04]  /*0e70*/  @!P1 IMAD.MOV.U32 R5, RZ, RZ, -0x800000 ;  /* 0xff800000ff059424 */ /* 0x000fc800078e00ff */
[----:B------:R1:W-:Y:S04]  /*0e80*/  @!P3 STG.E desc[UR16][R2.64], R9 ;  /* 0x000000090200b986 */ /* 0x0003e8000c101910 */
[----:B------:R1:W-:Y:S04]  /*0e90*/  @!P2 STG.E desc[UR16][R2.64+0x40], R7 ;  /* 0x000040070200a986 */ /* 0x0003e8000c101910 */
[----:B------:R1:W-:Y:S01]  /*0ea0*/  @!P1 STG.E desc[UR16][R2.64+0x80], R5 ;  /* 0x0000800502009986 */ /* 0x0003e2000c101910 */
[----:B------:R-:W-:Y:S05]  /*0eb0*/  @P4 EXIT ;  /* 0x000000000000494d */ /* 0x000fea0003800000 */
[----:B-1----:R-:W-:-:S05]  /*0ec0*/  MOV R5, 0xff800000 ;  /* 0xff80000000057802 */ /* 0x002fca0000000f00 */
[----:B------:R-:W-:Y:S01]  /*0ed0*/  STG.E desc[UR16][R2.64+0xc0], R5 ;  /* 0x0000c00502007986 */ /* 0x000fe2000c101910 */
[----:B------:R-:W-:Y:S05]  /*0ee0*/  EXIT ;  /* 0x000000000000794d */ /* 0x000fea0003800000 */
.L_x_918:
[----:B------:R-:W1:Y:S01]  /*0ef0*/  LDCU.64 UR4, c[0x0][0x4d8] ;  /* 0x00009b00ff0477ac */ /* 0x000e620008000a00 */
[----:B------:R-:W-:Y:S01]  /*0f00*/  MOV R5, R188 ;  /* 0x000000bc00057202 */ /* 0x000fe20000000f00 */
[----:B------:R-:W2:Y:S01]  /*0f10*/  LDCU.64 UR8, c[0x0][0x4e0] ;  /* 0x00009c00ff0877ac */ /* 0x000ea20008000a00 */
[----:B-1----:R-:W-:-:S04]  /*0f20*/  UISETP.NE.U32.AND UP0, UPT, UR4, URZ, UPT ;  /* 0x000000ff0400728c */ /* 0x002fc8000bf05070 */
[----:B------:R-:W-:Y:S02]  /*0f30*/  UISETP.NE.AND.EX UP0, UPT, UR5, URZ, UPT, UP0 ;  /* 0x000000ff0500728c */ /* 0x000fe4000bf05300 */
[----:B--2---:R-:W-:-:S04]  /*0f40*/  UISETP.NE.U32.AND UP1, UPT, UR8, URZ, UPT ;  /* 0x000000ff0800728c */ /* 0x004fc8000bf25070 */
[----:B------:R-:W-:-:S03]  /*0f50*/  UISETP.NE.AND.EX UP1, UPT, UR9, URZ, UPT, UP1 ;  /* 0x000000ff0900728c */ /* 0x000fc6000bf25310 */
[----:B------:R-:W-:Y:S08]  /*0f60*/  BRA.U !UP0, `(.L_x_927) ;  /* 0x00000001080c7547 */ /* 0x000ff0000b800000 */
[----:B------:R-:W-:-:S04]  /*0f70*/  IADD3 R6, P0, PT, R7, UR4, RZ ;  /* 0x0000000407067c10 */ /* 0x000fc8000ff1e0ff */
[----:B------:R-:W-:-:S05]  /*0f80*/  IADD3.X R7, PT, PT, R4, UR5, RZ, P0, !PT ;  /* 0x0000000504077c10 */ /* 0x000fca00087fe4ff */
[----:B------:R1:W5:Y:S04]  /*0f90*/  LDG.E R5, desc[UR16][R6.64] ;  /* 0x0000001006057981 */ /* 0x000368000c1e1900 */
.L_x_927:
[----:B------:R-:W-:Y:S05]  /*0fa0*/  BRA.U !UP1, `(.L_x_928) ;  /* 0x0000000509847547 */ /* 0x000fea000b800000 */
[----:B------:R-:W1:Y:S01]  /*0fb0*/  LDC R9, c[0x0][0x4f0] ;  /* 0x00013c00ff097b82 */ /* 0x000e620000000800 */
[----:B------:R-:W-:Y:S01]  /*0fc0*/  LEA R2, R3, 0xffffff80, 0x7 ;  /* 0xffffff8003027811 */ /* 0x000fe200078e38ff */
[----:B------:R-:W2:Y:S03]  /*0fd0*/  LDCU.64 UR4, c[0x0][0x4e8] ;  /* 0x00009d00ff0477ac */ /* 0x000ea60008000a00 */
[----:B------:R-:W-:Y:S01]  /*0fe0*/  IABS R4, R2 ;  /* 0x0000000200047213 */ /* 0x000fe20000000000 */
[----:B------:R-:W3:Y:S01]  /*0ff0*/  LDCU.64 UR6, c[0x0][0x3a0] ;  /* 0x00007400ff0677ac */ /* 0x000ee20008000a00 */
[----:B------:R-:W4:Y:S01]  /*1000*/  LDCU.64 UR12, c[0x0][0x3b8] ;  /* 0x00007700ff0c77ac */ /* 0x000f220008000a00 */
[----:B------:R-:W3:Y:S01]  /*1010*/  LDCU.64 UR10, c[0x0][0x3c0] ;  /* 0x00007800ff0a77ac */ /* 0x000ee20008000a00 */
[----:B-1----:R-:W-:-:S04]  /*1020*/  IABS R6, R9 ;  /* 0x0000000900067213 */ /* 0x002fc80000000000 */
[----:B------:R-:W1:Y:S08]  /*1030*/  I2F.RP R7, R6 ;  /* 0x0000000600077306 */ /* 0x000e700000209400 */
[----:B-1----:R-:W1:Y:S02]  /*1040*/  MUFU.RCP R10, R7 ;  /* 0x00000007000a7308 */ /* 0x002e640000001000 */
[----:B-1----:R-:W-:-:S06]  /*1050*/  IADD3 R10, PT, PT, R10, 0xffffffe, RZ ;  /* 0x0ffffffe0a0a7810 */ /* 0x002fcc0007ffe0ff */
[----:B------:R-:W1:Y:S02]  /*1060*/  F2I.FTZ.U32.TRUNC.NTZ R11, R10 ;  /* 0x0000000a000b7305 */ /* 0x000e64000021f000 */
[----:B-1---5:R-:W-:Y:S01]  /*1070*/  IMAD.MOV R5, RZ, RZ, -R11 ;  /* 0x000000ffff057224 */ /* 0x022fe200078e0a0b */
        /* <DEDUP_REMOVED lines=9> */
[----:B------:R-:W1:Y:S09]  /*1110*/  LDC R4, c[0x0][0x3e8] ;  /* 0x0000fa00ff047b82 */ /* 0x000e720000000800 */
[----:B------:R-:W-:Y:S01]  /*1120*/  @!P2 IADD3 R7, PT, PT, R7, -R6, RZ ;  /* 0x800000060707a210 */ /* 0x000fe20007ffe0ff */
[----:B------:R-:W-:Y:S01]  /*1130*/  @!P2 VIADD R5, R5, 0x1 ;  /* 0x000000010505a836 */ /* 0x000fe20000000000 */
[----:B------:R-:W-:-:S02]  /*1140*/  ISETP.NE.AND P2, PT, R9, RZ, PT ;  /* 0x000000ff0900720c */ /* 0x000fc40003f45270 */
[----:B------:R-:W-:Y:S01]  /*1150*/  ISETP.GE.U32.AND P0, PT, R7, R6, PT ;  /* 0x000000060700720c */ /* 0x000fe20003f06070 */
[----:B--2---:R-:W-:-:S04]  /*1160*/  IMAD.WIDE.U32 R6, R188, UR4, RZ ;  /* 0x00000004bc067c25 */ /* 0x004fc8000f8e00ff */
[----:B------:R-:W-:Y:S01]  /*1170*/  IMAD R191, R188, UR5, R7 ;  /* 0x00000005bcbf7c24 */ /* 0x000fe2000f8e0207 */
[----:B------:R-:W2:Y:S07]  /*1180*/  LDCU.64 UR4, c[0x0][0x3a8] ;  /* 0x00007500ff0477ac */ /* 0x000eae0008000a00 */
[----:B------:R-:W-:Y:S02]  /*1190*/  @P0 IADD3 R5, PT, PT, R5, 0x1, RZ ;  /* 0x0000000105050810 */ /* 0x000fe40007ffe0ff */
[----:B------:R-:W-:-:S02]  /*11a0*/  LEA R190, P0, R6, UR8, 0x2 ;  /* 0x0000000806be7c11 */ /* 0x000fc4000f8010ff */
[----:B------:R-:W-:Y:S02]  /*11b0*/  @!P1 IADD3 R5, PT, PT, -R5, RZ, RZ ;  /* 0x000000ff05059210 */ /* 0x000fe40007ffe1ff */
[----:B------:R-:W-:Y:S02]  /*11c0*/  LEA.HI.X R191, R6, UR9, R191, 0x2, P0 ;  /* 0x0000000906bf7c11 */ /* 0x000fe400080f14bf */
[----:B------:R-:W-:-:S05]  /*11d0*/  @!P2 LOP3.LUT R5, RZ, R9, RZ, 0x33, !PT ;  /* 0x00000009ff05a212 */ /* 0x000fca00078e33ff */
[----:B------:R-:W-:-:S06]  /*11e0*/  IMAD.WIDE R10, R5, 0x4, R190 ;  /* 0x00000004050a7825 */ /* 0x000fcc00078e02be */
[----:B------:R3:W2:Y:S01]  /*11f0*/  LDG.E R10, desc[UR16][R10.64] ;  /* 0x000000100a0a7981 */ /* 0x0006a2000c1e1900 */
[----:B-1----:R-:W-:Y:S02]  /*1200*/  IABS R6, R4 ;  /* 0x0000000400067213 */ /* 0x002fe40000000000 */
[----:B------:R-:W-:Y:S02]  /*1210*/  IADD3 R5, PT, PT, -R5, RZ, RZ ;  /* 0x000000ff05057210 */ /* 0x000fe40007ffe1ff */
[----:B------:R-:W1:Y:S01]  /*1220*/  I2F.RP R12, R6 ;  /* 0x00000006000c7306 */ /* 0x000e620000209400 */
[----:B----4-:R-:W-:Y:S02]  /*1230*/  MOV R116, UR12 ;  /* 0x0000000c00747c02 */ /* 0x010fe40008000f00 */
[----:B------:R-:W-:Y:S01]  /*1240*/  IMAD R2, R9, R5, R2 ;  /* 0x0000000509027224 */ /* 0x000fe200078e0202 */
[----:B------:R-:W-:-:S04]  /*1250*/  MOV R117, UR13 ;  /* 0x0000000d00757c02 */ /* 0x000fc80008000f00 */
[----:B------:R-:W-:Y:S01]  /*1260*/  SHF.R.S32.HI R5, RZ, 0x1f, R2 ;  /* 0x0000001fff057819 */ /* 0x000fe20000011402 */
[----:B-1----:R-:W1:Y:S02]  /*1270*/  MUFU.RCP R14, R12 ;  /* 0x0000000c000e7308 */ /* 0x002e640000001000 */
[----:B-1----:R-:W-:-:S06]  /*1280*/  VIADD R14, R14, 0xffffffe ;  /* 0x0ffffffe0e0e7836 */ /* 0x002fcc0000000000 */
[----:B------:R-:W1:Y:S02]  /*1290*/  F2I.FTZ.U32.TRUNC.NTZ R15, R14 ;  /* 0x0000000e000f7305 */ /* 0x000e64000021f000 */
[----:B-1----:R-:W-:Y:S02]  /*12a0*/  IADD3 R7, PT, PT, RZ, -R15, RZ ;  /* 0x8000000fff077210 */ /* 0x002fe40007ffe0ff */
[----:B------:R-:W-:-:S03]  /*12b0*/  MOV R14, RZ ;  /* 0x000000ff000e7202 */ /* 0x000fc60000000f00 */
[----:B------:R-:W-:Y:S01]  /*12c0*/  IMAD R8, R7, R6, RZ ;  /* 0x0000000607087224 */ /* 0x000fe200078e02ff */
[----:B------:R-:W-:-:S03]  /*12d0*/  IABS R7, R187 ;  /* 0x000000bb00077213 */ /* 0x000fc60000000000 */
[----:B------:R-:W-:-:S04]  /*12e0*/  IMAD.HI.U32 R8, R15, R8, R14 ;  /* 0x000000080f087227 */ /* 0x000fc800078e000e */
[----:B---3--:R-:W-:-:S04]  /*12f0*/  IMAD.MOV.U32 R11, RZ, RZ, R7 ;  /* 0x000000ffff0b7224 */ /* 0x008fc800078e0007 */
        /* <DEDUP_REMOVED lines=9> */
[----:B------:R-:W-:Y:S01]  /*1390*/  ISETP.GE.AND P0, PT, R6, RZ, PT ;  /* 0x000000ff0600720c */ /* 0x000fe20003f06270 */
[----:B------:R-:W-:-:S06]  /*13a0*/  IMAD.U32 R6, RZ, RZ, UR10 ;  /* 0x0000000aff067e24 */ /* 0x000fcc000f8e00ff */
[----:B------:R-:W-:-:S06]  /*13b0*/  @P2 IADD3 R8, PT, PT, R8, 0x1, RZ ;  /* 0x0000000108082810 */ /* 0x000fcc0007ffe0ff */
[----:B------:R-:W-:Y:S01]  /*13c0*/  @!P0 IMAD.MOV R8, RZ, RZ, -R8 ;  /* 0x000000ffff088224 */ /* 0x000fe200078e0a08 */
[----:B------:R-:W-:Y:S01]  /*13d0*/  @!P1 LOP3.LUT R8, RZ, R4, RZ, 0x33, !PT ;  /* 0x00000004ff089212 */ /* 0x000fe200078e33ff */
[C---:B------:R-:W-:Y:S02]  /*13e0*/  IMAD R4, R5.reuse, R116, RZ ;  /* 0x0000007405047224 */ /* 0x040fe400078e02ff */
[----:B------:R-:W-:Y:S02]  /*13f0*/  IMAD R5, R5, R6, RZ ;  /* 0x0000000605057224 */ /* 0x000fe400078e02ff */
[----:B------:R-:W-:Y:S01]  /*1400*/  IMAD R4, R2, R117, R4 ;  /* 0x0000007502047224 */ /* 0x000fe200078e0204 */
[----:B--2---:R-:W-:Y:S01]  /*1410*/  SHF.R.S32.HI R7, RZ, 0x1f, R10 ;  /* 0x0000001fff077819 */ /* 0x004fe2000001140a */
[----:B------:R-:W-:-:S04]  /*1420*/  IMAD.WIDE.U32 R14, R10, UR6, RZ ;  /* 0x000000060a0e7c25 */ /* 0x000fc8000f8e00ff */
[C---:B------:R-:W-:Y:S02]  /*1430*/  IMAD R11, R7.reuse, UR6, RZ ;  /* 0x00000006070b7c24 */ /* 0x040fe4000f8e02ff */
[----:B------:R-:W-:Y:S02]  /*1440*/  IMAD R7, R7, UR4, RZ ;  /* 0x0000000407077c24 */ /* 0x000fe4000f8e02ff */
[C---:B------:R-:W-:Y:S02]  /*1450*/  IMAD R11, R10.reuse, UR7, R11 ;  /* 0x000000070a0b7c24 */ /* 0x040fe4000f8e020b */
[----:B------:R-:W-:-:S03]  /*1460*/  IMAD R7, R10, UR5, R7 ;  /* 0x000000050a077c24 */ /* 0x000fc6000f8e0207 */
[----:B------:R-:W-:Y:S01]  /*1470*/  IADD3 R15, PT, PT, R15, R11, RZ ;  /* 0x0000000b0f0f7210 */ /* 0x000fe20007ffe0ff */
[----:B------:R-:W-:Y:S01]  /*1480*/  IMAD.WIDE.U32 R10, R10, UR4, RZ ;  /* 0x000000040a0a7c25 */ /* 0x000fe2000f8e00ff */
[----:B------:R-:W1:Y:S03]  /*1490*/  LDCU.128 UR4, c[0x0][0x3d0] ;  /* 0x00007a00ff0477ac */ /* 0x000e660008000c00 */
[----:B------:R-:W-:Y:S01]  /*14a0*/  IMAD.WIDE.U32 R14, R2, R116, R14 ;  /* 0x00000074020e7225 */ /* 0x000fe200078e000e */
[----:B------:R-:W-:-:S03]  /*14b0*/  IADD3 R11, PT, PT, R11, R7, RZ ;  /* 0x000000070b0b7210 */ /* 0x000fc60007ffe0ff */
[----:B------:R-:W-:Y:S01]  /*14c0*/  IMAD.U32 R7, RZ, RZ, UR11 ;  /* 0x0000000bff077e24 */ /* 0x000fe2000f8e00ff */
[----:B------:R-:W-:Y:S01]  /*14d0*/  IADD3 R15, PT, PT, R15, R4, RZ ;  /* 0x000000040f0f7210 */ /* 0x000fe20007ffe0ff */
[----:B------:R-:W-:-:S04]  /*14e0*/  IMAD.WIDE.U32 R10, R2, R6, R10 ;  /* 0x00000006020a7225 */ /* 0x000fc800078e000a */
[----:B------:R-:W-:Y:S01]  /*14f0*/  IMAD R5, R2, R7, R5 ;  /* 0x0000000702057224 */ /* 0x000fe200078e0205 */
[----:B------:R-:W-:-:S04]  /*1500*/  SHF.R.S32.HI R2, RZ, 0x1f, R8 ;  /* 0x0000001fff027819 */ /* 0x000fc80000011408 */
[----:B------:R-:W-:Y:S01]  /*1510*/  IADD3 R11, PT, PT, R11, R5, RZ ;  /* 0x000000050b0b7210 */ /* 0x000fe20007ffe0ff */
[C---:B-1----:R-:W-:Y:S02]  /*1520*/  IMAD R9, R2.reuse, UR6, RZ ;  /* 0x0000000602097c24 */ /* 0x042fe4000f8e02ff */
[----:B------:R-:W-:Y:S02]  /*1530*/  IMAD R5, R2, UR4, RZ ;  /* 0x0000000402057c24 */ /* 0x000fe4000f8e02ff */
[----:B------:R-:W-:-:S04]  /*1540*/  IMAD.WIDE.U32 R14, R8, UR4, R14 ;  /* 0x00000004080e7c25 */ /* 0x000fc8000f8e000e */
[C---:B------:R-:W-:Y:S02]  /*1550*/  IMAD R9, R8.reuse, UR7, R9 ;  /* 0x0000000708097c24 */ /* 0x040fe4000f8e0209 */
[----:B------:R-:W-:Y:S01]  /*1560*/  IMAD.WIDE.U32 R18, R8, UR6, R10 ;  /* 0x0000000608127c25 */ /* 0x000fe2000f8e000a */
[----:B------:R-:W-:-:S03]  /*1570*/  MOV R10, R14 ;  /* 0x0000000e000a7202 */ /* 0x000fc60000000f00 */
[----:B------:R-:W-:Y:S01]  /*1580*/  IMAD R5, R8, UR5, R5 ;  /* 0x0000000508057c24 */ /* 0x000fe2000f8e0205 */
[----:B------:R-:W-:-:S03]  /*1590*/  IADD3 R12, PT, PT, R19, R9, RZ ;  /* 0x00000009130c7210 */ /* 0x000fc60007ffe0ff */
[----:B------:R-:W-:Y:S01]  /*15a0*/  IMAD.IADD R2, R15, 0x1, R5 ;  /* 0x000000010f027824 */ /* 0x000fe200078e0205 */
[----:B------:R-:W-:Y:S06]  /*15b0*/  BRA `(.L_x_929) ;  /* 0x0000000400647947 */ /* 0x000fec0003800000 */
.L_x_928:
[----:B------:R-:W-:-:S13]  /*15c0*/  ISETP.NE.AND P0, PT, R9, -0x1, PT ;  /* 0xffffffff0900780c */ /* 0x000fda0003f05270 */
[----:B------:R-:W-:Y:S05]  /*15d0*/  @P0 BRA `(.L_x_930) ;  /* 0x0000000000340947 */ /* 0x000fea0003800000 */
[----:B------:R-:W2:Y:S01]  /*15e0*/  LDC.64 R116, c[0x0][0x3b8] ;  /* 0x0000ee00ff747b82 */ /* 0x000ea20000000a00 */
[----:B------:R-:W3:Y:S01]  /*15f0*/  LDCU.64 UR4, c[0x0][0x3a0] ;  /* 0x00007400ff0477ac */ /* 0x000ee20008000a00 */
[----:B-1----:R-:W-:Y:S02]  /*1600*/  SHF.R.S32.HI R7, RZ, 0x1f, R8 ;  /* 0x0000001fff077819 */ /* 0x002fe40000011408 */
[----:B-----5:R-:W-:-:S05]  /*1610*/  SHF.R.S32.HI R2, RZ, 0x1f, R5 ;  /* 0x0000001fff027819 */ /* 0x020fca0000011405 */
[----:B---3--:R-:W-:-:S04]  /*1620*/  IMAD R2, R2, UR4, RZ ;  /* 0x0000000402027c24 */ /* 0x008fc8000f8e02ff */
[----:B------:R-:W-:Y:S02]  /*1630*/  IMAD R2, R5, UR5, R2 ;  /* 0x0000000505027c24 */ /* 0x000fe4000f8e0202 */
[-C--:B--2---:R-:W-:Y:S02]  /*1640*/  IMAD R4, R7, R116.reuse, RZ ;  /* 0x0000007407047224 */ /* 0x084fe400078e02ff */
[----:B------:R-:W-:-:S04]  /*1650*/  IMAD.WIDE.U32 R6, R8, R116, RZ ;  /* 0x0000007408067225 */ /* 0x000fc800078e00ff */
[----:B------:R-:W-:-:S05]  /*1660*/  IMAD R4, R8, R117, R4 ;  /* 0x0000007508047224 */ /* 0x000fca00078e0204 */
[----:B------:R-:W-:-:S03]  /*1670*/  IADD3 R7, PT, PT, R7, R4, RZ ;  /* 0x0000000407077210 */ /* 0x000fc60007ffe0ff */
[----:B------:R-:W-:-:S05]  /*1680*/  IMAD.WIDE.U32 R18, R5, UR4, R6 ;  /* 0x0000000405127c25 */ /* 0x000fca000f8e0006 */
[----:B------:R-:W-:Y:S01]  /*1690*/  IADD3 R19, PT, PT, R19, R2, RZ ;  /* 0x0000000213137210 */ /* 0x000fe20007ffe0ff */
[----:B------:R-:W-:Y:S05]  /*16a0*/  BRA `(.L_x_931) ;  /* 0x0000000000187947 */ /* 0x000fea0003800000 */
.L_x_930:
[----:B------:R-:W2:Y:S01]  /*16b0*/  LDC.64 R116, c[0x0][0x3b8] ;  /* 0x0000ee00ff747b82 */ /* 0x000ea20000000a00 */
[----:B-1----:R-:W-:-:S05]  /*16c0*/  IADD3 R6, PT, PT, R8, R9, RZ ;  /* 0x0000000908067210 */ /* 0x002fca0007ffe0ff */
[C---:B--2---:R-:W-:Y:S02]  /*16d0*/  IMAD R19, R6.reuse, R117, RZ ;  /* 0x0000007506137224 */ /* 0x044fe400078e02ff */
[----:B------:R-:W-:-:S05]  /*16e0*/  IMAD.WIDE.U32 R6, R6, R116, RZ ;  /* 0x0000007406067225 */ /* 0x000fca00078e00ff */
[----:B------:R-:W-:Y:S02]  /*16f0*/  IADD3 R19, PT, PT, R7, R19, RZ ;  /* 0x0000001307137210 */ /* 0x000fe40007ffe0ff */
[----:B------:R-:W-:Y:S02]  /*1700*/  MOV R18, R6 ;  /* 0x0000000600127202 */ /* 0x000fe40000000f00 */
.L_x_931:
[----:B------:R-:W-:Y:S05]  /*1710*/  @P0 BRA `(.L_x_932) ;  /* 0x0000000000340947 */ /* 0x000fea0003800000 */
[----:B------:R-:W1:Y:S01]  /*1720*/  LDC.64 R6, c[0x0][0x3c0] ;  /* 0x0000f000ff067b82 */ /* 0x000e620000000a00 */
[----:B------:R-:W2:Y:S01]  /*1730*/  LDCU.64 UR4, c[0x0][0x3a8] ;  /* 0x00007500ff0477ac */ /* 0x000ea20008000a00 */
[----:B------:R-:W-:Y:S02]  /*1740*/  SHF.R.S32.HI R9, RZ, 0x1f, R8 ;  /* 0x0000001fff097819 */ /* 0x000fe40000011408 */
[----:B-----5:R-:W-:-:S05]  /*1750*/  SHF.R.S32.HI R2, RZ, 0x1f, R5 ;  /* 0x0000001fff027819 */ /* 0x020fca0000011405 */
[----:B--2---:R-:W-:-:S04]  /*1760*/  IMAD R2, R2, UR4, RZ ;  /* 0x0000000402027c24 */ /* 0x004fc8000f8e02ff */
[----:B------:R-:W-:Y:S02]  /*1770*/  IMAD R2, R5, UR5, R2 ;  /* 0x0000000505027c24 */ /* 0x000fe4000f8e0202 */
[----:B-1----:R-:W-:-:S04]  /*1780*/  IMAD R4, R9, R6, RZ ;  /* 0x0000000609047224 */ /* 0x002fc800078e02ff */
[C---:B------:R-:W-:Y:S02]  /*1790*/  IMAD R4, R8.reuse, R7, R4 ;  /* 0x0000000708047224 */ /* 0x040fe400078e0204 */
[----:B------:R-:W-:-:S05]  /*17a0*/  IMAD.WIDE.U32 R8, R8, R6, RZ ;  /* 0x0000000608087225 */ /* 0x000fca00078e00ff */
[----:B------:R-:W-:-:S03]  /*17b0*/  IADD3 R9, PT, PT, R9, R4, RZ ;  /* 0x0000000409097210 */ /* 0x000fc60007ffe0ff */
[----:B------:R-:W-:-:S05]  /*17c0*/  IMAD.WIDE.U32 R20, R5, UR4, R8 ;  /* 0x0000000405147c25 */ /* 0x000fca000f8e0008 */
[----:B------:R-:W-:Y:S01]  /*17d0*/  IADD3 R21, PT, PT, R21, R2, RZ ;  /* 0x0000000215157210 */ /* 0x000fe20007ffe0ff */
[----:B------:R-:W-:Y:S06]  /*17e0*/  BRA `(.L_x_933) ;  /* 0x0000000000187947 */ /* 0x000fec0003800000 */
.L_x_932:
[----:B------:R-:W1:Y:S01]  /*17f0*/  LDC.64 R6, c[0x0][0x3c0] ;  /* 0x0000f000ff067b82 */ /* 0x000e620000000a00 */
[----:B------:R-:W-:-:S05]  /*1800*/  IADD3 R4, PT, PT, R8, R9, RZ ;  /* 0x0000000908047210 */ /* 0x000fca0007ffe0ff */
[C---:B-1----:R-:W-:Y:S02]  /*1810*/  IMAD R21, R4.reuse, R7, RZ ;  /* 0x0000000704157224 */ /* 0x042fe400078e02ff */
[----:B-----5:R-:W-:-:S05]  /*1820*/  IMAD.WIDE.U32 R4, R4, R6, RZ ;  /* 0x0000000604047225 */ /* 0x020fca00078e00ff */
[----:B------:R-:W-:Y:S02]  /*1830*/  IADD3 R21, PT, PT, R5, R21, RZ ;  /* 0x0000001505157210 */ /* 0x000fe40007ffe0ff */
[----:B------:R-:W-:-:S07]  /*1840*/  MOV R20, R4 ;  /* 0x0000000400147202 */ /* 0x000fce0000000f00 */
.L_x_933:
[----:B------:R-:W1:Y:S01]  /*1850*/  LDC R2, c[0x0][0x3e8] ;  /* 0x0000fa00ff027b82 */ /* 0x000e620000000800 */
[----:B------:R-:W-:Y:S02]  /*1860*/  CS2R R190, SRZ ;  /* 0x0000000000be7805 */ /* 0x000fe4000001ff00 */
[----:B-1----:R-:W-:-:S04]  /*1870*/  IABS R4, R2 ;  /* 0x0000000200047213 */ /* 0x002fc80000000000 */
        /* <DEDUP_REMOVED lines=8> */
[----:B------:R-:W-:Y:S01]  /*1900*/  IMAD.HI.U32 R11, R11, R8, R10 ;  /* 0x000000080b0b7227 */ /* 0x000fe200078e000a */
[----:B------:R-:W-:-:S03]  /*1910*/  LEA R10, R3, 0xffffff80, 0x7 ;  /* 0xffffff80030a7811 */ /* 0x000fc600078e38ff */
[----:B------:R-:W-:Y:S02]  /*1920*/  IMAD.MOV.U32 R8, RZ, RZ, R5 ;  /* 0x000000ffff087224 */ /* 0x000fe400078e0005 */
[----:B------:R-:W-:-:S04]  /*1930*/  IMAD.WIDE.U32 R20, R10, R6, R20 ;  /* 0x000000060a147225 */ /* 0x000fc800078e0014 */
[----:B------:R-:W-:Y:S01]  /*1940*/  IMAD.HI.U32 R14, R11, R8, RZ ;  /* 0x000000080b0e7227 */ /* 0x000fe200078e00ff */
[----:B------:R-:W-:-:S03]  /*1950*/  SHF.R.S32.HI R11, RZ, 0x1f, R10 ;  /* 0x0000001fff0b7819 */ /* 0x000fc6000001140a */
[----:B------:R-:W-:Y:S01]  /*1960*/  IMAD.WIDE.U32 R18, R10, R116, R18 ;  /* 0x000000740a127225 */ /* 0x000fe200078e0012 */
[----:B------:R-:W-:-:S03]  /*1970*/  IADD3 R5, PT, PT, -R14, RZ, RZ ;  /* 0x000000ff0e057210 */ /* 0x000fc60007ffe1ff */
[C---:B------:R-:W-:Y:S02]  /*1980*/  IMAD R12, R11.reuse, R6, RZ ;  /* 0x000000060b0c7224 */ /* 0x040fe400078e02ff */
[----:B------:R-:W-:Y:S02]  /*1990*/  IMAD R5, R4, R5, R8 ;  /* 0x0000000504057224 */ /* 0x000fe400078e0208 */
[----:B------:R-:W1:Y:S01]  /*19a0*/  LDC.64 R8, c[0x0][0x3d8] ;  /* 0x0000f600ff087b82 */ /* 0x000e620000000a00 */
[----:B------:R-:W-:Y:S02]  /*19b0*/  IMAD R15, R10, R7, R12 ;  /* 0x000000070a0f7224 */ /* 0x000fe400078e020c */
[----:B------:R-:W-:Y:S01]  /*19c0*/  ISETP.GT.U32.AND P0, PT, R4, R5, PT ;  /* 0x000000050400720c */ /* 0x000fe20003f04070 */
[----:B------:R-:W-:Y:S02]  /*19d0*/  IMAD R11, R11, R116, RZ ;  /* 0x000000740b0b7224 */ /* 0x000fe400078e02ff */
[----:B------:R-:W-:-:S02]  /*19e0*/  IADD3 R21, PT, PT, R21, R15, RZ ;  /* 0x0000000f15157210 */ /* 0x000fc40007ffe0ff */
[----:B------:R-:W-:-:S05]  /*19f0*/  IMAD R11, R10, R117, R11 ;  /* 0x000000750a0b7224 */ /* 0x000fca00078e020b */
[----:B------:R-:W-:-:S03]  /*1a00*/  IADD3 R19, PT, PT, R19, R11, RZ ;  /* 0x0000000b13137210 */ /* 0x000fc60007ffe0ff */
[----:B------:R-:W-:Y:S01]  /*1a10*/  @!P0 IMAD.IADD R5, R5, 0x1, -R4 ;  /* 0x0000000105058824 */ /* 0x000fe200078e0a04 */
[----:B------:R-:W-:Y:S02]  /*1a20*/  @!P0 IADD3 R14, PT, PT, R14, 0x1, RZ ;  /* 0x000000010e0e8810 */ /* 0x000fe40007ffe0ff */
[----:B------:R-:W-:Y:S02]  /*1a30*/  ISETP.NE.AND P0, PT, R2, RZ, PT ;  /* 0x000000ff0200720c */ /* 0x000fe40003f05270 */
[----:B------:R-:W-:Y:S02]  /*1a40*/  ISETP.GE.U32.AND P2, PT, R5, R4, PT ;  /* 0x000000040500720c */ /* 0x000fe40003f46070 */
[----:B------:R-:W-:-:S04]  /*1a50*/  LOP3.LUT R4, R187, R2, RZ, 0x3c, !PT ;  /* 0x00000002bb047212 */ /* 0x000fc800078e3cff */
[----:B------:R-:W-:Y:S02]  /*1a60*/  ISETP.GE.AND P1, PT, R4, RZ, PT ;  /* 0x000000ff0400720c */ /* 0x000fe40003f26270 */
[----:B------:R-:W2:Y:S05]  /*1a70*/  LDC.64 R4, c[0x0][0x3d0] ;  /* 0x0000f400ff047b82 */ /* 0x000eaa0000000a00 */
[----:B------:R-:W-:-:S06]  /*1a80*/  @P2 IADD3 R14, PT, PT, R14, 0x1, RZ ;  /* 0x000000010e0e2810 */ /* 0x000fcc0007ffe0ff */
[----:B------:R-:W-:Y:S01]  /*1a90*/  @!P1 IMAD.MOV R14, RZ, RZ, -R14 ;  /* 0x000000ffff0e9224 */ /* 0x000fe200078e0a0e */
[----:B------:R-:W-:-:S04]  /*1aa0*/  @!P0 LOP3.LUT R14, RZ, R2, RZ, 0x33, !PT ;  /* 0x00000002ff0e8212 */ /* 0x000fc800078e33ff */
[----:B------:R-:W-:Y:S01]  /*1ab0*/  SHF.R.S32.HI R15, RZ, 0x1f, R14 ;  /* 0x0000001fff0f7819 */ /* 0x000fe2000001140e */
[----:B-1----:R-:W-:-:S04]  /*1ac0*/  IMAD.WIDE.U32 R20, R14, R8, R20 ;  /* 0x000000080e147225 */ /* 0x002fc800078e0014 */
[C---:B------:R-:W-:Y:S02]  /*1ad0*/  IMAD R2, R15.reuse, R8, RZ ;  /* 0x000000080f027224 */ /* 0x040fe400078e02ff */
[-C--:B--2---:R-:W-:Y:S02]  /*1ae0*/  IMAD R15, R15, R4.reuse, RZ ;  /* 0x000000040f0f7224 */ /* 0x084fe400078e02ff */
[C---:B------:R-:W-:Y:S02]  /*1af0*/  IMAD R2, R14.reuse, R9, R2 ;  /* 0x000000090e027224 */ /* 0x040fe400078e0202 */
[----:B------:R-:W-:-:S03]  /*1b00*/  IMAD.WIDE.U32 R10, R14, R4, R18 ;  /* 0x000000040e0a7225 */ /* 0x000fc600078e0012 */
[----:B------:R-:W-:Y:S01]  /*1b10*/  IADD3 R12, PT, PT, R21, R2, RZ ;  /* 0x00000002150c7210 */ /* 0x000fe20007ffe0ff */
[----:B------:R-:W-:Y:S02]  /*1b20*/  IMAD R5, R14, R5, R15 ;  /* 0x000000050e057224 */ /* 0x000fe400078e020f */
[----:B------:R-:W-:-:S03]  /*1b30*/  IMAD.MOV.U32 R18, RZ, RZ, R20 ;  /* 0x000000ffff127224 */ /* 0x000fc600078e0014 */
[----:B------:R-:W-:-:S07]  /*1b40*/  IADD3 R2, PT, PT, R11, R5, RZ ;  /* 0x000000050b027210 */ /* 0x000fce0007ffe0ff */
.L_x_929:
[----:B------:R-:W-:Y:S01]  /*1b50*/  ISETP.NE.AND P0, PT, R0, -0x1, PT ;  /* 0xffffffff0000780c */ /* 0x000fe20003f05270 */
[C---:B------:R-:W-:Y:S01]  /*1b60*/  IMAD.SHL.U32 R185, R180.reuse, 0x8, RZ ;  /* 0x00000008b4b97824 */ /* 0x040fe200078e00ff */
[----:B------:R-:W1:Y:S01]  /*1b70*/  S2UR UR12, SR_CgaCtaId ;  /* 0x00000000000c79c3 */ /* 0x000e620000008800 */
[----:B------:R-:W2:Y:S01]  /*1b80*/  LDCU.64 UR4, c[0x0][0x3c8] ;  /* 0x00007900ff0477ac */ /* 0x000ea20008000a00 */
[----:B------:R-:W-:Y:S01]  /*1b90*/  IMAD.IADD R173, R13, 0x1, -R186 ;  /* 0x000000010dad7824 */ /* 0x000fe200078e0aba */
[----:B------:R-:W-:Y:S01]  /*1ba0*/  SHF.R.U32.HI R14, RZ, 0x2, R180 ;  /* 0x00000002ff0e7819 */ /* 0x000fe200000116b4 */
[C---:B------:R-:W-:Y:S01]  /*1bb0*/  IMAD.SHL.U32 R118, R180.reuse, 0x20, RZ ;  /* 0x00000020b4767824 */ /* 0x040fe200078e00ff */
[----:B------:R-:W-:Y:S01]  /*1bc0*/  LOP3.LUT R184, R185, 0x18, RZ, 0xc0, !PT ;  /* 0x00000018b9b87812 */ /* 0x000fe200078ec0ff */
[----:B------:R-:W3:Y:S01]  /*1bd0*/  LDCU.64 UR10, c[0x0][0x388] ;  /* 0x00007100ff0a77ac */ /* 0x000ee20008000a00 */
[----:B------:R-:W-:Y:S01]  /*1be0*/  IMAD.SHL.U32 R11, R180, 0x4, RZ ;  /* 0x00000004b40b7824 */ /* 0x000fe200078e00ff */
[----:B------:R-:W-:Y:S01]  /*1bf0*/  BSSY.RECONVERGENT B0, `(.L_x_934) ;  /* 0x000004d000007945 */ /* 0x000fe20003800200 */
[----:B------:R-:W-:Y:S01]  /*1c00*/  LOP3.LUT R16, R118, 0xc0, RZ, 0xc0, !PT ;  /* 0x000000c076107812 */ /* 0x000fe200078ec0ff */
[----:B------:R-:W4:Y:S01]  /*1c10*/  LDCU.64 UR6, c[0x0][0x390] ;  /* 0x00007200ff0677ac */ /* 0x000f220008000a00 */
[----:B------:R-:W5:Y:S01]  /*1c20*/  @!P0 LDC.64 R8, c[0x0][0x398] ;  /* 0x0000e600ff088b82 */ /* 0x000f620000000a00 */
[----:B------:R-:W-:Y:S01]  /*1c30*/  IMAD.MOV.U32 R15, RZ, RZ, RZ ;  /* 0x000000ffff0f7224 */ /* 0x000fe200078e00ff */
[----:B------:R-:W-:-:S02]  /*1c40*/  LOP3.LUT R11, R16, 0x18, R11, 0xf8, !PT ;  /* 0x00000018100b7812 */ /* 0x000fc400078ef80b */
[C---:B------:R-:W-:Y:S01]  /*1c50*/  LOP3.LUT R183, R184.reuse, 0x20, RZ, 0xfc, !PT ;  /* 0x00000020b8b77812 */ /* 0x040fe200078efcff */
[----:B------:R-:W-:Y:S01]  /*1c60*/  IMAD.WIDE.U32 R16, R17, 0x40, R14 ;  /* 0x0000004011107825 */ /* 0x000fe200078e000e */
[----:B------:R-:W-:Y:S02]  /*1c70*/  LOP3.LUT R182, R184, 0x40, RZ, 0xfc, !PT ;  /* 0x00000040b8b67812 */ /* 0x000fe400078efcff */
[----:B------:R-:W2:Y:S01]  /*1c80*/  @P0 LDC.64 R4, c[0x0][0x3b0] ;  /* 0x0000ec00ff040b82 */ /* 0x000ea20000000a00 */
[----:B-----5:R-:W-:-:S04]  /*1c90*/  @!P0 IMAD.WIDE.U32 R20, R188, R8, RZ ;  /* 0x00000008bc148225 */ /* 0x020fc800078e00ff */
[----:B------:R-:W-:Y:S02]  /*1ca0*/  @!P0 IMAD R9, R188, R9, R21 ;  /* 0x00000009bc098224 */ /* 0x000fe400078e0215 */
[----:B--2---:R-:W-:-:S04]  /*1cb0*/  @P0 IMAD.WIDE.U32 R22, R0, R4, RZ ;  /* 0x0000000400160225 */ /* 0x004fc800078e00ff */
[----:B------:R-:W-:Y:S01]  /*1cc0*/  @!P0 IMAD.MOV.U32 R4, RZ, RZ, R20 ;  /* 0x000000ffff048224 */ /* 0x000fe200078e0014 */
[----:B------:R-:W-:Y:S01]  /*1cd0*/  IADD3 R20, P1, PT, R184, R10, RZ ;  /* 0x0000000ab8147210 */ /* 0x000fe20007f3e0ff */
[----:B------:R-:W-:Y:S01]  /*1ce0*/  @P0 IMAD R9, R0, R5, R23 ;  /* 0x0000000500090224 */ /* 0x000fe200078e0217 */
[----:B------:R-:W-:Y:S01]  /*1cf0*/  SHF.R.S32.HI R0, RZ, 0x1f, R187 ;  /* 0x0000001fff007819 */ /* 0x000fe200000114bb */
[----:B------:R-:W-:Y:S01]  /*1d00*/  @P0 IMAD.MOV.U32 R4, RZ, RZ, R22 ;  /* 0x000000ffff040224 */ /* 0x000fe200078e0016 */
[----:B------:R-:W-:Y:S02]  /*1d10*/  IADD3 R18, P0, PT, R184, R18, RZ ;  /* 0x00000012b8127210 */ /* 0x000fe40007f1e0ff */
[----:B------:R-:W-:Y:S01]  /*1d20*/  IADD3.X R21, PT, PT, RZ, R2, RZ, P1, !PT ;  /* 0x00000002ff157210 */ /* 0x000fe20000ffe4ff */
[----:B------:R-:W-:Y:S01]  /*1d30*/  IMAD R0, R0, UR4, RZ ;  /* 0x0000000400007c24 */ /* 0x000fe2000f8e02ff */
[----:B------:R-:W-:Y:S01]  /*1d40*/  LOP3.LUT R5, R185, 0xd8, RZ, 0xc0, !PT ;  /* 0x000000d8b9057812 */ /* 0x000fe200078ec0ff */
[----:B------:R-:W-:Y:S01]  /*1d50*/  IMAD.X R19, RZ, RZ, R12, P0 ;  /* 0x000000ffff137224 */ /* 0x000fe200000e060c */
[----:B------:R-:W-:Y:S01]  /*1d60*/  IADD3 R8, P0, PT, R184, R4, RZ ;  /* 0x00000004b8087210 */ /* 0x000fe20007f1e0ff */
[----:B------:R-:W-:Y:S01]  /*1d70*/  IMAD.WIDE.U32 R20, R14, R116, R20 ;  /* 0x000000740e147225 */ /* 0x000fe200078e0014 */
[----:B------:R-:W-:-:S02]  /*1d80*/  LOP3.LUT R2, R5, 0x18, R180, 0x78, !PT ;  /* 0x0000001805027812 */ /* 0x000fc400078e78b4 */
[----:B------:R-:W-:Y:S01]  /*1d90*/  SHF.R.U32.HI R12, RZ, 0x1, R180 ;  /* 0x00000001ff0c7819 */ /* 0x000fe200000116b4 */
[----:B------:R-:W-:Y:S01]  /*1da0*/  IMAD.X R9, RZ, RZ, R9, P0 ;  /* 0x000000ffff097224 */ /* 0x000fe200000e0609 */
[C---:B------:R-:W-:Y:S01]  /*1db0*/  ISETP.GE.AND P0, PT, R14.reuse, R173, PT ;  /* 0x000000ad0e00720c */ /* 0x040fe20003f06270 */
[----:B------:R-:W-:Y:S01]  /*1dc0*/  IMAD.WIDE.U32 R18, R14, R6, R18 ;  /* 0x000000060e127225 */ /* 0x000fe200078e0012 */
[----:B---3--:R-:W-:Y:S02]  /*1dd0*/  LEA R176, P2, R20, UR10, 0x1 ;  /* 0x0000000a14b07c11 */ /* 0x008fe4000f8408ff */
[----:B------:R-:W-:Y:S01]  /*1de0*/  LOP3.LUT R185, R2, 0x1f20, R185, 0xf8, !PT ;  /* 0x00001f2002b97812 */ /* 0x000fe200078ef8b9 */
[C---:B------:R-:W-:Y:S01]  /*1df0*/  IMAD.WIDE.U32 R8, R187.reuse, UR4, R8 ;  /* 0x00000004bb087c25 */ /* 0x040fe2000f8e0008 */
[----:B------:R-:W-:Y:S01]  /*1e00*/  UMOV UR4, 0x400 ;  /* 0x0000040000047882 */ /* 0x000fe20000000000 */
[----:B----4-:R-:W-:Y:S01]  /*1e10*/  LEA R178, P1, R18, UR6, 0x1 ;  /* 0x0000000612b27c11 */ /* 0x010fe2000f8208ff */
[----:B-1----:R-:W-:Y:S01]  /*1e20*/  ULEA UR4, UR12, UR4, 0x18 ;  /* 0x000000040c047291 */ /* 0x002fe2000f8ec0ff */
[C---:B------:R-:W-:Y:S01]  /*1e30*/  IMAD R175, R14.reuse, R117, R21 ;  /* 0x000000750eaf7224 */ /* 0x040fe200078e0215 */
[----:B------:R-:W-:Y:S01]  /*1e40*/  SHF.R.U32.HI R2, RZ, 0x3, R180 ;  /* 0x00000003ff027819 */ /* 0x000fe200000116b4 */
[----:B------:R-:W-:Y:S01]  /*1e50*/  IMAD R179, R14, R7, R19 ;  /* 0x000000070eb37224 */ /* 0x000fe200078e0213 */
[----:B------:R-:W-:Y:S01]  /*1e60*/  SHF.L.U32 R4, R180, 0x4, RZ ;  /* 0x00000004b4047819 */ /* 0x000fe200000006ff */
[----:B------:R-:W-:Y:S01]  /*1e70*/  IMAD R21, R187, UR5, R0 ;  /* 0x00000005bb157c24 */ /* 0x000fe2000f8e0200 */
[----:B------:R-:W-:-:S02]  /*1e80*/  LEA.HI.X R175, R20, UR11, R175, 0x1, P2 ;  /* 0x0000000b14af7c11 */ /* 0x000fc400090f0caf */
[----:B------:R-:W-:Y:S01]  /*1e90*/  LEA.HI.X R179, R18, UR7, R179, 0x1, P1 ;  /* 0x0000000712b37c11 */ /* 0x000fe200088f0cb3 */
[----:B------:R-:W-:Y:S01]  /*1ea0*/  IMAD.IADD R21, R9, 0x1, R21 ;  /* 0x0000000109157824 */ /* 0x000fe200078e0215 */
[----:B------:R-:W-:Y:S02]  /*1eb0*/  LOP3.LUT R0, R11, 0x8, R12, 0x78, !PT ;  /* 0x000000080b007812 */ /* 0x000fe400078e780c */
        /* <DEDUP_REMOVED lines=13> */
[----:B------:R-:W-:Y:S02]  /*1f90*/  LEA.HI.X R23, R18, UR11, R5, 0x1, P0 ;  /* 0x0000000b12177c11 */ /* 0x000fe400080f0c05 */
[----:B------:R-:W-:-:S03]  /*1fa0*/  ISETP.GE.AND P0, PT, R182, UR5, PT ;  /* 0x00000005b6007c0c */ /* 0x000fc6000bf06270 */
        /* <DEDUP_REMOVED lines=16> */
.L_x_936:
[----:B------:R2:W-:Y:S02]  /*20b0*/  STS.128 [R185+0x2000], RZ ;  /* 0x002000ffb9007388 */ /* 0x0005e40000000c00 */
.L_x_935:
[----:B------:R-:W-:Y:S05]  /*20c0*/  BSYNC.RECONVERGENT B0 ;  /* 0x0000000000007941 */ /* 0x000fea0003800200 */
.L_x_934:
        /* <DEDUP_REMOVED lines=35> */
.L_x_939:
[----:B------:R4:W-:Y:S02]  /*2300*/  STS.128 [R185+0x2800], RZ ;  /* 0x002800ffb9007388 */ /* 0x0009e40000000c00 */
.L_x_938:
[----:B------:R-:W-:Y:S05]  /*2310*/  BSYNC.RECONVERGENT B0 ;  /* 0x0000000000007941 */ /* 0x000fea0003800200 */
.L_x_937:
[----:B------:R-:W-:Y:S01]  /*2320*/  VIADD R129, R3, 0xffffffff ;  /* 0xffffffff03817836 */ /* 0x000fe20000000000 */
[----:B------:R-:W-:Y:S04]  /*2330*/  BSSY.RECONVERGENT B0, `(.L_x_940) ;  /* 0x000001e000007945 */ /* 0x000fe80003800200 */
[----:B------:R-:W-:-:S05]  /*2340*/  SHF.L.U32 R5, R129, 0x7, RZ ;  /* 0x0000000781057819 */ /* 0x000fca00000006ff */
[----:B------:R-:W-:-:S05]  /*2350*/  IMAD.IADD R8, R130, 0x1, -R5 ;  /* 0x0000000182087824 */ /* 0x000fca00078e0a05 */
[----:B------:R-:W-:-:S13]  /*2360*/  ISETP.GE.AND P3, PT, R14, R8, PT ;  /* 0x000000080e00720c */ /* 0x000fda0003f66270 */
[----:B------:R-:W-:Y:S05]  /*2370*/  @P3 BRA `(.L_x_941) ;  /* 0x0000000000643947 */ /* 0x000fea0003800000 */
[----:B------:R-:W5:Y:S02]  /*2380*/  LDCU UR5, c[0x0][0x440] ;  /* 0x00008800ff0577ac */ /* 0x000f640008000800 */
[----:B-----5:R-:W-:Y:S02]  /*2390*/  ISETP.GE.AND P1, PT, R184, UR5, PT ;  /* 0x00000005b8007c0c */ /* 0x020fe4000bf26270 */
[----:B------:R-:W-:-:S11]  /*23a0*/  ISETP.GE.AND P0, PT, R183, UR5, PT ;  /* 0x00000005b7007c0c */ /* 0x000fd6000bf06270 */
[----:B-1--4-:R-:W-:Y:S02]  /*23b0*/  @!P1 IMAD.MOV.U32 R16, RZ, RZ, R176 ;  /* 0x000000ffff109224 */ /* 0x012fe400078e00b0 */
[--C-:B------:R-:W-:Y:S02]  /*23c0*/  @!P1 IMAD.MOV.U32 R17, RZ, RZ, R175.reuse ;  /* 0x000000ffff119224 */ /* 0x100fe400078e00af */
        /* <DEDUP_REMOVED lines=13> */
[----:B-1----:R-:W-:-:S05]  /*24a0*/  MOV R177, R175 ;  /* 0x000000af00b17202 */ /* 0x002fca0000000f00 */
[----:B------:R-:W-:Y:S01]  /*24b0*/  @!PT LDS RZ, [RZ] ;  /* 0x00000000fffff984 */ /* 0x000fe20000000800 */
[----:B------:R-:W-:Y:S01]  /*24c0*/  @!PT LDS RZ, [RZ] ;  /* 0x00000000fffff984 */ /* 0x000fe20000000800 */
[----:B------:R-:W-:Y:S01]  /*24d0*/  @!PT LDS RZ, [RZ] ;  /* 0x00000000fffff984 */ /* 0x000fe20000000800 */
[----:B------:R1:W-:Y:S01]  /*24e0*/  LDGSTS.E.BYPASS.LTC128B.128 [R185+0x7000], desc[UR16][R176.64+0x80] ;  /* 0x07000080b0b97fae */ /* 0x0003e2000b981a10 */
[----:B------:R-:W-:Y:S05]  /*24f0*/  BRA `(.L_x_941) ;  /* 0x0000000000047947 */ /* 0x000fea0003800000 */
.L_x_942:
[----:B------:R4:W-:Y:S02]  /*2500*/  STS.128 [R185+0x7000], RZ ;  /* 0x007000ffb9007388 */ /* 0x0009e40000000c00 */
.L_x_941:
[----:B------:R-:W-:Y:S05]  /*2510*/  BSYNC.RECONVERGENT B0 ;  /* 0x0000000000007941 */ /* 0x000fea0003800200 */
.L_x_940:
[----:B------:R-:W-:Y:S01]  /*2520*/  ISETP.GE.AND P0, PT, R19, R8, PT ;  /* 0x000000081300720c */ /* 0x000fe20003f06270 */
[----:B------:R-:W-:-:S12]  /*2530*/  BSSY.RECONVERGENT B0, `(.L_x_943) ;  /* 0x000001b000007945 */ /* 0x000fd80003800200 */
[----:B------:R-:W-:Y:S05]  /*2540*/  @P0 BRA `(.L_x_944) ;  /* 0x0000000000640947 */ /* 0x000fea0003800000 */
[----:B------:R-:W5:Y:S01]  /*2550*/  LDCU UR5, c[0x0][0x440] ;  /* 0x00008800ff0577ac */ /* 0x000f620008000800 */
[C---:B------:R-:W-:Y:S01]  /*2560*/  IMAD.SHL.U32 R9, R116.reuse, 0x20, RZ ;  /* 0x0000002074097824 */ /* 0x040fe200078e00ff */
[----:B------:R-:W-:-:S04]  /*2570*/  SHF.L.U64.HI R10, R116, 0x5, R117 ;  /* 0x00000005740a7819 */ /* 0x000fc80000010275 */
        /* <DEDUP_REMOVED lines=21> */
.L_x_945:
[----:B------:R4:W-:Y:S02]  /*26d0*/  STS.128 [R185+0x7800], RZ ;  /* 0x007800ffb9007388 */ /* 0x0009e40000000c00 */
.L_x_944:
[----:B------:R-:W-:Y:S05]  /*26e0*/  BSYNC.RECONVERGENT B0 ;  /* 0x0000000000007941 */ /* 0x000fea0003800200 */
.L_x_943:
[----:B-1--4-:R-:W-:Y:S01]  /*26f0*/  IADD3 R17, PT, PT, R14, 0x40, RZ ;  /* 0x000000400e117810 */ /* 0x012fe20007ffe0ff */
[----:B------:R-:W-:Y:S03]  /*2700*/  BSSY.RECONVERGENT B0, `(.L_x_946) ;  /* 0x000001a000007945 */ /* 0x000fe60003800200 */
[----:B------:R-:W-:-:S13]  /*2710*/  ISETP.GE.AND P0, PT, R17, R8, PT ;  /* 0x000000081100720c */ /* 0x000fda0003f06270 */
[----:B------:R-:W-:Y:S05]  /*2720*/  @P0 BRA `(.L_x_947) ;  /* 0x00000000005c0947 */ /* 0x000fea0003800000 */
[----:B------:R-:W1:Y:S01]  /*2730*/  LDCU UR5, c[0x0][0x440] ;  /* 0x00008800ff0577ac */ /* 0x000e620008000800 */
[----:B------:R-:W-:-:S04]  /*2740*/  LEA R20, P2, R116, R176, 0x7 ;  /* 0x000000b074147211 */ /* 0x000fc800078438ff */
[----:B------:R-:W-:Y:S02]  /*2750*/  LEA.HI.X R21, R116, R175, R117, 0x7, P2 ;  /* 0x000000af74157211 */ /* 0x000fe400010f3c75 */
[----:B-1----:R-:W-:Y:S02]  /*2760*/  ISETP.GE.AND P1, PT, R184, UR5, PT ;  /* 0x00000005b8007c0c */ /* 0x002fe4000bf26270 */
        /* <DEDUP_REMOVED lines=18> */
.L_x_948:
[----:B------:R4:W-:Y:S02]  /*2890*/  STS.128 [R185+0x8000], RZ ;  /* 0x008000ffb9007388 */ /* 0x0009e40000000c00 */
.L_x_947:
[----:B------:R-:W-:Y:S05]  /*28a0*/  BSYNC.RECONVERGENT B0 ;  /* 0x0000000000007941 */ /* 0x000fea0003800200 */
.L_x_946:
[----:B------:R-:W-:Y:S01]  /*28b0*/  VIADD R9, R14, 0x60 ;  /* 0x000000600e097836 */ /* 0x000fe20000000000 */
[----:B------:R-:W-:Y:S01]  /*28c0*/  BSSY.RECONVERGENT B0, `(.L_x_949) ;  /* 0x000001e000007945 */ /* 0x000fe20003800200 */
[----:B------:R-:W-:Y:S02]  /*28d0*/  LOP3.LUT R172, R4, 0x3e00, RZ, 0xc0, !PT ;  /* 0x00003e0004ac7812 */ /* 0x000fe400078ec0ff */
[----:B-1--4-:R-:W-:Y:S02]  /*28e0*/  LOP3.LUT R21, R118, 0x120, RZ, 0xc0, !PT ;  /* 0x0000012076157812 */ /* 0x012fe400078ec0ff */
[----:B------:R-:W-:-:S13]  /*28f0*/  ISETP.GE.AND P0, PT, R9, R8, PT ;  /* 0x000000080900720c */ /* 0x000fda0003f06270 */
[----:B------:R-:W-:Y:S05]  /*2900*/  @P0 BRA `(.L_x_950) ;  /* 0x0000000000640947 */ /* 0x000fea0003800000 */
[----:B------:R-:W1:Y:S01]  /*2910*/  LDCU UR5, c[0x0][0x440] ;  /* 0x00008800ff0577ac */ /* 0x000e620008000800 */
[----:B------:R-:W-:Y:S02]  /*2920*/  IMAD.MOV.U32 R177, RZ, RZ, R175 ;  /* 0x000000ffffb17224 */ /* 0x000fe400078e00af */
[----:B------:R-:W-:Y:S02]  /*2930*/  IMAD R10, R117, 0xc0, RZ ;  /* 0x000000c0750a7824 */ /* 0x000fe400078e02ff */
[----:B---3--:R-:W-:-:S05]  /*2940*/  IMAD.WIDE.U32 R22, R116, 0xc0, R176 ;  /* 0x000000c074167825 */ /* 0x008fca00078e00b0 */
[----:B------:R-:W-:Y:S02]  /*2950*/  IADD3 R23, PT, PT, R23, R10, RZ ;  /* 0x0000000a17177210 */ /* 0x000fe40007ffe0ff */
        /* <DEDUP_REMOVED lines=19> */
.L_x_951:
[----:B------:R3:W-:Y:S02]  /*2a90*/  STS.128 [R185+0x8800], RZ ;  /* 0x008800ffb9007388 */ /* 0x0007e40000000c00 */
.L_x_950:
[----:B------:R-:W-:Y:S05]  /*2aa0*/  BSYNC.RECONVERGENT B0 ;  /* 0x0000000000007941 */ /* 0x000fea0003800200 */
.L_x_949:
        /* <DEDUP_REMOVED lines=33> */
.L_x_954:
[----:B------:R1:W-:Y:S01]  /*2cc0*/  STS.128 [R185+0xd000], RZ ;  /* 0x00d000ffb9007388 */ /* 0x0003e20000000c00 */
[----:B------:R-:W-:Y:S05]  /*2cd0*/  BRA `(.L_x_955) ;  /* 0x00000000000c7947 */ /* 0x000fea0003800000 */
.L_x_953:
[----:B------:R1:W-:Y:S04]  /*2ce0*/  STS.128 [R185+0x9000], RZ ;  /* 0x009000ffb9007388 */ /* 0x0003e80000000c00 */
[----:B------:R1:W-:Y:S04]  /*2cf0*/  STS.128 [R185+0xb000], RZ ;  /* 0x00b000ffb9007388 */ /* 0x0003e80000000c00 */
[----:B------:R1:W-:Y:S02]  /*2d00*/  STS.128 [R185+0xd000], RZ ;  /* 0x00d000ffb9007388 */ /* 0x0003e40000000c00 */
.L_x_955:
[----:B------:R-:W-:Y:S05]  /*2d10*/  BSYNC.RECONVERGENT B0 ;  /* 0x0000000000007941 */ /* 0x000fea0003800200 */
.L_x_952:
[----:B------:R-:W-:Y:S01]  /*2d20*/  ISETP.GE.AND P0, PT, R19, R8, PT ;  /* 0x000000081300720c */ /* 0x000fe20003f06270 */
[----:B------:R-:W-:-:S12]  /*2d30*/  BSSY.RECONVERGENT B0, `(.L_x_956) ;  /* 0x000001e000007945 */ /* 0x000fd80003800200 */
[----:B------:R1:W-:Y:S04]  /*2d40*/  @P0 STS.128 [R185+0x9800], RZ ;  /* 0x009800ffb9000388 */ /* 0x0003e80000000c00 */
[----:B------:R1:W-:Y:S04]  /*2d50*/  @P0 STS.128 [R185+0xb800], RZ ;  /* 0x00b800ffb9000388 */ /* 0x0003e80000000c00 */
[----:B------:R1:W-:Y:S01]  /*2d60*/  @P0 STS.128 [R185+0xd800], RZ ;  /* 0x00d800ffb9000388 */ /* 0x0003e20000000c00 */
        /* <DEDUP_REMOVED lines=25> */
.L_x_958:
[----:B------:R1:W-:Y:S02]  /*2f00*/  STS.128 [R185+0xd800], RZ ;  /* 0x00d800ffb9007388 */ /* 0x0003e40000000c00 */
.L_x_957:
[----:B------:R-:W-:Y:S05]  /*2f10*/  BSYNC.RECONVERGENT B0 ;  /* 0x0000000000007941 */ /* 0x000fea0003800200 */
.L_x_956:
[----:B------:R-:W-:Y:S01]  /*2f20*/  ISETP.GE.AND P0, PT, R17, R8, PT ;  /* 0x000000081100720c */ /* 0x000fe20003f06270 */
[----:B------:R-:W-:-:S12]  /*2f30*/  BSSY.RECONVERGENT B0, `(.L_x_959) ;  /* 0x000001c000007945 */ /* 0x000fd80003800200 */
[----:B------:R1:W-:Y:S04]  /*2f40*/  @P0 STS.128 [R185+0xa000], RZ ;  /* 0x00a000ffb9000388 */ /* 0x0003e80000000c00 */
[----:B------:R1:W-:Y:S04]  /*2f50*/  @P0 STS.128 [R185+0xc000], RZ ;  /* 0x00c000ffb9000388 */ /* 0x0003e80000000c00 */
[----:B------:R1:W-:Y:S01]  /*2f60*/  @P0 STS.128 [R185+0xe000], RZ ;  /* 0x00e000ffb9000388 */ /* 0x0003e20000000c00 */
        /* <DEDUP_REMOVED lines=23> */
.L_x_961:
[----:B------:R1:W-:Y:S02]  /*30e0*/  STS.128 [R185+0xe000], RZ ;  /* 0x00e000ffb9007388 */ /* 0x0003e40000000c00 */
.L_x_960:
[----:B------:R-:W-:Y:S05]  /*30f0*/  BSYNC.RECONVERGENT B0 ;  /* 0x0000000000007941 */ /* 0x000fea0003800200 */
.L_x_959:
        /* <DEDUP_REMOVED lines=31> */
.L_x_964:
[----:B------:R1:W-:Y:S02]  /*32f0*/  STS.128 [R185+0xe800], RZ ;  /* 0x00e800ffb9007388 */ /* 0x0003e40000000c00 */
.L_x_963:
[----:B------:R-:W-:Y:S05]  /*3300*/  BSYNC.RECONVERGENT B0 ;  /* 0x0000000000007941 */ /* 0x000fea0003800200 */
.L_x_962:
[----:B------:R-:W-:Y:S01]  /*3310*/  LOP3.LUT R9, R4, 0x100, RZ, 0xc0, !PT ;  /* 0x0000010004097812 */ /* 0x000fe200078ec0ff */
[----:B------:R-:W0:Y:S01]  /*3320*/  LDGDEPBAR ;  /* 0x00000000000079af */ /* 0x000e220000000000 */
[----:B------:R-:W-:Y:S02]  /*3330*/  LOP3.LUT R171, R11, 0x8, R180, 0x78, !PT ;  /* 0x000000080bab7812 */ /* 0x000fe400078e78b4 */
[----:B------:R-:W-:Y:S02]  /*3340*/  LOP3.LUT R4, R9, 0x20, R118, 0xf8, !PT ;  /* 0x0000002009047812 */ /* 0x000fe400078ef876 */
[----:B------:R-:W-:Y:S02]  /*3350*/  LEA R172, R172, UR4, 0x1 ;  /* 0x00000004acac7c11 */ /* 0x000fe4000f8e08ff */
[----:B------:R-:W-:Y:S01]  /*3360*/  LOP3.LUT P0, RZ, R180, 0x4, RZ, 0xc0, !PT ;  /* 0x00000004b4ff7812 */ /* 0x000fe2000780c0ff */
[----:B------:R-:W-:Y:S01]  /*3370*/  IMAD.IADD R171, R171, 0x1, R4 ;  /* 0x00000001abab7824 */ /* 0x000fe200078e0204 */
[C---:B------:R-:W-:Y:S01]  /*3380*/  VIMNMX R136, PT, PT, R119.reuse, R130, PT ;  /* 0x0000008277887248 */ /* 0x040fe20003fe0100 */
[----:B------:R-:W-:Y:S01]  /*3390*/  LDSM.16.M88.4 R84, [R172] ;  /* 0x00000000ac54783b */ /* 0x000fe20000000200 */
[----:B------:R-:W-:Y:S01]  /*33a0*/  IMAD.MOV.U32 R4, RZ, RZ, 0x20 ;  /* 0x00000020ff047424 */ /* 0x000fe200078e00ff */
[----:B------:R-:W-:-:S02]  /*33b0*/  VIADDMNMX R119, R119, 0x8, R130, PT ;  /* 0x0000000877777846 */ /* 0x000fc40003800182 */
[----:B------:R-:W-:Y:S01]  /*33c0*/  LEA R171, R171, UR4, 0x1 ;  /* 0x00000004abab7c11 */ /* 0x000fe2000f8e08ff */
[----:B------:R-:W-:Y:S01]  /*33d0*/  LDSM.16.M88.4 R124, [R172+0x2000] ;  /* 0x00200000ac7c783b */ /* 0x000fe20000000200 */
[----:B------:R-:W-:Y:S02]  /*33e0*/  SEL R4, R4, 0xffffffe0, !P0 ;  /* 0xffffffe004047807 */ /* 0x000fe40004000000 */
[----:B------:R-:W-:Y:S01]  /*33f0*/  ISETP.GT.AND P0, PT, R129, R174, PT ;  /* 0x000000ae8100720c */ /* 0x000fe20003f04270 */
[----:B------:R-:W5:Y:S02]  /*3400*/  LDSM.16.M88.4 R40, [R171+0x3000] ;  /* 0x00300000ab28783b */ /* 0x000f640000000200 */
[--C-:B------:R-:W-:Y:S02]  /*3410*/  IMAD.IADD R170, R172, 0x1, R4.reuse ;  /* 0x00000001acaa7824 */ /* 0x100fe400078e0204 */
[----:B------:R-:W-:Y:S01]  /*3420*/  IMAD.IADD R168, R171, 0x1, R4 ;  /* 0x00000001aba87824 */ /* 0x000fe200078e0204 */
[----:B------:R-:W2:Y:S04]  /*3430*/  LDSM.16.M88.4 R32, [R171+0x3400] ;  /* 0x00340000ab20783b */ /* 0x000ea80000000200 */
[----:B------:R-:W3:Y:S04]  /*3440*/  LDSM.16.M88.4 R24, [R171+0x3800] ;  /* 0x00380000ab18783b */ /* 0x000ee80000000200 */
[----:B------:R-:W1:Y:S04]  /*3450*/  LDSM.16.M88.4 R16, [R171+0x3c00] ;  /* 0x003c0000ab10783b */ /* 0x000e680000000200 */
[----:B------:R-:W1:Y:S04]  /*3460*/  LDSM.16.M88.4 R8, [R171+0x4000] ;  /* 0x00400000ab08783b */ /* 0x000e680000000200 */
[----:B------:R-:W1:Y:S04]  /*3470*/  LDSM.16.M88.4 R100, [R171+0x4400] ;  /* 0x00440000ab64783b */ /* 0x000e680000000200 */
[----:B------:R-:W1:Y:S04]  /*3480*/  LDSM.16.M88.4 R92, [R171+0x4800] ;  /* 0x00480000ab5c783b */ /* 0x000e680000000200 */
[----:B------:R-:W1:Y:S04]  /*3490*/  LDSM.16.M88.4 R52, [R171+0x4c00] ;  /* 0x004c0000ab34783b */ /* 0x000e680000000200 */
[----:B------:R-:W-:Y:S04]  /*34a0*/  LDSM.16.M88.4 R64, [R170] ;  /* 0x00000000aa40783b */ /* 0x000fe80000000200 */
[----:B------:R-:W1:Y:S01]  /*34b0*/  LDSM.16.M88.4 R48, [R168+0x3000] ;  /* 0x00300000a830783b */ /* 0x000e620000000200 */
[C---:B-----5:R-:W-:Y:S03]  /*34c0*/  HMMA.16816.F32.BF16 R44, R84.reuse, R40, RZ ;  /* 0x00000028542c723c */ /* 0x060fe600000418ff */
[----:B------:R-:W5:Y:S04]  /*34d0*/  LDSM.16.M88.4 R56, [R168+0x3400] ;  /* 0x00340000a838783b */ /* 0x000f680000000200 */
[----:B------:R-:W5:Y:S01]  /*34e0*/  LDSM.16.M88.4 R68, [R168+0x3c00] ;  /* 0x003c0000a844783b */ /* 0x000f620000000200 */
[C---:B------:R-:W-:Y:S03]  /*34f0*/  HMMA.16816.F32.BF16 R40, R84.reuse, R42, RZ ;  /* 0x0000002a5428723c */ /* 0x040fe600000418ff */
[----:B------:R-:W-:Y:S04]  /*3500*/  LDSM.16.M88.4 R80, [R168+0x3800] ;  /* 0x00380000a850783b */ /* 0x000fe80000000200 */
[----:B------:R-:W-:Y:S01]  /*3510*/  LDSM.16.M88.4 R76, [R168+0x4400] ;  /* 0x00440000a84c783b */ /* 0x000fe20000000200 */
[C---:B--2---:R-:W-:Y:S03]  /*3520*/  HMMA.16816.F32.BF16 R36, R84.reuse, R32, RZ ;  /* 0x000000205424723c */ /* 0x044fe600000418ff */
[----:B------:R-:W-:Y:S04]  /*3530*/  LDSM.16.M88.4 R72, [R168+0x4c00] ;  /* 0x004c0000a848783b */ /* 0x000fe80000000200 */
[----:B------:R-:W-:Y:S01]  /*3540*/  LDSM.16.M88.4 R60, [R171+0x5000] ;  /* 0x00500000ab3c783b */ /* 0x000fe20000000200 */
[C---:B---3--:R-:W-:Y:S03]  /*3550*/  HMMA.16816.F32.BF16 R28, R84.reuse, R24, RZ ;  /* 0x00000018541c723c */ /* 0x048fe600000418ff */
[----:B------:R-:W-:Y:S04]  /*3560*/  LDSM.16.M88.4 R120, [R168+0x5000] ;  /* 0x00500000a878783b */ /* 0x000fe80000000200 */
[----:B------:R-:W-:Y:S01]  /*3570*/  LDSM.16.M88.4 R112, [R168+0x5400] ;  /* 0x00540000a870783b */ /* 0x000fe20000000200 */
[C---:B-1--4-:R-:W-:Y:S03]  /*3580*/  HMMA.16816.F32.BF16 R20, R84.reuse, R16, RZ ;  /* 0x000000105414723c */ /* 0x052fe600000418ff */
        /* <DEDUP_REMOVED lines=13> */
[C---:B------:R-:W-:Y:S08]  /*3660*/  HMMA.16816.F32.BF16 R44, R64.reuse, R48, R44 ;  /* 0x00000030402c723c */ /* 0x040ff0000004182c */
[C---:B------:R-:W-:Y:S01]  /*3670*/  HMMA.16816.F32.BF16 R40, R64.reuse, R50, R40 ;  /* 0x000000324028723c */ /* 0x040fe20000041828 */
[----:B------:R-:W2:Y:S07]  /*3680*/  LDSM.16.M88.4 R48, [R168+0x4800] ;  /* 0x00480000a830783b */ /* 0x000eae0000000200 */
[C---:B-----5:R-:W-:Y:S08]  /*3690*/  HMMA.16816.F32.BF16 R36, R64.reuse, R56, R36 ;  /* 0x000000384024723c */ /* 0x060ff00000041824 */
[C---:B------:R-:W-:Y:S01]  /*36a0*/  HMMA.16816.F32.BF16 R32, R64.reuse, R58, R32 ;  /* 0x0000003a4020723c */ /* 0x040fe20000041820 */
[----:B------:R-:W3:Y:S07]  /*36b0*/  LDSM.16.M88.4 R56, [R172+0x1000] ;  /* 0x00100000ac38783b */ /* 0x000eee0000000200 */
[C---:B------:R-:W-:Y:S08]  /*36c0*/  HMMA.16816.F32.BF16 R20, R64.reuse, R68, R20 ;  /* 0x000000444014723c */ /* 0x040ff00000041814 */
[C---:B------:R-:W-:Y:S01]  /*36d0*/  HMMA.16816.F32.BF16 R16, R64.reuse, R70, R16 ;  /* 0x000000464010723c */ /* 0x040fe20000041810 */
[----:B------:R-:W4:Y:S07]  /*36e0*/  LDSM.16.M88.4 R68, [R171+0x5400] ;  /* 0x00540000ab44783b */ /* 0x000f2e0000000200 */
        /* <DEDUP_REMOVED lines=11> */
[----:B------:R-:W5:Y:S07]  /*37a0*/  LDSM.16.M88.4 R76, [R171+0x6000] ;  /* 0x00600000ab4c783b */ /* 0x000f6e0000000200 */
[C---:B------:R-:W-:Y:S08]  /*37b0*/  HMMA.16816.F32.BF16 R88, R64.reuse, R72, R88 ;  /* 0x000000484058723c */ /* 0x040ff00000041858 */
[----:B------:R-:W-:Y:S01]  /*37c0*/  HMMA.16816.F32.BF16 R84, R64, R74, R84 ;  /* 0x0000004a4054723c */ /* 0x000fe20000041854 */
[----:B------:R-:W5:Y:S04]  /*37d0*/  LDSM.16.M88.4 R72, [R171+0x6400] ;  /* 0x00640000ab48783b */ /* 0x000f680000000200 */
[----:B------:R-:W5:Y:S03]  /*37e0*/  LDSM.16.M88.4 R64, [R171+0x6800] ;  /* 0x00680000ab40783b */ /* 0x000f660000000200 */
        /* <DEDUP_REMOVED lines=12> */
[C---:B-----5:R-:W-:Y:S08]  /*38b0*/  HMMA.16816.F32.BF16 R12, R56.reuse, R76, R12 ;  /* 0x0000004c380c723c */ /* 0x060ff0000004180c */
[C---:B------:R-:W-:Y:S01]  /*38c0*/  HMMA.16816.F32.BF16 R8, R56.reuse, R78, R8 ;  /* 0x0000004e3808723c */ /* 0x040fe20000041808 */
[----:B------:R-:W4:Y:S07]  /*38d0*/  LDSM.16.M88.4 R76, [R168+0x6800] ;  /* 0x00680000a84c783b */ /* 0x000f2e0000000200 */
[C---:B------:R-:W-:Y:S08]  /*38e0*/  HMMA.16816.F32.BF16 R104, R56.reuse, R72, R104 ;  /* 0x000000483868723c */ /* 0x040ff00000041868 */
[C---:B------:R-:W-:Y:S01]  /*38f0*/  HMMA.16816.F32.BF16 R100, R56.reuse, R74, R100 ;  /* 0x0000004a3864723c */ /* 0x040fe20000041864 */
[----:B------:R-:W5:Y:S07]  /*3900*/  LDSM.16.M88.4 R72, [R168+0x6c00] ;  /* 0x006c0000a848783b */ /* 0x000f6e0000000200 */
[C---:B------:R-:W-:Y:S08]  /*3910*/  HMMA.16816.F32.BF16 R96, R56.reuse, R64, R96 ;  /* 0x000000403860723c */ /* 0x040ff00000041860 */
[C---:B------:R-:W-:Y:S01]  /*3920*/  HMMA.16816.F32.BF16 R92, R56.reuse, R66, R92 ;  /* 0x00000042385c723c */ /* 0x040fe2000004185c */
[----:B------:R-:W5:Y:S07]  /*3930*/  LDSM.16.M88.4 R64, [R171+0x7000] ;  /* 0x00700000ab40783b */ /* 0x000f6e0000000200 */
[C---:B---3--:R-:W-:Y:S08]  /*3940*/  HMMA.16816.F32.BF16 R88, R56.reuse, R60, R88 ;  /* 0x0000003c3858723c */ /* 0x048ff00000041858 */
[----:B------:R-:W-:Y:S01]  /*3950*/  HMMA.16816.F32.BF16 R84, R56, R62, R84 ;  /* 0x0000003e3854723c */ /* 0x000fe20000041854 */
[----:B------:R-:W3:Y:S04]  /*3960*/  LDSM.16.M88.4 R60, [R171+0x7400] ;  /* 0x00740000ab3c783b */ /* 0x000ee80000000200 */
[----:B------:R-:W3:Y:S03]  /*3970*/  LDSM.16.M88.4 R56, [R171+0x7800] ;  /* 0x00780000ab38783b */ /* 0x000ee60000000200 */
        /* <DEDUP_REMOVED lines=17> */
[----:B------:R-:W-:Y:S07]  /*3a90*/  LDSM.16.M88.4 R80, [R170+0x2000] ;  /* 0x00200000aa50783b */ /* 0x000fee0000000200 */
[C---:B----4-:R-:W-:Y:S08]  /*3aa0*/  HMMA.16816.F32.BF16 R96, R68.reuse, R76, R96 ;  /* 0x0000004c4460723c */ /* 0x050ff00000041860 */
[C---:B------:R-:W-:Y:S01]  /*3ab0*/  HMMA.16816.F32.BF16 R92, R68.reuse, R78, R92 ;  /* 0x0000004e445c723c */ /* 0x040fe2000004185c */
[----:B------:R-:W4:Y:S07]  /*3ac0*/  LDSM.16.M88.4 R76, [R168+0x7000] ;  /* 0x00700000a84c783b */ /* 0x000f2e0000000200 */
[C---:B-----5:R-:W-:Y:S08]  /*3ad0*/  HMMA.16816.F32.BF16 R88, R68.reuse, R72, R88 ;  /* 0x000000484458723c */ /* 0x060ff00000041858 */
[----:B------:R-:W-:Y:S01]  /*3ae0*/  HMMA.16816.F32.BF16 R84, R68, R74, R84 ;  /* 0x0000004a4454723c */ /* 0x000fe20000041854 */
[----:B------:R-:W5:Y:S04]  /*3af0*/  LDSM.16.M88.4 R72, [R168+0x7400] ;  /* 0x00740000a848783b */ /* 0x000f680000000200 */
[----:B------:R-:W5:Y:S03]  /*3b00*/  LDSM.16.M88.4 R68, [R168+0x7800] ;  /* 0x00780000a844783b */ /* 0x000f660000000200 */
[C---:B------:R-:W-:Y:S08]  /*3b10*/  HMMA.16816.F32.BF16 R44, R124.reuse, R64, R44 ;  /* 0x000000407c2c723c */ /* 0x040ff0000004182c */
[C---:B------:R-:W-:Y:S01]  /*3b20*/  HMMA.16816.F32.BF16 R40, R124.reuse, R66, R40 ;  /* 0x000000427c28723c */ /* 0x040fe20000041828 */
[----:B------:R-:W5:Y:S07]  /*3b30*/  LDSM.16.M88.4 R64, [R168+0x7c00] ;  /* 0x007c0000a840783b */ /* 0x000f6e0000000200 */
[C---:B---3--:R-:W-:Y:S08]  /*3b40*/  HMMA.16816.F32.BF16 R36, R124.reuse, R60, R36 ;  /* 0x0000003c7c24723c */ /* 0x048ff00000041824 */
[C---:B------:R-:W-:Y:S01]  /*3b50*/  HMMA.16816.F32.BF16 R32, R124.reuse, R62, R32 ;  /* 0x0000003e7c20723c */ /* 0x040fe20000041820 */
[----:B------:R-:W3:Y:S07]  /*3b60*/  LDSM.16.M88.4 R60, [R168+0x8000] ;  /* 0x00800000a83c783b */ /* 0x000eee0000000200 */
[C---:B------:R-:W-:Y:S08]  /*3b70*/  HMMA.16816.F32.BF16 R28, R124.reuse, R56, R28 ;  /* 0x000000387c1c723c */ /* 0x040ff0000004181c */
[C---:B------:R-:W-:Y:S01]  /*3b80*/  HMMA.16816.F32.BF16 R24, R124.reuse, R58, R24 ;  /* 0x0000003a7c18723c */ /* 0x040fe20000041818 */
[----:B------:R-:W3:Y:S07]  /*3b90*/  LDSM.16.M88.4 R56, [R168+0x8400] ;  /* 0x00840000a838783b */ /* 0x000eee0000000200 */
[C---:B-1----:R-:W-:Y:S08]  /*3ba0*/  HMMA.16816.F32.BF16 R20, R124.reuse, R52, R20 ;  /* 0x000000347c14723c */ /* 0x042ff00000041814 */
[C---:B------:R-:W-:Y:S01]  /*3bb0*/  HMMA.16816.F32.BF16 R16, R124.reuse, R54, R16 ;  /* 0x000000367c10723c */ /* 0x040fe20000041810 */
[----:B------:R-:W1:Y:S07]  /*3bc0*/  LDSM.16.M88.4 R52, [R168+0x8800] ;  /* 0x00880000a834783b */ /* 0x000e6e0000000200 */
[C---:B--2---:R-:W-:Y:S08]  /*3bd0*/  HMMA.16816.F32.BF16 R12, R124.reuse, R48, R12 ;  /* 0x000000307c0c723c */ /* 0x044ff0000004180c */
[----:B------:R-:W-:Y:S01]  /*3be0*/  HMMA.16816.F32.BF16 R8, R124, R50, R8 ;  /* 0x000000327c08723c */ /* 0x000fe20000041808 */
[----:B------:R-:W2:Y:S01]  /*3bf0*/  LDSM.16.M88.4 R48, [R168+0x8c00] ;  /* 0x008c0000a830783b */ /* 0x000ea20000000200 */
[----:B------:R-:W-:-:S06]  /*3c00*/  DEPBAR.LE SB0, 0x0 ;  /* 0x000080000000791a */ /* 0x000fcc0000000000 */
[C---:B------:R-:W-:Y:S08]  /*3c10*/  HMMA.16816.F32.BF16 R104, R124.reuse, R120, R104 ;  /* 0x000000787c68723c */ /* 0x040ff00000041868 */
[C---:B------:R-:W-:Y:S08]  /*3c20*/  HMMA.16816.F32.BF16 R100, R124.reuse, R122, R100 ;  /* 0x0000007a7c64723c */ /* 0x040ff00000041864 */
[C---:B------:R-:W-:Y:S08]  /*3c30*/  HMMA.16816.F32.BF16 R96, R124.reuse, R112, R96 ;  /* 0x000000707c60723c */ /* 0x040ff00000041860 */
[C---:B------:R-:W-:Y:S08]  /*3c40*/  HMMA.16816.F32.BF16 R92, R124.reuse, R114, R92 ;  /* 0x000000727c5c723c */ /* 0x040ff0000004185c */
[C---:B------:R-:W-:Y:S08]  /*3c50*/  HMMA.16816.F32.BF16 R88, R124.reuse, R108, R88 ;  /* 0x0000006c7c58723c */ /* 0x040ff00000041858 */
[----:B------:R-:W-:Y:S08]  /*3c60*/  HMMA.16816.F32.BF16 R84, R124, R110, R84 ;  /* 0x0000006e7c54723c */ /* 0x000ff00000041854 */
[C---:B----4-:R-:W-:Y:S08]  /*3c70*/  HMMA.16816.F32.BF16 R44, R80.reuse, R76, R44 ;  /* 0x0000004c502c723c */ /* 0x050ff0000004182c */
[C---:B------:R-:W-:Y:S08]  /*3c80*/  HMMA.16816.F32.BF16 R40, R80.reuse, R78, R40 ;  /* 0x0000004e5028723c */ /* 0x040ff00000041828 */
[C---:B-----5:R-:W-:Y:S08]  /*3c90*/  HMMA.16816.F32.BF16 R36, R80.reuse, R72, R36 ;  /* 0x000000485024723c */ /* 0x060ff00000041824 */
[C---:B------:R-:W-:Y:S08]  /*3ca0*/  HMMA.16816.F32.BF16 R32, R80.reuse, R74, R32 ;  /* 0x0000004a5020723c */ /* 0x040ff00000041820 */
[----:B------:R-:W-:Y:S01]  /*3cb0*/  HMMA.16816.F32.BF16 R28, R80, R68, R28 ;  /* 0x00000044501c723c */ /* 0x000fe2000004181c */
[----:B------:R-:W-:-:S07]  /*3cc0*/  IMAD.IADD R68, R5, 0x1, R128 ;  /* 0x0000000105447824 */ /* 0x000fce00078e0280 */
[C---:B------:R-:W-:Y:S08]  /*3cd0*/  HMMA.16816.F32.BF16 R24, R80.reuse, R70, R24 ;  /* 0x000000465018723c */ /* 0x040ff00000041818 */
[C---:B------:R-:W-:Y:S08]  /*3ce0*/  HMMA.16816.F32.BF16 R20, R80.reuse, R64, R20 ;  /* 0x000000405014723c */ /* 0x040ff00000041814 */
[C---:B------:R-:W-:Y:S08]  /*3cf0*/  HMMA.16816.F32.BF16 R16, R80.reuse, R66, R16 ;  /* 0x000000425010723c */ /* 0x040ff00000041810 */
[C---:B---3--:R-:W-:Y:S08]  /*3d00*/  HMMA.16816.F32.BF16 R12, R80.reuse, R60, R12 ;  /* 0x0000003c500c723c */ /* 0x048ff0000004180c */
[C---:B------:R-:W-:Y:S08]  /*3d10*/  HMMA.16816.F32.BF16 R8, R80.reuse, R62, R8 ;  /* 0x0000003e5008723c */ /* 0x040ff00000041808 */
[C---:B------:R-:W-:Y:S08]  /*3d20*/  HMMA.16816.F32.BF16 R104, R80.reuse, R56, R104 ;  /* 0x000000385068723c */ /* 0x040ff00000041868 */
[C---:B------:R-:W-:Y:S08]  /*3d30*/  HMMA.16816.F32.BF16 R100, R80.reuse, R58, R100 ;  /* 0x0000003a5064723c */ /* 0x040ff00000041864 */
[C---:B-1----:R-:W-:Y:S08]  /*3d40*/  HMMA.16816.F32.BF16 R96, R80.reuse, R52, R96 ;  /* 0x000000345060723c */ /* 0x042ff00000041860 */
[C---:B------:R-:W-:Y:S08]  /*3d50*/  HMMA.16816.F32.BF16 R92, R80.reuse, R54, R92 ;  /* 0x00000036505c723c */ /* 0x040ff0000004185c */
[C---:B--2---:R-:W-:Y:S08]  /*3d60*/  HMMA.16816.F32.BF16 R88, R80.reuse, R48, R88 ;  /* 0x000000305058723c */ /* 0x044ff00000041858 */
        /* <DEDUP_REMOVED lines=14> */
.L_x_966:
        /* <DEDUP_REMOVED lines=59> */
.L_x_967:
        /* <DEDUP_REMOVED lines=9> */
[----:B-1----:R-:W-:Y:S02]  /*4290*/  ISETP.GE.AND P2, PT, R184, UR5, PT ;  /* 0x00000005b8007c0c */ /* 0x002fe4000bf46270 */
[----:B------:R-:W-:Y:S02]  /*42a0*/  ISETP.GE.AND P1, PT, R183, UR5, PT ;  /* 0x00000005b7007c0c */ /* 0x000fe4000bf26270 */
[----:B------:R-:W-:Y:S02]  /*42b0*/  ISETP.GE.AND P0, PT, R182, UR5, PT ;  /* 0x00000005b6007c0c */ /* 0x000fe4000bf06270 */
[----:B------:R-:W-:-:S07]  /*42c0*/  IADD3.X R57, PT, PT, R48, R51, RZ, P3, !PT ;  /* 0x0000003330397210 */ /* 0x000fce0001ffe4ff */
[--C-:B------:R-:W-:Y:S02]  /*42d0*/  @!P2 IMAD.MOV.U32 R177, RZ, RZ, R175.reuse ;  /* 0x000000ffffb1a224 */ /* 0x100fe400078e00af */
[----:B------:R-:W-:Y:S01]  /*42e0*/  @!P1 MOV R54, R176 ;  /* 0x000000b000369202 */ /* 0x000fe20000000f00 */
[--C-:B------:R-:W-:Y:S02]  /*42f0*/  @!P1 IMAD.MOV.U32 R55, RZ, RZ, R175.reuse ;  /* 0x000000ffff379224 */ /* 0x100fe400078e00af */
        /* <DEDUP_REMOVED lines=10> */
[----:B-1----:R-:W-:-:S05]  /*43a0*/  @!P0 IMAD.MOV.U32 R177, RZ, RZ, R175 ;  /* 0x000000ffffb18224 */ /* 0x002fca00078e00af */
        /* <DEDUP_REMOVED lines=51> */
.L_x_969:
[----:B------:R1:W-:Y:S02]  /*46e0*/  STS.128 [R185+0x8800], RZ ;  /* 0x008800ffb9007388 */ /* 0x0003e40000000c00 */
.L_x_970:
[----:B------:R-:W-:Y:S05]  /*46f0*/  BSYNC.RECONVERGENT B0 ;  /* 0x0000000000007941 */ /* 0x000fea0003800200 */
.L_x_968:
[----:B------:R-:W0:Y:S02]  /*4700*/  LDGDEPBAR ;  /* 0x00000000000079af */ /* 0x000e240000000000 */
.L_x_965:
[C---:B------:R-:W-:Y:S01]  /*4710*/  VIADD R49, R68.reuse, 0x1 ;  /* 0x0000000144317836 */ /* 0x040fe20000000000 */
[----:B------:R-:W4:Y:S01]  /*4720*/  LDCU UR6, c[0x0][0x45c] ;  /* 0x00008b80ff0677ac */ /* 0x000f220008000800 */
[C---:B------:R-:W-:Y:S02]  /*4730*/  VIADD R48, R68.reuse, 0x8 ;  /* 0x0000000844307836 */ /* 0x040fe40000000000 */
[C---:B--2---:R-:W-:Y:S01]  /*4740*/  VIADD R52, R68.reuse, 0x11 ;  /* 0x0000001144347836 */ /* 0x044fe20000000000 */
[CC--:B------:R-:W-:Y:S01]  /*4750*/  ISETP.GE.AND P6, PT, R49.reuse, R136.reuse, PT ;  /* 0x000000883100720c */ /* 0x0c0fe20003fc6270 */
[C---:B------:R-:W-:Y:S01]  /*4760*/  VIADD R50, R68.reuse, 0x18 ;  /* 0x0000001844327836 */ /* 0x040fe20000000000 */
[-C--:B------:R-:W-:Y:S01]  /*4770*/  ISETP.GE.AND P1, PT, R49, R119.reuse, PT ;  /* 0x000000773100720c */ /* 0x080fe20003f26270 */
[----:B------:R-:W-:Y:S01]  /*4780*/  VIADD R49, R68, 0x9 ;  /* 0x0000000944317836 */ /* 0x000fe20000000000 */
[CC--:B------:R-:W-:Y:S02]  /*4790*/  ISETP.GE.AND P0, PT, R48.reuse, R136.reuse, PT ;  /* 0x000000883000720c */ /* 0x0c0fe40003f06270 */
[----:B------:R-:W-:Y:S01]  /*47a0*/  ISETP.GE.AND P2, PT, R48, R119, PT ;  /* 0x000000773000720c */ /* 0x000fe20003f46270 */
[----:B------:R-:W-:Y:S01]  /*47b0*/  VIADD R48, R68, 0x10 ;  /* 0x0000001044307836 */ /* 0x000fe20000000000 */
[----:B------:R-:W-:-:S02]  /*47c0*/  ISETP.GE.AND P4, PT, R49, R136, PT ;  /* 0x000000883100720c */ /* 0x000fc40003f86270 */
[-C--:B------:R-:W-:Y:S02]  /*47d0*/  ISETP.GE.AND P3, PT, R49, R119.reuse, PT ;  /* 0x000000773100720c */ /* 0x080fe40003f66270 */
[----:B------:R-:W-:Y:S01]  /*47e0*/  FSEL R49, R40, -INF , !P0 ;  /* 0xff80000028317808 */ /* 0x000fe20004000000 */
[----:B------:R-:W-:Y:S01]  /*47f0*/  VIADD R40, R68, 0x19 ;  /* 0x0000001944287836 */ /* 0x000fe20000000000 */
[CC--:B------:R-:W-:Y:S02]  /*4800*/  ISETP.GE.AND P5, PT, R48.reuse, R136.reuse, PT ;  /* 0x000000883000720c */ /* 0x0c0fe40003fa6270 */
[----:B------:R-:W-:Y:S02]  /*4810*/  ISETP.GE.AND P0, PT, R48, R119, PT ;  /* 0x000000773000720c */ /* 0x000fe40003f06270 */
[----:B------:R-:W-:Y:S02]  /*4820*/  FSEL R48, R42, -INF , !P2 ;  /* 0xff8000002a307808 */ /* 0x000fe40005000000 */
[----:B------:R-:W-:-:S02]  /*4830*/  ISETP.GE.AND P2, PT, R52, R136, PT ;  /* 0x000000883400720c */ /* 0x000fc40003f46270 */
[----:B------:R-:W-:Y:S01]  /*4840*/  FSEL R51, R41, -INF , !P4 ;  /* 0xff80000029337808 */ /* 0x000fe20006000000 */
[----:B------:R-:W-:Y:S01]  /*4850*/  VIADD R41, R68, 0x20 ;  /* 0x0000002044297836 */ /* 0x000fe20000000000 */
[----:B------:R-:W-:Y:S02]  /*4860*/  FSEL R75, R36, -INF , !P5 ;  /* 0xff800000244b7808 */ /* 0x000fe40006800000 */
[----:B------:R-:W-:Y:S02]  /*4870*/  ISETP.GE.AND P4, PT, R52, R119, PT ;  /* 0x000000773400720c */ /* 0x000fe40003f86270 */
[----:B------:R-:W-:Y:S01]  /*4880*/  FSEL R36, R38, -INF , !P0 ;  /* 0xff80000026247808 */ /* 0x000fe20004000000 */
[----:B------:R-:W-:Y:S01]  /*4890*/  VIADD R38, R68, 0x28 ;  /* 0x0000002844267836 */ /* 0x000fe20000000000 */
[----:B------:R-:W-:Y:S02]  /*48a0*/  FSEL R73, R37, -INF , !P2 ;  /* 0xff80000025497808 */ /* 0x000fe40005000000 */
[----:B------:R-:W-:-:S02]  /*48b0*/  ISETP.GE.AND P0, PT, R40, R136, PT ;  /* 0x000000882800720c */ /* 0x000fc40003f06270 */
[-C--:B------:R-:W-:Y:S01]  /*48c0*/  ISETP.GE.AND P2, PT, R40, R119.reuse, PT ;  /* 0x000000772800720c */ /* 0x080fe20003f46270 */
[----:B------:R-:W-:Y:S01]  /*48d0*/  VIADD R40, R68, 0x21 ;  /* 0x0000002144287836 */ /* 0x000fe20000000000 */
[----:B------:R-:W-:Y:S02]  /*48e0*/  FSEL R52, R43, -INF , !P3 ;  /* 0xff8000002b347808 */ /* 0x000fe40005800000 */
[C---:B------:R-:W-:Y:S02]  /*48f0*/  ISETP.GE.AND P5, PT, R50.reuse, R119, PT ;  /* 0x000000773200720c */ /* 0x040fe40003fa6270 */
[-C--:B------:R-:W-:Y:S02]  /*4900*/  ISETP.GE.AND P3, PT, R50, R136.reuse, PT ;  /* 0x000000883200720c */ /* 0x080fe40003f66270 */
[----:B------:R-:W-:Y:S02]  /*4910*/  FSEL R50, R39, -INF , !P4 ;  /* 0xff80000027327808 */ /* 0x000fe40006000000 */
[----:B------:R-:W-:-:S02]  /*4920*/  ISETP.GE.AND P4, PT, R41, R136, PT ;  /* 0x000000882900720c */ /* 0x000fc40003f86270 */
        /* <DEDUP_REMOVED lines=8> */
[----:B------:R-:W-:Y:S01]  /*49b0*/  FSEL R33, R28, -INF , !P4 ;  /* 0xff8000001c217808 */ /* 0x000fe20006000000 */
[----:B------:R-:W-:Y:S01]  /*49c0*/  VIADD R28, R68, 0x31 ;  /* 0x00000031441c7836 */ /* 0x000fe20000000000 */
[CC--:B------:R-:W-:Y:S02]  /*49d0*/  ISETP.GE.AND P2, PT, R38.reuse, R136.reuse, PT ;  /* 0x000000882600720c */ /* 0x0c0fe40003f46270 */
[----:B------:R-:W-:Y:S01]  /*49e0*/  ISETP.GE.AND P4, PT, R38, R119, PT ;  /* 0x000000772600720c */ /* 0x000fe20003f86270 */
[----:B------:R-:W-:Y:S01]  /*49f0*/  VIADD R38, R68, 0x30 ;  /* 0x0000003044267836 */ /* 0x000fe20000000000 */
[----:B------:R-:W-:Y:S02]  /*4a00*/  FSEL R152, R30, -INF , !P3 ;  /* 0xff8000001e987808 */ /* 0x000fe40005800000 */
[----:B------:R-:W-:-:S02]  /*4a10*/  ISETP.GE.AND P3, PT, R40, R136, PT ;  /* 0x000000882800720c */ /* 0x000fc40003f66270 */
[----:B------:R-:W-:Y:S02]  /*4a20*/  FSEL R35, R29, -INF , !P5 ;  /* 0xff8000001d237808 */ /* 0x000fe40006800000 */
[----:B---3--:R-:W-:Y:S02]  /*4a30*/  FSEL R56, R31, -INF , !P0 ;  /* 0xff8000001f387808 */ /* 0x008fe40004000000 */
[----:B------:R-:W-:Y:S01]  /*4a40*/  FSEL R59, R24, -INF , !P2 ;  /* 0xff800000183b7808 */ /* 0x000fe20005000000 */
[----:B------:R-:W-:Y:S01]  /*4a50*/  VIADD R24, R68, 0x38 ;  /* 0x0000003844187836 */ /* 0x000fe20000000000 */
[-C--:B------:R-:W-:Y:S02]  /*4a60*/  ISETP.GE.AND P5, PT, R40, R119.reuse, PT ;  /* 0x000000772800720c */ /* 0x080fe40003fa6270 */
[----:B------:R-:W-:Y:S02]  /*4a70*/  ISETP.GE.AND P0, PT, R38, R136, PT ;  /* 0x000000882600720c */ /* 0x000fe40003f06270 */
[----:B------:R-:W-:Y:S01]  /*4a80*/  FSEL R143, R25, -INF , !P3 ;  /* 0xff800000198f7808 */ /* 0x000fe20005800000 */
[----:B------:R-:W-:Y:S01]  /*4a90*/  VIADD R25, R68, 0x39 ;  /* 0x0000003944197836 */ /* 0x000fe20000000000 */
[----:B------:R-:W-:-:S02]  /*4aa0*/  ISETP.GE.AND P2, PT, R38, R119, PT ;  /* 0x000000772600720c */ /* 0x000fc40003f46270 */
[----:B------:R-:W-:Y:S02]  /*4ab0*/  FSEL R150, R27, -INF , !P5 ;  /* 0xff8000001b967808 */ /* 0x000fe40006800000 */
[----:B------:R-:W-:Y:S01]  /*4ac0*/  FSEL R53, R20, -INF , !P0 ;  /* 0xff80000014357808 */ /* 0x000fe20004000000 */
[----:B------:R-:W-:Y:S01]  /*4ad0*/  VIADD R20, R68, 0x41 ;  /* 0x0000004144147836 */ /* 0x000fe20000000000 */
[----:B------:R-:W-:Y:S02]  /*4ae0*/  FSEL R60, R26, -INF , !P4 ;  /* 0xff8000001a3c7808 */ /* 0x000fe40006000000 */
[CC--:B------:R-:W-:Y:S02]  /*4af0*/  ISETP.GE.AND P5, PT, R24.reuse, R136.reuse, PT ;  /* 0x000000881800720c */ /* 0x0c0fe40003fa6270 */
[----:B------:R-:W-:Y:S01]  /*4b00*/  ISETP.GE.AND P0, PT, R24, R119, PT ;  /* 0x000000771800720c */ /* 0x000fe20003f06270 */
[----:B------:R-:W-:Y:S01]  /*4b10*/  VIADD R24, R68, 0x40 ;  /* 0x0000004044187836 */ /* 0x000fe20000000000 */
[----:B------:R-:W-:-:S02]  /*4b20*/  ISETP.GE.AND P4, PT, R28, R136, PT ;  /* 0x000000881c00720c */ /* 0x000fc40003f86270 */
[-C--:B------:R-:W-:Y:S02]  /*4b30*/  ISETP.GE.AND P3, PT, R28, R119.reuse, PT ;  /* 0x000000771c00720c */ /* 0x080fe40003f66270 */
[----:B------:R-:W-:Y:S02]  /*4b40*/  FSEL R58, R22, -INF , !P2 ;  /* 0xff800000163a7808 */ /* 0x000fe40005000000 */
[----:B------:R-:W-:Y:S02]  /*4b50*/  ISETP.GE.AND P2, PT, R25, R136, PT ;  /* 0x000000881900720c */ /* 0x000fe40003f46270 */
[----:B------:R-:W-:Y:S02]  /*4b60*/  FSEL R55, R21, -INF , !P4 ;  /* 0xff80000015377808 */ /* 0x000fe40006000000 */
[----:B------:R-:W-:Y:S02]  /*4b70*/  FSEL R54, R23, -INF , !P3 ;  /* 0xff80000017367808 */ /* 0x000fe40005800000 */
[----:B------:R-:W-:Y:S01]  /*4b80*/  FSEL R57, R16, -INF , !P5 ;  /* 0xff80000010397808 */ /* 0x000fe20006800000 */
[----:B------:R-:W-:Y:S01]  /*4b90*/  VIADD R16, R68, 0x48 ;  /* 0x0000004844107836 */ /* 0x000fe20000000000 */
[----:B------:R-:W-:-:S02]  /*4ba0*/  ISETP.GE.AND P4, PT, R25, R119, PT ;  /* 0x000000771900720c */ /* 0x000fc40003f86270 */
[-C--:B------:R-:W-:Y:S02]  /*4bb0*/  ISETP.GE.AND P3, PT, R24, R136.reuse, PT ;  /* 0x000000881800720c */ /* 0x080fe40003f66270 */
[----:B------:R-:W-:Y:S01]  /*4bc0*/  FSEL R141, R17, -INF , !P2 ;  /* 0xff800000118d7808 */ /* 0x000fe20005000000 */
[----:B------:R-:W-:Y:S01]  /*4bd0*/  VIADD R17, R68, 0x49 ;  /* 0x0000004944117836 */ /* 0x000fe20000000000 */
[----:B------:R-:W-:Y:S02]  /*4be0*/  ISETP.GE.AND P5, PT, R24, R119, PT ;  /* 0x000000771800720c */ /* 0x000fe40003fa6270 */
[----:B------:R-:W-:Y:S02]  /*4bf0*/  FSEL R148, R19, -INF , !P4 ;  /* 0xff80000013947808 */ /* 0x000fe40006000000 */
[----:B------:R-:W-:Y:S01]  /*4c00*/  FSEL R133, R12, -INF , !P3 ;  /* 0xff8000000c857808 */ /* 0x000fe20005800000 */
[----:B------:R-:W-:Y:S01]  /*4c10*/  VIADD R12, R68, 0x51 ;  /* 0x00000051440c7836 */ /* 0x000fe20000000000 */
[----:B------:R-:W-:-:S02]  /*4c20*/  ISETP.GE.AND P4, PT, R16, R136, PT ;  /* 0x000000881000720c */ /* 0x000fc40003f86270 */
[----:B------:R-:W-:Y:S01]  /*4c30*/  ISETP.GE.AND P3, PT, R16, R119, PT ;  /* 0x000000771000720c */ /* 0x000fe20003f66270 */
[----:B------:R-:W-:Y:S01]  /*4c40*/  VIADD R16, R68, 0x50 ;  /* 0x0000005044107836 */ /* 0x000fe20000000000 */
[----:B------:R-:W-:Y:S02]  /*4c50*/  FSEL R144, R14, -INF , !P5 ;  /* 0xff8000000e907808 */ /* 0x000fe40006800000 */
[-C--:B------:R-:W-:Y:S02]  /*4c60*/  ISETP.GE.AND P5, PT, R17, R136.reuse, PT ;  /* 0x000000881100720c */ /* 0x080fe40003fa6270 */
[----:B------:R-:W-:Y:S02]  /*4c70*/  FSEL R146, R18, -INF , !P0 ;  /* 0xff80000012927808 */ /* 0x000fe40004000000 */
[----:B------:R-:W-:Y:S01]  /*4c80*/  FSEL R137, R8, -INF , !P4 ;  /* 0xff80000008897808 */ /* 0x000fe20006000000 */
[----:B------:R-:W-:Y:S01]  /*4c90*/  VIADD R8, R68, 0x58 ;  /* 0x0000005844087836 */ /* 0x000fe20000000000 */
[----:B------:R-:W-:Y:S01]  /*4ca0*/  FSEL R140, R10, -INF , !P3 ;  /* 0xff8000000a8c7808 */ /* 0x000fe20005800000 */
[C---:B------:R-:W-:Y:S01]  /*4cb0*/  VIADD R10, R68.reuse, 0x60 ;  /* 0x00000060440a7836 */ /* 0x040fe20000000000 */
[----:B------:R-:W-:Y:S01]  /*4cc0*/  FSEL R139, R9, -INF , !P5 ;  /* 0xff800000098b7808 */ /* 0x000fe20006800000 */
[----:B------:R-:W-:Y:S01]  /*4cd0*/  VIADD R9, R68, 0x59 ;  /* 0x0000005944097836 */ /* 0x000fe20000000000 */
[----:B------:R-:W-:-:S02]  /*4ce0*/  ISETP.GE.AND P0, PT, R20, R136, PT ;  /* 0x000000881400720c */ /* 0x000fc40003f06270 */
[-C--:B------:R-:W-:Y:S02]  /*4cf0*/  ISETP.GE.AND P4, PT, R16, R119.reuse, PT ;  /* 0x000000771000720c */ /* 0x080fe40003f86270 */
[----:B------:R-:W-:Y:S02]  /*4d00*/  ISETP.GE.AND P3, PT, R12, R136, PT ;  /* 0x000000880c00720c */ /* 0x000fe40003f66270 */
[----:B------:R-:W-:Y:S02]  /*4d10*/  ISETP.GE.AND P2, PT, R20, R119, PT ;  /* 0x000000771400720c */ /* 0x000fe40003f46270 */
[----:B------:R-:W-:Y:S01]  /*4d20*/  FSEL R135, R13, -INF , !P0 ;  /* 0xff8000000d877808 */ /* 0x000fe20004000000 */
[----:B------:R-:W-:Y:S01]  /*4d30*/  VIADD R13, R68, 0x69 ;  /* 0x00000069440d7836 */ /* 0x000fe20000000000 */
[----:B------:R-:W-:Y:S02]  /*4d40*/  FSEL R64, R106, -INF , !P4 ;  /* 0xff8000006a407808 */ /* 0x000fe40006000000 */
[----:B------:R-:W-:-:S02]  /*4d50*/  FSEL R65, R105, -INF , !P3 ;  /* 0xff80000069417808 */ /* 0x000fc40005800000 */
[-C--:B------:R-:W-:Y:S02]  /*4d60*/  ISETP.GE.AND P0, PT, R17, R119.reuse, PT ;  /* 0x000000771100720c */ /* 0x080fe40003f06270 */
[CC--:B------:R-:W-:Y:S02]  /*4d70*/  ISETP.GE.AND P4, PT, R9.reuse, R136.reuse, PT ;  /* 0x000000880900720c */ /* 0x0c0fe40003f86270 */
[----:B------:R-:W-:Y:S02]  /*4d80*/  ISETP.GE.AND P3, PT, R9, R119, PT ;  /* 0x000000770900720c */ /* 0x000fe40003f66270 */
[----:B------:R-:W-:Y:S02]  /*4d90*/  FSEL R9, R45, -INF , !P6 ;  /* 0xff8000002d097808 */ /* 0x000fe40007000000 */
[----:B------:R-:W-:Y:S02]  /*4da0*/  FSEL R138, R15, -INF , !P2 ;  /* 0xff8000000f8a7808 */ /* 0x000fe40005000000 */
[----:B------:R-:W-:-:S02]  /*4db0*/  ISETP.GE.AND P6, PT, R68, R136, PT ;  /* 0x000000884400720c */ /* 0x000fc40003fc6270 */
[-C--:B------:R-:W-:Y:S02]  /*4dc0*/  ISETP.GE.AND P2, PT, R16, R136.reuse, PT ;  /* 0x000000881000720c */ /* 0x080fe40003f46270 */
[----:B------:R-:W-:Y:S02]  /*4dd0*/  FSEL R142, R11, -INF , !P0 ;  /* 0xff8000000b8e7808 */ /* 0x000fe40004000000 */
[----:B------:R-:W-:Y:S02]  /*4de0*/  ISETP.GE.AND P5, PT, R12, R119, PT ;  /* 0x000000770c00720c */ /* 0x000fe40003fa6270 */
[----:B------:R-:W-:Y:S02]  /*4df0*/  ISETP.GE.AND P0, PT, R8, R136, PT ;  /* 0x000000880800720c */ /* 0x000fe40003f06270 */
[----:B------:R-:W-:Y:S02]  /*4e00*/  FSEL R11, R44, -INF , !P6 ;  /* 0xff8000002c0b7808 */ /* 0x000fe40007000000 */
[----:B------:R-:W-:-:S02]  /*4e10*/  FSEL R61, R104, -INF , !P2 ;  /* 0xff800000683d7808 */ /* 0x000fc40005000000 */
[-C--:B------:R-:W-:Y:S01]  /*4e20*/  ISETP.GE.AND P2, PT, R8, R119.reuse, PT ;  /* 0x000000770800720c */ /* 0x080fe20003f46270 */
[----:B------:R-:W-:Y:S01]  /*4e30*/  VIADD R8, R68, 0x61 ;  /* 0x0000006144087836 */ /* 0x000fe20000000000 */
[----:B------:R-:W-:Y:S02]  /*4e40*/  FSEL R66, R107, -INF , !P5 ;  /* 0xff8000006b427808 */ /* 0x000fe40006800000 */
[----:B------:R-:W-:Y:S02]  /*4e50*/  FSEL R122, R100, -INF , !P0 ;  /* 0xff800000647a7808 */ /* 0x000fe40004000000 */
[C---:B------:R-:W-:Y:S02]  /*4e60*/  ISETP.GE.AND P5, PT, R10.reuse, R136, PT ;  /* 0x000000880a00720c */ /* 0x040fe40003fa6270 */
[----:B------:R-:W-:Y:S01]  /*4e70*/  ISETP.GE.AND P0, PT, R10, R119, PT ;  /* 0x000000770a00720c */ /* 0x000fe20003f06270 */
[----:B------:R-:W-:Y:S01]  /*4e80*/  VIADD R10, R68, 0x68 ;  /* 0x00000068440a7836 */ /* 0x000fe20000000000 */
[----:B------:R-:W-:-:S02]  /*4e90*/  FMNMX3.FTZ R12, R11, R9, R49, !PT ;  /* 0x000000090b0c7276 */ /* 0x000fc40007810031 */
[----:B------:R-:W-:Y:S02]  /*4ea0*/  FSEL R62, R103, -INF , !P3 ;  /* 0xff800000673e7808 */ /* 0x000fe40005800000 */
[----:B------:R-:W-:Y:S02]  /*4eb0*/  FSEL R26, R102, -INF , !P2 ;  /* 0xff800000661a7808 */ /* 0x000fe40005000000 */
[-C--:B------:R-:W-:Y:S02]  /*4ec0*/  ISETP.GE.AND P3, PT, R68, R119.reuse, PT ;  /* 0x000000774400720c */ /* 0x080fe40003f66270 */
[C---:B------:R-:W-:Y:S02]  /*4ed0*/  ISETP.GE.AND P2, PT, R8.reuse, R136, PT ;  /* 0x000000880800720c */ /* 0x040fe40003f46270 */
[----:B------:R-:W-:Y:S02]  /*4ee0*/  ISETP.GE.AND P6, PT, R8, R119, PT ;  /* 0x000000770800720c */ /* 0x000fe40003fc6270 */
[----:B------:R-:W-:-:S02]  /*4ef0*/  FMNMX3.FTZ R12, R12, R51, R75, !PT ;  /* 0x000000330c0c7276 */ /* 0x000fc4000781004b */
[----:B------:R-:W-:Y:S02]  /*4f00*/  FSEL R128, R101, -INF , !P4 ;  /* 0xff80000065807808 */ /* 0x000fe40006000000 */
[----:B------:R-:W-:Y:S02]  /*4f10*/  FSEL R8, R47, -INF , !P1 ;  /* 0xff8000002f087808 */ /* 0x000fe40004800000 */
[C---:B------:R-:W-:Y:S02]  /*4f20*/  ISETP.GE.AND P1, PT, R10.reuse, R136, PT ;  /* 0x000000880a00720c */ /* 0x040fe40003f26270 */
[----:B------:R-:W-:Y:S02]  /*4f30*/  ISETP.GE.AND P4, PT, R10, R119, PT ;  /* 0x000000770a00720c */ /* 0x000fe40003f86270 */
[----:B------:R-:W-:Y:S02]  /*4f40*/  FSEL R10, R46, -INF , !P3 ;  /* 0xff8000002e0a7808 */ /* 0x000fe40005800000 */
        /* <DEDUP_REMOVED lines=25> */
[C---:B------:R-:W-:Y:S02]  /*50e0*/  ISETP.GE.AND P6, PT, R13.reuse, R136, PT ;  /* 0x000000880d00720c */ /* 0x040fe40003fc6270 */
[----:B------:R-:W-:Y:S01]  /*50f0*/  ISETP.GE.AND P1, PT, R13, R119, PT ;  /* 0x000000770d00720c */ /* 0x000fe20003f26270 */
[----:B------:R-:W-:Y:S01]  /*5100*/  VIADD R13, R68, 0x78 ;  /* 0x00000078440d7836 */ /* 0x000fe20000000000 */
[----:B------:R-:W-:Y:S01]  /*5110*/  FMNMX3.FTZ R12, R12, R139, R61, !PT ;  /* 0x0000008b0c0c7276 */ /* 0x000fe2000781003d */
[----:B------:R-:W-:Y:S01]  /*5120*/  VIADD R68, R68, 0x79 ;  /* 0x0000007944447836 */ /* 0x000fe20000000000 */
[----:B------:R-:W-:-:S02]  /*5130*/  FMNMX3.FTZ R15, R15, R148, R144, !PT ;  /* 0x000000940f0f7276 */ /* 0x000fc40007810090 */
[----:B------:R-:W-:Y:S02]  /*5140*/  FMNMX3.FTZ R12, R12, R65, R122, !PT ;  /* 0x000000410c0c7276 */ /* 0x000fe4000781007a */
[----:B------:R-:W-:Y:S02]  /*5150*/  FSEL R67, R93, -INF , !P5 ;  /* 0xff8000005d437808 */ /* 0x000fe40006800000 */
[----:B------:R-:W-:Y:S02]  /*5160*/  FSEL R124, R88, -INF , !P0 ;  /* 0xff800000587c7808 */ /* 0x000fe40004000000 */
[C---:B------:R-:W-:Y:S02]  /*5170*/  ISETP.GE.AND P5, PT, R13.reuse, R136, PT ;  /* 0x000000880d00720c */ /* 0x040fe40003fa6270 */
[----:B------:R-:W-:Y:S02]  /*5180*/  ISETP.GE.AND P0, PT, R13, R119, PT ;  /* 0x000000770d00720c */ /* 0x000fe40003f06270 */
[----:B------:R-:W-:-:S02]  /*5190*/  FMNMX3.FTZ R13, R15, R138, R140, !PT ;  /* 0x0000008a0f0d7276 */ /* 0x000fc4000781008c */
[----:B------:R-:W-:Y:S02]  /*51a0*/  FMNMX3.FTZ R12, R12, R128, R27, !PT ;  /* 0x000000800c0c7276 */ /* 0x000fe4000781001b */
[----:B------:R-:W-:Y:S02]  /*51b0*/  FMNMX3.FTZ R13, R13, R142, R64, !PT ;  /* 0x0000008e0d0d7276 */ /* 0x000fe40007810040 */
[----:B------:R-:W-:Y:S02]  /*51c0*/  FMNMX3.FTZ R12, R12, R63, R120, !PT ;  /* 0x0000003f0c0c7276 */ /* 0x000fe40007810078 */
[----:B------:R-:W-:Y:S02]  /*51d0*/  FSEL R121, R89, -INF , !P6 ;  /* 0xff80000059797808 */ /* 0x000fe40007000000 */
[----:B------:R-:W-:Y:S02]  /*51e0*/  FMNMX3.FTZ R13, R13, R66, R26, !PT ;  /* 0x000000420d0d7276 */ /* 0x000fe4000781001a */
[----:B------:R-:W-:-:S02]  /*51f0*/  ISETP.GE.AND P6, PT, R68, R136, PT ;  /* 0x000000884400720c */ /* 0x000fc40003fc6270 */
[----:B------:R-:W-:Y:S02]  /*5200*/  FSEL R126, R84, -INF , !P5 ;  /* 0xff800000547e7808 */ /* 0x000fe40006800000 */
[----:B------:R-:W-:Y:S02]  /*5210*/  FMNMX3.FTZ R14, R12, R67, R124, !PT ;  /* 0x000000430c0e7276 */ /* 0x000fe4000781007c */
[----:B------:R-:W-:Y:S02]  /*5220*/  FSEL R44, R94, -INF , !P4 ;  /* 0xff8000005e2c7808 */ /* 0x000fe40006000000 */
[----:B------:R-:W-:Y:S02]  /*5230*/  FMNMX3.FTZ R12, R13, R62, R46, !PT ;  /* 0x0000003e0d0c7276 */ /* 0x000fe4000781002e */
[----:B------:R-:W-:Y:S02]  /*5240*/  FSEL R123, R85, -INF , !P6 ;  /* 0xff800000557b7808 */ /* 0x000fe40007000000 */
[----:B------:R-:W-:-:S02]  /*5250*/  FMNMX3.FTZ R14, R14, R121, R126, !PT ;  /* 0x000000790e0e7276 */ /* 0x000fc4000781007e */
[----:B------:R-:W-:Y:S02]  /*5260*/  FSEL R43, R95, -INF , !P3 ;  /* 0xff8000005f2b7808 */ /* 0x000fe40005800000 */
[----:B------:R-:W-:Y:S02]  /*5270*/  FSEL R42, R90, -INF , !P2 ;  /* 0xff8000005a2a7808 */ /* 0x000fe40005000000 */
[----:B------:R-:W-:Y:S02]  /*5280*/  FMNMX3.FTZ R12, R12, R45, R44, !PT ;  /* 0x0000002d0c0c7276 */ /* 0x000fe4000781002c */
[----:B------:R-:W-:Y:S01]  /*5290*/  FMNMX.FTZ R17, R123, R14, !PT ;  /* 0x0000000e7b117209 */ /* 0x000fe20007810000 */
[----:B------:R-:W-:Y:S01]  /*52a0*/  IMAD.SHL.U32 R14, R2, 0x100, RZ ;  /* 0x00000100020e7824 */ /* 0x000fe200078e00ff */
[----:B------:R-:W-:Y:S02]  /*52b0*/  ISETP.GE.AND P2, PT, R68, R119, PT ;  /* 0x000000774400720c */ /* 0x000fe40003f46270 */
[----:B------:R-:W-:Y:S01]  /*52c0*/  FSEL R41, R91, -INF , !P1 ;  /* 0xff8000005b297808 */ /* 0x000fe20004800000 */
[----:B------:R-:W2:Y:S01]  /*52d0*/  SHFL.BFLY PT, R16, R17, 0x2, 0x1f ;  /* 0x0c401f0011107f89 */ /* 0x000ea200000e0000 */
[----:B------:R-:W-:-:S02]  /*52e0*/  FSEL R40, R86, -INF , !P0 ;  /* 0xff80000056287808 */ /* 0x000fc40004000000 */
[----:B------:R-:W-:Y:S02]  /*52f0*/  FMNMX3.FTZ R12, R12, R43, R42, !PT ;  /* 0x0000002b0c0c7276 */ /* 0x000fe4000781002a */
[----:B------:R-:W-:Y:S02]  /*5300*/  FSEL R38, R87, -INF , !P2 ;  /* 0xff80000057267808 */ /* 0x000fe40005000000 */
[----:B------:R-:W-:Y:S02]  /*5310*/  FMNMX3.FTZ R13, R12, R41, R40, !PT ;  /* 0x000000290c0d7276 */ /* 0x000fe40007810028 */
[----:B------:R-:W-:Y:S02]  /*5320*/  LOP3.LUT R169, R14, 0x100, RZ, 0xc0, !PT ;  /* 0x000001000ea97812 */ /* 0x000fe400078ec0ff */
[----:B------:R-:W-:Y:S02]  /*5330*/  FMNMX.FTZ R18, R38, R13, !PT ;  /* 0x0000000d26127209 */ /* 0x000fe40007810000 */
[----:B------:R-:W-:-:S03]  /*5340*/  LOP3.LUT R169, R169, 0x20, R118, 0xf8, !PT ;  /* 0x00000020a9a97812 */ /* 0x000fc600078ef876 */
[----:B------:R-:W3:Y:S02]  /*5350*/  SHFL.BFLY PT, R13, R18, 0x2, 0x1f ;  /* 0x0c401f00120d7f89 */ /* 0x000ee400000e0000 */
[----:B------:R-:W-:-:S05]  /*5360*/  IMAD.IADD R169, R0, 0x1, R169 ;  /* 0x0000000100a97824 */ /* 0x000fca00078e02a9 */
[----:B------:R-:W-:Y:S02]  /*5370*/  LEA R169, R169, UR4, 0x1 ;  /* 0x00000004a9a97c11 */ /* 0x000fe4000f8e08ff */
[----:B--2---:R-:W-:-:S03]  /*5380*/  FMNMX.FTZ R16, R17, R16, !PT ;  /* 0x0000001011107209 */ /* 0x004fc60007810000 */
[----:B------:R-:W-:Y:S01]  /*5390*/  LDSM.16.MT88.4 R68, [R169+0x9000] ;  /* 0x00900000a944783b */ /* 0x000fe20000004200 */
[----:B------:R-:W-:-:S03]  /*53a0*/  IMAD.IADD R118, R4, 0x1, R169 ;  /* 0x0000000104767824 */ /* 0x000fc600078e02a9 */
[----:B------:R-:W2:Y:S04]  /*53b0*/  SHFL.BFLY PT, R15, R16, 0x1, 0x1f ;  /* 0x0c201f00100f7f89 */ /* 0x000ea800000e0000 */
[----:B------:R-:W-:Y:S01]  /*53c0*/  LDSM.16.MT88.4 R92, [R118+0xb000] ;  /* 0x00b00000765c783b */ /* 0x000fe20000004200 */
[----:B---3--:R-:W-:-:S03]  /*53d0*/  FMNMX.FTZ R13, R18, R13, !PT ;  /* 0x0000000d120d7209 */ /* 0x008fc60007810000 */
[----:B------:R-:W-:Y:S04]  /*53e0*/  LDSM.16.MT88.4 R84, [R169+0xb000] ;  /* 0x00b00000a954783b */ /* 0x000fe80000004200 */
[----:B------:R-:W3:Y:S04]  /*53f0*/  SHFL.BFLY PT, R12, R13, 0x1, 0x1f ;  /* 0x0c201f000d0c7f89 */ /* 0x000ee800000e0000 */
[----:B------:R-:W-:Y:S04]  /*5400*/  LDSM.16.MT88.4 R76, [R118+0x9000] ;  /* 0x00900000764c783b */ /* 0x000fe80000004200 */
[----:B------:R-:W-:Y:S01]  /*5410*/  LDSM.16.MT88.4 R100, [R169+0xd000] ;  /* 0x00d00000a964783b */ /* 0x000fe20000004200 */
[----:B--2---:R-:W-:-:S03]  /*5420*/  FMNMX.FTZ R2, R16, R15, !PT ;  /* 0x0000000f10027209 */ /* 0x004fc60007810000 */
[----:B------:R-:W-:Y:S01]  /*5430*/  LDSM.16.MT88.4 R20, [R118+0xd000] ;  /* 0x00d000007614783b */ /* 0x000fe20000004200 */
[C---:B------:R-:W-:Y:S01]  /*5440*/  FSETP.NEU.FTZ.AND P0, PT, R2.reuse, -INF , PT ;  /* 0xff8000000200780b */ /* 0x040fe20003f1d000 */
[----:B----4-:R-:W-:Y:S02]  /*5450*/  FMUL.FTZ R130, R2, UR6 ;  /* 0x0000000602827c20 */ /* 0x010fe40008410000 */
[----:B------:R-:W-:Y:S03]  /*5460*/  LDSM.16.MT88.4 R16, [R169+0xb400] ;  /* 0x00b40000a910783b */ /* 0x000fe60000004200 */
[----:B------:R-:W-:Y:S01]  /*5470*/  FSEL R130, R130, RZ, P0 ;  /* 0x000000ff82827208 */ /* 0x000fe20000000000 */
[----:B------:R-:W-:Y:S01]  /*5480*/  LDSM.16.MT88.4 R28, [R118+0x9400] ;  /* 0x00940000761c783b */ /* 0x000fe20000004200 */
[----:B---3--:R-:W-:-:S03]  /*5490*/  FMNMX.FTZ R0, R13, R12, !PT ;  /* 0x0000000c0d007209 */ /* 0x008fc60007810000 */
[--C-:B------:R-:W-:Y:S01]  /*54a0*/  FFMA.FTZ R134, R11, UR6, -R130.reuse ;  /* 0x000000060b867c23 */ /* 0x100fe20008010882 */
[--C-:B------:R-:W-:Y:S01]  /*54b0*/  FFMA.FTZ R127, R49, UR6, -R130.reuse ;  /* 0x00000006317f7c23 */ /* 0x100fe20008010882 */
[C---:B------:R-:W-:Y:S01]  /*54c0*/  FSETP.NEU.FTZ.AND P0, PT, R0.reuse, -INF , PT ;  /* 0xff8000000000780b */ /* 0x040fe20003f1d000 */
[----:B------:R-:W-:Y:S01]  /*54d0*/  FMUL.FTZ R11, R0, UR6 ;  /* 0x00000006000b7c20 */ /* 0x000fe20008410000 */
[--C-:B------:R-:W-:Y:S01]  /*54e0*/  FFMA.FTZ R131, R9, UR6, -R130.reuse ;  /* 0x0000000609837c23 */ /* 0x100fe20008010882 */
[--C-:B------:R-:W-:Y:S01]  /*54f0*/  FFMA.FTZ R24, R51, UR6, -R130.reuse ;  /* 0x0000000633187c23 */ /* 0x100fe20008010882 */
[----:B------:R-:W-:Y:S01]  /*5500*/  MUFU.EX2 R134, R134 ;  /* 0x0000008600867308 */ /* 0x000fe20000000800 */
[----:B------:R-:W2:Y:S01]  /*5510*/  LDSM.16.MT88.4 R12, [R169+0x9400] ;  /* 0x00940000a90c783b */ /* 0x000ea20000004200 */
[----:B------:R-:W-:Y:S01]  /*5520*/  FSEL R49, R11, RZ, P0 ;  /* 0x000000ff0b317208 */ /* 0x000fe20000000000 */
[--C-:B------:R-:W-:Y:S01]  /*5530*/  FFMA.FTZ R51, R75, UR6, -R130.reuse ;  /* 0x000000064b337c23 */ /* 0x100fe20008010882 */
[----:B------:R-:W3:Y:S01]  /*5540*/  MUFU.EX2 R131, R131 ;  /* 0x0000008300837308 */ /* 0x000ee20000000800 */
[--C-:B------:R-:W-:Y:S01]  /*5550*/  FFMA.FTZ R39, R39, UR6, -R130.reuse ;  /* 0x0000000627277c23 */ /* 0x100fe20008010882 */
        /* <DEDUP_REMOVED lines=14> */
[--C-:B------:R-:W-:Y:S01]  /*5640*/  FFMA.FTZ R4, R36, UR6, -R49.reuse ;  /* 0x0000000624047c23 */ /* 0x100fe20008010831 */
[--C-:B------:R-:W-:Y:S01]  /*5650*/  FFMA.FTZ R32, R35, UR6, -R130.reuse ;  /* 0x0000000623207c23 */ /* 0x100fe20008010882 */
[--C-:B------:R-:W-:Y:S01]  /*5660*/  FFMA.FTZ R58, R58, UR6, -R49.reuse ;  /* 0x000000063a3a7c23 */ /* 0x100fe20008010831 */
[----:B------:R-:W3:Y:S01]  /*5670*/  MUFU.EX2 R125, R125 ;  /* 0x0000007d007d7308 */ /* 0x000ee20000000800 */
[--C-:B------:R-:W-:Y:S01]  /*5680*/  FFMA.FTZ R26, R26, UR6, -R49.reuse ;  /* 0x000000061a1a7c23 */ /* 0x100fe20008010831 */
[--C-:B------:R-:W-:Y:S01]  /*5690*/  FFMA.FTZ R41, R41, UR6, -R49.reuse ;  /* 0x0000000629297c23 */ /* 0x100fe20008010831 */
[----:B------:R-:W-:Y:S01]  /*56a0*/  FFMA.FTZ R40, R40, UR6, -R49 ;  /* 0x0000000628287c23 */ /* 0x000fe20008010831 */
[----:B------:R-:W-:Y:S01]  /*56b0*/  MUFU.EX2 R25, R25 ;  /* 0x0000001900197308 */ /* 0x000fe20000000800 */
[--C-:B------:R-:W-:Y:S01]  /*56c0*/  FFMA.FTZ R124, R124, UR6, -R130.reuse ;  /* 0x000000067c7c7c23 */ /* 0x100fe20008010882 */
[----:B----4-:R-:W-:Y:S01]  /*56d0*/  F2FP.BF16.F32.PACK_AB R110, R24, R127 ;  /* 0x0000007f186e723e */ /* 0x010fe200000010ff */
[--C-:B------:R-:W-:Y:S01]  /*56e0*/  FFMA.FTZ R121, R121, UR6, -R130.reuse ;  /* 0x0000000679797c23 */ /* 0x100fe20008010882 */
[----:B------:R-:W4:Y:S01]  /*56f0*/  MUFU.EX2 R52, R52 ;  /* 0x0000003400347308 */ /* 0x000f220000000800 */
[--C-:B------:R-:W-:Y:S01]  /*5700*/  FFMA.FTZ R126, R126, UR6, -R130.reuse ;  /* 0x000000067e7e7c23 */ /* 0x100fe20008010882 */
[----:B------:R-:W-:Y:S01]  /*5710*/  FFMA.FTZ R123, R123, UR6, -R130 ;  /* 0x000000067b7b7c23 */ /* 0x000fe20008010882 */
[----:B------:R-:W-:Y:S01]  /*5720*/  ISETP.GT.AND P0, PT, R129, R174, PT ;  /* 0x000000ae8100720c */ /* 0x000fe20003f04270 */
[----:B------:R-:W-:Y:S01]  /*5730*/  MUFU.EX2 R51, R51 ;  /* 0x0000003300337308 */ /* 0x000fe20000000800 */
[----:B---3--:R-:W-:Y:S01]  /*5740*/  F2FP.BF16.F32.PACK_AB R109, R125, R132 ;  /* 0x000000847d6d723e */ /* 0x008fe200000010ff */
[----:B------:R-:W-:-:S02]  /*5750*/  FADD.FTZ R132, R132, R125 ;  /* 0x0000007d84847221 */ /* 0x000fc40000010000 */
[----:B------:R-:W3:Y:S04]  /*5760*/  MUFU.EX2 R48, R48 ;  /* 0x0000003000307308 */ /* 0x000ee80000000800 */
[----:B------:R-:W-:Y:S01]  /*5770*/  MUFU.EX2 R39, R39 ;  /* 0x0000002700277308 */ /* 0x000fe20000000800 */
[----:B----4-:R-:W-:-:S03]  /*5780*/  F2FP.BF16.F32.PACK_AB R111, R52, R25 ;  /* 0x00000019346f723e */ /* 0x010fc600000010ff */
[----:B------:R3:W4:Y:S04]  /*5790*/  MUFU.EX2 R36, R8 ;  /* 0x0000000800247308 */ /* 0x0007280000000800 */
[----:B------:R5:W-:Y:S01]  /*57a0*/  MUFU.EX2 R50, R4 ;  /* 0x0000000400327308 */ /* 0x000be20000000800 */
[C---:B------:R-:W-:Y:S03]  /*57b0*/  HMMA.16816.F32.BF16 R112, R108.reuse, R68, RZ ;  /* 0x000000446c70723c */ /* 0x040fe600000418ff */
[----:B------:R-:W1:Y:S04]  /*57c0*/  MUFU.EX2 R47, R47 ;  /* 0x0000002f002f7308 */ /* 0x000e680000000800 */
[----:B------:R-:W-:Y:S01]  /*57d0*/  MUFU.EX2 R37, R37 ;  /* 0x0000002500257308 */ /* 0x000fe20000000800 */
[----:B------:R-:W-:Y:S01]  /*57e0*/  HMMA.16816.F32.BF16 R68, R108, R70, RZ ;  /* 0x000000466c44723c */ /* 0x000fe200000418ff */
[----:B---3--:R-:W-:-:S02]  /*57f0*/  F2FP.BF16.F32.PACK_AB R8, R48, R51 ;  /* 0x000000333008723e */ /* 0x008fc400000010ff */
[----:B------:R-:W3:Y:S01]  /*5800*/  MUFU.EX2 R34, R34 ;  /* 0x0000002200227308 */ /* 0x000ee20000000800 */
[----:B----4-:R-:W-:Y:S01]  /*5810*/  F2FP.BF16.F32.PACK_AB R10, R36, R39 ;  /* 0x00000027240a723e */ /* 0x010fe200000010ff */
[----:B-----5:R-:W-:Y:S01]  /*5820*/  FFMA.FTZ R4, R33, UR6, -R130 ;  /* 0x0000000621047c23 */ /* 0x020fe20008010882 */
[----:B------:R-:W-:Y:S01]  /*5830*/  FFMA.FTZ R33, R152, UR6, -R49 ;  /* 0x0000000698217c23 */ /* 0x000fe20008010831 */
[----:B------:R-:W-:Y:S01]  /*5840*/  MUFU.EX2 R32, R32 ;  /* 0x0000002000207308 */ /* 0x000fe20000000800 */
[C---:B------:R-:W-:Y:S01]  /*5850*/  HMMA.16816.F32.BF16 R88, R108.reuse, R92, RZ ;  /* 0x0000005c6c58723c */ /* 0x040fe200000418ff */
[----:B-1----:R-:W-:Y:S02]  /*5860*/  F2FP.BF16.F32.PACK_AB R9, R47, R50 ;  /* 0x000000322f09723e */ /* 0x002fe400000010ff */
[----:B------:R1:W4:Y:S04]  /*5870*/  MUFU.EX2 R35, R4 ;  /* 0x0000000400237308 */ /* 0x0003280000000800 */
[----:B------:R-:W-:Y:S01]  /*5880*/  MUFU.EX2 R33, R33 ;  /* 0x0000002100217308 */ /* 0x000fe20000000800 */
[----:B------:R-:W-:Y:S01]  /*5890*/  HMMA.16816.F32.BF16 R92, R108, R94, RZ ;  /* 0x0000005e6c5c723c */ /* 0x000fe200000418ff */
[----:B---3--:R-:W-:-:S02]  /*58a0*/  F2FP.BF16.F32.PACK_AB R11, R34, R37 ;  /* 0x00000025220b723e */ /* 0x008fc400000010ff */
[----:B------:R-:W-:Y:S04]  /*58b0*/  MUFU.EX2 R58, R58 ;  /* 0x0000003a003a7308 */ /* 0x000fe80000000800 */
[----:B------:R-:W-:Y:S01]  /*58c0*/  MUFU.EX2 R124, R124 ;  /* 0x0000007c007c7308 */ /* 0x000fe20000000800 */
[C---:B--2---:R-:W-:Y:S01]  /*58d0*/  HMMA.16816.F32.BF16 R112, R8.reuse, R12, R112 ;  /* 0x0000000c0870723c */ /* 0x044fe20000041870 */
[--C-:B-1----:R-:W-:Y:S02]  /*58e0*/  FFMA.FTZ R4, R150, UR6, -R49.reuse ;  /* 0x0000000696047c23 */ /* 0x102fe40008010831 */
[----:B------:R-:W-:Y:S04]  /*58f0*/  MUFU.EX2 R121, R121 ;  /* 0x0000007900797308 */ /* 0x000fe80000000800 */
[----:B------:R-:W-:Y:S01]  /*5900*/  MUFU.EX2 R4, R4 ;  /* 0x0000000400047308 */ /* 0x000fe20000000800 */
[----:B------:R-:W-:Y:S01]  /*5910*/  HMMA.16816.F32.BF16 R68, R8, R14, R68 ;  /* 0x0000000e0844723c */ /* 0x000fe20000041844 */
[----:B------:R-:W1:Y:S02]  /*5920*/  LDSM.16.MT88.4 R12, [R118+0xb400] ;  /* 0x00b40000760c783b */ /* 0x000e640000004200 */
[----:B------:R-:W-:Y:S04]  /*5930*/  MUFU.EX2 R126, R126 ;  /* 0x0000007e007e7308 */ /* 0x000fe80000000800 */
[----:B------:R-:W-:Y:S01]  /*5940*/  MUFU.EX2 R123, R123 ;  /* 0x0000007b007b7308 */ /* 0x000fe20000000800 */
[C---:B------:R-:W-:Y:S08]  /*5950*/  HMMA.16816.F32.BF16 R80, R108.reuse, R84, RZ ;  /* 0x000000546c50723c */ /* 0x040ff000000418ff */
[C---:B------:R-:W-:Y:S08]  /*5960*/  HMMA.16816.F32.BF16 R84, R108.reuse, R86, RZ ;  /* 0x000000566c54723c */ /* 0x040ff000000418ff */
[----:B------:R-:W-:Y:S08]  /*5970*/  HMMA.16816.F32.BF16 R72, R108, R76, RZ ;  /* 0x0000004c6c48723c */ /* 0x000ff000000418ff */
[C---:B------:R-:W-:Y:S08]  /*5980*/  HMMA.16816.F32.BF16 R80, R8.reuse, R16, R80 ;  /* 0x000000100850723c */ /* 0x040ff00000041850 */
[C---:B------:R-:W-:Y:S01]  /*5990*/  HMMA.16816.F32.BF16 R84, R8.reuse, R18, R84 ;  /* 0x000000120854723c */ /* 0x040fe20000041854 */
[----:B------:R-:W2:Y:S07]  /*59a0*/  LDSM.16.MT88.4 R16, [R169+0xd400] ;  /* 0x00d40000a910783b */ /* 0x000eae0000004200 */
[C---:B-1----:R-:W-:Y:S08]  /*59b0*/  HMMA.16816.F32.BF16 R88, R8.reuse, R12, R88 ;  /* 0x0000000c0858723c */ /* 0x042ff00000041858 */
[----:B------:R-:W-:Y:S01]  /*59c0*/  HMMA.16816.F32.BF16 R92, R8, R14, R92 ;  /* 0x0000000e085c723c */ /* 0x000fe2000004185c */
[----:B------:R-:W1:Y:S07]  /*59d0*/  LDSM.16.MT88.4 R12, [R118+0xd400] ;  /* 0x00d40000760c783b */ /* 0x000e6e0000004200 */
[C---:B------:R-:W-:Y:S08]  /*59e0*/  HMMA.16816.F32.BF16 R96, R108.reuse, R100, RZ ;  /* 0x000000646c60723c */ /* 0x040ff000000418ff */
[C---:B------:R-:W-:Y:S08]  /*59f0*/  HMMA.16816.F32.BF16 R76, R108.reuse, R78, RZ ;  /* 0x0000004e6c4c723c */ /* 0x040ff000000418ff */
[C---:B------:R-:W-:Y:S08]  /*5a00*/  HMMA.16816.F32.BF16 R100, R108.reuse, R102, RZ ;  /* 0x000000666c64723c */ /* 0x040ff000000418ff */
[----:B------:R-:W-:Y:S01]  /*5a10*/  HMMA.16816.F32.BF16 R104, R108, R20, RZ ;  /* 0x000000146c68723c */ /* 0x000fe200000418ff */
[--C-:B------:R-:W-:Y:S01]  /*5a20*/  FFMA.FTZ R20, R138, UR6, -R49.reuse ;  /* 0x000000068a147c23 */ /* 0x100fe20008010831 */
[----:B------:R-:W-:-:S03]  /*5a30*/  FFMA.FTZ R138, R140, UR6, -R49 ;  /* 0x000000068c8a7c23 */ /* 0x000fc60008010831 */
[----:B------:R3:W-:Y:S03]  /*5a40*/  MUFU.EX2 R140, R20 ;  /* 0x00000014008c7308 */ /* 0x0007e60000000800 */
[----:B------:R-:W-:Y:S01]  /*5a50*/  HMMA.16816.F32.BF16 R108, R108, R22, RZ ;  /* 0x000000166c6c723c */ /* 0x000fe200000418ff */
[----:B------:R-:W-:Y:S07]  /*5a60*/  MUFU.EX2 R138, R138 ;  /* 0x0000008a008a7308 */ /* 0x000fee0000000800 */
[C---:B--2---:R-:W-:Y:S01]  /*5a70*/  HMMA.16816.F32.BF16 R96, R8.reuse, R16, R96 ;  /* 0x000000100860723c */ /* 0x044fe20000041860 */
[----:B---3--:R-:W-:Y:S07]  /*5a80*/  LDSM.16.MT88.4 R20, [R169+0xa400] ;  /* 0x00a40000a914783b */ /* 0x008fee0000004200 */
[C---:B-1----:R-:W-:Y:S08]  /*5a90*/  HMMA.16816.F32.BF16 R104, R8.reuse, R12, R104 ;  /* 0x0000000c0868723c */ /* 0x042ff00000041868 */
[C---:B------:R-:W-:Y:S01]  /*5aa0*/  HMMA.16816.F32.BF16 R108, R8.reuse, R14, R108 ;  /* 0x0000000e086c723c */ /* 0x040fe2000004186c */
[----:B------:R-:W1:Y:S07]  /*5ab0*/  LDSM.16.MT88.4 R12, [R118+0x9800] ;  /* 0x00980000760c783b */ /* 0x000e6e0000004200 */
[C---:B------:R-:W-:Y:S01]  /*5ac0*/  HMMA.16816.F32.BF16 R100, R8.reuse, R18, R100 ;  /* 0x000000120864723c */ /* 0x040fe20000041864 */
[----:B------:R-:W2:Y:S07]  /*5ad0*/  LDSM.16.MT88.4 R16, [R169+0x9800] ;  /* 0x00980000a910783b */ /* 0x000eae0000004200 */
[----:B------:R-:W-:Y:S01]  /*5ae0*/  HMMA.16816.F32.BF16 R72, R8, R28, R72 ;  /* 0x0000001c0848723c */ /* 0x000fe20000041848 */
[--C-:B------:R-:W-:Y:S01]  /*5af0*/  FFMA.FTZ R28, R143, UR6, -R130.reuse ;  /* 0x000000068f1c7c23 */ /* 0x100fe20008010882 */
[--C-:B------:R-:W-:Y:S01]  /*5b00*/  FFMA.FTZ R29, R60, UR6, -R49.reuse ;  /* 0x000000063c1d7c23 */ /* 0x100fe20008010831 */
[--C-:B------:R-:W-:Y:S01]  /*5b10*/  FFMA.FTZ R60, R53, UR6, -R130.reuse ;  /* 0x00000006353c7c23 */ /* 0x100fe20008010882 */
[----:B------:R-:W-:Y:S01]  /*5b20*/  FFMA.FTZ R53, R148, UR6, -R49 ;  /* 0x0000000694357c23 */ /* 0x000fe20008010831 */
[----:B------:R-:W-:-:S02]  /*5b30*/  FFMA.FTZ R143, R27, UR6, -R130 ;  /* 0x000000061b8f7c23 */ /* 0x000fc40008010882 */
[----:B------:R-:W-:Y:S01]  /*5b40*/  MUFU.EX2 R28, R28 ;  /* 0x0000001c001c7308 */ /* 0x000fe20000000800 */
[----:B------:R-:W-:Y:S01]  /*5b50*/  HMMA.16816.F32.BF16 R76, R8, R30, R76 ;  /* 0x0000001e084c723c */ /* 0x000fe2000004184c */
[--C-:B------:R-:W-:Y:S01]  /*5b60*/  FFMA.FTZ R31, R59, UR6, -R130.reuse ;  /* 0x000000063b1f7c23 */ /* 0x100fe20008010882 */
[--C-:B------:R-:W-:Y:S01]  /*5b70*/  FFMA.FTZ R30, R56, UR6, -R49.reuse ;  /* 0x00000006381e7c23 */ /* 0x100fe20008010831 */
[----:B------:R-:W3:Y:S01]  /*5b80*/  MUFU.EX2 R29, R29 ;  /* 0x0000001d001d7308 */ /* 0x000ee20000000800 */
[----:B----4-:R-:W-:Y:S01]  /*5b90*/  F2FP.BF16.F32.PACK_AB R8, R32, R35 ;  /* 0x000000232008723e */ /* 0x010fe200000010ff */
[--C-:B------:R-:W-:Y:S01]  /*5ba0*/  FFMA.FTZ R56, R57, UR6, -R130.reuse ;  /* 0x0000000639387c23 */ /* 0x100fe20008010882 */
[--C-:B------:R-:W-:Y:S01]  /*5bb0*/  FFMA.FTZ R59, R55, UR6, -R130.reuse ;  /* 0x00000006373b7c23 */ /* 0x100fe20008010882 */
[----:B------:R-:W4:Y:S01]  /*5bc0*/  MUFU.EX2 R31, R31 ;  /* 0x0000001f001f7308 */ /* 0x000f220000000800 */
[--C-:B------:R-:W-:Y:S01]  /*5bd0*/  FFMA.FTZ R57, R54, UR6, -R49.reuse ;  /* 0x0000000636397c23 */ /* 0x100fe20008010831 */
[--C-:B------:R-:W-:Y:S01]  /*5be0*/  FFMA.FTZ R55, R141, UR6, -R130.reuse ;  /* 0x000000068d377c23 */ /* 0x100fe20008010882 */
[--C-:B------:R-:W-:Y:S01]  /*5bf0*/  FFMA.FTZ R54, R146, UR6, -R49.reuse ;  /* 0x0000000692367c23 */ /* 0x100fe20008010831 */
[----:B------:R-:W5:Y:S01]  /*5c00*/  MUFU.EX2 R30, R30 ;  /* 0x0000001e001e7308 */ /* 0x000f620000000800 */
[----:B------:R-:W-:Y:S01]  /*5c10*/  FFMA.FTZ R146, R135, UR6, -R130 ;  /* 0x0000000687927c23 */ /* 0x000fe20008010882 */
[----:B------:R-:W-:-:S02]  /*5c20*/  FFMA.FTZ R141, R66, UR6, -R49 ;  /* 0x00000006428d7c23 */ /* 0x000fc40008010831 */
[----:B------:R-:W-:Y:S01]  /*5c30*/  MUFU.EX2 R60, R60 ;  /* 0x0000003c003c7308 */ /* 0x000fe20000000800 */
[----:B---3--:R-:W-:-:S03]  /*5c40*/  F2FP.BF16.F32.PACK_AB R11, R4, R29 ;  /* 0x0000001d040b723e */ /* 0x008fc600000010ff */
[----:B------:R-:W3:Y:S01]  /*5c50*/  MUFU.EX2 R59, R59 ;  /* 0x0000003b003b7308 */ /* 0x000ee20000000800 */
[----:B----4-:R-:W-:-:S03]  /*5c60*/  F2FP.BF16.F32.PACK_AB R10, R28, R31 ;  /* 0x0000001f1c0a723e */ /* 0x010fc600000010ff */
[----:B------:R-:W-:Y:S01]  /*5c70*/  MUFU.EX2 R56, R56 ;  /* 0x0000003800387308 */ /* 0x000fe20000000800 */
[----:B-----5:R-:W-:-:S03]  /*5c80*/  F2FP.BF16.F32.PACK_AB R9, R30, R33 ;  /* 0x000000211e09723e */ /* 0x020fc600000010ff */
[----:B------:R-:W4:Y:S04]  /*5c90*/  MUFU.EX2 R55, R55 ;  /* 0x0000003700377308 */ /* 0x000f280000000800 */
[----:B------:R-:W5:Y:S01]  /*5ca0*/  MUFU.EX2 R57, R57 ;  /* 0x0000003900397308 */ /* 0x000f620000000800 */
[C---:B-1----:R-:W-:Y:S03]  /*5cb0*/  HMMA.16816.F32.BF16 R72, R8.reuse, R12, R72 ;  /* 0x0000000c0848723c */ /* 0x042fe60000041848 */
[----:B------:R-:W-:Y:S04]  /*5cc0*/  MUFU.EX2 R54, R54 ;  /* 0x0000003600367308 */ /* 0x000fe80000000800 */
[----:B------:R-:W1:Y:S01]  /*5cd0*/  MUFU.EX2 R53, R53 ;  /* 0x0000003500357308 */ /* 0x000e620000000800 */
[C---:B------:R-:W-:Y:S01]  /*5ce0*/  HMMA.16816.F32.BF16 R76, R8.reuse, R14, R76 ;  /* 0x0000000e084c723c */ /* 0x040fe2000004184c */
[----:B------:R-:W3:Y:S02]  /*5cf0*/  LDSM.16.MT88.4 R12, [R118+0xb800] ;  /* 0x00b80000760c783b */ /* 0x000ee40000004200 */
[----:B------:R-:W-:Y:S04]  /*5d00*/  MUFU.EX2 R146, R146 ;  /* 0x0000009200927308 */ /* 0x000fe80000000800 */
[----:B------:R-:W-:Y:S01]  /*5d10*/  MUFU.EX2 R141, R141 ;  /* 0x0000008d008d7308 */ /* 0x000fe20000000800 */
        /* <DEDUP_REMOVED lines=13> */
[----:B------:R-:W-:Y:S01]  /*5df0*/  HMMA.16816.F32.BF16 R100, R8, R18, R100 ;  /* 0x000000120864723c */ /* 0x000fe20000041864 */
[----:B------:R-:W2:Y:S01]  /*5e00*/  LDSM.16.MT88.4 R16, [R169+0x9c00] ;  /* 0x009c0000a910783b */ /* 0x000ea20000004200 */
[----:B------:R-:W-:-:S02]  /*5e10*/  F2FP.BF16.F32.PACK_AB R8, R59, R60 ;  /* 0x0000003c3b08723e */ /* 0x000fc400000010ff */
[----:B----4-:R-:W-:Y:S02]  /*5e20*/  F2FP.BF16.F32.PACK_AB R10, R55, R56 ;  /* 0x00000038370a723e */ /* 0x010fe400000010ff */
[----:B-----5:R-:W-:Y:S02]  /*5e30*/  F2FP.BF16.F32.PACK_AB R9, R57, R58 ;  /* 0x0000003a3909723e */ /* 0x020fe400000010ff */
[----:B-1----:R-:W-:-:S07]  /*5e40*/  F2FP.BF16.F32.PACK_AB R11, R53, R54 ;  /* 0x00000036350b723e */ /* 0x002fce00000010ff */
[C---:B---3--:R-:W-:Y:S08]  /*5e50*/  HMMA.16816.F32.BF16 R72, R8.reuse, R12, R72 ;  /* 0x0000000c0848723c */ /* 0x048ff00000041848 */
        /* <DEDUP_REMOVED lines=17> */
[--C-:B------:R-:W-:Y:S01]  /*5f70*/  FFMA.FTZ R8, R133, UR6, -R130.reuse ;  /* 0x0000000685087c23 */ /* 0x100fe20008010882 */
[--C-:B------:R-:W-:Y:S01]  /*5f80*/  FFMA.FTZ R133, R137, UR6, -R130.reuse ;  /* 0x0000000689857c23 */ /* 0x100fe20008010882 */
[--C-:B------:R-:W-:Y:S01]  /*5f90*/  FFMA.FTZ R9, R139, UR6, -R130.reuse ;  /* 0x000000068b097c23 */ /* 0x100fe20008010882 */
[--C-:B------:R-:W-:Y:S01]  /*5fa0*/  FFMA.FTZ R139, R144, UR6, -R49.reuse ;  /* 0x00000006908b7c23 */ /* 0x100fe20008010831 */
[----:B------:R-:W-:Y:S01]  /*5fb0*/  FFMA.FTZ R137, R142, UR6, -R49 ;  /* 0x000000068e897c23 */ /* 0x000fe20008010831 */
[----:B------:R-:W3:Y:S01]  /*5fc0*/  MUFU.EX2 R135, R8 ;  /* 0x0000000800877308 */ /* 0x000ee20000000800 */
[----:B------:R-:W-:-:S03]  /*5fd0*/  FFMA.FTZ R142, R63, UR6, -R130 ;  /* 0x000000063f8e7c23 */ /* 0x000fc60008010882 */
[----:B------:R-:W-:Y:S04]  /*5fe0*/  MUFU.EX2 R133, R133 ;  /* 0x0000008500857308 */ /* 0x000fe80000000800 */
[----:B------:R-:W4:Y:S04]  /*5ff0*/  MUFU.EX2 R144, R9 ;  /* 0x0000000900907308 */ /* 0x000f280000000800 */
[----:B------:R-:W5:Y:S01]  /*6000*/  MUFU.EX2 R139, R139 ;  /* 0x0000008b008b7308 */ /* 0x000f620000000800 */
[----:B---3--:R-:W-:-:S03]  /*6010*/  F2FP.BF16.F32.PACK_AB R8, R146, R135 ;  /* 0x000000879208723e */ /* 0x008fc600000010ff */
[----:B------:R-:W3:Y:S04]  /*6020*/  MUFU.EX2 R137, R137 ;  /* 0x0000008900897308 */ /* 0x000ee80000000800 */
[----:B------:R-:W-:Y:S01]  /*6030*/  MUFU.EX2 R63, R143 ;  /* 0x0000008f003f7308 */ /* 0x000fe20000000800 */
[----:B----4-:R-:W-:Y:S02]  /*6040*/  F2FP.BF16.F32.PACK_AB R10, R144, R133 ;  /* 0x00000085900a723e */ /* 0x010fe400000010ff */
[----:B-----5:R-:W-:Y:S02]  /*6050*/  F2FP.BF16.F32.PACK_AB R9, R140, R139 ;  /* 0x0000008b8c09723e */ /* 0x020fe400000010ff */
[----:B---3--:R-:W-:-:S07]  /*6060*/  F2FP.BF16.F32.PACK_AB R11, R137, R138 ;  /* 0x0000008a890b723e */ /* 0x008fce00000010ff */
        /* <DEDUP_REMOVED lines=21> */
[----:B------:R3:W-:Y:S01]  /*61c0*/  MUFU.EX2 R65, R9 ;  /* 0x0000000900417308 */ /* 0x0007e20000000800 */
[----:B------:R-:W-:-:S03]  /*61d0*/  FFMA.FTZ R10, R64, UR6, -R49 ;  /* 0x00000006400a7c23 */ /* 0x000fc60008010831 */
[----:B------:R4:W5:Y:S04]  /*61e0*/  MUFU.EX2 R122, R8 ;  /* 0x00000008007a7308 */ /* 0x0009680000000800 */
[----:B------:R-:W-:Y:S04]  /*61f0*/  MUFU.EX2 R61, R61 ;  /* 0x0000003d003d7308 */ /* 0x000fe80000000800 */
[----:B------:R1:W1:Y:S01]  /*6200*/  MUFU.EX2 R64, R128 ;  /* 0x0000008000407308 */ /* 0x0002620000000800 */
[----:B---3--:R-:W-:-:S03]  /*6210*/  FFMA.FTZ R9, R62, UR6, -R49 ;  /* 0x000000063e097c23 */ /* 0x008fc60008010831 */
[----:B------:R3:W2:Y:S01]  /*6220*/  MUFU.EX2 R66, R10 ;  /* 0x0000000a00427308 */ /* 0x0006a20000000800 */
[----:B----4-:R-:W-:Y:S01]  /*6230*/  FADD.FTZ R8, R134, R131 ;  /* 0x0000008386087221 */ /* 0x010fe20000010000 */
[----:B------:R-:W-:Y:S02]  /*6240*/  FFMA.FTZ R134, R120, UR6, -R130 ;  /* 0x0000000678867c23 */ /* 0x000fe40008010882 */
[----:B------:R-:W-:Y:S01]  /*6250*/  MUFU.EX2 R62, R26 ;  /* 0x0000001a003e7308 */ /* 0x000fe20000000800 */
[----:B------:R-:W-:Y:S01]  /*6260*/  FADD.FTZ R127, R127, R8 ;  /* 0x000000087f7f7221 */ /* 0x000fe20000010000 */
[----:B-----5:R-:W-:Y:S02]  /*6270*/  F2FP.BF16.F32.PACK_AB R8, R122, R65 ;  /* 0x000000417a08723e */ /* 0x020fe400000010ff */
[----:B------:R2:W4:Y:S01]  /*6280*/  MUFU.EX2 R131, R9 ;  /* 0x0000000900837308 */ /* 0x0005220000000800 */
[----:B-1----:R-:W-:-:S03]  /*6290*/  FFMA.FTZ R128, R67, UR6, -R130 ;  /* 0x0000000643807c23 */ /* 0x002fc60008010882 */
[----:B------:R-:W-:Y:S01]  /*62a0*/  MUFU.EX2 R120, R142 ;  /* 0x0000008e00787308 */ /* 0x000fe20000000800 */
[----:B---3--:R-:W-:-:S03]  /*62b0*/  F2FP.BF16.F32.PACK_AB R10, R64, R61 ;  /* 0x0000003d400a723e */ /* 0x008fc600000010ff */
[----:B------:R-:W-:Y:S01]  /*62c0*/  MUFU.EX2 R67, R134 ;  /* 0x0000008600437308 */ /* 0x000fe20000000800 */
[----:B--2---:R-:W-:Y:S02]  /*62d0*/  F2FP.BF16.F32.PACK_AB R9, R141, R66 ;  /* 0x000000428d09723e */ /* 0x004fe400000010ff */
[----:B----4-:R-:W-:-:S07]  /*62e0*/  F2FP.BF16.F32.PACK_AB R11, R131, R62 ;  /* 0x0000003e830b723e */ /* 0x010fce00000010ff */
[C---:B------:R-:W-:Y:S08]  /*62f0*/  HMMA.16816.F32.BF16 R80, R8.reuse, R12, R80 ;  /* 0x0000000c0850723c */ /* 0x040ff00000041850 */
[C---:B------:R-:W-:Y:S01]  /*6300*/  HMMA.16816.F32.BF16 R84, R8.reuse, R14, R84 ;  /* 0x0000000e0854723c */ /* 0x040fe20000041854 */
[----:B------:R-:W1:Y:S07]  /*6310*/  LDSM.16.MT88.4 R12, [R118+0xe400] ;  /* 0x00e40000760c783b */ /* 0x000e6e0000004200 */
[C---:B------:R-:W-:Y:S08]  /*6320*/  HMMA.16816.F32.BF16 R72, R8.reuse, R16, R72 ;  /* 0x000000100848723c */ /* 0x040ff00000041848 */
        /* <DEDUP_REMOVED lines=11> */
[----:B------:R-:W2:Y:S01]  /*63e0*/  LDSM.16.MT88.4 R24, [R118+0xa800] ;  /* 0x00a800007618783b */ /* 0x000ea20000004200 */
[----:B------:R-:W-:Y:S01]  /*63f0*/  FADD.FTZ R17, R52, R17 ;  /* 0x0000001134117221 */ /* 0x000fe20000010000 */
[----:B------:R-:W-:Y:S01]  /*6400*/  FFMA.FTZ R52, R42, UR6, -R49 ;  /* 0x000000062a347c23 */ /* 0x000fe20008010831 */
[----:B------:R-:W-:Y:S01]  /*6410*/  FADD.FTZ R51, R51, R16 ;  /* 0x0000001033337221 */ /* 0x000fe20000010000 */
[C---:B------:R-:W-:Y:S01]  /*6420*/  HMMA.16816.F32.BF16 R100, R8.reuse, R18, R100 ;  /* 0x000000120864723c */ /* 0x040fe20000041864 */
[----:B------:R-:W-:Y:S02]  /*6430*/  FADD.FTZ R50, R50, R17 ;  /* 0x0000001132327221 */ /* 0x000fe40000010000 */
[----:B------:R-:W-:Y:S05]  /*6440*/  LDSM.16.MT88.4 R16, [R118+0xc800] ;  /* 0x00c800007610783b */ /* 0x000fea0000004200 */
[C---:B---3--:R-:W-:Y:S08]  /*6450*/  HMMA.16816.F32.BF16 R88, R8.reuse, R20, R88 ;  /* 0x000000140858723c */ /* 0x048ff00000041858 */
[----:B------:R-:W-:Y:S01]  /*6460*/  HMMA.16816.F32.BF16 R92, R8, R22, R92 ;  /* 0x00000016085c723c */ /* 0x000fe2000004185c */
[--C-:B------:R-:W-:Y:S01]  /*6470*/  FFMA.FTZ R10, R46, UR6, -R49.reuse ;  /* 0x000000062e0a7c23 */ /* 0x100fe20008010831 */
[--C-:B------:R-:W-:Y:S01]  /*6480*/  FFMA.FTZ R9, R45, UR6, -R49.reuse ;  /* 0x000000062d097c23 */ /* 0x100fe20008010831 */
[--C-:B------:R-:W-:Y:S01]  /*6490*/  FFMA.FTZ R8, R44, UR6, -R49.reuse ;  /* 0x000000062c087c23 */ /* 0x100fe20008010831 */
[--C-:B------:R-:W-:Y:S01]  /*64a0*/  FFMA.FTZ R11, R43, UR6, -R49.reuse ;  /* 0x000000062b0b7c23 */ /* 0x100fe20008010831 */
[----:B------:R-:W3:Y:S01]  /*64b0*/  MUFU.EX2 R46, R128 ;  /* 0x00000080002e7308 */ /* 0x000ee20000000800 */
[----:B------:R-:W4:Y:S01]  /*64c0*/  LDSM.16.MT88.4 R20, [R169+0xc800] ;  /* 0x00c80000a914783b */ /* 0x000f220000004200 */
[----:B------:R-:W-:Y:S01]  /*64d0*/  FFMA.FTZ R49, R38, UR6, -R49 ;  /* 0x0000000626317c23 */ /* 0x000fe20008010831 */
[----:B------:R-:W-:Y:S01]  /*64e0*/  FADD.FTZ R38, R48, R51 ;  /* 0x0000003330267221 */ /* 0x000fe20000010000 */
[----:B------:R3:W-:Y:S01]  /*64f0*/  MUFU.EX2 R45, R10 ;  /* 0x0000000a002d7308 */ /* 0x0007e20000000800 */
[----:B------:R-:W-:-:S03]  /*6500*/  FADD.FTZ R48, R47, R50 ;  /* 0x000000322f307221 */ /* 0x000fc60000010000 */
[----:B------:R-:W5:Y:S04]  /*6510*/  MUFU.EX2 R44, R9 ;  /* 0x00000009002c7308 */ /* 0x000f680000000800 */
[----:B------:R1:W-:Y:S04]  /*6520*/  MUFU.EX2 R43, R8 ;  /* 0x00000008002b7308 */ /* 0x0003e80000000800 */
[----:B------:R-:W2:Y:S01]  /*6530*/  MUFU.EX2 R42, R11 ;  /* 0x0000000b002a7308 */ /* 0x000ea20000000800 */
[----:B---3--:R-:W-:-:S03]  /*6540*/  F2FP.BF16.F32.PACK_AB R10, R46, R67 ;  /* 0x000000432e0a723e */ /* 0x008fc600000010ff */
[----:B------:R-:W-:Y:S01]  /*6550*/  MUFU.EX2 R194, R49 ;  /* 0x0000003100c27308 */ /* 0x000fe20000000800 */
        /* <DEDUP_REMOVED lines=14> */
[C---:B------:R-:W-:Y:S01]  /*6640*/  HMMA.16816.F32.BF16 R84, R8.reuse, R22, R84 ;  /* 0x000000160854723c */ /* 0x040fe20000041854 */
[----:B------:R-:W-:Y:S01]  /*6650*/  FADD.FTZ R23, R37, R48 ;  /* 0x0000003025177221 */ /* 0x000fe20000010000 */
[----:B------:R-:W-:Y:S01]  /*6660*/  FADD.FTZ R35, R35, R36 ;  /* 0x0000002423237221 */ /* 0x000fe20000010000 */
[----:B------:R-:W4:Y:S02]  /*6670*/  MUFU.EX2 R37, R40 ;  /* 0x0000002800257308 */ /* 0x000f240000000800 */
[----:B------:R-:W-:Y:S01]  /*6680*/  FADD.FTZ R34, R34, R23 ;  /* 0x0000001722227221 */ /* 0x000fe20000010000 */
[----:B------:R-:W-:Y:S01]  /*6690*/  FADD.FTZ R32, R32, R35 ;  /* 0x0000002320207221 */ /* 0x000fe20000010000 */
[----:B------:R-:W-:Y:S01]  /*66a0*/  LDSM.16.MT88.4 R20, [R169+0xcc00] ;  /* 0x00cc0000a914783b */ /* 0x000fe20000004200 */
[----:B------:R-:W-:Y:S01]  /*66b0*/  HMMA.16816.F32.BF16 R88, R8, R16, R88 ;  /* 0x000000100858723c */ /* 0x000fe20000041858 */
[----:B------:R-:W-:-:S04]  /*66c0*/  FADD.FTZ R33, R33, R34 ;  /* 0x0000002221217221 */ /* 0x000fc80000010000 */
[----:B------:R-:W-:-:S03]  /*66d0*/  FADD.FTZ R30, R30, R33 ;  /* 0x000000211e1e7221 */ /* 0x000fc60000010000 */
[C---:B-1----:R-:W-:Y:S08]  /*66e0*/  HMMA.16816.F32.BF16 R96, R8.reuse, R12, R96 ;  /* 0x0000000c0860723c */ /* 0x042ff00000041860 */
[C---:B------:R-:W-:Y:S01]  /*66f0*/  HMMA.16816.F32.BF16 R100, R8.reuse, R14, R100 ;  /* 0x0000000e0864723c */ /* 0x040fe20000041864 */
[----:B------:R-:W1:Y:S07]  /*6700*/  LDSM.16.MT88.4 R12, [R118+0xac00] ;  /* 0x00ac0000760c783b */ /* 0x000e6e0000004200 */
[C---:B------:R-:W-:Y:S01]  /*6710*/  HMMA.16816.F32.BF16 R92, R8.reuse, R18, R92 ;  /* 0x00000012085c723c */ /* 0x040fe2000004185c */
[----:B------:R-:W5:Y:S07]  /*6720*/  LDSM.16.MT88.4 R16, [R169+0xac00] ;  /* 0x00ac0000a910783b */ /* 0x000f6e0000004200 */
[----:B--2---:R-:W-:Y:S01]  /*6730*/  HMMA.16816.F32.BF16 R104, R8, R24, R104 ;  /* 0x000000180868723c */ /* 0x004fe20000041868 */
[----:B------:R-:W-:-:S04]  /*6740*/  FADD.FTZ R25, R31, R32 ;  /* 0x000000201f197221 */ /* 0x000fc80000010000 */
[----:B------:R-:W-:-:S03]  /*6750*/  FADD.FTZ R25, R28, R25 ;  /* 0x000000191c197221 */ /* 0x000fc60000010000 */
[----:B------:R-:W-:Y:S01]  /*6760*/  HMMA.16816.F32.BF16 R108, R8, R26, R108 ;  /* 0x0000001a086c723c */ /* 0x000fe2000004186c */
[----:B------:R-:W-:Y:S01]  /*6770*/  FADD.FTZ R27, R29, R30 ;  /* 0x0000001e1d1b7221 */ /* 0x000fe20000010000 */
[----:B------:R-:W-:Y:S01]  /*6780*/  FADD.FTZ R60, R60, R25 ;  /* 0x000000193c3c7221 */ /* 0x000fe20000010000 */
[----:B------:R-:W-:Y:S02]  /*6790*/  F2FP.BF16.F32.PACK_AB R8, R121, R124 ;  /* 0x0000007c7908723e */ /* 0x000fe400000010ff */
[----:B------:R-:W-:Y:S01]  /*67a0*/  FADD.FTZ R27, R4, R27 ;  /* 0x0000001b041b7221 */ /* 0x000fe20000010000 */
[----:B------:R-:W-:Y:S01]  /*67b0*/  FADD.FTZ R59, R59, R60 ;  /* 0x0000003c3b3b7221 */ /* 0x000fe20000010000 */
[----:B------:R-:W-:Y:S02]  /*67c0*/  F2FP.BF16.F32.PACK_AB R10, R123, R126 ;  /* 0x0000007e7b0a723e */ /* 0x000fe400000010ff */
[----:B------:R-:W-:Y:S01]  /*67d0*/  FADD.FTZ R58, R58, R27 ;  /* 0x0000001b3a3a7221 */ /* 0x000fe20000010000 */
[----:B---3--:R-:W-:Y:S01]  /*67e0*/  F2FP.BF16.F32.PACK_AB R9, R38, R39 ;  /* 0x000000272609723e */ /* 0x008fe200000010ff */
[----:B------:R-:W-:Y:S01]  /*67f0*/  FADD.FTZ R4, R56, R59 ;  /* 0x0000003b38047221 */ /* 0x000fe20000010000 */
[----:B----4-:R-:W-:Y:S01]  /*6800*/  F2FP.BF16.F32.PACK_AB R11, R194, R37 ;  /* 0x00000025c20b723e */ /* 0x010fe200000010ff */
        /* <DEDUP_REMOVED lines=14> */
[----:B-----5:R-:W-:Y:S02]  /*68f0*/  HMMA.16816.F32.BF16 R112, R8, R16, R112 ;  /* 0x000000100870723c */ /* 0x020fe40000041870 */
        /* <DEDUP_REMOVED lines=16> */
[----:B------:R-:W3:Y:S01]  /*6a00*/  LDSM.16.MT88.4 R20, [R118+0xec00] ;  /* 0x00ec00007614783b */ /* 0x000ee20000004200 */
        /* <DEDUP_REMOVED lines=15> */
[----:B------:R-:W-:-:S03]  /*6b00*/  FADD.FTZ R195, R123, R126 ;  /* 0x0000007e7bc37221 */ /* 0x000fc60000010000 */
[C---:B------:R-:W-:Y:S08]  /*6b10*/  HMMA.16816.F32.BF16 R92, R8.reuse, R18, R92 ;  /* 0x00000012085c723c */ /* 0x040ff0000004185c */
[C---:B---3--:R-:W-:Y:S08]  /*6b20*/  HMMA.16816.F32.BF16 R104, R8.reuse, R20, R104 ;  /* 0x000000140868723c */ /* 0x048ff00000041868 */
[----:B------:R-:W-:Y:S01]  /*6b30*/  HMMA.16816.F32.BF16 R108, R8, R22, R108 ;  /* 0x00000016086c723c */ /* 0x000fe2000004186c */
[----:B------:R-:W-:-:S04]  /*6b40*/  NOP ;  /* 0x0000000000007918 */ /* 0x000fc80000000000 */
[----:B------:R-:W-:-:S15]  /*6b50*/  @!P0 BRA `(.L_x_971) ;  /* 0x0000004000f08947 */ /* 0x000fde0003800000 */
[----:B------:R-:W-:-:S04]  /*6b60*/  DEPBAR.LE SB0, 0x0 ;  /* 0x000080000000791a */ /* 0x000fc80000000000 */
[----:B------:R-:W-:Y:S01]  /*6b70*/  IADD3 R9, PT, PT, R3, -0x2, RZ ;  /* 0xfffffffe03097810 */ /* 0x000fe20007ffe0ff */
[----:B------:R-:W-:Y:S06]  /*6b80*/  BAR.SYNC.DEFER_BLOCKING 0x0 ;  /* 0x0000000000007b1d */ /* 0x000fec0000010000 */
[----:B------:R-:W-:Y:S05]  /*6b90*/  BRA.U !UP1, `(.L_x_972) ;  /* 0x0000000109f07547 */ /* 0x000fea000b800000 */
[----:B------:R-:W1:Y:S01]  /*6ba0*/  LDC R8, c[0x0][0x4f0] ;  /* 0x00013c00ff087b82 */ /* 0x000e620000000800 */
[----:B------:R-:W-:Y:S01]  /*6bb0*/  SHF.L.U32 R9, R9, 0x7, RZ ;  /* 0x0000000709097819 */ /* 0x000fe200000006ff */
        /* <DEDUP_REMOVED lines=58> */
.L_x_972:
[----:B------:R-:W-:Y:S01]  /*6f60*/  UMOV UR4, URZ ;  /* 0x000000ff00047c82 */ /* 0x000fe20008000000 */
[----:B------:R-:W-:Y:S01]  /*6f70*/  IMAD.SHL.U32 R4, R6, 0x80, RZ ;  /* 0x0000008006047824 */ /* 0x000fe200078e00ff */
[----:B------:R-:W-:-:S05]  /*6f80*/  IADD3 R5, P0, PT, RZ, -UR4, RZ ;  /* 0x80000004ff057c10 */ /* 0x000fca000ff1e0ff */
[----:B------:R-:W-:-:S05]  /*6f90*/  IMAD.X R4, RZ, RZ, ~R4, P0 ;  /* 0x000000ffff047224 */ /* 0x000fca00000e0e04 */
[----:B------:R-:W-:-:S04]  /*6fa0*/  SHF.R.S64 R5, R5, 0x1f, R4 ;  /* 0x0000001f05057819 */ /* 0x000fc80000001004 */
[----:B------:R-:W-:-:S04]  /*6fb0*/  IADD3 R178, P0, PT, R5, R178, RZ ;  /* 0x000000b205b27210 */ /* 0x000fc80007f1e0ff */
[----:B------:R-:W-:-:S09]  /*6fc0*/  LEA.HI.X.SX32 R179, R4, R179, 0x1, P0 ;  /* 0x000000b304b37211 */ /* 0x000fd200000f0eff */
.L_x_973:
        /* <DEDUP_REMOVED lines=213> */
[----:B-1----:R-:W-:Y:S01]  /*7d20*/  HMMA.16816.F32.BF16 R40, R132, R128, R40 ;  /* 0x000000808428723c */ /* 0x002fe20000041828 */
[----:B------:R-:W-:-:S07]  /*7d30*/  VIADD R129, R3, 0xfffffffe ;  /* 0xfffffffe03817836 */ /* 0x000fce0000000000 */
        /* <DEDUP_REMOVED lines=11> */
[C---:B------:R-:W-:Y:S08]  /*7df0*/  HMMA.16816.F32.BF16 R20, R132.reuse, R122, R20 ;  /* 0x0000007a8414723c */ /* 0x040ff00000041814 */
[----:B--2---:R-:W-:Y:S01]  /*7e00*/  HMMA.16816.F32.BF16 R28, R132, R126, R28 ;  /* 0x0000007e841c723c */ /* 0x004fe2000004181c */
[----:B------:R-:W-:-:S04]  /*7e10*/  VIADD R127, R3, 0xffffffff ;  /* 0xffffffff037f7836 */ /* 0x000fc80000000000 */
[----:B------:R-:W-:-:S03]  /*7e20*/  IMAD.SHL.U32 R127, R127, 0x80, RZ ;  /* 0x000000807f7f7824 */ /* 0x000fc600078e00ff */
[----:B------:R-:W-:Y:S01]  /*7e30*/  HMMA.16816.F32.BF16 R32, R132, R124, R32 ;  /* 0x0000007c8420723c */ /* 0x000fe20000041820 */
[----:B------:R-:W-:-:S04]  /*7e40*/  IMAD.IADD R121, R127, 0x1, R120 ;  /* 0x000000017f797824 */ /* 0x000fc800078e0278 */
[C---:B------:R-:W-:Y:S02]  /*7e50*/  VIADD R120, R121.reuse, 0xffffff80 ;  /* 0xffffff8079787836 */ /* 0x040fe40000000000 */
[C---:B------:R-:W-:Y:S01]  /*7e60*/  VIADD R122, R121.reuse, 0xffffff81 ;  /* 0xffffff81797a7836 */ /* 0x040fe20000000000 */
[----:B------:R-:W-:Y:S02]  /*7e70*/  BAR.SYNC.DEFER_BLOCKING 0x0 ;  /* 0x0000000000007b1d */ /* 0x000fe40000010000 */
[C---:B------:R-:W-:Y:S02]  /*7e80*/  ISETP.GE.AND P6, PT, R120.reuse, R136, PT ;  /* 0x000000887800720c */ /* 0x040fe40003fc6270 */
[----:B------:R-:W-:Y:S01]  /*7e90*/  ISETP.GE.AND P5, PT, R120, R119, PT ;  /* 0x000000777800720c */ /* 0x000fe20003fa6270 */
[----:B------:R-:W-:Y:S01]  /*7ea0*/  VIADD R120, R121, 0xffffff88 ;  /* 0xffffff8879787836 */ /* 0x000fe20000000000 */
[----:B------:R-:W-:Y:S02]  /*7eb0*/  FSEL R128, R16, -INF , !P6 ;  /* 0xff80000010807808 */ /* 0x000fe40007000000 */
[----:B------:R-:W-:-:S02]  /*7ec0*/  FSEL R18, R18, -INF , !P5 ;  /* 0xff80000012127808 */ /* 0x000fc40006800000 */
[-C--:B------:R-:W-:Y:S02]  /*7ed0*/  ISETP.GE.AND P1, PT, R122, R136.reuse, PT ;  /* 0x000000887a00720c */ /* 0x080fe40003f26270 */
[CC--:B------:R-:W-:Y:S02]  /*7ee0*/  ISETP.GE.AND P6, PT, R120.reuse, R136.reuse, PT ;  /* 0x000000887800720c */ /* 0x0c0fe40003fc6270 */
[-C--:B------:R-:W-:Y:S01]  /*7ef0*/  ISETP.GE.AND P5, PT, R120, R119.reuse, PT ;  /* 0x000000777800720c */ /* 0x080fe20003fa6270 */
[----:B------:R-:W-:Y:S01]  /*7f00*/  VIADD R120, R121, 0xffffff89 ;  /* 0xffffff8979787836 */ /* 0x000fe20000000000 */
[----:B------:R-:W-:Y:S01]  /*7f10*/  FSEL R212, R17, -INF , !P1 ;  /* 0xff80000011d47808 */ /* 0x000fe20004800000 */
[----:B------:R-:W-:Y:S01]  /*7f20*/  VIADD R17, R121, 0xffffff90 ;  /* 0xffffff9079117836 */ /* 0x000fe20000000000 */
[----:B------:R-:W-:Y:S02]  /*7f30*/  ISETP.GE.AND P0, PT, R122, R119, PT ;  /* 0x000000777a00720c */ /* 0x000fe40003f06270 */
[----:B------:R-:W-:-:S02]  /*7f40*/  ISETP.GE.AND P1, PT, R120, R136, PT ;  /* 0x000000887800720c */ /* 0x000fc40003f26270 */
[----:B------:R-:W-:Y:S02]  /*7f50*/  FSEL R238, R12, -INF , !P6 ;  /* 0xff8000000cee7808 */ /* 0x000fe40007000000 */
[----:B------:R-:W-:Y:S02]  /*7f60*/  FSEL R14, R14, -INF , !P5 ;  /* 0xff8000000e0e7808 */ /* 0x000fe40006800000 */
[----:B------:R-:W-:Y:S02]  /*7f70*/  FSEL R16, R19, -INF , !P0 ;  /* 0xff80000013107808 */ /* 0x000fe40004000000 */
[C---:B------:R-:W-:Y:S02]  /*7f80*/  ISETP.GE.AND P6, PT, R17.reuse, R136, PT ;  /* 0x000000881100720c */ /* 0x040fe40003fc6270 */
[-C--:B------:R-:W-:Y:S01]  /*7f90*/  ISETP.GE.AND P5, PT, R17, R119.reuse, PT ;  /* 0x000000771100720c */ /* 0x080fe20003fa6270 */
[----:B------:R-:W-:Y:S01]  /*7fa0*/  VIADD R17, R121, 0xffffff91 ;  /* 0xffffff9179117836 */ /* 0x000fe20000000000 */
[----:B------:R-:W-:Y:S01]  /*7fb0*/  FSEL R240, R13, -INF , !P1 ;  /* 0xff8000000df07808 */ /* 0x000fe20004800000 */
[----:B------:R-:W-:Y:S01]  /*7fc0*/  VIADD R13, R121, 0xffffff98 ;  /* 0xffffff98790d7836 */ /* 0x000fe20000000000 */
        /* <DEDUP_REMOVED lines=9> */
[----:B------:R-:W-:Y:S02]  /*8060*/  ISETP.GE.AND P5, PT, R13, R119, PT ;  /* 0x000000770d00720c */ /* 0x000fe40003fa6270 */
[----:B------:R-:W-:Y:S02]  /*8070*/  FSEL R232, R9, -INF , !P1 ;  /* 0xff80000009e87808 */ /* 0x000fe40004800000 */
[----:B------:R-:W-:Y:S02]  /*8080*/  FSEL R222, R11, -INF , !P0 ;  /* 0xff8000000bde7808 */ /* 0x000fe40004000000 */
[----:B------:R-:W-:Y:S01]  /*8090*/  FSEL R234, R4, -INF , !P6 ;  /* 0xff80000004ea7808 */ /* 0x000fe20007000000 */
[C---:B------:R-:W-:Y:S01]  /*80a0*/  VIADD R4, R121.reuse, 0xffffffa8 ;  /* 0xffffffa879047836 */ /* 0x040fe20000000000 */
        /* <DEDUP_REMOVED lines=109> */
[----:B------:R-:W-:Y:S02]  /*8780*/  ISETP.GT.AND P6, PT, R129, R174, PT ;  /* 0x000000ae8100720c */ /* 0x000fe40003fc4270 */
        /* <DEDUP_REMOVED lines=17> */
[----:B------:R-:W2:Y:S01]  /*88a0*/  LDCU.64 UR4, c[0x0][0x3a0] ;  /* 0x00007400ff0477ac */ /* 0x000ea20008000a00 */
[----:B-1----:R-:W-:-:S04]  /*88b0*/  IABS R5, R6 ;  /* 0x0000000600057213 */ /* 0x002fc80000000000 */
[----:B------:R-:W1:Y:S08]  /*88c0*/  I2F.RP R10, R5 ;  /* 0x00000005000a7306 */ /* 0x000e700000209400 */
[----:B-1----:R-:W1:Y:S02]  /*88d0*/  MUFU.RCP R8, R10 ;  /* 0x0000000a00087308 */ /* 0x002e640000001000 */
[----:B-1----:R-:W-:-:S06]  /*88e0*/  VIADD R8, R8, 0xffffffe ;  /* 0x0ffffffe08087836 */ /* 0x002fcc0000000000 */
[----:B------:R-:W1:Y:S02]  /*88f0*/  F2I.FTZ.U32.TRUNC.NTZ R9, R8 ;  /* 0x0000000800097305 */ /* 0x000e64000021f000 */
[----:B-1----:R-:W-:Y:S01]  /*8900*/  IMAD.MOV R4, RZ, RZ, -R9 ;  /* 0x000000ffff047224 */ /* 0x002fe200078e0a09 */
[----:B------:R-:W-:-:S03]  /*8910*/  MOV R8, RZ ;  /* 0x000000ff00087202 */ /* 0x000fc60000000f00 */
[----:B------:R-:W-:-:S04]  /*8920*/  IMAD R7, R4, R5, RZ ;  /* 0x0000000504077224 */ /* 0x000fc800078e02ff */
[----:B------:R-:W-:-:S04]  /*8930*/  IMAD.HI.U32 R4, R9, R7, R8 ;  /* 0x0000000709047227 */ /* 0x000fc800078e0008 */
[C---:B------:R-:W-:Y:S01]  /*8940*/  VIADD R7, R127.reuse, 0xffffff80 ;  /* 0xffffff807f077836 */ /* 0x040fe20000000000 */
[----:B------:R-:W-:-:S04]  /*8950*/  IADD3 R127, PT, PT, R127, -0x100, RZ ;  /* 0xffffff007f7f7810 */ /* 0x000fc80007ffe0ff */
[----:B------:R-:W-:Y:S02]  /*8960*/  IABS R11, R7 ;  /* 0x00000007000b7213 */ /* 0x000fe40000000000 */
[----:B------:R-:W-:Y:S02]  /*8970*/  IABS R10, R127 ;  /* 0x0000007f000a7213 */ /* 0x000fe40000000000 */
[-C--:B------:R-:W-:Y:S01]  /*8980*/  LOP3.LUT R127, R127, R6.reuse, RZ, 0x3c, !PT ;  /* 0x000000067f7f7212 */ /* 0x080fe200078e3cff */
[----:B------:R-:W-:Y:S01]  /*8990*/  IMAD.HI.U32 R9, R4, R11, RZ ;  /* 0x0000000b04097227 */ /* 0x000fe200078e00ff */
[----:B------:R-:W-:-:S03]  /*89a0*/  LOP3.LUT R7, R7, R6, RZ, 0x3c, !PT ;  /* 0x0000000607077212 */ /* 0x000fc600078e3cff */
        /* <DEDUP_REMOVED lines=13> */
[----:B------:R-:W-:Y:S02]  /*8a80*/  ISETP.GE.U32.AND P0, PT, R10, R5, PT ;  /* 0x000000050a00720c */ /* 0x000fe40003f06070 */
[----:B------:R-:W-:-:S05]  /*8a90*/  LOP3.LUT R5, RZ, R6, RZ, 0x33, !PT ;  /* 0x00000006ff057212 */ /* 0x000fca00078e33ff */
[----:B------:R-:W-:Y:S02]  /*8aa0*/  @P5 IADD3 R9, PT, PT, R9, 0x1, RZ ;  /* 0x0000000109095810 */ /* 0x000fe40007ffe0ff */
[----:B------:R-:W-:Y:S02]  /*8ab0*/  ISETP.GE.AND P5, PT, R127, RZ, PT ;  /* 0x000000ff7f00720c */ /* 0x000fe40003fa6270 */
[----:B------:R-:W-:Y:S02]  /*8ac0*/  @!P1 IADD3 R9, PT, PT, -R9, RZ, RZ ;  /* 0x000000ff09099210 */ /* 0x000fe40007ffe1ff */
[----:B------:R-:W-:Y:S02]  /*8ad0*/  @P0 IADD3 R4, PT, PT, R4, 0x1, RZ ;  /* 0x0000000104040810 */ /* 0x000fe40007ffe0ff */
[----:B------:R-:W-:-:S07]  /*8ae0*/  ISETP.NE.AND P0, PT, R6, RZ, PT ;  /* 0x000000ff0600720c */ /* 0x000fce0003f05270 */
[----:B------:R-:W-:-:S05]  /*8af0*/  @!P5 IMAD.MOV R4, RZ, RZ, -R4 ;  /* 0x000000ffff04d224 */ /* 0x000fca00078e0a04 */
        /* <DEDUP_REMOVED lines=22> */
.L_x_975:
[----:B------:R-:W-:Y:S01]  /*8c60*/  UMOV UR4, URZ ;  /* 0x000000ff00047c82 */ /* 0x000fe20008000000 */
[----:B------:R-:W-:Y:S01]  /*8c70*/  IMAD.SHL.U32 R4, R116, 0x80, RZ ;  /* 0x0000008074047824 */ /* 0x000fe200078e00ff */
[----:B------:R-:W-:-:S05]  /*8c80*/  IADD3 R5, P0, PT, RZ, -UR4, RZ ;  /* 0x80000004ff057c10 */ /* 0x000fca000ff1e0ff */
[----:B------:R-:W-:-:S05]  /*8c90*/  IMAD.X R4, RZ, RZ, ~R4, P0 ;  /* 0x000000ffff047224 */ /* 0x000fca00000e0e04 */
[----:B------:R-:W-:-:S04]  /*8ca0*/  SHF.R.S64 R5, R5, 0x1f, R4 ;  /* 0x0000001f05057819 */ /* 0x000fc80000001004 */
[----:B------:R-:W-:-:S04]  /*8cb0*/  IADD3 R176, P0, PT, R5, R176, RZ ;  /* 0x000000b005b07210 */ /* 0x000fc80007f1e0ff */
[----:B------:R-:W-:-:S09]  /*8cc0*/  LEA.HI.X.SX32 R175, R4, R175, 0x1, P0 ;  /* 0x000000af04af7211 */ /* 0x000fd200000f0eff */
.L_x_976:
[----:B------:R-:W-:Y:S01]  /*8cd0*/  @!P4 IMAD.MOV.U32 R177, RZ, RZ, R175 ;  /* 0x000000ffffb1c224 */ /* 0x000fe200078e00af */
[C---:B------:R-:W-:Y:S01]  /*8ce0*/  LEA R6, P0, R116.reuse, R176, 0x6 ;  /* 0x000000b074067211 */ /* 0x040fe200078030ff */
[C---:B------:R-:W-:Y:S01]  /*8cf0*/  IMAD.SHL.U32 R4, R116.reuse, 0x40, RZ ;  /* 0x0000004074047824 */ /* 0x040fe200078e00ff */
[C-C-:B------:R-:W-:Y:S02]  /*8d00*/  SHF.L.U64.HI R5, R116.reuse, 0x6, R117.reuse ;  /* 0x0000000674057819 */ /* 0x140fe40000010275 */
[----:B------:R-:W-:Y:S01]  /*8d10*/  @!PT LDS RZ, [RZ] ;  /* 0x00000000fffff984 */ /* 0x000fe20000000800 */
[----:B------:R-:W-:Y:S01]  /*8d20*/  @!PT LDS RZ, [RZ] ;  /* 0x00000000fffff984 */ /* 0x000fe20000000800 */
[----:B------:R-:W-:Y:S01]  /*8d30*/  @!PT LDS RZ, [RZ] ;  /* 0x00000000fffff984 */ /* 0x000fe20000000800 */
[----:B------:R1:W-:Y:S01]  /*8d40*/  @!P4 LDGSTS.E.BYPASS.LTC128B.128 [R185+0x3000], desc[UR16][R176.64] ;  /* 0x03000000b0b9cfae */ /* 0x0003e2000b981a10 */
[----:B------:R-:W-:Y:S02]  /*8d50*/  LEA.HI.X R7, R116, R175, R117, 0x6, P0 ;  /* 0x000000af74077211 */ /* 0x000fe400000f3475 */
[----:B------:R-:W-:Y:S01]  /*8d60*/  IADD3 R8, P1, PT, R4, R6, RZ ;  /* 0x0000000604087210 */ /* 0x000fe20007f3e0ff */
[----:B------:R2:W-:Y:S03]  /*8d70*/  @P4 STS.128 [R185+0x3000], RZ ;  /* 0x003000ffb9004388 */ /* 0x0005e60000000c00 */
[----:B------:R-:W-:-:S02]  /*8d80*/  IADD3.X R9, PT, PT, R5, R7, RZ, P1, !PT ;  /* 0x0000000705097210 */ /* 0x000fc40000ffe4ff */
[----:B------:R-:W-:-:S04]  /*8d90*/  IADD3 R4, P0, PT, R4, R8, RZ ;  /* 0x0000000804047210 */ /* 0x000fc80007f1e0ff */
[----:B------:R-:W-:Y:S01]  /*8da0*/  IADD3.X R5, PT, PT, R5, R9, RZ, P0, !PT ;  /* 0x0000000905057210 */ /* 0x000fe200007fe4ff */
[----:B-1----:R-:W-:-:S05]  /*8db0*/  @!P3 IMAD.MOV.U32 R177, RZ, RZ, R175 ;  /* 0x000000ffffb1b224 */ /* 0x002fca00078e00af */
        /* <DEDUP_REMOVED lines=57> */
.L_x_974:
        /* <DEDUP_REMOVED lines=71> */
[--C-:B------:R-:W-:Y:S01]  /*95c0*/  FFMA.FTZ R61, R234, UR6, -R161.reuse ;  /* 0x00000006ea3d7c23 */ /* 0x100fe200080108a1 */
[----:B------:R-:W-:Y:S01]  /*95d0*/  FFMA.FTZ R58, R236, UR6, -R161 ;  /* 0x00000006ec3a7c23 */ /* 0x000fe200080108a1 */
[--C-:B------:R-:W-:Y:S01]  /*95e0*/  FFMA.FTZ R63, R228, UR6, -R117.reuse ;  /* 0x00000006e43f7c23 */ /* 0x100fe20008010875 */
[----:B------:R-:W-:Y:S01]  /*95f0*/  MUFU.EX2 R141, R141 ;  /* 0x0000008d008d7308 */ /* 0x000fe20000000800 */
[--C-:B------:R-:W-:Y:S01]  /*9600*/  FFMA.FTZ R59, R224, UR6, -R117.reuse ;  /* 0x00000006e03b7c23 */ /* 0x100fe20008010875 */
[----:B------:R-:W-:Y:S01]  /*9610*/  FFMA.FTZ R131, R130, UR6, -R117 ;  /* 0x0000000682837c23 */ /* 0x000fe20008010875 */
[--C-:B------:R-:W-:Y:S01]  /*9620*/  FFMA.FTZ R133, R134, UR6, -R161.reuse ;  /* 0x0000000686857c23 */ /* 0x100fe200080108a1 */
[----:B------:R-:W3:Y:S01]  /*9630*/  MUFU.EX2 R128, R128 ;  /* 0x0000008000807308 */ /* 0x000ee20000000800 */
[----:B------:R-:W-:Y:S01]  /*9640*/  FFMA.FTZ R127, R220, UR6, -R161 ;  /* 0x00000006dc7f7c23 */ /* 0x000fe200080108a1 */
[----:B------:R-:W-:Y:S01]  /*9650*/  FFMA.FTZ R135, R216, UR6, -R117 ;  /* 0x00000006d8877c23 */ /* 0x000fe20008010875 */
[--C-:B------:R-:W-:Y:S01]  /*9660*/  FFMA.FTZ R193, R202, UR6, -R161.reuse ;  /* 0x00000006cac17c23 */ /* 0x100fe200080108a1 */
[----:B------:R-:W4:Y:S01]  /*9670*/  MUFU.EX2 R197, R2 ;  /* 0x0000000200c57308 */ /* 0x000f220000000800 */
[----:B------:R-:W-:Y:S01]  /*9680*/  FFMA.FTZ R177, R210, UR6, -R161 ;  /* 0x00000006d2b17c23 */ /* 0x000fe200080108a1 */
[----:B--2---:R-:W-:Y:S01]  /*9690*/  F2FP.BF16.F32.PACK_AB R48, R136, R212 ;  /* 0x000000d48830723e */ /* 0x004fe200000010ff */
[--C-:B------:R-:W-:Y:S01]  /*96a0*/  FFMA.FTZ R189, R200, UR6, -R117.reuse ;  /* 0x00000006c8bd7c23 */ /* 0x100fe20008010875 */
[----:B------:R-:W2:Y:S01]  /*96b0*/  MUFU.EX2 R165, R0 ;  /* 0x0000000000a57308 */ /* 0x000ea20000000800 */
[--C-:B------:R-:W-:Y:S01]  /*96c0*/  FFMA.FTZ R196, R196, UR6, -R117.reuse ;  /* 0x00000006c4c47c23 */ /* 0x100fe20008010875 */
[--C-:B------:R-:W-:Y:S01]  /*96d0*/  FFMA.FTZ R167, R204, UR6, -R117.reuse ;  /* 0x00000006cca77c23 */ /* 0x100fe20008010875 */
[----:B------:R-:W-:Y:S01]  /*96e0*/  FFMA.FTZ R206, R206, UR6, -R117 ;  /* 0x00000006cece7c23 */ /* 0x000fe20008010875 */
[----:B------:R-:W-:Y:S01]  /*96f0*/  MUFU.EX2 R163, R163 ;  /* 0x000000a300a37308 */ /* 0x000fe20000000800 */
[--C-:B------:R-:W-:Y:S01]  /*9700*/  FFMA.FTZ R158, R158, UR6, -R161.reuse ;  /* 0x000000069e9e7c23 */ /* 0x100fe200080108a1 */
[----:B---3--:R-:W-:Y:S01]  /*9710*/  F2FP.BF16.F32.PACK_AB R50, R128, R141 ;  /* 0x0000008d8032723e */ /* 0x008fe200000010ff */
[----:B------:R-:W-:Y:S01]  /*9720*/  FFMA.FTZ R147, R147, UR6, -R161 ;  /* 0x0000000693937c23 */ /* 0x000fe200080108a1 */
[----:B------:R-:W3:Y:S01]  /*9730*/  MUFU.EX2 R143, R143 ;  /* 0x0000008f008f7308 */ /* 0x000ee20000000800 */
[--C-:B------:R-:W-:Y:S01]  /*9740*/  FFMA.FTZ R148, R148, UR6, -R117.reuse ;  /* 0x0000000694947c23 */ /* 0x100fe20008010875 */
[-C--:B----4-:R-:W-:Y:S01]  /*9750*/  FMUL.FTZ R4, R112, R197.reuse ;  /* 0x000000c570047220 */ /* 0x090fe20000410000 */
[-C--:B------:R-:W-:Y:S01]  /*9760*/  FMUL.FTZ R5, R113, R197.reuse ;  /* 0x000000c571057220 */ /* 0x080fe20000410000 */
[----:B------:R-:W-:Y:S01]  /*9770*/  MUFU.EX2 R139, R139 ;  /* 0x0000008b008b7308 */ /* 0x000fe20000000800 */
[----:B------:R-:W-:Y:S01]  /*9780*/  FMUL.FTZ R68, R68, R197 ;  /* 0x000000c544447220 */ /* 0x000fe20000410000 */
[-C--:B--2---:R-:W-:Y:S01]  /*9790*/  FMUL.FTZ R6, R114, R165.reuse ;  /* 0x000000a572067220 */ /* 0x084fe20000410000 */
[----:B------:R-:W-:Y:S01]  /*97a0*/  FMUL.FTZ R7, R115, R165 ;  /* 0x000000a573077220 */ /* 0x000fe20000410000 */
[----:B------:R-:W2:Y:S01]  /*97b0*/  MUFU.EX2 R116, R116 ;  /* 0x0000007400747308 */ /* 0x000ea20000000800 */
[----:B------:R-:W-:Y:S01]  /*97c0*/  FMUL.FTZ R69, R69, R197 ;  /* 0x000000c545457220 */ /* 0x000fe20000410000 */
[-C--:B------:R-:W-:Y:S01]  /*97d0*/  FMUL.FTZ R70, R70, R165.reuse ;  /* 0x000000a546467220 */ /* 0x080fe20000410000 */
[----:B------:R-:W-:Y:S01]  /*97e0*/  FMUL.FTZ R71, R71, R165 ;  /* 0x000000a547477220 */ /* 0x000fe20000410000 */
[-C--:B------:R-:W-:Y:S01]  /*97f0*/  FMUL.FTZ R12, R72, R197.reuse ;  /* 0x000000c5480c7220 */ /* 0x080fe20000410000 */
[----:B------:R-:W-:Y:S01]  /*9800*/  FMUL.FTZ R13, R73, R197 ;  /* 0x000000c5490d7220 */ /* 0x000fe20000410000 */
[----:B---3--:R-:W-:Y:S01]  /*9810*/  F2FP.BF16.F32.PACK_AB R49, R143, R163 ;  /* 0x000000a38f31723e */ /* 0x008fe200000010ff */
[-C--:B------:R-:W-:Y:S01]  /*9820*/  FMUL.FTZ R14, R74, R165.reuse ;  /* 0x000000a54a0e7220 */ /* 0x080fe20000410000 */
[----:B------:R-:W-:Y:S01]  /*9830*/  FMUL.FTZ R15, R75, R165 ;  /* 0x000000a54b0f7220 */ /* 0x000fe20000410000 */
[-C--:B------:R-:W-:Y:S01]  /*9840*/  FMUL.FTZ R20, R80, R197.reuse ;  /* 0x000000c550147220 */ /* 0x080fe20000410000 */
[----:B------:R-:W3:Y:S01]  /*9850*/  LDSM.16.MT88.4 R72, [R169+0xb400] ;  /* 0x00b40000a948783b */ /* 0x000ee20000004200 */
[----:B------:R-:W-:Y:S01]  /*9860*/  FMUL.FTZ R21, R81, R197 ;  /* 0x000000c551157220 */ /* 0x000fe20000410000 */
[-C--:B------:R-:W-:Y:S01]  /*9870*/  FMUL.FTZ R22, R82, R165.reuse ;  /* 0x000000a552167220 */ /* 0x080fe20000410000 */
[----:B------:R-:W-:Y:S01]  /*9880*/  FMUL.FTZ R23, R83, R165 ;  /* 0x000000a553177220 */ /* 0x000fe20000410000 */
[----:B--2---:R-:W-:Y:S01]  /*9890*/  F2FP.BF16.F32.PACK_AB R51, R116, R139 ;  /* 0x0000008b7433723e */ /* 0x004fe200000010ff */
[-C--:B------:R-:W-:Y:S01]  /*98a0*/  FMUL.FTZ R84, R84, R197.reuse ;  /* 0x000000c554547220 */ /* 0x080fe20000410000 */
[----:B------:R-:W-:Y:S01]  /*98b0*/  FMUL.FTZ R85, R85, R197 ;  /* 0x000000c555557220 */ /* 0x000fe20000410000 */
[-C--:B------:R-:W-:Y:S01]  /*98c0*/  FMUL.FTZ R86, R86, R165.reuse ;  /* 0x000000a556567220 */ /* 0x080fe20000410000 */
[----:B------:R-:W-:Y:S01]  /*98d0*/  FMUL.FTZ R87, R87, R165 ;  /* 0x000000a557577220 */ /* 0x000fe20000410000 */
[--C-:B------:R-:W-:Y:S01]  /*98e0*/  FFMA.FTZ R2, R222, UR6, -R117.reuse ;  /* 0x00000006de027c23 */ /* 0x100fe20008010875 */
[----:B------:R-:W-:Y:S01]  /*98f0*/  FFMA.FTZ R0, R226, UR6, -R117 ;  /* 0x00000006e2007c23 */ /* 0x000fe20008010875 */
[C---:B------:R-:W-:Y:S01]  /*9900*/  HMMA.16816.F32.BF16 R4, R48.reuse, R8, R4 ;  /* 0x000000083004723c */ /* 0x040fe20000041804 */
[-C--:B------:R-:W-:Y:S01]  /*9910*/  FMUL.FTZ R76, R76, R197.reuse ;  /* 0x000000c54c4c7220 */ /* 0x080fe20000410000 */
[----:B------:R-:W-:Y:S01]  /*9920*/  FMUL.FTZ R77, R77, R197 ;  /* 0x000000c54d4d7220 */ /* 0x000fe20000410000 */
[-C--:B------:R-:W-:Y:S01]  /*9930*/  FMUL.FTZ R78, R78, R165.reuse ;  /* 0x000000a54e4e7220 */ /* 0x080fe20000410000 */
[----:B------:R-:W-:Y:S01]  /*9940*/  FMUL.FTZ R79, R79, R165 ;  /* 0x000000a54f4f7220 */ /* 0x000fe20000410000 */
[----:B------:R-:W-:Y:S01]  /*9950*/  MUFU.EX2 R137, R137 ;  /* 0x0000008900897308 */ /* 0x000fe20000000800 */
[-C--:B------:R-:W-:Y:S01]  /*9960*/  FMUL.FTZ R28, R88, R197.reuse ;  /* 0x000000c5581c7220 */ /* 0x080fe20000410000 */
[----:B------:R-:W-:Y:S01]  /*9970*/  FMUL.FTZ R29, R89, R197 ;  /* 0x000000c5591d7220 */ /* 0x000fe20000410000 */
[C---:B------:R-:W-:Y:S01]  /*9980*/  HMMA.16816.F32.BF16 R8, R48.reuse, R10, R68 ;  /* 0x0000000a3008723c */ /* 0x040fe20000041844 */
[----:B------:R-:W2:Y:S01]  /*9990*/  LDSM.16.MT88.4 R68, [R169+0x9400] ;  /* 0x00940000a944783b */ /* 0x000ea20000004200 */
[----:B------:R-:W4:Y:S01]  /*99a0*/  MUFU.EX2 R60, R60 ;  /* 0x0000003c003c7308 */ /* 0x000f220000000800 */
[-C--:B------:R-:W-:Y:S01]  /*99b0*/  FMUL.FTZ R30, R90, R165.reuse ;  /* 0x000000a55a1e7220 */ /* 0x080fe20000410000 */
[----:B------:R-:W-:Y:S01]  /*99c0*/  FMUL.FTZ R31, R91, R165 ;  /* 0x000000a55b1f7220 */ /* 0x000fe20000410000 */
[-C--:B------:R-:W-:Y:S01]  /*99d0*/  FMUL.FTZ R36, R96, R197.reuse ;  /* 0x000000c560247220 */ /* 0x080fe20000410000 */
[----:B------:R-:W-:Y:S01]  /*99e0*/  MUFU.EX2 R61, R61 ;  /* 0x0000003d003d7308 */ /* 0x000fe20000000800 */
[----:B------:R-:W-:Y:S01]  /*99f0*/  FMUL.FTZ R37, R97, R197 ;  /* 0x000000c561257220 */ /* 0x000fe20000410000 */
[C---:B------:R-:W-:Y:S01]  /*9a00*/  HMMA.16816.F32.BF16 R20, R48.reuse, R24, R20 ;  /* 0x000000183014723c */ /* 0x040fe20000041814 */
[-C--:B------:R-:W-:Y:S01]  /*9a10*/  FMUL.FTZ R38, R98, R165.reuse ;  /* 0x000000a562267220 */ /* 0x080fe20000410000 */
[----:B------:R-:W-:Y:S01]  /*9a20*/  MUFU.EX2 R58, R58 ;  /* 0x0000003a003a7308 */ /* 0x000fe20000000800 */
[----:B------:R-:W-:Y:S01]  /*9a30*/  FMUL.FTZ R39, R99, R165 ;  /* 0x000000a563277220 */ /* 0x000fe20000410000 */
[-C--:B------:R-:W-:Y:S01]  /*9a40*/  FMUL.FTZ R92, R92, R197.reuse ;  /* 0x000000c55c5c7220 */ /* 0x080fe20000410000 */
[----:B------:R-:W-:Y:S01]  /*9a50*/  FMUL.FTZ R93, R93, R197 ;  /* 0x000000c55d5d7220 */ /* 0x000fe20000410000 */
[----:B------:R-:W-:Y:S01]  /*9a60*/  MUFU.EX2 R63, R63 ;  /* 0x0000003f003f7308 */ /* 0x000fe20000000800 */
[-C--:B------:R-:W-:Y:S01]  /*9a70*/  FMUL.FTZ R94, R94, R165.reuse ;  /* 0x000000a55e5e7220 */ /* 0x080fe20000410000 */
[C---:B------:R-:W-:Y:S01]  /*9a80*/  HMMA.16816.F32.BF16 R24, R48.reuse, R26, R84 ;  /* 0x0000001a3018723c */ /* 0x040fe20000041854 */
[----:B------:R-:W-:Y:S01]  /*9a90*/  FMUL.FTZ R95, R95, R165 ;  /* 0x000000a55f5f7220 */ /* 0x000fe20000410000 */
[----:B------:R-:W5:Y:S01]  /*9aa0*/  MUFU.EX2 R2, R2 ;  /* 0x0000000200027308 */ /* 0x000f620000000800 */
[-C--:B------:R-:W-:Y:S01]  /*9ab0*/  FMUL.FTZ R100, R100, R197.reuse ;  /* 0x000000c564647220 */ /* 0x080fe20000410000 */
[----:B------:R-:W-:Y:S01]  /*9ac0*/  FMUL.FTZ R101, R101, R197 ;  /* 0x000000c565657220 */ /* 0x000fe20000410000 */
[-C--:B------:R-:W-:Y:S01]  /*9ad0*/  FMUL.FTZ R102, R102, R165.reuse ;  /* 0x000000a566667220 */ /* 0x080fe20000410000 */
[----:B------:R-:W-:Y:S01]  /*9ae0*/  MUFU.EX2 R59, R59 ;  /* 0x0000003b003b7308 */ /* 0x000fe20000000800 */
[----:B------:R-:W-:Y:S01]  /*9af0*/  FMUL.FTZ R103, R103, R165 ;  /* 0x000000a567677220 */ /* 0x000fe20000410000 */
[-C--:B------:R-:W-:Y:S01]  /*9b00*/  FMUL.FTZ R44, R104, R197.reuse ;  /* 0x000000c5682c7220 */ /* 0x080fe20000410000 */
[----:B------:R-:W-:Y:S01]  /*9b10*/  FMUL.FTZ R45, R105, R197 ;  /* 0x000000c5692d7220 */ /* 0x000fe20000410000 */
[----:B------:R-:W3:Y:S01]  /*9b20*/  MUFU.EX2 R0, R0 ;  /* 0x0000000000007308 */ /* 0x000ee20000000800 */
[-C--:B------:R-:W-:Y:S01]  /*9b30*/  FMUL.FTZ R46, R106, R165.reuse ;  /* 0x000000a56a2e7220 */ /* 0x080fe20000410000 */
[----:B------:R-:W-:Y:S01]  /*9b40*/  FMUL.FTZ R47, R107, R165 ;  /* 0x000000a56b2f7220 */ /* 0x000fe20000410000 */
[C---:B-1----:R-:W-:Y:S01]  /*9b50*/  HMMA.16816.F32.BF16 R12, R48.reuse, R16, R12 ;  /* 0x00000010300c723c */ /* 0x042fe2000004180c */
[-C--:B------:R-:W-:Y:S01]  /*9b60*/  FMUL.FTZ R108, R108, R197.reuse ;  /* 0x000000c56c6c7220 */ /* 0x080fe20000410000 */
[----:B------:R-:W-:Y:S01]  /*9b70*/  FMUL.FTZ R109, R109, R197 ;  /* 0x000000c56d6d7220 */ /* 0x000fe20000410000 */
[-C--:B------:R-:W-:Y:S01]  /*9b80*/  FMUL.FTZ R110, R110, R165.reuse ;  /* 0x000000a56e6e7220 */ /* 0x080fe20000410000 */
[-C--:B------:R-:W-:Y:S01]  /*9b90*/  FMUL.FTZ R111, R111, R165.reuse ;  /* 0x000000a56f6f7220 */ /* 0x080fe20000410000 */
[----:B------:R-:W-:Y:S01]  /*9ba0*/  MUFU.EX2 R133, R133 ;  /* 0x0000008500857308 */ /* 0x000fe20000000800 */
[----:B------:R-:W-:Y:S01]  /*9bb0*/  FFMA.FTZ R194, R194, R165, R163 ;  /* 0x000000a5c2c27223 */ /* 0x000fe200000100a3 */
[--C-:B------:R-:W-:Y:S01]  /*9bc0*/  FFMA.FTZ R165, R146, UR6, -R117.reuse ;  /* 0x0000000692a57c23 */ /* 0x100fe20008010875 */
[C---:B------:R-:W-:Y:S01]  /*9bd0*/  HMMA.16816.F32.BF16 R16, R48.reuse, R18, R76 ;  /* 0x000000123010723c */ /* 0x040fe2000004184c */
[----:B------:R-:W-:Y:S01]  /*9be0*/  MUFU.EX2 R127, R127 ;  /* 0x0000007f007f7308 */ /* 0x000fe20000000800 */
[--C-:B------:R-:W-:Y:S01]  /*9bf0*/  FFMA.FTZ R163, R150, UR6, -R117.reuse ;  /* 0x0000000696a37c23 */ /* 0x100fe20008010875 */
[----:B------:R-:W-:Y:S01]  /*9c00*/  FFMA.FTZ R146, R154, UR6, -R117 ;  /* 0x000000069a927c23 */ /* 0x000fe20008010875 */
[----:B------:R-:W-:Y:S01]  /*9c10*/  LDSM.16.MT88.4 R76, [R118+0xa400] ;  /* 0x00a40000764c783b */ /* 0x000fe20000004200 */
[----:B------:R-:W-:Y:S01]  /*9c20*/  MUFU.EX2 R135, R135 ;  /* 0x0000008700877308 */ /* 0x000fe20000000800 */
[--C-:B------:R-:W-:Y:S01]  /*9c30*/  FFMA.FTZ R149, R149, UR6, -R161.reuse ;  /* 0x0000000695957c23 */ /* 0x100fe200080108a1 */
[--C-:B------:R-:W-:Y:S01]  /*9c40*/  FFMA.FTZ R156, R156, UR6, -R161.reuse ;  /* 0x000000069c9c7c23 */ /* 0x100fe200080108a1 */
[C---:B------:R-:W-:Y:S01]  /*9c50*/  HMMA.16816.F32.BF16 R28, R48.reuse, R32, R28 ;  /* 0x00000020301c723c */ /* 0x040fe2000004181c */
[----:B------:R-:W-:Y:S01]  /*9c60*/  MUFU.EX2 R131, R131 ;  /* 0x0000008300837308 */ /* 0x000fe20000000800 */
[--C-:B------:R-:W-:Y:S01]  /*9c70*/  FFMA.FTZ R151, R151, UR6, -R161.reuse ;  /* 0x0000000697977c23 */ /* 0x100fe200080108a1 */
[--C-:B------:R-:W-:Y:S01]  /*9c80*/  FFMA.FTZ R160, R160, UR6, -R161.reuse ;  /* 0x00000006a0a07c23 */ /* 0x100fe200080108a1 */
        /* <DEDUP_REMOVED lines=8> */
[----:B------:R-:W-:Y:S01]  /*9d10*/  FFMA.FTZ R195, R195, R197, R212 ;  /* 0x000000c5c3c37223 */ /* 0x000fe200000100d4 */
[----:B------:R-:W-:Y:S01]  /*9d20*/  MUFU.EX2 R200, R206 ;  /* 0x000000ce00c87308 */ /* 0x000fe20000000800 */
[----:B------:R-:W-:Y:S01]  /*9d30*/  FADD.FTZ R194, R143, R194 ;  /* 0x000000c28fc27221 */ /* 0x000fe20000010000 */
[----:B------:R-:W-:Y:S01]  /*9d40*/  FFMA.FTZ R157, R157, UR6, -R161 ;  /* 0x000000069d9d7c23 */ /* 0x000fe200080108a1 */
[C---:B------:R-:W-:Y:S01]  /*9d50*/  HMMA.16816.F32.BF16 R32, R48.reuse, R34, R92 ;  /* 0x000000223020723c */ /* 0x040fe2000004185c */
[----:B------:R-:W-:Y:S01]  /*9d60*/  MUFU.EX2 R189, R189 ;  /* 0x000000bd00bd7308 */ /* 0x000fe20000000800 */
[----:B------:R-:W-:Y:S01]  /*9d70*/  LDSM.16.MT88.4 R92, [R118+0xc400] ;  /* 0x00c40000765c783b */ /* 0x000fe20000004200 */
[----:B------:R-:W-:Y:S01]  /*9d80*/  FADD.FTZ R136, R136, R195 ;  /* 0x000000c388887221 */ /* 0x000fe20000010000 */
[----:B------:R-:W-:Y:S01]  /*9d90*/  FADD.FTZ R139, R139, R194 ;  /* 0x000000c28b8b7221 */ /* 0x000fe20000010000 */
[----:B------:R-:W-:Y:S01]  /*9da0*/  MUFU.EX2 R196, R196 ;  /* 0x000000c400c47308 */ /* 0x000fe20000000800 */
[----:B------:R-:W-:Y:S01]  /*9db0*/  FFMA.FTZ R166, R166, UR6, -R161 ;  /* 0x00000006a6a67c23 */ /* 0x000fe200080108a1 */
[----:B------:R-:W-:Y:S01]  /*9dc0*/  FADD.FTZ R141, R141, R136 ;  /* 0x000000888d8d7221 */ /* 0x000fe20000010000 */
[C---:B------:R-:W-:Y:S01]  /*9dd0*/  HMMA.16816.F32.BF16 R40, R48.reuse, R42, R100 ;  /* 0x0000002a3028723c */ /* 0x040fe20000041864 */
[----:B------:R-:W-:Y:S01]  /*9de0*/  MUFU.EX2 R167, R167 ;  /* 0x000000a700a77308 */ /* 0x000fe20000000800 */
[----:B------:R-:W-:Y:S01]  /*9df0*/  LDSM.16.MT88.4 R100, [R169+0xe400] ;  /* 0x00e40000a964783b */ /* 0x000fe20000004200 */
[----:B------:R-:W-:Y:S01]  /*9e00*/  FADD.FTZ R128, R128, R141 ;  /* 0x0000008d80807221 */ /* 0x000fe20000010000 */
[----:B------:R-:W-:Y:S01]  /*9e10*/  FADD.FTZ R116, R116, R139 ;  /* 0x0000008b74747221 */ /* 0x000fe20000010000 */
[----:B------:R-:W-:Y:S01]  /*9e20*/  MUFU.EX2 R158, R158 ;  /* 0x0000009e009e7308 */ /* 0x000fe20000000800 */
[----:B------:R-:W-:Y:S01]  /*9e30*/  FFMA.FTZ R159, R159, UR6, -R161 ;  /* 0x000000069f9f7c23 */ /* 0x000fe200080108a1 */
[--C-:B------:R-:W-:Y:S01]  /*9e40*/  FFMA.FTZ R62, R62, UR6, -R117.reuse ;  /* 0x000000063e3e7c23 */ /* 0x100fe20008010875 */
[C---:B------:R-:W-:Y:S01]  /*9e50*/  HMMA.16816.F32.BF16 R44, R48.reuse, R52, R44 ;  /* 0x00000034302c723c */ /* 0x040fe2000004182c */
[----:B----4-:R-:W-:Y:S01]  /*9e60*/  F2FP.BF16.F32.PACK_AB R52, R60, R137 ;  /* 0x000000893c34723e */ /* 0x010fe200000010ff */
[----:B------:R-:W1:Y:S01]  /*9e70*/  MUFU.EX2 R147, R147 ;  /* 0x0000009300937308 */ /* 0x000e620000000800 */
[----:B-----5:R-:W-:Y:S01]  /*9e80*/  F2FP.BF16.F32.PACK_AB R53, R2, R63 ;  /* 0x0000003f0235723e */ /* 0x020fe200000010ff */
[----:B------:R-:W-:Y:S01]  /*9e90*/  FADD.FTZ R137, R137, R128 ;  /* 0x0000008089897221 */ /* 0x000fe20000010000 */
[----:B------:R-:W-:Y:S01]  /*9ea0*/  FADD.FTZ R63, R63, R116 ;  /* 0x000000743f3f7221 */ /* 0x000fe20000010000 */
[----:B------:R-:W-:Y:S01]  /*9eb0*/  MUFU.EX2 R165, R165 ;  /* 0x000000a500a57308 */ /* 0x000fe20000000800 */
[----:B------:R-:W-:Y:S01]  /*9ec0*/  FFMA.FTZ R121, R121, UR6, -R117 ;  /* 0x0000000679797c23 */ /* 0x000fe20008010875 */
[----:B------:R-:W-:Y:S01]  /*9ed0*/  HMMA.16816.F32.BF16 R48, R48, R54, R108 ;  /* 0x000000363030723c */ /* 0x000fe2000004186c */
[----:B------:R-:W-:Y:S01]  /*9ee0*/  F2FP.BF16.F32.PACK_AB R54, R58, R61 ;  /* 0x0000003d3a36723e */ /* 0x000fe200000010ff */
[----:B------:R-:W4:Y:S01]  /*9ef0*/  MUFU.EX2 R148, R148 ;  /* 0x0000009400947308 */ /* 0x000f220000000800 */
[----:B---3--:R-:W-:Y:S01]  /*9f00*/  F2FP.BF16.F32.PACK_AB R55, R0, R59 ;  /* 0x0000003b0037723e */ /* 0x008fe200000010ff */
[----:B------:R-:W-:Y:S01]  /*9f10*/  FADD.FTZ R60, R60, R137 ;  /* 0x000000893c3c7221 */ /* 0x000fe20000010000 */
[----:B------:R-:W-:Y:S01]  /*9f20*/  FADD.FTZ R2, R2, R63 ;  /* 0x0000003f02027221 */ /* 0x000fe20000010000 */
[----:B------:R-:W-:Y:S01]  /*9f30*/  MUFU.EX2 R163, R163 ;  /* 0x000000a300a37308 */ /* 0x000fe20000000800 */
[----:B------:R-:W-:Y:S01]  /*9f40*/  FFMA.FTZ R119, R119, UR6, -R117 ;  /* 0x0000000677777c23 */ /* 0x000fe20008010875 */
[----:B-1----:R-:W-:Y:S01]  /*9f50*/  F2FP.BF16.F32.PACK_AB R108, R147, R158 ;  /* 0x0000009e936c723e */ /* 0x002fe200000010ff */
[----:B------:R-:W-:Y:S01]  /*9f60*/  FADD.FTZ R59, R59, R2 ;  /* 0x000000023b3b7221 */ /* 0x000fe20000010000 */
[----:B------:R-:W-:Y:S01]  /*9f70*/  HMMA.16816.F32.BF16 R20, R52, R72, R20 ;  /* 0x000000483414723c */ /* 0x000fe20000041814 */
[----:B------:R-:W1:Y:S01]  /*9f80*/  MUFU.EX2 R146, R146 ;  /* 0x0000009200927308 */ /* 0x000e620000000800 */
[-C--:B------:R-:W-:Y:S01]  /*9f90*/  MOV R2, R57.reuse ;  /* 0x0000003900027202 */ /* 0x080fe20000000f00 */
[----:B------:R-:W-:Y:S01]  /*9fa0*/  FADD.FTZ R0, R0, R59 ;  /* 0x0000003b00007221 */ /* 0x000fe20000010000 */
[----:B------:R-:W-:Y:S01]  /*9fb0*/  @P6 MOV R2, R57 ;  /* 0x0000003900026202 */ /* 0x000fe20000000f00 */
[----:B------:R-:W-:Y:S01]  /*9fc0*/  MUFU.EX2 R157, R157 ;  /* 0x0000009d009d7308 */ /* 0x000fe20000000800 */
[----:B----4-:R-:W-:-:S02]  /*9fd0*/  F2FP.BF16.F32.PACK_AB R109, R148, R165 ;  /* 0x000000a5946d723e */ /* 0x010fc400000010ff */
[C---:B------:R-:W-:Y:S01]  /*9fe0*/  HMMA.16816.F32.BF16 R24, R52.reuse, R74, R24 ;  /* 0x0000004a3418723c */ /* 0x040fe20000041818 */
[----:B------:R-:W3:Y:S01]  /*9ff0*/  LDSM.16.MT88.4 R72, [R169+0xd400] ;  /* 0x00d40000a948783b */ /* 0x000ee20000004200 */
[----:B------:R-:W-:Y:S04]  /*a000*/  MUFU.EX2 R166, R166 ;  /* 0x000000a600a67308 */ /* 0x000fe80000000800 */
[----:B------:R-:W-:Y:S01]  /*a010*/  MUFU.EX2 R159, R159 ;  /* 0x0000009f009f7308 */ /* 0x000fe20000000800 */
[----:B-1----:R-:W-:Y:S01]  /*a020*/  F2FP.BF16.F32.PACK_AB R111, R146, R163 ;  /* 0x000000a3926f723e */ /* 0x002fe200000010ff */
[C---:B--2---:R-:W-:Y:S02]  /*a030*/  HMMA.16816.F32.BF16 R4, R52.reuse, R68, R4 ;  /* 0x000000443404723c */ /* 0x044fe40000041804 */
[----:B------:R-:W-:Y:S04]  /*a040*/  MUFU.EX2 R62, R62 ;  /* 0x0000003e003e7308 */ /* 0x000fe80000000800 */
[----:B------:R-:W-:Y:S02]  /*a050*/  MUFU.EX2 R121, R121 ;  /* 0x0000007900797308 */ /* 0x000fe40000000800 */
[C---:B------:R-:W-:Y:S01]  /*a060*/  HMMA.16816.F32.BF16 R8, R52.reuse, R70, R8 ;  /* 0x000000463408723c */ /* 0x040fe20000041808 */
[----:B------:R-:W1:Y:S01]  /*a070*/  LDSM.16.MT88.4 R68, [R118+0xb400] ;  /* 0x00b400007644783b */ /* 0x000e620000004200 */
[----:B------:R-:W-:Y:S06]  /*a080*/  MUFU.EX2 R119, R119 ;  /* 0x0000007700777308 */ /* 0x000fec0000000800 */
[C---:B------:R-:W-:Y:S08]  /*a090*/  HMMA.16816.F32.BF16 R12, R52.reuse, R64, R12 ;  /* 0x00000040340c723c */ /* 0x040ff0000004180c */
[C---:B------:R-:W-:Y:S01]  /*a0a0*/  HMMA.16816.F32.BF16 R16, R52.reuse, R66, R16 ;  /* 0x000000423410723c */ /* 0x040fe20000041810 */
[----:B------:R-:W2:Y:S07]  /*a0b0*/  LDSM.16.MT88.4 R64, [R118+0xd400] ;  /* 0x00d400007640783b */ /* 0x000eae0000004200 */
[----:B---3--:R-:W-:Y:S01]  /*a0c0*/  HMMA.16816.F32.BF16 R36, R52, R72, R36 ;  /* 0x000000483424723c */ /* 0x008fe20000041824 */
[--C-:B------:R-:W-:Y:S01]  /*a0d0*/  FFMA.FTZ R72, R126, UR6, -R117.reuse ;  /* 0x000000067e487c23 */ /* 0x100fe20008010875 */
[----:B------:R-:W-:-:S03]  /*a0e0*/  FFMA.FTZ R126, R214, UR6, -R117 ;  /* 0x00000006d67e7c23 */ /* 0x000fc60008010875 */
[----:B------:R3:W4:Y:S03]  /*a0f0*/  MUFU.EX2 R130, R72 ;  /* 0x0000004800827308 */ /* 0x0007260000000800 */
[C---:B------:R-:W-:Y:S01]  /*a100*/  HMMA.16816.F32.BF16 R40, R52.reuse, R74, R40 ;  /* 0x0000004a3428723c */ /* 0x040fe20000041828 */
[----:B------:R-:W5:Y:S07]  /*a110*/  MUFU.EX2 R126, R126 ;  /* 0x0000007e007e7308 */ /* 0x000f6e0000000800 */
[C---:B-1----:R-:W-:Y:S01]  /*a120*/  HMMA.16816.F32.BF16 R28, R52.reuse, R68, R28 ;  /* 0x00000044341c723c */ /* 0x042fe2000004181c */
[----:B---3--:R-:W-:Y:S07]  /*a130*/  LDSM.16.MT88.4 R72, [R169+0xb800] ;  /* 0x00b80000a948783b */ /* 0x008fee0000004200 */
[C---:B------:R-:W-:Y:S01]  /*a140*/  HMMA.16816.F32.BF16 R32, R52.reuse, R70, R32 ;  /* 0x000000463420723c */ /* 0x040fe20000041820 */
[----:B------:R-:W1:Y:S07]  /*a150*/  LDSM.16.MT88.4 R68, [R169+0x9800] ;  /* 0x00980000a944783b */ /* 0x000e6e0000004200 */
[C---:B--2---:R-:W-:Y:S08]  /*a160*/  HMMA.16816.F32.BF16 R44, R52.reuse, R64, R44 ;  /* 0x00000040342c723c */ /* 0x044ff0000004182c */
[----:B------:R-:W-:Y:S01]  /*a170*/  HMMA.16816.F32.BF16 R48, R52, R66, R48 ;  /* 0x000000423430723c */ /* 0x000fe20000041830 */
[----:B------:R-:W2:Y:S01]  /*a180*/  LDSM.16.MT88.4 R64, [R118+0x9800] ;  /* 0x009800007640783b */ /* 0x000ea20000004200 */
[--C-:B------:R-:W-:Y:S01]  /*a190*/  FFMA.FTZ R52, R132, UR6, -R161.reuse ;  /* 0x0000000684347c23 */ /* 0x100fe200080108a1 */
[----:B------:R-:W-:Y:S01]  /*a1a0*/  FFMA.FTZ R132, R218, UR6, -R161 ;  /* 0x00000006da847c23 */ /* 0x000fe200080108a1 */
[----:B----4-:R-:W-:Y:S01]  /*a1b0*/  F2FP.BF16.F32.PACK_AB R53, R130, R135 ;  /* 0x000000878235723e */ /* 0x010fe200000010ff */
[----:B------:R-:W-:Y:S01]  /*a1c0*/  FADD.FTZ R135, R135, R0 ;  /* 0x0000000087877221 */ /* 0x000fe20000010000 */
[----:B------:R-:W3:Y:S01]  /*a1d0*/  MUFU.EX2 R134, R52 ;  /* 0x0000003400867308 */ /* 0x000ee20000000800 */
[----:B-----5:R-:W-:-:S02]  /*a1e0*/  F2FP.BF16.F32.PACK_AB R55, R126, R131 ;  /* 0x000000837e37723e */ /* 0x020fc400000010ff */
[----:B------:R-:W-:Y:S01]  /*a1f0*/  FADD.FTZ R130, R130, R135 ;  /* 0x0000008782827221 */ /* 0x000fe20000010000 */
[----:B------:R-:W4:Y:S01]  /*a200*/  MUFU.EX2 R132, R132 ;  /* 0x0000008400847308 */ /* 0x000f220000000800 */
[-C--:B------:R-:W-:Y:S02]  /*a210*/  MOV R0, R56.reuse ;  /* 0x0000003800007202 */ /* 0x080fe40000000f00 */
[----:B------:R-:W-:Y:S01]  /*a220*/  FADD.FTZ R131, R131, R130 ;  /* 0x0000008283837221 */ /* 0x000fe20000010000 */
[----:B------:R-:W-:-:S03]  /*a230*/  @P6 MOV R0, R56 ;  /* 0x0000003800006202 */ /* 0x000fc60000000f00 */
[----:B------:R-:W-:Y:S01]  /*a240*/  FADD.FTZ R131, R126, R131 ;  /* 0x000000837e837221 */ /* 0x000fe20000010000 */
[----:B---3--:R-:W-:Y:S02]  /*a250*/  F2FP.BF16.F32.PACK_AB R52, R133, R134 ;  /* 0x000000868534723e */ /* 0x008fe400000010ff */
[----:B----4-:R-:W-:-:S07]  /*a260*/  F2FP.BF16.F32.PACK_AB R54, R127, R132 ;  /* 0x000000847f36723e */ /* 0x010fce00000010ff */
        /* <DEDUP_REMOVED lines=14> */
[----:B------:R-:W-:Y:S07]  /*a350*/  LDSM.16.MT88.4 R64, [R169+0xbc00] ;  /* 0x00bc0000a940783b */ /* 0x000fee0000004200 */
[C---:B---3--:R-:W-:Y:S08]  /*a360*/  HMMA.16816.F32.BF16 R36, R52.reuse, R72, R36 ;  /* 0x000000483424723c */ /* 0x048ff00000041824 */
[----:B------:R-:W-:Y:S01]  /*a370*/  HMMA.16816.F32.BF16 R40, R52, R74, R40 ;  /* 0x0000004a3428723c */ /* 0x000fe20000041828 */
[----:B------:R-:W2:Y:S01]  /*a380*/  LDSM.16.MT88.4 R72, [R169+0x9c00] ;  /* 0x009c0000a948783b */ /* 0x000ea20000004200 */
[--C-:B------:R-:W-:Y:S01]  /*a390*/  FFMA.FTZ R52, R198, UR6, -R161.reuse ;  /* 0x00000006c6347c23 */ /* 0x100fe200080108a1 */
[----:B------:R-:W-:Y:S01]  /*a3a0*/  FFMA.FTZ R198, R208, UR6, -R161 ;  /* 0x00000006d0c67c23 */ /* 0x000fe200080108a1 */
[----:B------:R-:W-:Y:S01]  /*a3b0*/  F2FP.BF16.F32.PACK_AB R53, R189, R200 ;  /* 0x000000c8bd35723e */ /* 0x000fe200000010ff */
[----:B------:R-:W-:Y:S01]  /*a3c0*/  FADD.FTZ R200, R200, R131 ;  /* 0x00000083c8c87221 */ /* 0x000fe20000010000 */
[----:B------:R-:W3:Y:S01]  /*a3d0*/  MUFU.EX2 R202, R52 ;  /* 0x0000003400ca7308 */ /* 0x000ee20000000800 */
[----:B------:R-:W-:-:S02]  /*a3e0*/  F2FP.BF16.F32.PACK_AB R55, R167, R196 ;  /* 0x000000c4a737723e */ /* 0x000fc400000010ff */
[----:B------:R-:W-:Y:S01]  /*a3f0*/  FADD.FTZ R189, R189, R200 ;  /* 0x000000c8bdbd7221 */ /* 0x000fe20000010000 */
[----:B------:R-:W4:Y:S03]  /*a400*/  MUFU.EX2 R198, R198 ;  /* 0x000000c600c67308 */ /* 0x000f260000000800 */
[----:B------:R-:W-:-:S04]  /*a410*/  FADD.FTZ R196, R196, R189 ;  /* 0x000000bdc4c47221 */ /* 0x000fc80000010000 */
[----:B------:R-:W-:Y:S01]  /*a420*/  FADD.FTZ R196, R167, R196 ;  /* 0x000000c4a7c47221 */ /* 0x000fe20000010000 */
[----:B---3--:R-:W-:-:S03]  /*a430*/  F2FP.BF16.F32.PACK_AB R52, R193, R202 ;  /* 0x000000cac134723e */ /* 0x008fc600000010ff */
[----:B------:R-:W-:Y:S01]  /*a440*/  FADD.FTZ R165, R165, R196 ;  /* 0x000000c4a5a57221 */ /* 0x000fe20000010000 */
[----:B----4-:R-:W-:-:S03]  /*a450*/  F2FP.BF16.F32.PACK_AB R54, R177, R198 ;  /* 0x000000c6b136723e */ /* 0x010fc600000010ff */
[----:B------:R-:W-:-:S04]  /*a460*/  FADD.FTZ R148, R148, R165 ;  /* 0x000000a594947221 */ /* 0x000fc80000010000 */
[----:B------:R-:W-:Y:S01]  /*a470*/  FADD.FTZ R163, R163, R148 ;  /* 0x00000094a3a37221 */ /* 0x000fe20000010000 */
[----:B-1----:R-:W-:Y:S03]  /*a480*/  HMMA.16816.F32.BF16 R12, R52, R68, R12 ;  /* 0x00000044340c723c */ /* 0x002fe6000004180c */
[----:B------:R-:W-:-:S05]  /*a490*/  FADD.FTZ R146, R146, R163 ;  /* 0x000000a392927221 */ /* 0x000fca0000010000 */
        /* <DEDUP_REMOVED lines=8> */
[----:B-1----:R-:W-:Y:S01]  /*a520*/  HMMA.16816.F32.BF16 R36, R52, R68, R36 ;  /* 0x000000443424723c */ /* 0x002fe20000041824 */
[--C-:B------:R-:W-:Y:S01]  /*a530*/  FFMA.FTZ R68, R145, UR6, -R161.reuse ;  /* 0x0000000691447c23 */ /* 0x100fe200080108a1 */
[--C-:B------:R-:W-:Y:S01]  /*a540*/  FFMA.FTZ R145, R152, UR6, -R161.reuse ;  /* 0x0000000698917c23 */ /* 0x100fe200080108a1 */
[----:B------:R-:W-:-:S02]  /*a550*/  FFMA.FTZ R161, R192, UR6, -R161 ;  /* 0x00000006c0a17c23 */ /* 0x000fc400080108a1 */
[----:B------:R1:W-:Y:S03]  /*a560*/  MUFU.EX2 R152, R68 ;  /* 0x0000004400987308 */ /* 0x0003e60000000800 */
[C---:B------:R-:W-:Y:S01]  /*a570*/  HMMA.16816.F32.BF16 R40, R52.reuse, R70, R40 ;  /* 0x000000463428723c */ /* 0x040fe20000041828 */
[----:B------:R-:W4:Y:S07]  /*a580*/  MUFU.EX2 R145, R145 ;  /* 0x0000009100917308 */ /* 0x000f2e0000000800 */
[----:B--2---:R-:W-:Y:S01]  /*a590*/  HMMA.16816.F32.BF16 R28, R52, R72, R28 ;  /* 0x00000048341c723c */ /* 0x004fe2000004181c */
[----:B-1----:R-:W1:Y:S01]  /*a5a0*/  LDSM.16.MT88.4 R68, [R169+0xc000] ;  /* 0x00c00000a944783b */ /* 0x002e620000004200 */
[----:B----4-:R-:W-:-:S06]  /*a5b0*/  F2FP.BF16.F32.PACK_AB R110, R145, R152 ;  /* 0x00000098916e723e */ /* 0x010fcc00000010ff */
[C---:B------:R-:W-:Y:S08]  /*a5c0*/  HMMA.16816.F32.BF16 R32, R52.reuse, R74, R32 ;  /* 0x0000004a3420723c */ /* 0x040ff00000041820 */
[C---:B---3--:R-:W-:Y:S08]  /*a5d0*/  HMMA.16816.F32.BF16 R44, R52.reuse, R64, R44 ;  /* 0x00000040342c723c */ /* 0x048ff0000004182c */
[----:B------:R-:W-:Y:S01]  /*a5e0*/  HMMA.16816.F32.BF16 R48, R52, R66, R48 ;  /* 0x000000423430723c */ /* 0x000fe20000041830 */
[----:B------:R-:W2:Y:S04]  /*a5f0*/  LDSM.16.MT88.4 R64, [R169+0xa000] ;  /* 0x00a00000a940783b */ /* 0x000ea80000004200 */
[----:B------:R-:W3:Y:S03]  /*a600*/  LDSM.16.MT88.4 R52, [R118+0xa000] ;  /* 0x00a000007634783b */ /* 0x000ee60000004200 */
[C---:B-1----:R-:W-:Y:S08]  /*a610*/  HMMA.16816.F32.BF16 R20, R108.reuse, R68, R20 ;  /* 0x000000446c14723c */ /* 0x042ff00000041814 */
[C---:B------:R-:W-:Y:S01]  /*a620*/  HMMA.16816.F32.BF16 R24, R108.reuse, R70, R24 ;  /* 0x000000466c18723c */ /* 0x040fe20000041818 */
[----:B------:R-:W-:Y:S07]  /*a630*/  LDSM.16.MT88.4 R68, [R169+0xa400] ;  /* 0x00a40000a944783b */ /* 0x000fee0000004200 */
[C---:B--2---:R-:W-:Y:S01]  /*a640*/  HMMA.16816.F32.BF16 R112, R108.reuse, R64, R4 ;  /* 0x000000406c70723c */ /* 0x044fe20000041804 */
[----:B------:R-:W1:Y:S07]  /*a650*/  LDSM.16.MT88.4 R4, [R118+0xe000] ;  /* 0x00e000007604783b */ /* 0x000e6e0000004200 */
[C---:B------:R-:W-:Y:S01]  /*a660*/  HMMA.16816.F32.BF16 R8, R108.reuse, R66, R8 ;  /* 0x000000426c08723c */ /* 0x040fe20000041808 */
[----:B------:R-:W2:Y:S07]  /*a670*/  LDSM.16.MT88.4 R64, [R118+0xc000] ;  /* 0x00c000007640783b */ /* 0x000eae0000004200 */
[C---:B---3--:R-:W-:Y:S08]  /*a680*/  HMMA.16816.F32.BF16 R12, R108.reuse, R52, R12 ;  /* 0x000000346c0c723c */ /* 0x048ff0000004180c */
[C---:B------:R-:W-:Y:S01]  /*a690*/  HMMA.16816.F32.BF16 R16, R108.reuse, R54, R16 ;  /* 0x000000366c10723c */ /* 0x040fe20000041810 */
[----:B------:R-:W3:Y:S07]  /*a6a0*/  LDSM.16.MT88.4 R52, [R169+0xe000] ;  /* 0x00e00000a934783b */ /* 0x000eee0000004200 */
[C---:B-1----:R-:W-:Y:S08]  /*a6b0*/  HMMA.16816.F32.BF16 R44, R108.reuse, R4, R44 ;  /* 0x000000046c2c723c */ /* 0x042ff0000004182c */
[C---:B--2---:R-:W-:Y:S08]  /*a6c0*/  HMMA.16816.F32.BF16 R28, R108.reuse, R64, R28 ;  /* 0x000000406c1c723c */ /* 0x044ff0000004181c */
[C---:B------:R-:W-:Y:S08]  /*a6d0*/  HMMA.16816.F32.BF16 R32, R108.reuse, R66, R32 ;  /* 0x000000426c20723c */ /* 0x040ff00000041820 */
[C---:B---3--:R-:W-:Y:S01]  /*a6e0*/  HMMA.16816.F32.BF16 R36, R108.reuse, R52, R36 ;  /* 0x000000346c24723c */ /* 0x048fe20000041824 */
[--C-:B------:R-:W-:Y:S01]  /*a6f0*/  FFMA.FTZ R52, R140, UR6, -R117.reuse ;  /* 0x000000068c347c23 */ /* 0x100fe20008010875 */
[----:B------:R-:W-:Y:S05]  /*a700*/  MUFU.EX2 R53, R149 ;  /* 0x0000009500357308 */ /* 0x000fea0000000800 */
[----:B------:R-:W-:Y:S01]  /*a710*/  MUFU.EX2 R52, R52 ;  /* 0x0000003400347308 */ /* 0x000fe20000000800 */
[----:B------:R-:W-:Y:S01]  /*a720*/  HMMA.16816.F32.BF16 R40, R108, R54, R40 ;  /* 0x000000366c28723c */ /* 0x000fe20000041828 */
[--C-:B------:R-:W-:Y:S01]  /*a730*/  FFMA.FTZ R55, R138, UR6, -R117.reuse ;  /* 0x000000068a377c23 */ /* 0x100fe20008010875 */
[----:B------:R-:W-:-:S05]  /*a740*/  FFMA.FTZ R54, R142, UR6, -R117 ;  /* 0x000000068e367c23 */ /* 0x000fca0008010875 */
[----:B------:R-:W1:Y:S01]  /*a750*/  MUFU.EX2 R55, R55 ;  /* 0x0000003700377308 */ /* 0x000e620000000800 */
[----:B------:R-:W-:Y:S01]  /*a760*/  HMMA.16816.F32.BF16 R108, R108, R6, R48 ;  /* 0x000000066c6c723c */ /* 0x000fe20000041830 */
[----:B------:R-:W-:Y:S02]  /*a770*/  FFMA.FTZ R49, R144, UR6, -R117 ;  /* 0x0000000690317c23 */ /* 0x000fe40008010875 */
[----:B------:R-:W2:Y:S04]  /*a780*/  MUFU.EX2 R50, R156 ;  /* 0x0000009c00327308 */ /* 0x000ea80000000800 */
[----:B------:R-:W-:Y:S04]  /*a790*/  MUFU.EX2 R51, R151 ;  /* 0x0000009700337308 */ /* 0x000fe80000000800 */
[----:B------:R-:W3:Y:S01]  /*a7a0*/  MUFU.EX2 R48, R160 ;  /* 0x000000a000307308 */ /* 0x000ee20000000800 */
[----:B-1----:R-:W-:Y:S01]  /*a7b0*/  F2FP.BF16.F32.PACK_AB R5, R52, R55 ;  /* 0x000000373405723e */ /* 0x002fe200000010ff */
[----:B------:R-:W-:-:S02]  /*a7c0*/  FADD.FTZ R55, R55, R146 ;  /* 0x0000009237377221 */ /* 0x000fc40000010000 */
[----:B------:R-:W-:Y:S01]  /*a7d0*/  MUFU.EX2 R54, R54 ;  /* 0x0000003600367308 */ /* 0x000fe20000000800 */
[----:B--2---:R-:W-:Y:S01]  /*a7e0*/  F2FP.BF16.F32.PACK_AB R4, R50, R53 ;  /* 0x000000353204723e */ /* 0x004fe200000010ff */
[----:B------:R-:W-:Y:S02]  /*a7f0*/  FADD.FTZ R55, R52, R55 ;  /* 0x0000003734377221 */ /* 0x000fe40000010000 */
[----:B------:R-:W1:Y:S01]  /*a800*/  MUFU.EX2 R49, R49 ;  /* 0x0000003100317308 */ /* 0x000e620000000800 */
[----:B---3--:R-:W-:Y:S02]  /*a810*/  F2FP.BF16.F32.PACK_AB R6, R48, R51 ;  /* 0x000000333006723e */ /* 0x008fe400000010ff */
[----:B-1----:R-:W-:Y:S01]  /*a820*/  F2FP.BF16.F32.PACK_AB R7, R49, R54 ;  /* 0x000000363107723e */ /* 0x002fe200000010ff */
[----:B------:R-:W-:-:S04]  /*a830*/  FADD.FTZ R54, R54, R55 ;  /* 0x0000003736367221 */ /* 0x000fc80000010000 */
[----:B------:R-:W-:Y:S02]  /*a840*/  FADD.FTZ R54, R49, R54 ;  /* 0x0000003631367221 */ /* 0x000fe40000010000 */
[C---:B------:R-:W-:Y:S01]  /*a850*/  HMMA.16816.F32.BF16 R72, R4.reuse, R76, R12 ;  /* 0x0000004c0448723c */ /* 0x040fe2000004180c */
[----:B------:R-:W1:Y:S07]  /*a860*/  LDSM.16.MT88.4 R12, [R118+0xe400] ;  /* 0x00e40000760c783b */ /* 0x000e6e0000004200 */
[C---:B------:R-:W-:Y:S08]  /*a870*/  HMMA.16816.F32.BF16 R112, R4.reuse, R68, R112 ;  /* 0x000000440470723c */ /* 0x040ff00000041870 */
[C---:B------:R-:W-:Y:S01]  /*a880*/  HMMA.16816.F32.BF16 R68, R4.reuse, R70, R8 ;  /* 0x000000460444723c */ /* 0x040fe20000041808 */
[----:B------:R-:W2:Y:S07]  /*a890*/  LDSM.16.MT88.4 R8, [R169+0xa800] ;  /* 0x00a80000a908783b */ /* 0x000eae0000004200 */
[C---:B------:R-:W-:Y:S01]  /*a8a0*/  HMMA.16816.F32.BF16 R88, R4.reuse, R92, R28 ;  /* 0x0000005c0458723c */ /* 0x040fe2000004181c */
[----:B------:R-:W-:Y:S04]  /*a8b0*/  MUFU.EX2 R31, R153 ;  /* 0x00000099001f7308 */ /* 0x000fe80000000800 */
[----:B------:R-:W3:Y:S03]  /*a8c0*/  MUFU.EX2 R30, R162 ;  /* 0x000000a2001e7308 */ /* 0x000ee60000000800 */
[----:B------:R-:W-:Y:S01]  /*a8d0*/  HMMA.16816.F32.BF16 R92, R4, R94, R32 ;  /* 0x0000005e045c723c */ /* 0x000fe20000041820 */
[--C-:B------:R-:W-:Y:S01]  /*a8e0*/  FFMA.FTZ R33, R122, UR6, -R117.reuse ;  /* 0x000000067a217c23 */ /* 0x100fe20008010875 */
[--C-:B------:R-:W-:Y:S01]  /*a8f0*/  FFMA.FTZ R34, R125, UR6, -R117.reuse ;  /* 0x000000067d227c23 */ /* 0x100fe20008010875 */
[--C-:B------:R-:W-:Y:S01]  /*a900*/  FFMA.FTZ R35, R120, UR6, -R117.reuse ;  /* 0x0000000678237c23 */ /* 0x100fe20008010875 */
[--C-:B------:R-:W-:Y:S01]  /*a910*/  FFMA.FTZ R32, R123, UR6, -R117.reuse ;  /* 0x000000067b207c23 */ /* 0x100fe20008010875 */
[----:B------:R-:W-:Y:S01]  /*a920*/  MUFU.EX2 R29, R155 ;  /* 0x0000009b001d7308 */ /* 0x000fe20000000800 */
[----:B------:R-:W-:-:S02]  /*a930*/  FFMA.FTZ R117, R124, UR6, -R117 ;  /* 0x000000067c757c23 */ /* 0x000fc40008010875 */
[C---:B------:R-:W-:Y:S01]  /*a940*/  HMMA.16816.F32.BF16 R80, R4.reuse, R84, R20 ;  /* 0x000000540450723c */ /* 0x040fe20000041814 */
[----:B------:R-:W-:Y:S01]  /*a950*/  MUFU.EX2 R28, R164 ;  /* 0x000000a4001c7308 */ /* 0x000fe20000000800 */
[----:B------:R-:W4:Y:S03]  /*a960*/  LDSM.16.MT88.4 R20, [R118+0xa800] ;  /* 0x00a800007614783b */ /* 0x000f260000004200 */
[----:B------:R-:W-:Y:S03]  /*a970*/  MUFU.EX2 R33, R33 ;  /* 0x0000002100217308 */ /* 0x000fe60000000800 */
[C---:B------:R-:W-:Y:S01]  /*a980*/  HMMA.16816.F32.BF16 R96, R4.reuse, R100, R36 ;  /* 0x000000640460723c */ /* 0x040fe20000041824 */
[----:B------:R-:W5:Y:S04]  /*a990*/  MUFU.EX2 R34, R34 ;  /* 0x0000002200227308 */ /* 0x000f680000000800 */
[----:B------:R-:W-:Y:S03]  /*a9a0*/  MUFU.EX2 R35, R35 ;  /* 0x0000002300237308 */ /* 0x000fe60000000800 */
[C---:B------:R-:W-:Y:S01]  /*a9b0*/  HMMA.16816.F32.BF16 R76, R4.reuse, R78, R16 ;  /* 0x0000004e044c723c */ /* 0x040fe20000041810 */
[----:B------:R-:W2:Y:S01]  /*a9c0*/  MUFU.EX2 R32, R32 ;  /* 0x0000002000207308 */ /* 0x000ea20000000800 */
[----:B------:R-:W4:Y:S03]  /*a9d0*/  LDSM.16.MT88.4 R16, [R118+0xc800] ;  /* 0x00c800007610783b */ /* 0x000f260000004200 */
[----:B------:R-:W-:Y:S03]  /*a9e0*/  MUFU.EX2 R194, R117 ;  /* 0x0000007500c27308 */ /* 0x000fe60000000800 */
[C---:B------:R-:W-:Y:S01]  /*a9f0*/  HMMA.16816.F32.BF16 R84, R4.reuse, R86, R24 ;  /* 0x000000560454723c */ /* 0x040fe20000041818 */
[----:B------:R-:W-:Y:S07]  /*aa00*/  LDSM.16.MT88.4 R24, [R169+0xc800] ;  /* 0x00c80000a918783b */ /* 0x000fee0000004200 */
[C---:B------:R-:W-:Y:S08]  /*aa10*/  HMMA.16816.F32.BF16 R100, R4.reuse, R102, R40 ;  /* 0x000000660464723c */ /* 0x040ff00000041828 */
[C---:B-1----:R-:W-:Y:S08]  /*aa20*/  HMMA.16816.F32.BF16 R104, R4.reuse, R12, R44 ;  /* 0x0000000c0468723c */ /* 0x042ff0000004182c */
[----:B------:R-:W-:Y:S01]  /*aa30*/  HMMA.16816.F32.BF16 R108, R4, R14, R108 ;  /* 0x0000000e046c723c */ /* 0x000fe2000004186c */
[----:B---3--:R-:W-:Y:S01]  /*aa40*/  F2FP.BF16.F32.PACK_AB R4, R30, R31 ;  /* 0x0000001f1e04723e */ /* 0x008fe200000010ff */
[----:B------:R-:W1:Y:S01]  /*aa50*/  LDSM.16.MT88.4 R12, [R169+0xe800] ;  /* 0x00e80000a90c783b */ /* 0x000e620000004200 */
[----:B-----5:R-:W-:Y:S01]  /*aa60*/  F2FP.BF16.F32.PACK_AB R5, R34, R33 ;  /* 0x000000212205723e */ /* 0x020fe200000010ff */
[----:B------:R-:W-:Y:S01]  /*aa70*/  FADD.FTZ R33, R33, R54 ;  /* 0x0000003621217221 */ /* 0x000fe20000010000 */
[----:B------:R-:W-:-:S02]  /*aa80*/  F2FP.BF16.F32.PACK_AB R6, R28, R29 ;  /* 0x0000001d1c06723e */ /* 0x000fc400000010ff */
[----:B--2---:R-:W-:Y:S01]  /*aa90*/  F2FP.BF16.F32.PACK_AB R7, R32, R35 ;  /* 0x000000232007723e */ /* 0x004fe200000010ff */
[----:B------:R-:W-:-:S04]  /*aaa0*/  FADD.FTZ R34, R34, R33 ;  /* 0x0000002122227221 */ /* 0x000fc80000010000 */
[----:B------:R-:W-:Y:S02]  /*aab0*/  FADD.FTZ R35, R35, R34 ;  /* 0x0000002223237221 */ /* 0x000fe40000010000 */
[----:B------:R-:W-:Y:S02]  /*aac0*/  HMMA.16816.F32.BF16 R112, R4, R8, R112 ;  /* 0x000000080470723c */ /* 0x000fe40000041870 */
[----:B------:R-:W-:-:S06]  /*aad0*/  FADD.FTZ R35, R32, R35 ;  /* 0x0000002320237221 */ /* 0x000fcc0000010000 */
[C---:B------:R-:W-:Y:S01]  /*aae0*/  HMMA.16816.F32.BF16 R68, R4.reuse, R10, R68 ;  /* 0x0000000a0444723c */ /* 0x040fe20000041844 */
[----:B------:R-:W2:Y:S07]  /*aaf0*/  LDSM.16.MT88.4 R8, [R118+0xe800] ;  /* 0x00e800007608783b */ /* 0x000eae0000004200 */
[----:B----4-:R-:W-:Y:S01]  /*ab00*/  HMMA.16816.F32.BF16 R72, R4, R20, R72 ;  /* 0x000000140448723c */ /* 0x010fe20000041848 */
[----:B------:R-:W-:Y:S01]  /*ab10*/  FADD.FTZ R21, R61, R60 ;  /* 0x0000003c3d157221 */ /* 0x000fe20000010000 */
[----:B------:R-:W3:Y:S03]  /*ab20*/  MUFU.EX2 R20, R161 ;  /* 0x000000a100147308 */ /* 0x000ee60000000800 */
[----:B------:R-:W-:-:S03]  /*ab30*/  FADD.FTZ R21, R58, R21 ;  /* 0x000000153a157221 */ /* 0x000fc60000010000 */
[----:B------:R-:W-:Y:S01]  /*ab40*/  HMMA.16816.F32.BF16 R88, R4, R16, R88 ;  /* 0x000000100458723c */ /* 0x000fe20000041858 */
[----:B------:R-:W-:-:S04]  /*ab50*/  FADD.FTZ R134, R134, R21 ;  /* 0x0000001586867221 */ /* 0x000fc80000010000 */
[----:B------:R-:W-:-:S03]  /*ab60*/  FADD.FTZ R133, R133, R134 ;  /* 0x0000008685857221 */ /* 0x000fc60000010000 */
[----:B------:R-:W-:Y:S01]  /*ab70*/  HMMA.16816.F32.BF16 R92, R4, R18, R92 ;  /* 0x00000012045c723c */ /* 0x000fe2000004185c */
[----:B------:R-:W4:Y:S01]  /*ab80*/  LDSM.16.MT88.4 R16, [R169+0xac00] ;  /* 0x00ac0000a910783b */ /* 0x000f220000004200 */
[----:B------:R-:W-:-:S04]  /*ab90*/  FADD.FTZ R132, R132, R133 ;  /* 0x0000008584847221 */ /* 0x000fc80000010000 */
[----:B------:R-:W-:Y:S02]  /*aba0*/  FADD.FTZ R127, R127, R132 ;  /* 0x000000847f7f7221 */ /* 0x000fe40000010000 */
[----:B-1----:R-:W-:Y:S02]  /*abb0*/  HMMA.16816.F32.BF16 R96, R4, R12, R96 ;  /* 0x0000000c0460723c */ /* 0x002fe40000041860 */
[----:B------:R-:W-:-:S04]  /*abc0*/  FADD.FTZ R202, R202, R127 ;  /* 0x0000007fcaca7221 */ /* 0x000fc80000010000 */
[----:B------:R-:W-:Y:S02]  /*abd0*/  FADD.FTZ R193, R193, R202 ;  /* 0x000000cac1c17221 */ /* 0x000fe40000010000 */
[----:B------:R-:W-:Y:S01]  /*abe0*/  HMMA.16816.F32.BF16 R100, R4, R14, R100 ;  /* 0x0000000e0464723c */ /* 0x000fe20000041864 */
[----:B------:R-:W1:Y:S01]  /*abf0*/  LDSM.16.MT88.4 R12, [R118+0xac00] ;  /* 0x00ac0000760c783b */ /* 0x000e620000004200 */
[----:B------:R-:W-:Y:S01]  /*ac00*/  FADD.FTZ R198, R198, R193 ;  /* 0x000000c1c6c67221 */ /* 0x000fe20000010000 */
[----:B------:R-:W-:-:S03]  /*ac10*/  @P6 IADD3 R193, PT, PT, R3, -0x3, RZ ;  /* 0xfffffffd03c16810 */ /* 0x000fc60007ffe0ff */
        /* <DEDUP_REMOVED lines=17> */
[C---:B------:R-:W-:Y:S01]  /*ad30*/  F2FP.BF16.F32.PACK_AB R5, R121.reuse, R62 ;  /* 0x0000003e7905723e */ /* 0x040fe200000010ff */
[----:B------:R-:W-:Y:S01]  /*ad40*/  FADD.FTZ R62, R62, R35 ;  /* 0x000000233e3e7221 */ /* 0x000fe20000010000 */
[----:B---3--:R-:W-:Y:S01]  /*ad50*/  F2FP.BF16.F32.PACK_AB R6, R20, R159 ;  /* 0x0000009f1406723e */ /* 0x008fe200000010ff */
        /* <DEDUP_REMOVED lines=9> */
[----:B------:R-:W-:Y:S01]  /*adf0*/  HMMA.16816.F32.BF16 R68, R4, R18, R68 ;  /* 0x000000120444723c */ /* 0x000fe20000041844 */
[----:B------:R-:W3:Y:S01]  /*ae00*/  LDSM.16.MT88.4 R16, [R118+0xcc00] ;  /* 0x00cc00007610783b */ /* 0x000ee20000004200 */
[----:B------:R-:W-:-:S04]  /*ae10*/  FADD.FTZ R166, R166, R157 ;  /* 0x0000009da6a67221 */ /* 0x000fc80000010000 */
[----:B------:R-:W-:Y:S02]  /*ae20*/  FADD.FTZ R159, R159, R166 ;  /* 0x000000a69f9f7221 */ /* 0x000fe40000010000 */
[----:B-1----:R-:W-:Y:S02]  /*ae30*/  HMMA.16816.F32.BF16 R72, R4, R12, R72 ;  /* 0x0000000c0448723c */ /* 0x002fe40000041848 */
[----:B------:R-:W-:-:S06]  /*ae40*/  FADD.FTZ R195, R20, R159 ;  /* 0x0000009f14c37221 */ /* 0x000fcc0000010000 */
[C---:B------:R-:W-:Y:S01]  /*ae50*/  HMMA.16816.F32.BF16 R76, R4.reuse, R14, R76 ;  /* 0x0000000e044c723c */ /* 0x040fe2000004184c */
[----:B------:R-:W1:Y:S07]  /*ae60*/  LDSM.16.MT88.4 R12, [R169+0xec00] ;  /* 0x00ec0000a90c783b */ /* 0x000e6e0000004200 */
[C---:B--2---:R-:W-:Y:S08]  /*ae70*/  HMMA.16816.F32.BF16 R80, R4.reuse, R8, R80 ;  /* 0x000000080450723c */ /* 0x044ff00000041850 */
[C---:B------:R-:W-:Y:S01]  /*ae80*/  HMMA.16816.F32.BF16 R84, R4.reuse, R10, R84 ;  /* 0x0000000a0454723c */ /* 0x040fe20000041854 */
[----:B------:R-:W2:Y:S07]  /*ae90*/  LDSM.16.MT88.4 R8, [R118+0xec00] ;  /* 0x00ec00007608783b */ /* 0x000eae0000004200 */
[C---:B---3--:R-:W-:Y:S08]  /*aea0*/  HMMA.16816.F32.BF16 R88, R4.reuse, R16, R88 ;  /* 0x000000100458723c */ /* 0x048ff00000041858 */
[C---:B------:R-:W-:Y:S08]  /*aeb0*/  HMMA.16816.F32.BF16 R92, R4.reuse, R18, R92 ;  /* 0x00000012045c723c */ /* 0x040ff0000004185c */
[C---:B-1----:R-:W-:Y:S08]  /*aec0*/  HMMA.16816.F32.BF16 R96, R4.reuse, R12, R96 ;  /* 0x0000000c0460723c */ /* 0x042ff00000041860 */
[C---:B------:R-:W-:Y:S08]  /*aed0*/  HMMA.16816.F32.BF16 R100, R4.reuse, R14, R100 ;  /* 0x0000000e0464723c */ /* 0x040ff00000041864 */
[C---:B--2---:R-:W-:Y:S08]  /*aee0*/  HMMA.16816.F32.BF16 R104, R4.reuse, R8, R104 ;  /* 0x000000080468723c */ /* 0x044ff00000041868 */
[----:B------:R-:W-:Y:S01]  /*aef0*/  HMMA.16816.F32.BF16 R108, R4, R10, R108 ;  /* 0x0000000a046c723c */ /* 0x000fe2000004186c */
[----:B------:R-:W-:-:S04]  /*af00*/  NOP ;  /* 0x0000000000007918 */ /* 0x000fc80000000000 */
[----:B------:R-:W-:-:S15]  /*af10*/  @P6 BRA `(.L_x_977) ;  /* 0x0000000000046947 */ /* 0x000fde0003800000 */
.L_x_971:
[----:B------:R-:W-:-:S07]  /*af20*/  IADD3 R193, PT, PT, R129, -0x1, RZ ;  /* 0xffffffff81c17810 */ /* 0x000fce0007ffe0ff */
.L_x_977:
[----:B------:R-:W-:-:S13]  /*af30*/  ISETP.GE.AND P0, PT, R193, R174, PT ;  /* 0x000000aec100720c */ /* 0x000fda0003f06270 */
        /* <DEDUP_REMOVED lines=13> */
.L_x_982:
        /* <DEDUP_REMOVED lines=35> */
[C---:B------:R-:W-:Y:S01]  /*b240*/  IMAD R10, R4.reuse, R9, R10 ;  /* 0x00000009040a7224 */ /* 0x040fe200078e020a */
[-C--:B------:R-:W-:Y:S02]  /*b250*/  LOP3.LUT R9, RZ, R5.reuse, RZ, 0x33, !PT ;  /* 0x00000005ff097212 */ /* 0x080fe400078e33ff */
        /* <DEDUP_REMOVED lines=23> */
[----:B------:R-:W-:Y:S02]  /*b3d0*/  IMAD R5, R6, R5, -0x80 ;  /* 0xffffff8006057424 */ /* 0x000fe400078e0205 */
[----:B------:R-:W5:Y:S03]  /*b3e0*/  LDG.E R7, desc[UR16][R16.64] ;  /* 0x0000001010077981 */ /* 0x000f66000c1e1900 */
[----:B------:R-:W-:Y:S01]  /*b3f0*/  SHF.R.S32.HI R9, RZ, 0x1f, R5 ;  /* 0x0000001fff097819 */ /* 0x000fe20000011405 */
[----:B------:R-:W5:Y:S04]  /*b400*/  LDG.E R4, desc[UR16][R14.64] ;  /* 0x000000100e047981 */ /* 0x000f68000c1e1900 */
[-C--:B--2---:R-:W-:Y:S02]  /*b410*/  IMAD R6, R9, R196.reuse, RZ ;  /* 0x000000c409067224 */ /* 0x084fe400078e02ff */
[C---:B------:R-:W-:Y:S04]  /*b420*/  IMAD.WIDE.U32 R8, R5.reuse, R196, RZ ;  /* 0x000000c405087225 */ /* 0x040fe800078e00ff */
[----:B------:R-:W-:Y:S05]  /*b430*/  IMAD R6, R5, R197, R6 ;  /* 0x000000c505067224 */ /* 0x000fea00078e0206 */
[----:B------:R-:W-:Y:S01]  /*b440*/  IADD3 R9, PT, PT, R9, R6, RZ ;  /* 0x0000000609097210 */ /* 0x000fe20007ffe0ff */
[----:B-----5:R-:W-:Y:S04]  /*b450*/  IMAD.IADD R7, R7, 0x1, -R4 ;  /* 0x0000000107077824 */ /* 0x020fe800078e0a04 */
[C---:B----4-:R-:W-:Y:S01]  /*b460*/  IMAD.WIDE.U32 R8, R7.reuse, UR8, R8 ;  /* 0x0000000807087c25 */ /* 0x050fe2000f8e0008 */
[----:B------:R-:W-:Y:S02]  /*b470*/  SHF.R.S32.HI R4, RZ, 0x1f, R7 ;  /* 0x0000001fff047819 */ /* 0x000fe40000011407 */
[----:B------:R-:W-:Y:S03]  /*b480*/  LEA R178, P0, R8, R2, 0x1 ;  /* 0x0000000208b27211 */ /* 0x000fe600078008ff */
[----:B------:R-:W-:Y:S04]  /*b490*/  IMAD R4, R4, UR8, RZ ;  /* 0x0000000804047c24 */ /* 0x000fe8000f8e02ff */
[----:B------:R-:W-:Y:S04]  /*b4a0*/  IMAD R4, R7, UR9, R4 ;  /* 0x0000000907047c24 */ /* 0x000fe8000f8e0204 */
[----:B------:R-:W-:Y:S05]  /*b4b0*/  IMAD.IADD R179, R9, 0x1, R4 ;  /* 0x0000000109b37824 */ /* 0x000fea00078e0204 */
[----:B------:R-:W-:Y:S07]  /*b4c0*/  LEA.HI.X R179, R8, R0, R179, 0x1, P0 ;  /* 0x0000000008b37211 */ /* 0x000fee00000f0cb3 */
.L_x_979:
[----:B------:R-:W-:Y:S01]  /*b4d0*/  @!PT LDS RZ, [RZ] ;  /* 0x00000000fffff984 */ /* 0x000fe20000000800 */
[----:B------:R-:W-:Y:S01]  /*b4e0*/  @!PT LDS RZ, [RZ] ;  /* 0x00000000fffff984 */ /* 0x000fe20000000800 */
[----:B------:R-:W-:Y:S01]  /*b4f0*/  @!PT LDS RZ, [RZ] ;  /* 0x00000000fffff984 */ /* 0x000fe20000000800 */
[----:B------:R2:W-:Y:S01]  /*b500*/  @!P3 LDGSTS.E.BYPASS.LTC128B.128 [R185+0x9000], desc[UR16][R178.64] ;  /* 0x09000000b2b9bfae */ /* 0x0005e2000b981a10 */
[----:B------:R-:W-:Y:S01]  /*b510*/  ISETP.GE.AND P1, PT, R182, UR5, PT ;  /* 0x00000005b6007c0c */ /* 0x000fe2000bf26270 */
[C---:B------:R-:W-:Y:S01]  /*b520*/  IMAD.SHL.U32 R177, R196.reuse, 0x40, RZ ;  /* 0x00000040c4b17824 */ /* 0x040fe200078e00ff */
[----:B-1----:R-:W-:Y:S01]  /*b530*/  SHF.L.U64.HI R196, R196, 0x6, R119 ;  /* 0x00000006c4c47819 */ /* 0x002fe20000010277 */
[----:B------:R-:W-:Y:S01]  /*b540*/  @P3 STS.128 [R185+0x9000], RZ ;  /* 0x009000ffb9003388 */ /* 0x000fe20000000c00 */
[----:B------:R-:W-:Y:S02]  /*b550*/  VIADD R193, R193, 0xffffffff ;  /* 0xffffffffc1c17836 */ /* 0x000fe40000000000 */
        /* <DEDUP_REMOVED lines=16> */
[----:B------:R-:W-:Y:S02]  /*b660*/  ISETP.GT.AND P0, PT, R193, R174, PT ;  /* 0x000000aec100720c */ /* 0x000fe40003f04270 */
        /* <DEDUP_REMOVED lines=229> */
[----:B------:R-:W-:Y:S03]  /*c4c0*/  LOP3.LUT R121, R121, R0, RZ, 0x3c, !PT ;  /* 0x0000000079797212 */ /* 0x000fe600078e3cff */
[C---:B------:R-:W-:Y:S04]  /*c4d0*/  IMAD.HI.U32 R120, R2.reuse, R125, RZ ;  /* 0x0000007d02787227 */ /* 0x040fe800078e00ff */
[----:B------:R-:W-:Y:S02]  /*c4e0*/  IMAD.MOV R123, RZ, RZ, -R120 ;  /* 0x000000ffff7b7224 */ /* 0x000fe400078e0a78 */
[----:B------:R-:W-:Y:S04]  /*c4f0*/  IMAD.HI.U32 R2, R2, R127, RZ ;  /* 0x0000007f02027227 */ /* 0x000fe800078e00ff */
[----:B------:R-:W-:Y:S01]  /*c500*/  IMAD R125, R116, R123, R125 ;  /* 0x0000007b747d7224 */ /* 0x000fe200078e027d */
[----:B------:R-:W-:Y:S04]  /*c510*/  IADD3 R122, PT, PT, -R2, RZ, RZ ;  /* 0x000000ff027a7210 */ /* 0x000fe80007ffe1ff */
[C---:B------:R-:W-:Y:S01]  /*c520*/  ISETP.GT.U32.AND P0, PT, R116.reuse, R125, PT ;  /* 0x0000007d7400720c */ /* 0x040fe20003f04070 */
[C---:B------:R-:W-:Y:S05]  /*c530*/  IMAD R127, R116.reuse, R122, R127 ;  /* 0x0000007a747f7224 */ /* 0x040fea00078e027f */
[----:B------:R-:W-:Y:S07]  /*c540*/  ISETP.GT.U32.AND P5, PT, R116, R127, PT ;  /* 0x0000007f7400720c */ /* 0x000fee0003fa4070 */
[----:B------:R-:W-:Y:S01]  /*c550*/  @!P0 IADD3 R120, PT, PT, R120, 0x1, RZ ;  /* 0x0000000178788810 */ /* 0x000fe20007ffe0ff */
[--C-:B------:R-:W-:Y:S05]  /*c560*/  @!P0 IMAD.IADD R125, R125, 0x1, -R116.reuse ;  /* 0x000000017d7d8824 */ /* 0x100fea00078e0a74 */
[----:B------:R-:W-:Y:S01]  /*c570*/  ISETP.GE.U32.AND P6, PT, R125, R116, PT ;  /* 0x000000747d00720c */ /* 0x000fe20003fc6070 */
[----:B------:R-:W-:Y:S01]  /*c580*/  @!P5 IMAD.IADD R127, R127, 0x1, -R116 ;  /* 0x000000017f7fd824 */ /* 0x000fe200078e0a74 */
[----:B------:R-:W-:Y:S01]  /*c590*/  LOP3.LUT R125, RZ, R0, RZ, 0x33, !PT ;  /* 0x00000000ff7d7212 */ /* 0x000fe200078e33ff */
        /* <DEDUP_REMOVED lines=26> */
[C---:B------:R-:W-:Y:S01]  /*c740*/  IMAD.WIDE.U32 R126, R123.reuse, UR6, R126 ;  /* 0x000000067b7e7c25 */ /* 0x040fe2000f8e007e */
[----:B------:R-:W-:Y:S02]  /*c750*/  SHF.R.S32.HI R2, RZ, 0x1f, R123 ;  /* 0x0000001fff027819 */ /* 0x000fe4000001147b */
[----:B------:R-:W-:Y:S03]  /*c760*/  LEA R176, P0, R126, R176, 0x1 ;  /* 0x000000b07eb07211 */ /* 0x000fe600078008ff */
[----:B------:R-:W-:Y:S04]  /*c770*/  IMAD R2, R2, UR6, RZ ;  /* 0x0000000602027c24 */ /* 0x000fe8000f8e02ff */
[----:B------:R-:W-:Y:S05]  /*c780*/  IMAD R2, R123, UR7, R2 ;  /* 0x000000077b027c24 */ /* 0x000fea000f8e0202 */
[----:B------:R-:W-:Y:S04]  /*c790*/  IADD3 R2, PT, PT, R127, R2, RZ ;  /* 0x000000027f027210 */ /* 0x000fe80007ffe0ff */
[----:B------:R-:W-:Y:S07]  /*c7a0*/  LEA.HI.X R175, R126, R175, R2, 0x1, P0 ;  /* 0x000000af7eaf7211 */ /* 0x000fee00000f0c02 */
.L_x_981:
        /* <DEDUP_REMOVED lines=11> */
[----:B------:R-:W-:Y:S02]  /*c860*/  IADD3.X R121, PT, PT, R2, R123, RZ, P5, !PT ;  /* 0x0000007b02797210 */ /* 0x000fe40002ffe4ff */
[----:B------:R-:W-:Y:S04]  /*c870*/  IADD3 R124, P0, PT, R0, R120, RZ ;  /* 0x00000078007c7210 */ /* 0x000fe80007f1e0ff */
[----:B------:R-:W-:Y:S01]  /*c880*/  IADD3.X R125, PT, PT, R2, R121, RZ, P0, !PT ;  /* 0x00000079027d7210 */ /* 0x000fe200007fe4ff */
[--C-:B-1----:R-:W-:Y:S05]  /*c890*/  @!P2 IMAD.MOV.U32 R177, RZ, RZ, R175.reuse ;  /* 0x000000ffffb1a224 */ /* 0x102fea00078e00af */
[----:B------:R-:W-:Y:S01]  /*c8a0*/  @!PT LDS RZ, [RZ] ;  /* 0x00000000fffff984 */ /* 0x000fe20000000800 */
[----:B------:R-:W-:Y:S01]  /*c8b0*/  @!PT LDS RZ, [RZ] ;  /* 0x00000000fffff984 */ /* 0x000fe20000000800 */
[----:B------:R-:W-:Y:S01]  /*c8c0*/  @!PT LDS RZ, [RZ] ;  /* 0x00000000fffff984 */ /* 0x000fe20000000800 */
[----:B------:R1:W-:Y:S04]  /*c8d0*/  @!P2 LDGSTS.E.BYPASS.LTC128B.128 [R185+0x5000], desc[UR16][R176.64+0x40] ;  /* 0x05000040b0b9afae */ /* 0x0003e8000b981a10 */
[----:B------:R2:W-:Y:S01]  /*c8e0*/  @P2 STS.128 [R185+0x5000], RZ ;  /* 0x005000ffb9002388 */ /* 0x0005e20000000c00 */
[----:B-1----:R-:W-:Y:S05]  /*c8f0*/  @!P1 IMAD.MOV.U32 R177, RZ, RZ, R175 ;  /* 0x000000ffffb19224 */ /* 0x002fea00078e00af */
        /* <DEDUP_REMOVED lines=51> */
.L_x_980:
[----:B------:R-:W-:Y:S01]  /*cc30*/  FMNMX3.FTZ R0, R117, R6, R7, !PT ;  /* 0x0000000675007276 */ /* 0x000fe20007810007 */
[----:B--2---:R-:W-:Y:S01]  /*cc40*/  LDSM.16.MT88.4 R124, [R118+0x9000] ;  /* 0x00900000767c783b */ /* 0x004fe20000004200 */
        /* <DEDUP_REMOVED lines=33> */
[----:B------:R-:W-:Y:S08]  /*ce60*/  SHFL.BFLY PT, R0, R121, 0x2, 0x1f ;  /* 0x0c401f0079007f89 */ /* 0x000ff000000e0000 */
        /* <DEDUP_REMOVED lines=26> */
[----:B------:R-:W2:Y:S01]  /*d010*/  MUFU.EX2 R116, R116 ;  /* 0x0000007400747308 */ /* 0x000ea20000000800 */
[--C-:B------:R-:W-:Y:S01]  /*d020*/  FFMA.FTZ R35, R35, UR4, -R142.reuse ;  /* 0x0000000423237c23 */ /* 0x100fe2000801088e */
[--C-:B------:R-:W-:Y:S01]  /*d030*/  FFMA.FTZ R39, R39, UR4, -R142.reuse ;  /* 0x0000000427277c23 */ /* 0x100fe2000801088e */
[--C-:B------:R-:W-:Y:S07]  /*d040*/  FFMA.FTZ R138, R12, UR4, -R143.reuse ;  /* 0x000000040c8a7c23 */ /* 0x100fee000801088f */
[----:B------:R-:W3:Y:S01]  /*d050*/  MUFU.EX2 R3, R3 ;  /* 0x0000000300037308 */ /* 0x000ee20000000800 */
[--C-:B------:R-:W-:Y:S01]  /*d060*/  FFMA.FTZ R119, R13, UR4, -R143.reuse ;  /* 0x000000040d777c23 */ /* 0x100fe2000801088f */
[--C-:B------:R-:W-:Y:S01]  /*d070*/  FFMA.FTZ R139, R14, UR4, -R142.reuse ;  /* 0x000000040e8b7c23 */ /* 0x100fe2000801088e */
[--C-:B------:R-:W-:Y:S07]  /*d080*/  FFMA.FTZ R145, R48, UR4, -R143.reuse ;  /* 0x0000000430917c23 */ /* 0x100fee000801088f */
[----:B------:R-:W-:Y:S01]  /*d090*/  MUFU.EX2 R141, R141 ;  /* 0x0000008d008d7308 */ /* 0x000fe20000000800 */
[--C-:B------:R-:W-:Y:S01]  /*d0a0*/  FFMA.FTZ R146, R46, UR4, -R142.reuse ;  /* 0x000000042e927c23 */ /* 0x100fe2000801088e */
[--C-:B------:R-:W-:Y:S01]  /*d0b0*/  FFMA.FTZ R43, R43, UR4, -R142.reuse ;  /* 0x000000042b2b7c23 */ /* 0x100fe2000801088e */
        /* <DEDUP_REMOVED lines=12> */
[----:B------:R-:W-:Y:S07]  /*d180*/  FMUL.FTZ R71, R3, R71 ;  /* 0x0000004703477220 */ /* 0x000fee0000410000 */
[----:B------:R-:W-:Y:S01]  /*d190*/  MUFU.EX2 R133, R133 ;  /* 0x0000008500857308 */ /* 0x000fe20000000800 */
[C---:B------:R-:W-:Y:S01]  /*d1a0*/  FMUL.FTZ R72, R116.reuse, R72 ;  /* 0x0000004874487220 */ /* 0x040fe20000410000 */
        /* <DEDUP_REMOVED lines=13> */
[----:B------:R-:W-:Y:S01]  /*d280*/  FMUL.FTZ R81, R116, R81 ;  /* 0x0000005174517220 */ /* 0x000fe20000410000 */
[C---:B------:R-:W-:Y:S01]  /*d290*/  FMUL.FTZ R82, R3.reuse, R82 ;  /* 0x0000005203527220 */ /* 0x040fe20000410000 */
[C---:B------:R-:W-:Y:S01]  /*d2a0*/  FMUL.FTZ R83, R3.reuse, R83 ;  /* 0x0000005303537220 */ /* 0x040fe20000410000 */
[----:B---3--:R-:W-:Y:S01]  /*d2b0*/  F2FP.BF16.F32.PACK_AB R114, R6, R133 ;  /* 0x000000850672723e */ /* 0x008fe200000010ff */
[C---:B------:R-:W-:Y:S01]  /*d2c0*/  FMUL.FTZ R84, R116.reuse, R84 ;  /* 0x0000005474547220 */ /* 0x040fe20000410000 */
[C---:B------:R-:W-:Y:S01]  /*d2d0*/  FMUL.FTZ R85, R116.reuse, R85 ;  /* 0x0000005574557220 */ /* 0x040fe20000410000 */
[C---:B------:R-:W-:Y:S01]  /*d2e0*/  FMUL.FTZ R86, R3.reuse, R86 ;  /* 0x0000005603567220 */ /* 0x040fe20000410000 */
[C---:B------:R-:W-:Y:S01]  /*d2f0*/  FMUL.FTZ R87, R3.reuse, R87 ;  /* 0x0000005703577220 */ /* 0x040fe20000410000 */
[C---:B------:R-:W-:Y:S01]  /*d300*/  FMUL.FTZ R88, R116.reuse, R88 ;  /* 0x0000005874587220 */ /* 0x040fe20000410000 */
[C---:B------:R-:W-:Y:S01]  /*d310*/  FMUL.FTZ R89, R116.reuse, R89 ;  /* 0x0000005974597220 */ /* 0x040fe20000410000 */
[----:B------:R-:W-:Y:S01]  /*d320*/  FMUL.FTZ R90, R3, R90 ;  /* 0x0000005a035a7220 */ /* 0x000fe20000410000 */
[----:B--2---:R-:W-:Y:S01]  /*d330*/  F2FP.BF16.F32.PACK_AB R115, R7, R136 ;  /* 0x000000880773723e */ /* 0x004fe200000010ff */
[C---:B------:R-:W-:Y:S01]  /*d340*/  FMUL.FTZ R12, R116.reuse, R108 ;  /* 0x0000006c740c7220 */ /* 0x040fe20000410000 */
[C---:B------:R-:W-:Y:S01]  /*d350*/  FMUL.FTZ R13, R116.reuse, R109 ;  /* 0x0000006d740d7220 */ /* 0x040fe20000410000 */
[C---:B------:R-:W-:Y:S01]  /*d360*/  FMUL.FTZ R14, R3.reuse, R110 ;  /* 0x0000006e030e7220 */ /* 0x040fe20000410000 */
[----:B------:R-:W-:Y:S01]  /*d370*/  MUFU.EX2 R46, R35 ;  /* 0x00000023002e7308 */ /* 0x000fe20000000800 */
[C---:B------:R-:W-:Y:S01]  /*d380*/  FMUL.FTZ R91, R3.reuse, R91 ;  /* 0x0000005b035b7220 */ /* 0x040fe20000410000 */
[C---:B------:R-:W-:Y:S01]  /*d390*/  FMUL.FTZ R92, R116.reuse, R92 ;  /* 0x0000005c745c7220 */ /* 0x040fe20000410000 */
[C---:B-1----:R-:W-:Y:S07]  /*d3a0*/  HMMA.16816.F32.BF16 R8, R112.reuse, R120, R8 ;  /* 0x000000787008723c */ /* 0x042fee0000041808 */
[----:B------:R-:W-:Y:S01]  /*d3b0*/  MUFU.EX2 R51, R39 ;  /* 0x0000002700337308 */ /* 0x000fe20000000800 */
[C---:B------:R-:W-:Y:S01]  /*d3c0*/  FMUL.FTZ R93, R116.reuse, R93 ;  /* 0x0000005d745d7220 */ /* 0x040fe20000410000 */
[C---:B------:R-:W-:Y:S01]  /*d3d0*/  FMUL.FTZ R94, R3.reuse, R94 ;  /* 0x0000005e035e7220 */ /* 0x040fe20000410000 */
[C---:B------:R-:W-:Y:S01]  /*d3e0*/  FMUL.FTZ R95, R3.reuse, R95 ;  /* 0x0000005f035f7220 */ /* 0x040fe20000410000 */
[C---:B------:R-:W-:Y:S01]  /*d3f0*/  HMMA.16816.F32.BF16 R68, R112.reuse, R122, R68 ;  /* 0x0000007a7044723c */ /* 0x040fe20000041844 */
[----:B------:R-:W1:Y:S05]  /*d400*/  LDSM.16.MT88.4 R120, [R118+0xb000] ;  /* 0x00b000007678783b */ /* 0x000e6a0000004200 */
[----:B------:R-:W-:Y:S01]  /*d410*/  MUFU.EX2 R138, R138 ;  /* 0x0000008a008a7308 */ /* 0x000fe20000000800 */
[C---:B------:R-:W-:Y:S01]  /*d420*/  FMUL.FTZ R96, R116.reuse, R96 ;  /* 0x0000006074607220 */ /* 0x040fe20000410000 */
[C---:B------:R-:W-:Y:S01]  /*d430*/  FMUL.FTZ R97, R116.reuse, R97 ;  /* 0x0000006174617220 */ /* 0x040fe20000410000 */
[C---:B------:R-:W-:Y:S01]  /*d440*/  FMUL.FTZ R98, R3.reuse, R98 ;  /* 0x0000006203627220 */ /* 0x040fe20000410000 */
[C---:B------:R-:W-:Y:S01]  /*d450*/  FMUL.FTZ R99, R3.reuse, R99 ;  /* 0x0000006303637220 */ /* 0x040fe20000410000 */
[C---:B------:R-:W-:Y:S01]  /*d460*/  FMUL.FTZ R100, R116.reuse, R100 ;  /* 0x0000006474647220 */ /* 0x040fe20000410000 */
[C---:B------:R-:W-:Y:S04]  /*d470*/  HMMA.16816.F32.BF16 R72, R112.reuse, R124, R72 ;  /* 0x0000007c7048723c */ /* 0x040fe80000041848 */
[----:B------:R-:W2:Y:S01]  /*d480*/  MUFU.EX2 R119, R119 ;  /* 0x0000007700777308 */ /* 0x000ea20000000800 */
[C---:B------:R-:W-:Y:S01]  /*d490*/  FMUL.FTZ R101, R116.reuse, R101 ;  /* 0x0000006574657220 */ /* 0x040fe20000410000 */
[C---:B------:R-:W-:Y:S01]  /*d4a0*/  FMUL.FTZ R102, R3.reuse, R102 ;  /* 0x0000006603667220 */ /* 0x040fe20000410000 */
[C---:B------:R-:W-:Y:S01]  /*d4b0*/  FMUL.FTZ R103, R3.reuse, R103 ;  /* 0x0000006703677220 */ /* 0x040fe20000410000 */
[C---:B------:R-:W-:Y:S01]  /*d4c0*/  FMUL.FTZ R104, R116.reuse, R104 ;  /* 0x0000006874687220 */ /* 0x040fe20000410000 */
[C---:B------:R-:W-:Y:S01]  /*d4d0*/  FMUL.FTZ R105, R116.reuse, R105 ;  /* 0x0000006974697220 */ /* 0x040fe20000410000 */
[C---:B------:R-:W-:Y:S01]  /*d4e0*/  HMMA.16816.F32.BF16 R76, R112.reuse, R126, R76 ;  /* 0x0000007e704c723c */ /* 0x040fe2000004184c */
[----:B------:R-:W3:Y:S03]  /*d4f0*/  LDSM.16.MT88.4 R124, [R169+0xd000] ;  /* 0x00d00000a97c783b */ /* 0x000ee60000004200 */
[----:B------:R-:W-:Y:S01]  /*d500*/  MUFU.EX2 R139, R139 ;  /* 0x0000008b008b7308 */ /* 0x000fe20000000800 */
[C---:B------:R-:W-:Y:S01]  /*d510*/  FMUL.FTZ R106, R3.reuse, R106 ;  /* 0x0000006a036a7220 */ /* 0x040fe20000410000 */
[----:B------:R-:W-:Y:S01]  /*d520*/  FMUL.FTZ R107, R3, R107 ;  /* 0x0000006b036b7220 */ /* 0x000fe20000410000 */
[----:B------:R-:W-:Y:S01]  /*d530*/  FFMA.FTZ R141, R116, R195, R141 ;  /* 0x000000c3748d7223 */ /* 0x000fe2000001008d */
[--C-:B------:R-:W-:Y:S01]  /*d540*/  FFMA.FTZ R117, R17, UR4, -R143.reuse ;  /* 0x0000000411757c23 */ /* 0x100fe2000801088f */
[----:B--2---:R-:W-:Y:S01]  /*d550*/  F2FP.BF16.F32.PACK_AB R16, R119, R138 ;  /* 0x0000008a7710723e */ /* 0x004fe200000010ff */
[C---:B------:R-:W-:Y:S04]  /*d560*/  HMMA.16816.F32.BF16 R80, R112.reuse, R128, R80 ;  /* 0x000000807050723c */ /* 0x040fe80000041850 */
[----:B------:R-:W-:Y:S01]  /*d570*/  MUFU.EX2 R132, R132 ;  /* 0x0000008400847308 */ /* 0x000fe20000000800 */
[--C-:B------:R-:W-:Y:S01]  /*d580*/  FFMA.FTZ R134, R18, UR4, -R142.reuse ;  /* 0x0000000412867c23 */ /* 0x100fe2000801088e */
[--C-:B------:R-:W-:Y:S08]  /*d590*/  FFMA.FTZ R42, R42, UR4, -R142.reuse ;  /* 0x000000042a2a7c23 */ /* 0x100ff0000801088e */
[----:B------:R-:W2:Y:S01]  /*d5a0*/  MUFU.EX2 R117, R117 ;  /* 0x0000007500757308 */ /* 0x000ea20000000800 */
[--C-:B------:R-:W-:Y:S01]  /*d5b0*/  FFMA.FTZ R62, R62, UR4, -R142.reuse ;  /* 0x000000043e3e7c23 */ /* 0x100fe2000801088e */
[--C-:B------:R-:W-:Y:S01]  /*d5c0*/  FFMA.FTZ R63, R63, UR4, -R142.reuse ;  /* 0x000000043f3f7c23 */ /* 0x100fe2000801088e */
[C---:B------:R-:W-:Y:S01]  /*d5d0*/  HMMA.16816.F32.BF16 R84, R112.reuse, R130, R84 ;  /* 0x000000827054723c */ /* 0x040fe20000041854 */
[----:B------:R-:W4:Y:S06]  /*d5e0*/  LDSM.16.MT88.4 R128, [R118+0xd000] ;  /* 0x00d000007680783b */ /* 0x000f2c0000004200 */
[----:B------:R-:W-:Y:S01]  /*d5f0*/  MUFU.EX2 R134, R134 ;  /* 0x0000008600867308 */ /* 0x000fe20000000800 */
[----:B------:R-:W-:Y:S01]  /*d600*/  FFMA.FTZ R66, R66, UR4, -R142 ;  /* 0x0000000442427c23 */ /* 0x000fe2000801088e */
[----:B------:R-:W-:Y:S01]  /*d610*/  FFMA.FTZ R140, R3, R194, R140 ;  /* 0x000000c2038c7223 */ /* 0x000fe2000001008c */
[--C-:B------:R-:W-:Y:S07]  /*d620*/  FFMA.FTZ R144, R49, UR4, -R143.reuse ;  /* 0x0000000431907c23 */ /* 0x100fee000801088f */
[----:B------:R-:W-:Y:S01]  /*d630*/  MUFU.EX2 R146, R146 ;  /* 0x0000009200927308 */ /* 0x000fe20000000800 */
[--C-:B------:R-:W-:Y:S01]  /*d640*/  FFMA.FTZ R60, R60, UR4, -R143.reuse ;  /* 0x000000043c3c7c23 */ /* 0x100fe2000801088f */
[----:B------:R-:W-:Y:S01]  /*d650*/  FADD.FTZ R135, R135, R140 ;  /* 0x0000008c87877221 */ /* 0x000fe20000010000 */
[C---:B-1----:R-:W-:Y:S07]  /*d660*/  HMMA.16816.F32.BF16 R88, R112.reuse, R120, R88 ;  /* 0x000000787058723c */ /* 0x042fee0000041858 */
[----:B------:R-:W-:Y:S01]  /*d670*/  MUFU.EX2 R145, R145 ;  /* 0x0000009100917308 */ /* 0x000fe20000000800 */
[----:B--2---:R-:W-:Y:S01]  /*d680*/  F2FP.BF16.F32.PACK_AB R18, R117, R132 ;  /* 0x000000847512723e */ /* 0x004fe200000010ff */
[--C-:B------:R-:W-:Y:S08]  /*d690*/  FFMA.FTZ R61, R61, UR4, -R143.reuse ;  /* 0x000000043d3d7c23 */ /* 0x100ff0000801088f */
[----:B------:R-:W-:Y:S01]  /*d6a0*/  MUFU.EX2 R144, R144 ;  /* 0x0000009000907308 */ /* 0x000fe20000000800 */
[----:B------:R-:W-:Y:S01]  /*d6b0*/  FFMA.FTZ R64, R64, UR4, -R143 ;  /* 0x0000000440407c23 */ /* 0x000fe2000801088f */
[----:B------:R-:W-:Y:S01]  /*d6c0*/  ISETP.GT.AND P0, PT, R193, R174, PT ;  /* 0x000000aec100720c */ /* 0x000fe20003f04270 */
[C---:B------:R-:W-:Y:S01]  /*d6d0*/  HMMA.16816.F32.BF16 R92, R112.reuse, R122, R92 ;  /* 0x0000007a705c723c */ /* 0x040fe2000004185c */
[----:B------:R-:W1:Y:S06]  /*d6e0*/  LDSM.16.MT88.4 R120, [R169+0x9400] ;  /* 0x00940000a978783b */ /* 0x000e6c0000004200 */
[----:B------:R-:W-:Y:S10]  /*d6f0*/  MUFU.EX2 R147, R147 ;  /* 0x0000009300937308 */ /* 0x000ff40000000800 */
[----:B------:R-:W-:Y:S01]  /*d700*/  MUFU.EX2 R60, R60 ;  /* 0x0000003c003c7308 */ /* 0x000fe20000000800 */
[C---:B---3--:R-:W-:Y:S09]  /*d710*/  HMMA.16816.F32.BF16 R96, R112.reuse, R124, R96 ;  /* 0x0000007c7060723c */ /* 0x048ff20000041860 */
[----:B------:R-:W-:Y:S10]  /*d720*/  MUFU.EX2 R61, R61 ;  /* 0x0000003d003d7308 */ /* 0x000ff40000000800 */
[----:B------:R-:W-:Y:S01]  /*d730*/  MUFU.EX2 R62, R62 ;  /* 0x0000003e003e7308 */ /* 0x000fe20000000800 */
[C---:B------:R-:W-:Y:S01]  /*d740*/  HMMA.16816.F32.BF16 R100, R112.reuse, R126, R100 ;  /* 0x0000007e7064723c */ /* 0x040fe20000041864 */
[----:B------:R-:W2:Y:S08]  /*d750*/  LDSM.16.MT88.4 R124, [R118+0x9400] ;  /* 0x00940000767c783b */ /* 0x000eb00000004200 */
[----:B------:R-:W-:Y:S10]  /*d760*/  MUFU.EX2 R63, R63 ;  /* 0x0000003f003f7308 */ /* 0x000ff40000000800 */
[----:B------:R-:W-:Y:S01]  /*d770*/  MUFU.EX2 R64, R64 ;  /* 0x0000004000407308 */ /* 0x000fe20000000800 */
[C---:B----4-:R-:W-:Y:S09]  /*d780*/  HMMA.16816.F32.BF16 R104, R112.reuse, R128, R104 ;  /* 0x000000807068723c */ /* 0x050ff20000041868 */
[----:B------:R-:W-:Y:S01]  /*d790*/  MUFU.EX2 R66, R66 ;  /* 0x0000004200427308 */ /* 0x000fe20000000800 */
[--C-:B------:R-:W-:Y:S01]  /*d7a0*/  FFMA.FTZ R128, R15, UR4, -R142.reuse ;  /* 0x000000040f807c23 */ /* 0x100fe2000801088e */
[--C-:B------:R-:W-:Y:S01]  /*d7b0*/  FFMA.FTZ R129, R19, UR4, -R142.reuse ;  /* 0x0000000413817c23 */ /* 0x100fe2000801088e */
[----:B------:R-:W-:Y:S01]  /*d7c0*/  FMUL.FTZ R15, R3, R111 ;  /* 0x0000006f030f7220 */ /* 0x000fe20000410000 */
[----:B------:R-:W-:Y:S01]  /*d7d0*/  MOV R3, R2 ;  /* 0x0000000200037202 */ /* 0x000fe20000000f00 */
[----:B------:R-:W3:Y:S05]  /*d7e0*/  LDSM.16.MT88.4 R108, [R169+0xb400] ;  /* 0x00b40000a96c783b */ /* 0x000eea0000004200 */
[----:B------:R-:W4:Y:S01]  /*d7f0*/  MUFU.EX2 R128, R128 ;  /* 0x0000008000807308 */ /* 0x000f220000000800 */
[----:B------:R-:W-:Y:S09]  /*d800*/  HMMA.16816.F32.BF16 R12, R112, R130, R12 ;  /* 0x00000082700c723c */ /* 0x000ff2000004180c */
[----:B------:R-:W5:Y:S01]  /*d810*/  MUFU.EX2 R129, R129 ;  /* 0x0000008100817308 */ /* 0x000f620000000800 */
[----:B------:R-:W3:Y:S01]  /*d820*/  LDSM.16.MT88.4 R112, [R118+0xb400] ;  /* 0x00b400007670783b */ /* 0x000ee20000004200 */
[--C-:B------:R-:W-:Y:S01]  /*d830*/  FFMA.FTZ R131, R47, UR4, -R142.reuse ;  /* 0x000000042f837c23 */ /* 0x100fe2000801088e */
[----:B------:R-:W-:Y:S07]  /*d840*/  FFMA.FTZ R130, R50, UR4, -R142 ;  /* 0x0000000432827c23 */ /* 0x000fee000801088e */
[----:B------:R-:W-:Y:S10]  /*d850*/  MUFU.EX2 R47, R43 ;  /* 0x0000002b002f7308 */ /* 0x000ff40000000800 */
[----:B------:R2:W-:Y:S01]  /*d860*/  MUFU.EX2 R50, R42 ;  /* 0x0000002a00327308 */ /* 0x0005e20000000800 */
[----:B----4-:R-:W-:Y:S09]  /*d870*/  F2FP.BF16.F32.PACK_AB R17, R128, R139 ;  /* 0x0000008b8011723e */ /* 0x010ff200000010ff */
[----:B------:R-:W-:Y:S01]  /*d880*/  MUFU.EX2 R131, R131 ;  /* 0x0000008300837308 */ /* 0x000fe20000000800 */
[----:B-----5:R-:W-:Y:S09]  /*d890*/  F2FP.BF16.F32.PACK_AB R19, R129, R134 ;  /* 0x000000868113723e */ /* 0x020ff200000010ff */
[----:B------:R-:W-:Y:S01]  /*d8a0*/  MUFU.EX2 R130, R130 ;  /* 0x0000008200827308 */ /* 0x000fe20000000800 */
[C---:B-1----:R-:W-:Y:S05]  /*d8b0*/  HMMA.16816.F32.BF16 R8, R16.reuse, R120, R8 ;  /* 0x000000781008723c */ /* 0x042fea0000041808 */
[----:B--2---:R-:W-:Y:S03]  /*d8c0*/  FADD.FTZ R42, R137, R141 ;  /* 0x0000008d892a7221 */ /* 0x004fe60000010000 */
[C---:B------:R-:W-:Y:S01]  /*d8d0*/  HMMA.16816.F32.BF16 R68, R16.reuse, R122, R68 ;  /* 0x0000007a1044723c */ /* 0x040fe20000041844 */
[----:B------:R-:W1:Y:S02]  /*d8e0*/  LDSM.16.MT88.4 R120, [R169+0xd400] ;  /* 0x00d40000a978783b */ /* 0x000e640000004200 */
[----:B------:R-:W-:Y:S01]  /*d8f0*/  FADD.FTZ R43, R133, R42 ;  /* 0x0000002a852b7221 */ /* 0x000fe20000010000 */
[----:B------:R-:W-:Y:S04]  /*d900*/  FADD.FTZ R42, R136, R135 ;  /* 0x00000087882a7221 */ /* 0x000fe80000010000 */
[C---:B------:R-:W-:Y:S03]  /*d910*/  HMMA.16816.F32.BF16 R72, R16.reuse, R124, R72 ;  /* 0x0000007c1048723c */ /* 0x040fe60000041848 */
[--C-:B------:R-:W-:Y:S01]  /*d920*/  FFMA.FTZ R124, R25, UR4, -R143.reuse ;  /* 0x00000004197c7c23 */ /* 0x100fe2000801088f */
[--C-:B------:R-:W-:Y:S04]  /*d930*/  FFMA.FTZ R125, R26, UR4, -R142.reuse ;  /* 0x000000041a7d7c23 */ /* 0x100fe8000801088e */
[C---:B------:R-:W-:Y:S01]  /*d940*/  HMMA.16816.F32.BF16 R76, R16.reuse, R126, R76 ;  /* 0x0000007e104c723c */ /* 0x040fe2000004184c */
[----:B------:R-:W-:Y:S02]  /*d950*/  MUFU.EX2 R124, R124 ;  /* 0x0000007c007c7308 */ /* 0x000fe40000000800 */
[--C-:B------:R-:W-:Y:S01]  /*d960*/  FFMA.FTZ R127, R20, UR4, -R143.reuse ;  /* 0x00000004147f7c23 */ /* 0x100fe2000801088f */
[--C-:B------:R-:W-:Y:S07]  /*d970*/  FFMA.FTZ R126, R22, UR4, -R142.reuse ;  /* 0x00000004167e7c23 */ /* 0x100fee000801088e */
[----:B------:R-:W-:Y:S01]  /*d980*/  MUFU.EX2 R125, R125 ;  /* 0x0000007d007d7308 */ /* 0x000fe20000000800 */
[C---:B---3--:R-:W-:Y:S09]  /*d990*/  HMMA.16816.F32.BF16 R80, R16.reuse, R108, R80 ;  /* 0x0000006c1050723c */ /* 0x048ff20000041850 */
[----:B------:R-:W-:Y:S10]  /*d9a0*/  MUFU.EX2 R127, R127 ;  /* 0x0000007f007f7308 */ /* 0x000ff40000000800 */
[----:B------:R-:W-:Y:S01]  /*d9b0*/  MUFU.EX2 R126, R126 ;  /* 0x0000007e007e7308 */ /* 0x000fe20000000800 */
[C---:B------:R-:W-:Y:S01]  /*d9c0*/  HMMA.16816.F32.BF16 R84, R16.reuse, R110, R84 ;  /* 0x0000006e1054723c */ /* 0x040fe20000041854 */
[----:B------:R-:W2:Y:S07]  /*d9d0*/  LDSM.16.MT88.4 R108, [R118+0xd400] ;  /* 0x00d40000766c783b */ /* 0x000eae0000004200 */
[C---:B------:R-:W-:Y:S08]  /*d9e0*/  HMMA.16816.F32.BF16 R88, R16.reuse, R112, R88 ;  /* 0x000000701058723c */ /* 0x040ff00000041858 */
[C---:B------:R-:W-:Y:S01]  /*d9f0*/  HMMA.16816.F32.BF16 R92, R16.reuse, R114, R92 ;  /* 0x00000072105c723c */ /* 0x040fe2000004185c */
[----:B------:R-:W3:Y:S07]  /*da00*/  LDSM.16.MT88.4 R112, [R169+0x9800] ;  /* 0x00980000a970783b */ /* 0x000eee0000004200 */
[C---:B-1----:R-:W-:Y:S03]  /*da10*/  HMMA.16816.F32.BF16 R96, R16.reuse, R120, R96 ;  /* 0x000000781060723c */ /* 0x042fe60000041860 */
[--C-:B------:R-:W-:Y:S01]  /*da20*/  FFMA.FTZ R121, R23, UR4, -R142.reuse ;  /* 0x0000000417797c23 */ /* 0x100fe2000801088e */
[--C-:B------:R-:W-:Y:S04]  /*da30*/  FFMA.FTZ R120, R27, UR4, -R142.reuse ;  /* 0x000000041b787c23 */ /* 0x100fe8000801088e */
[C---:B------:R-:W-:Y:S01]  /*da40*/  HMMA.16816.F32.BF16 R100, R16.reuse, R122, R100 ;  /* 0x0000007a1064723c */ /* 0x040fe20000041864 */
[----:B------:R-:W1:Y:S02]  /*da50*/  MUFU.EX2 R121, R121 ;  /* 0x0000007900797308 */ /* 0x000e640000000800 */
[--C-:B------:R-:W-:Y:S01]  /*da60*/  FFMA.FTZ R122, R21, UR4, -R143.reuse ;  /* 0x00000004157a7c23 */ /* 0x100fe2000801088f */
[--C-:B------:R-:W-:Y:S01]  /*da70*/  FFMA.FTZ R123, R24, UR4, -R143.reuse ;  /* 0x00000004187b7c23 */ /* 0x100fe2000801088f */
[----:B------:R-:W4:Y:S06]  /*da80*/  LDSM.16.MT88.4 R20, [R118+0x9800] ;  /* 0x009800007614783b */ /* 0x000f2c0000004200 */
[----:B------:R-:W5:Y:S01]  /*da90*/  MUFU.EX2 R120, R120 ;  /* 0x0000007800787308 */ /* 0x000f620000000800 */
[C---:B--2---:R-:W-:Y:S09]  /*daa0*/  HMMA.16816.F32.BF16 R104, R16.reuse, R108, R104 ;  /* 0x0000006c1068723c */ /* 0x044ff20000041868 */
[----:B------:R-:W2:Y:S01]  /*dab0*/  MUFU.EX2 R122, R122 ;  /* 0x0000007a007a7308 */ /* 0x000ea20000000800 */
[----:B------:R-:W4:Y:S09]  /*dac0*/  LDSM.16.MT88.4 R24, [R169+0xb800] ;  /* 0x00b80000a918783b */ /* 0x000f320000004200 */
[----:B------:R-:W3:Y:S01]  /*dad0*/  MUFU.EX2 R123, R123 ;  /* 0x0000007b007b7308 */ /* 0x000ee20000000800 */
[----:B------:R-:W-:Y:S03]  /*dae0*/  HMMA.16816.F32.BF16 R12, R16, R110, R12 ;  /* 0x0000006e100c723c */ /* 0x000fe6000004180c */
[----:B-1----:R-:W-:Y:S01]  /*daf0*/  F2FP.BF16.F32.PACK_AB R17, R121, R126 ;  /* 0x0000007e7911723e */ /* 0x002fe200000010ff */
[----:B------:R-:W1:Y:S01]  /*db00*/  LDSM.16.MT88.4 R108, [R118+0xb800] ;  /* 0x00b80000766c783b */ /* 0x000e620000004200 */
[----:B-----5:R-:W-:Y:S02]  /*db10*/  F2FP.BF16.F32.PACK_AB R19, R120, R125 ;  /* 0x0000007d7813723e */ /* 0x020fe400000010ff */
[----:B--2---:R-:W-:Y:S02]  /*db20*/  F2FP.BF16.F32.PACK_AB R16, R122, R127 ;  /* 0x0000007f7a10723e */ /* 0x004fe400000010ff */
[----:B---3--:R-:W-:Y:S07]  /*db30*/  F2FP.BF16.F32.PACK_AB R18, R124, R123 ;  /* 0x0000007b7c12723e */ /* 0x008fee00000010ff */
[C---:B------:R-:W-:Y:S03]  /*db40*/  HMMA.16816.F32.BF16 R8, R16.reuse, R112, R8 ;  /* 0x000000701008723c */ /* 0x040fe60000041808 */
[--C-:B------:R-:W-:Y:S01]  /*db50*/  FFMA.FTZ R112, R29, UR4, -R143.reuse ;  /* 0x000000041d707c23 */ /* 0x100fe2000801088f */
[--C-:B------:R-:W-:Y:S01]  /*db60*/  FFMA.FTZ R113, R37, UR4, -R143.reuse ;  /* 0x0000000425717c23 */ /* 0x100fe2000801088f */
[--C-:B------:R-:W-:Y:S02]  /*db70*/  FFMA.FTZ R37, R44, UR4, -R143.reuse ;  /* 0x000000042c257c23 */ /* 0x100fe4000801088f */
[----:B------:R2:W-:Y:S01]  /*db80*/  MUFU.EX2 R49, R112 ;  /* 0x0000007000317308 */ /* 0x0005e20000000800 */
[C---:B------:R-:W-:Y:S03]  /*db90*/  HMMA.16816.F32.BF16 R68, R16.reuse, R114, R68 ;  /* 0x000000721044723c */ /* 0x040fe60000041844 */
[--C-:B------:R-:W-:Y:S06]  /*dba0*/  FFMA.FTZ R115, R28, UR4, -R143.reuse ;  /* 0x000000041c737c23 */ /* 0x100fec000801088f */
[----:B------:R-:W-:Y:S01]  /*dbb0*/  MUFU.EX2 R116, R37 ;  /* 0x0000002500747308 */ /* 0x000fe20000000800 */
[--C-:B------:R-:W-:Y:S01]  /*dbc0*/  FFMA.FTZ R114, R36, UR4, -R143.reuse ;  /* 0x0000000424727c23 */ /* 0x100fe2000801088f */
[--C-:B------:R-:W-:Y:S01]  /*dbd0*/  FFMA.FTZ R36, R45, UR4, -R143.reuse ;  /* 0x000000042d247c23 */ /* 0x100fe2000801088f */
[C---:B----4-:R-:W-:Y:S07]  /*dbe0*/  HMMA.16816.F32.BF16 R72, R16.reuse, R20, R72 ;  /* 0x000000141048723c */ /* 0x050fee0000041848 */
[----:B------:R-:W3:Y:S01]  /*dbf0*/  MUFU.EX2 R44, R115 ;  /* 0x00000073002c7308 */ /* 0x000ee20000000800 */
[--C-:B--2---:R-:W-:Y:S01]  /*dc00*/  FFMA.FTZ R112, R54, UR4, -R142.reuse ;  /* 0x0000000436707c23 */ /* 0x104fe2000801088e */
[C---:B------:R-:W-:Y:S01]  /*dc10*/  HMMA.16816.F32.BF16 R76, R16.reuse, R22, R76 ;  /* 0x00000016104c723c */ /* 0x040fe2000004184c */
[----:B------:R-:W2:Y:S07]  /*dc20*/  LDSM.16.MT88.4 R20, [R169+0xd800] ;  /* 0x00d80000a914783b */ /* 0x000eae0000004200 */
[----:B------:R-:W-:Y:S01]  /*dc30*/  MUFU.EX2 R140, R112 ;  /* 0x00000070008c7308 */ /* 0x000fe20000000800 */
[C---:B------:R-:W-:Y:S08]  /*dc40*/  HMMA.16816.F32.BF16 R80, R16.reuse, R24, R80 ;  /* 0x000000181050723c */ /* 0x040ff00000041850 */
[C---:B------:R-:W-:Y:S01]  /*dc50*/  HMMA.16816.F32.BF16 R84, R16.reuse, R26, R84 ;  /* 0x0000001a1054723c */ /* 0x040fe20000041854 */
[----:B------:R-:W4:Y:S07]  /*dc60*/  LDSM.16.MT88.4 R24, [R118+0xd800] ;  /* 0x00d800007618783b */ /* 0x000f2e0000004200 */
[C---:B-1----:R-:W-:Y:S03]  /*dc70*/  HMMA.16816.F32.BF16 R88, R16.reuse, R108, R88 ;  /* 0x0000006c1058723c */ /* 0x042fe60000041858 */
[--C-:B------:R-:W-:Y:S01]  /*dc80*/  FFMA.FTZ R108, R57, UR4, -R143.reuse ;  /* 0x00000004396c7c23 */ /* 0x100fe2000801088f */
[--C-:B------:R-:W-:Y:S01]  /*dc90*/  FFMA.FTZ R57, R34, UR4, -R142.reuse ;  /* 0x0000000422397c23 */ /* 0x100fe2000801088e */
[--C-:B------:R-:W-:Y:S01]  /*dca0*/  FFMA.FTZ R109, R56, UR4, -R143.reuse ;  /* 0x00000004386d7c23 */ /* 0x100fe2000801088f */
[--C-:B------:R-:W-:Y:S01]  /*dcb0*/  FFMA.FTZ R56, R38, UR4, -R142.reuse ;  /* 0x0000000426387c23 */ /* 0x100fe2000801088e */
[----:B------:R1:W-:Y:S01]  /*dcc0*/  MUFU.EX2 R148, R108 ;  /* 0x0000006c00947308 */ /* 0x0003e20000000800 */
[C---:B------:R-:W-:Y:S03]  /*dcd0*/  HMMA.16816.F32.BF16 R92, R16.reuse, R110, R92 ;  /* 0x0000006e105c723c */ /* 0x040fe6000004185c */
[--C-:B------:R-:W-:Y:S01]  /*dce0*/  FFMA.FTZ R111, R30, UR4, -R142.reuse ;  /* 0x000000041e6f7c23 */ /* 0x100fe2000801088e */
[--C-:B------:R-:W-:Y:S05]  /*dcf0*/  FFMA.FTZ R110, R31, UR4, -R142.reuse ;  /* 0x000000041f6e7c23 */ /* 0x100fea000801088e */
[----:B------:R5:W-:Y:S01]  /*dd00*/  MUFU.EX2 R137, R109 ;  /* 0x0000006d00897308 */ /* 0x000be20000000800 */
[----:B------:R-:W-:Y:S01]  /*dd10*/  LDSM.16.MT88.4 R28, [R118+0x9c00] ;  /* 0x009c0000761c783b */ /* 0x000fe20000004200 */
[C---:B--2---:R-:W-:Y:S08]  /*dd20*/  HMMA.16816.F32.BF16 R96, R16.reuse, R20, R96 ;  /* 0x000000141060723c */ /* 0x044ff00000041860 */
[----:B------:R2:W-:Y:S01]  /*dd30*/  MUFU.EX2 R45, R110 ;  /* 0x0000006e002d7308 */ /* 0x0005e20000000800 */
[----:B-1----:R-:W-:Y:S09]  /*dd40*/  F2FP.BF16.F32.PACK_AB R108, R61, R60 ;  /* 0x0000003c3d6c723e */ /* 0x002ff200000010ff */
[----:B------:R-:W1:Y:S01]  /*dd50*/  MUFU.EX2 R57, R57 ;  /* 0x0000003900397308 */ /* 0x000e620000000800 */
[C---:B------:R-:W-:Y:S01]  /*dd60*/  HMMA.16816.F32.BF16 R100, R16.reuse, R22, R100 ;  /* 0x000000161064723c */ /* 0x040fe20000041864 */
[----:B------:R-:W1:Y:S08]  /*dd70*/  LDSM.16.MT88.4 R20, [R169+0x9c00] ;  /* 0x009c0000a914783b */ /* 0x000e700000004200 */
[----:B------:R-:W-:Y:S01]  /*dd80*/  MUFU.EX2 R56, R56 ;  /* 0x0000003800387308 */ /* 0x000fe20000000800 */
[----:B-----5:R-:W-:Y:S01]  /*dd90*/  F2FP.BF16.F32.PACK_AB R109, R63, R62 ;  /* 0x0000003e3f6d723e */ /* 0x020fe200000010ff */
[----:B--2---:R-:W-:Y:S01]  /*dda0*/  FFMA.FTZ R110, R59, UR4, -R142 ;  /* 0x000000043b6e7c23 */ /* 0x004fe2000801088e */
[C---:B----4-:R-:W-:Y:S07]  /*ddb0*/  HMMA.16816.F32.BF16 R104, R16.reuse, R24, R104 ;  /* 0x000000181068723c */ /* 0x050fee0000041868 */
[----:B------:R2:W-:Y:S01]  /*ddc0*/  MUFU.EX2 R59, R114 ;  /* 0x00000072003b7308 */ /* 0x0005e20000000800 */
[--C-:B------:R-:W-:Y:S01]  /*ddd0*/  FFMA.FTZ R25, R32, UR4, -R143.reuse ;  /* 0x0000000420197c23 */ /* 0x100fe2000801088f */
[--C-:B------:R-:W-:Y:S01]  /*dde0*/  FFMA.FTZ R24, R33, UR4, -R143.reuse ;  /* 0x0000000421187c23 */ /* 0x100fe2000801088f */
[--C-:B------:R-:W-:Y:S01]  /*ddf0*/  FFMA.FTZ R33, R40, UR4, -R143.reuse ;  /* 0x0000000428217c23 */ /* 0x100fe2000801088f */
[--C-:B------:R-:W-:Y:S01]  /*de00*/  FFMA.FTZ R32, R41, UR4, -R143.reuse ;  /* 0x0000000429207c23 */ /* 0x100fe2000801088f */
[--C-:B------:R-:W-:Y:S01]  /*de10*/  FFMA.FTZ R40, R53, UR4, -R143.reuse ;  /* 0x0000000435287c23 */ /* 0x100fe2000801088f */
[----:B------:R-:W-:Y:S04]  /*de20*/  HMMA.16816.F32.BF16 R12, R16, R26, R12 ;  /* 0x0000001a100c723c */ /* 0x000fe8000004180c */
[----:B------:R-:W-:Y:S01]  /*de30*/  MUFU.EX2 R48, R25 ;  /* 0x0000001900307308 */ /* 0x000fe20000000800 */
[--C-:B------:R-:W-:Y:S01]  /*de40*/  FFMA.FTZ R41, R52, UR4, -R143.reuse ;  /* 0x0000000434297c23 */ /* 0x100fe2000801088f */
[----:B---3--:R-:W-:Y:S08]  /*de50*/  F2FP.BF16.F32.PACK_AB R16, R49, R44 ;  /* 0x0000002c3110723e */ /* 0x008ff000000010ff */
[----:B------:R3:W4:Y:S01]  /*de60*/  MUFU.EX2 R53, R24 ;  /* 0x0000001800357308 */ /* 0x0007220000000800 */
[----:B-1----:R-:W-:Y:S01]  /*de70*/  F2FP.BF16.F32.PACK_AB R19, R46, R57 ;  /* 0x000000392e13723e */ /* 0x002fe200000010ff */
[----:B--2---:R-:W-:Y:S01]  /*de80*/  FADD.FTZ R114, R7, R42 ;  /* 0x0000002a07727221 */ /* 0x004fe20000010000 */
[----:B------:R-:W-:Y:S07]  /*de90*/  FFMA.FTZ R143, R65, UR4, -R143 ;  /* 0x00000004418f7c23 */ /* 0x000fee000801088f */
[----:B------:R-:W1:Y:S01]  /*dea0*/  MUFU.EX2 R52, R111 ;  /* 0x0000006f00347308 */ /* 0x000e620000000800 */
[----:B------:R-:W-:Y:S01]  /*deb0*/  FFMA.FTZ R65, R58, UR4, -R142 ;  /* 0x000000043a417c23 */ /* 0x000fe2000801088e */
[----:B------:R-:W-:Y:S08]  /*dec0*/  FADD.FTZ R139, R139, R114 ;  /* 0x000000728b8b7221 */ /* 0x000ff00000010000 */
[----:B------:R-:W-:Y:S01]  /*ded0*/  MUFU.EX2 R54, R32 ;  /* 0x0000002000367308 */ /* 0x000fe20000000800 */
[----:B------:R-:W-:Y:S09]  /*dee0*/  FADD.FTZ R139, R128, R139 ;  /* 0x0000008b808b7221 */ /* 0x000ff20000010000 */
[----:B------:R-:W-:Y:S01]  /*def0*/  MUFU.EX2 R133, R41 ;  /* 0x0000002900857308 */ /* 0x000fe20000000800 */
[----:B---3--:R-:W2:Y:S01]  /*df00*/  LDSM.16.MT88.4 R24, [R169+0xbc00] ;  /* 0x00bc0000a918783b */ /* 0x008ea20000004200 */
[----:B----4-:R-:W-:Y:S08]  /*df10*/  F2FP.BF16.F32.PACK_AB R18, R53, R48 ;  /* 0x000000303512723e */ /* 0x010ff000000010ff */
[----:B------:R-:W-:Y:S01]  /*df20*/  MUFU.EX2 R136, R40 ;  /* 0x0000002800887308 */ /* 0x000fe20000000800 */
[----:B------:R-:W-:Y:S01]  /*df30*/  FADD.FTZ R134, R134, R139 ;  /* 0x0000008b86867221 */ /* 0x000fe20000010000 */
[----:B-1----:R-:W-:Y:S01]  /*df40*/  F2FP.BF16.F32.PACK_AB R17, R45, R52 ;  /* 0x000000342d11723e */ /* 0x002fe200000010ff */
[--C-:B------:R-:W-:Y:S07]  /*df50*/  FFMA.FTZ R111, R55, UR4, -R142.reuse ;  /* 0x00000004376f7c23 */ /* 0x100fee000801088e */
[----:B------:R1:W-:Y:S01]  /*df60*/  MUFU.EX2 R58, R113 ;  /* 0x00000071003a7308 */ /* 0x0003e20000000800 */
[----:B------:R-:W-:Y:S01]  /*df70*/  FFMA.FTZ R142, R67, UR4, -R142 ;  /* 0x00000004438e7c23 */ /* 0x000fe2000801088e */
[----:B------:R-:W-:Y:S08]  /*df80*/  FADD.FTZ R129, R129, R134 ;  /* 0x0000008681817221 */ /* 0x000ff00000010000 */
[----:B------:R3:W-:Y:S01]  /*df90*/  MUFU.EX2 R55, R33 ;  /* 0x0000002100377308 */ /* 0x0007e20000000800 */
[C---:B------:R-:W-:Y:S09]  /*dfa0*/  HMMA.16816.F32.BF16 R8, R16.reuse, R20, R8 ;  /* 0x000000141008723c */ /* 0x040ff20000041808 */
[----:B------:R4:W-:Y:S01]  /*dfb0*/  MUFU.EX2 R67, R36 ;  /* 0x0000002400437308 */ /* 0x0009e20000000800 */
[----:B------:R-:W-:Y:S09]  /*dfc0*/  FADD.FTZ R126, R126, R129 ;  /* 0x000000817e7e7221 */ /* 0x000ff20000010000 */
[----:B------:R-:W-:Y:S01]  /*dfd0*/  MUFU.EX2 R65, R65 ;  /* 0x0000004100417308 */ /* 0x000fe20000000800 */
[C---:B------:R-:W-:Y:S01]  /*dfe0*/  HMMA.16816.F32.BF16 R68, R16.reuse, R22, R68 ;  /* 0x000000161044723c */ /* 0x040fe20000041844 */
[----:B------:R-:W5:Y:S02]  /*dff0*/  LDSM.16.MT88.4 R20, [R118+0xbc00] ;  /* 0x00bc00007614783b */ /* 0x000f640000004200 */
[----:B-1----:R-:W-:Y:S06]  /*e000*/  FADD.FTZ R113, R6, R43 ;  /* 0x0000002b06717221 */ /* 0x002fec0000010000 */
[----:B------:R-:W-:Y:S01]  /*e010*/  MUFU.EX2 R135, R111 ;  /* 0x0000006f00877308 */ /* 0x000fe20000000800 */
[----:B------:R-:W-:Y:S01]  /*e020*/  FADD.FTZ R126, R121, R126 ;  /* 0x0000007e797e7221 */ /* 0x000fe20000010000 */
[----:B------:R-:W-:Y:S01]  /*e030*/  FADD.FTZ R138, R138, R113 ;  /* 0x000000718a8a7221 */ /* 0x000fe20000010000 */
[C---:B------:R-:W-:Y:S01]  /*e040*/  HMMA.16816.F32.BF16 R72, R16.reuse, R28, R72 ;  /* 0x0000001c1048723c */ /* 0x040fe20000041848 */
[----:B---3--:R-:W-:Y:S06]  /*e050*/  LDSM.16.MT88.4 R32, [R118+0xc000] ;  /* 0x00c000007620783b */ /* 0x008fec0000004200 */
[----:B------:R-:W-:Y:S01]  /*e060*/  MUFU.EX2 R6, R110 ;  /* 0x0000006e00067308 */ /* 0x000fe20000000800 */
[----:B------:R-:W-:Y:S01]  /*e070*/  FADD.FTZ R119, R119, R138 ;  /* 0x0000008a77777221 */ /* 0x000fe20000010000 */
[----:B------:R-:W-:Y:S08]  /*e080*/  FADD.FTZ R125, R125, R126 ;  /* 0x0000007e7d7d7221 */ /* 0x000ff00000010000 */
[----:B------:R-:W1:Y:S01]  /*e090*/  MUFU.EX2 R143, R143 ;  /* 0x0000008f008f7308 */ /* 0x000e620000000800 */
[----:B------:R-:W-:Y:S01]  /*e0a0*/  FADD.FTZ R132, R132, R119 ;  /* 0x0000007784847221 */ /* 0x000fe20000010000 */
[C---:B------:R-:W-:Y:S01]  /*e0b0*/  HMMA.16816.F32.BF16 R76, R16.reuse, R30, R76 ;  /* 0x0000001e104c723c */ /* 0x040fe2000004184c */
[----:B------:R-:W3:Y:S07]  /*e0c0*/  LDSM.16.MT88.4 R28, [R169+0xdc00] ;  /* 0x00dc0000a91c783b */ /* 0x000eee0000004200 */
[----:B------:R-:W5:Y:S01]  /*e0d0*/  MUFU.EX2 R7, R142 ;  /* 0x0000008e00077308 */ /* 0x000f620000000800 */
[----:B------:R-:W-:Y:S01]  /*e0e0*/  FADD.FTZ R132, R117, R132 ;  /* 0x0000008475847221 */ /* 0x000fe20000010000 */
[----:B------:R-:W-:Y:S01]  /*e0f0*/  FADD.FTZ R125, R120, R125 ;  /* 0x0000007d787d7221 */ /* 0x000fe20000010000 */
[----:B------:R-:W-:Y:S02]  /*e100*/  MOV R117, R0 ;  /* 0x0000000000757202 */ /* 0x000fe40000000f00 */
[----:B------:R-:W-:Y:S01]  /*e110*/  FADD.FTZ R127, R127, R132 ;  /* 0x000000847f7f7221 */ /* 0x000fe20000010000 */
[C---:B--2---:R-:W-:Y:S01]  /*e120*/  HMMA.16816.F32.BF16 R80, R16.reuse, R24, R80 ;  /* 0x000000181050723c */ /* 0x044fe20000041850 */
[----:B----4-:R-:W-:Y:S02]  /*e130*/  LDSM.16.MT88.4 R36, [R118+0xc400] ;  /* 0x00c400007624783b */ /* 0x010fe40000004200 */
[----:B------:R-:W-:Y:S01]  /*e140*/  FADD.FTZ R122, R122, R127 ;  /* 0x0000007f7a7a7221 */ /* 0x000fe20000010000 */
[----:B-1----:R-:W-:Y:S01]  /*e150*/  F2FP.BF16.F32.PACK_AB R110, R143, R64 ;  /* 0x000000408f6e723e */ /* 0x002fe200000010ff */
[----:B------:R-:W-:Y:S03]  /*e160*/  FADD.FTZ R52, R52, R125 ;  /* 0x0000007d34347221 */ /* 0x000fe60000010000 */
[C---:B------:R-:W-:Y:S01]  /*e170*/  HMMA.16816.F32.BF16 R84, R16.reuse, R26, R84 ;  /* 0x0000001a1054723c */ /* 0x040fe20000041854 */
[----:B------:R-:W1:Y:S02]  /*e180*/  LDSM.16.MT88.4 R24, [R118+0xdc00] ;  /* 0x00dc00007618783b */ /* 0x000e640000004200 */
[----:B-----5:R-:W-:Y:S01]  /*e190*/  F2FP.BF16.F32.PACK_AB R111, R7, R66 ;  /* 0x00000042076f723e */ /* 0x020fe200000010ff */
[----:B------:R-:W-:Y:S04]  /*e1a0*/  FADD.FTZ R52, R45, R52 ;  /* 0x000000342d347221 */ /* 0x000fe80000010000 */
[----:B------:R-:W-:Y:S01]  /*e1b0*/  FADD.FTZ R57, R57, R52 ;  /* 0x0000003439397221 */ /* 0x000fe20000010000 */
[C---:B------:R-:W-:Y:S01]  /*e1c0*/  HMMA.16816.F32.BF16 R88, R16.reuse, R20, R88 ;  /* 0x000000141058723c */ /* 0x040fe20000041858 */
[----:B------:R-:W-:Y:S02]  /*e1d0*/  LDSM.16.MT88.4 R40, [R169+0xe800] ;  /* 0x00e80000a928783b */ /* 0x000fe40000004200 */
[----:B------:R-:W-:Y:S05]  /*e1e0*/  FADD.FTZ R57, R46, R57 ;  /* 0x000000392e397221 */ /* 0x000fea0000010000 */
        /* <DEDUP_REMOVED lines=15> */
[C---:B--2---:R-:W-:Y:S03]  /*e2e0*/  HMMA.16816.F32.BF16 R8, R16.reuse, R20, R8 ;  /* 0x000000141008723c */ /* 0x044fe60000041808 */
[----:B------:R-:W-:Y:S05]  /*e2f0*/  FADD.FTZ R47, R47, R50 ;  /* 0x000000322f2f7221 */ /* 0x000fea0000010000 */
        /* <DEDUP_REMOVED lines=18> */
[----:B------:R-:W-:Y:S01]  /*e420*/  F2FP.BF16.F32.PACK_AB R17, R131, R146 ;  /* 0x000000928311723e */ /* 0x000fe200000010ff */
[----:B------:R-:W-:Y:S01]  /*e430*/  FADD.FTZ R146, R146, R47 ;  /* 0x0000002f92927221 */ /* 0x000fe20000010000 */
[----:B------:R-:W-:Y:S02]  /*e440*/  F2FP.BF16.F32.PACK_AB R18, R144, R145 ;  /* 0x000000919012723e */ /* 0x000fe400000010ff */
[----:B------:R-:W-:Y:S01]  /*e450*/  F2FP.BF16.F32.PACK_AB R19, R147, R130 ;  /* 0x000000829313723e */ /* 0x000fe200000010ff */
[----:B------:R-:W-:Y:S04]  /*e460*/  FADD.FTZ R131, R131, R146 ;  /* 0x0000009283837221 */ /* 0x000fe80000010000 */
[----:B------:R-:W-:Y:S02]  /*e470*/  FADD.FTZ R130, R130, R131 ;  /* 0x0000008382827221 */ /* 0x000fe40000010000 */
[C---:B-1----:R-:W-:Y:S03]  /*e480*/  HMMA.16816.F32.BF16 R8, R16.reuse, R24, R8 ;  /* 0x000000181008723c */ /* 0x042fe60000041808 */
[----:B------:R-:W-:Y:S05]  /*e490*/  FADD.FTZ R147, R147, R130 ;  /* 0x0000008293937221 */ /* 0x000fea0000010000 */
        /* <DEDUP_REMOVED lines=10> */
[----:B------:R-:W-:Y:S07]  /*e540*/  LDSM.16.MT88.4 R36, [R118+0xc800] ;  /* 0x00c800007624783b */ /* 0x000fee0000004200 */
        /* <DEDUP_REMOVED lines=9> */
[C---:B------:R-:W-:Y:S01]  /*e5e0*/  F2FP.BF16.F32.PACK_AB R17, R135.reuse, R140 ;  /* 0x0000008c8711723e */ /* 0x040fe200000010ff */
[----:B------:R-:W-:Y:S04]  /*e5f0*/  FADD.FTZ R140, R140, R147 ;  /* 0x000000938c8c7221 */ /* 0x000fe80000010000 */
[----:B------:R-:W-:Y:S02]  /*e600*/  FADD.FTZ R140, R135, R140 ;  /* 0x0000008c878c7221 */ /* 0x000fe40000010000 */
[C---:B--2---:R-:W-:Y:S03]  /*e610*/  HMMA.16816.F32.BF16 R8, R16.reuse, R20, R8 ;  /* 0x000000141008723c */ /* 0x044fe60000041808 */
[----:B------:R-:W-:Y:S04]  /*e620*/  FADD.FTZ R65, R65, R140 ;  /* 0x0000008c41417221 */ /* 0x000fe80000010000 */
[----:B------:R-:W-:Y:S01]  /*e630*/  FADD.FTZ R65, R6, R65 ;  /* 0x0000004106417221 */ /* 0x000fe20000010000 */
[C---:B------:R-:W-:Y:S01]  /*e640*/  HMMA.16816.F32.BF16 R68, R16.reuse, R22, R68 ;  /* 0x000000161044723c */ /* 0x040fe20000041844 */
[----:B------:R-:W2:Y:S02]  /*e650*/  LDSM.16.MT88.4 R20, [R169+0xac00] ;  /* 0x00ac0000a914783b */ /* 0x000ea40000004200 */
[----:B------:R-:W-:Y:S04]  /*e660*/  FADD.FTZ R62, R62, R65 ;  /* 0x000000413e3e7221 */ /* 0x000fe80000010000 */
[----:B------:R-:W-:Y:S01]  /*e670*/  FADD.FTZ R63, R63, R62 ;  /* 0x0000003e3f3f7221 */ /* 0x000fe20000010000 */
[C---:B----4-:R-:W-:Y:S03]  /*e680*/  HMMA.16816.F32.BF16 R72, R16.reuse, R32, R72 ;  /* 0x000000201048723c */ /* 0x050fe60000041848 */
[----:B------:R-:W-:Y:S04]  /*e690*/  FADD.FTZ R66, R66, R63 ;  /* 0x0000003f42427221 */ /* 0x000fe80000010000 */
[----:B------:R-:W-:Y:S01]  /*e6a0*/  FADD.FTZ R194, R7, R66 ;  /* 0x0000004207c27221 */ /* 0x000fe20000010000 */
[C---:B------:R-:W-:Y:S01]  /*e6b0*/  HMMA.16816.F32.BF16 R76, R16.reuse, R34, R76 ;  /* 0x00000022104c723c */ /* 0x040fe2000004184c */
[----:B------:R-:W-:Y:S07]  /*e6c0*/  LDSM.16.MT88.4 R32, [R169+0xcc00] ;  /* 0x00cc0000a920783b */ /* 0x000fee0000004200 */
[C---:B---3--:R-:W-:Y:S08]  /*e6d0*/  HMMA.16816.F32.BF16 R80, R16.reuse, R28, R80 ;  /* 0x0000001c1050723c */ /* 0x048ff00000041850 */
[C---:B------:R-:W-:Y:S01]  /*e6e0*/  HMMA.16816.F32.BF16 R84, R16.reuse, R30, R84 ;  /* 0x0000001e1054723c */ /* 0x040fe20000041854 */
[----:B------:R-:W3:Y:S07]  /*e6f0*/  LDSM.16.MT88.4 R28, [R118+0xac00] ;  /* 0x00ac0000761c783b */ /* 0x000eee0000004200 */
[C---:B------:R-:W-:Y:S08]  /*e700*/  HMMA.16816.F32.BF16 R88, R16.reuse, R36, R88 ;  /* 0x000000241058723c */ /* 0x040ff00000041858 */
[C---:B------:R-:W-:Y:S08]  /*e710*/  HMMA.16816.F32.BF16 R92, R16.reuse, R38, R92 ;  /* 0x00000026105c723c */ /* 0x040ff0000004185c */
[C---:B------:R-:W-:Y:S08]  /*e720*/  HMMA.16816.F32.BF16 R96, R16.reuse, R40, R96 ;  /* 0x000000281060723c */ /* 0x040ff00000041860 */
[C---:B------:R-:W-:Y:S08]  /*e730*/  HMMA.16816.F32.BF16 R100, R16.reuse, R42, R100 ;  /* 0x0000002a1064723c */ /* 0x040ff00000041864 */
[C---:B-1----:R-:W-:Y:S08]  /*e740*/  HMMA.16816.F32.BF16 R104, R16.reuse, R24, R104 ;  /* 0x000000181068723c */ /* 0x042ff00000041868 */
[----:B------:R-:W-:Y:S03]  /*e750*/  HMMA.16816.F32.BF16 R12, R16, R26, R12 ;  /* 0x0000001a100c723c */ /* 0x000fe6000004180c */
[----:B------:R-:W-:Y:S04]  /*e760*/  FADD.FTZ R17, R123, R122 ;  /* 0x0000007a7b117221 */ /* 0x000fe80000010000 */
[----:B------:R-:W-:Y:S01]  /*e770*/  FADD.FTZ R17, R124, R17 ;  /* 0x000000117c117221 */ /* 0x000fe20000010000 */
[C---:B--2---:R-:W-:Y:S01]  /*e780*/  HMMA.16816.F32.BF16 R112, R108.reuse, R20, R8 ;  /* 0x000000146c70723c */ /* 0x044fe20000041808 */
[----:B------:R-:W1:Y:S04]  /*e790*/  LDSM.16.MT88.4 R8, [R118+0xcc00] ;  /* 0x00cc00007608783b */ /* 0x000e680000004200 */
[----:B------:R-:W-:Y:S03]  /*e7a0*/  FADD.FTZ R44, R44, R17 ;  /* 0x000000112c2c7221 */ /* 0x000fe60000010000 */
[C---:B------:R-:W-:Y:S01]  /*e7b0*/  HMMA.16816.F32.BF16 R68, R108.reuse, R22, R68 ;  /* 0x000000166c44723c */ /* 0x040fe20000041844 */
[----:B------:R-:W2:Y:S02]  /*e7c0*/  LDSM.16.MT88.4 R16, [R169+0xec00] ;  /* 0x00ec0000a910783b */ /* 0x000ea40000004200 */
[----:B------:R-:W-:Y:S04]  /*e7d0*/  FADD.FTZ R49, R49, R44 ;  /* 0x0000002c31317221 */ /* 0x000fe80000010000 */
[----:B------:R-:W-:Y:S01]  /*e7e0*/  FADD.FTZ R20, R48, R49 ;  /* 0x0000003130147221 */ /* 0x000fe20000010000 */
[C---:B---3--:R-:W-:Y:S03]  /*e7f0*/  HMMA.16816.F32.BF16 R72, R108.reuse, R28, R72 ;  /* 0x0000001c6c48723c */ /* 0x048fe60000041848 */
[----:B------:R-:W-:Y:S04]  /*e800*/  FADD.FTZ R20, R53, R20 ;  /* 0x0000001435147221 */ /* 0x000fe80000010000 */
[----:B------:R-:W-:Y:S01]  /*e810*/  FADD.FTZ R59, R59, R20 ;  /* 0x000000143b3b7221 */ /* 0x000fe20000010000 */
[C---:B------:R-:W-:Y:S01]  /*e820*/  HMMA.16816.F32.BF16 R76, R108.reuse, R30, R76 ;  /* 0x0000001e6c4c723c */ /* 0x040fe2000004184c */
[----:B------:R-:W3:Y:S02]  /*e830*/  LDSM.16.MT88.4 R20, [R118+0xec00] ;  /* 0x00ec00007614783b */ /* 0x000ee40000004200 */
[----:B------:R-:W-:Y:S04]  /*e840*/  FADD.FTZ R58, R58, R59 ;  /* 0x0000003b3a3a7221 */ /* 0x000fe80000010000 */
[----:B------:R-:W-:Y:S01]  /*e850*/  FADD.FTZ R25, R55, R58 ;  /* 0x0000003a37197221 */ /* 0x000fe20000010000 */
[C---:B------:R-:W-:Y:S03]  /*e860*/  HMMA.16816.F32.BF16 R80, R108.reuse, R32, R80 ;  /* 0x000000206c50723c */ /* 0x040fe60000041850 */
[----:B------:R-:W-:Y:S05]  /*e870*/  FADD.FTZ R25, R54, R25 ;  /* 0x0000001936197221 */ /* 0x000fea0000010000 */
[C---:B------:R-:W-:Y:S08]  /*e880*/  HMMA.16816.F32.BF16 R84, R108.reuse, R34, R84 ;  /* 0x000000226c54723c */ /* 0x040ff00000041854 */
        /* <DEDUP_REMOVED lines=16> */
[----:B------:R-:W-:Y:S04]  /*e990*/  FADD.FTZ R64, R64, R61 ;  /* 0x0000003d40407221 */ /* 0x000fe80000010000 */
[----:B------:R-:W-:Y:S01]  /*e9a0*/  FADD.FTZ R195, R143, R64 ;  /* 0x000000408fc37221 */ /* 0x000fe20000010000 */
[----:B------:R-:W-:Y:S01]  /*e9b0*/  @!UPT UIADD3 URZ, UPT, UPT, URZ, URZ, URZ ;  /* 0x000000fffffff290 */ /* 0x000fe2000fffe0ff */
[----:B------:R-:W-:Y:S11]  /*e9c0*/  @P0 BRA `(.L_x_982) ;  /* 0xffffffc400900947 */ /* 0x000ff6000383ffff */
.L_x_978:
[----:B------:R-:W1:Y:S01]  /*e9d0*/  SHFL.BFLY PT, R4, R195, 0x2, 0x1f ;  /* 0x0c401f00c3047f89 */ /* 0x000e6200000e0000 */
[----:B------:R-:W2:Y:S01]  /*e9e0*/  S2UR UR5, SR_CgaCtaId ;  /* 0x00000000000579c3 */ /* 0x000ea20000008800 */
[C---:B------:R-:W-:Y:S01]  /*e9f0*/  SHF.L.U32 R13, R180.reuse, 0x4, RZ ;  /* 0x00000004b40d7819 */ /* 0x040fe200000006ff */
[----:B------:R-:W-:Y:S01]  /*ea00*/  UMOV UR4, 0x400 ;  /* 0x0000040000047882 */ /* 0x000fe20000000000 */
[----:B------:R-:W3:Y:S01]  /*ea10*/  SHFL.BFLY PT, R5, R194, 0x2, 0x1f ;  /* 0x0c401f00c2057f89 */ /* 0x000ee200000e0000 */
[----:B------:R-:W-:Y:S01]  /*ea20*/  SHF.R.U32.HI R15, RZ, 0x1, R180 ;  /* 0x00000001ff0f7819 */ /* 0x000fe200000116b4 */
[----:B------:R-:W-:Y:S03]  /*ea30*/  BSSY.RECONVERGENT B0, `(.L_x_983) ;  /* 0x0000099000007945 */ /* 0x000fe60003800200 */
[----:B------:R-:W-:Y:S01]  /*ea40*/  BAR.SYNC.DEFER_BLOCKING 0x0 ;  /* 0x0000000000007b1d */ /* 0x000fe20000010000 */
[----:B------:R-:W-:-:S05]  /*ea50*/  LOP3.LUT P3, RZ, R180, 0x3, RZ, 0xc0, !PT ;  /* 0x00000003b4ff7812 */ /* 0x000fca000786c0ff */
[----:B------:R-:W4:Y:S01]  /*ea60*/  S2R R8, SR_TID.X ;  /* 0x0000000000087919 */ /* 0x000f220000002100 */
[----:B-1----:R-:W-:Y:S01]  /*ea70*/  FADD.FTZ R3, R4, R195 ;  /* 0x000000c304037221 */ /* 0x002fe20000010000 */
[----:B------:R-:W-:Y:S01]  /*ea80*/  SHF.L.U32 R4, R180, 0x1, RZ ;  /* 0x00000001b4047819 */ /* 0x000fe200000006ff */
[----:B--2---:R-:W-:Y:S01]  /*ea90*/  ULEA UR5, UR5, UR4, 0x18 ;  /* 0x0000000405057291 */ /* 0x004fe2000f8ec0ff */
[----:B---3--:R-:W-:Y:S02]  /*eaa0*/  FADD.FTZ R10, R5, R194 ;  /* 0x000000c2050a7221 */ /* 0x008fe40000010000 */
[----:B------:R-:W1:Y:S01]  /*eab0*/  SHFL.BFLY PT, R6, R3, 0x1, 0x1f ;  /* 0x0c201f0003067f89 */ /* 0x000e6200000e0000 */
[----:B------:R-:W-:Y:S01]  /*eac0*/  LOP3.LUT R4, R4, 0x6, RZ, 0xc0, !PT ;  /* 0x0000000604047812 */ /* 0x000fe200078ec0ff */
[----:B------:R-:W2:Y:S02]  /*ead0*/  LDCU UR4, c[0x0][0x44c] ;  /* 0x00008980ff0477ac */ /* 0x000ea40008000800 */
[----:B------:R-:W3:Y:S01]  /*eae0*/  SHFL.BFLY PT, R5, R10, 0x1, 0x1f ;  /* 0x0c201f000a057f89 */ /* 0x000ee200000e0000 */
[----:B------:R-:W-:-:S02]  /*eaf0*/  LOP3.LUT R13, R4, 0x3e00, R13, 0xf8, !PT ;  /* 0x00003e00040d7812 */ /* 0x000fc400078ef80d */
[----:B------:R-:W-:-:S04]  /*eb00*/  SHF.L.U32 R4, R180, 0x3, RZ ;  /* 0x00000003b4047819 */ /* 0x000fc800000006ff */
[----:B------:R-:W-:-:S04]  /*eb10*/  LOP3.LUT R11, R4, 0xc0, RZ, 0xc0, !PT ;  /* 0x000000c0040b7812 */ /* 0x000fc800078ec0ff */
[----:B------:R-:W-:Y:S02]  /*eb20*/  LOP3.LUT R11, R11, 0x18, R180, 0xf8, !PT ;  /* 0x000000180b0b7812 */ /* 0x000fe400078ef8b4 */
[----:B----4-:R-:W-:-:S04]  /*eb30*/  SHF.R.U32.HI R8, RZ, 0x3, R8 ;  /* 0x00000003ff087819 */ /* 0x010fc80000011608 */
[----:B------:R-:W-:Y:S01]  /*eb40*/  IADD3 R16, PT, PT, R8, 0x20, RZ ;  /* 0x0000002008107810 */ /* 0x000fe20007ffe0ff */
[----:B-1----:R-:W-:Y:S01]  /*eb50*/  FADD.FTZ R6, R3, R6 ;  /* 0x0000000603067221 */ /* 0x002fe20000010000 */
[----:B------:R-:W-:Y:S02]  /*eb60*/  SHF.L.U32 R3, R180, 0x2, RZ ;  /* 0x00000002b4037819 */ /* 0x000fe400000006ff */
[----:B------:R-:W-:Y:S01]  /*eb70*/  ISETP.GE.AND P5, PT, R16, R173, PT ;  /* 0x000000ad1000720c */ /* 0x000fe20003fa6270 */
[----:B---3--:R-:W-:Y:S01]  /*eb80*/  FADD.FTZ R5, R10, R5 ;  /* 0x000000050a057221 */ /* 0x008fe20000010000 */
[----:B------:R-:W1:Y:S01]  /*eb90*/  MUFU.RCP R12, R6 ;  /* 0x00000006000c7308 */ /* 0x000e620000001000 */
[----:B------:R-:W-:Y:S02]  /*eba0*/  FSETP.NE.FTZ.AND P2, PT, R6, RZ, PT ;  /* 0x000000ff0600720b */ /* 0x000fe40003f55000 */
[----:B------:R-:W-:Y:S02]  /*ebb0*/  LOP3.LUT R16, R13, 0x20, R4, 0xf8, !PT ;  /* 0x000000200d107812 */ /* 0x000fe400078ef804 */
[----:B------:R-:W-:-:S02]  /*ebc0*/  FSETP.NE.FTZ.AND P0, PT, R5, RZ, PT ;  /* 0x000000ff0500720b */ /* 0x000fc40003f15000 */
[----:B------:R-:W-:Y:S01]  /*ebd0*/  LOP3.LUT R11, R16, R11, RZ, 0xfc, !PT ;  /* 0x0000000b100b7212 */ /* 0x000fe200078efcff */
[----:B------:R-:W3:Y:S01]  /*ebe0*/  MUFU.RCP R9, R5 ;  /* 0x0000000500097308 */ /* 0x000ee20000001000 */
[----:B------:R-:W-:Y:S01]  /*ebf0*/  LOP3.LUT R14, R3, 0xd8, RZ, 0xc0, !PT ;  /* 0x000000d8030e7812 */ /* 0x000fe200078ec0ff */
[----:B------:R-:W4:Y:S01]  /*ec00*/  LDC R16, c[0x0][0x3e0] ;  /* 0x0000f800ff107b82 */ /* 0x000f220000000800 */
[----:B------:R-:W-:Y:S02]  /*ec10*/  LEA R11, R11, UR5, 0x2 ;  /* 0x000000050b0b7c11 */ /* 0x000fe4000f8e10ff */
[----:B------:R-:W-:Y:S02]  /*ec20*/  LOP3.LUT R14, R14, 0x18, R15, 0x78, !PT ;  /* 0x000000180e0e7812 */ /* 0x000fe400078e780f */
[----:B------:R-:W-:Y:S01]  /*ec30*/  LOP3.LUT R15, R15, 0x30, RZ, 0xc0, !PT ;  /* 0x000000300f0f7812 */ /* 0x000fe200078ec0ff */
[----:B------:R-:W5:Y:S01]  /*ec40*/  @P2 MUFU.LG2 R6, R6 ;  /* 0x0000000600062308 */ /* 0x000f620000000c00 */
[----:B------:R-:W-:Y:S01]  /*ec50*/  SHF.R.U32.HI R10, RZ, 0x2, R180 ;  /* 0x00000002ff0a7819 */ /* 0x000fe200000116b4 */
[----:B------:R-:W2:Y:S01]  /*ec60*/  @P2 LDC R19, c[0x0][0x458] ;  /* 0x00011600ff132b82 */ /* 0x000ea20000000800 */
[----:B-1----:R-:W-:-:S02]  /*ec70*/  FSEL R12, R12, 1, P2 ;  /* 0x3f8000000c0c7808 */ /* 0x002fc40001000000 */
[----:B------:R-:W-:Y:S02]  /*ec80*/  LOP3.LUT R10, R15, 0x7, R10, 0xf8, !PT ;  /* 0x000000070f0a7812 */ /* 0x000fe400078ef80a */
[----:B------:R-:W-:Y:S01]  /*ec90*/  LOP3.LUT R7, R3, 0xf04, RZ, 0xc0, !PT ;  /* 0x00000f0403077812 */ /* 0x000fe200078ec0ff */
        /* <DEDUP_REMOVED lines=25> */
[C---:B------:R-:W-:Y:S01]  /*ee30*/  LOP3.LUT R12, R4.reuse, 0x40, RZ, 0xc0, !PT ;  /* 0x00000040040c7812 */ /* 0x040fe200078ec0ff */
        /* <DEDUP_REMOVED lines=24> */
[----:B------:R-:W-:Y:S01]  /*efc0*/  LOP3.LUT R9, R4, 0x80, RZ, 0xc0, !PT ;  /* 0x0000008004097812 */ /* 0x000fe200078ec0ff */
[----:B------:R-:W1:Y:S01]  /*efd0*/  @P0 LDC R15, c[0x0][0x458] ;  /* 0x00011600ff0f0b82 */ /* 0x000e620000000800 */
[----:B------:R-:W-:Y:S01]  /*efe0*/  IADD3 R4, PT, PT, R11, -R12, RZ ;  /* 0x8000000c0b047210 */ /* 0x000fe20007ffe0ff */
[----:B------:R-:W3:Y:S01]  /*eff0*/  @P0 MUFU.LG2 R5, R5 ;  /* 0x0000000500050308 */ /* 0x000ee20000000c00 */
[C---:B------:R-:W-:Y:S01]  /*f000*/  SHF.L.U32 R20, R8.reuse, 0x5, RZ ;  /* 0x0000000508147819 */ /* 0x040fe200000006ff */
[----:B------:R-:W-:Y:S01]  /*f010*/  STS.64 [R11], R112 ;  /* 0x000000700b007388 */ /* 0x000fe20000000a00 */
[----:B------:R-:W-:-:S02]  /*f020*/  IADD3 R18, PT, PT, R8, 0x10, RZ ;  /* 0x0000001008127810 */ /* 0x000fc40007ffe0ff */
[----:B------:R-:W-:Y:S01]  /*f030*/  LOP3.LUT R7, R7, 0x20, R20, 0xf8, !PT ;  /* 0x0000002007077812 */ /* 0x000fe200078ef814 */
[----:B------:R-:W4:Y:S01]  /*f040*/  LDC.64 R12, c[0x0][0x430] ;  /* 0x00010c00ff0c7b82 */ /* 0x000f220000000a00 */
[----:B------:R-:W-:Y:S01]  /*f050*/  STS.64 [R11+0x400], R114 ;  /* 0x000400720b007388 */ /* 0x000fe20000000a00 */
[----:B------:R-:W-:Y:S01]  /*f060*/  LOP3.LUT R17, R3, 0x1c, RZ, 0xc0, !PT ;  /* 0x0000001c03117812 */ /* 0x000fe200078ec0ff */
[----:B-----5:R-:W-:Y:S01]  /*f070*/  @P2 FMUL.FTZ R3, R6, 0.69314718246459960938 ;  /* 0x3f31721806032820 */ /* 0x020fe20000410000 */
[----:B------:R-:W-:Y:S01]  /*f080*/  LOP3.LUT R7, R7, R14, RZ, 0xfc, !PT ;  /* 0x0000000e07077212 */ /* 0x000fe200078efcff */
[----:B------:R-:W-:Y:S01]  /*f090*/  STS.64 [R4+0x20], R68 ;  /* 0x0000204404007388 */ /* 0x000fe20000000a00 */
[-C--:B------:R-:W-:Y:S02]  /*f0a0*/  IADD3 R14, PT, PT, R11, -R9.reuse, RZ ;  /* 0x800000090b0e7210 */ /* 0x080fe40007ffe0ff */
[----:B------:R-:W-:Y:S01]  /*f0b0*/  IADD3 R9, PT, PT, R4, -R9, RZ ;  /* 0x8000000904097210 */ /* 0x000fe20007ffe0ff */
[----:B------:R-:W-:Y:S01]  /*f0c0*/  STS.64 [R4+0x420], R70 ;  /* 0x0004204604007388 */ /* 0x000fe20000000a00 */
[----:B------:R-:W-:Y:S01]  /*f0d0*/  ISETP.GE.AND P4, PT, R18, R173, PT ;  /* 0x000000ad1200720c */ /* 0x000fe20003f86270 */
[----:B---3--:R-:W-:-:S02]  /*f0e0*/  @P0 FMUL.FTZ R5, R5, 0.69314718246459960938 ;  /* 0x3f31721805050820 */ /* 0x008fc40000410000 */
[----:B------:R-:W-:Y:S01]  /*f0f0*/  STS.64 [R14+0x40], R72 ;  /* 0x000040480e007388 */ /* 0x000fe20000000a00 */
[C---:B------:R-:W-:Y:S02]  /*f100*/  IADD3 R18, PT, PT, R8.reuse, 0x30, RZ ;  /* 0x0000003008127810 */ /* 0x040fe40007ffe0ff */
[-C--:B------:R-:W-:Y:S01]  /*f110*/  ISETP.GE.AND P1, PT, R8, R173.reuse, PT ;  /* 0x000000ad0800720c */ /* 0x080fe20003f26270 */
[----:B------:R-:W-:Y:S01]  /*f120*/  STS.64 [R14+0x440], R74 ;  /* 0x0004404a0e007388 */ /* 0x000fe20000000a00 */
[----:B------:R-:W-:-:S03]  /*f130*/  ISETP.GE.AND P6, PT, R18, R173, PT ;  /* 0x000000ad1200720c */ /* 0x000fc60003fc6270 */
[----:B------:R-:W-:Y:S01]  /*f140*/  STS.64 [R9+0x60], R76 ;  /* 0x0000604c09007388 */ /* 0x000fe20000000a00 */
[----:B----4-:R-:W-:-:S03]  /*f150*/  IMAD R12, R181, R12, R188 ;  /* 0x0000000cb50c7224 */ /* 0x010fc600078e02bc */
[----:B------:R-:W-:Y:S01]  /*f160*/  STS.64 [R9+0x460], R78 ;  /* 0x0004604e09007388 */ /* 0x000fe20000000a00 */
[----:B------:R-:W-:-:S03]  /*f170*/  IMAD R16, R12, R16, R187 ;  /* 0x000000100c107224 */ /* 0x000fc600078e02bb */
[----:B------:R-:W-:Y:S01]  /*f180*/  STS.64 [R11+0x2000], R80 ;  /* 0x002000500b007388 */ /* 0x000fe20000000a00 */
[----:B------:R-:W-:Y:S01]  /*f190*/  MOV R12, 0xff800000 ;  /* 0xff800000000c7802 */ /* 0x000fe20000000f00 */
[----:B--2---:R-:W-:Y:S01]  /*f1a0*/  @P2 FFMA.FTZ R12, R2, R19, R3 ;  /* 0x00000013020c2223 */ /* 0x004fe20000010003 */
[----:B------:R-:W-:Y:S01]  /*f1b0*/  IMAD R13, R16, R13, R186 ;  /* 0x0000000d100d7224 */ /* 0x000fe200078e02ba */
[----:B------:R-:W-:Y:S01]  /*f1c0*/  STS.64 [R11+0x2400], R82 ;  /* 0x002400520b007388 */ /* 0x000fe20000000a00 */
[----:B------:R-:W-:Y:S01]  /*f1d0*/  LEA R2, R7, UR5, 0x2 ;  /* 0x0000000507027c11 */ /* 0x000fe2000f8e10ff */
[----:B------:R-:W-:Y:S02]  /*f1e0*/  IMAD R3, R8, 0x60, R17 ;  /* 0x0000006008037824 */ /* 0x000fe400078e0211 */
[----:B------:R-:W-:Y:S04]  /*f1f0*/  STS.64 [R4+0x2020], R84 ;  /* 0x0020205404007388 */ /* 0x000fe80000000a00 */
[----:B------:R-:W-:Y:S04]  /*f200*/  STS.64 [R4+0x2420], R86 ;  /* 0x0024205604007388 */ /* 0x000fe80000000a00 */
[----:B------:R-:W-:Y:S04]  /*f210*/  STS.64 [R14+0x2040], R88 ;  /* 0x002040580e007388 */ /* 0x000fe80000000a00 */
[----:B------:R-:W-:Y:S04]  /*f220*/  STS.64 [R14+0x2440], R90 ;  /* 0x0024405a0e007388 */ /* 0x000fe80000000a00 */
[----:B------:R-:W-:Y:S04]  /*f230*/  STS.64 [R9+0x2060], R92 ;  /* 0x0020605c09007388 */ /* 0x000fe80000000a00 */
[----:B------:R-:W-:Y:S04]  /*f240*/  STS.64 [R9+0x2460], R94 ;  /* 0x0024605e09007388 */ /* 0x000fe80000000a00 */
[----:B------:R-:W-:Y:S04]  /*f250*/  STS.64 [R11+0x4000], R96 ;  /* 0x004000600b007388 */ /* 0x000fe80000000a00 */
[----:B------:R2:W-:Y:S04]  /*f260*/  STS.64 [R11+0x4400], R98 ;  /* 0x004400620b007388 */ /* 0x0005e80000000a00 */
[----:B------:R3:W-:Y:S04]  /*f270*/  STS.64 [R4+0x4020], R100 ;  /* 0x0040206404007388 */ /* 0x0007e80000000a00 */
[----:B------:R3:W-:Y:S04]  /*f280*/  STS.64 [R4+0x4420], R102 ;  /* 0x0044206604007388 */ /* 0x0007e80000000a00 */
[----:B------:R3:W-:Y:S04]  /*f290*/  STS.64 [R14+0x4040], R104 ;  /* 0x004040680e007388 */ /* 0x0007e80000000a00 */
[----:B------:R3:W-:Y:S04]  /*f2a0*/  STS.64 [R14+0x4440], R106 ;  /* 0x0044406a0e007388 */ /* 0x0007e80000000a00 */
[----:B------:R3:W-:Y:S04]  /*f2b0*/  STS.64 [R9+0x4060], R108 ;  /* 0x0040606c09007388 */ /* 0x0007e80000000a00 */
[----:B------:R3:W-:Y:S01]  /*f2c0*/  STS.64 [R9+0x4460], R110 ;  /* 0x0044606e09007388 */ /* 0x0007e20000000a00 */
[----:B--2---:R-:W-:Y:S01]  /*f2d0*/  MOV R11, 0xff800000 ;  /* 0xff800000000b7802 */ /* 0x004fe20000000f00 */
[----:B-1----:R-:W-:Y:S01]  /*f2e0*/  @P0 FFMA.FTZ R11, R0, R15, R5 ;  /* 0x0000000f000b0223 */ /* 0x002fe20000010005 */
[----:B------:R-:W-:Y:S01]  /*f2f0*/  IMAD R0, R13, UR4, RZ ;  /* 0x000000040d007c24 */ /* 0x000fe2000f8e02ff */
[----:B------:R-:W-:Y:S06]  /*f300*/  BAR.SYNC.DEFER_BLOCKING 0x0 ;  /* 0x0000000000007b1d */ /* 0x000fec0000010000 */
[----:B------:R-:W-:Y:S05]  /*f310*/  @P3 BRA `(.L_x_984) ;  /* 0x0000000000283947 */ /* 0x000fea0003800000 */
[----:B------:R-:W1:Y:S01]  /*f320*/  LDCU.64 UR4, c[0x0][0x428] ;  /* 0x00008500ff0477ac */ /* 0x000e620008000a00 */
[C---:B------:R-:W-:Y:S01]  /*f330*/  VIADD R6, R10.reuse, 0x8 ;  /* 0x000000080a067836 */ /* 0x040fe20000000000 */
[C---:B---3--:R-:W-:Y:S02]  /*f340*/  IADD3 R4, P0, PT, R13.reuse, R10, RZ ;  /* 0x0000000a0d047210 */ /* 0x048fe40007f1e0ff */
[-C--:B------:R-:W-:Y:S02]  /*f350*/  ISETP.GE.AND P3, PT, R10, R173.reuse, PT ;  /* 0x000000ad0a00720c */ /* 0x080fe40003f66270 */
[----:B------:R-:W-:Y:S02]  /*f360*/  ISETP.GE.AND P2, PT, R6, R173, PT ;  /* 0x000000ad0600720c */ /* 0x000fe40003f46270 */
[----:B------:R-:W-:Y:S02]  /*f370*/  LEA.HI.X.SX32 R13, R13, RZ, 0x1, P0 ;  /* 0x000000ff0d0d7211 */ /* 0x000fe400000f0eff */
[----:B-1----:R-:W-:-:S04]  /*f380*/  LEA R6, P0, R4, UR4, 0x2 ;  /* 0x0000000404067c11 */ /* 0x002fc8000f8010ff */
[----:B------:R-:W-:-:S05]  /*f390*/  LEA.HI.X R7, R4, UR5, R13, 0x2, P0 ;  /* 0x0000000504077c11 */ /* 0x000fca00080f140d */
[----:B------:R1:W-:Y:S04]  /*f3a0*/  @!P3 STG.E desc[UR16][R6.64], R12 ;  /* 0x0000000c0600b986 */ /* 0x0003e8000c101910 */
[----:B------:R1:W-:Y:S02]  /*f3b0*/  @!P2 STG.E desc[UR16][R6.64+0x20], R11 ;  /* 0x0000200b0600a986 */ /* 0x0003e4000c101910 */
.L_x_984:
[----:B------:R-:W-:Y:S05]  /*f3c0*/  BSYNC.RECONVERGENT B0 ;  /* 0x0000000000007941 */ /* 0x000fea0003800200 */
.L_x_983:
[----:B-1-3--:R1:W2:Y:S01]  /*f3d0*/  LDS.128 R12, [R2] ;  /* 0x00000000020c7984 */ /* 0x00a2a20000000c00 */
[C---:B------:R-:W-:Y:S01]  /*f3e0*/  IADD3 R3, P0, PT, R0.reuse, R3, RZ ;  /* 0x0000000300037210 */ /* 0x040fe20007f1e0ff */
[----:B------:R-:W-:Y:S01]  /*f3f0*/  BSSY.RECONVERGENT B0, `(.L_x_985) ;  /* 0x0000011000007945 */ /* 0x000fe20003800200 */
[C---:B------:R-:W-:Y:S01]  /*f400*/  LOP3.LUT R24, R17.reuse, 0x20, RZ, 0xfc, !PT ;  /* 0x0000002011187812 */ /* 0x040fe200078efcff */
[----:B------:R1:W3:Y:S01]  /*f410*/  LDS.128 R8, [R2+0x2000] ;  /* 0x0020000002087984 */ /* 0x0002e20000000c00 */
[----:B------:R-:W-:Y:S02]  /*f420*/  LOP3.LUT R16, R17, 0x40, RZ, 0xfc, !PT ;  /* 0x0000004011107812 */ /* 0x000fe400078efcff */
[----:B------:R-:W-:Y:S01]  /*f430*/  LEA.HI.X.SX32 R0, R0, RZ, 0x1, P0 ;  /* 0x000000ff00007211 */ /* 0x000fe200000f0eff */
[----:B------:R1:W4:Y:S01]  /*f440*/  LDS.128 R4, [R2+0x4000] ;  /* 0x0040000002047984 */ /* 0x0003220000000c00 */
[----:B------:R-:W-:Y:S05]  /*f450*/  @P1 BRA `(.L_x_986) ;  /* 0x0000000000281947 */ /* 0x000fea0003800000 */
[----:B------:R-:W5:Y:S01]  /*f460*/  LDCU UR6, c[0x0][0x440] ;  /* 0x00008800ff0677ac */ /* 0x000f620008000800 */
[----:B------:R-:W1:Y:S01]  /*f470*/  LDCU.64 UR4, c[0x0][0x3f8] ;  /* 0x00007f00ff0477ac */ /* 0x000e620008000a00 */
[----:B-----5:R-:W-:Y:S02]  /*f480*/  ISETP.GE.AND P3, PT, R17, UR6, PT ;  /* 0x0000000611007c0c */ /* 0x020fe4000bf66270 */
[----:B------:R-:W-:Y:S02]  /*f490*/  ISETP.GE.AND P1, PT, R24, UR6, PT ;  /* 0x0000000618007c0c */ /* 0x000fe4000bf26270 */
[----:B------:R-:W-:Y:S02]  /*f4a0*/  ISETP.GE.AND P0, PT, R16, UR6, PT ;  /* 0x0000000610007c0c */ /* 0x000fe4000bf06270 */
[----:B-1----:R-:W-:-:S04]  /*f4b0*/  LEA R18, P2, R3, UR4, 0x2 ;  /* 0x0000000403127c11 */ /* 0x002fc8000f8410ff */
[----:B------:R-:W-:-:S05]  /*f4c0*/  LEA.HI.X R19, R3, UR5, R0, 0x2, P2 ;  /* 0x0000000503137c11 */ /* 0x000fca00090f1400 */
[----:B--2---:R1:W-:Y:S04]  /*f4d0*/  @!P3 STG.E.128 desc[UR16][R18.64], R12 ;  /* 0x0000000c1200b986 */ /* 0x0043e8000c101d10 */
[----:B---3--:R1:W-:Y:S04]  /*f4e0*/  @!P1 STG.E.128 desc[UR16][R18.64+0x80], R8 ;  /* 0x0000800812009986 */ /* 0x0083e8000c101d10 */
[----:B----4-:R1:W-:Y:S02]  /*f4f0*/  @!P0 STG.E.128 desc[UR16][R18.64+0x100], R4 ;  /* 0x0001000412008986 */ /* 0x0103e4000c101d10 */
.L_x_986:
[----:B------:R-:W-:Y:S05]  /*f500*/  BSYNC.RECONVERGENT B0 ;  /* 0x0000000000007941 */ /* 0x000fea0003800200 */
.L_x_985:
[----:B-12---:R1:W2:Y:S01]  /*f510*/  LDS.128 R12, [R2+0x800] ;  /* 0x00080000020c7984 */ /* 0x0062a20000000c00 */
[----:B------:R-:W-:Y:S03]  /*f520*/  BSSY.RECONVERGENT B0, `(.L_x_987) ;  /* 0x0000014000007945 */ /* 0x000fe60003800200 */
[----:B---3--:R1:W3:Y:S04]  /*f530*/  LDS.128 R8, [R2+0x2800] ;  /* 0x0028000002087984 */ /* 0x0082e80000000c00 */
[----:B----4-:R1:W4:Y:S01]  /*f540*/  LDS.128 R4, [R2+0x4800] ;  /* 0x0048000002047984 */ /* 0x0103220000000c00 */
[----:B------:R-:W-:Y:S05]  /*f550*/  @P4 BRA `(.L_x_988) ;  /* 0x0000000000404947 */ /* 0x000fea0003800000 */
[----:B------:R-:W5:Y:S02]  /*f560*/  LDCU UR4, c[0x0][0x440] ;  /* 0x00008800ff0477ac */ /* 0x000f640008000800 */
[----:B-----5:R-:W-:Y:S02]  /*f570*/  ISETP.GE.AND P4, PT, R17, UR4, PT ;  /* 0x0000000411007c0c */ /* 0x020fe4000bf86270 */
[----:B------:R-:W-:Y:S02]  /*f580*/  ISETP.GE.AND P3, PT, R24, UR4, PT ;  /* 0x0000000418007c0c */ /* 0x000fe4000bf66270 */
[----:B------:R-:W-:-:S09]  /*f590*/  ISETP.GE.AND P1, PT, R16, UR4, PT ;  /* 0x0000000410007c0c */ /* 0x000fd2000bf26270 */
[----:B------:R-:W5:Y:S08]  /*f5a0*/  @!P4 LDC.64 R22, c[0x0][0x3f8] ;  /* 0x0000fe00ff16cb82 */ /* 0x000f700000000a00 */
[----:B------:R-:W1:Y:S08]  /*f5b0*/  @!P3 LDC.64 R20, c[0x0][0x3f8] ;  /* 0x0000fe00ff14bb82 */ /* 0x000e700000000a00 */
[----:B------:R-:W3:Y:S01]  /*f5c0*/  @!P1 LDC.64 R18, c[0x0][0x3f8] ;  /* 0x0000fe00ff129b82 */ /* 0x000ee20000000a00 */
[----:B-----5:R-:W-:-:S04]  /*f5d0*/  @!P4 LEA R22, P0, R3, R22, 0x2 ;  /* 0x000000160316c211 */ /* 0x020fc800078010ff */
[C---:B------:R-:W-:Y:S02]  /*f5e0*/  @!P4 LEA.HI.X R23, R3.reuse, R23, R0, 0x2, P0 ;  /* 0x000000170317c211 */ /* 0x040fe400000f1400 */
[----:B-1----:R-:W-:-:S03]  /*f5f0*/  @!P3 LEA R20, P2, R3, R20, 0x2 ;  /* 0x000000140314b211 */ /* 0x002fc600078410ff */
[----:B--2---:R1:W-:Y:S01]  /*f600*/  @!P4 STG.E.128 desc[UR16][R22.64+0x1800], R12 ;  /* 0x0018000c1600c986 */ /* 0x0043e2000c101d10 */
[C---:B------:R-:W-:Y:S02]  /*f610*/  @!P3 LEA.HI.X R21, R3.reuse, R21, R0, 0x2, P2 ;  /* 0x000000150315b211 */ /* 0x040fe400010f1400 */
[----:B---3--:R-:W-:-:S03]  /*f620*/  @!P1 LEA R18, P0, R3, R18, 0x2 ;  /* 0x0000001203129211 */ /* 0x008fc600078010ff */
[----:B------:R1:W-:Y:S01]  /*f630*/  @!P3 STG.E.128 desc[UR16][R20.64+0x1880], R8 ;  /* 0x001880081400b986 */ /* 0x0003e2000c101d10 */
[----:B------:R-:W-:-:S05]  /*f640*/  @!P1 LEA.HI.X R19, R3, R19, R0, 0x2, P0 ;  /* 0x0000001303139211 */ /* 0x000fca00000f1400 */
[----:B----4-:R1:W-:Y:S04]  /*f650*/  @!P1 STG.E.128 desc[UR16][R18.64+0x1900], R4 ;  /* 0x0019000412009986 */ /* 0x0103e8000c101d10 */
.L_x_988:
[----:B------:R-:W-:Y:S05]  /*f660*/  BSYNC.RECONVERGENT B0 ;  /* 0x0000000000007941 */ /* 0x000fea0003800200 */
.L_x_987:
        /* <DEDUP_REMOVED lines=21> */
.L_x_990:
[----:B------:R-:W-:Y:S05]  /*f7c0*/  BSYNC.RECONVERGENT B0 ;  /* 0x0000000000007941 */ /* 0x000fea0003800200 */
.L_x_989:
[----:B------:R-:W-:Y:S05]  /*f7d0*/  @P6 EXIT ;  /* 0x000000000000694d */ /* 0x000fea0003800000 */
[----:B------:R-:W5:Y:S01]  /*f7e0*/  LDCU UR4, c[0x0][0x440] ;  /* 0x00008800ff0477ac */ /* 0x000f620008000800 */
[----:B-12---:R-:W1:Y:S04]  /*f7f0*/  LDS.128 R12, [R2+0x1800] ;  /* 0x00180000020c7984 */ /* 0x006e680000000c00 */
[----:B---3--:R-:W2:Y:S01]  /*f800*/  LDS.128 R8, [R2+0x3800] ;  /* 0x0038000002087984 */ /* 0x008ea20000000c00 */
[----:B-----5:R-:W-:Y:S02]  /*f810*/  ISETP.GE.AND P3, PT, R17, UR4, PT ;  /* 0x0000000411007c0c */ /* 0x020fe4000bf66270 */
[----:B------:R-:W-:-:S11]  /*f820*/  ISETP.GE.AND P2, PT, R24, UR4, PT ;  /* 0x0000000418007c0c */ /* 0x000fd6000bf46270 */
[----:B----4-:R-:W3:Y:S08]  /*f830*/  @!P3 LDC.64 R6, c[0x0][0x3f8] ;  /* 0x0000fe00ff06bb82 */ /* 0x010ef00000000a00 */
[----:B------:R-:W4:Y:S01]  /*f840*/  @!P2 LDC.64 R4, c[0x0][0x3f8] ;  /* 0x0000fe00ff04ab82 */ /* 0x000f220000000a00 */
[----:B---3--:R-:W-:-:S04]  /*f850*/  @!P3 LEA R18, P0, R3, R6, 0x2 ;  /* 0x000000060312b211 */ /* 0x008fc800078010ff */
[C-C-:B------:R-:W-:Y:S02]  /*f860*/  @!P3 LEA.HI.X R19, R3.reuse, R7, R0.reuse, 0x2, P0 ;  /* 0x000000070313b211 */ /* 0x140fe400000f1400 */
[----:B------:R-:W-:Y:S02]  /*f870*/  ISETP.GE.AND P0, PT, R16, UR4, PT ;  /* 0x0000000410007c0c */ /* 0x000fe4000bf06270 */
[C---:B----4-:R-:W-:Y:S01]  /*f880*/  @!P2 LEA R20, P1, R3.reuse, R4, 0x2 ;  /* 0x000000040314a211 */ /* 0x050fe200078210ff */
[----:B-1----:R1:W-:Y:S03]  /*f890*/  @!P3 STG.E.128 desc[UR16][R18.64+0x4800], R12 ;  /* 0x0048000c1200b986 */ /* 0x0023e6000c101d10 */
[----:B------:R-:W-:Y:S02]  /*f8a0*/  @!P2 LEA.HI.X R21, R3, R5, R0, 0x2, P1 ;  /* 0x000000050315a211 */ /* 0x000fe400008f1400 */
[----:B------:R1:W3:Y:S04]  /*f8b0*/  LDS.128 R4, [R2+0x5800] ;  /* 0x0058000002047984 */ /* 0x0002e80000000c00 */
[----:B--2---:R1:W-:Y:S01]  /*f8c0*/  @!P2 STG.E.128 desc[UR16][R20.64+0x4880], R8 ;  /* 0x004880081400a986 */ /* 0x0043e2000c101d10 */
[----:B------:R-:W-:Y:S05]  /*f8d0*/  @P0 EXIT ;  /* 0x000000000000094d */ /* 0x000fea0003800000 */
[----:B------:R-:W1:Y:S02]  /*f8e0*/  LDCU.64 UR4, c[0x0][0x3f8] ;  /* 0x00007f00ff0477ac */ /* 0x000e640008000a00 */
[----:B-1----:R-:W-:-:S04]  /*f8f0*/  LEA R2, P0, R3, UR4, 0x2 ;  /* 0x0000000403027c11 */ /* 0x002fc8000f8010ff */
[----:B------:R-:W-:-:S05]  /*f900*/  LEA.HI.X R3, R3, UR5, R0, 0x2, P0 ;  /* 0x0000000503037c11 */ /* 0x000fca00080f1400 */
[----:B---3--:R-:W-:Y:S01]  /*f910*/  STG.E.128 desc[UR16][R2.64+0x4900], R4 ;  /* 0x0049000402007986 */ /* 0x008fe2000c101d10 */
[----:B------:R-:W-:Y:S05]  /*f920*/  EXIT ;  /* 0x000000000000794d */ /* 0x000fea0003800000 */
.L_x_991:
        /* <DEDUP_REMOVED lines=13> */
.L_x_5480:


//--------------------- .text._ZN5flash24flash_fwd_splitkv_kernelI23Flash_fwd_kernel_traitsILi96ELi64ELi128ELi4ELb0ELb0EN7cutlass10bfloat16_tE19Flash_kernel_traitsILi96ELi64ELi128ELi4ES3_EELb1ELb0ELb0ELb0ELb0ELb1ELb1ELb0EEEvNS_16Flash_fwd_paramsE --------------------------
	.section	.text._ZN5flash24flash_fwd_splitkv_kernelI23Flash_fwd_kernel_traitsILi96ELi64ELi128ELi4ELb0ELb0EN7cutlass10bfloat16_tE19Flash_kernel_traitsILi96ELi64ELi128ELi4ES3_EELb1ELb0ELb0ELb0ELb0ELb1ELb1ELb0EEEvNS_16Flash_fwd_paramsE,"ax",@progbits
	.align	128
        .global         _ZN5flash24flash_fwd_splitkv_kernelI23Flash_fwd_kernel_traitsILi96ELi64ELi128ELi4ELb0ELb0EN7cutlass10bfloat16_tE19Flash_kernel_traitsILi96ELi64ELi128ELi4ES3_EELb1ELb0ELb0ELb0ELb0ELb1ELb1ELb0EEEvNS_16Flash_fwd_paramsE
        .type           _ZN5flash24flash_fwd_splitkv_kernelI23Flash_fwd_kernel_traitsILi96ELi64ELi128ELi4ELb0ELb0EN7cutlass10bfloat16_tE19Flash_kernel_traitsILi96ELi64ELi128ELi4ES3_EELb1ELb0ELb0ELb0ELb0ELb1ELb1ELb0EEEvNS_16Flash_fwd_paramsE,@function
        .size           _ZN5flash24flash_fwd_splitkv_kernelI23Flash_fwd_kernel_traitsILi96ELi64ELi128ELi4ELb0ELb0EN7cutlass10bfloat16_tE19Flash_kernel_traitsILi96ELi64ELi128ELi4ES3_EELb1ELb0ELb0ELb0ELb0ELb1ELb1ELb0EEEvNS_16Flash_fwd_paramsE,(.L_x_5481 - _ZN5flash24flash_fwd_splitkv_kernelI23Flash_fwd_kernel_traitsILi96ELi64ELi128ELi4ELb0ELb0EN7cutlass10bfloat16_tE19Flash_kernel_traitsILi96ELi64ELi128ELi4ES3_EELb1ELb0ELb0ELb0ELb0ELb1ELb1ELb0EEEvNS_16Flash_fwd_paramsE)
        .other          _ZN5flash24flash_fwd_splitkv_kernelI23Flash_fwd_kernel_traitsILi96ELi64ELi128ELi4ELb0ELb0EN7cutlass10bfloat16_tE19Flash_kernel_traitsILi96ELi64ELi128ELi4ES3_EELb1ELb0ELb0ELb0ELb0ELb1ELb1ELb0EEEvNS_16Flash_fwd_paramsE,@"STO_CUDA_ENTRY STV_DEFAULT"
_ZN5flash24flash_fwd_splitkv_kernelI23Flash_fwd_kernel_traitsILi96ELi64ELi128ELi4ELb0ELb0EN7cutlass10bfloat16_tE19Flash_kernel_traitsILi96ELi64ELi128ELi4ES3_EELb1ELb0ELb0ELb0ELb0ELb1ELb1ELb0EEEvNS_16Flash_fwd_paramsE:
.text._ZN5flash24flash_fwd_splitkv_kernelI23Flash_fwd_kernel_traitsILi96ELi64ELi128ELi4ELb0ELb0EN7cutlass10bfloat16_tE19Flash_kernel_traitsILi96ELi64ELi128ELi4ES3_EELb1ELb0ELb0ELb0ELb0ELb1ELb1ELb0EEEvNS_16Flash_fwd_paramsE:
        /* <DEDUP_REMOVED lines=30> */
[----:B------:R-:W-:-:S07]  /*01e0*/  ISETP.NE.AND.EX P4, PT, R3, RZ, PT, P4 ;  /* 0x000000ff0300720c */ /* 0x000fce0003f85340 */
[----:B------:R-:W-:Y:S01]  /*01f0*/  @P2 VIADD R181, R181, 0x1 ;  /* 0x00000001b5b52836 */ /* 0x000fe20000000000 */
[----:B------:R-:W-:Y:S02]  /*0200*/  @!P1 LOP3.LUT R181, RZ, R6, RZ, 0x33, !PT ;  /* 0x00000006ffb59212 */ /* 0x000fe400078e33ff */
[----:B------:R-:W-:-:S03]  /*0210*/  ISETP.NE.U32.AND P2, PT, RZ, UR4, PT ;  /* 0x00000004ff007c0c */ /* 0x000fc6000bf45070 */
[C---:B-1----:R-:W-:Y:S01]  /*0220*/  IMAD.WIDE.U32 R10, R181.reuse, 0x4, R4 ;  /* 0x00000004b50a7825 */ /* 0x042fe200078e0004 */
[----:B------:R-:W-:Y:S01]  /*0230*/  ISETP.NE.AND.EX P2, PT, RZ, UR5, PT, P2 ;  /* 0x00000005ff007c0c */ /* 0x000fe2000bf45320 */
[----:B------:R-:W1:Y:S03]  /*0240*/  LDC.64 R4, c[0x0][0x468] ;  /* 0x00011a00ff047b82 */ /* 0x000e660000000a00 */
[----:B----4-:R-:W2:Y:S04]  /*0250*/  @P0 LDG.E R0, desc[UR16][R10.64] ;  /* 0x000000100a000981 */ /* 0x010ea8000c1e1900 */
[----:B------:R1:W2:Y:S01]  /*0260*/  @P4 LDG.E R13, desc[UR16][R10.64+0x4] ;  /* 0x000004100a0d4981 */ /* 0x0002a2000c1e1900 */
[----:B------:R-:W-:Y:S01]  /*0270*/  IMAD.SHL.U32 R7, R181, 0x4, RZ ;  /* 0x00000004b5077824 */ /* 0x000fe200078e00ff */
[----:B------:R-:W-:Y:S01]  /*0280*/  SHF.R.U32.HI R8, RZ, 0x1e, R181 ;  /* 0x0000001eff087819 */ /* 0x000fe200000116b5 */
[----:B------:R-:W-:-:S03]  /*0290*/  IMAD.MOV.U32 R2, RZ, RZ, RZ ;  /* 0x000000ffff027224 */ /* 0x000fc600078e00ff */
[C---:B------:R-:W-:Y:S02]  /*02a0*/  @P2 IADD3 R14, P0, PT, R7.reuse, UR4, RZ ;  /* 0x00000004070e2c10 */ /* 0x040fe4000ff1e0ff */
[----:B------:R-:W-:Y:S02]  /*02b0*/  @P3 IADD3 R16, P1, PT, R7, UR6, RZ ;  /* 0x0000000607103c10 */ /* 0x000fe4000ff3e0ff */
[C---:B------:R-:W-:Y:S01]  /*02c0*/  @P2 IADD3.X R15, PT, PT, R8.reuse, UR5, RZ, P0, !PT ;  /* 0x00000005080f2c10 */ /* 0x040fe200087fe4ff */
[----:B------:R-:W3:Y:S01]  /*02d0*/  @!P4 LDC R9, c[0x0][0x434] ;  /* 0x00010d00ff09cb82 */ /* 0x000ee20000000800 */
[----:B------:R-:W-:-:S03]  /*02e0*/  @P3 IADD3.X R17, PT, PT, R8, UR7, RZ, P1, !PT ;  /* 0x0000000708113c10 */ /* 0x000fc60008ffe4ff */
[----:B------:R-:W5:Y:S01]  /*02f0*/  @P2 LDG.E R111, desc[UR16][R14.64] ;  /* 0x000000100e6f2981 */ /* 0x000f62000c1e1900 */
[----:B------:R-:W4:Y:S03]  /*0300*/  LDCU.U8 UR4, c[0x0][0x532] ;  /* 0x0000a640ff0477ac */ /* 0x000f260008000000 */
[----:B------:R4:W5:Y:S01]  /*0310*/  @P3 LDG.E R2, desc[UR16][R16.64] ;  /* 0x0000001010023981 */ /* 0x000962000c1e1900 */
[----:B-1----:R-:W-:-:S05]  /*0320*/  IADD3 R10, P0, PT, R7, R4, RZ ;  /* 0x00000004070a7210 */ /* 0x002fca0007f1e0ff */
[----:B------:R-:W-:Y:S01]  /*0330*/  IMAD.X R11, R8, 0x1, R5, P0 ;  /* 0x00000001080b7824 */ /* 0x000fe200000e0605 */
[----:B------:R-:W-:-:S04]  /*0340*/  ISETP.NE.U32.AND P0, PT, R4, RZ, PT ;  /* 0x000000ff0400720c */ /* 0x000fc80003f05070 */
[----:B------:R-:W-:Y:S01]  /*0350*/  ISETP.NE.AND.EX P0, PT, R5, RZ, PT, P0 ;  /* 0x000000ff0500720c */ /* 0x000fe20003f05300 */
[----:B----4-:R-:W1:Y:S01]  /*0360*/  S2R R17, SR_CTAID.X ;  /* 0x0000000000117919 */ /* 0x010e620000002500 */
[----:B------:R-:W-:Y:S02]  /*0370*/  ISETP.NE.AND P1, PT, RZ, UR4, PT ;  /* 0x00000004ff007c0c */ /* 0x000fe4000bf25270 */
[----:B------:R-:W-:-:S04]  /*0380*/  ISETP.EQ.U32.AND P3, PT, R4, RZ, PT ;  /* 0x000000ff0400720c */ /* 0x000fc80003f62070 */
[----:B------:R-:W-:Y:S01]  /*0390*/  ISETP.EQ.OR.EX P3, PT, R5, RZ, !P1, P3 ;  /* 0x000000ff0500720c */ /* 0x000fe20004f62730 */
[----:B------:R-:W-:-:S12]  /*03a0*/  IMAD.MOV.U32 R3, RZ, RZ, -0x1 ;  /* 0xffffffffff037424 */ /* 0x000fd800078e00ff */
[----:B------:R4:W5:Y:S01]  /*03b0*/  @!P3 LDG.E R3, desc[UR16][R10.64] ;  /* 0x000000100a03b981 */ /* 0x000962000c1e1900 */
[----:B-1----:R-:W-:Y:S02]  /*03c0*/  IMAD.SHL.U32 R180, R17, 0x40, RZ ;  /* 0x0000004011b47824 */ /* 0x002fe400078e00ff */
[----:B--2---:R-:W-:Y:S02]  /*03d0*/  @P4 IMAD.IADD R9, R13, 0x1, -R0 ;  /* 0x000000010d094824 */ /* 0x004fe400078e0a00 */
[----:B------:R-:W1:Y:S03]  /*03e0*/  @!P0 LDC R13, c[0x0][0x438] ;  /* 0x00010e00ff0d8b82 */ /* 0x000e660000000800 */
[----:B---3--:R-:W-:Y:S01]  /*03f0*/  ISETP.GT.AND P3, PT, R9, R180, PT ;  /* 0x000000b40900720c */ /* 0x008fe20003f64270 */
[----:B----4-:R-:W-:-:S12]  /*0400*/  @!P0 BRA `(.L_x_992) ;  /* 0x00000000000c8947 */ /* 0x010fd80003800000 */
[----:B------:R-:W1:Y:S02]  /*0410*/  @P1 LDG.E R4, desc[UR16][R10.64+0x4] ;  /* 0x000004100a041981 */ /* 0x000e64000c1e1900 */
[----:B-1---5:R-:W-:-:S06]  /*0420*/  @P1 IADD3 R13, PT, PT, R4, -R3, RZ ;  /* 0x80000003040d1210 */ /* 0x022fcc0007ffe0ff */
[----:B------:R2:W5:Y:S02]  /*0430*/  @!P1 LDG.E R13, desc[UR16][R10.64] ;  /* 0x000000100a0d9981 */ /* 0x000564000c1e1900 */
.L_x_992:
[----:B------:R-:W-:Y:S05]  /*0440*/  @!P3 EXIT ;  /* 0x000000000000b94d */ /* 0x000fea0003800000 */
[----:B--2---:R-:W2:Y:S01]  /*0450*/  LDC R10, c[0x0][0x374] ;  /* 0x0000dd00ff0a7b82 */ /* 0x004ea20000000800 */
[----:B------:R-:W3:Y:S01]  /*0460*/  LDCU UR14, c[0x0][0x508] ;  /* 0x0000a100ff0e77ac */ /* 0x000ee20008000800 */
[----:B-----5:R-:W-:Y:S01]  /*0470*/  @P2 IMAD.IADD R111, R111, 0x1, -R2 ;  /* 0x000000016f6f2824 */ /* 0x020fe200078e0a02 */
[----:B------:R-:W4:Y:S05]  /*0480*/  S2R R174, SR_TID.X ;  /* 0x0000000000ae7919 */ /* 0x000f2a0000002100 */
[----:B------:R-:W3:Y:S01]  /*0490*/  LDC R4, c[0x0][0x438] ;  /* 0x00010e00ff047b82 */ /* 0x000ee20000000800 */
[----:B--2---:R-:W-:-:S04]  /*04a0*/  IABS R16, R10 ;  /* 0x0000000a00107213 */ /* 0x004fc80000000000 */
[----:B------:R-:W2:Y:S01]  /*04b0*/  I2F.RP R12, R16 ;  /* 0x00000010000c7306 */ /* 0x000ea20000209400 */
[----:B---3--:R-:W-:-:S05]  /*04c0*/  VIADD R4, R4, 0x7f ;  /* 0x0000007f04047836 */ /* 0x008fca0000000000 */
[----:B------:R-:W-:-:S04]  /*04d0*/  SHF.R.S32.HI R15, RZ, 0x1f, R4 ;  /* 0x0000001fff0f7819 */ /* 0x000fc80000011404 */
[----:B------:R-:W-:Y:S01]  /*04e0*/  LEA.HI R15, R15, R4, RZ, 0x7 ;  /* 0x000000040f0f7211 */ /* 0x000fe200078f38ff */
[----:B------:R-:W-:Y:S01]  /*04f0*/  IMAD.MOV.U32 R4, RZ, RZ, RZ ;  /* 0x000000ffff047224 */ /* 0x000fe200078e00ff */
[----:B--2---:R-:W2:Y:S02]  /*0500*/  MUFU.RCP R5, R12 ;  /* 0x0000000c00057308 */ /* 0x004ea40000001000 */
[----:B------:R-:W-:-:S05]  /*0510*/  LEA.HI.SX32 R15, R15, R10, 0x19 ;  /* 0x0000000a0f0f7211 */ /* 0x000fca00078fcaff */
[----:B------:R-:W-:-:S05]  /*0520*/  VIADD R15, R15, 0xffffffff ;  /* 0xffffffff0f0f7836 */ /* 0x000fca0000000000 */
[----:B------:R-:W-:Y:S02]  /*0530*/  IABS R14, R15 ;  /* 0x0000000f000e7213 */ /* 0x000fe40000000000 */
[-C--:B------:R-:W-:Y:S01]  /*0540*/  LOP3.LUT R15, R15, R10.reuse, RZ, 0x3c, !PT ;  /* 0x0000000a0f0f7212 */ /* 0x080fe200078e3cff */
[----:B--2---:R-:W-:Y:S01]  /*0550*/  VIADD R5, R5, 0xffffffe ;  /* 0x0ffffffe05057836 */ /* 0x004fe20000000000 */
[----:B------:R-:W-:Y:S02]  /*0560*/  IABS R12, R10 ;  /* 0x0000000a000c7213 */ /* 0x000fe40000000000 */
[----:B------:R-:W-:-:S03]  /*0570*/  ISETP.GE.AND P0, PT, R15, RZ, PT ;  /* 0x000000ff0f00720c */ /* 0x000fc60003f06270 */
[----:B------:R-:W2:Y:S01]  /*0580*/  F2I.FTZ.U32.TRUNC.NTZ R5, R5 ;  /* 0x0000000500057305 */ /* 0x000ea2000021f000 */
[----:B------:R-:W-:Y:S02]  /*0590*/  IMAD.MOV R12, RZ, RZ, -R12 ;  /* 0x000000ffff0c7224 */ /* 0x000fe400078e0a0c */
[----:B--2---:R-:W-:-:S04]  /*05a0*/  IMAD.MOV R11, RZ, RZ, -R5 ;  /* 0x000000ffff0b7224 */ /* 0x004fc800078e0a05 */
[----:B------:R-:W-:-:S04]  /*05b0*/  IMAD R11, R11, R16, RZ ;  /* 0x000000100b0b7224 */ /* 0x000fc800078e02ff */
[----:B------:R-:W-:Y:S02]  /*05c0*/  IMAD.HI.U32 R11, R5, R11, R4 ;  /* 0x0000000b050b7227 */ /* 0x000fe400078e0004 */
[----:B------:R-:W2:Y:S04]  /*05d0*/  @!P2 LDC.64 R4, c[0x0][0x488] ;  /* 0x00012200ff04ab82 */ /* 0x000ea80000000a00 */
[----:B------:R-:W-:-:S04]  /*05e0*/  IMAD.HI.U32 R11, R11, R14, RZ ;  /* 0x0000000e0b0b7227 */ /* 0x000fc800078e00ff */
[----:B------:R-:W-:Y:S02]  /*05f0*/  IMAD R19, R11, R12, R14 ;  /* 0x0000000c0b137224 */ /* 0x000fe400078e020e */
[----:B------:R-:W3:Y:S03]  /*0600*/  @!P2 LDC R12, c[0x0][0x43c] ;  /* 0x00010f00ff0cab82 */ /* 0x000ee60000000800 */
[----:B------:R-:W-:Y:S02]  /*0610*/  ISETP.GT.U32.AND P1, PT, R16, R19, PT ;  /* 0x000000131000720c */ /* 0x000fe40003f24070 */
[----:B--2---:R-:W-:Y:S02]  /*0620*/  @!P2 ISETP.NE.U32.AND P3, PT, R4, RZ, PT ;  /* 0x000000ff0400a20c */ /* 0x004fe40003f65070 */
[----:B------:R-:W2:Y:S09]  /*0630*/  S2R R4, SR_CTAID.Y ;  /* 0x0000000000047919 */ /* 0x000eb20000002600 */
[----:B------:R-:W-:Y:S01]  /*0640*/  @!P1 IMAD.IADD R19, R19, 0x1, -R16 ;  /* 0x0000000113139824 */ /* 0x000fe200078e0a10 */
[----:B------:R-:W-:Y:S01]  /*0650*/  @!P2 ISETP.NE.AND.EX P3, PT, R5, RZ, PT, P3 ;  /* 0x000000ff0500a20c */ /* 0x000fe20003f65330 */
[----:B------:R-:W-:Y:S01]  /*0660*/  @!P1 VIADD R11, R11, 0x1 ;  /* 0x000000010b0b9836 */ /* 0x000fe20000000000 */
[----:B------:R-:W-:-:S02]  /*0670*/  ISETP.NE.AND P1, PT, R10, RZ, PT ;  /* 0x000000ff0a00720c */ /* 0x000fc40003f25270 */
[----:B------:R-:W-:Y:S02]  /*0680*/  ISETP.GE.U32.AND P4, PT, R19, R16, PT ;  /* 0x000000101300720c */ /* 0x000fe40003f86070 */
[----:B---3--:R-:W-:-:S04]  /*0690*/  @!P2 SEL R12, R12, RZ, P3 ;  /* 0x000000ff0c0ca207 */ /* 0x008fc80001800000 */
[----:B-1----:R-:W-:Y:S01]  /*06a0*/  @!P2 IADD3 R111, PT, PT, R12, R13, -R2 ;  /* 0x0000000d0c6fa210 */ /* 0x002fe20007ffe802 */
[----:B------:R-:W-:-:S04]  /*06b0*/  VIADD R12, R17, 0x1 ;  /* 0x00000001110c7836 */ /* 0x000fc80000000000 */
[----:B------:R-:W-:Y:S02]  /*06c0*/  VIADD R13, R111, 0x7f ;  /* 0x0000007f6f0d7836 */ /* 0x000fe40000000000 */
[----:B------:R-:W-:Y:S02]  /*06d0*/  @P4 VIADD R11, R11, 0x1 ;  /* 0x000000010b0b4836 */ /* 0x000fe40000000000 */
[----:B------:R-:W-:Y:S02]  /*06e0*/  IMAD R12, R12, 0x40, -R9 ;  /* 0x000000400c0c7824 */ /* 0x000fe400078e0a09 */
[----:B------:R-:W-:Y:S01]  /*06f0*/  @!P0 IMAD.MOV R11, RZ, RZ, -R11 ;  /* 0x000000ffff0b8224 */ /* 0x000fe200078e0a0b */
[----:B------:R-:W-:Y:S02]  /*0700*/  @!P1 LOP3.LUT R11, RZ, R10, RZ, 0x33, !PT ;  /* 0x0000000aff0b9212 */ /* 0x000fe400078e33ff */
[----:B------:R-:W-:Y:S02]  /*0710*/  IADD3 R5, PT, PT, R13, UR14, R12 ;  /* 0x0000000e0d057c10 */ /* 0x000fe4000fffe00c */
[----:B------:R-:W-:-:S02]  /*0720*/  SHF.R.S32.HI R10, RZ, 0x1f, R13 ;  /* 0x0000001fff0a7819 */ /* 0x000fc4000001140d */
[----:B------:R-:W-:Y:S02]  /*0730*/  SHF.R.S32.HI R12, RZ, 0x1f, R5 ;  /* 0x0000001fff0c7819 */ /* 0x000fe40000011405 */
[----:B------:R-:W-:Y:S01]  /*0740*/  LEA.HI R10, R10, R13, RZ, 0x7 ;  /* 0x0000000d0a0a7211 */ /* 0x000fe200078f38ff */
[----:B--2---:R-:W-:Y:S01]  /*0750*/  IMAD R169, R11, R4, RZ ;  /* 0x000000040ba97224 */ /* 0x004fe200078e02ff */
[----:B------:R-:W-:Y:S01]  /*0760*/  LEA.HI R12, R12, R5, RZ, 0x7 ;  /* 0x000000050c0c7211 */ /* 0x000fe200078f38ff */
[----:B------:R-:W-:Y:S01]  /*0770*/  IMAD.MOV R5, RZ, RZ, -R181 ;  /* 0x000000ffff057224 */ /* 0x000fe200078e0ab5 */
[----:B------:R-:W-:Y:S02]  /*0780*/  SHF.R.S32.HI R10, RZ, 0x7, R10 ;  /* 0x00000007ff0a7819 */ /* 0x000fe4000001140a */
[----:B------:R-:W-:Y:S01]  /*0790*/  SHF.R.S32.HI R12, RZ, 0x7, R12 ;  /* 0x00000007ff0c7819 */ /* 0x000fe2000001140c */
[----:B------:R-:W-:Y:S01]  /*07a0*/  IMAD R179, R6, R5, R179 ;  /* 0x0000000506b37224 */ /* 0x000fe200078e02b3 */
[----:B------:R-:W-:-:S04]  /*07b0*/  VIADDMNMX R11, R169, R11, R10, PT ;  /* 0x0000000ba90b7246 */ /* 0x000fc8000380010a */
[----:B------:R-:W-:-:S04]  /*07c0*/  VIMNMX R138, PT, PT, R11, R12, PT ;  /* 0x0000000c0b8a7248 */ /* 0x000fc80003fe0100 */
[----:B------:R-:W-:-:S13]  /*07d0*/  ISETP.GE.AND P0, PT, R169, R138, PT ;  /* 0x0000008aa900720c */ /* 0x000fda0003f06270 */
        /* <DEDUP_REMOVED lines=35> */
.L_x_995:
[----:B------:R-:W-:Y:S05]  /*0a10*/  BSYNC.RECONVERGENT B0 ;  /* 0x0000000000007941 */ /* 0x000fea0003800200 */
.L_x_994:
        /* <DEDUP_REMOVED lines=18> */
.L_x_997:
[----:B------:R-:W-:Y:S05]  /*0b40*/  BSYNC.RECONVERGENT B0 ;  /* 0x0000000000007941 */ /* 0x000fea0003800200 */
.L_x_996:
        /* <DEDUP_REMOVED lines=18> */
.L_x_999:
[----:B------:R-:W-:Y:S05]  /*0c70*/  BSYNC.RECONVERGENT B0 ;  /* 0x0000000000007941 */ /* 0x000fea0003800200 */
.L_x_998:
        /* <DEDUP_REMOVED lines=18> */
.L_x_1001:
[----:B------:R-:W-:Y:S05]  /*0da0*/  BSYNC.RECONVERGENT B0 ;  /* 0x0000000000007941 */ /* 0x000fea0003800200 */
.L_x_1000:
        /* <DEDUP_REMOVED lines=20> */
.L_x_993:
        /* <DEDUP_REMOVED lines=11> */
.L_x_1002:
[----:B------:R-:W-:Y:S05]  /*0fa0*/  BRA.U !UP1, `(.L_x_1003) ;  /* 0x0000000509887547 */ /* 0x000fea000b800000 */
[----:B------:R-:W1:Y:S01]  /*0fb0*/  LDC R7, c[0x0][0x4f0] ;  /* 0x00013c00ff077b82 */ /* 0x000e620000000800 */
[----:B------:R-:W-:Y:S01]  /*0fc0*/  LEA R2, R138, 0xffffff80, 0x7 ;  /* 0xffffff808a027811 */ /* 0x000fe200078e38ff */
[----:B------:R-:W2:Y:S03]  /*0fd0*/  LDCU.64 UR4, c[0x0][0x4e8] ;  /* 0x00009d00ff0477ac */ /* 0x000ea60008000a00 */
[----:B------:R-:W-:Y:S01]  /*0fe0*/  IABS R3, R2 ;  /* 0x0000000200037213 */ /* 0x000fe20000000000 */
[----:B------:R-:W3:Y:S04]  /*0ff0*/  LDCU.64 UR6, c[0x0][0x3a0] ;  /* 0x00007400ff0677ac */ /* 0x000ee80008000a00 */
[----:B------:R-:W-:Y:S01]  /*1000*/  IMAD.MOV.U32 R6, RZ, RZ, R3 ;  /* 0x000000ffff067224 */ /* 0x000fe200078e0003 */
        /* <DEDUP_REMOVED lines=20> */
[----:B------:R-:W-:Y:S01]  /*1150*/  ISETP.GE.AND P1, PT, R4, RZ, PT ;  /* 0x000000ff0400720c */ /* 0x000fe20003f26270 */
[----:B--2---:R-:W-:-:S04]  /*1160*/  IMAD.WIDE.U32 R4, R181, UR4, RZ ;  /* 0x00000004b5047c25 */ /* 0x004fc8000f8e00ff */
[----:B------:R-:W-:Y:S01]  /*1170*/  IMAD R183, R181, UR5, R5 ;  /* 0x00000005b5b77c24 */ /* 0x000fe2000f8e0205 */
[----:B------:R-:W1:Y:S01]  /*1180*/  LDCU.64 UR4, c[0x0][0x3a8] ;  /* 0x00007500ff0477ac */ /* 0x000e620008000a00 */
[----:B------:R-:W-:Y:S01]  /*1190*/  @P0 VIADD R3, R3, 0x1 ;  /* 0x0000000103030836 */ /* 0x000fe20000000000 */
[----:B------:R-:W-:-:S04]  /*11a0*/  LEA R182, P0, R4, UR8, 0x2 ;  /* 0x0000000804b67c11 */ /* 0x000fc8000f8010ff */
[----:B------:R-:W-:Y:S02]  /*11b0*/  LEA.HI.X R183, R4, UR9, R183, 0x2, P0 ;  /* 0x0000000904b77c11 */ /* 0x000fe400080f14b7 */
[----:B------:R-:W-:Y:S01]  /*11c0*/  @!P1 IADD3 R3, PT, PT, -R3, RZ, RZ ;  /* 0x000000ff03039210 */ /* 0x000fe20007ffe1ff */
[----:B------:R-:W2:Y:S01]  /*11d0*/  LDC R4, c[0x0][0x3e8] ;  /* 0x0000fa00ff047b82 */ /* 0x000ea20000000800 */
[----:B------:R-:W-:-:S05]  /*11e0*/  @!P2 LOP3.LUT R3, RZ, R7, RZ, 0x33, !PT ;  /* 0x00000007ff03a212 */ /* 0x000fca00078e33ff */
[----:B------:R-:W-:-:S05]  /*11f0*/  IMAD.WIDE R14, R3, 0x4, R182 ;  /* 0x00000004030e7825 */ /* 0x000fca00078e02b6 */
[----:B------:R-:W2:Y:S01]  /*1200*/  LDG.E R6, desc[UR16][R14.64] ;  /* 0x000000100e067981 */ /* 0x000ea2000c1e1900 */
[----:B------:R-:W-:Y:S01]  /*1210*/  IADD3 R3, PT, PT, -R3, RZ, RZ ;  /* 0x000000ff03037210 */ /* 0x000fe20007ffe1ff */
[----:B---3--:R-:W-:Y:S01]  /*1220*/  IMAD.U32 R120, RZ, RZ, UR10 ;  /* 0x0000000aff787e24 */ /* 0x008fe2000f8e00ff */
[----:B----4-:R-:W-:Y:S01]  /*1230*/  MOV R136, UR12 ;  /* 0x0000000c00887c02 */ /* 0x010fe20008000f00 */
[----:B------:R-:W-:Y:S01]  /*1240*/  IMAD.U32 R121, RZ, RZ, UR11 ;  /* 0x0000000bff797e24 */ /* 0x000fe2000f8e00ff */
[----:B------:R-:W-:Y:S01]  /*1250*/  MOV R137, UR13 ;  /* 0x0000000d00897c02 */ /* 0x000fe20008000f00 */
[----:B------:R-:W-:-:S05]  /*1260*/  IMAD R2, R7, R3, R2 ;  /* 0x0000000307027224 */ /* 0x000fca00078e0202 */
[----:B------:R-:W-:Y:S02]  /*1270*/  SHF.R.S32.HI R3, RZ, 0x1f, R2 ;  /* 0x0000001fff037819 */ /* 0x000fe40000011402 */
[----:B--2---:R-:W-:-:S04]  /*1280*/  IABS R8, R4 ;  /* 0x0000000400087213 */ /* 0x004fc80000000000 */
[----:B------:R-:W2:Y:S08]  /*1290*/  I2F.RP R11, R8 ;  /* 0x00000008000b7306 */ /* 0x000eb00000209400 */
[----:B--2---:R-:W2:Y:S02]  /*12a0*/  MUFU.RCP R12, R11 ;  /* 0x0000000b000c7308 */ /* 0x004ea40000001000 */
[----:B--2---:R-:W-:-:S06]  /*12b0*/  VIADD R12, R12, 0xffffffe ;  /* 0x0ffffffe0c0c7836 */ /* 0x004fcc0000000000 */
[----:B------:R-:W2:Y:S02]  /*12c0*/  F2I.FTZ.U32.TRUNC.NTZ R13, R12 ;  /* 0x0000000c000d7305 */ /* 0x000ea4000021f000 */
[----:B--2---:R-:W-:Y:S02]  /*12d0*/  IADD3 R5, PT, PT, RZ, -R13, RZ ;  /* 0x8000000dff057210 */ /* 0x004fe40007ffe0ff */
[----:B------:R-:W-:-:S03]  /*12e0*/  MOV R12, RZ ;  /* 0x000000ff000c7202 */ /* 0x000fc60000000f00 */
        /* <DEDUP_REMOVED lines=21> */
[----:B------:R-:W-:Y:S01]  /*1440*/  SHF.R.S32.HI R13, RZ, 0x1f, R6 ;  /* 0x0000001fff0d7819 */ /* 0x000fe20000011406 */
[----:B------:R-:W-:-:S04]  /*1450*/  IMAD.WIDE.U32 R10, R6, UR6, RZ ;  /* 0x00000006060a7c25 */ /* 0x000fc8000f8e00ff */
[C---:B------:R-:W-:Y:S02]  /*1460*/  IMAD R15, R13.reuse, UR6, RZ ;  /* 0x000000060d0f7c24 */ /* 0x040fe4000f8e02ff */
[----:B-1----:R-:W-:Y:S02]  /*1470*/  IMAD R13, R13, UR4, RZ ;  /* 0x000000040d0d7c24 */ /* 0x002fe4000f8e02ff */
        /* <DEDUP_REMOVED lines=21> */
.L_x_1003:
[----:B------:R-:W-:-:S13]  /*15d0*/  ISETP.NE.AND P0, PT, R3, -0x1, PT ;  /* 0xffffffff0300780c */ /* 0x000fda0003f05270 */
[----:B------:R-:W-:Y:S05]  /*15e0*/  @P0 BRA `(.L_x_1005) ;  /* 0x0000000000340947 */ /* 0x000fea0003800000 */
[----:B------:R-:W2:Y:S01]  /*15f0*/  LDC.64 R136, c[0x0][0x3b8] ;  /* 0x0000ee00ff887b82 */ /* 0x000ea20000000a00 */
[----:B------:R-:W3:Y:S01]  /*1600*/  LDCU.64 UR4, c[0x0][0x3a0] ;  /* 0x00007400ff0477ac */ /* 0x000ee20008000a00 */
[----:B-1----:R-:W-:-:S05]  /*1610*/  SHF.R.S32.HI R5, RZ, 0x1f, R2 ;  /* 0x0000001fff057819 */ /* 0x002fca0000011402 */
[-C--:B--2---:R-:W-:Y:S01]  /*1620*/  IMAD R6, R5, R136.reuse, RZ ;  /* 0x0000008805067224 */ /* 0x084fe200078e02ff */
[----:B-----5:R-:W-:Y:S01]  /*1630*/  SHF.R.S32.HI R5, RZ, 0x1f, R4 ;  /* 0x0000001fff057819 */ /* 0x020fe20000011404 */
[----:B------:R-:W-:-:S04]  /*1640*/  IMAD.WIDE.U32 R10, R2, R136, RZ ;  /* 0x00000088020a7225 */ /* 0x000fc800078e00ff */
[----:B------:R-:W-:Y:S02]  /*1650*/  IMAD R6, R2, R137, R6 ;  /* 0x0000008902067224 */ /* 0x000fe400078e0206 */
[----:B---3--:R-:W-:-:S03]  /*1660*/  IMAD R5, R5, UR4, RZ ;  /* 0x0000000405057c24 */ /* 0x008fc6000f8e02ff */
[----:B------:R-:W-:Y:S01]  /*1670*/  IADD3 R11, PT, PT, R11, R6, RZ ;  /* 0x000000060b0b7210 */ /* 0x000fe20007ffe0ff */
[C---:B------:R-:W-:Y:S02]  /*1680*/  IMAD R5, R4.reuse, UR5, R5 ;  /* 0x0000000504057c24 */ /* 0x040fe4000f8e0205 */
[----:B------:R-:W-:-:S05]  /*1690*/  IMAD.WIDE.U32 R12, R4, UR4, R10 ;  /* 0x00000004040c7c25 */ /* 0x000fca000f8e000a */
[----:B------:R-:W-:Y:S01]  /*16a0*/  IADD3 R13, PT, PT, R13, R5, RZ ;  /* 0x000000050d0d7210 */ /* 0x000fe20007ffe0ff */
[----:B------:R-:W-:Y:S05]  /*16b0*/  BRA `(.L_x_1006) ;  /* 0x0000000000187947 */ /* 0x000fea0003800000 */
.L_x_1005:
[----:B------:R-:W2:Y:S01]  /*16c0*/  LDC.64 R136, c[0x0][0x3b8] ;  /* 0x0000ee00ff887b82 */ /* 0x000ea20000000a00 */
[----:B------:R-:W-:-:S05]  /*16d0*/  IADD3 R6, PT, PT, R2, R3, RZ ;  /* 0x0000000302067210 */ /* 0x000fca0007ffe0ff */
[C---:B--2---:R-:W-:Y:S02]  /*16e0*/  IMAD R13, R6.reuse, R137, RZ ;  /* 0x00000089060d7224 */ /* 0x044fe400078e02ff */
[----:B------:R-:W-:-:S05]  /*16f0*/  IMAD.WIDE.U32 R6, R6, R136, RZ ;  /* 0x0000008806067225 */ /* 0x000fca00078e00ff */
[----:B------:R-:W-:Y:S02]  /*1700*/  IADD3 R13, PT, PT, R7, R13, RZ ;  /* 0x0000000d070d7210 */ /* 0x000fe40007ffe0ff */
[----:B------:R-:W-:Y:S02]  /*1710*/  MOV R12, R6 ;  /* 0x00000006000c7202 */ /* 0x000fe40000000f00 */
.L_x_1006:
        /* <DEDUP_REMOVED lines=13> */
[----:B------:R-:W-:Y:S06]  /*17f0*/  BRA `(.L_x_1008) ;  /* 0x0000000000187947 */ /* 0x000fec0003800000 */
.L_x_1007:
[----:B------:R-:W2:Y:S01]  /*1800*/  LDC.64 R120, c[0x0][0x3c0] ;  /* 0x0000f000ff787b82 */ /* 0x000ea20000000a00 */
[----:B------:R-:W-:-:S05]  /*1810*/  IADD3 R2, PT, PT, R2, R3, RZ ;  /* 0x0000000302027210 */ /* 0x000fca0007ffe0ff */
[C---:B--2---:R-:W-:Y:S02]  /*1820*/  IMAD R19, R2.reuse, R121, RZ ;  /* 0x0000007902137224 */ /* 0x044fe400078e02ff */
[----:B------:R-:W-:-:S05]  /*1830*/  IMAD.WIDE.U32 R2, R2, R120, RZ ;  /* 0x0000007802027225 */ /* 0x000fca00078e00ff */
[----:B------:R-:W-:Y:S02]  /*1840*/  IADD3 R19, PT, PT, R3, R19, RZ ;  /* 0x0000001303137210 */ /* 0x000fe40007ffe0ff */
[----:B------:R-:W-:-:S07]  /*1850*/  MOV R18, R2 ;  /* 0x0000000200127202 */ /* 0x000fce0000000f00 */
.L_x_1008:
[----:B------:R-:W2:Y:S01]  /*1860*/  LDC R6, c[0x0][0x3e8] ;  /* 0x0000fa00ff067b82 */ /* 0x000ea20000000800 */
[----:B------:R-:W-:Y:S02]  /*1870*/  MOV R10, RZ ;  /* 0x000000ff000a7202 */ /* 0x000fe40000000f00 */
        /* <DEDUP_REMOVED lines=9> */
[----:B-1----:R-:W-:-:S04]  /*1910*/  IMAD.MOV R3, RZ, RZ, -R11 ;  /* 0x000000ffff037224 */ /* 0x002fc800078e0a0b */
[----:B-----5:R-:W-:Y:S01]  /*1920*/  IMAD R4, R3, R2, RZ ;  /* 0x0000000203047224 */ /* 0x020fe200078e02ff */
[----:B------:R-:W-:-:S03]  /*1930*/  IABS R3, R179 ;  /* 0x000000b300037213 */ /* 0x000fc60000000000 */
[----:B------:R-:W-:-:S04]  /*1940*/  IMAD.HI.U32 R11, R11, R4, R10 ;  /* 0x000000040b0b7227 */ /* 0x000fc800078e000a */
[----:B------:R-:W-:-:S04]  /*1950*/  IMAD.MOV.U32 R4, RZ, RZ, R3 ;  /* 0x000000ffff047224 */ /* 0x000fc800078e0003 */
[----:B------:R-:W-:Y:S01]  /*1960*/  IMAD.HI.U32 R10, R11, R4, RZ ;  /* 0x000000040b0a7227 */ /* 0x000fe200078e00ff */
[----:B------:R-:W-:-:S04]  /*1970*/  SHF.R.S32.HI R11, RZ, 0x1f, R7 ;  /* 0x0000001fff0b7819 */ /* 0x000fc80000011407 */
[----:B------:R-:W-:Y:S01]  /*1980*/  IADD3 R3, PT, PT, -R10, RZ, RZ ;  /* 0x000000ff0a037210 */ /* 0x000fe20007ffe1ff */
[C---:B------:R-:W-:Y:S02]  /*1990*/  IMAD R8, R11.reuse, R120, RZ ;  /* 0x000000780b087224 */ /* 0x040fe400078e02ff */
[----:B------:R-:W-:Y:S02]  /*19a0*/  IMAD R14, R11, R136, RZ ;  /* 0x000000880b0e7224 */ /* 0x000fe400078e02ff */
[C---:B------:R-:W-:Y:S02]  /*19b0*/  IMAD R3, R2.reuse, R3, R4 ;  /* 0x0000000302037224 */ /* 0x040fe400078e0204 */
[----:B------:R-:W1:Y:S01]  /*19c0*/  LDC.64 R4, c[0x0][0x3d8] ;  /* 0x0000f600ff047b82 */ /* 0x000e620000000a00 */
[C---:B------:R-:W-:Y:S02]  /*19d0*/  IMAD R11, R7.reuse, R121, R8 ;  /* 0x00000079070b7224 */ /* 0x040fe400078e0208 */
[----:B------:R-:W-:Y:S01]  /*19e0*/  ISETP.GT.U32.AND P0, PT, R2, R3, PT ;  /* 0x000000030200720c */ /* 0x000fe20003f04070 */
[----:B------:R-:W-:-:S02]  /*19f0*/  IMAD R7, R7, R137, R14 ;  /* 0x0000008907077224 */ /* 0x000fc400078e020e */
[----:B------:R-:W-:-:S03]  /*1a00*/  IADD3 R19, PT, PT, R19, R11, RZ ;  /* 0x0000000b13137210 */ /* 0x000fc60007ffe0ff */
[----:B------:R-:W-:-:S07]  /*1a10*/  IADD3 R13, PT, PT, R13, R7, RZ ;  /* 0x000000070d0d7210 */ /* 0x000fce0007ffe0ff */
        /* <DEDUP_REMOVED lines=15> */
[----:B------:R-:W-:-:S04]  /*1b10*/  IMAD.WIDE.U32 R6, R10, R2, R12 ;  /* 0x000000020a067225 */ /* 0x000fc800078e000c */
[----:B------:R-:W-:Y:S01]  /*1b20*/  IMAD R3, R10, R3, R11 ;  /* 0x000000030a037224 */ /* 0x000fe200078e020b */
[----:B------:R-:W-:Y:S01]  /*1b30*/  MOV R8, R6 ;  /* 0x0000000600087202 */ /* 0x000fe20000000f00 */
[----:B------:R-:W-:-:S03]  /*1b40*/  IMAD.IADD R12, R15, 0x1, R5 ;  /* 0x000000010f0c7824 */ /* 0x000fc600078e0205 */
[----:B------:R-:W-:-:S07]  /*1b50*/  IADD3 R2, PT, PT, R7, R3, RZ ;  /* 0x0000000307027210 */ /* 0x000fce0007ffe0ff */
.L_x_1004:
        /* <DEDUP_REMOVED lines=23> */
[----:B------:R-:W-:Y:S02]  /*1cd0*/  @!P0 IMAD.MOV.U32 R4, RZ, RZ, R18 ;  /* 0x000000ffff048224 */ /* 0x000fe400078e0012 */
[----:B------:R-:W-:Y:S01]  /*1ce0*/  @P0 IMAD R7, R0, R5, R21 ;  /* 0x0000000500070224 */ /* 0x000fe200078e0215 */
[----:B------:R-:W-:Y:S01]  /*1cf0*/  SHF.R.S32.HI R0, RZ, 0x1f, R179 ;  /* 0x0000001fff007819 */ /* 0x000fe200000114b3 */
[----:B------:R-:W-:Y:S01]  /*1d00*/  @P0 IMAD.MOV.U32 R4, RZ, RZ, R20 ;  /* 0x000000ffff040224 */ /* 0x000fe200078e0014 */
[C---:B------:R-:W-:Y:S02]  /*1d10*/  IADD3 R18, P0, PT, R178.reuse, R14, RZ ;  /* 0x0000000eb2127210 */ /* 0x040fe40007f1e0ff */
[----:B------:R-:W-:Y:S01]  /*1d20*/  IADD3 R20, P1, PT, R178, R8, RZ ;  /* 0x00000008b2147210 */ /* 0x000fe20007f3e0ff */
[----:B------:R-:W-:Y:S01]  /*1d30*/  IMAD R0, R0, UR4, RZ ;  /* 0x0000000400007c24 */ /* 0x000fe2000f8e02ff */
[----:B------:R-:W-:Y:S01]  /*1d40*/  LOP3.LUT R5, R177, 0xd8, RZ, 0xc0, !PT ;  /* 0x000000d8b1057812 */ /* 0x000fe200078ec0ff */
[----:B------:R-:W-:Y:S01]  /*1d50*/  IMAD.X R19, RZ, RZ, R12, P0 ;  /* 0x000000ffff137224 */ /* 0x000fe200000e060c */
[----:B------:R-:W-:-:S02]  /*1d60*/  IADD3 R6, P0, PT, R178, R4, RZ ;  /* 0x00000004b2067210 */ /* 0x000fc40007f1e0ff */
[----:B------:R-:W-:Y:S01]  /*1d70*/  IADD3.X R21, PT, PT, RZ, R2, RZ, P1, !PT ;  /* 0x00000002ff157210 */ /* 0x000fe20000ffe4ff */
[----:B------:R-:W-:Y:S01]  /*1d80*/  IMAD.WIDE.U32 R12, R10, R120, R18 ;  /* 0x000000780a0c7225 */ /* 0x000fe200078e0012 */
[----:B------:R-:W-:Y:S02]  /*1d90*/  LOP3.LUT R2, R5, 0x18, R174, 0x78, !PT ;  /* 0x0000001805027812 */ /* 0x000fe400078e78ae */
[----:B------:R-:W-:Y:S01]  /*1da0*/  SHF.L.U32 R4, R174, 0x4, RZ ;  /* 0x00000004ae047819 */ /* 0x000fe200000006ff */
[----:B------:R-:W-:Y:S01]  /*1db0*/  IMAD.X R7, RZ, RZ, R7, P0 ;  /* 0x000000ffff077224 */ /* 0x000fe200000e0607 */
[C---:B------:R-:W-:Y:S01]  /*1dc0*/  ISETP.GE.AND P0, PT, R10.reuse, R168, PT ;  /* 0x000000a80a00720c */ /* 0x040fe20003f06270 */
[----:B------:R-:W-:Y:S01]  /*1dd0*/  IMAD.WIDE.U32 R14, R10, R136, R20 ;  /* 0x000000880a0e7225 */ /* 0x000fe200078e0014 */
[----:B----4-:R-:W-:Y:S02]  /*1de0*/  LEA R172, P1, R12, UR6, 0x1 ;  /* 0x000000060cac7c11 */ /* 0x010fe4000f8208ff */
[----:B------:R-:W-:Y:S01]  /*1df0*/  LOP3.LUT R177, R2, 0x1f20, R177, 0xf8, !PT ;  /* 0x00001f2002b17812 */ /* 0x000fe200078ef8b1 */
[----:B------:R-:W-:Y:S01]  /*1e00*/  IMAD R171, R10, R137, R15 ;  /* 0x000000890aab7224 */ /* 0x000fe200078e020f */
[----:B---3--:R-:W-:Y:S01]  /*1e10*/  LEA R170, P2, R14, UR10, 0x1 ;  /* 0x0000000a0eaa7c11 */ /* 0x008fe2000f8408ff */
[C---:B------:R-:W-:Y:S01]  /*1e20*/  IMAD.WIDE.U32 R6, R179.reuse, UR4, R6 ;  /* 0x00000004b3067c25 */ /* 0x040fe2000f8e0006 */
[----:B------:R-:W-:Y:S01]  /*1e30*/  UMOV UR4, 0x400 ;  /* 0x0000040000047882 */ /* 0x000fe20000000000 */
[----:B------:R-:W-:Y:S01]  /*1e40*/  SHF.R.U32.HI R2, RZ, 0x3, R174 ;  /* 0x00000003ff027819 */ /* 0x000fe200000116ae */
[----:B-1----:R-:W-:Y:S01]  /*1e50*/  ULEA UR4, UR12, UR4, 0x18 ;  /* 0x000000040c047291 */ /* 0x002fe2000f8ec0ff */
[----:B------:R-:W-:Y:S01]  /*1e60*/  IMAD R173, R10, R121, R13 ;  /* 0x000000790aad7224 */ /* 0x000fe200078e020d */
[----:B------:R-:W-:Y:S01]  /*1e70*/  LEA.HI.X R171, R14, UR11, R171, 0x1, P2 ;  /* 0x0000000b0eab7c11 */ /* 0x000fe200090f0cab */
[----:B------:R-:W-:Y:S01]  /*1e80*/  IMAD R19, R179, UR5, R0 ;  /* 0x00000005b3137c24 */ /* 0x000fe2000f8e0200 */
[----:B------:R-:W-:-:S02]  /*1e90*/  SHF.R.U32.HI R14, RZ, 0x1, R174 ;  /* 0x00000001ff0e7819 */ /* 0x000fc400000116ae */
        /* <DEDUP_REMOVED lines=34> */
.L_x_1011:
[----:B------:R2:W-:Y:S02]  /*20c0*/  STS.128 [R177+0x2000], RZ ;  /* 0x002000ffb1007388 */ /* 0x0005e40000000c00 */
.L_x_1010:
[----:B------:R-:W-:Y:S05]  /*20d0*/  BSYNC.RECONVERGENT B0 ;  /* 0x0000000000007941 */ /* 0x000fea0003800200 */
.L_x_1009:
        /* <DEDUP_REMOVED lines=35> */
.L_x_1014:
[----:B------:R4:W-:Y:S02]  /*2310*/  STS.128 [R177+0x2800], RZ ;  /* 0x002800ffb1007388 */ /* 0x0009e40000000c00 */
.L_x_1013:
[----:B------:R-:W-:Y:S05]  /*2320*/  BSYNC.RECONVERGENT B0 ;  /* 0x0000000000007941 */ /* 0x000fea0003800200 */
.L_x_1012:
        /* <DEDUP_REMOVED lines=28> */
.L_x_1017:
[----:B------:R1:W-:Y:S02]  /*24f0*/  STS.128 [R177+0x7000], RZ ;  /* 0x007000ffb1007388 */ /* 0x0003e40000000c00 */
.L_x_1016:
[----:B------:R-:W-:Y:S05]  /*2500*/  BSYNC.RECONVERGENT B0 ;  /* 0x0000000000007941 */ /* 0x000fea0003800200 */
.L_x_1015:
[----:B------:R-:W-:Y:S01]  /*2510*/  ISETP.GE.AND P0, PT, R12, R5, PT ;  /* 0x000000050c00720c */ /* 0x000fe20003f06270 */
[----:B------:R-:W-:-:S12]  /*2520*/  BSSY.RECONVERGENT B0, `(.L_x_1018) ;  /* 0x000001b000007945 */ /* 0x000fd80003800200 */
[----:B------:R-:W-:Y:S05]  /*2530*/  @P0 BRA `(.L_x_1019) ;  /* 0x0000000000640947 */ /* 0x000fea0003800000 */
[----:B------:R-:W5:Y:S01]  /*2540*/  LDCU UR5, c[0x0][0x440] ;  /* 0x00008800ff0577ac */ /* 0x000f620008000800 */
[C---:B-1----:R-:W-:Y:S01]  /*2550*/  IMAD.SHL.U32 R7, R136.reuse, 0x20, RZ ;  /* 0x0000002088077824 */ /* 0x042fe200078e00ff */
[----:B------:R-:W-:-:S04]  /*2560*/  SHF.L.U64.HI R6, R136, 0x5, R137 ;  /* 0x0000000588067819 */ /* 0x000fc80000010289 */
[----:B----4-:R-:W-:-:S04]  /*2570*/  LEA R16, P2, R7, R170, 0x1 ;  /* 0x000000aa07107211 */ /* 0x010fc800078408ff */
        /* <DEDUP_REMOVED lines=20> */
.L_x_1020:
[----:B------:R4:W-:Y:S02]  /*26c0*/  STS.128 [R177+0x7800], RZ ;  /* 0x007800ffb1007388 */ /* 0x0009e40000000c00 */
.L_x_1019:
[----:B------:R-:W-:Y:S05]  /*26d0*/  BSYNC.RECONVERGENT B0 ;  /* 0x0000000000007941 */ /* 0x000fea0003800200 */
.L_x_1018:
        /* <DEDUP_REMOVED lines=26> */
.L_x_1023:
[----:B------:R1:W-:Y:S02]  /*2880*/  STS.128 [R177+0x8000], RZ ;  /* 0x008000ffb1007388 */ /* 0x0003e40000000c00 */
.L_x_1022:
[----:B------:R-:W-:Y:S05]  /*2890*/  BSYNC.RECONVERGENT B0 ;  /* 0x0000000000007941 */ /* 0x000fea0003800200 */
.L_x_1021:
[----:B-1----:R-:W-:Y:S01]  /*28a0*/  VIADD R6, R10, 0x60 ;  /* 0x000000600a067836 */ /* 0x002fe20000000000 */
[----:B------:R-:W-:Y:S01]  /*28b0*/  BSSY.RECONVERGENT B0, `(.L_x_1024) ;  /* 0x000001d000007945 */ /* 0x000fe20003800200 */
[----:B------:R-:W-:Y:S02]  /*28c0*/  LOP3.LUT R13, R4, 0x3e00, RZ, 0xc0, !PT ;  /* 0x00003e00040d7812 */ /* 0x000fe400078ec0ff */
[----:B------:R-:W-:Y:S02]  /*28d0*/  LOP3.LUT R167, R108, 0x120, RZ, 0xc0, !PT ;  /* 0x000001206ca77812 */ /* 0x000fe400078ec0ff */
[----:B------:R-:W-:-:S13]  /*28e0*/  ISETP.GE.AND P0, PT, R6, R5, PT ;  /* 0x000000050600720c */ /* 0x000fda0003f06270 */
[----:B------:R-:W-:Y:S05]  /*28f0*/  @P0 BRA `(.L_x_1025) ;  /* 0x0000000000600947 */ /* 0x000fea0003800000 */
[----:B------:R-:W1:Y:S01]  /*2900*/  LDCU UR5, c[0x0][0x440] ;  /* 0x00008800ff0577ac */ /* 0x000e620008000800 */
[----:B------:R-:W-:Y:S02]  /*2910*/  IMAD R7, R137, 0xc0, RZ ;  /* 0x000000c089077824 */ /* 0x000fe400078e02ff */
[----:B----4-:R-:W-:-:S05]  /*2920*/  IMAD.WIDE.U32 R16, R136, 0xc0, R170 ;  /* 0x000000c088107825 */ /* 0x010fca00078e00aa */
        /* <DEDUP_REMOVED lines=20> */
.L_x_1026:
[----:B------:R4:W-:Y:S02]  /*2a70*/  STS.128 [R177+0x8800], RZ ;  /* 0x008800ffb1007388 */ /* 0x0009e40000000c00 */
.L_x_1025:
[----:B------:R-:W-:Y:S05]  /*2a80*/  BSYNC.RECONVERGENT B0 ;  /* 0x0000000000007941 */ /* 0x000fea0003800200 */
.L_x_1024:
        /* <DEDUP_REMOVED lines=33> */
.L_x_1029:
[----:B------:R1:W-:Y:S01]  /*2ca0*/  STS.128 [R177+0xd000], RZ ;  /* 0x00d000ffb1007388 */ /* 0x0003e20000000c00 */
[----:B------:R-:W-:Y:S05]  /*2cb0*/  BRA `(.L_x_1030) ;  /* 0x00000000000c7947 */ /* 0x000fea0003800000 */
.L_x_1028:
[----:B------:R1:W-:Y:S04]  /*2cc0*/  STS.128 [R177+0x9000], RZ ;  /* 0x009000ffb1007388 */ /* 0x0003e80000000c00 */
[----:B------:R1:W-:Y:S04]  /*2cd0*/  STS.128 [R177+0xb000], RZ ;  /* 0x00b000ffb1007388 */ /* 0x0003e80000000c00 */
[----:B------:R1:W-:Y:S02]  /*2ce0*/  STS.128 [R177+0xd000], RZ ;  /* 0x00d000ffb1007388 */ /* 0x0003e40000000c00 */
.L_x_1030:
[----:B------:R-:W-:Y:S05]  /*2cf0*/  BSYNC.RECONVERGENT B0 ;  /* 0x0000000000007941 */ /* 0x000fea0003800200 */
.L_x_1027:
        /* <DEDUP_REMOVED lines=8> */
[----:B-1----:R-:W-:-:S04]  /*2d80*/  SHF.L.U64.HI R10, R120, 0x5, R121 ;  /* 0x00000005780a7819 */ /* 0x002fc80000010279 */
        /* <DEDUP_REMOVED lines=21> */
.L_x_1033:
[----:B------:R1:W-:Y:S02]  /*2ee0*/  STS.128 [R177+0xd800], RZ ;  /* 0x00d800ffb1007388 */ /* 0x0003e40000000c00 */
.L_x_1032:
[----:B------:R-:W-:Y:S05]  /*2ef0*/  BSYNC.RECONVERGENT B0 ;  /* 0x0000000000007941 */ /* 0x000fea0003800200 */
.L_x_1031:
        /* <DEDUP_REMOVED lines=28> */
.L_x_1036:
[----:B------:R1:W-:Y:S02]  /*30c0*/  STS.128 [R177+0xe000], RZ ;  /* 0x00e000ffb1007388 */ /* 0x0003e40000000c00 */
.L_x_1035:
[----:B------:R-:W-:Y:S05]  /*30d0*/  BSYNC.RECONVERGENT B0 ;  /* 0x0000000000007941 */ /* 0x000fea0003800200 */
.L_x_1034:
        /* <DEDUP_REMOVED lines=31> */
.L_x_1039:
[----:B------:R1:W-:Y:S02]  /*32d0*/  STS.128 [R177+0xe800], RZ ;  /* 0x00e800ffb1007388 */ /* 0x0003e40000000c00 */
.L_x_1038:
[----:B------:R-:W-:Y:S05]  /*32e0*/  BSYNC.RECONVERGENT B0 ;  /* 0x0000000000007941 */ /* 0x000fea0003800200 */
.L_x_1037:
        /* <DEDUP_REMOVED lines=12> */
[----:B------:R-:W-:Y:S02]  /*33b0*/  VIMNMX R119, PT, PT, R110, R111, PT ;  /* 0x0000006f6e777248 */ /* 0x000fe40003fe0100 */
[----:B------:R-:W-:Y:S01]  /*33c0*/  SEL R3, R3, 0xffffffe0, !P0 ;  /* 0xffffffe003037807 */ /* 0x000fe20004000000 */
[----:B------:R-:W2:Y:S01]  /*33d0*/  LDSM.16.M88.4 R28, [R166+0x3000] ;  /* 0x00300000a61c783b */ /* 0x000ea20000000200 */
[----:B------:R-:W-:Y:S02]  /*33e0*/  ISETP.GT.AND P0, PT, R124, R169, PT ;  /* 0x000000a97c00720c */ /* 0x000fe40003f04270 */
[-C--:B------:R-:W-:Y:S01]  /*33f0*/  IADD3 R165, PT, PT, R167, R3.reuse, RZ ;  /* 0x00000003a7a57210 */ /* 0x080fe20007ffe0ff */
[----:B------:R-:W5:Y:S01]  /*3400*/  LDSM.16.M88.4 R88, [R166+0x3400] ;  /* 0x00340000a658783b */ /* 0x000f620000000200 */
[----:B------:R-:W-:-:S02]  /*3410*/  IADD3 R118, PT, PT, R166, R3, RZ ;  /* 0x00000003a6767210 */ /* 0x000fc40007ffe0ff */
[----:B------:R-:W-:Y:S01]  /*3420*/  VIADDMNMX R117, R110, 0x8, R111, PT ;  /* 0x000000086e757846 */ /* 0x000fe2000380016f */
[----:B------:R-:W5:Y:S04]  /*3430*/  LDSM.16.M88.4 R80, [R166+0x3800] ;  /* 0x00380000a650783b */ /* 0x000f680000000200 */
[----:B------:R-:W5:Y:S04]  /*3440*/  LDSM.16.M88.4 R72, [R166+0x3c00] ;  /* 0x003c0000a648783b */ /* 0x000f680000000200 */
[----:B------:R-:W5:Y:S04]  /*3450*/  LDSM.16.M88.4 R64, [R166+0x4000] ;  /* 0x00400000a640783b */ /* 0x000f680000000200 */
[----:B------:R-:W5:Y:S04]  /*3460*/  LDSM.16.M88.4 R56, [R166+0x4400] ;  /* 0x00440000a638783b */ /* 0x000f680000000200 */
[----:B------:R-:W5:Y:S04]  /*3470*/  LDSM.16.M88.4 R48, [R166+0x4800] ;  /* 0x00480000a630783b */ /* 0x000f680000000200 */
[----:B---3--:R-:W3:Y:S04]  /*3480*/  LDSM.16.M88.4 R20, [R166+0x4c00] ;  /* 0x004c0000a614783b */ /* 0x008ee80000000200 */
[----:B-1----:R-:W-:Y:S04]  /*3490*/  LDSM.16.M88.4 R4, [R165] ;  /* 0x00000000a504783b */ /* 0x002fe80000000200 */
[----:B----4-:R-:W1:Y:S04]  /*34a0*/  LDSM.16.M88.4 R16, [R118+0x3000] ;  /* 0x003000007610783b */ /* 0x010e680000000200 */
[----:B------:R-:W4:Y:S01]  /*34b0*/  LDSM.16.M88.4 R32, [R118+0x3400] ;  /* 0x003400007620783b */ /* 0x000f220000000200 */
[C---:B--2---:R-:W-:Y:S03]  /*34c0*/  HMMA.16816.F32.BF16 R12, R40.reuse, R28, RZ ;  /* 0x0000001c280c723c */ /* 0x044fe600000418ff */
[----:B------:R-:W2:Y:S04]  /*34d0*/  LDSM.16.M88.4 R8, [R118+0x3c00] ;  /* 0x003c00007608783b */ /* 0x000ea80000000200 */
[----:B------:R-:W2:Y:S01]  /*34e0*/  LDSM.16.M88.4 R36, [R118+0x3800] ;  /* 0x003800007624783b */ /* 0x000ea20000000200 */
[C---:B------:R-:W-:Y:S03]  /*34f0*/  HMMA.16816.F32.BF16 R28, R40.reuse, R30, RZ ;  /* 0x0000001e281c723c */ /* 0x040fe600000418ff */
[----:B------:R-:W-:Y:S04]  /*3500*/  LDSM.16.M88.4 R92, [R118+0x4800] ;  /* 0x00480000765c783b */ /* 0x000fe80000000200 */
[----:B------:R-:W-:Y:S01]  /*3510*/  LDSM.16.M88.4 R104, [R118+0x5000] ;  /* 0x005000007668783b */ /* 0x000fe20000000200 */
[C---:B-----5:R-:W-:Y:S03]  /*3520*/  HMMA.16816.F32.BF16 R24, R40.reuse, R88, RZ ;  /* 0x000000582818723c */ /* 0x060fe600000418ff */
        /* <DEDUP_REMOVED lines=12> */
[C---:B---3--:R-:W-:Y:S08]  /*35f0*/  HMMA.16816.F32.BF16 R44, R40.reuse, R20, RZ ;  /* 0x00000014282c723c */ /* 0x048ff000000418ff */
[----:B------:R-:W-:Y:S01]  /*3600*/  HMMA.16816.F32.BF16 R40, R40, R22, RZ ;  /* 0x000000162828723c */ /* 0x000fe200000418ff */
[----:B------:R-:W3:Y:S07]  /*3610*/  LDSM.16.M88.4 R20, [R118+0x4000] ;  /* 0x004000007614783b */ /* 0x000eee0000000200 */
[C---:B-1----:R-:W-:Y:S08]  /*3620*/  HMMA.16816.F32.BF16 R12, R4.reuse, R16, R12 ;  /* 0x00000010040c723c */ /* 0x042ff0000004180c */
[C---:B------:R-:W-:Y:S01]  /*3630*/  HMMA.16816.F32.BF16 R28, R4.reuse, R18, R28 ;  /* 0x00000012041c723c */ /* 0x040fe2000004181c */
[----:B------:R-:W1:Y:S07]  /*3640*/  LDSM.16.M88.4 R16, [R118+0x4400] ;  /* 0x004400007610783b */ /* 0x000e6e0000000200 */
[C---:B----4-:R-:W-:Y:S08]  /*3650*/  HMMA.16816.F32.BF16 R24, R4.reuse, R32, R24 ;  /* 0x000000200418723c */ /* 0x050ff00000041818 */
[C---:B------:R-:W-:Y:S01]  /*3660*/  HMMA.16816.F32.BF16 R88, R4.reuse, R34, R88 ;  /* 0x000000220458723c */ /* 0x040fe20000041858 */
[----:B------:R-:W4:Y:S07]  /*3670*/  LDSM.16.M88.4 R32, [R166+0x5000] ;  /* 0x00500000a620783b */ /* 0x000f2e0000000200 */
[C---:B--2---:R-:W-:Y:S08]  /*3680*/  HMMA.16816.F32.BF16 R76, R4.reuse, R8, R76 ;  /* 0x00000008044c723c */ /* 0x044ff0000004184c */
[C---:B------:R-:W-:Y:S01]  /*3690*/  HMMA.16816.F32.BF16 R72, R4.reuse, R10, R72 ;  /* 0x0000000a0448723c */ /* 0x040fe20000041848 */
[----:B------:R-:W2:Y:S07]  /*36a0*/  LDSM.16.M88.4 R8, [R118+0x4c00] ;  /* 0x004c00007608783b */ /* 0x000eae0000000200 */
[C---:B------:R-:W-:Y:S08]  /*36b0*/  HMMA.16816.F32.BF16 R84, R4.reuse, R36, R84 ;  /* 0x000000240454723c */ /* 0x040ff00000041854 */
[C---:B------:R-:W-:Y:S01]  /*36c0*/  HMMA.16816.F32.BF16 R80, R4.reuse, R38, R80 ;  /* 0x000000260450723c */ /* 0x040fe20000041850 */
[----:B------:R-:W5:Y:S07]  /*36d0*/  LDSM.16.M88.4 R36, [R165+0x1000] ;  /* 0x00100000a524783b */ /* 0x000f6e0000000200 */
[C---:B---3--:R-:W-:Y:S08]  /*36e0*/  HMMA.16816.F32.BF16 R68, R4.reuse, R20, R68 ;  /* 0x000000140444723c */ /* 0x048ff00000041844 */
[C---:B------:R-:W-:Y:S01]  /*36f0*/  HMMA.16816.F32.BF16 R64, R4.reuse, R22, R64 ;  /* 0x000000160440723c */ /* 0x040fe20000041840 */
[----:B------:R-:W-:Y:S07]  /*3700*/  LDSM.16.M88.4 R20, [R167+0x2000] ;  /* 0x00200000a714783b */ /* 0x000fee0000000200 */
[C---:B-1----:R-:W-:Y:S08]  /*3710*/  HMMA.16816.F32.BF16 R60, R4.reuse, R16, R60 ;  /* 0x00000010043c723c */ /* 0x042ff0000004183c */
[----:B------:R-:W-:Y:S01]  /*3720*/  HMMA.16816.F32.BF16 R56, R4, R18, R56 ;  /* 0x000000120438723c */ /* 0x000fe20000041838 */
[----:B------:R-:W1:Y:S07]  /*3730*/  LDSM.16.M88.4 R16, [R166+0x7000] ;  /* 0x00700000a610783b */ /* 0x000e6e0000000200 */
[C---:B----4-:R-:W-:Y:S08]  /*3740*/  HMMA.16816.F32.BF16 R12, R96.reuse, R32, R12 ;  /* 0x00000020600c723c */ /* 0x050ff0000004180c */
        /* <DEDUP_REMOVED lines=111> */
[----:B------:R1:W1:Y:S01]  /*3e40*/  MUFU.TANH R133, R79 ;  /* 0x0000004f00857308 */ /* 0x0002620000002400 */
        /* <DEDUP_REMOVED lines=19> */
[----:B------:R-:W1:Y:S06]  /*3f80*/  MUFU.TANH R73, R73 ;  /* 0x0000004900497308 */ /* 0x000e6c0000002400 */
[C---:B----4-:R-:W-:Y:S02]  /*3f90*/  HMMA.16816.F32.BF16 R52, R20.reuse, R12, R52 ;  /* 0x0000000c1434723c */ /* 0x050fe40000041834 */
[----:B------:R-:W4:Y:S06]  /*3fa0*/  MUFU.TANH R129, R129 ;  /* 0x0000008100817308 */ /* 0x000f2c0000002400 */
[----:B------:R-:W-:Y:S01]  /*3fb0*/  HMMA.16816.F32.BF16 R48, R20, R14, R48 ;  /* 0x0000000e1430723c */ /* 0x000fe20000041830 */
[----:B------:R-:W3:Y:S01]  /*3fc0*/  LDSM.16.M88.4 R12, [R118+0x8c00] ;  /* 0x008c0000760c783b */ /* 0x000ee20000000200 */
[----:B------:R-:W2:Y:S01]  /*3fd0*/  MUFU.TANH R74, R74 ;  /* 0x0000004a004a7308 */ /* 0x000ea20000002400 */
        /* <DEDUP_REMOVED lines=45> */
[----:B------:R-:W3:Y:S01]  /*42b0*/  MUFU.TANH R87, R87 ;  /* 0x0000005700577308 */ /* 0x000ee20000002400 */
[----:B------:R-:W-:Y:S01]  /*42c0*/  HMMA.16816.F32.BF16 R40, R8, R14, R40 ;  /* 0x0000000e0828723c */ /* 0x000fe20000041828 */
[----:B------:R-:W-:-:S02]  /*42d0*/  IADD3 R14, PT, PT, R122, R109, RZ ;  /* 0x0000006d7a0e7210 */ /* 0x000fc40007ffe0ff */
        /* <DEDUP_REMOVED lines=17> */
[----:B------:R2:W1:Y:S08]  /*43f0*/  MUFU.TANH R131, R71 ;  /* 0x0000004700837308 */ /* 0x0004700000002400 */
[----:B------:R-:W1:Y:S08]  /*4400*/  MUFU.TANH R123, R123 ;  /* 0x0000007b007b7308 */ /* 0x000e700000002400 */
        /* <DEDUP_REMOVED lines=21> */
[----:B------:R-:W1:Y:S01]  /*4560*/  MUFU.TANH R38, R38 ;  /* 0x0000002600267308 */ /* 0x000e620000002400 */
[----:B------:R-:W-:Y:S06]  /*4570*/  BAR.SYNC.DEFER_BLOCKING 0x0 ;  /* 0x0000000000007b1d */ /* 0x000fec0000010000 */
[----:B--234-:R-:W-:Y:S05]  /*4580*/  @!P0 BRA `(.L_x_1040) ;  /* 0x0000000800548947 */ /* 0x01cfea0003800000 */
        /* <DEDUP_REMOVED lines=11> */
.L_x_1041:
[----:B------:R-:W2:Y:S01]  /*4640*/  LDC R9, c[0x0][0x4f0] ;  /* 0x00013c00ff097b82 */ /* 0x000ea20000000800 */
[----:B------:R-:W-:Y:S01]  /*4650*/  IADD3 R20, PT, PT, R122, -0x80, RZ ;  /* 0xffffff807a147810 */ /* 0x000fe20007ffe0ff */
[----:B------:R-:W3:Y:S01]  /*4660*/  LDCU.64 UR6, c[0x0][0x3a0] ;  /* 0x00007400ff0677ac */ /* 0x000ee20008000a00 */
[----:B------:R-:W-:Y:S02]  /*4670*/  IABS R15, R122 ;  /* 0x0000007a000f7213 */ /* 0x000fe40000000000 */
[----:B------:R-:W-:Y:S02]  /*4680*/  IABS R10, R20 ;  /* 0x00000014000a7213 */ /* 0x000fe40000000000 */
[-C--:B--2---:R-:W-:Y:S02]  /*4690*/  IABS R7, R9.reuse ;  /* 0x0000000900077213 */ /* 0x084fe40000000000 */
[----:B------:R-:W-:Y:S02]  /*46a0*/  LOP3.LUT R20, R20, R9, RZ, 0x3c, !PT ;  /* 0x0000000914147212 */ /* 0x000fe400078e3cff */
[----:B------:R-:W2:Y:S02]  /*46b0*/  I2F.RP R22, R7 ;  /* 0x0000000700167306 */ /* 0x000ea40000209400 */
[----:B------:R-:W-:-:S06]  /*46c0*/  ISETP.GE.AND P0, PT, R20, RZ, PT ;  /* 0x000000ff1400720c */ /* 0x000fcc0003f06270 */
        /* <DEDUP_REMOVED lines=33> */
[----:B------:R-:W2:Y:S04]  /*48e0*/  LDG.E R15, desc[UR16][R22.64] ;  /* 0x00000010160f7981 */ /* 0x000ea8000c1e1900 */
[----:B------:R-:W2:Y:S01]  /*48f0*/  LDG.E R8, desc[UR16][R20.64] ;  /* 0x0000001014087981 */ /* 0x000ea2000c1e1900 */
[----:B------:R-:W-:-:S04]  /*4900*/  IMAD.IADD R10, R7, 0x1, -R10 ;  /* 0x00000001070a7824 */ /* 0x000fc800078e0a0a */
[----:B------:R-:W-:-:S04]  /*4910*/  IMAD R9, R10, R9, -0x80 ;  /* 0xffffff800a097424 */ /* 0x000fc800078e0209 */
[----:B------:R-:W-:Y:S01]  /*4920*/  IMAD.WIDE.U32 R18, R9, R136, RZ ;  /* 0x0000008809127225 */ /* 0x000fe200078e00ff */
[----:B------:R-:W-:-:S05]  /*4930*/  SHF.R.S32.HI R7, RZ, 0x1f, R9 ;  /* 0x0000001fff077819 */ /* 0x000fca0000011409 */
[----:B------:R-:W-:-:S04]  /*4940*/  IMAD R10, R7, R136, RZ ;  /* 0x00000088070a7224 */ /* 0x000fc800078e02ff */
[----:B------:R-:W-:-:S04]  /*4950*/  IMAD R10, R9, R137, R10 ;  /* 0x00000089090a7224 */ /* 0x000fc800078e020a */
[----:B------:R-:W-:Y:S01]  /*4960*/  IMAD.IADD R19, R19, 0x1, R10 ;  /* 0x0000000113137824 */ /* 0x000fe200078e020a */
[----:B--2---:R-:W-:-:S04]  /*4970*/  IADD3 R8, PT, PT, R15, -R8, RZ ;  /* 0x800000080f087210 */ /* 0x004fc80007ffe0ff */
[----:B------:R-:W-:Y:S01]  /*4980*/  SHF.R.S32.HI R7, RZ, 0x1f, R8 ;  /* 0x0000001fff077819 */ /* 0x000fe20000011408 */
[----:B---3--:R-:W-:-:S04]  /*4990*/  IMAD.WIDE.U32 R18, R8, UR6, R18 ;  /* 0x0000000608127c25 */ /* 0x008fc8000f8e0012 */
[----:B------:R-:W-:Y:S01]  /*49a0*/  IMAD R7, R7, UR6, RZ ;  /* 0x0000000607077c24 */ /* 0x000fe2000f8e02ff */
[----:B------:R-:W-:-:S03]  /*49b0*/  LEA R170, P0, R18, R170, 0x1 ;  /* 0x000000aa12aa7211 */ /* 0x000fc600078008ff */
[----:B------:R-:W-:-:S05]  /*49c0*/  IMAD R7, R8, UR7, R7 ;  /* 0x0000000708077c24 */ /* 0x000fca000f8e0207 */
[----:B------:R-:W-:-:S04]  /*49d0*/  IADD3 R7, PT, PT, R19, R7, RZ ;  /* 0x0000000713077210 */ /* 0x000fc80007ffe0ff */
[----:B------:R-:W-:-:S07]  /*49e0*/  LEA.HI.X R171, R18, R171, R7, 0x1, P0 ;  /* 0x000000ab12ab7211 */ /* 0x000fce00000f0c07 */
.L_x_1042:
[----:B------:R-:W2:Y:S01]  /*49f0*/  LDCU UR5, c[0x0][0x440] ;  /* 0x00008800ff0577ac */ /* 0x000ea20008000800 */
        /* <DEDUP_REMOVED lines=8> */
[----:B--2---:R-:W-:-:S03]  /*4a80*/  ISETP.GE.AND P1, PT, R176, UR5, PT ;  /* 0x00000005b0007c0c */ /* 0x004fc6000bf26270 */
        /* <DEDUP_REMOVED lines=66> */
.L_x_1044:
[----:B------:R3:W-:Y:S02]  /*4eb0*/  STS.128 [R177+0x8800], RZ ;  /* 0x008800ffb1007388 */ /* 0x0007e40000000c00 */
.L_x_1045:
[----:B------:R-:W-:Y:S05]  /*4ec0*/  BSYNC.RECONVERGENT B0 ;  /* 0x0000000000007941 */ /* 0x000fea0003800200 */
.L_x_1043:
[----:B------:R-:W0:Y:S02]  /*4ed0*/  LDGDEPBAR ;  /* 0x00000000000079af */ /* 0x000e240000000000 */
.L_x_1040:
[C---:B------:R-:W-:Y:S01]  /*4ee0*/  VIADD R8, R14.reuse, 0x1 ;  /* 0x000000010e087836 */ /* 0x040fe20000000000 */
[----:B------:R-:W5:Y:S01]  /*4ef0*/  LDCU UR6, c[0x0][0x45c] ;  /* 0x00008b80ff0677ac */ /* 0x000f620008000800 */
[C---:B------:R-:W-:Y:S02]  /*4f00*/  VIADD R10, R14.reuse, 0x8 ;  /* 0x000000080e0a7836 */ /* 0x040fe40000000000 */
[----:B--2---:R-:W-:Y:S01]  /*4f10*/  VIADD R20, R14, 0x20 ;  /* 0x000000200e147836 */ /* 0x004fe20000000000 */
[----:B------:R-:W-:Y:S01]  /*4f20*/  ISETP.GE.AND P2, PT, R8, R119, PT ;  /* 0x000000770800720c */ /* 0x000fe20003f46270 */
[----:B------:R-:W-:Y:S01]  /*4f30*/  VIADD R18, R14, 0x18 ;  /* 0x000000180e127836 */ /* 0x000fe20000000000 */
[----:B------:R-:W-:Y:S01]  /*4f40*/  ISETP.GE.AND P3, PT, R8, R117, PT ;  /* 0x000000750800720c */ /* 0x000fe20003f66270 */
[----:B------:R-:W-:Y:S01]  /*4f50*/  VIADD R8, R14, 0x9 ;  /* 0x000000090e087836 */ /* 0x000fe20000000000 */
        /* <DEDUP_REMOVED lines=8> */
[C---:B------:R-:W-:Y:S02]  /*4fe0*/  ISETP.GE.AND P3, PT, R8.reuse, R119, PT ;  /* 0x000000770800720c */ /* 0x040fe40003f66270 */
[----:B------:R-:W-:Y:S01]  /*4ff0*/  ISETP.GE.AND P1, PT, R8, R117, PT ;  /* 0x000000750800720c */ /* 0x000fe20003f26270 */
[----:B------:R-:W-:Y:S01]  /*5000*/  VIADD R8, R14, 0x19 ;  /* 0x000000190e087836 */ /* 0x000fe20000000000 */
[----:B------:R-:W-:-:S02]  /*5010*/  ISETP.GE.AND P0, PT, R10, R119, PT ;  /* 0x000000770a00720c */ /* 0x000fc40003f06270 */
[----:B------:R-:W-:Y:S02]  /*5020*/  FSEL R94, R94, -INF , !P2 ;  /* 0xff8000005e5e7808 */ /* 0x000fe40005000000 */
[----:B------:R-:W-:Y:S02]  /*5030*/  ISETP.GE.AND P2, PT, R10, R117, PT ;  /* 0x000000750a00720c */ /* 0x000fe40003f46270 */
[----:B------:R-:W-:Y:S02]  /*5040*/  FSEL R115, R115, -INF , !P5 ;  /* 0xff80000073737808 */ /* 0x000fe40006800000 */
[----:B------:R-:W-:Y:S02]  /*5050*/  FSEL R104, R104, -INF , !P0 ;  /* 0xff80000068687808 */ /* 0x000fe40004000000 */
[C---:B------:R-:W-:Y:S02]  /*5060*/  ISETP.GE.AND P5, PT, R8.reuse, R119, PT ;  /* 0x000000770800720c */ /* 0x040fe40003fa6270 */
[----:B------:R-:W-:-:S02]  /*5070*/  ISETP.GE.AND P0, PT, R8, R117, PT ;  /* 0x000000750800720c */ /* 0x000fc40003f06270 */
[----:B------:R-:W-:Y:S02]  /*5080*/  FSEL R7, R106, -INF , !P2 ;  /* 0xff8000006a077808 */ /* 0x000fe40005000000 */
        /* <DEDUP_REMOVED lines=52> */
[C---:B------:R-:W-:Y:S02]  /*53d0*/  ISETP.GE.AND P0, PT, R20.reuse, R119, PT ;  /* 0x000000771400720c */ /* 0x040fe40003f06270 */
[----:B------:R-:W-:Y:S01]  /*53e0*/  ISETP.GE.AND P2, PT, R20, R117, PT ;  /* 0x000000751400720c */ /* 0x000fe20003f46270 */
[----:B------:R-:W-:Y:S01]  /*53f0*/  VIADD R20, R14, 0x50 ;  /* 0x000000500e147836 */ /* 0x000fe20000000000 */
[----:B------:R-:W-:Y:S02]  /*5400*/  ISETP.GE.AND P6, PT, R18, R119, PT ;  /* 0x000000771200720c */ /* 0x000fe40003fc6270 */
[----:B------:R-:W-:Y:S02]  /*5410*/  FSEL R56, R72, -INF , !P5 ;  /* 0xff80000048387808 */ /* 0x000fe40006800000 */
[----:B------:R-:W-:Y:S02]  /*5420*/  FSEL R152, R152, -INF , !P6 ;  /* 0xff80000098987808 */ /* 0x000fe40007000000 */
[-C--:B------:R-:W-:Y:S01]  /*5430*/  ISETP.GE.AND P5, PT, R18, R117.reuse, PT ;  /* 0x000000751200720c */ /* 0x080fe20003fa6270 */
[----:B------:R-:W-:Y:S01]  /*5440*/  VIADD R18, R14, 0x49 ;  /* 0x000000490e127836 */ /* 0x000fe20000000000 */
[----:B------:R-:W-:-:S02]  /*5450*/  ISETP.GE.AND P6, PT, R20, R117, PT ;  /* 0x000000751400720c */ /* 0x000fc40003fc6270 */
[----:B------:R-:W-:Y:S02]  /*5460*/  FSEL R125, R125, -INF , !P4 ;  /* 0xff8000007d7d7808 */ /* 0x000fe40006000000 */
[----:B------:R-:W-:Y:S02]  /*5470*/  FSEL R67, R67, -INF , !P6 ;  /* 0xff80000043437808 */ /* 0x000fe40007000000 */
[----:B------:R-:W-:Y:S02]  /*5480*/  FSEL R51, R74, -INF , !P3 ;  /* 0xff8000004a337808 */ /* 0x000fe40005800000 */
[----:B------:R-:W-:Y:S02]  /*5490*/  FSEL R154, R154, -INF , !P1 ;  /* 0xff8000009a9a7808 */ /* 0x000fe40004800000 */
[-C--:B------:R-:W-:Y:S01]  /*54a0*/  ISETP.GE.AND P4, PT, R20, R119.reuse, PT ;  /* 0x000000771400720c */ /* 0x080fe20003f86270 */
[C---:B------:R-:W-:Y:S01]  /*54b0*/  VIADD R20, R14.reuse, 0x58 ;  /* 0x000000580e147836 */ /* 0x040fe20000000000 */
[----:B------:R-:W-:-:S02]  /*54c0*/  ISETP.GE.AND P6, PT, R14, R119, PT ;  /* 0x000000770e00720c */ /* 0x000fc40003fc6270 */
[C---:B------:R-:W-:Y:S02]  /*54d0*/  ISETP.GE.AND P3, PT, R18.reuse, R119, PT ;  /* 0x000000771200720c */ /* 0x040fe40003f66270 */
[----:B------:R-:W-:Y:S01]  /*54e0*/  ISETP.GE.AND P1, PT, R18, R117, PT ;  /* 0x000000751200720c */ /* 0x000fe20003f26270 */
[----:B------:R-:W-:Y:S01]  /*54f0*/  VIADD R18, R14, 0x51 ;  /* 0x000000510e127836 */ /* 0x000fe20000000000 */
[----:B------:R-:W-:Y:S02]  /*5500*/  FSEL R92, R92, -INF , !P6 ;  /* 0xff8000005c5c7808 */ /* 0x000fe40007000000 */
[----:B------:R-:W-:Y:S02]  /*5510*/  FSEL R148, R148, -INF , !P3 ;  /* 0xff80000094947808 */ /* 0x000fe40005800000 */
[----:B------:R-:W-:Y:S02]  /*5520*/  FSEL R131, R131, -INF , !P5 ;  /* 0xff80000083837808 */ /* 0x000fe40006800000 */
[----:B------:R-:W-:-:S02]  /*5530*/  FSEL R150, R150, -INF , !P0 ;  /* 0xff80000096967808 */ /* 0x000fc40004000000 */
[----:B------:R-:W-:Y:S02]  /*5540*/  ISETP.GE.AND P3, PT, R20, R117, PT ;  /* 0x000000751400720c */ /* 0x000fe40003f66270 */
[C---:B------:R-:W-:Y:S02]  /*5550*/  ISETP.GE.AND P5, PT, R18.reuse, R119, PT ;  /* 0x000000771200720c */ /* 0x040fe40003fa6270 */
[-C--:B------:R-:W-:Y:S01]  /*5560*/  ISETP.GE.AND P0, PT, R18, R117.reuse, PT ;  /* 0x000000751200720c */ /* 0x080fe20003f06270 */
[----:B------:R-:W-:Y:S01]  /*5570*/  VIADD R18, R14, 0x59 ;  /* 0x000000590e127836 */ /* 0x000fe20000000000 */
[----:B------:R-:W-:Y:S02]  /*5580*/  FMNMX3.FTZ R15, R92, R94, R112, !PT ;  /* 0x0000005e5c0f7276 */ /* 0x000fe40007810070 */
[----:B------:R-:W-:Y:S01]  /*5590*/  FSEL R59, R16, -INF , !P3 ;  /* 0xff800000103b7808 */ /* 0x000fe20005800000 */
[C---:B------:R-:W-:Y:S01]  /*55a0*/  VIADD R16, R14.reuse, 0x68 ;  /* 0x000000680e107836 */ /* 0x040fe20000000000 */
[----:B------:R-:W-:-:S02]  /*55b0*/  ISETP.GE.AND P3, PT, R14, R117, PT ;  /* 0x000000750e00720c */ /* 0x000fc40003f66270 */
[----:B------:R-:W-:Y:S02]  /*55c0*/  FSEL R123, R123, -INF , !P1 ;  /* 0xff8000007b7b7808 */ /* 0x000fe40004800000 */
[----:B------:R-:W-:Y:S02]  /*55d0*/  FSEL R146, R146, -INF , !P4 ;  /* 0xff80000092927808 */ /* 0x000fe40006000000 */
[----:B------:R-:W-:Y:S02]  /*55e0*/  FMNMX3.FTZ R15, R15, R10, R104, !PT ;  /* 0x0000000a0f0f7276 */ /* 0x000fe40007810068 */
[C---:B------:R-:W-:Y:S02]  /*55f0*/  ISETP.GE.AND P1, PT, R18.reuse, R119, PT ;  /* 0x000000771200720c */ /* 0x040fe40003f26270 */
[----:B------:R-:W-:Y:S01]  /*5600*/  ISETP.GE.AND P4, PT, R18, R117, PT ;  /* 0x000000751200720c */ /* 0x000fe20003f86270 */
[----:B------:R-:W-:Y:S01]  /*5610*/  VIADD R18, R14, 0x61 ;  /* 0x000000610e127836 */ /* 0x000fe20000000000 */
[----:B------:R-:W-:-:S02]  /*5620*/  FSEL R93, R93, -INF , !P3 ;  /* 0xff8000005d5d7808 */ /* 0x000fc40005800000 */
[----:B------:R-:W-:Y:S02]  /*5630*/  FMNMX3.FTZ R15, R15, R8, R88, !PT ;  /* 0x000000080f0f7276 */ /* 0x000fe40007810058 */
[----:B------:R-:W-:Y:S02]  /*5640*/  FSEL R140, R140, -INF , !P1 ;  /* 0xff8000008c8c7808 */ /* 0x000fe40004800000 */
[----:B------:R-:W-:Y:S01]  /*5650*/  FSEL R23, R4, -INF , !P4 ;  /* 0xff80000004177808 */ /* 0x000fe20006000000 */
[----:B------:R-:W-:Y:S01]  /*5660*/  VIADD R4, R14, 0x69 ;  /* 0x000000690e047836 */ /* 0x000fe20000000000 */
[C---:B------:R-:W-:Y:S02]  /*5670*/  ISETP.GE.AND P1, PT, R16.reuse, R119, PT ;  /* 0x000000771000720c */ /* 0x040fe40003f26270 */
[----:B------:R-:W-:Y:S02]  /*5680*/  ISETP.GE.AND P4, PT, R16, R117, PT ;  /* 0x000000751000720c */ /* 0x000fe40003f86270 */
[----:B------:R-:W-:-:S02]  /*5690*/  FMNMX3.FTZ R16, R93, R95, R9, !PT ;  /* 0x0000005f5d107276 */ /* 0x000fc40007810009 */
[----:B------:R-:W-:Y:S02]  /*56a0*/  FSEL R127, R127, -INF , !P2 ;  /* 0xff8000007f7f7808 */ /* 0x000fe40005000000 */
[----:B------:R-:W-:Y:S02]  /*56b0*/  FMNMX3.FTZ R15, R15, R84, R28, !PT ;  /* 0x000000540f0f7276 */ /* 0x000fe4000781001c */
[----:B------:R-:W-:Y:S01]  /*56c0*/  ISETP.GE.AND P2, PT, R20, R119, PT ;  /* 0x000000771400720c */ /* 0x000fe20003f46270 */
[----:B------:R-:W-:Y:S01]  /*56d0*/  VIADD R20, R14, 0x60 ;  /* 0x000000600e147836 */ /* 0x000fe20000000000 */
[----:B------:R-:W-:Y:S02]  /*56e0*/  FMNMX3.FTZ R16, R16, R115, R7, !PT ;  /* 0x0000007310107276 */ /* 0x000fe40007810007 */
[----:B------:R-:W-:Y:S02]  /*56f0*/  FMNMX3.FTZ R15, R15, R32, R160, !PT ;  /* 0x000000200f0f7276 */ /* 0x000fe400078100a0 */
[----:B------:R-:W-:-:S02]  /*5700*/  FSEL R144, R144, -INF , !P5 ;  /* 0xff80000090907808 */ /* 0x000fc40006800000 */
[----:B------:R-:W-:Y:S02]  /*5710*/  ISETP.GE.AND P5, PT, R20, R119, PT ;  /* 0x000000771400720c */ /* 0x000fe40003fa6270 */
[----:B------:R-:W-:Y:S02]  /*5720*/  FMNMX3.FTZ R16, R16, R107, R85, !PT ;  /* 0x0000006b10107276 */ /* 0x000fe40007810055 */
[----:B------:R-:W-:Y:S02]  /*5730*/  FMNMX3.FTZ R15, R15, R162, R158, !PT ;  /* 0x000000a20f0f7276 */ /* 0x000fe4000781009e */
[----:B------:R-:W-:Y:S02]  /*5740*/  ISETP.GE.AND P6, PT, R18, R117, PT ;  /* 0x000000751200720c */ /* 0x000fe40003fc6270 */
[----:B------:R-:W-:Y:S02]  /*5750*/  FSEL R130, R130, -INF , !P5 ;  /* 0xff80000082827808 */ /* 0x000fe40006800000 */
[----:B------:R-:W-:-:S02]  /*5760*/  FMNMX3.FTZ R16, R16, R89, R143, !PT ;  /* 0x0000005910107276 */ /* 0x000fc4000781008f */
[----:B------:R-:W-:Y:S02]  /*5770*/  FSEL R65, R65, -INF , !P0 ;  /* 0xff80000041417808 */ /* 0x000fe40004000000 */
[----:B------:R-:W-:Y:S02]  /*5780*/  FSEL R142, R142, -INF , !P2 ;  /* 0xff8000008e8e7808 */ /* 0x000fe40005000000 */
[C---:B------:R-:W-:Y:S02]  /*5790*/  ISETP.GE.AND P5, PT, R4.reuse, R119, PT ;  /* 0x000000770400720c */ /* 0x040fe40003fa6270 */
[-C--:B------:R-:W-:Y:S01]  /*57a0*/  ISETP.GE.AND P3, PT, R4, R117.reuse, PT ;  /* 0x000000750400720c */ /* 0x080fe20003f66270 */
[----:B------:R-:W-:Y:S01]  /*57b0*/  VIADD R4, R14, 0x70 ;  /* 0x000000700e047836 */ /* 0x000fe20000000000 */
[----:B------:R-:W-:Y:S02]  /*57c0*/  FMNMX3.FTZ R15, R15, R156, R56, !PT ;  /* 0x0000009c0f0f7276 */ /* 0x000fe40007810038 */
[----:B------:R-:W-:-:S02]  /*57d0*/  ISETP.GE.AND P0, PT, R20, R117, PT ;  /* 0x000000751400720c */ /* 0x000fc40003f06270 */
[----:B------:R-:W-:Y:S02]  /*57e0*/  ISETP.GE.AND P2, PT, R18, R119, PT ;  /* 0x000000771200720c */ /* 0x000fe40003f46270 */
[----:B------:R-:W-:Y:S02]  /*57f0*/  FSEL R44, R5, -INF , !P6 ;  /* 0xff800000052c7808 */ /* 0x000fe40007000000 */
[----:B------:R-:W-:Y:S02]  /*5800*/  FMNMX3.FTZ R16, R16, R57, R139, !PT ;  /* 0x0000003910107276 */ /* 0x000fe4000781008b */
[----:B------:R-:W-:Y:S02]  /*5810*/  FMNMX3.FTZ R5, R15, R50, R154, !PT ;  /* 0x000000320f057276 */ /* 0x000fe4000781009a */
[----:B------:R-:W-:Y:S02]  /*5820*/  FSEL R45, R17, -INF , !P0 ;  /* 0xff800000112d7808 */ /* 0x000fe40004000000 */
[----:B------:R-:W-:-:S02]  /*5830*/  FSEL R128, R128, -INF , !P2 ;  /* 0xff80000080807808 */ /* 0x000fc40005000000 */
[C---:B------:R-:W-:Y:S02]  /*5840*/  ISETP.GE.AND P0, PT, R4.reuse, R119, PT ;  /* 0x000000770400720c */ /* 0x040fe40003f06270 */
[----:B------:R-:W-:Y:S01]  /*5850*/  ISETP.GE.AND P2, PT, R4, R117, PT ;  /* 0x000000750400720c */ /* 0x000fe20003f46270 */
[----:B------:R-:W-:Y:S01]  /*5860*/  VIADD R4, R14, 0x71 ;  /* 0x000000710e047836 */ /* 0x000fe20000000000 */
[----:B------:R-:W-:Y:S02]  /*5870*/  FMNMX3.FTZ R16, R16, R141, R135, !PT ;  /* 0x0000008d10107276 */ /* 0x000fe40007810087 */
[----:B------:R-:W-:Y:S02]  /*5880*/  FMNMX3.FTZ R5, R5, R152, R150, !PT ;  /* 0x0000009805057276 */ /* 0x000fe40007810096 */
[----:B------:R-:W-:Y:S02]  /*5890*/  FSEL R126, R126, -INF , !P1 ;  /* 0xff8000007e7e7808 */ /* 0x000fe40004800000 */
[----:B------:R-:W-:-:S02]  /*58a0*/  FMNMX3.FTZ R16, R16, R133, R129, !PT ;  /* 0x0000008510107276 */ /* 0x000fc40007810081 */
[C---:B------:R-:W-:Y:S02]  /*58b0*/  ISETP.GE.AND P6, PT, R4.reuse, R119, PT ;  /* 0x000000770400720c */ /* 0x040fe40003fc6270 */
[----:B------:R-:W-:Y:S01]  /*58c0*/  ISETP.GE.AND P1, PT, R4, R117, PT ;  /* 0x000000750400720c */ /* 0x000fe20003f26270 */
[C---:B------:R-:W-:Y:S01]  /*58d0*/  VIADD R4, R14.reuse, 0x78 ;  /* 0x000000780e047836 */ /* 0x040fe20000000000 */
[----:B------:R-:W-:Y:S01]  /*58e0*/  FMNMX3.FTZ R5, R5, R148, R146, !PT ;  /* 0x0000009405057276 */ /* 0x000fe20007810092 */
[----:B------:R-:W-:Y:S01]  /*58f0*/  VIADD R14, R14, 0x79 ;  /* 0x000000790e0e7836 */ /* 0x000fe20000000000 */
[----:B------:R-:W-:Y:S02]  /*5900*/  FMNMX3.FTZ R16, R16, R51, R125, !PT ;  /* 0x0000003310107276 */ /* 0x000fe4000781007d */
[----:B------:R-:W-:Y:S02]  /*5910*/  FMNMX3.FTZ R5, R5, R144, R142, !PT ;  /* 0x0000009005057276 */ /* 0x000fe4000781008e */
[----:B------:R-:W-:-:S02]  /*5920*/  FSEL R66, R66, -INF , !P5 ;  /* 0xff80000042427808 */ /* 0x000fc40006800000 */
[----:B------:R-:W-:Y:S02]  /*5930*/  FSEL R64, R64, -INF , !P0 ;  /* 0xff80000040407808 */ /* 0x000fe40004000000 */
[C---:B------:R-:W-:Y:S02]  /*5940*/  ISETP.GE.AND P5, PT, R4.reuse, R119, PT ;  /* 0x000000770400720c */ /* 0x040fe40003fa6270 */
[----:B------:R-:W-:Y:S02]  /*5950*/  ISETP.GE.AND P0, PT, R4, R117, PT ;  /* 0x000000750400720c */ /* 0x000fe40003f06270 */
[----:B------:R-:W-:Y:S02]  /*5960*/  FMNMX3.FTZ R4, R16, R131, R127, !PT ;  /* 0x0000008310047276 */ /* 0x000fe4000781007f */
[----:B------:R-:W-:Y:S02]  /*5970*/  FMNMX3.FTZ R5, R5, R140, R130, !PT ;  /* 0x0000008c05057276 */ /* 0x000fe40007810082 */
[----:B------:R-:W-:-:S02]  /*5980*/  FMNMX3.FTZ R4, R4, R123, R67, !PT ;  /* 0x0000007b04047276 */ /* 0x000fc40007810043 */
[----:B------:R-:W-:Y:S02]  /*5990*/  FMNMX3.FTZ R5, R5, R128, R126, !PT ;  /* 0x0000008005057276 */ /* 0x000fe4000781007e */
[----:B------:R-:W-:Y:S02]  /*59a0*/  FSEL R62, R62, -INF , !P6 ;  /* 0xff8000003e3e7808 */ /* 0x000fe40007000000 */
[----:B------:R-:W-:Y:S02]  /*59b0*/  FMNMX3.FTZ R4, R4, R65, R59, !PT ;  /* 0x0000004104047276 */ /* 0x000fe4000781003b */
[----:B------:R-:W-:Y:S02]  /*59c0*/  ISETP.GE.AND P6, PT, R14, R119, PT ;  /* 0x000000770e00720c */ /* 0x000fe40003fc6270 */
[----:B------:R-:W-:Y:S02]  /*59d0*/  FSEL R60, R60, -INF , !P5 ;  /* 0xff8000003c3c7808 */ /* 0x000fe40006800000 */
[----:B------:R-:W-:-:S02]  /*59e0*/  FMNMX3.FTZ R5, R5, R66, R64, !PT ;  /* 0x0000004205057276 */ /* 0x000fc40007810040 */
[----:B------:R-:W-:Y:S02]  /*59f0*/  FSEL R43, R12, -INF , !P4 ;  /* 0xff8000000c2b7808 */ /* 0x000fe40006000000 */
[----:B------:R-:W-:Y:S02]  /*5a00*/  FMNMX3.FTZ R4, R4, R23, R45, !PT ;  /* 0x0000001704047276 */ /* 0x000fe4000781002d */
[----:B------:R-:W-:Y:S02]  /*5a10*/  FSEL R58, R58, -INF , !P6 ;  /* 0xff8000003a3a7808 */ /* 0x000fe40007000000 */
[----:B------:R-:W-:Y:S02]  /*5a20*/  FMNMX3.FTZ R5, R5, R62, R60, !PT ;  /* 0x0000003e05057276 */ /* 0x000fe4000781003c */
[----:B------:R-:W-:Y:S01]  /*5a30*/  FSEL R42, R6, -INF , !P3 ;  /* 0xff800000062a7808 */ /* 0x000fe20005800000 */
[----:B------:R-:W-:Y:S01]  /*5a40*/  IMAD.SHL.U32 R6, R2, 0x100, RZ ;  /* 0x0000010002067824 */ /* 0x000fe200078e00ff */
[----:B------:R-:W-:-:S02]  /*5a50*/  FSEL R41, R13, -INF , !P2 ;  /* 0xff8000000d297808 */ /* 0x000fc40005000000 */
[----:B------:R-:W-:Y:S02]  /*5a60*/  FMNMX3.FTZ R4, R4, R44, R43, !PT ;  /* 0x0000002c04047276 */ /* 0x000fe4000781002b */
[----:B------:R-:W-:Y:S02]  /*5a70*/  FMNMX.FTZ R13, R58, R5, !PT ;  /* 0x000000053a0d7209 */ /* 0x000fe40007810000 */
[----:B------:R-:W-:Y:S02]  /*5a80*/  ISETP.GE.AND P2, PT, R14, R117, PT ;  /* 0x000000750e00720c */ /* 0x000fe40003f46270 */
[----:B------:R-:W-:Y:S01]  /*5a90*/  FSEL R40, R11, -INF , !P1 ;  /* 0xff8000000b287808 */ /* 0x000fe20004800000 */
[----:B------:R-:W1:Y:S01]  /*5aa0*/  SHFL.BFLY PT, R12, R13, 0x2, 0x1f ;  /* 0x0c401f000d0c7f89 */ /* 0x000e6200000e0000 */
[----:B------:R-:W-:Y:S02]  /*5ab0*/  FSEL R39, R39, -INF , !P0 ;  /* 0xff80000027277808 */ /* 0x000fe40004000000 */
[----:B------:R-:W-:-:S02]  /*5ac0*/  FMNMX3.FTZ R4, R4, R42, R41, !PT ;  /* 0x0000002a04047276 */ /* 0x000fc40007810029 */
[----:B------:R-:W-:Y:S02]  /*5ad0*/  FSEL R38, R38, -INF , !P2 ;  /* 0xff80000026267808 */ /* 0x000fe40005000000 */
[----:B------:R-:W-:-:S04]  /*5ae0*/  FMNMX3.FTZ R5, R4, R40, R39, !PT ;  /* 0x0000002804057276 */ /* 0x000fc80007810027 */
[----:B------:R-:W-:-:S05]  /*5af0*/  FMNMX.FTZ R14, R38, R5, !PT ;  /* 0x00000005260e7209 */ /* 0x000fca0007810000 */
[----:B------:R-:W2:Y:S01]  /*5b00*/  SHFL.BFLY PT, R5, R14, 0x2, 0x1f ;  /* 0x0c401f000e057f89 */ /* 0x000ea200000e0000 */
[----:B-1----:R-:W-:-:S05]  /*5b10*/  FMNMX.FTZ R12, R13, R12, !PT ;  /* 0x0000000c0d0c7209 */ /* 0x002fca0007810000 */
[----:B------:R-:W1:Y:S01]  /*5b20*/  SHFL.BFLY PT, R11, R12, 0x1, 0x1f ;  /* 0x0c201f000c0b7f89 */ /* 0x000e6200000e0000 */
[----:B--2---:R-:W-:-:S05]  /*5b30*/  FMNMX.FTZ R5, R14, R5, !PT ;  /* 0x000000050e057209 */ /* 0x004fca0007810000 */
[----:B------:R-:W2:Y:S01]  /*5b40*/  SHFL.BFLY PT, R4, R5, 0x1, 0x1f ;  /* 0x0c201f0005047f89 */ /* 0x000ea200000e0000 */
[----:B-1----:R-:W-:Y:S02]  /*5b50*/  FMNMX.FTZ R2, R12, R11, !PT ;  /* 0x0000000b0c027209 */ /* 0x002fe40007810000 */
[----:B------:R-:W-:Y:S02]  /*5b60*/  LOP3.LUT R11, R6, 0x100, RZ, 0xc0, !PT ;  /* 0x00000100060b7812 */ /* 0x000fe400078ec0ff */
[C---:B------:R-:W-:Y:S01]  /*5b70*/  FSETP.NEU.FTZ.AND P0, PT, R2.reuse, -INF , PT ;  /* 0xff8000000200780b */ /* 0x040fe20003f1d000 */
[----:B-----5:R-:W-:Y:S01]  /*5b80*/  FMUL.FTZ R21, R2, UR6 ;  /* 0x0000000602157c20 */ /* 0x020fe20008410000 */
[----:B------:R-:W-:-:S04]  /*5b90*/  LOP3.LUT R11, R11, 0x20, R108, 0xf8, !PT ;  /* 0x000000200b0b7812 */ /* 0x000fc800078ef86c */
[----:B------:R-:W-:Y:S01]  /*5ba0*/  FSEL R21, R21, RZ, P0 ;  /* 0x000000ff15157208 */ /* 0x000fe20000000000 */
[----:B------:R-:W-:-:S04]  /*5bb0*/  IMAD.IADD R164, R0, 0x1, R11 ;  /* 0x0000000100a47824 */ /* 0x000fc800078e020b */
[--C-:B------:R-:W-:Y:S01]  /*5bc0*/  FFMA.FTZ R33, R84, UR6, -R21.reuse ;  /* 0x0000000654217c23 */ /* 0x100fe20008010815 */
[----:B--2---:R-:W-:Y:S01]  /*5bd0*/  FMNMX.FTZ R0, R5, R4, !PT ;  /* 0x0000000405007209 */ /* 0x004fe20007810000 */
[--C-:B------:R-:W-:Y:S01]  /*5be0*/  FFMA.FTZ R134, R92, UR6, -R21.reuse ;  /* 0x000000065c867c23 */ /* 0x100fe20008010815 */
[----:B------:R-:W-:Y:S01]  /*5bf0*/  LEA R164, R164, UR4, 0x1 ;  /* 0x00000004a4a47c11 */ /* 0x000fe2000f8e08ff */
[--C-:B------:R-:W-:Y:S01]  /*5c00*/  FFMA.FTZ R63, R94, UR6, -R21.reuse ;  /* 0x000000065e3f7c23 */ /* 0x100fe20008010815 */
[C---:B------:R-:W-:Y:S01]  /*5c10*/  FSETP.NEU.FTZ.AND P0, PT, R0.reuse, -INF , PT ;  /* 0xff8000000000780b */ /* 0x040fe20003f1d000 */
[----:B------:R-:W-:Y:S01]  /*5c20*/  FMUL.FTZ R46, R0, UR6 ;  /* 0x00000006002e7c20 */ /* 0x000fe20008410000 */
[--C-:B------:R-:W-:Y:S01]  /*5c30*/  FFMA.FTZ R22, R112, UR6, -R21.reuse ;  /* 0x0000000670167c23 */ /* 0x100fe20008010815 */
[----:B------:R-:W-:Y:S02]  /*5c40*/  IMAD.IADD R116, R3, 0x1, R164 ;  /* 0x0000000103747824 */ /* 0x000fe400078e02a4 */
[--C-:B------:R-:W-:Y:S01]  /*5c50*/  FFMA.FTZ R47, R10, UR6, -R21.reuse ;  /* 0x000000060a2f7c23 */ /* 0x100fe20008010815 */
[----:B------:R-:W-:Y:S01]  /*5c60*/  MUFU.EX2 R134, R134 ;  /* 0x0000008600867308 */ /* 0x000fe20000000800 */
[----:B------:R-:W-:Y:S01]  /*5c70*/  FSEL R46, R46, RZ, P0 ;  /* 0x000000ff2e2e7208 */ /* 0x000fe20000000000 */
[--C-:B------:R-:W-:Y:S01]  /*5c80*/  FFMA.FTZ R37, R8, UR6, -R21.reuse ;  /* 0x0000000608257c23 */ /* 0x100fe20008010815 */
[----:B------:R-:W-:Y:S01]  /*5c90*/  LDSM.16.MT88.4 R12, [R164+0xb400] ;  /* 0x00b40000a40c783b */ /* 0x000fe20000004200 */
[----:B------:R-:W1:Y:S01]  /*5ca0*/  MUFU.EX2 R63, R63 ;  /* 0x0000003f003f7308 */ /* 0x000e620000000800 */
[--C-:B------:R-:W-:Y:S01]  /*5cb0*/  FFMA.FTZ R48, R104, UR6, -R21.reuse ;  /* 0x0000000668307c23 */ /* 0x100fe20008010815 */
[--C-:B------:R-:W-:Y:S01]  /*5cc0*/  FFMA.FTZ R31, R85, UR6, -R46.reuse ;  /* 0x00000006551f7c23 */ /* 0x100fe2000801082e */
[--C-:B------:R-:W-:Y:S01]  /*5cd0*/  FFMA.FTZ R132, R93, UR6, -R46.reuse ;  /* 0x000000065d847c23 */ /* 0x100fe2000801082e */
[----:B------:R-:W2:Y:S01]  /*5ce0*/  LDSM.16.MT88.4 R84, [R116+0xb000] ;  /* 0x00b000007454783b */ /* 0x000ea20000004200 */
[--C-:B------:R-:W-:Y:S01]  /*5cf0*/  FFMA.FTZ R61, R95, UR6, -R46.reuse ;  /* 0x000000065f3d7c23 */ /* 0x100fe2000801082e */
[--C-:B------:R-:W-:Y:S01]  /*5d00*/  FFMA.FTZ R20, R9, UR6, -R46.reuse ;  /* 0x0000000609147c23 */ /* 0x100fe2000801082e */
[--C-:B------:R-:W-:Y:S01]  /*5d10*/  FFMA.FTZ R49, R115, UR6, -R46.reuse ;  /* 0x0000000673317c23 */ /* 0x100fe2000801082e */
[----:B------:R-:W5:Y:S01]  /*5d20*/  LDSM.16.MT88.4 R92, [R164+0xb000] ;  /* 0x00b00000a45c783b */ /* 0x000f620000004200 */
[----:B------:R-:W-:Y:S01]  /*5d30*/  MUFU.EX2 R22, R22 ;  /* 0x0000001600167308 */ /* 0x000fe20000000800 */
[--C-:B------:R-:W-:Y:S01]  /*5d40*/  FFMA.FTZ R34, R88, UR6, -R21.reuse ;  /* 0x0000000658227c23 */ /* 0x100fe20008010815 */
[--C-:B------:R-:W-:Y:S01]  /*5d50*/  FFMA.FTZ R36, R7, UR6, -R46.reuse ;  /* 0x0000000607247c23 */ /* 0x100fe2000801082e */
[----:B------:R-:W3:Y:S01]  /*5d60*/  LDSM.16.MT88.4 R8, [R116+0xb400] ;  /* 0x00b400007408783b */ /* 0x000ee20000004200 */
[----:B------:R-:W4:Y:S01]  /*5d70*/  MUFU.EX2 R47, R47 ;  /* 0x0000002f002f7308 */ /* 0x000f220000000800 */
[----:B-1----:R-:W-:Y:S01]  /*5d80*/  F2FP.BF16.F32.PACK_AB R68, R63, R134 ;  /* 0x000000863f44723e */ /* 0x002fe200000010ff */
[--C-:B------:R-:W-:Y:S01]  /*5d90*/  FFMA.FTZ R35, R107, UR6, -R46.reuse ;  /* 0x000000066b237c23 */ /* 0x100fe2000801082e */
[--C-:B------:R-:W-:Y:S01]  /*5da0*/  FFMA.FTZ R30, R89, UR6, -R46.reuse ;  /* 0x00000006591e7c23 */ /* 0x100fe2000801082e */
[----:B------:R-:W-:Y:S01]  /*5db0*/  MUFU.EX2 R132, R132 ;  /* 0x0000008400847308 */ /* 0x000fe20000000800 */
[----:B------:R-:W1:Y:S01]  /*5dc0*/  LDSM.16.MT88.4 R108, [R164+0x9000] ;  /* 0x00900000a46c783b */ /* 0x000e620000004200 */
[--C-:B------:R-:W-:Y:S01]  /*5dd0*/  FFMA.FTZ R3, R28, UR6, -R21.reuse ;  /* 0x000000061c037c23 */ /* 0x100fe20008010815 */
[--C-:B------:R-:W-:Y:S01]  /*5de0*/  FFMA.FTZ R29, R32, UR6, -R21.reuse ;  /* 0x00000006201d7c23 */ /* 0x100fe20008010815 */
[----:B------:R-:W4:Y:S01]  /*5df0*/  MUFU.EX2 R61, R61 ;  /* 0x0000003d003d7308 */ /* 0x000f220000000800 */
[----:B------:R-:W1:Y:S01]  /*5e00*/  LDSM.16.MT88.4 R100, [R116+0x9000] ;  /* 0x009000007464783b */ /* 0x000e620000004200 */
[--C-:B------:R-:W-:Y:S01]  /*5e10*/  FFMA.FTZ R28, R143, UR6, -R46.reuse ;  /* 0x000000068f1c7c23 */ /* 0x100fe2000801082e */
[--C-:B------:R-:W-:Y:S01]  /*5e20*/  FFMA.FTZ R156, R156, UR6, -R21.reuse ;  /* 0x000000069c9c7c23 */ /* 0x100fe20008010815 */
[----:B------:R-:W-:Y:S01]  /*5e30*/  MUFU.EX2 R20, R20 ;  /* 0x0000001400147308 */ /* 0x000fe20000000800 */
[----:B------:R-:W1:Y:S01]  /*5e40*/  LDSM.16.MT88.4 R76, [R164+0xd000] ;  /* 0x00d00000a44c783b */ /* 0x000e620000004200 */
[----:B----4-:R-:W-:Y:S01]  /*5e50*/  F2FP.BF16.F32.PACK_AB R70, R47, R22 ;  /* 0x000000162f46723e */ /* 0x010fe200000010ff */
[--C-:B------:R-:W-:Y:S01]  /*5e60*/  FFMA.FTZ R129, R129, UR6, -R46.reuse ;  /* 0x0000000681817c23 */ /* 0x100fe2000801082e */
[----:B------:R-:W4:Y:S01]  /*5e70*/  MUFU.EX2 R49, R49 ;  /* 0x0000003100317308 */ /* 0x000f220000000800 */
[----:B------:R-:W1:Y:S01]  /*5e80*/  LDSM.16.MT88.4 R16, [R116+0xd000] ;  /* 0x00d000007410783b */ /* 0x000e620000004200 */
[--C-:B------:R-:W-:Y:S01]  /*5e90*/  FFMA.FTZ R154, R154, UR6, -R21.reuse ;  /* 0x000000069a9a7c23 */ /* 0x100fe20008010815 */
[--C-:B------:R-:W-:Y:S01]  /*5ea0*/  FFMA.FTZ R150, R150, UR6, -R21.reuse ;  /* 0x0000000696967c23 */ /* 0x100fe20008010815 */
[----:B------:R-:W-:Y:S01]  /*5eb0*/  MUFU.EX2 R48, R48 ;  /* 0x0000003000307308 */ /* 0x000fe20000000800 */
[----:B------:R-:W-:Y:S01]  /*5ec0*/  LDSM.16.MT88.4 R24, [R116+0x9400] ;  /* 0x009400007418783b */ /* 0x000fe20000004200 */
[----:B------:R-:W-:Y:S01]  /*5ed0*/  F2FP.BF16.F32.PACK_AB R69, R61, R132 ;  /* 0x000000843d45723e */ /* 0x000fe200000010ff */
[--C-:B------:R-:W-:Y:S01]  /*5ee0*/  FFMA.FTZ R123, R123, UR6, -R46.reuse ;  /* 0x000000067b7b7c23 */ /* 0x100fe2000801082e */
[----:B------:R-:W5:Y:S01]  /*5ef0*/  MUFU.EX2 R37, R37 ;  /* 0x0000002500257308 */ /* 0x000f620000000800 */
[----:B------:R-:W-:Y:S01]  /*5f00*/  LDSM.16.MT88.4 R52, [R164+0x9400] ;  /* 0x00940000a434783b */ /* 0x000fe20000004200 */
[--C-:B------:R-:W-:Y:S01]  /*5f10*/  FFMA.FTZ R131, R131, UR6, -R46.reuse ;  /* 0x0000000683837c23 */ /* 0x100fe2000801082e */
[----:B------:R-:W-:Y:S01]  /*5f20*/  FFMA.FTZ R140, R140, UR6, -R21 ;  /* 0x000000068c8c7c23 */ /* 0x000fe20008010815 */
[----:B------:R-:W-:Y:S01]  /*5f30*/  MUFU.EX2 R34, R34 ;  /* 0x0000002200227308 */ /* 0x000fe20000000800 */
[--C-:B------:R-:W-:Y:S01]  /*5f40*/  FFMA.FTZ R67, R67, UR6, -R46.reuse ;  /* 0x0000000643437c23 */ /* 0x100fe2000801082e */
[----:B----4-:R-:W-:Y:S01]  /*5f50*/  F2FP.BF16.F32.PACK_AB R71, R49, R20 ;  /* 0x000000143147723e */ /* 0x010fe200000010ff */
[----:B------:R-:W-:Y:S01]  /*5f60*/  FADD.FTZ R63, R134, R63 ;  /* 0x0000003f863f7221 */ /* 0x000fe20000010000 */
[----:B------:R-:W4:Y:S01]  /*5f70*/  MUFU.EX2 R33, R33 ;  /* 0x0000002100217308 */ /* 0x000f220000000800 */
[----:B------:R-:W-:Y:S01]  /*5f80*/  FADD.FTZ R61, R132, R61 ;  /* 0x0000003d843d7221 */ /* 0x000fe20000010000 */
[--C-:B------:R-:W-:Y:S01]  /*5f90*/  FFMA.FTZ R130, R130, UR6, -R21.reuse ;  /* 0x0000000682827c23 */ /* 0x100fe20008010815 */
[--C-:B------:R-:W-:Y:S01]  /*5fa0*/  FFMA.FTZ R128, R128, UR6, -R21.reuse ;  /* 0x0000000680807c23 */ /* 0x100fe20008010815 */
[----:B------:R-:W-:Y:S01]  /*5fb0*/  MUFU.EX2 R36, R36 ;  /* 0x0000002400247308 */ /* 0x000fe20000000800 */
[C---:B--2---:R-:W-:Y:S01]  /*5fc0*/  HMMA.16816.F32.BF16 R88, R68.reuse, R84, RZ ;  /* 0x000000544458723c */ /* 0x044fe200000418ff */
[----:B-----5:R-:W-:Y:S01]  /*5fd0*/  F2FP.BF16.F32.PACK_AB R4, R37, R48 ;  /* 0x000000302504723e */ /* 0x020fe200000010ff */
[--C-:B------:R-:W-:Y:S01]  /*5fe0*/  FFMA.FTZ R62, R62, UR6, -R21.reuse ;  /* 0x000000063e3e7c23 */ /* 0x100fe20008010815 */
[----:B------:R-:W2:Y:S01]  /*5ff0*/  MUFU.EX2 R35, R35 ;  /* 0x0000002300237308 */ /* 0x000ea20000000800 */
[----:B------:R-:W-:Y:S01]  /*6000*/  FFMA.FTZ R60, R60, UR6, -R21 ;  /* 0x000000063c3c7c23 */ /* 0x000fe20008010815 */
[--C-:B------:R-:W-:Y:S01]  /*6010*/  FFMA.FTZ R40, R40, UR6, -R46.reuse ;  /* 0x0000000628287c23 */ /* 0x100fe2000801082e */
[--C-:B------:R-:W-:Y:S01]  /*6020*/  FFMA.FTZ R39, R39, UR6, -R46.reuse ;  /* 0x0000000627277c23 */ /* 0x100fe2000801082e */
[----:B------:R-:W-:Y:S01]  /*6030*/  MUFU.EX2 R31, R31 ;  /* 0x0000001f001f7308 */ /* 0x000fe20000000800 */
[----:B------:R-:W-:Y:S01]  /*6040*/  HMMA.16816.F32.BF16 R84, R68, R86, RZ ;  /* 0x000000564454723c */ /* 0x000fe200000418ff */
[----:B----4-:R-:W-:Y:S01]  /*6050*/  F2FP.BF16.F32.PACK_AB R6, R33, R34 ;  /* 0x000000222106723e */ /* 0x010fe200000010ff */
[----:B------:R-:W-:Y:S01]  /*6060*/  FFMA.FTZ R38, R38, UR6, -R46 ;  /* 0x0000000626267c23 */ /* 0x000fe2000801082e */
[----:B------:R-:W4:Y:S01]  /*6070*/  MUFU.EX2 R30, R30 ;  /* 0x0000001e001e7308 */ /* 0x000f220000000800 */
[----:B------:R-:W-:-:S03]  /*6080*/  ISETP.GT.AND P0, PT, R124, R169, PT ;  /* 0x000000a97c00720c */ /* 0x000fc60003f04270 */
[----:B------:R5:W-:Y:S01]  /*6090*/  MUFU.EX2 R32, R3 ;  /* 0x0000000300207308 */ /* 0x000be20000000800 */
[C---:B------:R-:W-:Y:S01]  /*60a0*/  HMMA.16816.F32.BF16 R96, R68.reuse, R92, RZ ;  /* 0x0000005c4460723c */ /* 0x040fe200000418ff */
[----:B--2---:R-:W-:Y:S02]  /*60b0*/  F2FP.BF16.F32.PACK_AB R5, R35, R36 ;  /* 0x000000242305723e */ /* 0x004fe400000010ff */
[----:B------:R-:W2:Y:S04]  /*60c0*/  MUFU.EX2 R29, R29 ;  /* 0x0000001d001d7308 */ /* 0x000ea80000000800 */
[----:B------:R-:W-:Y:S01]  /*60d0*/  MUFU.EX2 R28, R28 ;  /* 0x0000001c001c7308 */ /* 0x000fe20000000800 */
[----:B------:R-:W-:Y:S01]  /*60e0*/  HMMA.16816.F32.BF16 R92, R68, R94, RZ ;  /* 0x0000005e445c723c */ /* 0x000fe200000418ff */
[----:B----4-:R-:W-:-:S02]  /*60f0*/  F2FP.BF16.F32.PACK_AB R7, R30, R31 ;  /* 0x0000001f1e07723e */ /* 0x010fc400000010ff */
[----:B------:R-:W-:Y:S01]  /*6100*/  MUFU.EX2 R154, R154 ;  /* 0x0000009a009a7308 */ /* 0x000fe20000000800 */
[----:B-----5:R-:W-:-:S03]  /*6110*/  FFMA.FTZ R3, R141, UR6, -R46 ;  /* 0x000000068d037c23 */ /* 0x020fc6000801082e */
[----:B------:R-:W-:Y:S01]  /*6120*/  MUFU.EX2 R150, R150 ;  /* 0x0000009600967308 */ /* 0x000fe20000000800 */
[C---:B---3--:R-:W-:Y:S03]  /*6130*/  HMMA.16816.F32.BF16 R88, R4.reuse, R8, R88 ;  /* 0x000000080458723c */ /* 0x048fe60000041858 */
        /* <DEDUP_REMOVED lines=8> */
[----:B------:R-:W3:Y:S07]  /*61c0*/  LDSM.16.MT88.4 R12, [R164+0xd400] ;  /* 0x00d40000a40c783b */ /* 0x000eee0000004200 */
        /* <DEDUP_REMOVED lines=8> */
[----:B------:R-:W-:Y:S07]  /*6250*/  LDSM.16.MT88.4 R16, [R164+0xa400] ;  /* 0x00a40000a410783b */ /* 0x000fee0000004200 */
[C---:B---3--:R-:W-:Y:S08]  /*6260*/  HMMA.16816.F32.BF16 R80, R4.reuse, R12, R80 ;  /* 0x0000000c0450723c */ /* 0x048ff00000041850 */
        /* <DEDUP_REMOVED lines=8> */
[----:B------:R-:W-:Y:S01]  /*62f0*/  MUFU.EX2 R25, R25 ;  /* 0x0000001900197308 */ /* 0x000fe20000000800 */
[----:B------:R-:W-:Y:S01]  /*6300*/  HMMA.16816.F32.BF16 R100, R4, R26, R100 ;  /* 0x0000001a0464723c */ /* 0x000fe20000041864 */
[--C-:B------:R-:W-:Y:S01]  /*6310*/  FFMA.FTZ R26, R160, UR6, -R21.reuse ;  /* 0x00000006a01a7c23 */ /* 0x100fe20008010815 */
[----:B------:R-:W-:Y:S01]  /*6320*/  FFMA.FTZ R27, R57, UR6, -R46 ;  /* 0x00000006391b7c23 */ /* 0x000fe2000801082e */
[----:B------:R-:W4:Y:S01]  /*6330*/  MUFU.EX2 R24, R24 ;  /* 0x0000001800187308 */ /* 0x000f220000000800 */
[----:B------:R-:W-:-:S03]  /*6340*/  FFMA.FTZ R57, R158, UR6, -R21 ;  /* 0x000000069e397c23 */ /* 0x000fc60008010815 */
[----:B------:R-:W5:Y:S01]  /*6350*/  MUFU.EX2 R26, R26 ;  /* 0x0000001a001a7308 */ /* 0x000f620000000800 */
[----:B------:R-:W-:Y:S01]  /*6360*/  HMMA.16816.F32.BF16 R112, R4, R52, R112 ;  /* 0x000000340470723c */ /* 0x000fe20000041870 */
[--C-:B------:R-:W-:Y:S01]  /*6370*/  FFMA.FTZ R52, R50, UR6, -R21.reuse ;  /* 0x0000000632347c23 */ /* 0x100fe20008010815 */
[----:B------:R-:W-:Y:S01]  /*6380*/  FFMA.FTZ R53, R56, UR6, -R21 ;  /* 0x0000000638357c23 */ /* 0x000fe20008010815 */
[----:B------:R-:W1:Y:S01]  /*6390*/  MUFU.EX2 R27, R27 ;  /* 0x0000001b001b7308 */ /* 0x000e620000000800 */
[----:B------:R-:W-:-:S03]  /*63a0*/  FFMA.FTZ R50, R51, UR6, -R46 ;  /* 0x0000000633327c23 */ /* 0x000fc6000801082e */
[----:B------:R-:W-:Y:S01]  /*63b0*/  MUFU.EX2 R57, R57 ;  /* 0x0000003900397308 */ /* 0x000fe20000000800 */
[----:B------:R-:W-:Y:S01]  /*63c0*/  HMMA.16816.F32.BF16 R108, R4, R54, R108 ;  /* 0x00000036046c723c */ /* 0x000fe2000004186c */
[----:B--2---:R-:W-:Y:S01]  /*63d0*/  F2FP.BF16.F32.PACK_AB R4, R29, R32 ;  /* 0x000000201d04723e */ /* 0x004fe200000010ff */
[--C-:B------:R-:W-:Y:S01]  /*63e0*/  FFMA.FTZ R55, R135, UR6, -R46.reuse ;  /* 0x0000000687377c23 */ /* 0x100fe2000801082e */
[----:B----4-:R-:W-:Y:S01]  /*63f0*/  F2FP.BF16.F32.PACK_AB R7, R3, R24 ;  /* 0x000000180307723e */ /* 0x010fe200000010ff */
[--C-:B------:R-:W-:Y:S01]  /*6400*/  FFMA.FTZ R54, R133, UR6, -R46.reuse ;  /* 0x0000000685367c23 */ /* 0x100fe2000801082e */
[----:B-----5:R-:W-:Y:S01]  /*6410*/  F2FP.BF16.F32.PACK_AB R6, R25, R26 ;  /* 0x0000001a1906723e */ /* 0x020fe200000010ff */
[----:B------:R-:W2:Y:S01]  /*6420*/  MUFU.EX2 R56, R156 ;  /* 0x0000009c00387308 */ /* 0x000ea20000000800 */
[--C-:B------:R-:W-:Y:S01]  /*6430*/  FFMA.FTZ R133, R146, UR6, -R21.reuse ;  /* 0x0000000692857c23 */ /* 0x100fe20008010815 */
[--C-:B------:R-:W-:Y:S01]  /*6440*/  FFMA.FTZ R146, R65, UR6, -R46.reuse ;  /* 0x0000000641927c23 */ /* 0x100fe2000801082e */
[----:B-1----:R-:W-:Y:S01]  /*6450*/  F2FP.BF16.F32.PACK_AB R5, R27, R28 ;  /* 0x0000001c1b05723e */ /* 0x002fe200000010ff */
[----:B------:R-:W-:Y:S04]  /*6460*/  MUFU.EX2 R53, R53 ;  /* 0x0000003500357308 */ /* 0x000fe80000000800 */
[----:B------:R-:W1:Y:S02]  /*6470*/  MUFU.EX2 R52, R52 ;  /* 0x0000003400347308 */ /* 0x000e640000000800 */
[C---:B------:R-:W-:Y:S02]  /*6480*/  HMMA.16816.F32.BF16 R104, R4.reuse, R8, R104 ;  /* 0x000000080468723c */ /* 0x040fe40000041868 */
[----:B------:R-:W-:Y:S04]  /*6490*/  MUFU.EX2 R55, R55 ;  /* 0x0000003700377308 */ /* 0x000fe80000000800 */
[----:B------:R-:W4:Y:S02]  /*64a0*/  MUFU.EX2 R54, R54 ;  /* 0x0000003600367308 */ /* 0x000f240000000800 */
[C---:B------:R-:W-:Y:S01]  /*64b0*/  HMMA.16816.F32.BF16 R100, R4.reuse, R10, R100 ;  /* 0x0000000a0464723c */ /* 0x040fe20000041864 */
[----:B------:R-:W5:Y:S01]  /*64c0*/  LDSM.16.MT88.4 R8, [R116+0xb800] ;  /* 0x00b800007408783b */ /* 0x000f620000004200 */
[----:B------:R2:W-:Y:S04]  /*64d0*/  MUFU.EX2 R51, R129 ;  /* 0x0000008100337308 */ /* 0x0005e80000000800 */
[----:B------:R-:W4:Y:S02]  /*64e0*/  MUFU.EX2 R50, R50 ;  /* 0x0000003200327308 */ /* 0x000f240000000800 */
[C---:B---3--:R-:W-:Y:S02]  /*64f0*/  HMMA.16816.F32.BF16 R112, R4.reuse, R12, R112 ;  /* 0x0000000c0470723c */ /* 0x048fe40000041870 */
[----:B------:R-:W-:Y:S04]  /*6500*/  MUFU.EX2 R133, R133 ;  /* 0x0000008500857308 */ /* 0x000fe80000000800 */
[----:B------:R3:W-:Y:S02]  /*6510*/  MUFU.EX2 R65, R67 ;  /* 0x0000004300417308 */ /* 0x0007e40000000800 */
[----:B------:R-:W-:Y:S01]  /*6520*/  HMMA.16816.F32.BF16 R108, R4, R14, R108 ;  /* 0x0000000e046c723c */ /* 0x000fe2000004186c */
[----:B------:R-:W1:Y:S01]  /*6530*/  LDSM.16.MT88.4 R12, [R164+0xb800] ;  /* 0x00b80000a40c783b */ /* 0x000e620000004200 */
[--C-:B--2---:R-:W-:Y:S01]  /*6540*/  FFMA.FTZ R129, R152, UR6, -R21.reuse ;  /* 0x0000000698817c23 */ /* 0x104fe20008010815 */
[----:B------:R-:W-:Y:S01]  /*6550*/  FFMA.FTZ R152, R125, UR6, -R46 ;  /* 0x000000067d987c23 */ /* 0x000fe2000801082e */
[----:B------:R-:W-:Y:S04]  /*6560*/  MUFU.EX2 R146, R146 ;  /* 0x0000009200927308 */ /* 0x000fe80000000800 */
[----:B------:R-:W2:Y:S04]  /*6570*/  MUFU.EX2 R129, R129 ;  /* 0x0000008100817308 */ /* 0x000ea80000000800 */
[----:B------:R-:W-:Y:S01]  /*6580*/  MUFU.EX2 R152, R152 ;  /* 0x0000009800987308 */ /* 0x000fe20000000800 */
[--C-:B---3--:R-:W-:Y:S01]  /*6590*/  FFMA.FTZ R67, R126, UR6, -R21.reuse ;  /* 0x000000067e437c23 */ /* 0x108fe20008010815 */
[--C-:B------:R-:W-:Y:S01]  /*65a0*/  FFMA.FTZ R126, R66, UR6, -R21.reuse ;  /* 0x00000006427e7c23 */ /* 0x100fe20008010815 */
[--C-:B------:R-:W-:Y:S01]  /*65b0*/  FFMA.FTZ R66, R64, UR6, -R21.reuse ;  /* 0x0000000640427c23 */ /* 0x100fe20008010815 */
[----:B------:R-:W-:-:S02]  /*65c0*/  FFMA.FTZ R64, R58, UR6, -R21 ;  /* 0x000000063a407c23 */ /* 0x000fc40008010815 */
[----:B------:R-:W-:Y:S04]  /*65d0*/  MUFU.EX2 R58, R130 ;  /* 0x00000082003a7308 */ /* 0x000fe80000000800 */
[----:B------:R-:W-:Y:S01]  /*65e0*/  MUFU.EX2 R126, R126 ;  /* 0x0000007e007e7308 */ /* 0x000fe20000000800 */
[C---:B-----5:R-:W-:Y:S03]  /*65f0*/  HMMA.16816.F32.BF16 R88, R4.reuse, R8, R88 ;  /* 0x000000080458723c */ /* 0x060fe60000041858 */
[----:B------:R-:W-:Y:S04]  /*6600*/  MUFU.EX2 R66, R66 ;  /* 0x0000004200427308 */ /* 0x000fe80000000800 */
[----:B------:R-:W-:Y:S01]  /*6610*/  MUFU.EX2 R187, R64 ;  /* 0x0000004000bb7308 */ /* 0x000fe20000000800 */
[C---:B------:R-:W-:Y:S01]  /*6620*/  HMMA.16816.F32.BF16 R84, R4.reuse, R10, R84 ;  /* 0x0000000a0454723c */ /* 0x040fe20000041854 */
[----:B------:R-:W3:Y:S07]  /*6630*/  LDSM.16.MT88.4 R8, [R116+0xd800] ;  /* 0x00d800007408783b */ /* 0x000eee0000004200 */
[C---:B-1----:R-:W-:Y:S08]  /*6640*/  HMMA.16816.F32.BF16 R96, R4.reuse, R12, R96 ;  /* 0x0000000c0460723c */ /* 0x042ff00000041860 */
[C---:B------:R-:W-:Y:S01]  /*6650*/  HMMA.16816.F32.BF16 R92, R4.reuse, R14, R92 ;  /* 0x0000000e045c723c */ /* 0x040fe2000004185c */
[----:B------:R-:W1:Y:S07]  /*6660*/  LDSM.16.MT88.4 R12, [R164+0xd800] ;  /* 0x00d80000a40c783b */ /* 0x000e6e0000004200 */
[C---:B---3--:R-:W-:Y:S08]  /*6670*/  HMMA.16816.F32.BF16 R72, R4.reuse, R8, R72 ;  /* 0x000000080448723c */ /* 0x048ff00000041848 */
[C---:B------:R-:W-:Y:S01]  /*6680*/  HMMA.16816.F32.BF16 R68, R4.reuse, R10, R68 ;  /* 0x0000000a0444723c */ /* 0x040fe20000041844 */
[----:B------:R-:W3:Y:S07]  /*6690*/  LDSM.16.MT88.4 R8, [R116+0x9c00] ;  /* 0x009c00007408783b */ /* 0x000eee0000004200 */
[C---:B-1----:R-:W-:Y:S08]  /*66a0*/  HMMA.16816.F32.BF16 R80, R4.reuse, R12, R80 ;  /* 0x0000000c0450723c */ /* 0x042ff00000041850 */
[----:B------:R-:W-:Y:S01]  /*66b0*/  HMMA.16816.F32.BF16 R76, R4, R14, R76 ;  /* 0x0000000e044c723c */ /* 0x000fe2000004184c */
[----:B------:R-:W1:Y:S01]  /*66c0*/  LDSM.16.MT88.4 R12, [R164+0x9c00] ;  /* 0x009c0000a40c783b */ /* 0x000e620000004200 */
[----:B------:R-:W-:-:S02]  /*66d0*/  F2FP.BF16.F32.PACK_AB R4, R56, R57 ;  /* 0x000000393804723e */ /* 0x000fc400000010ff */
[----:B------:R-:W-:Y:S02]  /*66e0*/  F2FP.BF16.F32.PACK_AB R6, R52, R53 ;  /* 0x000000353406723e */ /* 0x000fe400000010ff */
[----:B----4-:R-:W-:Y:S02]  /*66f0*/  F2FP.BF16.F32.PACK_AB R5, R54, R55 ;  /* 0x000000373605723e */ /* 0x010fe400000010ff */
[----:B------:R-:W-:-:S07]  /*6700*/  F2FP.BF16.F32.PACK_AB R7, R50, R51 ;  /* 0x000000333207723e */ /* 0x000fce00000010ff */
[C---:B---3--:R-:W-:Y:S08]  /*6710*/  HMMA.16816.F32.BF16 R104, R4.reuse, R8, R104 ;  /* 0x000000080468723c */ /* 0x048ff00000041868 */
        /* <DEDUP_REMOVED lines=17> */
[--C-:B------:R-:W-:Y:S01]  /*6830*/  FFMA.FTZ R5, R148, UR6, -R21.reuse ;  /* 0x0000000694057c23 */ /* 0x100fe20008010815 */
[----:B------:R-:W-:Y:S01]  /*6840*/  FFMA.FTZ R148, R127, UR6, -R46 ;  /* 0x000000067f947c23 */ /* 0x000fe2000801082e */
[----:B--2---:R-:W-:Y:S01]  /*6850*/  F2FP.BF16.F32.PACK_AB R4, R129, R154 ;  /* 0x0000009a8104723e */ /* 0x004fe200000010ff */
[----:B------:R2:W-:Y:S04]  /*6860*/  MUFU.EX2 R127, R131 ;  /* 0x00000083007f7308 */ /* 0x0005e80000000800 */
[----:B------:R-:W4:Y:S04]  /*6870*/  MUFU.EX2 R125, R5 ;  /* 0x00000005007d7308 */ /* 0x000f280000000800 */
[----:B------:R-:W5:Y:S01]  /*6880*/  MUFU.EX2 R148, R148 ;  /* 0x0000009400947308 */ /* 0x000f620000000800 */
[----:B--2---:R-:W-:Y:S01]  /*6890*/  FFMA.FTZ R131, R142, UR6, -R21 ;  /* 0x000000068e837c23 */ /* 0x004fe20008010815 */
[----:B----4-:R-:W-:-:S02]  /*68a0*/  F2FP.BF16.F32.PACK_AB R6, R125, R150 ;  /* 0x000000967d06723e */ /* 0x010fc400000010ff */
[----:B------:R-:W-:-:S03]  /*68b0*/  F2FP.BF16.F32.PACK_AB R5, R127, R152 ;  /* 0x000000987f05723e */ /* 0x000fc600000010ff */
[----:B------:R-:W2:Y:S01]  /*68c0*/  MUFU.EX2 R131, R131 ;  /* 0x0000008300837308 */ /* 0x000ea20000000800 */
[----:B-----5:R-:W-:-:S07]  /*68d0*/  F2FP.BF16.F32.PACK_AB R7, R123, R148 ;  /* 0x000000947b07723e */ /* 0x020fce00000010ff */
        /* <DEDUP_REMOVED lines=17> */
[----:B------:R-:W-:Y:S01]  /*69f0*/  FFMA.FTZ R4, R144, UR6, -R21 ;  /* 0x0000000690047c23 */ /* 0x000fe20008010815 */
[--C-:B------:R-:W-:Y:S01]  /*6a00*/  FFMA.FTZ R144, R59, UR6, -R46.reuse ;  /* 0x000000063b907c23 */ /* 0x100fe2000801082e */
[----:B------:R-:W-:Y:S01]  /*6a10*/  FFMA.FTZ R59, R23, UR6, -R46 ;  /* 0x00000006173b7c23 */ /* 0x000fe2000801082e */
[----:B------:R-:W1:Y:S01]  /*6a20*/  LDSM.16.MT88.4 R12, [R116+0xa400] ;  /* 0x00a40000740c783b */ /* 0x000e620000004200 */
[----:B------:R-:W4:Y:S01]  /*6a30*/  MUFU.EX2 R142, R4 ;  /* 0x00000004008e7308 */ /* 0x000f220000000800 */
[----:B--2---:R-:W-:-:S02]  /*6a40*/  F2FP.BF16.F32.PACK_AB R6, R140, R131 ;  /* 0x000000838c06723e */ /* 0x004fc400000010ff */
[----:B------:R-:W-:Y:S01]  /*6a50*/  F2FP.BF16.F32.PACK_AB R5, R146, R65 ;  /* 0x000000419205723e */ /* 0x000fe200000010ff */
[----:B------:R-:W-:Y:S04]  /*6a60*/  MUFU.EX2 R144, R144 ;  /* 0x0000009000907308 */ /* 0x000fe80000000800 */
[----:B------:R-:W2:Y:S01]  /*6a70*/  MUFU.EX2 R59, R59 ;  /* 0x0000003b003b7308 */ /* 0x000ea20000000800 */
[----:B----4-:R-:W-:Y:S02]  /*6a80*/  F2FP.BF16.F32.PACK_AB R4, R142, R133 ;  /* 0x000000858e04723e */ /* 0x010fe400000010ff */
[----:B--2---:R-:W-:-:S07]  /*6a90*/  F2FP.BF16.F32.PACK_AB R7, R59, R144 ;  /* 0x000000903b07723e */ /* 0x004fce00000010ff */
        /* <DEDUP_REMOVED lines=15> */
[----:B-1----:R-:W-:Y:S01]  /*6b90*/  HMMA.16816.F32.BF16 R80, R4, R12, R80 ;  /* 0x0000000c0450723c */ /* 0x002fe20000041850 */
[----:B------:R-:W-:-:S02]  /*6ba0*/  FADD.FTZ R12, R20, R61 ;  /* 0x0000003d140c7221 */ /* 0x000fc40000010000 */
[----:B------:R-:W1:Y:S02]  /*6bb0*/  MUFU.EX2 R61, R67 ;  /* 0x00000043003d7308 */ /* 0x000e640000000800 */
[----:B------:R-:W-:-:S03]  /*6bc0*/  FADD.FTZ R49, R49, R12 ;  /* 0x0000000c31317221 */ /* 0x000fc60000010000 */
[----:B------:R-:W-:Y:S01]  /*6bd0*/  HMMA.16816.F32.BF16 R76, R4, R14, R76 ;  /* 0x0000000e044c723c */ /* 0x000fe2000004184c */
[--C-:B------:R-:W-:Y:S01]  /*6be0*/  FFMA.FTZ R6, R45, UR6, -R46.reuse ;  /* 0x000000062d067c23 */ /* 0x100fe2000801082e */
[--C-:B------:R-:W-:Y:S01]  /*6bf0*/  FFMA.FTZ R5, R44, UR6, -R46.reuse ;  /* 0x000000062c057c23 */ /* 0x100fe2000801082e */
[--C-:B------:R-:W-:Y:S01]  /*6c00*/  FFMA.FTZ R4, R43, UR6, -R46.reuse ;  /* 0x000000062b047c23 */ /* 0x100fe2000801082e */
[--C-:B------:R-:W-:Y:S01]  /*6c10*/  FFMA.FTZ R7, R42, UR6, -R46.reuse ;  /* 0x000000062a077c23 */ /* 0x100fe2000801082e */
[----:B------:R-:W-:Y:S01]  /*6c20*/  FADD.FTZ R14, R22, R63 ;  /* 0x0000003f160e7221 */ /* 0x000fe20000010000 */
[----:B------:R-:W-:Y:S01]  /*6c30*/  FFMA.FTZ R45, R41, UR6, -R46 ;  /* 0x00000006292d7c23 */ /* 0x000fe2000801082e */
[----:B------:R-:W-:Y:S01]  /*6c40*/  MUFU.EX2 R63, R128 ;  /* 0x00000080003f7308 */ /* 0x000fe20000000800 */
[----:B------:R-:W3:Y:S01]  /*6c50*/  LDSM.16.MT88.4 R20, [R116+0xa800] ;  /* 0x00a800007414783b */ /* 0x000ee20000004200 */
[----:B------:R-:W-:Y:S01]  /*6c60*/  FADD.FTZ R47, R47, R14 ;  /* 0x0000000e2f2f7221 */ /* 0x000fe20000010000 */
[----:B------:R-:W-:Y:S01]  /*6c70*/  FADD.FTZ R36, R36, R49 ;  /* 0x0000003124247221 */ /* 0x000fe20000010000 */
[----:B------:R1:W-:Y:S01]  /*6c80*/  MUFU.EX2 R44, R6 ;  /* 0x00000006002c7308 */ /* 0x0003e20000000800 */
[----:B------:R-:W4:Y:S01]  /*6c90*/  LDSM.16.MT88.4 R12, [R164+0xe800] ;  /* 0x00e80000a40c783b */ /* 0x000f220000004200 */
[----:B------:R-:W-:-:S02]  /*6ca0*/  FADD.FTZ R48, R48, R47 ;  /* 0x0000002f30307221 */ /* 0x000fc40000010000 */
[----:B------:R-:W5:Y:S02]  /*6cb0*/  MUFU.EX2 R43, R5 ;  /* 0x00000005002b7308 */ /* 0x000f640000000800 */
[----:B------:R-:W-:Y:S02]  /*6cc0*/  FADD.FTZ R47, R37, R48 ;  /* 0x00000030252f7221 */ /* 0x000fe40000010000 */
[----:B------:R2:W-:Y:S04]  /*6cd0*/  MUFU.EX2 R42, R4 ;  /* 0x00000004002a7308 */ /* 0x0005e80000000800 */
[----:B------:R-:W2:Y:S01]  /*6ce0*/  MUFU.EX2 R41, R7 ;  /* 0x0000000700297308 */ /* 0x000ea20000000800 */
[----:B-1----:R-:W-:-:S03]  /*6cf0*/  F2FP.BF16.F32.PACK_AB R6, R126, R61 ;  /* 0x0000003d7e06723e */ /* 0x002fc600000010ff */
[----:B------:R-:W1:Y:S01]  /*6d00*/  MUFU.EX2 R37, R62 ;  /* 0x0000003e00257308 */ /* 0x000e620000000800 */
[----:B-----5:R-:W-:Y:S02]  /*6d10*/  F2FP.BF16.F32.PACK_AB R5, R43, R44 ;  /* 0x0000002c2b05723e */ /* 0x020fe400000010ff */
[----:B--2---:R-:W-:Y:S02]  /*6d20*/  F2FP.BF16.F32.PACK_AB R4, R63, R58 ;  /* 0x0000003a3f04723e */ /* 0x004fe400000010ff */
[----:B------:R-:W-:-:S07]  /*6d30*/  F2FP.BF16.F32.PACK_AB R7, R41, R42 ;  /* 0x0000002a2907723e */ /* 0x000fce00000010ff */
[C---:B------:R-:W-:Y:S08]  /*6d40*/  HMMA.16816.F32.BF16 R112, R4.reuse, R8, R112 ;  /* 0x000000080470723c */ /* 0x040ff00000041870 */
[C---:B------:R-:W-:Y:S01]  /*6d50*/  HMMA.16816.F32.BF16 R108, R4.reuse, R10, R108 ;  /* 0x0000000a046c723c */ /* 0x040fe2000004186c */
[----:B------:R-:W2:Y:S07]  /*6d60*/  LDSM.16.MT88.4 R8, [R116+0xc800] ;  /* 0x00c800007408783b */ /* 0x000eae0000004200 */
[C---:B---3--:R-:W-:Y:S08]  /*6d70*/  HMMA.16816.F32.BF16 R104, R4.reuse, R20, R104 ;  /* 0x000000140468723c */ /* 0x048ff00000041868 */
[C---:B------:R-:W-:Y:S01]  /*6d80*/  HMMA.16816.F32.BF16 R100, R4.reuse, R22, R100 ;  /* 0x000000160464723c */ /* 0x040fe20000041864 */
[----:B------:R-:W3:Y:S07]  /*6d90*/  LDSM.16.MT88.4 R20, [R116+0xe800] ;  /* 0x00e800007414783b */ /* 0x000eee0000004200 */
[----:B----4-:R-:W-:Y:S01]  /*6da0*/  HMMA.16816.F32.BF16 R80, R4, R12, R80 ;  /* 0x0000000c0450723c */ /* 0x010fe20000041850 */
[----:B------:R-:W-:-:S02]  /*6db0*/  FADD.FTZ R12, R35, R36 ;  /* 0x00000024230c7221 */ /* 0x000fc40000010000 */
[----:B------:R-:W-:Y:S02]  /*6dc0*/  MUFU.EX2 R36, R45 ;  /* 0x0000002d00247308 */ /* 0x000fe40000000800 */
[----:B------:R-:W-:Y:S02]  /*6dd0*/  FADD.FTZ R31, R31, R12 ;  /* 0x0000000c1f1f7221 */ /* 0x000fe40000010000 */
[----:B------:R-:W4:Y:S01]  /*6de0*/  MUFU.EX2 R35, R40 ;  /* 0x0000002800237308 */ /* 0x000f220000000800 */
[C---:B------:R-:W-:Y:S01]  /*6df0*/  HMMA.16816.F32.BF16 R76, R4.reuse, R14, R76 ;  /* 0x0000000e044c723c */ /* 0x040fe2000004184c */
[----:B------:R-:W-:Y:S01]  /*6e00*/  FADD.FTZ R14, R34, R47 ;  /* 0x0000002f220e7221 */ /* 0x000fe20000010000 */
[----:B------:R-:W-:Y:S01]  /*6e10*/  FADD.FTZ R31, R30, R31 ;  /* 0x0000001f1e1f7221 */ /* 0x000fe20000010000 */
[----:B------:R-:W-:Y:S02]  /*6e20*/  MUFU.EX2 R34, R39 ;  /* 0x0000002700227308 */ /* 0x000fe40000000800 */
[----:B------:R-:W-:Y:S01]  /*6e30*/  FADD.FTZ R33, R33, R14 ;  /* 0x0000000e21217221 */ /* 0x000fe20000010000 */
[----:B------:R-:W-:Y:S01]  /*6e40*/  FADD.FTZ R28, R28, R31 ;  /* 0x0000001f1c1c7221 */ /* 0x000fe20000010000 */
[----:B------:R-:W5:Y:S01]  /*6e50*/  LDSM.16.MT88.4 R12, [R164+0xcc00] ;  /* 0x00cc0000a40c783b */ /* 0x000f620000004200 */
[----:B------:R-:W-:Y:S01]  /*6e60*/  HMMA.16816.F32.BF16 R96, R4, R16, R96 ;  /* 0x000000100460723c */ /* 0x000fe20000041860 */
[----:B------:R-:W-:Y:S01]  /*6e70*/  FADD.FTZ R32, R32, R33 ;  /* 0x0000002120207221 */ /* 0x000fe20000010000 */
[----:B------:R-:W-:-:S03]  /*6e80*/  FADD.FTZ R27, R27, R28 ;  /* 0x0000001c1b1b7221 */ /* 0x000fc60000010000 */
[----:B------:R-:W-:-:S03]  /*6e90*/  FADD.FTZ R29, R29, R32 ;  /* 0x000000201d1d7221 */ /* 0x000fc60000010000 */
[C---:B--2---:R-:W-:Y:S08]  /*6ea0*/  HMMA.16816.F32.BF16 R88, R4.reuse, R8, R88 ;  /* 0x000000080458723c */ /* 0x044ff00000041858 */
[C---:B------:R-:W-:Y:S01]  /*6eb0*/  HMMA.16816.F32.BF16 R84, R4.reuse, R10, R84 ;  /* 0x0000000a0454723c */ /* 0x040fe20000041854 */
[----:B------:R-:W2:Y:S07]  /*6ec0*/  LDSM.16.MT88.4 R8, [R164+0xac00] ;  /* 0x00ac0000a408783b */ /* 0x000eae0000004200 */
[----:B---3--:R-:W-:Y:S01]  /*6ed0*/  HMMA.16816.F32.BF16 R72, R4, R20, R72 ;  /* 0x000000140448723c */ /* 0x008fe20000041848 */
[----:B------:R-:W3:Y:S01]  /*6ee0*/  MUFU.EX2 R21, R38 ;  /* 0x0000002600157308 */ /* 0x000ee20000000800 */
[----:B------:R-:W-:-:S04]  /*6ef0*/  FADD.FTZ R20, R26, R29 ;  /* 0x0000001d1a147221 */ /* 0x000fc80000010000 */
[----:B------:R-:W-:Y:S02]  /*6f00*/  FADD.FTZ R20, R25, R20 ;  /* 0x0000001419147221 */ /* 0x000fe40000010000 */
[----:B------:R-:W-:Y:S01]  /*6f10*/  HMMA.16816.F32.BF16 R92, R4, R18, R92 ;  /* 0x00000012045c723c */ /* 0x000fe2000004185c */
[----:B------:R-:W2:Y:S01]  /*6f20*/  LDSM.16.MT88.4 R16, [R116+0xac00] ;  /* 0x00ac00007410783b */ /* 0x000ea20000004200 */
[----:B------:R-:W-:-:S04]  /*6f30*/  FADD.FTZ R57, R57, R20 ;  /* 0x0000001439397221 */ /* 0x000fc80000010000 */
[----:B------:R-:W-:Y:S02]  /*6f40*/  FADD.FTZ R56, R56, R57 ;  /* 0x0000003938387221 */ /* 0x000fe40000010000 */
[----:B------:R-:W-:Y:S01]  /*6f50*/  HMMA.16816.F32.BF16 R68, R4, R22, R68 ;  /* 0x000000160444723c */ /* 0x000fe20000041844 */
[----:B-1----:R-:W-:Y:S01]  /*6f60*/  F2FP.BF16.F32.PACK_AB R4, R37, R66 ;  /* 0x000000422504723e */ /* 0x002fe200000010ff */
[----:B------:R-:W-:Y:S01]  /*6f70*/  FADD.FTZ R22, R24, R27 ;  /* 0x0000001b18167221 */ /* 0x000fe20000010000 */
[----:B------:R-:W-:Y:S02]  /*6f80*/  F2FP.BF16.F32.PACK_AB R6, R187, R60 ;  /* 0x0000003cbb06723e */ /* 0x000fe400000010ff */
[----:B----4-:R-:W-:Y:S01]  /*6f90*/  F2FP.BF16.F32.PACK_AB R5, R35, R36 ;  /* 0x000000242305723e */ /* 0x010fe200000010ff */
[----:B------:R-:W-:Y:S01]  /*6fa0*/  FADD.FTZ R22, R3, R22 ;  /* 0x0000001603167221 */ /* 0x000fe20000010000 */
[----:B---3--:R-:W-:Y:S01]  /*6fb0*/  F2FP.BF16.F32.PACK_AB R7, R21, R34 ;  /* 0x000000221507723e */ /* 0x008fe200000010ff */
[----:B------:R-:W-:-:S02]  /*6fc0*/  FADD.FTZ R3, R53, R56 ;  /* 0x0000003835037221 */ /* 0x000fc40000010000 */
[----:B------:R-:W-:Y:S02]  /*6fd0*/  FADD.FTZ R55, R55, R22 ;  /* 0x0000001637377221 */ /* 0x000fe40000010000 */
[----:B------:R-:W-:Y:S02]  /*6fe0*/  FADD.FTZ R3, R52, R3 ;  /* 0x0000000334037221 */ /* 0x000fe40000010000 */
[----:B------:R-:W-:Y:S01]  /*6ff0*/  FADD.FTZ R54, R54, R55 ;  /* 0x0000003736367221 */ /* 0x000fe20000010000 */
[----:B-----5:R-:W-:Y:S01]  /*7000*/  HMMA.16816.F32.BF16 R96, R4, R12, R96 ;  /* 0x0000000c0460723c */ /* 0x020fe20000041860 */
[----:B------:R-:W-:Y:S02]  /*7010*/  FADD.FTZ R154, R154, R3 ;  /* 0x000000039a9a7221 */ /* 0x000fe40000010000 */
[----:B------:R-:W-:Y:S02]  /*7020*/  FADD.FTZ R23, R51, R54 ;  /* 0x0000003633177221 */ /* 0x000fe40000010000 */
[----:B------:R-:W-:-:S02]  /*7030*/  FADD.FTZ R129, R129, R154 ;  /* 0x0000009a81817221 */ /* 0x000fc40000010000 */
[----:B------:R-:W-:Y:S01]  /*7040*/  FADD.FTZ R23, R50, R23 ;  /* 0x0000001732177221 */ /* 0x000fe20000010000 */
[----:B--2---:R-:W-:Y:S03]  /*7050*/  HMMA.16816.F32.BF16 R112, R4, R8, R112 ;  /* 0x000000080470723c */ /* 0x004fe60000041870 */
[----:B------:R-:W-:-:S04]  /*7060*/  FADD.FTZ R152, R152, R23 ;  /* 0x0000001798987221 */ /* 0x000fc80000010000 */
[----:B------:R-:W-:Y:S01]  /*7070*/  FADD.FTZ R127, R127, R152 ;  /* 0x000000987f7f7221 */ /* 0x000fe20000010000 */
[----:B------:R-:W-:Y:S01]  /*7080*/  HMMA.16816.F32.BF16 R108, R4, R10, R108 ;  /* 0x0000000a046c723c */ /* 0x000fe2000004186c */
[----:B------:R-:W1:Y:S02]  /*7090*/  LDSM.16.MT88.4 R8, [R116+0xcc00] ;  /* 0x00cc00007408783b */ /* 0x000e640000004200 */
[----:B------:R-:W-:-:S04]  /*70a0*/  FADD.FTZ R20, R148, R127 ;  /* 0x0000007f94147221 */ /* 0x000fc80000010000 */
[----:B------:R-:W-:Y:S01]  /*70b0*/  FADD.FTZ R20, R123, R20 ;  /* 0x000000147b147221 */ /* 0x000fe20000010000 */
[----:B------:R-:W-:Y:S03]  /*70c0*/  HMMA.16816.F32.BF16 R104, R4, R16, R104 ;  /* 0x000000100468723c */ /* 0x000fe60000041868 */
[----:B------:R-:W-:-:S04]  /*70d0*/  FADD.FTZ R3, R65, R20 ;  /* 0x0000001441037221 */ /* 0x000fc80000010000 */
[----:B------:R-:W-:Y:S01]  /*70e0*/  FADD.FTZ R3, R146, R3 ;  /* 0x0000000392037221 */ /* 0x000fe20000010000 */
[----:B------:R-:W-:Y:S01]  /*70f0*/  HMMA.16816.F32.BF16 R100, R4, R18, R100 ;  /* 0x000000120464723c */ /* 0x000fe20000041864 */
[----:B------:R-:W2:Y:S02]  /*7100*/  LDSM.16.MT88.4 R16, [R164+0xec00] ;  /* 0x00ec0000a410783b */ /* 0x000ea40000004200 */
[----:B------:R-:W-:-:S04]  /*7110*/  FADD.FTZ R144, R144, R3 ;  /* 0x0000000390907221 */ /* 0x000fc80000010000 */
[----:B------:R-:W-:Y:S01]  /*7120*/  FADD.FTZ R59, R59, R144 ;  /* 0x000000903b3b7221 */ /* 0x000fe20000010000 */
[----:B------:R-:W-:Y:S01]  /*7130*/  HMMA.16816.F32.BF16 R92, R4, R14, R92 ;  /* 0x0000000e045c723c */ /* 0x000fe2000004185c */
[----:B------:R-:W3:Y:S02]  /*7140*/  LDSM.16.MT88.4 R12, [R116+0xec00] ;  /* 0x00ec0000740c783b */ /* 0x000ee40000004200 */
[----:B------:R-:W-:-:S04]  /*7150*/  FADD.FTZ R44, R44, R59 ;  /* 0x0000003b2c2c7221 */ /* 0x000fc80000010000 */
[----:B------:R-:W-:-:S04]  /*7160*/  FADD.FTZ R43, R43, R44 ;  /* 0x0000002c2b2b7221 */ /* 0x000fc80000010000 */
[----:B------:R-:W-:-:S04]  /*7170*/  FADD.FTZ R42, R42, R43 ;  /* 0x0000002b2a2a7221 */ /* 0x000fc80000010000 */
[----:B------:R-:W-:Y:S01]  /*7180*/  FADD.FTZ R41, R41, R42 ;  /* 0x0000002a29297221 */ /* 0x000fe20000010000 */
[C---:B-1----:R-:W-:Y:S01]  /*7190*/  HMMA.16816.F32.BF16 R88, R4.reuse, R8, R88 ;  /* 0x000000080458723c */ /* 0x042fe20000041858 */
[----:B------:R-:W-:Y:S02]  /*71a0*/  FADD.FTZ R8, R150, R129 ;  /* 0x0000008196087221 */ /* 0x000fe40000010000 */
[----:B------:R-:W-:Y:S02]  /*71b0*/  FADD.FTZ R36, R36, R41 ;  /* 0x0000002924247221 */ /* 0x000fe40000010000 */
[----:B------:R-:W-:Y:S02]  /*71c0*/  FADD.FTZ R8, R125, R8 ;  /* 0x000000087d087221 */ /* 0x000fe40000010000 */
[----:B------:R-:W-:Y:S01]  /*71d0*/  FADD.FTZ R35, R35, R36 ;  /* 0x0000002423237221 */ /* 0x000fe20000010000 */
[----:B------:R-:W-:Y:S01]  /*71e0*/  HMMA.16816.F32.BF16 R84, R4, R10, R84 ;  /* 0x0000000a0454723c */ /* 0x000fe20000041854 */
[----:B------:R-:W-:-:S02]  /*71f0*/  FADD.FTZ R133, R133, R8 ;  /* 0x0000000885857221 */ /* 0x000fc40000010000 */
[----:B------:R-:W-:Y:S02]  /*7200*/  FADD.FTZ R34, R34, R35 ;  /* 0x0000002322227221 */ /* 0x000fe40000010000 */
[----:B------:R-:W-:Y:S02]  /*7210*/  FADD.FTZ R142, R142, R133 ;  /* 0x000000858e8e7221 */ /* 0x000fe40000010000 */
[----:B------:R-:W-:Y:S01]  /*7220*/  FADD.FTZ R188, R21, R34 ;  /* 0x0000002215bc7221 */ /* 0x000fe20000010000 */
[----:B--2---:R-:W-:Y:S01]  /*7230*/  HMMA.16816.F32.BF16 R80, R4, R16, R80 ;  /* 0x000000100450723c */ /* 0x004fe20000041850 */
[----:B------:R-:W-:-:S04]  /*7240*/  FADD.FTZ R131, R131, R142 ;  /* 0x0000008e83837221 */ /* 0x000fc80000010000 */
[----:B------:R-:W-:-:S03]  /*7250*/  FADD.FTZ R3, R140, R131 ;  /* 0x000000838c037221 */ /* 0x000fc60000010000 */
        /* <DEDUP_REMOVED lines=76> */
.L_x_1047:
[----:B------:R-:W-:Y:S01]  /*7720*/  UMOV UR4, URZ ;  /* 0x000000ff00047c82 */ /* 0x000fe20008000000 */
[----:B------:R-:W-:Y:S01]  /*7730*/  IMAD.SHL.U32 R4, R120, 0x80, RZ ;  /* 0x0000008078047824 */ /* 0x000fe200078e00ff */
[----:B------:R-:W-:-:S05]  /*7740*/  IADD3 R3, P0, PT, RZ, -UR4, RZ ;  /* 0x80000004ff037c10 */ /* 0x000fca000ff1e0ff */
[----:B------:R-:W-:-:S05]  /*7750*/  IMAD.X R4, RZ, RZ, ~R4, P0 ;  /* 0x000000ffff047224 */ /* 0x000fca00000e0e04 */
[----:B------:R-:W-:-:S04]  /*7760*/  SHF.R.S64 R3, R3, 0x1f, R4 ;  /* 0x0000001f03037819 */ /* 0x000fc80000001004 */
[----:B------:R-:W-:-:S04]  /*7770*/  IADD3 R172, P0, PT, R3, R172, RZ ;  /* 0x000000ac03ac7210 */ /* 0x000fc80007f1e0ff */
[----:B------:R-:W-:-:S09]  /*7780*/  LEA.HI.X.SX32 R173, R4, R173, 0x1, P0 ;  /* 0x000000ad04ad7211 */ /* 0x000fd200000f0eff */
.L_x_1048:
        /* <DEDUP_REMOVED lines=92> */
[C---:B--2---:R-:W-:Y:S03]  /*7d50*/  HMMA.16816.F32.BF16 R8, R12.reuse, R4, RZ ;  /* 0x000000040c08723c */ /* 0x044fe600000418ff */
[----:B------:R-:W2:Y:S04]  /*7d60*/  LDSM.16.M88.4 R140, [R118+0x4000] ;  /* 0x00400000768c783b */ /* 0x000ea80000000200 */
[----:B------:R-:W0:Y:S01]  /*7d70*/  LDGDEPBAR ;  /* 0x00000000000079af */ /* 0x000e220000000000 */
[C---:B------:R-:W-:Y:S08]  /*7d80*/  HMMA.16816.F32.BF16 R60, R12.reuse, R62, RZ ;  /* 0x0000003e0c3c723c */ /* 0x040ff000000418ff */
[C---:B------:R-:W-:Y:S08]  /*7d90*/  HMMA.16816.F32.BF16 R52, R12.reuse, R54, RZ ;  /* 0x000000360c34723c */ /* 0x040ff000000418ff */
[C---:B------:R-:W-:Y:S08]  /*7da0*/  HMMA.16816.F32.BF16 R4, R12.reuse, R6, RZ ;  /* 0x000000060c04723c */ /* 0x040ff000000418ff */
[C---:B-1----:R-:W-:Y:S08]  /*7db0*/  HMMA.16816.F32.BF16 R48, R12.reuse, R44, RZ ;  /* 0x0000002c0c30723c */ /* 0x042ff000000418ff */
[----:B------:R-:W-:Y:S08]  /*7dc0*/  HMMA.16816.F32.BF16 R44, R12, R46, RZ ;  /* 0x0000002e0c2c723c */ /* 0x000ff000000418ff */
[C---:B-----5:R-:W-:Y:S08]  /*7dd0*/  HMMA.16816.F32.BF16 R64, R128.reuse, R32, R64 ;  /* 0x000000208040723c */ /* 0x060ff00000041840 */
[C---:B------:R-:W-:Y:S08]  /*7de0*/  HMMA.16816.F32.BF16 R60, R128.reuse, R34, R60 ;  /* 0x00000022803c723c */ /* 0x040ff0000004183c */
[C---:B------:R-:W-:Y:S08]  /*7df0*/  HMMA.16816.F32.BF16 R56, R128.reuse, R24, R56 ;  /* 0x000000188038723c */ /* 0x040ff00000041838 */
[C---:B------:R-:W-:Y:S08]  /*7e00*/  HMMA.16816.F32.BF16 R52, R128.reuse, R26, R52 ;  /* 0x0000001a8034723c */ /* 0x040ff00000041834 */
[C---:B------:R-:W-:Y:S08]  /*7e10*/  HMMA.16816.F32.BF16 R8, R128.reuse, R40, R8 ;  /* 0x000000288008723c */ /* 0x040ff00000041808 */
[----:B------:R-:W-:Y:S08]  /*7e20*/  HMMA.16816.F32.BF16 R4, R128, R42, R4 ;  /* 0x0000002a8004723c */ /* 0x000ff00000041804 */
[C---:B------:R-:W-:Y:S08]  /*7e30*/  HMMA.16816.F32.BF16 R32, R12.reuse, R28, RZ ;  /* 0x0000001c0c20723c */ /* 0x040ff000000418ff */
[C---:B------:R-:W-:Y:S08]  /*7e40*/  HMMA.16816.F32.BF16 R24, R12.reuse, R20, RZ ;  /* 0x000000140c18723c */ /* 0x040ff000000418ff */
[----:B------:R-:W-:Y:S08]  /*7e50*/  HMMA.16816.F32.BF16 R40, R12, R36, RZ ;  /* 0x000000240c28723c */ /* 0x000ff000000418ff */
[C---:B---3--:R-:W-:Y:S08]  /*7e60*/  HMMA.16816.F32.BF16 R48, R128.reuse, R16, R48 ;  /* 0x000000108030723c */ /* 0x048ff00000041830 */
[----:B------:R-:W-:Y:S08]  /*7e70*/  HMMA.16816.F32.BF16 R44, R128, R18, R44 ;  /* 0x00000012802c723c */ /* 0x000ff0000004182c */
[C---:B------:R-:W-:Y:S08]  /*7e80*/  HMMA.16816.F32.BF16 R28, R12.reuse, R30, RZ ;  /* 0x0000001e0c1c723c */ /* 0x040ff000000418ff */
[C---:B------:R-:W-:Y:S08]  /*7e90*/  HMMA.16816.F32.BF16 R20, R12.reuse, R22, RZ ;  /* 0x000000160c14723c */ /* 0x040ff000000418ff */
[C---:B------:R-:W-:Y:S08]  /*7ea0*/  HMMA.16816.F32.BF16 R36, R12.reuse, R38, RZ ;  /* 0x000000260c24723c */ /* 0x040ff000000418ff */
[C---:B------:R-:W-:Y:S08]  /*7eb0*/  HMMA.16816.F32.BF16 R16, R12.reuse, R132, RZ ;  /* 0x000000840c10723c */ /* 0x040ff000000418ff */
[----:B------:R-:W-:Y:S01]  /*7ec0*/  HMMA.16816.F32.BF16 R12, R12, R134, RZ ;  /* 0x000000860c0c723c */ /* 0x000fe200000418ff */
[----:B------:R-:W1:Y:S07]  /*7ed0*/  LDSM.16.M88.4 R132, [R118+0x4c00] ;  /* 0x004c00007684783b */ /* 0x000e6e0000000200 */
[C---:B----4-:R-:W-:Y:S08]  /*7ee0*/  HMMA.16816.F32.BF16 R32, R128.reuse, R124, R32 ;  /* 0x0000007c8020723c */ /* 0x050ff00000041820 */
[C---:B------:R-:W-:Y:S01]  /*7ef0*/  HMMA.16816.F32.BF16 R28, R128.reuse, R126, R28 ;  /* 0x0000007e801c723c */ /* 0x040fe2000004181c */
[----:B------:R-:W-:Y:S07]  /*7f00*/  LDSM.16.M88.4 R124, [R167+0x1000] ;  /* 0x00100000a77c783b */ /* 0x000fee0000000200 */
[C---:B------:R-:W-:Y:S08]  /*7f10*/  HMMA.16816.F32.BF16 R24, R128.reuse, R120, R24 ;  /* 0x000000788018723c */ /* 0x040ff00000041818 */
[C---:B------:R-:W-:Y:S01]  /*7f20*/  HMMA.16816.F32.BF16 R20, R128.reuse, R122, R20 ;  /* 0x0000007a8014723c */ /* 0x040fe20000041814 */
[----:B------:R-:W3:Y:S07]  /*7f30*/  LDSM.16.M88.4 R120, [R166+0x5000] ;  /* 0x00500000a678783b */ /* 0x000eee0000000200 */
[C---:B--2---:R-:W-:Y:S08]  /*7f40*/  HMMA.16816.F32.BF16 R40, R128.reuse, R140, R40 ;  /* 0x0000008c8028723c */ /* 0x044ff00000041828 */
[C---:B-1----:R-:W-:Y:S08]  /*7f50*/  HMMA.16816.F32.BF16 R16, R128.reuse, R132, R16 ;  /* 0x000000848010723c */ /* 0x042ff00000041810 */
[C---:B------:R-:W-:Y:S01]  /*7f60*/  HMMA.16816.F32.BF16 R12, R128.reuse, R134, R12 ;  /* 0x00000086800c723c */ /* 0x040fe2000004180c */
[----:B------:R-:W1:Y:S07]  /*7f70*/  LDSM.16.M88.4 R132, [R166+0x5400] ;  /* 0x00540000a684783b */ /* 0x000e6e0000000200 */
[----:B------:R-:W-:Y:S01]  /*7f80*/  HMMA.16816.F32.BF16 R36, R128, R142, R36 ;  /* 0x0000008e8024723c */ /* 0x000fe20000041824 */
[----:B------:R-:W2:Y:S07]  /*7f90*/  LDSM.16.M88.4 R128, [R166+0x5800] ;  /* 0x00580000a680783b */ /* 0x000eae0000000200 */
[C---:B---3--:R-:W-:Y:S08]  /*7fa0*/  HMMA.16816.F32.BF16 R8, R124.reuse, R120, R8 ;  /* 0x000000787c08723c */ /* 0x048ff00000041808 */
        /* <DEDUP_REMOVED lines=77> */
[----:B-1----:R-:W-:Y:S03]  /*8480*/  HMMA.16816.F32.BF16 R56, R132, R124, R56 ;  /* 0x0000007c8438723c */ /* 0x002fe60000041838 */
[----:B------:R-:W-:Y:S01]  /*8490*/  FMUL.FTZ R4, R4, UR10 ;  /* 0x0000000a04047c20 */ /* 0x000fe20008410000 */
[----:B------:R-:W-:Y:S01]  /*84a0*/  FMUL.FTZ R5, R5, UR10 ;  /* 0x0000000a05057c20 */ /* 0x000fe20008410000 */
[----:B------:R-:W-:Y:S01]  /*84b0*/  FMUL.FTZ R6, R6, UR10 ;  /* 0x0000000a06067c20 */ /* 0x000fe20008410000 */
[----:B------:R-:W-:-:S02]  /*84c0*/  FMUL.FTZ R7, R7, UR10 ;  /* 0x0000000a07077c20 */ /* 0x000fc40008410000 */
[----:B------:R-:W-:Y:S01]  /*84d0*/  MUFU.TANH R124, R5 ;  /* 0x00000005007c7308 */ /* 0x000fe20000002400 */
[C---:B------:R-:W-:Y:S02]  /*84e0*/  HMMA.16816.F32.BF16 R52, R132.reuse, R126, R52 ;  /* 0x0000007e8434723c */ /* 0x040fe40000041834 */
[----:B------:R-:W-:Y:S01]  /*84f0*/  FMUL.FTZ R3, R8, UR10 ;  /* 0x0000000a08037c20 */ /* 0x000fe20008410000 */
[----:B------:R-:W-:Y:S01]  /*8500*/  FMUL.FTZ R8, R9, UR10 ;  /* 0x0000000a09087c20 */ /* 0x000fe20008410000 */
[----:B------:R-:W-:Y:S01]  /*8510*/  FMUL.FTZ R9, R10, UR10 ;  /* 0x0000000a0a097c20 */ /* 0x000fe20008410000 */
[----:B------:R-:W-:Y:S02]  /*8520*/  FMUL.FTZ R10, R11, UR10 ;  /* 0x0000000a0b0a7c20 */ /* 0x000fe40008410000 */
[----:B------:R-:W-:Y:S01]  /*8530*/  MUFU.TANH R11, R4 ;  /* 0x00000004000b7308 */ /* 0x000fe20000002400 */
[----:B---3--:R-:W-:Y:S02]  /*8540*/  HMMA.16816.F32.BF16 R64, R132, R128, R64 ;  /* 0x000000808440723c */ /* 0x008fe40000041840 */
[----:B------:R-:W-:Y:S01]  /*8550*/  FMUL.FTZ R56, R56, UR10 ;  /* 0x0000000a38387c20 */ /* 0x000fe20008410000 */
[----:B------:R-:W-:Y:S01]  /*8560*/  FMUL.FTZ R58, R58, UR10 ;  /* 0x0000000a3a3a7c20 */ /* 0x000fe20008410000 */
[----:B------:R-:W-:Y:S01]  /*8570*/  FMUL.FTZ R57, R57, UR10 ;  /* 0x0000000a39397c20 */ /* 0x000fe20008410000 */
[----:B------:R-:W-:-:S02]  /*8580*/  FMUL.FTZ R59, R59, UR10 ;  /* 0x0000000a3b3b7c20 */ /* 0x000fc40008410000 */
[----:B------:R-:W-:Y:S01]  /*8590*/  MUFU.TANH R125, R6 ;  /* 0x00000006007d7308 */ /* 0x000fe20000002400 */
[C---:B------:R-:W-:Y:S03]  /*85a0*/  HMMA.16816.F32.BF16 R60, R132.reuse, R130, R60 ;  /* 0x00000082843c723c */ /* 0x040fe6000004183c */
[----:B------:R-:W-:Y:S01]  /*85b0*/  FMUL.FTZ R140, R52, UR10 ;  /* 0x0000000a348c7c20 */ /* 0x000fe20008410000 */
[----:B------:R-:W-:Y:S01]  /*85c0*/  FMUL.FTZ R54, R54, UR10 ;  /* 0x0000000a36367c20 */ /* 0x000fe20008410000 */
[----:B------:R-:W-:Y:S01]  /*85d0*/  FMUL.FTZ R52, R53, UR10 ;  /* 0x0000000a35347c20 */ /* 0x000fe20008410000 */
[----:B------:R-:W-:Y:S01]  /*85e0*/  FMUL.FTZ R53, R55, UR10 ;  /* 0x0000000a37357c20 */ /* 0x000fe20008410000 */
[----:B------:R1:W-:Y:S01]  /*85f0*/  MUFU.TANH R126, R7 ;  /* 0x00000007007e7308 */ /* 0x0003e20000002400 */
[C---:B--2---:R-:W-:Y:S03]  /*8600*/  HMMA.16816.F32.BF16 R48, R132.reuse, R120, R48 ;  /* 0x000000788430723c */ /* 0x044fe60000041830 */
[----:B------:R-:W-:Y:S01]  /*8610*/  FMUL.FTZ R67, R67, UR10 ;  /* 0x0000000a43437c20 */ /* 0x000fe20008410000 */
[----:B------:R-:W-:Y:S01]  /*8620*/  FMUL.FTZ R64, R64, UR10 ;  /* 0x0000000a40407c20 */ /* 0x000fe20008410000 */
[----:B------:R-:W-:Y:S01]  /*8630*/  FMUL.FTZ R65, R65, UR10 ;  /* 0x0000000a41417c20 */ /* 0x000fe20008410000 */
[----:B------:R-:W-:Y:S01]  /*8640*/  FMUL.FTZ R66, R66, UR10 ;  /* 0x0000000a42427c20 */ /* 0x000fe20008410000 */
[----:B------:R-:W2:Y:S01]  /*8650*/  MUFU.TANH R3, R3 ;  /* 0x0000000300037308 */ /* 0x000ea20000002400 */
[----:B------:R-:W-:Y:S01]  /*8660*/  HMMA.16816.F32.BF16 R44, R132, R122, R44 ;  /* 0x0000007a842c723c */ /* 0x000fe2000004182c */
[----:B------:R-:W3:Y:S02]  /*8670*/  LDSM.16.M88.4 R120, [R118+0x8000] ;  /* 0x008000007678783b */ /* 0x000ee40000000200 */
[----:B------:R-:W-:-:S04]  /*8680*/  FMUL.FTZ R63, R63, UR10 ;  /* 0x0000000a3f3f7c20 */ /* 0x000fc80008410000 */
[----:B------:R-:W4:Y:S01]  /*8690*/  MUFU.TANH R9, R9 ;  /* 0x0000000900097308 */ /* 0x000f220000002400 */
[----:B-1----:R-:W1:Y:S03]  /*86a0*/  LDSM.16.M88.4 R4, [R118+0x8400] ;  /* 0x008400007604783b */ /* 0x002e660000000200 */
[----:B------:R-:W-:Y:S01]  /*86b0*/  FMUL.FTZ R48, R48, UR10 ;  /* 0x0000000a30307c20 */ /* 0x000fe20008410000 */
[----:B------:R-:W-:Y:S01]  /*86c0*/  FMUL.FTZ R50, R50, UR10 ;  /* 0x0000000a32327c20 */ /* 0x000fe20008410000 */
[----:B------:R-:W-:Y:S01]  /*86d0*/  FMUL.FTZ R49, R49, UR10 ;  /* 0x0000000a31317c20 */ /* 0x000fe20008410000 */
[----:B------:R-:W-:Y:S01]  /*86e0*/  FMUL.FTZ R51, R51, UR10 ;  /* 0x0000000a33337c20 */ /* 0x000fe20008410000 */
[----:B------:R-:W5:Y:S04]  /*86f0*/  MUFU.TANH R8, R8 ;  /* 0x0000000800087308 */ /* 0x000f680000002400 */
[----:B------:R-:W-:Y:S01]  /*8700*/  FMUL.FTZ R45, R45, UR10 ;  /* 0x0000000a2d2d7c20 */ /* 0x000fe20008410000 */
[----:B------:R-:W-:Y:S01]  /*8710*/  FMUL.FTZ R47, R47, UR10 ;  /* 0x0000000a2f2f7c20 */ /* 0x000fe20008410000 */
[----:B------:R-:W-:Y:S01]  /*8720*/  FMUL.FTZ R44, R44, UR10 ;  /* 0x0000000a2c2c7c20 */ /* 0x000fe20008410000 */
[----:B------:R-:W-:Y:S01]  /*8730*/  FMUL.FTZ R46, R46, UR10 ;  /* 0x0000000a2e2e7c20 */ /* 0x000fe20008410000 */
[----:B------:R-:W5:Y:S08]  /*8740*/  MUFU.TANH R10, R10 ;  /* 0x0000000a000a7308 */ /* 0x000f700000002400 */
[----:B------:R-:W5:Y:S08]  /*8750*/  MUFU.TANH R200, R65 ;  /* 0x0000004100c87308 */ /* 0x000f700000002400 */
[----:B------:R-:W5:Y:S01]  /*8760*/  MUFU.TANH R67, R67 ;  /* 0x0000004300437308 */ /* 0x000f620000002400 */
[----:B---3--:R-:W-:Y:S01]  /*8770*/  HMMA.16816.F32.BF16 R40, R132, R120, R40 ;  /* 0x000000788428723c */ /* 0x008fe20000041828 */
[----:B------:R-:W-:Y:S01]  /*8780*/  FMUL.FTZ R120, R60, UR10 ;  /* 0x0000000a3c787c20 */ /* 0x000fe20008410000 */
[----:B------:R-:W-:Y:S01]  /*8790*/  FMUL.FTZ R60, R61, UR10 ;  /* 0x0000000a3d3c7c20 */ /* 0x000fe20008410000 */
[----:B------:R-:W-:-:S04]  /*87a0*/  FMUL.FTZ R61, R62, UR10 ;  /* 0x0000000a3e3d7c20 */ /* 0x000fc80008410000 */
[----:B------:R-:W3:Y:S01]  /*87b0*/  MUFU.TANH R64, R64 ;  /* 0x0000004000407308 */ /* 0x000ee20000002400 */
[C---:B-1----:R-:W-:Y:S07]  /*87c0*/  HMMA.16816.F32.BF16 R32, R132.reuse, R4, R32 ;  /* 0x000000048420723c */ /* 0x042fee0000041820 */
[----:B------:R-:W1:Y:S01]  /*87d0*/  MUFU.TANH R201, R66 ;  /* 0x0000004200c97308 */ /* 0x000e620000002400 */
[----:B------:R-:W-:Y:S01]  /*87e0*/  HMMA.16816.F32.BF16 R28, R132, R6, R28 ;  /* 0x00000006841c723c */ /* 0x000fe2000004181c */
[----:B------:R-:W2:Y:S02]  /*87f0*/  LDSM.16.M88.4 R4, [R118+0x8800] ;  /* 0x008800007604783b */ /* 0x000ea40000000200 */
[----:B------:R-:W-:Y:S01]  /*8800*/  FMUL.FTZ R40, R40, UR10 ;  /* 0x0000000a28287c20 */ /* 0x000fe20008410000 */
[----:B------:R-:W-:Y:S01]  /*8810*/  FMUL.FTZ R41, R41, UR10 ;  /* 0x0000000a29297c20 */ /* 0x000fe20008410000 */
[----:B------:R-:W-:-:S02]  /*8820*/  FMUL.FTZ R43, R43, UR10 ;  /* 0x0000000a2b2b7c20 */ /* 0x000fc40008410000 */
[----:B------:R-:W1:Y:S01]  /*8830*/  MUFU.TANH R60, R60 ;  /* 0x0000003c003c7308 */ /* 0x000e620000002400 */
[----:B------:R-:W-:Y:S01]  /*8840*/  FMUL.FTZ R42, R42, UR10 ;  /* 0x0000000a2a2a7c20 */ /* 0x000fe20008410000 */
[----:B------:R-:W-:Y:S02]  /*8850*/  HMMA.16816.F32.BF16 R36, R132, R122, R36 ;  /* 0x0000007a8424723c */ /* 0x000fe40000041824 */
[----:B------:R-:W-:Y:S01]  /*8860*/  FMUL.FTZ R154, R32, UR10 ;  /* 0x0000000a209a7c20 */ /* 0x000fe20008410000 */
[----:B------:R-:W-:Y:S01]  /*8870*/  FMUL.FTZ R151, R34, UR10 ;  /* 0x0000000a22977c20 */ /* 0x000fe20008410000 */
[----:B------:R-:W-:Y:S02]  /*8880*/  FMUL.FTZ R150, R33, UR10 ;  /* 0x0000000a21967c20 */ /* 0x000fe40008410000 */
[----:B------:R-:W-:Y:S01]  /*8890*/  MUFU.TANH R162, R40 ;  /* 0x0000002800a27308 */ /* 0x000fe20000002400 */
[----:B------:R-:W-:-:S03]  /*88a0*/  FMUL.FTZ R149, R35, UR10 ;  /* 0x0000000a23957c20 */ /* 0x000fc60008410000 */
[----:B------:R-:W-:Y:S01]  /*88b0*/  FMUL.FTZ R148, R28, UR10 ;  /* 0x0000000a1c947c20 */ /* 0x000fe20008410000 */
[----:B------:R-:W-:Y:S01]  /*88c0*/  FMUL.FTZ R147, R30, UR10 ;  /* 0x0000000a1e937c20 */ /* 0x000fe20008410000 */
[----:B------:R-:W-:Y:S02]  /*88d0*/  FMUL.FTZ R29, R29, UR10 ;  /* 0x0000000a1d1d7c20 */ /* 0x000fe40008410000 */
[----:B------:R-:W1:Y:S01]  /*88e0*/  MUFU.TANH R65, R63 ;  /* 0x0000003f00417308 */ /* 0x000e620000002400 */
[----:B------:R-:W-:-:S04]  /*88f0*/  FMUL.FTZ R31, R31, UR10 ;  /* 0x0000000a1f1f7c20 */ /* 0x000fc80008410000 */
[----:B------:R-:W-:Y:S01]  /*8900*/  FMUL.FTZ R36, R36, UR10 ;  /* 0x0000000a24247c20 */ /* 0x000fe20008410000 */
[----:B------:R-:W-:Y:S01]  /*8910*/  FMUL.FTZ R38, R38, UR10 ;  /* 0x0000000a26267c20 */ /* 0x000fe20008410000 */
[----:B------:R-:W-:Y:S01]  /*8920*/  FMUL.FTZ R37, R37, UR10 ;  /* 0x0000000a25257c20 */ /* 0x000fe20008410000 */
[----:B------:R-:W1:Y:S01]  /*8930*/  MUFU.TANH R120, R120 ;  /* 0x0000007800787308 */ /* 0x000e620000002400 */
[----:B------:R-:W-:-:S07]  /*8940*/  FMUL.FTZ R39, R39, UR10 ;  /* 0x0000000a27277c20 */ /* 0x000fce0008410000 */
[----:B------:R-:W-:Y:S01]  /*8950*/  MUFU.TANH R158, R36 ;  /* 0x00000024009e7308 */ /* 0x000fe20000002400 */
[C---:B--2---:R-:W-:Y:S07]  /*8960*/  HMMA.16816.F32.BF16 R24, R132.reuse, R4, R24 ;  /* 0x000000048418723c */ /* 0x044fee0000041818 */
[----:B------:R-:W2:Y:S01]  /*8970*/  MUFU.TANH R61, R61 ;  /* 0x0000003d003d7308 */ /* 0x000ea20000002400 */
[----:B------:R-:W-:Y:S01]  /*8980*/  HMMA.16816.F32.BF16 R20, R132, R6, R20 ;  /* 0x000000068414723c */ /* 0x000fe20000041814 */
[----:B------:R-:W4:Y:S01]  /*8990*/  LDSM.16.M88.4 R4, [R118+0x8c00] ;  /* 0x008c00007604783b */ /* 0x000f220000000200 */
[----:B------:R-:W-:-:S05]  /*89a0*/  DEPBAR.LE SB0, 0x0 ;  /* 0x000080000000791a */ /* 0x000fca0000000000 */
[----:B------:R5:W2:Y:S04]  /*89b0*/  MUFU.TANH R198, R56 ;  /* 0x0000003800c67308 */ /* 0x000aa80000002400 */
[----:B------:R-:W-:Y:S01]  /*89c0*/  FMUL.FTZ R131, R26, UR10 ;  /* 0x0000000a1a837c20 */ /* 0x000fe20008410000 */
[----:B------:R-:W-:Y:S01]  /*89d0*/  FMUL.FTZ R25, R25, UR10 ;  /* 0x0000000a19197c20 */ /* 0x000fe20008410000 */
[----:B------:R-:W-:Y:S02]  /*89e0*/  FMUL.FTZ R27, R27, UR10 ;  /* 0x0000000a1b1b7c20 */ /* 0x000fe40008410000 */
[----:B------:R-:W2:Y:S04]  /*89f0*/  MUFU.TANH R191, R58 ;  /* 0x0000003a00bf7308 */ /* 0x000ea80000002400 */
[----:B------:R-:W-:Y:S01]  /*8a00*/  FMUL.FTZ R127, R22, UR10 ;  /* 0x0000000a167f7c20 */ /* 0x000fe20008410000 */
[----:B------:R-:W-:Y:S01]  /*8a10*/  FMUL.FTZ R21, R21, UR10 ;  /* 0x0000000a15157c20 */ /* 0x000fe20008410000 */
[----:B------:R-:W-:-:S02]  /*8a20*/  FMUL.FTZ R23, R23, UR10 ;  /* 0x0000000a17177c20 */ /* 0x000fc40008410000 */
[----:B------:R-:W2:Y:S01]  /*8a30*/  MUFU.TANH R140, R140 ;  /* 0x0000008c008c7308 */ /* 0x000ea20000002400 */
[----:B-----5:R-:W-:-:S07]  /*8a40*/  VIADD R56, R138, 0xfffffffe ;  /* 0xfffffffe8a387836 */ /* 0x020fce0000000000 */
[----:B------:R-:W5:Y:S08]  /*8a50*/  MUFU.TANH R139, R54 ;  /* 0x00000036008b7308 */ /* 0x000f700000002400 */
[----:B------:R-:W5:Y:S01]  /*8a60*/  MUFU.TANH R142, R57 ;  /* 0x00000039008e7308 */ /* 0x000f620000002400 */
[----:B----4-:R-:W-:Y:S01]  /*8a70*/  HMMA.16816.F32.BF16 R16, R132, R4, R16 ;  /* 0x000000048410723c */ /* 0x010fe20000041810 */
[----:B------:R-:W-:-:S06]  /*8a80*/  IMAD.SHL.U32 R5, R174, 0x2, RZ ;  /* 0x00000002ae057824 */ /* 0x000fcc00078e00ff */
[----:B------:R-:W4:Y:S01]  /*8a90*/  MUFU.TANH R189, R59 ;  /* 0x0000003b00bd7308 */ /* 0x000f220000002400 */
[----:B------:R-:W-:Y:S01]  /*8aa0*/  LOP3.LUT R5, R5, 0x6, RZ, 0xc0, !PT ;  /* 0x0000000605057812 */ /* 0x000fe200078ec0ff */
[----:B------:R-:W-:Y:S01]  /*8ab0*/  HMMA.16816.F32.BF16 R12, R132, R6, R12 ;  /* 0x00000006840c723c */ /* 0x000fe2000004180c */
[----:B------:R-:W-:-:S03]  /*8ac0*/  FMUL.FTZ R134, R24, UR10 ;  /* 0x0000000a18867c20 */ /* 0x000fc60008410000 */
[----:B------:R-:W-:Y:S02]  /*8ad0*/  IMAD R4, R138, 0x80, R5 ;  /* 0x000000808a047824 */ /* 0x000fe400078e0205 */
[----:B------:R-:W4:Y:S02]  /*8ae0*/  MUFU.TANH R190, R48 ;  /* 0x0000003000be7308 */ /* 0x000f240000002400 */
        /* <DEDUP_REMOVED lines=10> */
[----:B------:R-:W4:Y:S01]  /*8b90*/  MUFU.TANH R199, R50 ;  /* 0x0000003200c77308 */ /* 0x000f220000002400 */
[----:B------:R-:W-:Y:S01]  /*8ba0*/  FSEL R6, R3, -INF , !P6 ;  /* 0xff80000003067808 */ /* 0x000fe20007000000 */
[C---:B------:R-:W-:Y:S01]  /*8bb0*/  VIADD R30, R4.reuse, 0xffffff29 ;  /* 0xffffff29041e7836 */ /* 0x040fe20000000000 */
[----:B------:R-:W-:Y:S01]  /*8bc0*/  FSEL R5, R9, -INF , !P5 ;  /* 0xff80000009057808 */ /* 0x000fe20006800000 */
[----:B------:R-:W-:Y:S01]  /*8bd0*/  VIADD R24, R4, 0xffffff38 ;  /* 0xffffff3804187836 */ /* 0x000fe20000000000 */
[----:B------:R-:W-:Y:S01]  /*8be0*/  ISETP.GE.AND P6, PT, R36, R119, PT ;  /* 0x000000772400720c */ /* 0x000fe20003fc6270 */
[----:B------:R-:W-:Y:S01]  /*8bf0*/  VIADD R26, R4, 0xffffff40 ;  /* 0xffffff40041a7836 */ /* 0x000fe20000000000 */
[----:B------:R-:W-:Y:S01]  /*8c00*/  ISETP.GE.AND P5, PT, R36, R117, PT ;  /* 0x000000752400720c */ /* 0x000fe20003fa6270 */
[----:B------:R-:W-:Y:S01]  /*8c10*/  VIADD R36, R4, 0xffffff09 ;  /* 0xffffff0904247836 */ /* 0x000fe20000000000 */
[----:B------:R-:W-:Y:S01]  /*8c20*/  FSEL R8, R8, -INF , !P1 ;  /* 0xff80000008087808 */ /* 0x000fe20004800000 */
[----:B------:R-:W4:Y:S01]  /*8c30*/  MUFU.TANH R52, R52 ;  /* 0x0000003400347308 */ /* 0x000f220000002400 */
[----:B------:R-:W-:Y:S01]  /*8c40*/  FSEL R7, R10, -INF , !P0 ;  /* 0xff8000000a077808 */ /* 0x000fe20004000000 */
[----:B------:R-:W-:Y:S01]  /*8c50*/  VIADD R22, R4, 0xffffff51 ;  /* 0xffffff5104167836 */ /* 0x000fe20000000000 */
[----:B------:R-:W-:Y:S01]  /*8c60*/  ISETP.GE.AND P1, PT, R36, R119, PT ;  /* 0x000000772400720c */ /* 0x000fe20003f26270 */
[----:B------:R-:W-:Y:S01]  /*8c70*/  FMUL.FTZ R122, R12, UR10 ;  /* 0x0000000a0c7a7c20 */ /* 0x000fe20008410000 */
[----:B------:R-:W-:Y:S01]  /*8c80*/  ISETP.GE.AND P0, PT, R36, R117, PT ;  /* 0x000000752400720c */ /* 0x000fe20003f06270 */
[C---:B------:R-:W-:Y:S01]  /*8c90*/  VIADD R36, R4.reuse, 0xffffff18 ;  /* 0xffffff1804247836 */ /* 0x040fe20000000000 */
[----:B------:R-:W-:Y:S01]  /*8ca0*/  FSEL R10, R11, -INF , !P6 ;  /* 0xff8000000b0a7808 */ /* 0x000fe20007000000 */
[----:B------:R-:W4:Y:S01]  /*8cb0*/  MUFU.TANH R53, R53 ;  /* 0x0000003500357308 */ /* 0x000f220000002400 */
[----:B------:R-:W-:Y:S01]  /*8cc0*/  FSEL R33, R125, -INF , !P5 ;  /* 0xff8000007d217808 */ /* 0x000fe20006800000 */
[----:B------:R-:W-:Y:S01]  /*8cd0*/  VIADD R12, R4, 0xffffff71 ;  /* 0xffffff71040c7836 */ /* 0x000fe20000000000 */
[C---:B------:R-:W-:Y:S01]  /*8ce0*/  ISETP.GE.AND P6, PT, R32.reuse, R119, PT ;  /* 0x000000772000720c */ /* 0x040fe20003fc6270 */
[----:B------:R-:W-:Y:S01]  /*8cf0*/  FMUL.FTZ R3, R17, UR10 ;  /* 0x0000000a11037c20 */ /* 0x000fe20008410000 */
[----:B------:R-:W-:Y:S01]  /*8d00*/  ISETP.GE.AND P5, PT, R32, R117, PT ;  /* 0x000000752000720c */ /* 0x000fe20003fa6270 */
[----:B------:R-:W-:Y:S01]  /*8d10*/  FMUL.FTZ R19, R19, UR10 ;  /* 0x0000000a13137c20 */ /* 0x000fe20008410000 */
[----:B------:R-:W-:Y:S01]  /*8d20*/  FSEL R32, R124, -INF , !P1 ;  /* 0xff8000007c207808 */ /* 0x000fe20004800000 */
[----:B------:R-:W4:Y:S01]  /*8d30*/  MUFU.TANH R196, R49 ;  /* 0x0000003100c47308 */ /* 0x000f220000002400 */
[----:B------:R-:W-:Y:S01]  /*8d40*/  FSEL R35, R126, -INF , !P0 ;  /* 0xff8000007e237808 */ /* 0x000fe20004000000 */
[----:B------:R-:W-:Y:S01]  /*8d50*/  FMUL.FTZ R126, R20, UR10 ;  /* 0x0000000a147e7c20 */ /* 0x000fe20008410000 */
[----:B------:R-:W-:Y:S01]  /*8d60*/  ISETP.GE.AND P1, PT, R34, R119, PT ;  /* 0x000000772200720c */ /* 0x000fe20003f26270 */
[----:B------:R-:W-:Y:S01]  /*8d70*/  VIADD R20, R4, 0xffffff49 ;  /* 0xffffff4904147836 */ /* 0x000fe20000000000 */
[----:B------:R-:W-:Y:S01]  /*8d80*/  ISETP.GE.AND P0, PT, R34, R117, PT ;  /* 0x000000752200720c */ /* 0x000fe20003f06270 */
[----:B------:R-:W-:Y:S01]  /*8d90*/  VIADD R34, R4, 0xffffff19 ;  /* 0xffffff1904227836 */ /* 0x000fe20000000000 */
[----:B------:R-:W-:Y:S01]  /*8da0*/  FSEL R200, R200, -INF , !P1 ;  /* 0xff800000c8c87808 */ /* 0x000fe20004800000 */
[----:B------:R-:W4:Y:S01]  /*8db0*/  MUFU.TANH R197, R51 ;  /* 0x0000003300c57308 */ /* 0x000f220000002400 */
[----:B------:R-:W-:Y:S01]  /*8dc0*/  FSEL R67, R67, -INF , !P0 ;  /* 0xff80000043437808 */ /* 0x000fe20004000000 */
[----:B------:R-:W-:Y:S01]  /*8dd0*/  FMUL.FTZ R9, R13, UR10 ;  /* 0x0000000a0d097c20 */ /* 0x000fe20008410000 */
[----:B---3--:R-:W-:Y:S01]  /*8de0*/  FSEL R66, R64, -INF , !P6 ;  /* 0xff80000040427808 */ /* 0x008fe20007000000 */
[----:B------:R-:W-:Y:S01]  /*8df0*/  FMUL.FTZ R14, R14, UR10 ;  /* 0x0000000a0e0e7c20 */ /* 0x000fe20008410000 */
[----:B-1----:R-:W-:Y:S01]  /*8e00*/  FSEL R201, R201, -INF , !P5 ;  /* 0xff800000c9c97808 */ /* 0x002fe20006800000 */
[----:B------:R-:W-:Y:S01]  /*8e10*/  FMUL.FTZ R15, R15, UR10 ;  /* 0x0000000a0f0f7c20 */ /* 0x000fe20008410000 */
[C---:B------:R-:W-:Y:S01]  /*8e20*/  ISETP.GE.AND P1, PT, R34.reuse, R119, PT ;  /* 0x000000772200720c */ /* 0x040fe20003f26270 */
[----:B------:R-:W1:Y:S01]  /*8e30*/  MUFU.TANH R192, R45 ;  /* 0x0000002d00c07308 */ /* 0x000e620000002400 */
[----:B------:R-:W-:Y:S01]  /*8e40*/  ISETP.GE.AND P0, PT, R34, R117, PT ;  /* 0x000000752200720c */ /* 0x000fe20003f06270 */
[----:B------:R-:W-:Y:S01]  /*8e50*/  VIADD R34, R4, 0xffffff20 ;  /* 0xffffff2004227836 */ /* 0x000fe20000000000 */
[----:B------:R-:W-:-:S02]  /*8e60*/  ISETP.GE.AND P6, PT, R36, R119, PT ;  /* 0x000000772400720c */ /* 0x000fc40003fc6270 */
[----:B------:R-:W-:Y:S02]  /*8e70*/  ISETP.GE.AND P5, PT, R36, R117, PT ;  /* 0x000000752400720c */ /* 0x000fe40003fa6270 */
[----:B------:R-:W-:Y:S01]  /*8e80*/  FSEL R62, R60, -INF , !P1 ;  /* 0xff8000003c3e7808 */ /* 0x000fe20004800000 */
[----:B------:R-:W3:Y:S01]  /*8e90*/  MUFU.TANH R193, R47 ;  /* 0x0000002f00c17308 */ /* 0x000ee20000002400 */
[----:B------:R-:W-:Y:S01]  /*8ea0*/  FSEL R65, R65, -INF , !P0 ;  /* 0xff80000041417808 */ /* 0x000fe20004000000 */
[----:B------:R-:W-:Y:S01]  /*8eb0*/  FMUL.FTZ R60, R18, UR10 ;  /* 0x0000000a123c7c20 */ /* 0x000fe20008410000 */
[----:B------:R-:W-:Y:S01]  /*8ec0*/  FSEL R64, R120, -INF , !P6 ;  /* 0xff80000078407808 */ /* 0x000fe20007000000 */
[----:B------:R-:W-:Y:S01]  /*8ed0*/  FMUL.FTZ R120, R16, UR10 ;  /* 0x0000000a10787c20 */ /* 0x000fe20008410000 */
[----:B--2---:R-:W-:Y:S01]  /*8ee0*/  FSEL R133, R61, -INF , !P5 ;  /* 0xff8000003d857808 */ /* 0x004fe20006800000 */
[----:B------:R-:W-:Y:S01]  /*8ef0*/  VIADD R16, R4, 0xffffff60 ;  /* 0xffffff6004107836 */ /* 0x000fe20000000000 */
[C---:B------:R-:W-:Y:S01]  /*8f00*/  ISETP.GE.AND P1, PT, R28.reuse, R119, PT ;  /* 0x000000771c00720c */ /* 0x040fe20003f26270 */
[----:B------:R-:W2:Y:S01]  /*8f10*/  MUFU.TANH R194, R44 ;  /* 0x0000002c00c27308 */ /* 0x000ea20000002400 */
[----:B------:R-:W-:Y:S01]  /*8f20*/  ISETP.GE.AND P0, PT, R28, R117, PT ;  /* 0x000000751c00720c */ /* 0x000fe20003f06270 */
[----:B------:R-:W-:Y:S01]  /*8f30*/  VIADD R28, R4, 0xffffff28 ;  /* 0xffffff28041c7836 */ /* 0x000fe20000000000 */
[----:B------:R-:W-:Y:S01]  /*8f40*/  ISETP.GE.AND P6, PT, R34, R119, PT ;  /* 0x000000772200720c */ /* 0x000fe20003fc6270 */
[----:B------:R-:W-:Y:S01]  /*8f50*/  VIADD R18, R4, 0xffffff68 ;  /* 0xffffff6804127836 */ /* 0x000fe20000000000 */
[----:B------:R-:W-:-:S02]  /*8f60*/  ISETP.GE.AND P5, PT, R34, R117, PT ;  /* 0x000000752200720c */ /* 0x000fc40003fa6270 */
[----:B------:R-:W-:Y:S01]  /*8f70*/  FSEL R198, R198, -INF , !P6 ;  /* 0xff800000c6c67808 */ /* 0x000fe20007000000 */
[----:B------:R-:W2:Y:S01]  /*8f80*/  MUFU.TANH R195, R46 ;  /* 0x0000002e00c37308 */ /* 0x000ea20000002400 */
[----:B------:R-:W-:Y:S02]  /*8f90*/  FSEL R191, R191, -INF , !P5 ;  /* 0xff800000bfbf7808 */ /* 0x000fe40006800000 */
[C---:B------:R-:W-:Y:S02]  /*8fa0*/  ISETP.GE.AND P6, PT, R28.reuse, R119, PT ;  /* 0x000000771c00720c */ /* 0x040fe40003fc6270 */
[----:B------:R-:W-:Y:S01]  /*8fb0*/  ISETP.GE.AND P5, PT, R28, R117, PT ;  /* 0x000000751c00720c */ /* 0x000fe20003fa6270 */
[----:B------:R-:W-:Y:S01]  /*8fc0*/  VIADD R28, R4, 0xffffff30 ;  /* 0xffffff30041c7836 */ /* 0x000fe20000000000 */
[----:B------:R-:W-:Y:S01]  /*8fd0*/  FSEL R140, R140, -INF , !P6 ;  /* 0xff8000008c8c7808 */ /* 0x000fe20007000000 */
[----:B------:R-:W2:Y:S01]  /*8fe0*/  MUFU.TANH R160, R41 ;  /* 0x0000002900a07308 */ /* 0x000ea20000002400 */
[----:B-----5:R-:W-:-:S02]  /*8ff0*/  FSEL R139, R139, -INF , !P5 ;  /* 0xff8000008b8b7808 */ /* 0x020fc40006800000 */
[----:B------:R-:W-:Y:S02]  /*9000*/  FSEL R142, R142, -INF , !P1 ;  /* 0xff8000008e8e7808 */ /* 0x000fe40004800000 */
[----:B----4-:R-:W-:Y:S02]  /*9010*/  FSEL R189, R189, -INF , !P0 ;  /* 0xff800000bdbd7808 */ /* 0x010fe40004000000 */
[C---:B------:R-:W-:Y:S01]  /*9020*/  ISETP.GE.AND P6, PT, R28.reuse, R119, PT ;  /* 0x000000771c00720c */ /* 0x040fe20003fc6270 */
[----:B------:R-:W4:Y:S01]  /*9030*/  MUFU.TANH R159, R43 ;  /* 0x0000002b009f7308 */ /* 0x000f220000002400 */
[----:B------:R-:W-:Y:S01]  /*9040*/  ISETP.GE.AND P5, PT, R28, R117, PT ;  /* 0x000000751c00720c */ /* 0x000fe20003fa6270 */
[----:B------:R-:W-:Y:S01]  /*9050*/  VIADD R28, R4, 0xffffff31 ;  /* 0xffffff31041c7836 */ /* 0x000fe20000000000 */
[C---:B------:R-:W-:Y:S02]  /*9060*/  ISETP.GE.AND P1, PT, R30.reuse, R119, PT ;  /* 0x000000771e00720c */ /* 0x040fe40003f26270 */
[----:B------:R-:W-:-:S02]  /*9070*/  ISETP.GE.AND P0, PT, R30, R117, PT ;  /* 0x000000751e00720c */ /* 0x000fc40003f06270 */
[----:B------:R-:W-:Y:S01]  /*9080*/  FSEL R190, R190, -INF , !P6 ;  /* 0xff800000bebe7808 */ /* 0x000fe20007000000 */
[----:B------:R-:W5:Y:S01]  /*9090*/  MUFU.TANH R161, R42 ;  /* 0x0000002a00a17308 */ /* 0x000f620000002400 */
[----:B------:R-:W-:Y:S02]  /*90a0*/  FSEL R199, R199, -INF , !P5 ;  /* 0xff800000c7c77808 */ /* 0x000fe40006800000 */
[----:B------:R-:W-:Y:S02]  /*90b0*/  FSEL R132, R52, -INF , !P1 ;  /* 0xff80000034847808 */ /* 0x000fe40004800000 */
[----:B------:R-:W-:Y:S02]  /*90c0*/  FSEL R135, R53, -INF , !P0 ;  /* 0xff80000035877808 */ /* 0x000fe40004000000 */
[C---:B------:R-:W-:Y:S01]  /*90d0*/  ISETP.GE.AND P6, PT, R24.reuse, R119, PT ;  /* 0x000000771800720c */ /* 0x040fe20003fc6270 */
[----:B------:R-:W5:Y:S01]  /*90e0*/  MUFU.TANH R157, R38 ;  /* 0x00000026009d7308 */ /* 0x000f620000002400 */
[----:B------:R-:W-:Y:S01]  /*90f0*/  ISETP.GE.AND P5, PT, R24, R117, PT ;  /* 0x000000751800720c */ /* 0x000fe20003fa6270 */
[----:B------:R-:W-:Y:S01]  /*9100*/  VIADD R24, R4, 0xffffff39 ;  /* 0xffffff3904187836 */ /* 0x000fe20000000000 */
[----:B------:R-:W-:-:S02]  /*9110*/  ISETP.GE.AND P1, PT, R28, R119, PT ;  /* 0x000000771c00720c */ /* 0x000fc40003f26270 */
[----:B------:R-:W-:Y:S02]  /*9120*/  ISETP.GE.AND P0, PT, R28, R117, PT ;  /* 0x000000751c00720c */ /* 0x000fe40003f06270 */
[----:B------:R-:W-:Y:S01]  /*9130*/  FSEL R196, R196, -INF , !P1 ;  /* 0xff800000c4c47808 */ /* 0x000fe20004800000 */
[----:B------:R-:W5:Y:S01]  /*9140*/  MUFU.TANH R154, R154 ;  /* 0x0000009a009a7308 */ /* 0x000f620000002400 */
[----:B------:R-:W-:Y:S02]  /*9150*/  FSEL R197, R197, -INF , !P0 ;  /* 0xff800000c5c57808 */ /* 0x000fe40004000000 */
[C---:B------:R-:W-:Y:S02]  /*9160*/  ISETP.GE.AND P1, PT, R24.reuse, R119, PT ;  /* 0x000000771800720c */ /* 0x040fe40003f26270 */
[----:B------:R-:W-:Y:S01]  /*9170*/  ISETP.GE.AND P0, PT, R24, R117, PT ;  /* 0x000000751800720c */ /* 0x000fe20003f06270 */
[----:B------:R-:W-:Y:S01]  /*9180*/  VIADD R24, R4, 0xffffff41 ;  /* 0xffffff4104187836 */ /* 0x000fe20000000000 */
[----:B-1----:R-:W-:Y:S01]  /*9190*/  FSEL R192, R192, -INF , !P1 ;  /* 0xff800000c0c07808 */ /* 0x002fe20004800000 */
[----:B------:R-:W1:Y:S01]  /*91a0*/  MUFU.TANH R151, R151 ;  /* 0x0000009700977308 */ /* 0x000e620000002400 */
[----:B---3--:R-:W-:-:S02]  /*91b0*/  FSEL R193, R193, -INF , !P0 ;  /* 0xff800000c1c17808 */ /* 0x008fc40004000000 */
[----:B--2---:R-:W-:Y:S02]  /*91c0*/  FSEL R194, R194, -INF , !P6 ;  /* 0xff800000c2c27808 */ /* 0x004fe40007000000 */
[----:B------:R-:W-:Y:S02]  /*91d0*/  FSEL R195, R195, -INF , !P5 ;  /* 0xff800000c3c37808 */ /* 0x000fe40006800000 */
[C---:B------:R-:W-:Y:S01]  /*91e0*/  ISETP.GE.AND P1, PT, R24.reuse, R119, PT ;  /* 0x000000771800720c */ /* 0x040fe20003f26270 */
[----:B------:R-:W2:Y:S01]  /*91f0*/  MUFU.TANH R156, R37 ;  /* 0x00000025009c7308 */ /* 0x000ea20000002400 */
[----:B------:R-:W-:Y:S01]  /*9200*/  ISETP.GE.AND P0, PT, R24, R117, PT ;  /* 0x000000751800720c */ /* 0x000fe20003f06270 */
[----:B------:R-:W-:Y:S01]  /*9210*/  VIADD R24, R4, 0xffffff48 ;  /* 0xffffff4804187836 */ /* 0x000fe20000000000 */
[C---:B------:R-:W-:Y:S02]  /*9220*/  ISETP.GE.AND P6, PT, R26.reuse, R119, PT ;  /* 0x000000771a00720c */ /* 0x040fe40003fc6270 */
[----:B------:R-:W-:-:S02]  /*9230*/  ISETP.GE.AND P5, PT, R26, R117, PT ;  /* 0x000000751a00720c */ /* 0x000fc40003fa6270 */
[----:B------:R-:W-:Y:S01]  /*9240*/  FSEL R160, R160, -INF , !P1 ;  /* 0xff800000a0a07808 */ /* 0x000fe20004800000 */
[----:B------:R-:W3:Y:S01]  /*9250*/  MUFU.TANH R155, R39 ;  /* 0x00000027009b7308 */ /* 0x000ee20000002400 */
[----:B----4-:R-:W-:Y:S02]  /*9260*/  FSEL R159, R159, -INF , !P0 ;  /* 0xff8000009f9f7808 */ /* 0x010fe40004000000 */
[----:B------:R-:W-:Y:S02]  /*9270*/  FSEL R162, R162, -INF , !P6 ;  /* 0xff800000a2a27808 */ /* 0x000fe40007000000 */
[----:B-----5:R-:W-:Y:S02]  /*9280*/  FSEL R161, R161, -INF , !P5 ;  /* 0xff800000a1a17808 */ /* 0x020fe40006800000 */
[C---:B------:R-:W-:Y:S01]  /*9290*/  ISETP.GE.AND P1, PT, R20.reuse, R119, PT ;  /* 0x000000771400720c */ /* 0x040fe20003f26270 */
[----:B------:R-:W4:Y:S01]  /*92a0*/  MUFU.TANH R148, R148 ;  /* 0x0000009400947308 */ /* 0x000f220000002400 */
        /* <DEDUP_REMOVED lines=10> */
[----:B------:R-:W-:Y:S01]  /*9350*/  FSEL R154, R154, -INF , !P6 ;  /* 0xff8000009a9a7808 */ /* 0x000fe20007000000 */
[----:B------:R-:W5:Y:S01]  /*9360*/  MUFU.TANH R150, R150 ;  /* 0x0000009600967308 */ /* 0x000f620000002400 */
[----:B-1----:R-:W-:-:S02]  /*9370*/  FSEL R151, R151, -INF , !P5 ;  /* 0xff80000097977808 */ /* 0x002fc40006800000 */
[----:B--2---:R-:W-:Y:S02]  /*9380*/  FSEL R156, R156, -INF , !P1 ;  /* 0xff8000009c9c7808 */ /* 0x004fe40004800000 */
[----:B---3--:R-:W-:Y:S02]  /*9390*/  FSEL R155, R155, -INF , !P0 ;  /* 0xff8000009b9b7808 */ /* 0x008fe40004000000 */
[C---:B------:R-:W-:Y:S01]  /*93a0*/  ISETP.GE.AND P6, PT, R20.reuse, R119, PT ;  /* 0x000000771400720c */ /* 0x040fe20003fc6270 */
[----:B------:R-:W1:Y:S01]  /*93b0*/  MUFU.TANH R149, R149 ;  /* 0x0000009500957308 */ /* 0x000e620000002400 */
[----:B------:R-:W-:Y:S01]  /*93c0*/  ISETP.GE.AND P5, PT, R20, R117, PT ;  /* 0x000000751400720c */ /* 0x000fe20003fa6270 */
[----:B------:R-:W-:Y:S01]  /*93d0*/  VIADD R20, R4, 0xffffff59 ;  /* 0xffffff5904147836 */ /* 0x000fe20000000000 */
[C---:B------:R-:W-:Y:S02]  /*93e0*/  ISETP.GE.AND P1, PT, R22.reuse, R119, PT ;  /* 0x000000771600720c */ /* 0x040fe40003f26270 */
[----:B------:R-:W-:-:S02]  /*93f0*/  ISETP.GE.AND P0, PT, R22, R117, PT ;  /* 0x000000751600720c */ /* 0x000fc40003f06270 */
[----:B----4-:R-:W-:Y:S01]  /*9400*/  FSEL R148, R148, -INF , !P6 ;  /* 0xff80000094947808 */ /* 0x010fe20007000000 */
[----:B------:R-:W2:Y:S01]  /*9410*/  MUFU.TANH R146, R29 ;  /* 0x0000001d00927308 */ /* 0x000ea20000002400 */
[----:B-----5:R-:W-:Y:S02]  /*9420*/  FSEL R147, R147, -INF , !P5 ;  /* 0xff80000093937808 */ /* 0x020fe40006800000 */
[----:B------:R-:W-:Y:S02]  /*9430*/  FSEL R150, R150, -INF , !P1 ;  /* 0xff80000096967808 */ /* 0x000fe40004800000 */
[C---:B------:R-:W-:Y:S02]  /*9440*/  ISETP.GE.AND P6, PT, R16.reuse, R119, PT ;  /* 0x000000771000720c */ /* 0x040fe40003fc6270 */
[----:B------:R-:W-:Y:S01]  /*9450*/  ISETP.GE.AND P5, PT, R16, R117, PT ;  /* 0x000000751000720c */ /* 0x000fe20003fa6270 */
[----:B------:R-:W3:Y:S01]  /*9460*/  MUFU.TANH R145, R31 ;  /* 0x0000001f00917308 */ /* 0x000ee20000002400 */
[----:B------:R-:W-:Y:S01]  /*9470*/  ISETP.GE.AND P1, PT, R20, R119, PT ;  /* 0x000000771400720c */ /* 0x000fe20003f26270 */
[----:B------:R-:W-:Y:S01]  /*9480*/  VIADD R16, R4, 0xffffff61 ;  /* 0xffffff6104107836 */ /* 0x000fe20000000000 */
[----:B-1----:R-:W-:-:S02]  /*9490*/  FSEL R149, R149, -INF , !P0 ;  /* 0xff80000095957808 */ /* 0x002fc40004000000 */
[----:B------:R-:W-:-:S03]  /*94a0*/  ISETP.GE.AND P0, PT, R20, R117, PT ;  /* 0x000000751400720c */ /* 0x000fc60003f06270 */
        /* <DEDUP_REMOVED lines=35> */
[----:B---3--:R-:W-:Y:S01]  /*96e0*/  FSEL R122, R122, -INF , !P6 ;  /* 0xff8000007a7a7808 */ /* 0x008fe20007000000 */
[----:B------:R-:W-:Y:S01]  /*96f0*/  BAR.SYNC.DEFER_BLOCKING 0x0 ;  /* 0x0000000000007b1d */ /* 0x000fe20000010000 */
[----:B------:R-:W-:-:S05]  /*9700*/  ISETP.GT.AND P6, PT, R56, R169, PT ;  /* 0x000000a93800720c */ /* 0x000fca0003fc4270 */
        /* <DEDUP_REMOVED lines=14> */
[----:B---3--:R-:W-:Y:S02]  /*97f0*/  FSEL R59, R59, -INF , !P1 ;  /* 0xff8000003b3b7808 */ /* 0x008fe40004800000 */
[----:B-1----:R-:W-:Y:S01]  /*9800*/  FSEL R58, R58, -INF , !P0 ;  /* 0xff8000003a3a7808 */ /* 0x002fe20004000000 */
[----:B------:R-:W-:Y:S06]  /*9810*/  @!P6 BRA `(.L_x_1049) ;  /* 0x000000080030e947 */ /* 0x000fec0003800000 */
[----:B------:R-:W-:Y:S05]  /*9820*/  BRA.U !UP1, `(.L_x_1050) ;  /* 0x0000000109fc7547 */ /* 0x000fea000b800000 */
[----:B------:R-:W1:Y:S01]  /*9830*/  LDC R13, c[0x0][0x4f0] ;  /* 0x00013c00ff0d7b82 */ /* 0x000e620000000800 */
[----:B------:R-:W-:Y:S01]  /*9840*/  IADD3 R18, PT, PT, R138, -0x1, RZ ;  /* 0xffffffff8a127810 */ /* 0x000fe20007ffe0ff */
[----:B------:R-:W2:Y:S04]  /*9850*/  LDCU.64 UR4, c[0x0][0x3a0] ;  /* 0x00007400ff0477ac */ /* 0x000ea80008000a00 */
[----:B------:R-:W-:-:S05]  /*9860*/  IMAD.SHL.U32 R18, R18, 0x80, RZ ;  /* 0x0000008012127824 */ /* 0x000fca00078e00ff */
[C---:B------:R-:W-:Y:S02]  /*9870*/  IADD3 R14, PT, PT, R18.reuse, -0x80, RZ ;  /* 0xffffff80120e7810 */ /* 0x040fe40007ffe0ff */
[----:B------:R-:W-:Y:S02]  /*9880*/  IADD3 R18, PT, PT, R18, -0x100, RZ ;  /* 0xffffff0012127810 */ /* 0x000fe40007ffe0ff */
[----:B------:R-:W-:Y:S02]  /*9890*/  IABS R12, R14 ;  /* 0x0000000e000c7213 */ /* 0x000fe40000000000 */
[-C--:B-1----:R-:W-:Y:S02]  /*98a0*/  IABS R11, R13.reuse ;  /* 0x0000000d000b7213 */ /* 0x082fe40000000000 */
[----:B------:R-:W-:Y:S02]  /*98b0*/  LOP3.LUT R14, R14, R13, RZ, 0x3c, !PT ;  /* 0x0000000d0e0e7212 */ /* 0x000fe400078e3cff */
[----:B------:R-:W1:Y:S08]  /*98c0*/  I2F.RP R3, R11 ;  /* 0x0000000b00037306 */ /* 0x000e700000209400 */
[----:B-1----:R-:W1:Y:S02]  /*98d0*/  MUFU.RCP R16, R3 ;  /* 0x0000000300107308 */ /* 0x002e640000001000 */
[----:B-1----:R-:W-:-:S06]  /*98e0*/  VIADD R16, R16, 0xffffffe ;  /* 0x0ffffffe10107836 */ /* 0x002fcc0000000000 */
[----:B------:R-:W1:Y:S02]  /*98f0*/  F2I.FTZ.U32.TRUNC.NTZ R17, R16 ;  /* 0x0000001000117305 */ /* 0x000e64000021f000 */
[----:B-1----:R-:W-:Y:S02]  /*9900*/  IMAD.MOV R4, RZ, RZ, -R17 ;  /* 0x000000ffff047224 */ /* 0x002fe400078e0a11 */
[----:B------:R-:W-:Y:S02]  /*9910*/  IMAD.MOV.U32 R16, RZ, RZ, RZ ;  /* 0x000000ffff107224 */ /* 0x000fe400078e00ff */
[----:B------:R-:W-:-:S04]  /*9920*/  IMAD R9, R4, R11, RZ ;  /* 0x0000000b04097224 */ /* 0x000fc800078e02ff */
[----:B------:R-:W-:Y:S01]  /*9930*/  IMAD.HI.U32 R9, R17, R9, R16 ;  /* 0x0000000911097227 */ /* 0x000fe200078e0010 */
[----:B------:R-:W-:Y:S02]  /*9940*/  IABS R16, R18 ;  /* 0x0000001200107213 */ /* 0x000fe40000000000 */
[----:B------:R-:W-:-:S03]  /*9950*/  LOP3.LUT R18, R18, R13, RZ, 0x3c, !PT ;  /* 0x0000000d12127212 */ /* 0x000fc600078e3cff */
[----:B------:R-:W-:-:S04]  /*9960*/  IMAD.HI.U32 R4, R9, R12, RZ ;  /* 0x0000000c09047227 */ /* 0x000fc800078e00ff */
[----:B------:R-:W-:Y:S02]  /*9970*/  IMAD.MOV R3, RZ, RZ, -R4 ;  /* 0x000000ffff037224 */ /* 0x000fe400078e0a04 */
[----:B------:R-:W-:-:S04]  /*9980*/  IMAD.HI.U32 R9, R9, R16, RZ ;  /* 0x0000001009097227 */ /* 0x000fc800078e00ff */
[----:B------:R-:W-:Y:S01]  /*9990*/  IMAD R12, R11, R3, R12 ;  /* 0x000000030b0c7224 */ /* 0x000fe200078e020c */
[----:B------:R-:W-:-:S04]  /*99a0*/  IADD3 R3, PT, PT, -R9, RZ, RZ ;  /* 0x000000ff09037210 */ /* 0x000fc80007ffe1ff */
[C---:B------:R-:W-:Y:S01]  /*99b0*/  ISETP.GT.U32.AND P0, PT, R11.reuse, R12, PT ;  /* 0x0000000c0b00720c */ /* 0x040fe20003f04070 */
[----:B------:R-:W-:Y:S01]  /*99c0*/  IMAD R16, R11, R3, R16 ;  /* 0x000000030b107224 */ /* 0x000fe200078e0210 */
[----:B------:R-:W-:-:S04]  /*99d0*/  LOP3.LUT R3, RZ, R13, RZ, 0x33, !PT ;  /* 0x0000000dff037212 */ /* 0x000fc800078e33ff */
        /* <DEDUP_REMOVED lines=36> */
.L_x_1050:
[----:B------:R-:W-:Y:S01]  /*9c20*/  UMOV UR4, URZ ;  /* 0x000000ff00047c82 */ /* 0x000fe20008000000 */
[----:B------:R-:W-:Y:S01]  /*9c30*/  IMAD.SHL.U32 R3, R136, 0x80, RZ ;  /* 0x0000008088037824 */ /* 0x000fe200078e00ff */
[----:B------:R-:W-:-:S05]  /*9c40*/  IADD3 R4, P0, PT, RZ, -UR4, RZ ;  /* 0x80000004ff047c10 */ /* 0x000fca000ff1e0ff */
[----:B------:R-:W-:-:S05]  /*9c50*/  IMAD.X R3, RZ, RZ, ~R3, P0 ;  /* 0x000000ffff037224 */ /* 0x000fca00000e0e03 */
[----:B------:R-:W-:-:S04]  /*9c60*/  SHF.R.S64 R9, R4, 0x1f, R3 ;  /* 0x0000001f04097819 */ /* 0x000fc80000001003 */
[----:B------:R-:W-:-:S04]  /*9c70*/  IADD3 R170, P0, PT, R9, R170, RZ ;  /* 0x000000aa09aa7210 */ /* 0x000fc80007f1e0ff */
[----:B------:R-:W-:-:S09]  /*9c80*/  LEA.HI.X.SX32 R171, R3, R171, 0x1, P0 ;  /* 0x000000ab03ab7211 */ /* 0x000fd200000f0eff */
.L_x_1051:
        /* <DEDUP_REMOVED lines=69> */
.L_x_1049:
[----:B------:R-:W-:Y:S01]  /*a0e0*/  FMNMX3.FTZ R9, R2, R6, R8, !PT ;  /* 0x0000000602097276 */ /* 0x000fe20007810008 */
[----:B-1----:R-:W-:Y:S01]  /*a0f0*/  LDSM.16.MT88.4 R16, [R116+0x9000] ;  /* 0x009000007410783b */ /* 0x002fe20000004200 */
        /* <DEDUP_REMOVED lines=34> */
[----:B------:R-:W-:Y:S01]  /*a320*/  @P6 IADD3 R138, PT, PT, R138, -0x3, RZ ;  /* 0xfffffffd8a8a6810 */ /* 0x000fe20007ffe0ff */
[----:B------:R-:W1:Y:S04]  /*a330*/  SHFL.BFLY PT, R14, R9, 0x2, 0x1f ;  /* 0x0c401f00090e7f89 */ /* 0x000e6800000e0000 */
[----:B------:R-:W2:Y:S01]  /*a340*/  SHFL.BFLY PT, R12, R11, 0x2, 0x1f ;  /* 0x0c401f000b0c7f89 */ /* 0x000ea200000e0000 */
[----:B-1----:R-:W-:-:S02]  /*a350*/  FMNMX.FTZ R14, R9, R14, !PT ;  /* 0x0000000e090e7209 */ /* 0x002fc40007810000 */
[----:B--2---:R-:W-:-:S03]  /*a360*/  FMNMX.FTZ R12, R11, R12, !PT ;  /* 0x0000000c0b0c7209 */ /* 0x004fc60007810000 */
[----:B------:R-:W1:Y:S04]  /*a370*/  SHFL.BFLY PT, R57, R14, 0x1, 0x1f ;  /* 0x0c201f000e397f89 */ /* 0x000e6800000e0000 */
[----:B------:R-:W2:Y:S01]  /*a380*/  SHFL.BFLY PT, R3, R12, 0x1, 0x1f ;  /* 0x0c201f000c037f89 */ /* 0x000ea200000e0000 */
[----:B-1----:R-:W-:-:S04]  /*a390*/  FMNMX.FTZ R57, R14, R57, !PT ;  /* 0x000000390e397209 */ /* 0x002fc80007810000 */
[C---:B------:R-:W-:Y:S01]  /*a3a0*/  FSETP.NEU.FTZ.AND P0, PT, R57.reuse, -INF , PT ;  /* 0xff8000003900780b */ /* 0x040fe20003f1d000 */
[C---:B------:R-:W-:Y:S01]  /*a3b0*/  FMUL.FTZ R121, R57.reuse, UR6 ;  /* 0x0000000639797c20 */ /* 0x040fe20008410000 */
[----:B--2---:R-:W-:Y:S02]  /*a3c0*/  FMNMX.FTZ R3, R12, R3, !PT ;  /* 0x000000030c037209 */ /* 0x004fe40007810000 */
[----:B------:R-:W-:Y:S02]  /*a3d0*/  FSEL R9, R57, RZ, P0 ;  /* 0x000000ff39097208 */ /* 0x000fe40000000000 */
[----:B------:R-:W-:Y:S02]  /*a3e0*/  FSEL R121, R121, RZ, P0 ;  /* 0x000000ff79797208 */ /* 0x000fe40000000000 */
[C---:B------:R-:W-:Y:S01]  /*a3f0*/  FSETP.NEU.FTZ.AND P0, PT, R3.reuse, -INF , PT ;  /* 0xff8000000300780b */ /* 0x040fe20003f1d000 */
[----:B------:R-:W-:Y:S01]  /*a400*/  FADD.FTZ R4, R2, -R9 ;  /* 0x8000000902047221 */ /* 0x000fe20000010000 */
[C---:B------:R-:W-:Y:S01]  /*a410*/  FMUL.FTZ R2, R3.reuse, UR6 ;  /* 0x0000000603027c20 */ /* 0x040fe20008410000 */
[--C-:B------:R-:W-:Y:S01]  /*a420*/  FFMA.FTZ R152, R8, UR6, -R121.reuse ;  /* 0x0000000608987c23 */ /* 0x100fe20008010879 */
[--C-:B------:R-:W-:Y:S01]  /*a430*/  FFMA.FTZ R143, R10, UR6, -R121.reuse ;  /* 0x000000060a8f7c23 */ /* 0x100fe20008010879 */
[--C-:B------:R-:W-:Y:S01]  /*a440*/  FFMA.FTZ R128, R32, UR6, -R121.reuse ;  /* 0x0000000620807c23 */ /* 0x100fe20008010879 */
[----:B------:R-:W1:Y:S01]  /*a450*/  LDSM.16.MT88.4 R8, [R164+0x9000] ;  /* 0x00900000a408783b */ /* 0x000e620000004200 */
[----:B------:R-:W-:Y:S01]  /*a460*/  FSEL R2, R2, RZ, P0 ;  /* 0x000000ff02027208 */ /* 0x000fe20000000000 */
[----:B------:R-:W-:Y:S01]  /*a470*/  FFMA.FTZ R184, R6, UR6, -R121 ;  /* 0x0000000606b87c23 */ /* 0x000fe20008010879 */
[----:B------:R-:W-:Y:S01]  /*a480*/  FSEL R13, R3, RZ, P0 ;  /* 0x000000ff030d7208 */ /* 0x000fe20000000000 */
[----:B------:R-:W-:Y:S01]  /*a490*/  FMUL.FTZ R4, R4, UR6 ;  /* 0x0000000604047c20 */ /* 0x000fe20008410000 */
[----:B------:R-:W-:Y:S01]  /*a4a0*/  MUFU.EX2 R152, R152 ;  /* 0x0000009800987308 */ /* 0x000fe20000000800 */
[--C-:B------:R-:W-:Y:S01]  /*a4b0*/  FFMA.FTZ R144, R33, UR6, -R2.reuse ;  /* 0x0000000621907c23 */ /* 0x100fe20008010802 */
[--C-:B------:R-:W-:Y:S01]  /*a4c0*/  FFMA.FTZ R123, R35, UR6, -R2.reuse ;  /* 0x00000006237b7c23 */ /* 0x100fe20008010802 */
[----:B------:R-:W-:Y:S01]  /*a4d0*/  FADD.FTZ R13, R0, -R13 ;  /* 0x8000000d000d7221 */ /* 0x000fe20000010000 */
[----:B------:R-:W2:Y:S01]  /*a4e0*/  LDSM.16.MT88.4 R32, [R116+0xb000] ;  /* 0x00b000007420783b */ /* 0x000ea20000004200 */
[--C-:B------:R-:W-:Y:S01]  /*a4f0*/  FFMA.FTZ R185, R5, UR6, -R2.reuse ;  /* 0x0000000605b97c23 */ /* 0x100fe20008010802 */
[--C-:B------:R-:W-:Y:S01]  /*a500*/  FFMA.FTZ R153, R7, UR6, -R2.reuse ;  /* 0x0000000607997c23 */ /* 0x100fe20008010802 */
[----:B------:R-:W-:Y:S01]  /*a510*/  FMUL.FTZ R13, R13, UR6 ;  /* 0x000000060d0d7c20 */ /* 0x000fe20008410000 */
[----:B------:R-:W3:Y:S01]  /*a520*/  MUFU.EX2 R184, R184 ;  /* 0x000000b800b87308 */ /* 0x000ee20000000800 */
        /* <DEDUP_REMOVED lines=10> */
[--C-:B------:R-:W-:Y:S01]  /*a5d0*/  FFMA.FTZ R136, R198, UR6, -R121.reuse ;  /* 0x00000006c6887c23 */ /* 0x100fe20008010879 */
[----:B------:R-:W5:Y:S01]  /*a5e0*/  MUFU.EX2 R163, R4 ;  /* 0x0000000400a37308 */ /* 0x000f620000000800 */
[--C-:B------:R-:W-:Y:S01]  /*a5f0*/  FFMA.FTZ R137, R132, UR6, -R121.reuse ;  /* 0x0000000684897c23 */ /* 0x100fe20008010879 */
[----:B---3--:R-:W-:Y:S01]  /*a600*/  F2FP.BF16.F32.PACK_AB R48, R152, R184 ;  /* 0x000000b89830723e */ /* 0x008fe200000010ff */
[--C-:B------:R-:W-:Y:S01]  /*a610*/  FFMA.FTZ R135, R135, UR6, -R2.reuse ;  /* 0x0000000687877c23 */ /* 0x100fe20008010802 */
[----:B------:R-:W-:Y:S01]  /*a620*/  MUFU.EX2 R185, R185 ;  /* 0x000000b900b97308 */ /* 0x000fe20000000800 */
[--C-:B------:R-:W-:Y:S01]  /*a630*/  FFMA.FTZ R189, R189, UR6, -R2.reuse ;  /* 0x00000006bdbd7c23 */ /* 0x100fe20008010802 */
[--C-:B------:R-:W-:Y:S01]  /*a640*/  FFMA.FTZ R197, R197, UR6, -R2.reuse ;  /* 0x00000006c5c57c23 */ /* 0x100fe20008010802 */
[--C-:B------:R-:W-:Y:S01]  /*a650*/  FFMA.FTZ R156, R156, UR6, -R121.reuse ;  /* 0x000000069c9c7c23 */ /* 0x100fe20008010879 */
[----:B------:R-:W3:Y:S01]  /*a660*/  MUFU.EX2 R153, R153 ;  /* 0x0000009900997308 */ /* 0x000ee20000000800 */
[--C-:B------:R-:W-:Y:S01]  /*a670*/  FFMA.FTZ R155, R155, UR6, -R2.reuse ;  /* 0x000000069b9b7c23 */ /* 0x100fe20008010802 */
[----:B----4-:R-:W-:Y:S01]  /*a680*/  F2FP.BF16.F32.PACK_AB R50, R128, R143 ;  /* 0x0000008f8032723e */ /* 0x010fe200000010ff */
[--C-:B------:R-:W-:Y:S01]  /*a690*/  FFMA.FTZ R159, R159, UR6, -R2.reuse ;  /* 0x000000069f9f7c23 */ /* 0x100fe20008010802 */
[----:B------:R-:W4:Y:S01]  /*a6a0*/  MUFU.EX2 R186, R13 ;  /* 0x0000000d00ba7308 */ /* 0x000f220000000800 */
[--C-:B------:R-:W-:Y:S01]  /*a6b0*/  FFMA.FTZ R154, R154, UR6, -R121.reuse ;  /* 0x000000069a9a7c23 */ /* 0x100fe20008010879 */
[-C--:B-----5:R-:W-:Y:S01]  /*a6c0*/  FMUL.FTZ R4, R112, R163.reuse ;  /* 0x000000a370047220 */ /* 0x0a0fe20000410000 */
[-C--:B------:R-:W-:Y:S01]  /*a6d0*/  FMUL.FTZ R5, R113, R163.reuse ;  /* 0x000000a371057220 */ /* 0x080fe20000410000 */
[----:B------:R-:W-:Y:S01]  /*a6e0*/  MUFU.EX2 R144, R144 ;  /* 0x0000009000907308 */ /* 0x000fe20000000800 */
[-C--:B------:R-:W-:Y:S01]  /*a6f0*/  FMUL.FTZ R12, R104, R163.reuse ;  /* 0x000000a3680c7220 */ /* 0x080fe20000410000 */
[-C--:B------:R-:W-:Y:S01]  /*a700*/  FMUL.FTZ R20, R96, R163.reuse ;  /* 0x000000a360147220 */ /* 0x080fe20000410000 */
[-C--:B------:R-:W-:Y:S01]  /*a710*/  FMUL.FTZ R21, R97, R163.reuse ;  /* 0x000000a361157220 */ /* 0x080fe20000410000 */
[----:B------:R-:W5:Y:S01]  /*a720*/  MUFU.EX2 R123, R123 ;  /* 0x0000007b007b7308 */ /* 0x000f620000000800 */
[----:B------:R-:W-:Y:S01]  /*a730*/  FMUL.FTZ R28, R88, R163 ;  /* 0x000000a3581c7220 */ /* 0x000fe20000410000 */
[----:B---3--:R-:W-:Y:S01]  /*a740*/  F2FP.BF16.F32.PACK_AB R49, R153, R185 ;  /* 0x000000b99931723e */ /* 0x008fe200000010ff */
[-C--:B------:R-:W-:Y:S01]  /*a750*/  FMUL.FTZ R29, R89, R163.reuse ;  /* 0x000000a3591d7220 */ /* 0x080fe20000410000 */
[-C--:B------:R-:W-:Y:S01]  /*a760*/  FMUL.FTZ R36, R80, R163.reuse ;  /* 0x000000a350247220 */ /* 0x080fe20000410000 */
[-C--:B------:R-:W-:Y:S01]  /*a770*/  FMUL.FTZ R37, R81, R163.reuse ;  /* 0x000000a351257220 */ /* 0x080fe20000410000 */
[-C--:B----4-:R-:W-:Y:S01]  /*a780*/  FMUL.FTZ R6, R114, R186.reuse ;  /* 0x000000ba72067220 */ /* 0x090fe20000410000 */
[-C--:B------:R-:W-:Y:S01]  /*a790*/  FMUL.FTZ R7, R115, R186.reuse ;  /* 0x000000ba73077220 */ /* 0x080fe20000410000 */
[-C--:B------:R-:W-:Y:S01]  /*a7a0*/  FMUL.FTZ R13, R105, R163.reuse ;  /* 0x000000a3690d7220 */ /* 0x080fe20000410000 */
[-C--:B------:R-:W-:Y:S01]  /*a7b0*/  FMUL.FTZ R14, R106, R186.reuse ;  /* 0x000000ba6a0e7220 */ /* 0x080fe20000410000 */
[-C--:B------:R-:W-:Y:S01]  /*a7c0*/  FMUL.FTZ R15, R107, R186.reuse ;  /* 0x000000ba6b0f7220 */ /* 0x080fe20000410000 */
[-C--:B------:R-:W-:Y:S01]  /*a7d0*/  FMUL.FTZ R22, R98, R186.reuse ;  /* 0x000000ba62167220 */ /* 0x080fe20000410000 */
[-C--:B------:R-:W-:Y:S01]  /*a7e0*/  FMUL.FTZ R23, R99, R186.reuse ;  /* 0x000000ba63177220 */ /* 0x080fe20000410000 */
[----:B------:R-:W-:Y:S01]  /*a7f0*/  FMUL.FTZ R30, R90, R186 ;  /* 0x000000ba5a1e7220 */ /* 0x000fe20000410000 */
[----:B-----5:R-:W-:Y:S01]  /*a800*/  F2FP.BF16.F32.PACK_AB R51, R123, R144 ;  /* 0x000000907b33723e */ /* 0x020fe200000010ff */
        /* <DEDUP_REMOVED lines=31> */
[C---:B-1----:R-:W-:Y:S01]  /*aa00*/  HMMA.16816.F32.BF16 R4, R48.reuse, R8, R4 ;  /* 0x000000083004723c */ /* 0x042fe20000041804 */
[----:B------:R-:W1:Y:S01]  /*aa10*/  LDSM.16.MT88.4 R72, [R116+0x9400] ;  /* 0x009400007448783b */ /* 0x000e620000004200 */
[----:B------:R-:W-:Y:S01]  /*aa20*/  MUFU.EX2 R141, R141 ;  /* 0x0000008d008d7308 */ /* 0x000fe20000000800 */
[----:B------:R-:W-:Y:S01]  /*aa30*/  FFMA.FTZ R80, R140, UR6, -R121 ;  /* 0x000000068c507c23 */ /* 0x000fe20008010879 */
[--C-:B------:R-:W-:Y:S01]  /*aa40*/  FFMA.FTZ R140, R139, UR6, -R2.reuse ;  /* 0x000000068b8c7c23 */ /* 0x100fe20008010802 */
[--C-:B------:R-:W-:Y:S01]  /*aa50*/  FFMA.FTZ R151, R151, UR6, -R2.reuse ;  /* 0x0000000697977c23 */ /* 0x100fe20008010802 */
[----:B------:R-:W3:Y:S01]  /*aa60*/  MUFU.EX2 R66, R66 ;  /* 0x0000004200427308 */ /* 0x000ee20000000800 */
[----:B------:R-:W-:Y:S01]  /*aa70*/  FFMA.FTZ R147, R147, UR6, -R2 ;  /* 0x0000000693937c23 */ /* 0x000fe20008010802 */
[C---:B------:R-:W-:Y:S01]  /*aa80*/  HMMA.16816.F32.BF16 R12, R48.reuse, R16, R12 ;  /* 0x00000010300c723c */ /* 0x040fe2000004180c */
[----:B------:R-:W-:Y:S01]  /*aa90*/  FFMA.FTZ R163, R187, R163, R184 ;  /* 0x000000a3bba37223 */ /* 0x000fe200000100b8 */
[----:B------:R-:W-:Y:S01]  /*aaa0*/  MUFU.EX2 R63, R63 ;  /* 0x0000003f003f7308 */ /* 0x000fe20000000800 */
[----:B------:R-:W-:Y:S01]  /*aab0*/  FFMA.FTZ R186, R188, R186, R185 ;  /* 0x000000babcba7223 */ /* 0x000fe200000100b9 */
[----:B------:R-:W-:Y:S01]  /*aac0*/  FFMA.FTZ R188, R58, UR6, -R2 ;  /* 0x000000063abc7c23 */ /* 0x000fe20008010802 */
[----:B------:R-:W-:Y:S01]  /*aad0*/  FADD.FTZ R152, R152, R163 ;  /* 0x000000a398987221 */ /* 0x000fe20000010000 */
[----:B------:R-:W-:Y:S01]  /*aae0*/  MUFU.EX2 R62, R62 ;  /* 0x0000003e003e7308 */ /* 0x000fe20000000800 */
[----:B------:R-:W-:Y:S01]  /*aaf0*/  FADD.FTZ R153, R153, R186 ;  /* 0x000000ba99997221 */ /* 0x000fe20000010000 */
[C---:B------:R-:W-:Y:S01]  /*ab00*/  HMMA.16816.F32.BF16 R20, R48.reuse, R24, R20 ;  /* 0x000000183014723c */ /* 0x040fe20000041814 */
[----:B------:R-:W-:Y:S01]  /*ab10*/  FADD.FTZ R143, R143, R152 ;  /* 0x000000988f8f7221 */ /* 0x000fe20000010000 */
[----:B------:R-:W-:Y:S01]  /*ab20*/  MUFU.EX2 R67, R201 ;  /* 0x000000c900437308 */ /* 0x000fe20000000800 */
[----:B------:R-:W-:Y:S01]  /*ab30*/  FADD.FTZ R144, R144, R153 ;  /* 0x0000009990907221 */ /* 0x000fe20000010000 */
[----:B------:R-:W-:Y:S01]  /*ab40*/  FFMA.FTZ R120, R120, UR6, -R121 ;  /* 0x0000000678787c23 */ /* 0x000fe20008010879 */
[----:B------:R-:W-:Y:S01]  /*ab50*/  FADD.FTZ R128, R128, R143 ;  /* 0x0000008f80807221 */ /* 0x000fe20000010000 */
[----:B------:R-:W4:Y:S01]  /*ab60*/  MUFU.EX2 R64, R64 ;  /* 0x0000004000407308 */ /* 0x000f220000000800 */
[----:B------:R-:W-:Y:S01]  /*ab70*/  FADD.FTZ R144, R123, R144 ;  /* 0x000000907b907221 */ /* 0x000fe20000010000 */
[----:B--2---:R-:W-:Y:S01]  /*ab80*/  HMMA.16816.F32.BF16 R28, R48, R32, R28 ;  /* 0x00000020301c723c */ /* 0x004fe2000004181c */
[--C-:B------:R-:W-:Y:S01]  /*ab90*/  FFMA.FTZ R119, R119, UR6, -R121.reuse ;  /* 0x0000000677777c23 */ /* 0x100fe20008010879 */
[----:B------:R2:W-:Y:S01]  /*aba0*/  MUFU.EX2 R65, R133 ;  /* 0x0000008500417308 */ /* 0x0005e20000000800 */
[--C-:B------:R-:W-:Y:S01]  /*abb0*/  FFMA.FTZ R122, R122, UR6, -R121.reuse ;  /* 0x000000067a7a7c23 */ /* 0x100fe20008010879 */
[----:B------:R-:W-:-:S02]  /*abc0*/  FFMA.FTZ R117, R117, UR6, -R121 ;  /* 0x0000000675757c23 */ /* 0x000fc40008010879 */
[----:B------:R-:W5:Y:S02]  /*abd0*/  MUFU.EX2 R0, R0 ;  /* 0x0000000000007308 */ /* 0x000f640000000800 */
[C---:B------:R-:W-:Y:S02]  /*abe0*/  HMMA.16816.F32.BF16 R36, R48.reuse, R40, R36 ;  /* 0x000000283024723c */ /* 0x040fe40000041824 */
[----:B------:R-:W-:Y:S04]  /*abf0*/  MUFU.EX2 R136, R136 ;  /* 0x0000008800887308 */ /* 0x000fe80000000800 */
[----:B------:R3:W-:Y:S02]  /*ac00*/  MUFU.EX2 R132, R80 ;  /* 0x0000005000847308 */ /* 0x0007e40000000800 */
[C---:B------:R-:W-:Y:S01]  /*ac10*/  HMMA.16816.F32.BF16 R8, R48.reuse, R10, R108 ;  /* 0x0000000a3008723c */ /* 0x040fe2000004186c */
[--C-:B--2---:R-:W-:Y:S01]  /*ac20*/  FFMA.FTZ R133, R142, UR6, -R121.reuse ;  /* 0x000000068e857c23 */ /* 0x104fe20008010879 */
[--C-:B------:R-:W-:Y:S01]  /*ac30*/  FFMA.FTZ R142, R191, UR6, -R2.reuse ;  /* 0x00000006bf8e7c23 */ /* 0x100fe20008010802 */
[----:B------:R-:W-:Y:S01]  /*ac40*/  MUFU.EX2 R137, R137 ;  /* 0x0000008900897308 */ /* 0x000fe20000000800 */
[--C-:B------:R-:W-:Y:S01]  /*ac50*/  FFMA.FTZ R191, R190, UR6, -R121.reuse ;  /* 0x00000006bebf7c23 */ /* 0x100fe20008010879 */
[--C-:B------:R-:W-:Y:S01]  /*ac60*/  FFMA.FTZ R190, R196, UR6, -R121.reuse ;  /* 0x00000006c4be7c23 */ /* 0x100fe20008010879 */
[--C-:B------:R-:W-:Y:S01]  /*ac70*/  FFMA.FTZ R196, R199, UR6, -R2.reuse ;  /* 0x00000006c7c47c23 */ /* 0x100fe20008010802 */
[----:B------:R-:W2:Y:S01]  /*ac80*/  MUFU.EX2 R133, R133 ;  /* 0x0000008500857308 */ /* 0x000ea20000000800 */
[C---:B------:R-:W-:Y:S01]  /*ac90*/  HMMA.16816.F32.BF16 R16, R48.reuse, R18, R100 ;  /* 0x000000123010723c */ /* 0x040fe20000041864 */
[--C-:B------:R-:W-:Y:S01]  /*aca0*/  FFMA.FTZ R199, R158, UR6, -R121.reuse ;  /* 0x000000069ec77c23 */ /* 0x100fe20008010879 */
[--C-:B------:R-:W-:Y:S01]  /*acb0*/  FFMA.FTZ R158, R157, UR6, -R2.reuse ;  /* 0x000000069d9e7c23 */ /* 0x100fe20008010802 */
[----:B------:R-:W-:Y:S01]  /*acc0*/  MUFU.EX2 R142, R142 ;  /* 0x0000008e008e7308 */ /* 0x000fe20000000800 */
[--C-:B---3--:R-:W-:Y:S01]  /*acd0*/  FFMA.FTZ R80, R195, UR6, -R2.reuse ;  /* 0x00000006c3507c23 */ /* 0x108fe20008010802 */
[----:B------:R-:W-:Y:S02]  /*ace0*/  LDSM.16.MT88.4 R100, [R116+0xa400] ;  /* 0x00a400007464783b */ /* 0x000fe40000004200 */
[----:B------:R3:W2:Y:S01]  /*acf0*/  MUFU.EX2 R139, R189 ;  /* 0x000000bd008b7308 */ /* 0x0006a20000000800 */
[C---:B------:R-:W-:Y:S01]  /*ad00*/  HMMA.16816.F32.BF16 R24, R48.reuse, R26, R92 ;  /* 0x0000001a3018723c */ /* 0x040fe2000004185c */
[----:B------:R-:W-:Y:S02]  /*ad10*/  LDSM.16.MT88.4 R108, [R164+0xa400] ;  /* 0x00a40000a46c783b */ /* 0x000fe40000004200 */
[----:B------:R-:W-:Y:S02]  /*ad20*/  MUFU.EX2 R140, R140 ;  /* 0x0000008c008c7308 */ /* 0x000fe40000000800 */
[----:B------:R-:W-:Y:S02]  /*ad30*/  LDSM.16.MT88.4 R92, [R164+0xc400] ;  /* 0x00c40000a45c783b */ /* 0x000fe40000004200 */
[----:B------:R-:W2:Y:S01]  /*ad40*/  MUFU.EX2 R135, R135 ;  /* 0x0000008700877308 */ /* 0x000ea20000000800 */
[----:B------:R-:W-:Y:S01]  /*ad50*/  HMMA.16816.F32.BF16 R32, R48, R34, R84 ;  /* 0x000000223020723c */ /* 0x000fe20000041854 */
[----:B------:R-:W-:Y:S02]  /*ad60*/  LDSM.16.MT88.4 R84, [R116+0xc400] ;  /* 0x00c400007454783b */ /* 0x000fe40000004200 */
[----:B------:R-:W-:Y:S01]  /*ad70*/  MUFU.EX2 R191, R191 ;  /* 0x000000bf00bf7308 */ /* 0x000fe20000000800 */
[--C-:B---3--:R-:W-:Y:S01]  /*ad80*/  FFMA.FTZ R189, R194, UR6, -R121.reuse ;  /* 0x00000006c2bd7c23 */ /* 0x108fe20008010879 */
[----:B------:R-:W-:Y:S01]  /*ad90*/  FFMA.FTZ R194, R192, UR6, -R121 ;  /* 0x00000006c0c27c23 */ /* 0x000fe20008010879 */
[----:B------:R-:W-:-:S02]  /*ada0*/  FFMA.FTZ R192, R193, UR6, -R2 ;  /* 0x00000006c1c07c23 */ /* 0x000fc40008010802 */
[C---:B------:R-:W-:Y:S01]  /*adb0*/  HMMA.16816.F32.BF16 R40, R48.reuse, R42, R76 ;  /* 0x0000002a3028723c */ /* 0x040fe2000004184c */
[----:B------:R-:W3:Y:S01]  /*adc0*/  LDSM.16.MT88.4 R76, [R164+0x9400] ;  /* 0x00940000a44c783b */ /* 0x000ee20000004200 */
[----:B------:R-:W2:Y:S04]  /*add0*/  MUFU.EX2 R190, R190 ;  /* 0x000000be00be7308 */ /* 0x000ea80000000800 */
[----:B------:R-:W-:Y:S02]  /*ade0*/  MUFU.EX2 R189, R189 ;  /* 0x000000bd00bd7308 */ /* 0x000fe40000000800 */
[C---:B------:R-:W-:Y:S01]  /*adf0*/  HMMA.16816.F32.BF16 R44, R48.reuse, R52, R44 ;  /* 0x00000034302c723c */ /* 0x040fe2000004182c */
[----:B------:R-:W-:Y:S01]  /*ae00*/  F2FP.BF16.F32.PACK_AB R52, R66, R141 ;  /* 0x0000008d4234723e */ /* 0x000fe200000010ff */
[----:B------:R-:W-:Y:S01]  /*ae10*/  MUFU.EX2 R194, R194 ;  /* 0x000000c200c27308 */ /* 0x000fe20000000800 */
[----:B----4-:R-:W-:Y:S01]  /*ae20*/  F2FP.BF16.F32.PACK_AB R53, R64, R67 ;  /* 0x000000434035723e */ /* 0x010fe200000010ff */
[----:B------:R-:W-:Y:S01]  /*ae30*/  FADD.FTZ R141, R141, R128 ;  /* 0x000000808d8d7221 */ /* 0x000fe20000010000 */
[----:B------:R-:W-:Y:S01]  /*ae40*/  FADD.FTZ R67, R67, R144 ;  /* 0x0000009043437221 */ /* 0x000fe20000010000 */
[----:B------:R-:W-:Y:S02]  /*ae50*/  MUFU.EX2 R196, R196 ;  /* 0x000000c400c47308 */ /* 0x000fe40000000800 */
[----:B------:R-:W-:Y:S01]  /*ae60*/  HMMA.16816.F32.BF16 R48, R48, R54, R68 ;  /* 0x000000363030723c */ /* 0x000fe20000041844 */
[----:B------:R-:W4:Y:S01]  /*ae70*/  LDSM.16.MT88.4 R68, [R164+0xb400] ;  /* 0x00b40000a444783b */ /* 0x000f220000004200 */
[----:B------:R-:W-:Y:S01]  /*ae80*/  F2FP.BF16.F32.PACK_AB R54, R62, R63 ;  /* 0x0000003f3e36723e */ /* 0x000fe200000010ff */
[----:B------:R2:W4:Y:S01]  /*ae90*/  MUFU.EX2 R195, R197 ;  /* 0x000000c500c37308 */ /* 0x0005220000000800 */
[----:B-----5:R-:W-:Y:S01]  /*aea0*/  F2FP.BF16.F32.PACK_AB R55, R0, R65 ;  /* 0x000000410037723e */ /* 0x020fe200000010ff */
[----:B------:R-:W-:Y:S01]  /*aeb0*/  FADD.FTZ R66, R66, R141 ;  /* 0x0000008d42427221 */ /* 0x000fe20000010000 */
[----:B------:R-:W-:Y:S01]  /*aec0*/  FADD.FTZ R64, R64, R67 ;  /* 0x0000004340407221 */ /* 0x000fe20000010000 */
[----:B------:R-:W-:Y:S03]  /*aed0*/  MUFU.EX2 R193, R80 ;  /* 0x0000005000c17308 */ /* 0x000fe60000000800 */
[----:B------:R-:W-:Y:S01]  /*aee0*/  FADD.FTZ R65, R65, R64 ;  /* 0x0000004041417221 */ /* 0x000fe20000010000 */
[C---:B-1----:R-:W-:Y:S01]  /*aef0*/  HMMA.16816.F32.BF16 R12, R52.reuse, R72, R12 ;  /* 0x00000048340c723c */ /* 0x042fe2000004180c */
[----:B------:R-:W1:Y:S02]  /*af00*/  MUFU.EX2 R192, R192 ;  /* 0x000000c000c07308 */ /* 0x000e640000000800 */
[----:B------:R-:W-:Y:S01]  /*af10*/  FADD.FTZ R65, R0, R65 ;  /* 0x0000004100417221 */ /* 0x000fe20000010000 */
[-C--:B------:R-:W-:Y:S01]  /*af20*/  MOV R0, R3.reuse ;  /* 0x0000000300007202 */ /* 0x080fe20000000f00 */
[----:B------:R-:W-:Y:S01]  /*af30*/  MUFU.EX2 R199, R199 ;  /* 0x000000c700c77308 */ /* 0x000fe20000000800 */
[----:B--2---:R-:W-:Y:S01]  /*af40*/  FFMA.FTZ R197, R160, UR6, -R121 ;  /* 0x00000006a0c57c23 */ /* 0x004fe20008010879 */
[----:B------:R-:W-:Y:S01]  /*af50*/  @P6 MOV R0, R3 ;  /* 0x0000000300006202 */ /* 0x000fe20000000f00 */
[C---:B------:R-:W-:Y:S01]  /*af60*/  HMMA.16816.F32.BF16 R16, R52.reuse, R74, R16 ;  /* 0x0000004a3410723c */ /* 0x040fe20000041810 */
[----:B------:R-:W2:Y:S01]  /*af70*/  LDSM.16.MT88.4 R72, [R164+0xd400] ;  /* 0x00d40000a448783b */ /* 0x000ea20000004200 */
[----:B------:R-:W5:Y:S04]  /*af80*/  MUFU.EX2 R156, R156 ;  /* 0x0000009c009c7308 */ /* 0x000f680000000800 */
[----:B------:R-:W-:Y:S02]  /*af90*/  MUFU.EX2 R197, R197 ;  /* 0x000000c500c57308 */ /* 0x000fe40000000800 */
[C---:B---3--:R-:W-:Y:S02]  /*afa0*/  HMMA.16816.F32.BF16 R4, R52.reuse, R76, R4 ;  /* 0x0000004c3404723c */ /* 0x048fe40000041804 */
[----:B------:R-:W-:Y:S04]  /*afb0*/  MUFU.EX2 R157, R159 ;  /* 0x0000009f009d7308 */ /* 0x000fe80000000800 */
[----:B------:R-:W-:Y:S02]  /*afc0*/  MUFU.EX2 R158, R158 ;  /* 0x0000009e009e7308 */ /* 0x000fe40000000800 */
[C---:B------:R-:W-:Y:S01]  /*afd0*/  HMMA.16816.F32.BF16 R8, R52.reuse, R78, R8 ;  /* 0x0000004e3408723c */ /* 0x040fe20000041808 */
[----:B------:R-:W3:Y:S01]  /*afe0*/  LDSM.16.MT88.4 R76, [R116+0xb400] ;  /* 0x00b40000744c783b */ /* 0x000ee20000004200 */
[----:B------:R-:W5:Y:S04]  /*aff0*/  MUFU.EX2 R155, R155 ;  /* 0x0000009b009b7308 */ /* 0x000f680000000800 */
[----:B------:R-:W-:Y:S02]  /*b000*/  MUFU.EX2 R188, R188 ;  /* 0x000000bc00bc7308 */ /* 0x000fe40000000800 */
[C---:B----4-:R-:W-:Y:S08]  /*b010*/  HMMA.16816.F32.BF16 R20, R52.reuse, R68, R20 ;  /* 0x000000443414723c */ /* 0x050ff00000041814 */
[C---:B------:R-:W-:Y:S01]  /*b020*/  HMMA.16816.F32.BF16 R24, R52.reuse, R70, R24 ;  /* 0x000000463418723c */ /* 0x040fe20000041818 */
[----:B------:R-:W4:Y:S07]  /*b030*/  LDSM.16.MT88.4 R68, [R116+0xd400] ;  /* 0x00d400007444783b */ /* 0x000f2e0000004200 */
[C---:B--2---:R-:W-:Y:S08]  /*b040*/  HMMA.16816.F32.BF16 R36, R52.reuse, R72, R36 ;  /* 0x000000483424723c */ /* 0x044ff00000041824 */
[C---:B------:R-:W-:Y:S01]  /*b050*/  HMMA.16816.F32.BF16 R40, R52.reuse, R74, R40 ;  /* 0x0000004a3428723c */ /* 0x040fe20000041828 */
[----:B------:R-:W2:Y:S07]  /*b060*/  LDSM.16.MT88.4 R72, [R116+0x9800] ;  /* 0x009800007448783b */ /* 0x000eae0000004200 */
[C---:B---3--:R-:W-:Y:S08]  /*b070*/  HMMA.16816.F32.BF16 R28, R52.reuse, R76, R28 ;  /* 0x0000004c341c723c */ /* 0x048ff0000004181c */
[C---:B------:R-:W-:Y:S01]  /*b080*/  HMMA.16816.F32.BF16 R32, R52.reuse, R78, R32 ;  /* 0x0000004e3420723c */ /* 0x040fe20000041820 */
[----:B------:R-:W3:Y:S07]  /*b090*/  LDSM.16.MT88.4 R76, [R164+0x9800] ;  /* 0x00980000a44c783b */ /* 0x000eee0000004200 */
[C---:B----4-:R-:W-:Y:S08]  /*b0a0*/  HMMA.16816.F32.BF16 R44, R52.reuse, R68, R44 ;  /* 0x00000044342c723c */ /* 0x050ff0000004182c */
[----:B------:R-:W-:Y:S01]  /*b0b0*/  HMMA.16816.F32.BF16 R48, R52, R70, R48 ;  /* 0x000000463430723c */ /* 0x000fe20000041830 */
[----:B------:R-:W4:Y:S01]  /*b0c0*/  LDSM.16.MT88.4 R68, [R164+0xb800] ;  /* 0x00b80000a444783b */ /* 0x000f220000004200 */
[----:B------:R-:W-:-:S02]  /*b0d0*/  F2FP.BF16.F32.PACK_AB R52, R133, R136 ;  /* 0x000000888534723e */ /* 0x000fc400000010ff */
[----:B------:R-:W-:Y:S01]  /*b0e0*/  F2FP.BF16.F32.PACK_AB R53, R139, R142 ;  /* 0x0000008e8b35723e */ /* 0x000fe200000010ff */
[----:B------:R-:W-:Y:S01]  /*b0f0*/  FADD.FTZ R142, R142, R65 ;  /* 0x000000418e8e7221 */ /* 0x000fe20000010000 */
[----:B------:R-:W-:Y:S02]  /*b100*/  F2FP.BF16.F32.PACK_AB R54, R137, R132 ;  /* 0x000000848936723e */ /* 0x000fe400000010ff */
[----:B------:R-:W-:Y:S01]  /*b110*/  F2FP.BF16.F32.PACK_AB R55, R135, R140 ;  /* 0x0000008c8737723e */ /* 0x000fe200000010ff */
[----:B------:R-:W-:-:S04]  /*b120*/  FADD.FTZ R139, R139, R142 ;  /* 0x0000008e8b8b7221 */ /* 0x000fc80000010000 */
[----:B------:R-:W-:Y:S02]  /*b130*/  FADD.FTZ R140, R140, R139 ;  /* 0x0000008b8c8c7221 */ /* 0x000fe40000010000 */
[----:B--2---:R-:W-:Y:S02]  /*b140*/  HMMA.16816.F32.BF16 R12, R52, R72, R12 ;  /* 0x00000048340c723c */ /* 0x004fe4000004180c */
[----:B------:R-:W-:-:S06]  /*b150*/  FADD.FTZ R135, R135, R140 ;  /* 0x0000008c87877221 */ /* 0x000fcc0000010000 */
        /* <DEDUP_REMOVED lines=18> */
[C---:B------:R-:W-:Y:S01]  /*b280*/  F2FP.BF16.F32.PACK_AB R53, R195.reuse, R196 ;  /* 0x000000c4c335723e */ /* 0x040fe200000010ff */
[----:B------:R-:W-:Y:S01]  /*b290*/  FADD.FTZ R196, R196, R135 ;  /* 0x00000087c4c47221 */ /* 0x000fe20000010000 */
[----:B------:R-:W-:Y:S02]  /*b2a0*/  F2FP.BF16.F32.PACK_AB R54, R194, R189 ;  /* 0x000000bdc236723e */ /* 0x000fe400000010ff */
[----:B-1----:R-:W-:Y:S01]  /*b2b0*/  F2FP.BF16.F32.PACK_AB R55, R192, R193 ;  /* 0x000000c1c037723e */ /* 0x002fe200000010ff */
[----:B------:R-:W-:-:S04]  /*b2c0*/  FADD.FTZ R196, R195, R196 ;  /* 0x000000c4c3c47221 */ /* 0x000fc80000010000 */
[----:B------:R-:W-:Y:S02]  /*b2d0*/  FADD.FTZ R193, R193, R196 ;  /* 0x000000c4c1c17221 */ /* 0x000fe40000010000 */
[----:B--2---:R-:W-:Y:S02]  /*b2e0*/  HMMA.16816.F32.BF16 R12, R52, R72, R12 ;  /* 0x00000048340c723c */ /* 0x004fe4000004180c */
[----:B------:R-:W-:-:S06]  /*b2f0*/  FADD.FTZ R193, R192, R193 ;  /* 0x000000c1c0c17221 */ /* 0x000fcc0000010000 */
[C---:B------:R-:W-:Y:S01]  /*b300*/  HMMA.16816.F32.BF16 R16, R52.reuse, R74, R16 ;  /* 0x0000004a3410723c */ /* 0x040fe20000041810 */
[----:B------:R-:W1:Y:S07]  /*b310*/  LDSM.16.MT88.4 R72, [R164+0xdc00] ;  /* 0x00dc0000a448783b */ /* 0x000e6e0000004200 */
[C---:B---3--:R-:W-:Y:S08]  /*b320*/  HMMA.16816.F32.BF16 R4, R52.reuse, R76, R4 ;  /* 0x0000004c3404723c */ /* 0x048ff00000041804 */
[C---:B------:R-:W-:Y:S01]  /*b330*/  HMMA.16816.F32.BF16 R8, R52.reuse, R78, R8 ;  /* 0x0000004e3408723c */ /* 0x040fe20000041808 */
[----:B------:R-:W2:Y:S07]  /*b340*/  LDSM.16.MT88.4 R76, [R116+0xbc00] ;  /* 0x00bc0000744c783b */ /* 0x000eae0000004200 */
        /* <DEDUP_REMOVED lines=9> */
[----:B---3--:R-:W-:Y:S01]  /*b3e0*/  HMMA.16816.F32.BF16 R44, R52, R68, R44 ;  /* 0x00000044342c723c */ /* 0x008fe2000004182c */
[----:B------:R-:W-:Y:S01]  /*b3f0*/  FFMA.FTZ R68, R162, UR6, -R121 ;  /* 0x00000006a2447c23 */ /* 0x000fe20008010879 */
[----:B------:R-:W-:-:S03]  /*b400*/  FFMA.FTZ R162, R161, UR6, -R2 ;  /* 0x00000006a1a27c23 */ /* 0x000fc60008010802 */
[----:B------:R-:W3:Y:S03]  /*b410*/  MUFU.EX2 R160, R68 ;  /* 0x0000004400a07308 */ /* 0x000ee60000000800 */
[----:B------:R-:W-:Y:S01]  /*b420*/  HMMA.16816.F32.BF16 R48, R52, R70, R48 ;  /* 0x000000463430723c */ /* 0x000fe20000041830 */
[----:B------:R-:W4:Y:S01]  /*b430*/  LDSM.16.MT88.4 R52, [R116+0xa000] ;  /* 0x00a000007434783b */ /* 0x000f220000004200 */
[----:B------:R-:W1:Y:S01]  /*b440*/  MUFU.EX2 R162, R162 ;  /* 0x000000a200a27308 */ /* 0x000e620000000800 */
[----:B-----5:R-:W-:Y:S02]  /*b450*/  F2FP.BF16.F32.PACK_AB R70, R156, R199 ;  /* 0x000000c79c46723e */ /* 0x020fe400000010ff */
[----:B------:R-:W-:Y:S02]  /*b460*/  F2FP.BF16.F32.PACK_AB R71, R155, R158 ;  /* 0x0000009e9b47723e */ /* 0x000fe400000010ff */
[----:B---3--:R-:W-:-:S02]  /*b470*/  F2FP.BF16.F32.PACK_AB R68, R197, R160 ;  /* 0x000000a0c544723e */ /* 0x008fc400000010ff */
[----:B-1----:R-:W-:Y:S01]  /*b480*/  F2FP.BF16.F32.PACK_AB R69, R157, R162 ;  /* 0x000000a29d45723e */ /* 0x002fe200000010ff */
[----:B------:R-:W-:-:S04]  /*b490*/  FADD.FTZ R162, R162, R193 ;  /* 0x000000c1a2a27221 */ /* 0x000fc80000010000 */
[----:B------:R-:W-:Y:S02]  /*b4a0*/  FADD.FTZ R157, R157, R162 ;  /* 0x000000a29d9d7221 */ /* 0x000fe40000010000 */
[----:B------:R-:W-:Y:S01]  /*b4b0*/  HMMA.16816.F32.BF16 R112, R68, R72, R4 ;  /* 0x000000484470723c */ /* 0x000fe20000041804 */
[----:B------:R-:W1:Y:S01]  /*b4c0*/  LDSM.16.MT88.4 R4, [R116+0xe000] ;  /* 0x00e000007404783b */ /* 0x000e620000004200 */
[----:B------:R-:W-:-:S04]  /*b4d0*/  FADD.FTZ R158, R158, R157 ;  /* 0x0000009d9e9e7221 */ /* 0x000fc80000010000 */
[----:B------:R-:W-:Y:S02]  /*b4e0*/  FADD.FTZ R158, R155, R158 ;  /* 0x0000009e9b9e7221 */ /* 0x000fe40000010000 */
[C---:B------:R-:W-:Y:S01]  /*b4f0*/  HMMA.16816.F32.BF16 R8, R68.reuse, R74, R8 ;  /* 0x0000004a4408723c */ /* 0x040fe20000041808 */
[----:B------:R-:W3:Y:S07]  /*b500*/  LDSM.16.MT88.4 R72, [R116+0xc000] ;  /* 0x00c000007448783b */ /* 0x000eee0000004200 */
[C---:B--2---:R-:W-:Y:S08]  /*b510*/  HMMA.16816.F32.BF16 R20, R68.reuse, R76, R20 ;  /* 0x0000004c4414723c */ /* 0x044ff00000041814 */
[C---:B----4-:R-:W-:Y:S08]  /*b520*/  HMMA.16816.F32.BF16 R12, R68.reuse, R52, R12 ;  /* 0x00000034440c723c */ /* 0x050ff0000004180c */
[C---:B------:R-:W-:Y:S01]  /*b530*/  HMMA.16816.F32.BF16 R16, R68.reuse, R54, R16 ;  /* 0x000000364410723c */ /* 0x040fe20000041810 */
[----:B------:R-:W2:Y:S07]  /*b540*/  LDSM.16.MT88.4 R52, [R164+0xe000] ;  /* 0x00e00000a434783b */ /* 0x000eae0000004200 */
[C---:B------:R-:W-:Y:S01]  /*b550*/  HMMA.16816.F32.BF16 R24, R68.reuse, R78, R24 ;  /* 0x0000004e4418723c */ /* 0x040fe20000041818 */
[----:B------:R-:W4:Y:S07]  /*b560*/  LDSM.16.MT88.4 R76, [R164+0xe400] ;  /* 0x00e40000a44c783b */ /* 0x000f2e0000004200 */
[C---:B-1----:R-:W-:Y:S08]  /*b570*/  HMMA.16816.F32.BF16 R44, R68.reuse, R4, R44 ;  /* 0x00000004442c723c */ /* 0x042ff0000004182c */
[C---:B---3--:R-:W-:Y:S08]  /*b580*/  HMMA.16816.F32.BF16 R28, R68.reuse, R72, R28 ;  /* 0x00000048441c723c */ /* 0x048ff0000004181c */
[C---:B------:R-:W-:Y:S08]  /*b590*/  HMMA.16816.F32.BF16 R32, R68.reuse, R74, R32 ;  /* 0x0000004a4420723c */ /* 0x040ff00000041820 */
[C---:B--2---:R-:W-:Y:S01]  /*b5a0*/  HMMA.16816.F32.BF16 R36, R68.reuse, R52, R36 ;  /* 0x000000344424723c */ /* 0x044fe20000041824 */
[--C-:B------:R-:W-:Y:S01]  /*b5b0*/  FFMA.FTZ R52, R146, UR6, -R121.reuse ;  /* 0x0000000692347c23 */ /* 0x100fe20008010879 */
[--C-:B------:R-:W-:Y:S01]  /*b5c0*/  FFMA.FTZ R53, R150, UR6, -R121.reuse ;  /* 0x0000000696357c23 */ /* 0x100fe20008010879 */
[--C-:B------:R-:W-:Y:S01]  /*b5d0*/  FFMA.FTZ R146, R149, UR6, -R2.reuse ;  /* 0x0000000695927c23 */ /* 0x100fe20008010802 */
[----:B------:R-:W-:Y:S04]  /*b5e0*/  MUFU.EX2 R150, R154 ;  /* 0x0000009a00967308 */ /* 0x000fe80000000800 */
[C---:B------:R-:W-:Y:S01]  /*b5f0*/  HMMA.16816.F32.BF16 R40, R68.reuse, R54, R40 ;  /* 0x000000364428723c */ /* 0x040fe20000041828 */
[----:B------:R-:W-:Y:S01]  /*b600*/  FFMA.FTZ R55, R148, UR6, -R121 ;  /* 0x0000000694377c23 */ /* 0x000fe20008010879 */
[----:B------:R-:W-:Y:S01]  /*b610*/  FFMA.FTZ R54, R145, UR6, -R2 ;  /* 0x0000000691367c23 */ /* 0x000fe20008010802 */
[----:B------:R-:W1:Y:S04]  /*b620*/  MUFU.EX2 R53, R53 ;  /* 0x0000003500357308 */ /* 0x000e680000000800 */
[----:B------:R-:W-:Y:S01]  /*b630*/  MUFU.EX2 R55, R55 ;  /* 0x0000003700377308 */ /* 0x000fe20000000800 */
[----:B------:R-:W-:Y:S03]  /*b640*/  HMMA.16816.F32.BF16 R68, R68, R6, R48 ;  /* 0x000000064444723c */ /* 0x000fe60000041830 */
[----:B------:R-:W2:Y:S04]  /*b650*/  MUFU.EX2 R52, R52 ;  /* 0x0000003400347308 */ /* 0x000ea80000000800 */
[----:B------:R-:W-:Y:S01]  /*b660*/  MUFU.EX2 R149, R151 ;  /* 0x0000009700957308 */ /* 0x000fe20000000800 */
[----:B-1----:R-:W-:-:S03]  /*b670*/  F2FP.BF16.F32.PACK_AB R4, R53, R150 ;  /* 0x000000963504723e */ /* 0x002fc600000010ff */
[----:B------:R-:W1:Y:S04]  /*b680*/  MUFU.EX2 R146, R146 ;  /* 0x0000009200927308 */ /* 0x000e680000000800 */
[----:B------:R-:W-:Y:S01]  /*b690*/  MUFU.EX2 R145, R147 ;  /* 0x0000009300917308 */ /* 0x000fe20000000800 */
[----:B--2---:R-:W-:-:S03]  /*b6a0*/  F2FP.BF16.F32.PACK_AB R6, R52, R55 ;  /* 0x000000373406723e */ /* 0x004fc600000010ff */
[----:B------:R-:W2:Y:S01]  /*b6b0*/  MUFU.EX2 R54, R54 ;  /* 0x0000003600367308 */ /* 0x000ea20000000800 */
[----:B-1----:R-:W-:Y:S01]  /*b6c0*/  F2FP.BF16.F32.PACK_AB R5, R146, R149 ;  /* 0x000000959205723e */ /* 0x002fe200000010ff */
[----:B------:R-:W-:-:S04]  /*b6d0*/  FADD.FTZ R149, R149, R158 ;  /* 0x0000009e95957221 */ /* 0x000fc80000010000 */
[----:B------:R-:W-:Y:S01]  /*b6e0*/  FADD.FTZ R146, R146, R149 ;  /* 0x0000009592927221 */ /* 0x000fe20000010000 */
[----:B--2---:R-:W-:-:S03]  /*b6f0*/  F2FP.BF16.F32.PACK_AB R7, R54, R145 ;  /* 0x000000913607723e */ /* 0x004fc600000010ff */
[----:B------:R-:W-:-:S04]  /*b700*/  FADD.FTZ R145, R145, R146 ;  /* 0x0000009291917221 */ /* 0x000fc80000010000 */
[----:B------:R-:W-:Y:S01]  /*b710*/  FADD.FTZ R54, R54, R145 ;  /* 0x0000009136367221 */ /* 0x000fe20000010000 */
[C---:B------:R-:W-:Y:S01]  /*b720*/  HMMA.16816.F32.BF16 R104, R4.reuse, R100, R12 ;  /* 0x000000640468723c */ /* 0x040fe2000004180c */
[----:B------:R-:W-:Y:S07]  /*b730*/  LDSM.16.MT88.4 R12, [R164+0xa800] ;  /* 0x00a80000a40c783b */ /* 0x000fee0000004200 */
[C---:B------:R-:W-:Y:S01]  /*b740*/  HMMA.16816.F32.BF16 R100, R4.reuse, R102, R16 ;  /* 0x000000660464723c */ /* 0x040fe20000041810 */
[----:B------:R-:W1:Y:S07]  /*b750*/  LDSM.16.MT88.4 R16, [R116+0xe400] ;  /* 0x00e400007410783b */ /* 0x000e6e0000004200 */
[C---:B------:R-:W-:Y:S08]  /*b760*/  HMMA.16816.F32.BF16 R112, R4.reuse, R108, R112 ;  /* 0x0000006c0470723c */ /* 0x040ff00000041870 */
[C---:B------:R-:W-:Y:S01]  /*b770*/  HMMA.16816.F32.BF16 R108, R4.reuse, R110, R8 ;  /* 0x0000006e046c723c */ /* 0x040fe20000041808 */
[----:B------:R-:W2:Y:S07]  /*b780*/  LDSM.16.MT88.4 R8, [R116+0xa800] ;  /* 0x00a800007408783b */ /* 0x000eae0000004200 */
[C---:B------:R-:W-:Y:S01]  /*b790*/  HMMA.16816.F32.BF16 R96, R4.reuse, R92, R20 ;  /* 0x0000005c0460723c */ /* 0x040fe20000041814 */
[----:B------:R-:W-:Y:S07]  /*b7a0*/  LDSM.16.MT88.4 R20, [R164+0xc800] ;  /* 0x00c80000a414783b */ /* 0x000fee0000004200 */
[----:B------:R-:W-:Y:S01]  /*b7b0*/  HMMA.16816.F32.BF16 R92, R4, R94, R24 ;  /* 0x0000005e045c723c */ /* 0x000fe20000041818 */
[--C-:B------:R-:W-:Y:S01]  /*b7c0*/  FFMA.FTZ R26, R134, UR6, -R121.reuse ;  /* 0x00000006861a7c23 */ /* 0x100fe20008010879 */
[--C-:B------:R-:W-:Y:S01]  /*b7d0*/  FFMA.FTZ R25, R130, UR6, -R121.reuse ;  /* 0x0000000682197c23 */ /* 0x100fe20008010879 */
[--C-:B------:R-:W-:Y:S01]  /*b7e0*/  FFMA.FTZ R27, R126, UR6, -R121.reuse ;  /* 0x000000067e1b7c23 */ /* 0x100fe20008010879 */
[----:B------:R-:W-:Y:S01]  /*b7f0*/  FFMA.FTZ R24, R124, UR6, -R121 ;  /* 0x000000067c187c23 */ /* 0x000fe20008010879 */
[----:B------:R-:W-:-:S02]  /*b800*/  MOV R124, R56 ;  /* 0x00000038007c7202 */ /* 0x000fc40000000f00 */
[----:B------:R-:W-:Y:S01]  /*b810*/  MUFU.EX2 R26, R26 ;  /* 0x0000001a001a7308 */ /* 0x000fe20000000800 */
[C---:B------:R-:W-:Y:S01]  /*b820*/  HMMA.16816.F32.BF16 R88, R4.reuse, R84, R28 ;  /* 0x000000540458723c */ /* 0x040fe2000004181c */
[--C-:B------:R-:W-:Y:S01]  /*b830*/  FFMA.FTZ R29, R131, UR6, -R2.reuse ;  /* 0x00000006831d7c23 */ /* 0x100fe20008010802 */
[--C-:B------:R-:W-:Y:S01]  /*b840*/  FFMA.FTZ R30, R129, UR6, -R2.reuse ;  /* 0x00000006811e7c23 */ /* 0x100fe20008010802 */
[--C-:B------:R-:W-:Y:S01]  /*b850*/  FFMA.FTZ R31, R127, UR6, -R2.reuse ;  /* 0x000000067f1f7c23 */ /* 0x100fe20008010802 */
[----:B------:R-:W-:Y:S01]  /*b860*/  FFMA.FTZ R28, R125, UR6, -R2 ;  /* 0x000000067d1c7c23 */ /* 0x000fe20008010802 */
[----:B------:R-:W3:Y:S03]  /*b870*/  MUFU.EX2 R25, R25 ;  /* 0x0000001900197308 */ /* 0x000ee60000000800 */
[----:B----4-:R-:W-:Y:S01]  /*b880*/  HMMA.16816.F32.BF16 R80, R4, R76, R36 ;  /* 0x0000004c0450723c */ /* 0x010fe20000041824 */
[----:B------:R-:W-:Y:S01]  /*b890*/  MUFU.EX2 R27, R27 ;  /* 0x0000001b001b7308 */ /* 0x000fe20000000800 */
[----:B------:R-:W-:-:S03]  /*b8a0*/  FADD.FTZ R37, R63, R66 ;  /* 0x000000423f257221 */ /* 0x000fc60000010000 */
[----:B------:R-:W-:Y:S01]  /*b8b0*/  MUFU.EX2 R24, R24 ;  /* 0x0000001800187308 */ /* 0x000fe20000000800 */
[----:B------:R-:W-:Y:S02]  /*b8c0*/  FADD.FTZ R37, R62, R37 ;  /* 0x000000253e257221 */ /* 0x000fe40000010000 */
[C---:B------:R-:W-:Y:S01]  /*b8d0*/  HMMA.16816.F32.BF16 R84, R4.reuse, R86, R32 ;  /* 0x000000560454723c */ /* 0x040fe20000041820 */
[----:B------:R-:W-:Y:S01]  /*b8e0*/  MUFU.EX2 R29, R29 ;  /* 0x0000001d001d7308 */ /* 0x000fe20000000800 */
[----:B------:R-:W-:Y:S01]  /*b8f0*/  FADD.FTZ R136, R136, R37 ;  /* 0x0000002588887221 */ /* 0x000fe20000010000 */
[--C-:B------:R-:W-:Y:S01]  /*b900*/  FFMA.FTZ R32, R60, UR6, -R2.reuse ;  /* 0x000000063c207c23 */ /* 0x100fe20008010802 */
[----:B------:R-:W-:Y:S01]  /*b910*/  FFMA.FTZ R35, R61, UR6, -R2 ;  /* 0x000000063d237c23 */ /* 0x000fe20008010802 */
[----:B------:R-:W4:Y:S01]  /*b920*/  MUFU.EX2 R30, R30 ;  /* 0x0000001e001e7308 */ /* 0x000f220000000800 */
[----:B------:R-:W-:Y:S01]  /*b930*/  FADD.FTZ R133, R133, R136 ;  /* 0x0000008885857221 */ /* 0x000fe20000010000 */
[----:B------:R-:W-:Y:S01]  /*b940*/  FFMA.FTZ R33, R59, UR6, -R2 ;  /* 0x000000063b217c23 */ /* 0x000fe20008010802 */
[----:B------:R-:W-:Y:S01]  /*b950*/  HMMA.16816.F32.BF16 R76, R4, R78, R40 ;  /* 0x0000004e044c723c */ /* 0x000fe20000041828 */
[----:B------:R-:W-:Y:S01]  /*b960*/  MUFU.EX2 R31, R31 ;  /* 0x0000001f001f7308 */ /* 0x000fe20000000800 */
[----:B------:R-:W-:Y:S01]  /*b970*/  FADD.FTZ R132, R132, R133 ;  /* 0x0000008584847221 */ /* 0x000fe20000010000 */
[----:B------:R-:W-:-:S02]  /*b980*/  MOV R2, R57 ;  /* 0x0000003900027202 */ /* 0x000fc40000000f00 */
[----:B------:R-:W5:Y:S01]  /*b990*/  MUFU.EX2 R28, R28 ;  /* 0x0000001c001c7308 */ /* 0x000f620000000800 */
[----:B------:R-:W-:Y:S01]  /*b9a0*/  FADD.FTZ R132, R137, R132 ;  /* 0x0000008489847221 */ /* 0x000fe20000010000 */
[----:B------:R-:W-:Y:S01]  /*b9b0*/  @P6 MOV R2, R57 ;  /* 0x0000003900026202 */ /* 0x000fe20000000f00 */
[----:B-1----:R-:W-:Y:S01]  /*b9c0*/  HMMA.16816.F32.BF16 R72, R4, R16, R44 ;  /* 0x000000100448723c */ /* 0x002fe2000004182c */
[----:B------:R-:W-:Y:S01]  /*b9d0*/  MUFU.EX2 R32, R32 ;  /* 0x0000002000207308 */ /* 0x000fe20000000800 */
[----:B------:R-:W-:-:S03]  /*b9e0*/  FADD.FTZ R191, R191, R132 ;  /* 0x00000084bfbf7221 */ /* 0x000fc60000010000 */
[----:B------:R-:W1:Y:S01]  /*b9f0*/  MUFU.EX2 R35, R35 ;  /* 0x0000002300237308 */ /* 0x000e620000000800 */
[----:B------:R-:W-:Y:S02]  /*ba00*/  FADD.FTZ R190, R190, R191 ;  /* 0x000000bfbebe7221 */ /* 0x000fe40000010000 */
[----:B------:R-:W-:Y:S01]  /*ba10*/  HMMA.16816.F32.BF16 R68, R4, R18, R68 ;  /* 0x000000120444723c */ /* 0x000fe20000041844 */
[----:B---3--:R-:W-:Y:S01]  /*ba20*/  F2FP.BF16.F32.PACK_AB R4, R25, R26 ;  /* 0x0000001a1904723e */ /* 0x008fe200000010ff */
[----:B------:R-:W3:Y:S01]  /*ba30*/  LDSM.16.MT88.4 R16, [R116+0xc800] ;  /* 0x00c800007410783b */ /* 0x000ee20000004200 */
[----:B----4-:R-:W-:Y:S01]  /*ba40*/  F2FP.BF16.F32.PACK_AB R5, R30, R29 ;  /* 0x0000001d1e05723e */ /* 0x010fe200000010ff */
[----:B------:R-:W-:Y:S01]  /*ba50*/  FADD.FTZ R189, R189, R190 ;  /* 0x000000bebdbd7221 */ /* 0x000fe20000010000 */
[----:B------:R-:W-:Y:S01]  /*ba60*/  F2FP.BF16.F32.PACK_AB R6, R24, R27 ;  /* 0x0000001b1806723e */ /* 0x000fe200000010ff */
[----:B------:R-:W4:Y:S01]  /*ba70*/  MUFU.EX2 R33, R33 ;  /* 0x0000002100217308 */ /* 0x000f220000000800 */
[----:B-----5:R-:W-:Y:S01]  /*ba80*/  F2FP.BF16.F32.PACK_AB R7, R28, R31 ;  /* 0x0000001f1c07723e */ /* 0x020fe200000010ff */
        /* <DEDUP_REMOVED lines=10> */
[----:B------:R-:W5:Y:S01]  /*bb30*/  LDSM.16.MT88.4 R12, [R164+0xe800] ;  /* 0x00e80000a40c783b */ /* 0x000f620000004200 */
        /* <DEDUP_REMOVED lines=9> */
[----:B---3--:R-:W-:Y:S02]  /*bbd0*/  HMMA.16816.F32.BF16 R88, R4, R16, R88 ;  /* 0x000000100458723c */ /* 0x008fe40000041858 */
[----:B------:R-:W-:-:S04]  /*bbe0*/  FADD.FTZ R26, R25, R26 ;  /* 0x0000001a191a7221 */ /* 0x000fc80000010000 */
[----:B------:R-:W-:Y:S02]  /*bbf0*/  FADD.FTZ R27, R27, R26 ;  /* 0x0000001a1b1b7221 */ /* 0x000fe40000010000 */
[----:B------:R-:W-:Y:S01]  /*bc00*/  HMMA.16816.F32.BF16 R84, R4, R18, R84 ;  /* 0x000000120454723c */ /* 0x000fe20000041854 */
[----:B------:R-:W3:Y:S01]  /*bc10*/  LDSM.16.MT88.4 R16, [R164+0xac00] ;  /* 0x00ac0000a410783b */ /* 0x000ee20000004200 */
[----:B------:R-:W-:-:S06]  /*bc20*/  FADD.FTZ R24, R24, R27 ;  /* 0x0000001b18187221 */ /* 0x000fcc0000010000 */
[C---:B------:R-:W-:Y:S01]  /*bc30*/  HMMA.16816.F32.BF16 R96, R4.reuse, R20, R96 ;  /* 0x000000140460723c */ /* 0x040fe20000041860 */
[----:B------:R-:W-:Y:S04]  /*bc40*/  MUFU.EX2 R20, R119 ;  /* 0x0000007700147308 */ /* 0x000fe80000000800 */
[----:B------:R-:W-:Y:S03]  /*bc50*/  MUFU.EX2 R21, R122 ;  /* 0x0000007a00157308 */ /* 0x000fe60000000800 */
[C---:B-----5:R-:W-:Y:S08]  /*bc60*/  HMMA.16816.F32.BF16 R80, R4.reuse, R12, R80 ;  /* 0x0000000c0450723c */ /* 0x060ff00000041850 */
[C---:B------:R-:W-:Y:S01]  /*bc70*/  HMMA.16816.F32.BF16 R76, R4.reuse, R14, R76 ;  /* 0x0000000e044c723c */ /* 0x040fe2000004184c */
[----:B------:R-:W5:Y:S07]  /*bc80*/  LDSM.16.MT88.4 R12, [R116+0xac00] ;  /* 0x00ac0000740c783b */ /* 0x000f6e0000004200 */
[C---:B--2---:R-:W-:Y:S08]  /*bc90*/  HMMA.16816.F32.BF16 R72, R4.reuse, R8, R72 ;  /* 0x000000080448723c */ /* 0x044ff00000041848 */
[C---:B------:R-:W-:Y:S01]  /*bca0*/  HMMA.16816.F32.BF16 R68, R4.reuse, R10, R68 ;  /* 0x0000000a0444723c */ /* 0x040fe20000041844 */
[----:B------:R-:W2:Y:S07]  /*bcb0*/  LDSM.16.MT88.4 R8, [R164+0xcc00] ;  /* 0x00cc0000a408783b */ /* 0x000eae0000004200 */
[----:B------:R-:W-:Y:S01]  /*bcc0*/  HMMA.16816.F32.BF16 R92, R4, R22, R92 ;  /* 0x00000016045c723c */ /* 0x000fe2000004185c */
[----:B------:R-:W3:Y:S01]  /*bcd0*/  MUFU.EX2 R23, R120 ;  /* 0x0000007800177308 */ /* 0x000ee20000000800 */
[C---:B-1----:R-:W-:Y:S01]  /*bce0*/  F2FP.BF16.F32.PACK_AB R5, R35.reuse, R32 ;  /* 0x000000202305723e */ /* 0x042fe200000010ff */
[----:B------:R-:W-:Y:S01]  /*bcf0*/  FADD.FTZ R32, R32, R31 ;  /* 0x0000001f20207221 */ /* 0x000fe20000010000 */
[----:B----4-:R-:W-:Y:S01]  /*bd00*/  F2FP.BF16.F32.PACK_AB R7, R188, R33 ;  /* 0x00000021bc07723e */ /* 0x010fe200000010ff */
[----:B------:R-:W1:Y:S02]  /*bd10*/  MUFU.EX2 R22, R117 ;  /* 0x0000007500167308 */ /* 0x000e640000000800 */
[----:B------:R-:W-:-:S04]  /*bd20*/  FADD.FTZ R32, R35, R32 ;  /* 0x0000002023207221 */ /* 0x000fc80000010000 */
[----:B------:R-:W-:Y:S01]  /*bd30*/  FADD.FTZ R33, R33, R32 ;  /* 0x0000002021217221 */ /* 0x000fe20000010000 */
[----:B---3--:R-:W-:Y:S01]  /*bd40*/  F2FP.BF16.F32.PACK_AB R4, R20, R23 ;  /* 0x000000171404723e */ /* 0x008fe200000010ff */
[----:B------:R-:W-:Y:S02]  /*bd50*/  FADD.FTZ R23, R23, R24 ;  /* 0x0000001817177221 */ /* 0x000fe40000010000 */
[----:B------:R-:W-:Y:S01]  /*bd60*/  FADD.FTZ R188, R188, R33 ;  /* 0x00000021bcbc7221 */ /* 0x000fe20000010000 */
[----:B-1----:R-:W-:Y:S01]  /*bd70*/  F2FP.BF16.F32.PACK_AB R6, R22, R21 ;  /* 0x000000151606723e */ /* 0x002fe200000010ff */
[----:B------:R-:W-:-:S04]  /*bd80*/  FADD.FTZ R20, R20, R23 ;  /* 0x0000001714147221 */ /* 0x000fc80000010000 */
[----:B------:R-:W-:Y:S02]  /*bd90*/  FADD.FTZ R21, R21, R20 ;  /* 0x0000001415157221 */ /* 0x000fe40000010000 */
[----:B------:R-:W-:Y:S02]  /*bda0*/  HMMA.16816.F32.BF16 R112, R4, R16, R112 ;  /* 0x000000100470723c */ /* 0x000fe40000041870 */
[----:B------:R-:W-:-:S06]  /*bdb0*/  FADD.FTZ R187, R22, R21 ;  /* 0x0000001516bb7221 */ /* 0x000fcc0000010000 */
[C---:B------:R-:W-:Y:S01]  /*bdc0*/  HMMA.16816.F32.BF16 R108, R4.reuse, R18, R108 ;  /* 0x00000012046c723c */ /* 0x040fe2000004186c */
[----:B------:R-:W1:Y:S07]  /*bdd0*/  LDSM.16.MT88.4 R16, [R116+0xcc00] ;  /* 0x00cc00007410783b */ /* 0x000e6e0000004200 */
[C---:B-----5:R-:W-:Y:S08]  /*bde0*/  HMMA.16816.F32.BF16 R104, R4.reuse, R12, R104 ;  /* 0x0000000c0468723c */ /* 0x060ff00000041868 */
[C---:B------:R-:W-:Y:S01]  /*bdf0*/  HMMA.16816.F32.BF16 R100, R4.reuse, R14, R100 ;  /* 0x0000000e0464723c */ /* 0x040fe20000041864 */
[----:B------:R-:W3:Y:S07]  /*be00*/  LDSM.16.MT88.4 R12, [R164+0xec00] ;  /* 0x00ec0000a40c783b */ /* 0x000eee0000004200 */
        /* <DEDUP_REMOVED lines=8> */
[----:B------:R-:W-:Y:S01]  /*be90*/  HMMA.16816.F32.BF16 R68, R4, R10, R68 ;  /* 0x0000000a0444723c */ /* 0x000fe20000041844 */
[----:B------:R-:W-:-:S04]  /*bea0*/  NOP ;  /* 0x0000000000007918 */ /* 0x000fc80000000000 */
[----:B------:R-:W-:-:S15]  /*beb0*/  @P6 BRA `(.L_x_1052) ;  /* 0x0000000000046947 */ /* 0x000fde0003800000 */
.L_x_1046:
[----:B------:R-:W-:-:S07]  /*bec0*/  IADD3 R138, PT, PT, R124, -0x1, RZ ;  /* 0xffffffff7c8a7810 */ /* 0x000fce0007ffe0ff */
.L_x_1052:
[----:B------:R-:W-:-:S13]  /*bed0*/  ISETP.GE.AND P0, PT, R138, R169, PT ;  /* 0x000000a98a00720c */ /* 0x000fda0003f06270 */
[----:B------:R-:W-:Y:S05]  /*bee0*/  @!P0 BRA `(.L_x_1053) ;  /* 0x0000004000948947 */ /* 0x000fea0003800000 */
[----:B------:R-:W-:Y:S01]  /*bef0*/  UISETP.NE.U32.AND UP0, UPT, UR8, URZ, UPT ;  /* 0x000000ff0800728c */ /* 0x000fe2000bf05070 */
[----:B------:R-:W-:Y:S01]  /*bf00*/  IMAD.MOV.U32 R119, RZ, RZ, R0 ;  /* 0x000000ffff777224 */ /* 0x000fe200078e0000 */
[C---:B------:R-:W-:Y:S01]  /*bf10*/  LEA R185, R138.reuse, 0x80, 0x7 ;  /* 0x000000808ab97811 */ /* 0x040fe200078e38ff */
[----:B------:R-:W-:Y:S01]  /*bf20*/  IMAD.MOV.U32 R117, RZ, RZ, R2 ;  /* 0x000000ffff757224 */ /* 0x000fe200078e0002 */
[----:B------:R-:W-:Y:S01]  /*bf30*/  UISETP.NE.AND.EX UP0, UPT, UR9, URZ, UPT, UP0 ;  /* 0x000000ff0900728c */ /* 0x000fe2000bf05300 */
[----:B------:R-:W-:Y:S01]  /*bf40*/  IADD3 R186, PT, PT, R138, 0x1, RZ ;  /* 0x000000018aba7810 */ /* 0x000fe20007ffe0ff */
[----:B------:R-:W-:Y:S01]  /*bf50*/  IMAD.MOV.U32 R184, RZ, RZ, RZ ;  /* 0x000000ffffb87224 */ /* 0x000fe200078e00ff */
[----:B------:R-:W1:Y:S03]  /*bf60*/  LDCU UR10, c[0x0][0x440] ;  /* 0x00008800ff0a77ac */ /* 0x000e660008000800 */
[----:B------:R-:W-:Y:S01]  /*bf70*/  PLOP3.LUT P4, PT, PT, PT, UP0, 0x80, 0x8 ;  /* 0x000000000008781c */ /* 0x000fe20003f8f008 */
[----:B------:R-:W2:Y:S01]  /*bf80*/  LDCU UR5, c[0x0][0x50c] ;  /* 0x0000a180ff0577ac */ /* 0x000ea20008000800 */
[----:B------:R-:W3:Y:S01]  /*bf90*/  LDCU UR4, c[0x0][0x45c] ;  /* 0x00008b80ff0477ac */ /* 0x000ee20008000800 */
[----:B------:R-:W4:Y:S01]  /*bfa0*/  LDCU.64 UR6, c[0x0][0x3a0] ;  /* 0x00007400ff0677ac */ /* 0x000f220008000a00 */
[----:B------:R-:W1:Y:S09]  /*bfb0*/  LDCU.64 UR8, c[0x0][0x3a8] ;  /* 0x00007500ff0877ac */ /* 0x000e720008000a00 */
.L_x_1057:
        /* <DEDUP_REMOVED lines=76> */
.L_x_1054:
        /* <DEDUP_REMOVED lines=13> */
[----:B------:R-:W-:Y:S02]  /*c550*/  IADD3 R186, PT, PT, R186, -0x1, RZ ;  /* 0xffffffffbaba7810 */ /* 0x000fe40007ffe0ff */
        /* <DEDUP_REMOVED lines=15> */
[----:B------:R-:W-:Y:S05]  /*c650*/  ISETP.GT.AND P0, PT, R186, R169, PT ;  /* 0x000000a9ba00720c */ /* 0x000fea0003f04270 */
        /* <DEDUP_REMOVED lines=55> */
[----:B------:R-:W3:Y:S05]  /*c9d0*/  LDSM.16.M88.4 R160, [R118+0x3000] ;  /* 0x0030000076a0783b */ /* 0x000eea0000000200 */
        /* <DEDUP_REMOVED lines=223> */
[----:B------:R-:W1:Y:S01]  /*d7d0*/  MUFU.TANH R238, R238 ;  /* 0x000000ee00ee7308 */ /* 0x000e620000002400 */
[----:B------:R-:W-:Y:S01]  /*d7e0*/  FMUL.FTZ R52, R66, UR5 ;  /* 0x0000000542347c20 */ /* 0x000fe20008410000 */
[----:B------:R-:W-:Y:S08]  /*d7f0*/  FMUL.FTZ R3, R67, UR5 ;  /* 0x0000000543037c20 */ /* 0x000ff00008410000 */
        /* <DEDUP_REMOVED lines=117> */
.L_x_1056:
        /* <DEDUP_REMOVED lines=69> */
.L_x_1055:
        /* <DEDUP_REMOVED lines=232> */
[----:B------:R-:W-:Y:S07]  /*f220*/  ISETP.GT.AND P0, PT, R186, R169, PT ;  /* 0x000000a9ba00720c */ /* 0x000fee0003f04270 */
        /* <DEDUP_REMOVED lines=241> */
.L_x_1053:
[----:B------:R-:W1:Y:S01]  /*10140*/  SHFL.BFLY PT, R4, R187, 0x2, 0x1f ;  /* 0x0c401f00bb047f89 */ /* 0x000e6200000e0000 */
[----:B------:R-:W2:Y:S01]  /*10150*/  S2UR UR7, SR_CgaCtaId ;  /* 0x00000000000779c3 */ /* 0x000ea20000008800 */
[C---:B------:R-:W-:Y:S01]  /*10160*/  SHF.L.U32 R15, R174.reuse, 0x4, RZ ;  /* 0x00000004ae0f7819 */ /* 0x040fe200000006ff */
[----:B------:R-:W-:Y:S01]  /*10170*/  UMOV UR4, 0x400 ;  /* 0x0000040000047882 */ /* 0x000fe20000000000 */
[----:B------:R-:W3:Y:S01]  /*10180*/  SHFL.BFLY PT, R5, R188, 0x2, 0x1f ;  /* 0x0c401f00bc057f89 */ /* 0x000ee200000e0000 */
[--C-:B------:R-:W-:Y:S01]  /*10190*/  SHF.R.U32.HI R14, RZ, 0x1, R174.reuse ;  /* 0x00000001ff0e7819 */ /* 0x100fe200000116ae */
[----:B------:R-:W4:Y:S01]  /*101a0*/  LDCU UR5, c[0x0][0x3e0] ;  /* 0x00007c00ff0577ac */ /* 0x000f220008000800 */
[----:B------:R-:W-:Y:S01]  /*101b0*/  SHF.R.U32.HI R9, RZ, 0x2, R174 ;  /* 0x00000002ff097819 */ /* 0x000fe200000116ae */
[----:B------:R-:W5:Y:S01]  /*101c0*/  S2R R7, SR_TID.X ;  /* 0x0000000000077919 */ /* 0x000f620000002100 */
[----:B------:R-:W4:Y:S08]  /*101d0*/  S2UR UR6, SR_CTAID.Y ;  /* 0x00000000000679c3 */ /* 0x000f300000002600 */
[----:B------:R-:W-:Y:S01]  /*101e0*/  BAR.SYNC.DEFER_BLOCKING 0x0 ;  /* 0x0000000000007b1d */ /* 0x000fe20000010000 */
[----:B------:R-:W-:-:S02]  /*101f0*/  LOP3.LUT P3, RZ, R174, 0x3, RZ, 0xc0, !PT ;  /* 0x00000003aeff7812 */ /* 0x000fc4000786c0ff */
[----:B------:R-:W-:-:S03]  /*10200*/  MOV R16, 0xff800000 ;  /* 0xff80000000107802 */ /* 0x000fc60000000f00 */
[----:B------:R-:W-:Y:S01]  /*10210*/  BSSY.RECONVERGENT B0, `(.L_x_1058) ;  /* 0x0000093000007945 */ /* 0x000fe20003800200 */
        /* <DEDUP_REMOVED lines=10> */
[----:B------:R-:W-:Y:S02]  /*102c0*/  LOP3.LUT R11, R4, 0xc0, RZ, 0xc0, !PT ;  /* 0x000000c0040b7812 */ /* 0x000fe400078ec0ff */
[----:B-----5:R-:W-:Y:S02]  /*102d0*/  SHF.R.U32.HI R7, RZ, 0x3, R7 ;  /* 0x00000003ff077819 */ /* 0x020fe40000011607 */
[----:B------:R-:W-:Y:S02]  /*102e0*/  LOP3.LUT R11, R11, 0x18, R174, 0xf8, !PT ;  /* 0x000000180b0b7812 */ /* 0x000fe400078ef8ae */
[C---:B------:R-:W-:Y:S02]  /*102f0*/  SHF.L.U32 R21, R7.reuse, 0x5, RZ ;  /* 0x0000000507157819 */ /* 0x040fe400000006ff */
[C---:B------:R-:W-:Y:S02]  /*10300*/  IADD3 R17, PT, PT, R7.reuse, 0x20, RZ ;  /* 0x0000002007117810 */ /* 0x040fe40007ffe0ff */
[----:B------:R-:W-:-:S02]  /*10310*/  IADD3 R19, PT, PT, R7, 0x10, RZ ;  /* 0x0000001007137810 */ /* 0x000fc40007ffe0ff */
[-C--:B------:R-:W-:Y:S01]  /*10320*/  ISETP.GE.AND P5, PT, R17, R168.reuse, PT ;  /* 0x000000a81100720c */ /* 0x080fe20003fa6270 */
[----:B-1----:R-:W-:Y:S01]  /*10330*/  FADD.FTZ R6, R3, R6 ;  /* 0x0000000603067221 */ /* 0x002fe20000010000 */
[----:B------:R-:W-:Y:S02]  /*10340*/  SHF.L.U32 R3, R174, 0x2, RZ ;  /* 0x00000002ae037819 */ /* 0x000fe400000006ff */
[----:B------:R-:W-:Y:S01]  /*10350*/  ISETP.GE.AND P4, PT, R19, R168, PT ;  /* 0x000000a81300720c */ /* 0x000fe20003f86270 */
[----:B---3--:R-:W-:Y:S01]  /*10360*/  FADD.FTZ R5, R8, R5 ;  /* 0x0000000508057221 */ /* 0x008fe20000010000 */
[----:B------:R-:W1:Y:S01]  /*10370*/  MUFU.RCP R12, R6 ;  /* 0x00000006000c7308 */ /* 0x000e620000001000 */
[----:B------:R-:W-:Y:S02]  /*10380*/  LOP3.LUT R13, R3, 0xd8, RZ, 0xc0, !PT ;  /* 0x000000d8030d7812 */ /* 0x000fe400078ec0ff */
[----:B------:R-:W-:Y:S02]  /*10390*/  FSETP.NE.FTZ.AND P2, PT, R6, RZ, PT ;  /* 0x000000ff0600720b */ /* 0x000fe40003f55000 */
[----:B------:R-:W-:-:S02]  /*103a0*/  LOP3.LUT R13, R13, 0x18, R14, 0x78, !PT ;  /* 0x000000180d0d7812 */ /* 0x000fc400078e780e */
[----:B------:R-:W-:Y:S01]  /*103b0*/  LOP3.LUT R14, R14, 0x30, RZ, 0xc0, !PT ;  /* 0x000000300e0e7812 */ /* 0x000fe200078ec0ff */
[----:B------:R-:W3:Y:S01]  /*103c0*/  MUFU.RCP R10, R5 ;  /* 0x00000005000a7308 */ /* 0x000ee20000001000 */
[----:B------:R-:W-:Y:S02]  /*103d0*/  FSETP.NE.FTZ.AND P0, PT, R5, RZ, PT ;  /* 0x000000ff0500720b */ /* 0x000fe40003f15000 */
[----:B------:R-:W-:Y:S02]  /*103e0*/  LOP3.LUT R9, R14, 0x7, R9, 0xf8, !PT ;  /* 0x000000070e097812 */ /* 0x000fe400078ef809 */
[----:B------:R-:W-:Y:S02]  /*103f0*/  LOP3.LUT R14, R15, 0x20, R4, 0xf8, !PT ;  /* 0x000000200f0e7812 */ /* 0x000fe400078ef804 */
[----:B------:R-:W-:Y:S01]  /*10400*/  LOP3.LUT R8, R3, 0xf04, RZ, 0xc0, !PT ;  /* 0x00000f0403087812 */ /* 0x000fe200078ec0ff */
[----:B------:R-:W5:Y:S01]  /*10410*/  @P2 LDC R17, c[0x0][0x458] ;  /* 0x00011600ff112b82 */ /* 0x000f620000000800 */
[----:B------:R-:W-:Y:S01]  /*10420*/  LOP3.LUT R11, R14, R11, RZ, 0xfc, !PT ;  /* 0x0000000b0e0b7212 */ /* 0x000fe200078efcff */
[----:B------:R-:W4:Y:S01]  /*10430*/  @P2 MUFU.LG2 R6, R6 ;  /* 0x0000000600062308 */ /* 0x000f220000000c00 */
[----:B-1----:R-:W-:-:S02]  /*10440*/  FSEL R12, R12, 1, P2 ;  /* 0x3f8000000c0c7808 */ /* 0x002fc40001000000 */
[----:B------:R-:W-:Y:S02]  /*10450*/  LOP3.LUT R8, R8, 0x20, R21, 0xf8, !PT ;  /* 0x0000002008087812 */ /* 0x000fe400078ef815 */
[----:B------:R-:W-:Y:S01]  /*10460*/  LOP3.LUT R18, R3, 0x1c, RZ, 0xc0, !PT ;  /* 0x0000001c03127812 */ /* 0x000fe200078ec0ff */
[C---:B------:R-:W-:Y:S01]  /*10470*/  FMUL.FTZ R112, R12.reuse, R112 ;  /* 0x000000700c707220 */ /* 0x040fe20000410000 */
[----:B------:R-:W-:Y:S01]  /*10480*/  FMUL.FTZ R113, R12, R113 ;  /* 0x000000710c717220 */ /* 0x000fe20000410000 */
        /* <DEDUP_REMOVED lines=43> */
[----:B------:R-:W-:Y:S01]  /*10740*/  LEA R12, R11, UR7, 0x2 ;  /* 0x000000070b0c7c11 */ /* 0x000fe2000f8e10ff */
[C---:B------:R-:W-:Y:S01]  /*10750*/  FMUL.FTZ R74, R10.reuse, R74 ;  /* 0x0000004a0a4a7220 */ /* 0x040fe20000410000 */
[C---:B------:R-:W-:Y:S01]  /*10760*/  FMUL.FTZ R75, R10.reuse, R75 ;  /* 0x0000004b0a4b7220 */ /* 0x040fe20000410000 */
[C---:B------:R-:W-:Y:S01]  /*10770*/  FMUL.FTZ R70, R10.reuse, R70 ;  /* 0x000000460a467220 */ /* 0x040fe20000410000 */
[----:B------:R-:W-:Y:S01]  /*10780*/  FMUL.FTZ R71, R10, R71 ;  /* 0x000000470a477220 */ /* 0x000fe20000410000 */
[----:B------:R-:W1:Y:S01]  /*10790*/  @P0 LDC R15, c[0x0][0x458] ;  /* 0x00011600ff0f0b82 */ /* 0x000e620000000800 */
[----:B------:R-:W-:Y:S01]  /*107a0*/  LOP3.LUT R8, R8, R13, RZ, 0xfc, !PT ;  /* 0x0000000d08087212 */ /* 0x000fe200078efcff */
[----:B------:R-:W3:Y:S01]  /*107b0*/  @P0 MUFU.LG2 R5, R5 ;  /* 0x0000000500050308 */ /* 0x000ee20000000c00 */
[C---:B------:R-:W-:Y:S01]  /*107c0*/  LOP3.LUT R13, R4.reuse, 0x40, RZ, 0xc0, !PT ;  /* 0x00000040040d7812 */ /* 0x040fe200078ec0ff */
[----:B------:R1:W-:Y:S01]  /*107d0*/  STS.64 [R12], R112 ;  /* 0x000000700c007388 */ /* 0x0003e20000000a00 */
[----:B------:R-:W-:Y:S01]  /*107e0*/  LOP3.LUT R4, R4, 0x80, RZ, 0xc0, !PT ;  /* 0x0000008004047812 */ /* 0x000fe200078ec0ff */
[----:B----4-:R-:W-:Y:S01]  /*107f0*/  @P2 FMUL.FTZ R3, R6, 0.69314718246459960938 ;  /* 0x3f31721806032820 */ /* 0x010fe20000410000 */
[C---:B------:R-:W-:Y:S01]  /*10800*/  IADD3 R13, PT, PT, R12.reuse, -R13, RZ ;  /* 0x8000000d0c0d7210 */ /* 0x040fe20007ffe0ff */
[----:B------:R-:W4:Y:S01]  /*10810*/  LDC.64 R10, c[0x0][0x430] ;  /* 0x00010c00ff0a7b82 */ /* 0x000f220000000a00 */
[-C--:B------:R-:W-:Y:S01]  /*10820*/  IADD3 R14, PT, PT, R12, -R4.reuse, RZ ;  /* 0x800000040c0e7210 */ /* 0x080fe20007ffe0ff */
[----:B------:R1:W-:Y:S01]  /*10830*/  STS.64 [R12+0x400], R114 ;  /* 0x000400720c007388 */ /* 0x0003e20000000a00 */
[----:B------:R-:W-:Y:S01]  /*10840*/  IADD3 R4, PT, PT, R13, -R4, RZ ;  /* 0x800000040d047210 */ /* 0x000fe20007ffe0ff */
[----:B-----5:R-:W-:Y:S01]  /*10850*/  @P2 FFMA.FTZ R16, R2, R17, R3 ;  /* 0x0000001102102223 */ /* 0x020fe20000010003 */
[C---:B------:R-:W-:Y:S01]  /*10860*/  IADD3 R19, PT, PT, R7.reuse, 0x30, RZ ;  /* 0x0000003007137810 */ /* 0x040fe20007ffe0ff */
[----:B------:R1:W-:Y:S01]  /*10870*/  STS.64 [R13+0x20], R108 ;  /* 0x0000206c0d007388 */ /* 0x0003e20000000a00 */
[----:B------:R-:W-:Y:S01]  /*10880*/  LEA R2, R8, UR7, 0x2 ;  /* 0x0000000708027c11 */ /* 0x000fe2000f8e10ff */
[----:B------:R-:W-:Y:S01]  /*10890*/  IMAD R3, R7, 0x60, R18 ;  /* 0x0000006007037824 */ /* 0x000fe200078e0212 */
[-C--:B------:R-:W-:Y:S01]  /*108a0*/  ISETP.GE.AND P6, PT, R19, R168.reuse, PT ;  /* 0x000000a81300720c */ /* 0x080fe20003fc6270 */
[----:B------:R1:W-:Y:S01]  /*108b0*/  STS.64 [R13+0x420], R110 ;  /* 0x0004206e0d007388 */ /* 0x0003e20000000a00 */
[----:B------:R-:W-:Y:S01]  /*108c0*/  ISETP.GE.AND P1, PT, R7, R168, PT ;  /* 0x000000a80700720c */ /* 0x000fe20003f26270 */
[----:B---3--:R-:W-:-:S02]  /*108d0*/  @P0 FMUL.FTZ R5, R5, 0.69314718246459960938 ;  /* 0x3f31721805050820 */ /* 0x008fc40000410000 */
[----:B------:R3:W-:Y:S04]  /*108e0*/  STS.64 [R14+0x40], R104 ;  /* 0x000040680e007388 */ /* 0x0007e80000000a00 */
[----:B------:R3:W-:Y:S04]  /*108f0*/  STS.64 [R14+0x440], R106 ;  /* 0x0004406a0e007388 */ /* 0x0007e80000000a00 */
[----:B------:R3:W-:Y:S01]  /*10900*/  STS.64 [R4+0x60], R100 ;  /* 0x0000606404007388 */ /* 0x0007e20000000a00 */
[----:B----4-:R-:W-:-:S03]  /*10910*/  IMAD R10, R10, UR6, R181 ;  /* 0x000000060a0a7c24 */ /* 0x010fc6000f8e02b5 */
[----:B------:R3:W-:Y:S01]  /*10920*/  STS.64 [R4+0x460], R102 ;  /* 0x0004606604007388 */ /* 0x0007e20000000a00 */
[----:B------:R-:W-:Y:S01]  /*10930*/  IMAD R179, R10, UR5, R179 ;  /* 0x000000050ab37c24 */ /* 0x000fe2000f8e02b3 */
[----:B------:R-:W-:Y:S02]  /*10940*/  MOV R10, 0xff800000 ;  /* 0xff800000000a7802 */ /* 0x000fe40000000f00 */
[----:B------:R3:W-:Y:S01]  /*10950*/  STS.64 [R12+0x2000], R96 ;  /* 0x002000600c007388 */ /* 0x0007e20000000a00 */
[----:B-1----:R-:W-:Y:S01]  /*10960*/  @P0 FFMA.FTZ R10, R0, R15, R5 ;  /* 0x0000000f000a0223 */ /* 0x002fe20000010005 */
[----:B------:R-:W-:Y:S02]  /*10970*/  IMAD R180, R179, R11, R180 ;  /* 0x0000000bb3b47224 */ /* 0x000fe400078e02b4 */
[----:B------:R3:W-:Y:S02]  /*10980*/  STS.64 [R12+0x2400], R98 ;  /* 0x002400620c007388 */ /* 0x0007e40000000a00 */
[----:B--2---:R-:W-:-:S02]  /*10990*/  IMAD R0, R180, UR4, RZ ;  /* 0x00000004b4007c24 */ /* 0x004fc4000f8e02ff */
[----:B------:R3:W-:Y:S04]  /*109a0*/  STS.64 [R13+0x2020], R92 ;  /* 0x0020205c0d007388 */ /* 0x0007e80000000a00 */
        /* <DEDUP_REMOVED lines=12> */
[----:B------:R3:W-:Y:S01]  /*10a70*/  STS.64 [R4+0x4460], R70 ;  /* 0x0044604604007388 */ /* 0x0007e20000000a00 */
        /* <DEDUP_REMOVED lines=12> */
.L_x_1059:
[----:B------:R-:W-:Y:S05]  /*10b40*/  BSYNC.RECONVERGENT B0 ;  /* 0x0000000000007941 */ /* 0x000fea0003800200 */
.L_x_1058:
[----:B---3--:R2:W3:Y:S01]  /*10b50*/  LDS.128 R12, [R2] ;  /* 0x00000000020c7984 */ /* 0x0084e20000000c00 */
[----:B------:R-:W-:Y:S01]  /*10b60*/  IADD3 R3, P0, PT, R0, R3, RZ ;  /* 0x0000000300037210 */ /* 0x000fe20007f1e0ff */
[----:B------:R-:W-:Y:S01]  /*10b70*/  BSSY.RECONVERGENT B0, `(.L_x_1060) ;  /* 0x0000011000007945 */ /* 0x000fe20003800200 */
[C---:B------:R-:W-:Y:S01]  /*10b80*/  LOP3.LUT R17, R18.reuse, 0x20, RZ, 0xfc, !PT ;  /* 0x0000002012117812 */ /* 0x040fe200078efcff */
[----:B-1----:R2:W1:Y:S01]  /*10b90*/  LDS.128 R8, [R2+0x2000] ;  /* 0x0020000002087984 */ /* 0x0024620000000c00 */
[----:B------:R-:W-:Y:S02]  /*10ba0*/  LOP3.LUT R16, R18, 0x40, RZ, 0xfc, !PT ;  /* 0x0000004012107812 */ /* 0x000fe400078efcff */
[----:B------:R-:W-:Y:S01]  /*10bb0*/  LEA.HI.X.SX32 R0, R0, RZ, 0x1, P0 ;  /* 0x000000ff00007211 */ /* 0x000fe200000f0eff */
[----:B------:R2:W4:Y:S01]  /*10bc0*/  LDS.128 R4, [R2+0x4000] ;  /* 0x0040000002047984 */ /* 0x0005220000000c00 */
[----:B------:R-:W-:Y:S05]  /*10bd0*/  @P1 BRA `(.L_x_1061) ;  /* 0x0000000000281947 */ /* 0x000fea0003800000 */
[----:B------:R-:W5:Y:S01]  /*10be0*/  LDCU UR6, c[0x0][0x440] ;  /* 0x00008800ff0677ac */ /* 0x000f620008000800 */
[----:B------:R-:W2:Y:S01]  /*10bf0*/  LDCU.64 UR4, c[0x0][0x3f8] ;  /* 0x00007f00ff0477ac */ /* 0x000ea20008000a00 */
[----:B-----5:R-:W-:Y:S02]  /*10c00*/  ISETP.GE.AND P3, PT, R18, UR6, PT ;  /* 0x0000000612007c0c */ /* 0x020fe4000bf66270 */
[----:B------:R-:W-:Y:S02]  /*10c10*/  ISETP.GE.AND P1, PT, R17, UR6, PT ;  /* 0x0000000611007c0c */ /* 0x000fe4000bf26270 */
[----:B------:R-:W-:Y:S02]  /*10c20*/  ISETP.GE.AND P0, PT, R16, UR6, PT ;  /* 0x0000000610007c0c */ /* 0x000fe4000bf06270 */
[----:B--2---:R-:W-:-:S04]  /*10c30*/  LEA R20, P2, R3, UR4, 0x2 ;  /* 0x0000000403147c11 */ /* 0x004fc8000f8410ff */
[----:B------:R-:W-:-:S05]  /*10c40*/  LEA.HI.X R21, R3, UR5, R0, 0x2, P2 ;  /* 0x0000000503157c11 */ /* 0x000fca00090f1400 */
[----:B---3--:R2:W-:Y:S04]  /*10c50*/  @!P3 STG.E.128 desc[UR16][R20.64], R12 ;  /* 0x0000000c1400b986 */ /* 0x0085e8000c101d10 */
[----:B-1----:R2:W-:Y:S04]  /*10c60*/  @!P1 STG.E.128 desc[UR16][R20.64+0x80], R8 ;  /* 0x0000800814009986 */ /* 0x0025e8000c101d10 */
[----:B----4-:R2:W-:Y:S02]  /*10c70*/  @!P0 STG.E.128 desc[UR16][R20.64+0x100], R4 ;  /* 0x0001000414008986 */ /* 0x0105e4000c101d10 */
.L_x_1061:
[----:B------:R-:W-:Y:S05]  /*10c80*/  BSYNC.RECONVERGENT B0 ;  /* 0x0000000000007941 */ /* 0x000fea0003800200 */
.L_x_1060:
[----:B--23--:R2:W3:Y:S01]  /*10c90*/  LDS.128 R12, [R2+0x800] ;  /* 0x00080000020c7984 */ /* 0x00c4e20000000c00 */
[----:B------:R-:W-:Y:S03]  /*10ca0*/  BSSY.RECONVERGENT B0, `(.L_x_1062) ;  /* 0x0000014000007945 */ /* 0x000fe60003800200 */
[----:B-1----:R2:W1:Y:S04]  /*10cb0*/  LDS.128 R8, [R2+0x2800] ;  /* 0x0028000002087984 */ /* 0x0024680000000c00 */
[----:B----4-:R2:W4:Y:S01]  /*10cc0*/  LDS.128 R4, [R2+0x4800] ;  /* 0x0048000002047984 */ /* 0x0105220000000c00 */
[----:B------:R-:W-:Y:S05]  /*10cd0*/  @P4 BRA `(.L_x_1063) ;  /* 0x0000000000404947 */ /* 0x000fea0003800000 */
[----:B------:R-:W5:Y:S02]  /*10ce0*/  LDCU UR4, c[0x0][0x440] ;  /* 0x00008800ff0477ac */ /* 0x000f640008000800 */
[----:B-----5:R-:W-:Y:S02]  /*10cf0*/  ISETP.GE.AND P4, PT, R18, UR4, PT ;  /* 0x0000000412007c0c */ /* 0x020fe4000bf86270 */
[----:B------:R-:W-:Y:S02]  /*10d00*/  ISETP.GE.AND P3, PT, R17, UR4, PT ;  /* 0x0000000411007c0c */ /* 0x000fe4000bf66270 */
[----:B------:R-:W-:-:S09]  /*10d10*/  ISETP.GE.AND P1, PT, R16, UR4, PT ;  /* 0x0000000410007c0c */ /* 0x000fd2000bf26270 */
[----:B------:R-:W5:Y:S08]  /*10d20*/  @!P4 LDC.64 R24, c[0x0][0x3f8] ;  /* 0x0000fe00ff18cb82 */ /* 0x000f700000000a00 */
[----:B------:R-:W2:Y:S08]  /*10d30*/  @!P3 LDC.64 R22, c[0x0][0x3f8] ;  /* 0x0000fe00ff16bb82 */ /* 0x000eb00000000a00 */
[----:B------:R-:W1:Y:S01]  /*10d40*/  @!P1 LDC.64 R20, c[0x0][0x3f8] ;  /* 0x0000fe00ff149b82 */ /* 0x000e620000000a00 */
[----:B-----5:R-:W-:-:S04]  /*10d50*/  @!P4 LEA R24, P0, R3, R24, 0x2 ;  /* 0x000000180318c211 */ /* 0x020fc800078010ff */
[C---:B------:R-:W-:Y:S02]  /*10d60*/  @!P4 LEA.HI.X R25, R3.reuse, R25, R0, 0x2, P0 ;  /* 0x000000190319c211 */ /* 0x040fe400000f1400 */
[----:B--2---:R-:W-:-:S03]  /*10d70*/  @!P3 LEA R22, P2, R3, R22, 0x2 ;  /* 0x000000160316b211 */ /* 0x004fc600078410ff */
[----:B---3--:R2:W-:Y:S01]  /*10d80*/  @!P4 STG.E.128 desc[UR16][R24.64+0x1800], R12 ;  /* 0x0018000c1800c986 */ /* 0x0085e2000c101d10 */
[C---:B------:R-:W-:Y:S02]  /*10d90*/  @!P3 LEA.HI.X R23, R3.reuse, R23, R0, 0x2, P2 ;  /* 0x000000170317b211 */ /* 0x040fe400010f1400 */
[----:B-1----:R-:W-:-:S03]  /*10da0*/  @!P1 LEA R20, P0, R3, R20, 0x2 ;  /* 0x0000001403149211 */ /* 0x002fc600078010ff */
[----:B------:R2:W-:Y:S01]  /*10db0*/  @!P3 STG.E.128 desc[UR16][R22.64+0x1880], R8 ;  /* 0x001880081600b986 */ /* 0x0005e2000c101d10 */
[----:B------:R-:W-:-:S05]  /*10dc0*/  @!P1 LEA.HI.X R21, R3, R21, R0, 0x2, P0 ;  /* 0x0000001503159211 */ /* 0x000fca00000f1400 */
[----:B----4-:R2:W-:Y:S04]  /*10dd0*/  @!P1 STG.E.128 desc[UR16][R20.64+0x1900], R4 ;  /* 0x0019000414009986 */ /* 0x0105e8000c101d10 */
.L_x_1063:
[----:B------:R-:W-:Y:S05]  /*10de0*/  BSYNC.RECONVERGENT B0 ;  /* 0x0000000000007941 */ /* 0x000fea0003800200 */
.L_x_1062:
        /* <DEDUP_REMOVED lines=21> */
.L_x_1065:
[----:B------:R-:W-:Y:S05]  /*10f40*/  BSYNC.RECONVERGENT B0 ;  /* 0x0000000000007941 */ /* 0x000fea0003800200 */
.L_x_1064:
[----:B------:R-:W-:Y:S05]  /*10f50*/  @P6 EXIT ;  /* 0x000000000000694d */ /* 0x000fea0003800000 */
[----:B------:R-:W5:Y:S01]  /*10f60*/  LDCU UR4, c[0x0][0x440] ;  /* 0x00008800ff0477ac */ /* 0x000f620008000800 */
[----:B--23--:R-:W2:Y:S04]  /*10f70*/  LDS.128 R12, [R2+0x1800] ;  /* 0x00180000020c7984 */ /* 0x00cea80000000c00 */
[----:B-1----:R-:W1:Y:S01]  /*10f80*/  LDS.128 R8, [R2+0x3800] ;  /* 0x0038000002087984 */ /* 0x002e620000000c00 */
        /* <DEDUP_REMOVED lines=8> */
[----:B--2---:R2:W-:Y:S03]  /*11010*/  @!P3 STG.E.128 desc[UR16][R18.64+0x4800], R12 ;  /* 0x0048000c1200b986 */ /* 0x0045e6000c101d10 */
[----:B------:R-:W-:Y:S02]  /*11020*/  @!P2 LEA.HI.X R21, R3, R5, R0, 0x2, P1 ;  /* 0x000000050315a211 */ /* 0x000fe400008f1400 */
[----:B------:R2:W3:Y:S04]  /*11030*/  LDS.128 R4, [R2+0x5800] ;  /* 0x0058000002047984 */ /* 0x0004e80000000c00 */
[----:B-1----:R2:W-:Y:S01]  /*11040*/  @!P2 STG.E.128 desc[UR16][R20.64+0x4880], R8 ;  /* 0x004880081400a986 */ /* 0x0025e2000c101d10 */
[----:B------:R-:W-:Y:S05]  /*11050*/  @P0 EXIT ;  /* 0x000000000000094d */ /* 0x000fea0003800000 */
[----:B------:R-:W2:Y:S02]  /*11060*/  LDCU.64 UR4, c[0x0][0x3f8] ;  /* 0x00007f00ff0477ac */ /* 0x000ea40008000a00 */
[----:B--2---:R-:W-:-:S04]  /*11070*/  LEA R2, P0, R3, UR4, 0x2 ;  /* 0x0000000403027c11 */ /* 0x004fc8000f8010ff */
[----:B------:R-:W-:-:S05]  /*11080*/  LEA.HI.X R3, R3, UR5, R0, 0x2, P0 ;  /* 0x0000000503037c11 */ /* 0x000fca00080f1400 */
[----:B---3--:R-:W-:Y:S01]  /*11090*/  STG.E.128 desc[UR16][R2.64+0x4900], R4 ;  /* 0x0049000402007986 */ /* 0x008fe2000c101d10 */
[----:B------:R-:W-:Y:S05]  /*110a0*/  EXIT ;  /* 0x000000000000794d */ /* 0x000fea0003800000 */
.L_x_1066:
        /* <DEDUP_REMOVED lines=13> */
.L_x_5481:


//--------------------- .text._ZN5flash24flash_fwd_splitkv_kernelI23Flash_fwd_kernel_traitsILi96ELi64ELi128ELi4ELb0ELb0EN7cutlass10bfloat16_tE19Flash_kernel_traitsILi96ELi64ELi128ELi4ES3_EELb1ELb0ELb0ELb0ELb0ELb0ELb1ELb1EEEvNS_16Flash_fwd_paramsE --------------------------
	.section	.text._ZN5flash24flash_fwd_splitkv_kernelI23Flash_fwd_kernel_traitsILi96ELi64ELi128ELi4ELb0ELb0EN7cutlass10bfloat16_tE19Flash_kernel_traitsILi96ELi64ELi128ELi4ES3_EELb1ELb0ELb0ELb0ELb0ELb0ELb1ELb1EEEvNS_16Flash_fwd_paramsE,"ax",@progbits
	.align	128
        .global         _ZN5flash24flash_fwd_splitkv_kernelI23Flash_fwd_kernel_traitsILi96ELi64ELi128ELi4ELb0ELb0EN7cutlass10bfloat16_tE19Flash_kernel_traitsILi96ELi64ELi128ELi4ES3_EELb1ELb0ELb0ELb0ELb0ELb0ELb1ELb1EEEvNS_16Flash_fwd_paramsE
        .type           _ZN5flash24flash_fwd_splitkv_kernelI23Flash_fwd_kernel_traitsILi96ELi64ELi128ELi4ELb0ELb0EN7cutlass10bfloat16_tE19Flash_kernel_traitsILi96ELi64ELi128ELi4ES3_EELb1ELb0ELb0ELb0ELb0ELb0ELb1ELb1EEEvNS_16Flash_fwd_paramsE,@function
        .size           _ZN5flash24flash_fwd_splitkv_kernelI23Flash_fwd_kernel_traitsILi96ELi64ELi128ELi4ELb0ELb0EN7cutlass10bfloat16_tE19Flash_kernel_traitsILi96ELi64ELi128ELi4ES3_EELb1ELb0ELb0ELb0ELb0ELb0ELb1ELb1EEEvNS_16Flash_fwd_paramsE,(.L_x_5482 - _ZN5flash24flash_fwd_splitkv_kernelI23Flash_fwd_kernel_traitsILi96ELi64ELi128ELi4ELb0ELb0EN7cutlass10bfloat16_tE19Flash_kernel_traitsILi96ELi64ELi128ELi4ES3_EELb1ELb0ELb0ELb0ELb0ELb0ELb1ELb1EEEvNS_16Flash_fwd_paramsE)
        .other          _ZN5flash24flash_fwd_splitkv_kernelI23Flash_fwd_kernel_traitsILi96ELi64ELi128ELi4ELb0ELb0EN7cutlass10bfloat16_tE19Flash_kernel_traitsILi96ELi64ELi128ELi4ES3_EELb1ELb0ELb0ELb0ELb0ELb0ELb1ELb1EEEvNS_16Flash_fwd_paramsE,@"STO_CUDA_ENTRY STV_DEFAULT"
_ZN5flash24flash_fwd_splitkv_kernelI23Flash_fwd_kernel_traitsILi96ELi64ELi128ELi4ELb0ELb0EN7cutlass10bfloat16_tE19Flash_kernel_traitsILi96ELi64ELi128ELi4ES3_EELb1ELb0ELb0ELb0ELb0ELb0ELb1ELb1EEEvNS_16Flash_fwd_paramsE:
.text._ZN5flash24flash_fwd_splitkv_kernelI23Flash_fwd_kernel_traitsILi96ELi64ELi128ELi4ELb0ELb0EN7cutlass10bfloat16_tE19Flash_kernel_traitsILi96ELi64ELi128ELi4ES3_EELb1ELb0ELb0ELb0ELb0ELb0ELb1ELb1EEEvNS_16Flash_fwd_paramsE:
[----:B------:R-:W-:Y:S08]  /*0000*/  LDC R1, c[0x0][0x37c] ;  /* 0x0000df00ff017b82 */ /* 0x000ff00000000800 */
[----:B------:R-:W1:Y:S01]  /*0010*/  LDC R6, c[0x0][0x3e0] ;  /* 0x0000f800ff067b82 */ /* 0x000e620000000800 */
[----:B------:R-:W2:Y:S01]  /*0020*/  S2R R177, SR_CTAID.Z ;  /* 0x0000000000b17919 */ /* 0x000ea20000002700 */
[----:B------:R-:W-:Y:S01]  /*0030*/  IMAD.MOV.U32 R2, RZ, RZ, RZ ;  /* 0x000000ffff027224 */ /* 0x000fe200078e00ff */
[----:B------:R-:W3:Y:S01]  /*0040*/  LDCU.64 UR6, c[0x0][0x358] ;  /* 0x00006b00ff0677ac */ /* 0x000ee20008000a00 */
[----:B------:R-:W-:Y:S01]  /*0050*/  IMAD.MOV.U32 R8, RZ, RZ, -0x1 ;  /* 0xffffffffff087424 */ /* 0x000fe200078e00ff */
[----:B------:R-:W4:Y:S03]  /*0060*/  LDCU.64 UR4, c[0x0][0x470] ;  /* 0x00008e00ff0477ac */ /* 0x000f260008000a00 */
[----:B------:R-:W3:Y:S01]  /*0070*/  LDC.64 R10, c[0x0][0x460] ;  /* 0x00011800ff0a7b82 */ /* 0x000ee20000000a00 */
[----:B-1----:R-:W1:Y:S01]  /*0080*/  I2F.U32.RP R4, R6 ;  /* 0x0000000600047306 */ /* 0x002e620000209000 */
[----:B------:R-:W-:-:S07]  /*0090*/  ISETP.NE.U32.AND P2, PT, R6, RZ, PT ;  /* 0x000000ff0600720c */ /* 0x000fce0003f45070 */
[----:B-1----:R-:W1:Y:S02]  /*00a0*/  MUFU.RCP R3, R4 ;  /* 0x0000000400037308 */ /* 0x002e640000001000 */
[----:B-1----:R-:W-:-:S06]  /*00b0*/  VIADD R3, R3, 0xffffffe ;  /* 0x0ffffffe03037836 */ /* 0x002fcc0000000000 */
[----:B------:R-:W1:Y:S02]  /*00c0*/  F2I.FTZ.U32.TRUNC.NTZ R3, R3 ;  /* 0x0000000300037305 */ /* 0x000e64000021f000 */
[----:B-1----:R-:W-:-:S04]  /*00d0*/  IMAD.MOV R0, RZ, RZ, -R3 ;  /* 0x000000ffff007224 */ /* 0x002fc800078e0a03 */
[----:B------:R-:W-:-:S04]  /*00e0*/  IMAD R5, R0, R6, RZ ;  /* 0x0000000600057224 */ /* 0x000fc800078e02ff */
[----:B------:R-:W-:Y:S02]  /*00f0*/  IMAD.HI.U32 R2, R3, R5, R2 ;  /* 0x0000000503027227 */ /* 0x000fe400078e0002 */
[----:B------:R-:W1:Y:S04]  /*0100*/  LDC.64 R4, c[0x0][0x460] ;  /* 0x00011800ff047b82 */ /* 0x000e680000000a00 */
[----:B--2---:R-:W-:-:S04]  /*0110*/  IMAD.HI.U32 R179, R2, R177, RZ ;  /* 0x000000b102b37227 */ /* 0x004fc800078e00ff */
[----:B------:R-:W-:Y:S01]  /*0120*/  IMAD.MOV R7, RZ, RZ, -R179 ;  /* 0x000000ffff077224 */ /* 0x000fe200078e0ab3 */
[----:B------:R-:W2:Y:S03]  /*0130*/  LDC.64 R2, c[0x0][0x478] ;  /* 0x00011e00ff027b82 */ /* 0x000ea60000000a00 */
[----:B------:R-:W-:-:S05]  /*0140*/  IMAD R7, R6, R7, R177 ;  /* 0x0000000706077224 */ /* 0x000fca00078e02b1 */
[----:B------:R-:W-:Y:S02]  /*0150*/  ISETP.GE.U32.AND P1, PT, R7, R6, PT ;  /* 0x000000060700720c */ /* 0x000fe40003f26070 */
[----:B-1----:R-:W-:-:S04]  /*0160*/  ISETP.NE.U32.AND P0, PT, R4, RZ, PT ;  /* 0x000000ff0400720c */ /* 0x002fc80003f05070 */
[----:B------:R-:W-:-:S07]  /*0170*/  ISETP.NE.AND.EX P0, PT, R5, RZ, PT, P0 ;  /* 0x000000ff0500720c */ /* 0x000fce0003f05300 */
[----:B------:R-:W-:Y:S02]  /*0180*/  @P1 IMAD.IADD R7, R7, 0x1, -R6 ;  /* 0x0000000107071824 */ /* 0x000fe400078e0a06 */
[----:B------:R-:W-:Y:S01]  /*0190*/  @P1 VIADD R179, R179, 0x1 ;  /* 0x00000001b3b31836 */ /* 0x000fe20000000000 */
[----:B------:R-:W-:Y:S02]  /*01a0*/  ISETP.NE.U32.AND P1, PT, R4, RZ, PT ;  /* 0x000000ff0400720c */ /* 0x000fe40003f25070 */
[----:B------:R-:W-:Y:S02]  /*01b0*/  ISETP.GE.U32.AND P3, PT, R7, R6, PT ;  /* 0x000000060700720c */ /* 0x000fe40003f66070 */
[----:B------:R-:W-:-:S11]  /*01c0*/  ISETP.NE.AND.EX P1, PT, R5, RZ, PT, P1 ;  /* 0x000000ff0500720c */ /* 0x000fd60003f25310 */
[----:B------:R-:W-:Y:S01]  /*01d0*/  @P3 VIADD R179, R179, 0x1 ;  /* 0x00000001b3b33836 */ /* 0x000fe20000000000 */
[----:B--2---:R-:W-:Y:S02]  /*01e0*/  ISETP.NE.U32.AND P3, PT, R2, RZ, PT ;  /* 0x000000ff0200720c */ /* 0x004fe40003f65070 */
[----:B------:R-:W-:Y:S02]  /*01f0*/  @!P2 LOP3.LUT R179, RZ, R6, RZ, 0x33, !PT ;  /* 0x00000006ffb3a212 */ /* 0x000fe400078e33ff */
[----:B------:R-:W-:-:S03]  /*0200*/  ISETP.NE.AND.EX P3, PT, R3, RZ, PT, P3 ;  /* 0x000000ff0300720c */ /* 0x000fc60003f65330 */
[----:B---3--:R-:W-:-:S04]  /*0210*/  IMAD.WIDE.U32 R10, R179, 0x4, R10 ;  /* 0x00000004b30a7825 */ /* 0x008fc800078e000a */
[----:B------:R-:W-:Y:S01]  /*0220*/  IMAD.SHL.U32 R5, R179, 0x4, RZ ;  /* 0x00000004b3057824 */ /* 0x000fe200078e00ff */
[----:B------:R-:W2:Y:S01]  /*0230*/  @P0 LDG.E R8, desc[UR6][R10.64] ;  /* 0x000000060a080981 */ /* 0x000ea2000c1e1900 */
[----:B------:R-:W-:Y:S02]  /*0240*/  SHF.R.U32.HI R4, RZ, 0x1e, R179 ;  /* 0x0000001eff047819 */ /* 0x000fe400000116b3 */
[----:B----4-:R-:W-:Y:S01]  /*0250*/  ISETP.NE.U32.AND P4, PT, RZ, UR4, PT ;  /* 0x00000004ff007c0c */ /* 0x010fe2000bf85070 */
[----:B------:R1:W2:Y:S01]  /*0260*/  @P1 LDG.E R9, desc[UR6][R10.64+0x4] ;  /* 0x000004060a091981 */ /* 0x0002a2000c1e1900 */
[C---:B------:R-:W-:Y:S01]  /*0270*/  @P3 IADD3 R12, P0, PT, R5.reuse, R2, RZ ;  /* 0x00000002050c3210 */ /* 0x040fe20007f1e0ff */
[----:B------:R-:W-:Y:S01]  /*0280*/  IMAD.MOV.U32 R0, RZ, RZ, RZ ;  /* 0x000000ffff007224 */ /* 0x000fe200078e00ff */
[----:B------:R-:W-:Y:S02]  /*0290*/  IADD3 R110, P2, PT, R5, UR4, RZ ;  /* 0x00000004056e7c10 */ /* 0x000fe4000ff5e0ff */
[----:B------:R-:W-:Y:S01]  /*02a0*/  ISETP.NE.AND.EX P4, PT, RZ, UR5, PT, P4 ;  /* 0x00000005ff007c0c */ /* 0x000fe2000bf85340 */
[C---:B------:R-:W-:Y:S01]  /*02b0*/  @P3 IMAD.X R13, R4.reuse, 0x1, R3, P0 ;  /* 0x00000001040d3824 */ /* 0x040fe200000e0603 */
[----:B------:R-:W3:Y:S01]  /*02c0*/  LDCU.U8 UR4, c[0x0][0x532] ;  /* 0x0000a640ff0477ac */ /* 0x000ee20008000000 */
[----:B------:R-:W4:Y:S01]  /*02d0*/  LDC.64 R2, c[0x0][0x468] ;  /* 0x00011a00ff027b82 */ /* 0x000f220000000a00 */
[----:B------:R-:W-:Y:S01]  /*02e0*/  IADD3.X R111, PT, PT, R4, UR5, RZ, P2, !PT ;  /* 0x00000005046f7c10 */ /* 0x000fe200097fe4ff */
[----:B------:R-:W-:Y:S01]  /*02f0*/  IMAD.MOV.U32 R7, RZ, RZ, -0x1 ;  /* 0xffffffffff077424 */ /* 0x000fe200078e00ff */
[----:B------:R1:W5:Y:S07]  /*0300*/  @P3 LDG.E R59, desc[UR6][R12.64] ;  /* 0x000000060c3b3981 */ /* 0x00036e000c1e1900 */
[----:B------:R1:W5:Y:S01]  /*0310*/  @P4 LDG.E R0, desc[UR6][R110.64] ;  /* 0x000000066e004981 */ /* 0x000362000c1e1900 */
[----:B---3--:R-:W-:-:S02]  /*0320*/  ISETP.NE.AND P2, PT, RZ, UR4, PT ;  /* 0x00000004ff007c0c */ /* 0x008fc4000bf45270 */
[----:B----4-:R-:W-:Y:S02]  /*0330*/  ISETP.EQ.U32.AND P5, PT, R2, RZ, PT ;  /* 0x000000ff0200720c */ /* 0x010fe40003fa2070 */
[----:B-1----:R-:W-:Y:S02]  /*0340*/  IADD3 R10, P0, PT, R5, R2, RZ ;  /* 0x00000002050a7210 */ /* 0x002fe40007f1e0ff */
[----:B------:R-:W-:-:S03]  /*0350*/  ISETP.EQ.OR.EX P5, PT, R3, RZ, !P2, P5 ;  /* 0x000000ff0300720c */ /* 0x000fc600057a2750 */
[----:B------:R-:W-:-:S10]  /*0360*/  IMAD.X R11, R4, 0x1, R3, P0 ;  /* 0x00000001040b7824 */ /* 0x000fd400000e0603 */
[----:B------:R1:W5:Y:S01]  /*0370*/  @!P5 LDG.E R7, desc[UR6][R10.64] ;  /* 0x000000060a07d981 */ /* 0x000362000c1e1900 */
[----:B------:R-:W-:Y:S01]  /*0380*/  ISETP.NE.U32.AND P0, PT, R2, RZ, PT ;  /* 0x000000ff0200720c */ /* 0x000fe20003f05070 */
[----:B------:R-:W3:Y:S01]  /*0390*/  @!P1 LDC R175, c[0x0][0x434] ;  /* 0x00010d00ffaf9b82 */ /* 0x000ee20000000800 */
[----:B------:R-:W4:Y:S02]  /*03a0*/  S2R R15, SR_CTAID.X ;  /* 0x00000000000f7919 */ /* 0x000f240000002500 */
[----:B------:R-:W-:-:S13]  /*03b0*/  ISETP.NE.AND.EX P0, PT, R3, RZ, PT, P0 ;  /* 0x000000ff0300720c */ /* 0x000fda0003f05300 */
[----:B------:R-:W1:Y:S01]  /*03c0*/  @!P0 LDC R65, c[0x0][0x438] ;  /* 0x00010e00ff418b82 */ /* 0x000e620000000800 */
[----:B----4-:R-:W-:Y:S02]  /*03d0*/  IMAD.SHL.U32 R176, R15, 0x40, RZ ;  /* 0x000000400fb07824 */ /* 0x010fe400078e00ff */
[----:B--2---:R-:W-:-:S05]  /*03e0*/  @P1 IMAD.IADD R175, R9, 0x1, -R8 ;  /* 0x0000000109af1824 */ /* 0x004fca00078e0a08 */
[----:B---3--:R-:W-:Y:S01]  /*03f0*/  ISETP.GT.AND P1, PT, R175, R176, PT ;  /* 0x000000b0af00720c */ /* 0x008fe20003f24270 */
[----:B-1----:R-:W-:-:S12]  /*0400*/  @!P0 BRA `(.L_x_1067) ;  /* 0x00000000000c8947 */ /* 0x002fd80003800000 */
[----:B------:R-:W2:Y:S02]  /*0410*/  @P2 LDG.E R2, desc[UR6][R10.64+0x4] ;  /* 0x000004060a022981 */ /* 0x000ea4000c1e1900 */
[----:B--2--5:R-:W-:-:S06]  /*0420*/  @P2 IADD3 R65, PT, PT, R2, -R7, RZ ;  /* 0x8000000702412210 */ /* 0x024fcc0007ffe0ff */
[----:B------:R1:W5:Y:S02]  /*0430*/  @!P2 LDG.E R65, desc[UR6][R10.64] ;  /* 0x000000060a41a981 */ /* 0x000364000c1e1900 */
.L_x_1067:
[----:B------:R-:W-:Y:S05]  /*0440*/  @!P1 EXIT ;  /* 0x000000000000994d */ /* 0x000fea0003800000 */
[----:B------:R-:W1:Y:S01]  /*0450*/  LDC R9, c[0x0][0x374] ;  /* 0x0000dd00ff097b82 */ /* 0x000e620000000800 */
[--C-:B-----5:R-:W-:Y:S01]  /*0460*/  IMAD.IADD R65, R65, 0x1, -R0.reuse ;  /* 0x0000000141417824 */ /* 0x120fe200078e0a00 */
[----:B------:R-:W2:Y:S01]  /*0470*/  S2R R174, SR_TID.X ;  /* 0x0000000000ae7919 */ /* 0x000ea20000002100 */
[----:B------:R-:W-:-:S05]  /*0480*/  @P3 IMAD.IADD R59, R59, 0x1, -R0 ;  /* 0x000000013b3b3824 */ /* 0x000fca00078e0a00 */
[----:B------:R-:W3:Y:S01]  /*0490*/  LDC R3, c[0x0][0x438] ;  /* 0x00010e00ff037b82 */ /* 0x000ee20000000800 */
[-C--:B-1----:R-:W-:Y:S02]  /*04a0*/  IABS R11, R9.reuse ;  /* 0x00000009000b7213 */ /* 0x082fe40000000000 */
[----:B------:R-:W-:Y:S02]  /*04b0*/  IABS R13, R9 ;  /* 0x00000009000d7213 */ /* 0x000fe40000000000 */
[----:B------:R-:W1:Y:S03]  /*04c0*/  I2F.RP R10, R11 ;  /* 0x0000000b000a7306 */ /* 0x000e660000209400 */
[----:B------:R-:W-:Y:S02]  /*04d0*/  IMAD.MOV R13, RZ, RZ, -R13 ;  /* 0x000000ffff0d7224 */ /* 0x000fe400078e0a0d */
[----:B---3--:R-:W-:-:S05]  /*04e0*/  VIADD R3, R3, 0x7f ;  /* 0x0000007f03037836 */ /* 0x008fca0000000000 */
[----:B------:R-:W-:-:S04]  /*04f0*/  SHF.R.S32.HI R14, RZ, 0x1f, R3 ;  /* 0x0000001fff0e7819 */ /* 0x000fc80000011403 */
[----:B------:R-:W-:Y:S01]  /*0500*/  LEA.HI R14, R14, R3, RZ, 0x7 ;  /* 0x000000030e0e7211 */ /* 0x000fe200078f38ff */
[----:B-1----:R-:W1:Y:S03]  /*0510*/  MUFU.RCP R16, R10 ;  /* 0x0000000a00107308 */ /* 0x002e660000001000 */
[----:B------:R-:W-:-:S05]  /*0520*/  LEA.HI.SX32 R14, R14, R9, 0x19 ;  /* 0x000000090e0e7211 */ /* 0x000fca00078fcaff */
[----:B------:R-:W-:-:S05]  /*0530*/  VIADD R14, R14, 0xffffffff ;  /* 0xffffffff0e0e7836 */ /* 0x000fca0000000000 */
[----:B------:R-:W-:Y:S02]  /*0540*/  IABS R12, R14 ;  /* 0x0000000e000c7213 */ /* 0x000fe40000000000 */
[----:B------:R-:W-:Y:S01]  /*0550*/  LOP3.LUT R14, R14, R9, RZ, 0x3c, !PT ;  /* 0x000000090e0e7212 */ /* 0x000fe200078e3cff */
[----:B-1----:R-:W-:-:S03]  /*0560*/  VIADD R16, R16, 0xffffffe ;  /* 0x0ffffffe10107836 */ /* 0x002fc60000000000 */
[----:B------:R-:W-:Y:S01]  /*0570*/  ISETP.GE.AND P0, PT, R14, RZ, PT ;  /* 0x000000ff0e00720c */ /* 0x000fe20003f06270 */
[----:B------:R-:W1:Y:S02]  /*0580*/  F2I.FTZ.U32.TRUNC.NTZ R17, R16 ;  /* 0x0000001000117305 */ /* 0x000e64000021f000 */
[----:B-1----:R-:W-:Y:S02]  /*0590*/  IMAD.MOV R2, RZ, RZ, -R17 ;  /* 0x000000ffff027224 */ /* 0x002fe400078e0a11 */
[----:B------:R-:W-:Y:S02]  /*05a0*/  IMAD.MOV.U32 R16, RZ, RZ, RZ ;  /* 0x000000ffff107224 */ /* 0x000fe400078e00ff */
[----:B------:R-:W-:-:S04]  /*05b0*/  IMAD R3, R2, R11, RZ ;  /* 0x0000000b02037224 */ /* 0x000fc800078e02ff */
[----:B------:R-:W-:-:S06]  /*05c0*/  IMAD.HI.U32 R3, R17, R3, R16 ;  /* 0x0000000311037227 */ /* 0x000fcc00078e0010 */
[----:B------:R-:W-:Y:S02]  /*05d0*/  IMAD.HI.U32 R10, R3, R12, RZ ;  /* 0x0000000c030a7227 */ /* 0x000fe400078e00ff */
[----:B------:R-:W1:Y:S02]  /*05e0*/  @!P3 LDC.64 R2, c[0x0][0x488] ;  /* 0x00012200ff02bb82 */ /* 0x000e640000000a00 */
[----:B------:R-:W-:-:S05]  /*05f0*/  IMAD R16, R10, R13, R12 ;  /* 0x0000000d0a107224 */ /* 0x000fca00078e020c */
[----:B------:R-:W-:Y:S01]  /*0600*/  ISETP.GT.U32.AND P1, PT, R11, R16, PT ;  /* 0x000000100b00720c */ /* 0x000fe20003f24070 */
[----:B------:R-:W3:-:S12]  /*0610*/  @!P3 LDC R12, c[0x0][0x43c] ;  /* 0x00010f00ff0cbb82 */ /* 0x000ed80000000800 */
[----:B------:R-:W-:Y:S02]  /*0620*/  @!P1 IMAD.IADD R16, R16, 0x1, -R11 ;  /* 0x0000000110109824 */ /* 0x000fe400078e0a0b */
[----:B------:R-:W-:Y:S01]  /*0630*/  @!P1 VIADD R10, R10, 0x1 ;  /* 0x000000010a0a9836 */ /* 0x000fe20000000000 */
[----:B------:R-:W-:Y:S02]  /*0640*/  ISETP.NE.AND P1, PT, R9, RZ, PT ;  /* 0x000000ff0900720c */ /* 0x000fe40003f25270 */
[----:B-1----:R-:W-:Y:S02]  /*0650*/  @!P3 ISETP.NE.U32.AND P2, PT, R2, RZ, PT ;  /* 0x000000ff0200b20c */ /* 0x002fe40003f45070 */
[----:B------:R-:W-:Y:S01]  /*0660*/  ISETP.GE.U32.AND P5, PT, R16, R11, PT ;  /* 0x0000000b1000720c */ /* 0x000fe20003fa6070 */
[----:B------:R-:W1:Y:S01]  /*0670*/  S2R R2, SR_CTAID.Y ;  /* 0x0000000000027919 */ /* 0x000e620000002600 */
[----:B------:R-:W4:Y:S01]  /*0680*/  LDC R11, c[0x0][0x508] ;  /* 0x00014200ff0b7b82 */ /* 0x000f220000000800 */
[----:B------:R-:W-:-:S04]  /*0690*/  @!P3 ISETP.NE.AND.EX P2, PT, R3, RZ, PT, P2 ;  /* 0x000000ff0300b20c */ /* 0x000fc80003f45320 */
[----:B---3--:R-:W-:-:S05]  /*06a0*/  @!P3 SEL R12, R12, RZ, P2 ;  /* 0x000000ff0c0cb207 */ /* 0x008fca0001000000 */
[----:B------:R-:W-:Y:S02]  /*06b0*/  @!P3 IMAD.IADD R59, R65, 0x1, R12 ;  /* 0x00000001413bb824 */ /* 0x000fe400078e020c */
[----:B------:R-:W-:Y:S02]  /*06c0*/  VIADD R12, R15, 0x1 ;  /* 0x000000010f0c7836 */ /* 0x000fe40000000000 */
[----:B------:R-:W-:Y:S02]  /*06d0*/  VIADD R14, R59, 0x7f ;  /* 0x0000007f3b0e7836 */ /* 0x000fe40000000000 */
[----:B------:R-:W-:Y:S02]  /*06e0*/  IMAD R12, R12, 0x40, -R175 ;  /* 0x000000400c0c7824 */ /* 0x000fe400078e0aaf */
[----:B------:R-:W-:Y:S01]  /*06f0*/  @P5 VIADD R10, R10, 0x1 ;  /* 0x000000010a0a5836 */ /* 0x000fe20000000000 */
[----:B------:R-:W-:-:S03]  /*0700*/  SHF.R.S32.HI R3, RZ, 0x1f, R14 ;  /* 0x0000001fff037819 */ /* 0x000fc6000001140e */
[----:B------:R-:W-:Y:S01]  /*0710*/  @!P0 IMAD.MOV R10, RZ, RZ, -R10 ;  /* 0x000000ffff0a8224 */ /* 0x000fe200078e0a0a */
[----:B------:R-:W-:Y:S02]  /*0720*/  @!P1 LOP3.LUT R10, RZ, R9, RZ, 0x33, !PT ;  /* 0x00000009ff0a9212 */ /* 0x000fe400078e33ff */
[----:B----4-:R-:W-:Y:S02]  /*0730*/  IADD3 R11, PT, PT, R14, R11, R12 ;  /* 0x0000000b0e0b7210 */ /* 0x010fe40007ffe00c */
[----:B------:R-:W-:Y:S02]  /*0740*/  LEA.HI R14, R3, R14, RZ, 0x7 ;  /* 0x0000000e030e7211 */ /* 0x000fe400078f38ff */
[----:B------:R-:W-:Y:S01]  /*0750*/  SHF.R.S32.HI R12, RZ, 0x1f, R11 ;  /* 0x0000001fff0c7819 */ /* 0x000fe2000001140b */
[----:B-1----:R-:W-:Y:S01]  /*0760*/  IMAD R169, R10, R2, RZ ;  /* 0x000000020aa97224 */ /* 0x002fe200078e02ff */
[----:B------:R-:W-:Y:S02]  /*0770*/  SHF.R.S32.HI R14, RZ, 0x7, R14 ;  /* 0x00000007ff0e7819 */ /* 0x000fe4000001140e */
[----:B------:R-:W-:-:S02]  /*0780*/  LEA.HI R12, R12, R11, RZ, 0x7 ;  /* 0x0000000b0c0c7211 */ /* 0x000fc400078f38ff */
[----:B------:R-:W-:Y:S02]  /*0790*/  VIADDMNMX R3, R169, R10, R14, PT ;  /* 0x0000000aa9037246 */ /* 0x000fe4000380010e */
[----:B------:R-:W-:-:S04]  /*07a0*/  SHF.R.S32.HI R12, RZ, 0x7, R12 ;  /* 0x00000007ff0c7819 */ /* 0x000fc8000001140c */
[----:B------:R-:W-:Y:S01]  /*07b0*/  VIMNMX R56, PT, PT, R3, R12, PT ;  /* 0x0000000c03387248 */ /* 0x000fe20003fe0100 */
[----:B------:R-:W-:-:S03]  /*07c0*/  IMAD.MOV R3, RZ, RZ, -R179 ;  /* 0x000000ffff037224 */ /* 0x000fc600078e0ab3 */
[----:B------:R-:W-:Y:S01]  /*07d0*/  ISETP.GE.AND P0, PT, R169, R56, PT ;  /* 0x00000038a900720c */ /* 0x000fe20003f06270 */
[----:B------:R-:W-:-:S12]  /*07e0*/  IMAD R177, R6, R3, R177 ;  /* 0x0000000306b17224 */ /* 0x000fd800078e02b1 */
[----:B--2---:R-:W-:Y:S05]  /*07f0*/  @!P0 BRA `(.L_x_1068) ;  /* 0x0000000400c08947 */ /* 0x004fea0003800000 */
        /* <DEDUP_REMOVED lines=12> */
[----:B------:R-:W-:-:S02]  /*08c0*/  ISETP.GE.AND P5, PT, R10, R175, PT ;  /* 0x000000af0a00720c */ /* 0x000fc40003fa6270 */
[----:B------:R-:W-:Y:S02]  /*08d0*/  ISETP.GE.AND P6, PT, R8, R175, PT ;  /* 0x000000af0800720c */ /* 0x000fe40003fc6270 */
[----:B------:R-:W-:Y:S01]  /*08e0*/  LOP3.LUT R14, R11, 0x40, RZ, 0xfc, !PT ;  /* 0x000000400b0e7812 */ /* 0x000fe200078efcff */
[----:B-1----:R-:W-:-:S04]  /*08f0*/  IMAD R12, R2, R12, R179 ;  /* 0x0000000c020c7224 */ /* 0x002fc800078e02b3 */
[----:B------:R-:W-:Y:S02]  /*0900*/  IMAD R6, R12, R6, R177 ;  /* 0x000000060c067224 */ /* 0x000fe400078e02b1 */
[----:B------:R-:W-:Y:S02]  /*0910*/  VIADD R12, R174, 0x10 ;  /* 0x00000010ae0c7836 */ /* 0x000fe40000000000 */
[----:B------:R-:W-:-:S03]  /*0920*/  IMAD R13, R6, R13, R176 ;  /* 0x0000000d060d7224 */ /* 0x000fc600078e02b0 */
[----:B------:R-:W-:Y:S01]  /*0930*/  ISETP.GE.AND P1, PT, R12, R175, PT ;  /* 0x000000af0c00720c */ /* 0x000fe20003f26270 */
        /* <DEDUP_REMOVED lines=14> */
.L_x_1070:
[----:B------:R-:W-:Y:S05]  /*0a20*/  BSYNC.RECONVERGENT B0 ;  /* 0x0000000000007941 */ /* 0x000fea0003800200 */
.L_x_1069:
        /* <DEDUP_REMOVED lines=18> */
.L_x_1072:
[----:B------:R-:W-:Y:S05]  /*0b50*/  BSYNC.RECONVERGENT B0 ;  /* 0x0000000000007941 */ /* 0x000fea0003800200 */
.L_x_1071:
        /* <DEDUP_REMOVED lines=18> */
.L_x_1074:
[----:B------:R-:W-:Y:S05]  /*0c80*/  BSYNC.RECONVERGENT B0 ;  /* 0x0000000000007941 */ /* 0x000fea0003800200 */
.L_x_1073:
        /* <DEDUP_REMOVED lines=18> */
.L_x_1076:
[----:B------:R-:W-:Y:S05]  /*0db0*/  BSYNC.RECONVERGENT B0 ;  /* 0x0000000000007941 */ /* 0x000fea0003800200 */
.L_x_1075:
        /* <DEDUP_REMOVED lines=20> */
.L_x_1068:
        /* <DEDUP_REMOVED lines=11> */
.L_x_1077:
[----:B------:R-:W-:Y:S05]  /*0fb0*/  BRA.U !UP0, `(.L_x_1078) ;  /* 0x0000000508947547 */ /* 0x000fea000b800000 */
[----:B------:R-:W2:Y:S01]  /*0fc0*/  LDC R5, c[0x0][0x4f0] ;  /* 0x00013c00ff057b82 */ /* 0x000ea20000000800 */
[----:B-----5:R-:W-:Y:S01]  /*0fd0*/  MOV R6, RZ ;  /* 0x000000ff00067202 */ /* 0x020fe20000000f00 */
[----:B------:R-:W3:Y:S01]  /*0fe0*/  LDCU.64 UR4, c[0x0][0x4e8] ;  /* 0x00009d00ff0477ac */ /* 0x000ee20008000a00 */
[----:B------:R-:W-:Y:S01]  /*0ff0*/  LEA R0, R56, 0xffffff80, 0x7 ;  /* 0xffffff8038007811 */ /* 0x000fe200078e38ff */
[----:B------:R-:W4:Y:S03]  /*1000*/  LDCU.64 UR8, c[0x0][0x3a0] ;  /* 0x00007400ff0877ac */ /* 0x000f260008000a00 */
[----:B-1----:R-:W-:Y:S01]  /*1010*/  IABS R2, R0 ;  /* 0x0000000000027213 */ /* 0x002fe20000000000 */
[----:B------:R-:W1:Y:S01]  /*1020*/  LDC R12, c[0x0][0x3e8] ;  /* 0x0000fa00ff0c7b82 */ /* 0x000e620000000800 */
[----:B------:R-:W4:Y:S01]  /*1030*/  LDCU.64 UR14, c[0x0][0x3b8] ;  /* 0x00007700ff0e77ac */ /* 0x000f220008000a00 */
[----:B---3--:R-:W-:Y:S01]  /*1040*/  IMAD.WIDE.U32 R10, R179, UR4, RZ ;  /* 0x00000004b30a7c25 */ /* 0x008fe2000f8e00ff */
[----:B--2---:R-:W-:-:S03]  /*1050*/  IABS R4, R5 ;  /* 0x0000000500047213 */ /* 0x004fc60000000000 */
[----:B------:R-:W-:Y:S01]  /*1060*/  IMAD R181, R179, UR5, R11 ;  /* 0x00000005b3b57c24 */ /* 0x000fe2000f8e020b */
[----:B------:R-:W2:Y:S01]  /*1070*/  LDCU.64 UR4, c[0x0][0x3a8] ;  /* 0x00007500ff0477ac */ /* 0x000ea20008000a00 */
[----:B------:R-:W3:Y:S08]  /*1080*/  I2F.RP R9, R4 ;  /* 0x0000000400097306 */ /* 0x000ef00000209400 */
[----:B---3--:R-:W3:Y:S02]  /*1090*/  MUFU.RCP R7, R9 ;  /* 0x0000000900077308 */ /* 0x008ee40000001000 */
[----:B---3--:R-:W-:-:S06]  /*10a0*/  IADD3 R7, PT, PT, R7, 0xffffffe, RZ ;  /* 0x0ffffffe07077810 */ /* 0x008fcc0007ffe0ff */
[----:B------:R-:W3:Y:S02]  /*10b0*/  F2I.FTZ.U32.TRUNC.NTZ R7, R7 ;  /* 0x0000000700077305 */ /* 0x000ee4000021f000 */
[----:B---3--:R-:W-:-:S04]  /*10c0*/  IMAD.MOV R3, RZ, RZ, -R7 ;  /* 0x000000ffff037224 */ /* 0x008fc800078e0a07 */
        /* <DEDUP_REMOVED lines=8> */
[-C--:B------:R-:W-:Y:S01]  /*1150*/  @!P2 IADD3 R3, PT, PT, R3, -R4.reuse, RZ ;  /* 0x800000040303a210 */ /* 0x080fe20007ffe0ff */
[----:B------:R-:W-:Y:S01]  /*1160*/  @!P2 VIADD R6, R6, 0x1 ;  /* 0x000000010606a836 */ /* 0x000fe20000000000 */
[----:B------:R-:W-:Y:S02]  /*1170*/  ISETP.NE.AND P2, PT, R5, RZ, PT ;  /* 0x000000ff0500720c */ /* 0x000fe40003f45270 */
[----:B------:R-:W-:-:S13]  /*1180*/  ISETP.GE.U32.AND P0, PT, R3, R4, PT ;  /* 0x000000040300720c */ /* 0x000fda0003f06070 */
[----:B------:R-:W-:Y:S02]  /*1190*/  @P0 IADD3 R6, PT, PT, R6, 0x1, RZ ;  /* 0x0000000106060810 */ /* 0x000fe40007ffe0ff */
[----:B------:R-:W-:-:S03]  /*11a0*/  LEA R180, P0, R10, UR12, 0x2 ;  /* 0x0000000c0ab47c11 */ /* 0x000fc6000f8010ff */
[----:B------:R-:W-:Y:S01]  /*11b0*/  IMAD.MOV.U32 R3, RZ, RZ, R6 ;  /* 0x000000ffff037224 */ /* 0x000fe200078e0006 */
[----:B------:R-:W-:-:S04]  /*11c0*/  LEA.HI.X R181, R10, UR13, R181, 0x2, P0 ;  /* 0x0000000d0ab57c11 */ /* 0x000fc800080f14b5 */
[----:B------:R-:W-:Y:S02]  /*11d0*/  @!P1 IADD3 R3, PT, PT, -R3, RZ, RZ ;  /* 0x000000ff03039210 */ /* 0x000fe40007ffe1ff */
[----:B------:R-:W-:-:S05]  /*11e0*/  @!P2 LOP3.LUT R3, RZ, R5, RZ, 0x33, !PT ;  /* 0x00000005ff03a212 */ /* 0x000fca00078e33ff */
[----:B------:R-:W-:-:S05]  /*11f0*/  IMAD.WIDE R16, R3, 0x4, R180 ;  /* 0x0000000403107825 */ /* 0x000fca00078e02b4 */
[----:B------:R-:W3:Y:S01]  /*1200*/  LDG.E R6, desc[UR6][R16.64] ;  /* 0x0000000610067981 */ /* 0x000ee2000c1e1900 */
[----:B-1----:R-:W-:Y:S02]  /*1210*/  IABS R2, R12 ;  /* 0x0000000c00027213 */ /* 0x002fe40000000000 */
[----:B------:R-:W-:Y:S02]  /*1220*/  IADD3 R3, PT, PT, -R3, RZ, RZ ;  /* 0x000000ff03037210 */ /* 0x000fe40007ffe1ff */
[----:B------:R-:W1:Y:S03]  /*1230*/  I2F.RP R13, R2 ;  /* 0x00000002000d7306 */ /* 0x000e660000209400 */
[----:B------:R-:W-:Y:S01]  /*1240*/  IMAD R0, R5, R3, R0 ;  /* 0x0000000305007224 */ /* 0x000fe200078e0200 */
[----:B----4-:R-:W-:-:S04]  /*1250*/  MOV R5, UR15 ;  /* 0x0000000f00057c02 */ /* 0x010fc80008000f00 */
[----:B-1----:R-:W1:Y:S02]  /*1260*/  MUFU.RCP R10, R13 ;  /* 0x0000000d000a7308 */ /* 0x002e640000001000 */
[----:B-1----:R-:W-:-:S06]  /*1270*/  VIADD R10, R10, 0xffffffe ;  /* 0x0ffffffe0a0a7836 */ /* 0x002fcc0000000000 */
[----:B------:R-:W1:Y:S02]  /*1280*/  F2I.FTZ.U32.TRUNC.NTZ R11, R10 ;  /* 0x0000000a000b7305 */ /* 0x000e64000021f000 */
[----:B-1----:R-:W-:Y:S01]  /*1290*/  IADD3 R4, PT, PT, RZ, -R11, RZ ;  /* 0x8000000bff047210 */ /* 0x002fe20007ffe0ff */
[----:B------:R-:W-:-:S04]  /*12a0*/  IMAD.MOV.U32 R10, RZ, RZ, RZ ;  /* 0x000000ffff0a7224 */ /* 0x000fc800078e00ff */
[----:B------:R-:W-:Y:S01]  /*12b0*/  IMAD R7, R4, R2, RZ ;  /* 0x0000000204077224 */ /* 0x000fe200078e02ff */
[----:B------:R-:W-:-:S03]  /*12c0*/  IABS R4, R177 ;  /* 0x000000b100047213 */ /* 0x000fc60000000000 */
[----:B------:R-:W-:-:S06]  /*12d0*/  IMAD.HI.U32 R7, R11, R7, R10 ;  /* 0x000000070b077227 */ /* 0x000fcc00078e000a */
[----:B------:R-:W-:-:S05]  /*12e0*/  IMAD.HI.U32 R9, R7, R4, RZ ;  /* 0x0000000407097227 */ /* 0x000fca00078e00ff */
[----:B------:R-:W-:-:S05]  /*12f0*/  IADD3 R7, PT, PT, -R9, RZ, RZ ;  /* 0x000000ff09077210 */ /* 0x000fca0007ffe1ff */
[----:B------:R-:W-:Y:S01]  /*1300*/  IMAD R11, R2, R7, R4 ;  /* 0x00000007020b7224 */ /* 0x000fe200078e0204 */
[----:B------:R-:W-:-:S04]  /*1310*/  MOV R4, UR14 ;  /* 0x0000000e00047c02 */ /* 0x000fc80008000f00 */
[----:B------:R-:W-:-:S13]  /*1320*/  ISETP.GT.U32.AND P0, PT, R2, R11, PT ;  /* 0x0000000b0200720c */ /* 0x000fda0003f04070 */
[----:B------:R-:W-:Y:S01]  /*1330*/  @!P0 IADD3 R11, PT, PT, R11, -R2, RZ ;  /* 0x800000020b0b8210 */ /* 0x000fe20007ffe0ff */
[----:B------:R-:W-:-:S03]  /*1340*/  @!P0 VIADD R9, R9, 0x1 ;  /* 0x0000000109098836 */ /* 0x000fc60000000000 */
[----:B------:R-:W-:Y:S02]  /*1350*/  ISETP.GE.U32.AND P1, PT, R11, R2, PT ;  /* 0x000000020b00720c */ /* 0x000fe40003f26070 */
[----:B------:R-:W-:-:S04]  /*1360*/  LOP3.LUT R2, R177, R12, RZ, 0x3c, !PT ;  /* 0x0000000cb1027212 */ /* 0x000fc800078e3cff */
[----:B------:R-:W-:-:S07]  /*1370*/  ISETP.GE.AND P0, PT, R2, RZ, PT ;  /* 0x000000ff0200720c */ /* 0x000fce0003f06270 */
[----:B------:R-:W-:Y:S02]  /*1380*/  @P1 IADD3 R9, PT, PT, R9, 0x1, RZ ;  /* 0x0000000109091810 */ /* 0x000fe40007ffe0ff */
[----:B------:R-:W-:Y:S02]  /*1390*/  ISETP.NE.AND P1, PT, R12, RZ, PT ;  /* 0x000000ff0c00720c */ /* 0x000fe40003f25270 */
[----:B------:R-:W-:Y:S02]  /*13a0*/  LOP3.LUT R12, RZ, R12, RZ, 0x33, !PT ;  /* 0x0000000cff0c7212 */ /* 0x000fe400078e33ff */
[----:B---3--:R-:W-:Y:S01]  /*13b0*/  SHF.R.S32.HI R7, RZ, 0x1f, R6 ;  /* 0x0000001fff077819 */ /* 0x008fe20000011406 */
[----:B------:R-:W-:-:S04]  /*13c0*/  IMAD.WIDE.U32 R10, R6, UR8, RZ ;  /* 0x00000008060a7c25 */ /* 0x000fc8000f8e00ff */
[C---:B------:R-:W-:Y:S02]  /*13d0*/  IMAD R13, R7.reuse, UR8, RZ ;  /* 0x00000008070d7c24 */ /* 0x040fe4000f8e02ff */
[----:B--2---:R-:W-:Y:S02]  /*13e0*/  IMAD R7, R7, UR4, RZ ;  /* 0x0000000407077c24 */ /* 0x004fe4000f8e02ff */
[C---:B------:R-:W-:Y:S01]  /*13f0*/  IMAD R18, R6.reuse, UR9, R13 ;  /* 0x0000000906127c24 */ /* 0x040fe2000f8e020d */
[----:B------:R-:W1:Y:S01]  /*1400*/  LDCU.128 UR8, c[0x0][0x3d0] ;  /* 0x00007a00ff0877ac */ /* 0x000e620008000c00 */
[C---:B------:R-:W-:Y:S02]  /*1410*/  IMAD R16, R6.reuse, UR5, R7 ;  /* 0x0000000506107c24 */ /* 0x040fe4000f8e0207 */
[----:B------:R-:W-:Y:S01]  /*1420*/  IMAD.WIDE.U32 R6, R6, UR4, RZ ;  /* 0x0000000406067c25 */ /* 0x000fe2000f8e00ff */
[----:B------:R-:W2:Y:S01]  /*1430*/  LDCU.64 UR4, c[0x0][0x3c0] ;  /* 0x00007800ff0477ac */ /* 0x000ea20008000a00 */
[----:B------:R-:W-:-:S02]  /*1440*/  IADD3 R19, PT, PT, R11, R18, RZ ;  /* 0x000000120b137210 */ /* 0x000fc40007ffe0ff */
[----:B------:R-:W-:Y:S01]  /*1450*/  IMAD.MOV.U32 R11, RZ, RZ, R9 ;  /* 0x000000ffff0b7224 */ /* 0x000fe200078e0009 */
[----:B------:R-:W-:Y:S01]  /*1460*/  MOV R18, R10 ;  /* 0x0000000a00127202 */ /* 0x000fe20000000f00 */
[----:B------:R-:W-:Y:S01]  /*1470*/  IMAD.IADD R17, R7, 0x1, R16 ;  /* 0x0000000107117824 */ /* 0x000fe200078e0210 */
[----:B------:R-:W-:Y:S01]  /*1480*/  SHF.R.S32.HI R7, RZ, 0x1f, R0 ;  /* 0x0000001fff077819 */ /* 0x000fe20000011400 */
[----:B------:R-:W-:Y:S01]  /*1490*/  IMAD.MOV.U32 R16, RZ, RZ, R6 ;  /* 0x000000ffff107224 */ /* 0x000fe200078e0006 */
[----:B------:R-:W-:Y:S01]  /*14a0*/  @!P0 IADD3 R11, PT, PT, -R11, RZ, RZ ;  /* 0x000000ff0b0b8210 */ /* 0x000fe20007ffe1ff */
[----:B------:R-:W-:-:S03]  /*14b0*/  IMAD.WIDE.U32 R18, R0, R4, R18 ;  /* 0x0000000400127225 */ /* 0x000fc600078e0012 */
[----:B------:R-:W-:Y:S01]  /*14c0*/  SEL R10, R12, R11, !P1 ;  /* 0x0000000b0c0a7207 */ /* 0x000fe20004800000 */
[----:B------:R-:W-:-:S04]  /*14d0*/  IMAD R6, R7, R4, RZ ;  /* 0x0000000407067224 */ /* 0x000fc800078e02ff */
[----:B------:R-:W-:Y:S01]  /*14e0*/  IMAD R6, R0, R5, R6 ;  /* 0x0000000500067224 */ /* 0x000fe200078e0206 */
[----:B--2---:R-:W-:Y:S01]  /*14f0*/  MOV R2, UR4 ;  /* 0x0000000400027c02 */ /* 0x004fe20008000f00 */
[----:B------:R-:W-:-:S03]  /*1500*/  IMAD.U32 R3, RZ, RZ, UR5 ;  /* 0x00000005ff037e24 */ /* 0x000fc6000f8e00ff */
[----:B------:R-:W-:Y:S01]  /*1510*/  IADD3 R19, PT, PT, R19, R6, RZ ;  /* 0x0000000613137210 */ /* 0x000fe20007ffe0ff */
[-C--:B------:R-:W-:Y:S02]  /*1520*/  IMAD R7, R7, R2.reuse, RZ ;  /* 0x0000000207077224 */ /* 0x080fe400078e02ff */
[----:B------:R-:W-:-:S04]  /*1530*/  IMAD.WIDE.U32 R16, R0, R2, R16 ;  /* 0x0000000200107225 */ /* 0x000fc800078e0010 */
[----:B------:R-:W-:Y:S01]  /*1540*/  IMAD R7, R0, R3, R7 ;  /* 0x0000000300077224 */ /* 0x000fe200078e0207 */
[----:B------:R-:W-:Y:S01]  /*1550*/  SHF.R.S32.HI R0, RZ, 0x1f, R10 ;  /* 0x0000001fff007819 */ /* 0x000fe2000001140a */
[----:B-1----:R-:W-:-:S03]  /*1560*/  IMAD.WIDE.U32 R18, R10, UR8, R18 ;  /* 0x000000080a127c25 */ /* 0x002fc6000f8e0012 */
[----:B------:R-:W-:Y:S01]  /*1570*/  IADD3 R17, PT, PT, R17, R7, RZ ;  /* 0x0000000711117210 */ /* 0x000fe20007ffe0ff */
[C---:B------:R-:W-:Y:S01]  /*1580*/  IMAD R11, R0.reuse, UR10, RZ ;  /* 0x0000000a000b7c24 */ /* 0x040fe2000f8e02ff */
[----:B------:R-:W-:Y:S01]  /*1590*/  MOV R14, R18 ;  /* 0x00000012000e7202 */ /* 0x000fe20000000f00 */
[----:B------:R-:W-:Y:S02]  /*15a0*/  IMAD R7, R0, UR8, RZ ;  /* 0x0000000800077c24 */ /* 0x000fe4000f8e02ff */
[C---:B------:R-:W-:Y:S02]  /*15b0*/  IMAD R11, R10.reuse, UR11, R11 ;  /* 0x0000000b0a0b7c24 */ /* 0x040fe4000f8e020b */
[----:B------:R-:W-:-:S04]  /*15c0*/  IMAD.WIDE.U32 R16, R10, UR10, R16 ;  /* 0x0000000a0a107c25 */ /* 0x000fc8000f8e0010 */
[----:B------:R-:W-:Y:S01]  /*15d0*/  IMAD R7, R10, UR9, R7 ;  /* 0x000000090a077c24 */ /* 0x000fe2000f8e0207 */
[----:B------:R-:W-:-:S03]  /*15e0*/  IADD3 R0, PT, PT, R17, R11, RZ ;  /* 0x0000000b11007210 */ /* 0x000fc60007ffe0ff */
[----:B------:R-:W-:Y:S01]  /*15f0*/  IMAD.IADD R10, R19, 0x1, R7 ;  /* 0x00000001130a7824 */ /* 0x000fe200078e0207 */
[----:B------:R-:W-:Y:S06]  /*1600*/  BRA `(.L_x_1079) ;  /* 0x00000004006c7947 */ /* 0x000fec0003800000 */
.L_x_1078:
        /* <DEDUP_REMOVED lines=15> */
.L_x_1080:
[----:B------:R-:W2:Y:S01]  /*1700*/  LDC.64 R4, c[0x0][0x3b8] ;  /* 0x0000ee00ff047b82 */ /* 0x000ea20000000a00 */
[----:B-1----:R-:W-:-:S05]  /*1710*/  IADD3 R2, PT, PT, R0, R7, RZ ;  /* 0x0000000700027210 */ /* 0x002fca0007ffe0ff */
[C---:B--2---:R-:W-:Y:S02]  /*1720*/  IMAD R19, R2.reuse, R5, RZ ;  /* 0x0000000502137224 */ /* 0x044fe400078e02ff */
[----:B------:R-:W-:-:S05]  /*1730*/  IMAD.WIDE.U32 R2, R2, R4, RZ ;  /* 0x0000000402027225 */ /* 0x000fca00078e00ff */
[----:B------:R-:W-:Y:S02]  /*1740*/  IADD3 R19, PT, PT, R3, R19, RZ ;  /* 0x0000001303137210 */ /* 0x000fe40007ffe0ff */
[----:B------:R-:W-:Y:S02]  /*1750*/  MOV R18, R2 ;  /* 0x0000000200127202 */ /* 0x000fe40000000f00 */
.L_x_1081:
[----:B------:R-:W-:Y:S05]  /*1760*/  @P0 BRA `(.L_x_1082) ;  /* 0x0000000000340947 */ /* 0x000fea0003800000 */
[----:B------:R-:W1:Y:S01]  /*1770*/  LDC.64 R2, c[0x0][0x3c0] ;  /* 0x0000f000ff027b82 */ /* 0x000e620000000a00 */
[----:B------:R-:W2:Y:S01]  /*1780*/  LDCU.64 UR4, c[0x0][0x3a8] ;  /* 0x00007500ff0477ac */ /* 0x000ea20008000a00 */
[----:B------:R-:W-:Y:S02]  /*1790*/  SHF.R.S32.HI R9, RZ, 0x1f, R0 ;  /* 0x0000001fff097819 */ /* 0x000fe40000011400 */
[----:B-----5:R-:W-:-:S05]  /*17a0*/  SHF.R.S32.HI R7, RZ, 0x1f, R6 ;  /* 0x0000001fff077819 */ /* 0x020fca0000011406 */
[----:B--2---:R-:W-:-:S04]  /*17b0*/  IMAD R7, R7, UR4, RZ ;  /* 0x0000000407077c24 */ /* 0x004fc8000f8e02ff */
[----:B------:R-:W-:Y:S02]  /*17c0*/  IMAD R7, R6, UR5, R7 ;  /* 0x0000000506077c24 */ /* 0x000fe4000f8e0207 */
[-C--:B-1----:R-:W-:Y:S02]  /*17d0*/  IMAD R9, R9, R2.reuse, RZ ;  /* 0x0000000209097224 */ /* 0x082fe400078e02ff */
[----:B------:R-:W-:-:S04]  /*17e0*/  IMAD.WIDE.U32 R10, R0, R2, RZ ;  /* 0x00000002000a7225 */ /* 0x000fc800078e00ff */
[----:B------:R-:W-:-:S05]  /*17f0*/  IMAD R9, R0, R3, R9 ;  /* 0x0000000300097224 */ /* 0x000fca00078e0209 */
[----:B------:R-:W-:-:S03]  /*1800*/  IADD3 R11, PT, PT, R11, R9, RZ ;  /* 0x000000090b0b7210 */ /* 0x000fc60007ffe0ff */
[----:B------:R-:W-:-:S05]  /*1810*/  IMAD.WIDE.U32 R20, R6, UR4, R10 ;  /* 0x0000000406147c25 */ /* 0x000fca000f8e000a */
[----:B------:R-:W-:Y:S01]  /*1820*/  IADD3 R21, PT, PT, R21, R7, RZ ;  /* 0x0000000715157210 */ /* 0x000fe20007ffe0ff */
[----:B------:R-:W-:Y:S06]  /*1830*/  BRA `(.L_x_1083) ;  /* 0x0000000000187947 */ /* 0x000fec0003800000 */
.L_x_1082:
[----:B------:R-:W1:Y:S01]  /*1840*/  LDC.64 R2, c[0x0][0x3c0] ;  /* 0x0000f000ff027b82 */ /* 0x000e620000000a00 */
[----:B------:R-:W-:-:S05]  /*1850*/  IADD3 R0, PT, PT, R0, R7, RZ ;  /* 0x0000000700007210 */ /* 0x000fca0007ffe0ff */
[C---:B-1----:R-:W-:Y:S02]  /*1860*/  IMAD R21, R0.reuse, R3, RZ ;  /* 0x0000000300157224 */ /* 0x042fe400078e02ff */
[----:B-----5:R-:W-:-:S05]  /*1870*/  IMAD.WIDE.U32 R6, R0, R2, RZ ;  /* 0x0000000200067225 */ /* 0x020fca00078e00ff */
[----:B------:R-:W-:Y:S02]  /*1880*/  IADD3 R21, PT, PT, R7, R21, RZ ;  /* 0x0000001507157210 */ /* 0x000fe40007ffe0ff */
[----:B------:R-:W-:-:S07]  /*1890*/  MOV R20, R6 ;  /* 0x0000000600147202 */ /* 0x000fce0000000f00 */
.L_x_1083:
        /* <DEDUP_REMOVED lines=11> */
[----:B------:R-:W-:Y:S02]  /*1950*/  IMAD.HI.U32 R7, R11, R7, R10 ;  /* 0x000000070b077227 */ /* 0x000fe400078e000a */
[----:B------:R-:W1:Y:S04]  /*1960*/  LDC.64 R10, c[0x0][0x3d8] ;  /* 0x0000f600ff0a7b82 */ /* 0x000e680000000a00 */
[----:B------:R-:W-:-:S04]  /*1970*/  IMAD.HI.U32 R9, R7, R6, RZ ;  /* 0x0000000607097227 */ /* 0x000fc800078e00ff */
[----:B------:R-:W-:-:S04]  /*1980*/  IMAD.MOV R7, RZ, RZ, -R9 ;  /* 0x000000ffff077224 */ /* 0x000fc800078e0a09 */
[----:B------:R-:W-:-:S05]  /*1990*/  IMAD R7, R0, R7, R6 ;  /* 0x0000000700077224 */ /* 0x000fca00078e0206 */
[----:B------:R-:W-:-:S13]  /*19a0*/  ISETP.GT.U32.AND P0, PT, R0, R7, PT ;  /* 0x000000070000720c */ /* 0x000fda0003f04070 */
[----:B------:R-:W-:Y:S01]  /*19b0*/  @!P0 IADD3 R7, PT, PT, R7, -R0, RZ ;  /* 0x8000000007078210 */ /* 0x000fe20007ffe0ff */
[----:B------:R-:W-:-:S03]  /*19c0*/  @!P0 VIADD R9, R9, 0x1 ;  /* 0x0000000109098836 */ /* 0x000fc60000000000 */
[----:B------:R-:W-:Y:S02]  /*19d0*/  ISETP.GE.U32.AND P1, PT, R7, R0, PT ;  /* 0x000000000700720c */ /* 0x000fe40003f26070 */
[----:B------:R-:W-:Y:S01]  /*19e0*/  LOP3.LUT R0, R177, R12, RZ, 0x3c, !PT ;  /* 0x0000000cb1007212 */ /* 0x000fe200078e3cff */
[----:B------:R-:W2:Y:S03]  /*19f0*/  LDC.64 R6, c[0x0][0x3d0] ;  /* 0x0000f400ff067b82 */ /* 0x000ea60000000a00 */
[----:B------:R-:W-:Y:S02]  /*1a00*/  ISETP.GE.AND P0, PT, R0, RZ, PT ;  /* 0x000000ff0000720c */ /* 0x000fe40003f06270 */
[----:B------:R-:W-:-:S04]  /*1a10*/  LEA R0, R56, 0xffffff80, 0x7 ;  /* 0xffffff8038007811 */ /* 0x000fc800078e38ff */
[----:B------:R-:W-:Y:S01]  /*1a20*/  SHF.R.S32.HI R13, RZ, 0x1f, R0 ;  /* 0x0000001fff0d7819 */ /* 0x000fe20000011400 */
[----:B------:R-:W-:Y:S01]  /*1a30*/  IMAD.WIDE.U32 R22, R0, R4, R18 ;  /* 0x0000000400167225 */ /* 0x000fe200078e0012 */
[----:B------:R-:W-:Y:S02]  /*1a40*/  @P1 IADD3 R9, PT, PT, R9, 0x1, RZ ;  /* 0x0000000109091810 */ /* 0x000fe40007ffe0ff */
[----:B------:R-:W-:Y:S01]  /*1a50*/  ISETP.NE.AND P1, PT, R12, RZ, PT ;  /* 0x000000ff0c00720c */ /* 0x000fe20003f25270 */
[C---:B------:R-:W-:Y:S01]  /*1a60*/  IMAD R14, R13.reuse, R2, RZ ;  /* 0x000000020d0e7224 */ /* 0x040fe200078e02ff */
[----:B------:R-:W-:Y:S01]  /*1a70*/  LOP3.LUT R12, RZ, R12, RZ, 0x33, !PT ;  /* 0x0000000cff0c7212 */ /* 0x000fe200078e33ff */
[----:B------:R-:W-:Y:S02]  /*1a80*/  IMAD.MOV.U32 R17, RZ, RZ, R9 ;  /* 0x000000ffff117224 */ /* 0x000fe400078e0009 */
[----:B------:R-:W-:Y:S02]  /*1a90*/  IMAD R13, R13, R4, RZ ;  /* 0x000000040d0d7224 */ /* 0x000fe400078e02ff */
[----:B------:R-:W-:Y:S01]  /*1aa0*/  IMAD.WIDE.U32 R20, R0, R2, R20 ;  /* 0x0000000200147225 */ /* 0x000fe200078e0014 */
[----:B------:R-:W-:-:S03]  /*1ab0*/  @!P0 IADD3 R17, PT, PT, -R17, RZ, RZ ;  /* 0x000000ff11118210 */ /* 0x000fc60007ffe1ff */
[C---:B------:R-:W-:Y:S02]  /*1ac0*/  IMAD R19, R0.reuse, R3, R14 ;  /* 0x0000000300137224 */ /* 0x040fe400078e020e */
[----:B------:R-:W-:Y:S01]  /*1ad0*/  IMAD R13, R0, R5, R13 ;  /* 0x00000005000d7224 */ /* 0x000fe200078e020d */
[----:B------:R-:W-:Y:S01]  /*1ae0*/  SEL R0, R12, R17, !P1 ;  /* 0x000000110c007207 */ /* 0x000fe20004800000 */
[----:B------:R-:W-:-:S03]  /*1af0*/  IMAD.IADD R21, R21, 0x1, R19 ;  /* 0x0000000115157824 */ /* 0x000fc600078e0213 */
[----:B------:R-:W-:Y:S01]  /*1b00*/  SHF.R.S32.HI R17, RZ, 0x1f, R0 ;  /* 0x0000001fff117819 */ /* 0x000fe20000011400 */
[----:B-1----:R-:W-:Y:S01]  /*1b10*/  IMAD.WIDE.U32 R20, R0, R10, R20 ;  /* 0x0000000a00147225 */ /* 0x002fe200078e0014 */
[----:B------:R-:W-:-:S03]  /*1b20*/  IADD3 R23, PT, PT, R23, R13, RZ ;  /* 0x0000000d17177210 */ /* 0x000fc60007ffe0ff */
[C---:B------:R-:W-:Y:S01]  /*1b30*/  IMAD R13, R17.reuse, R10, RZ ;  /* 0x0000000a110d7224 */ /* 0x040fe200078e02ff */
[----:B------:R-:W-:Y:S01]  /*1b40*/  MOV R16, R20 ;  /* 0x0000001400107202 */ /* 0x000fe20000000f00 */
[-C--:B--2---:R-:W-:Y:S02]  /*1b50*/  IMAD R17, R17, R6.reuse, RZ ;  /* 0x0000000611117224 */ /* 0x084fe400078e02ff */
[----:B------:R-:W-:-:S04]  /*1b60*/  IMAD.WIDE.U32 R22, R0, R6, R22 ;  /* 0x0000000600167225 */ /* 0x000fc800078e0016 */
[C---:B------:R-:W-:Y:S01]  /*1b70*/  IMAD R7, R0.reuse, R7, R17 ;  /* 0x0000000700077224 */ /* 0x040fe200078e0211 */
[----:B------:R-:W-:Y:S01]  /*1b80*/  MOV R14, R22 ;  /* 0x00000016000e7202 */ /* 0x000fe20000000f00 */
[----:B------:R-:W-:-:S03]  /*1b90*/  IMAD R11, R0, R11, R13 ;  /* 0x0000000b000b7224 */ /* 0x000fc600078e020d */
[----:B------:R-:W-:Y:S01]  /*1ba0*/  IADD3 R10, PT, PT, R23, R7, RZ ;  /* 0x00000007170a7210 */ /* 0x000fe20007ffe0ff */
[----:B------:R-:W-:-:S07]  /*1bb0*/  IMAD.IADD R0, R21, 0x1, R11 ;  /* 0x0000000115007824 */ /* 0x000fce00078e020b */
.L_x_1079:
[----:B------:R-:W-:Y:S01]  /*1bc0*/  IMAD.MOV.U32 R46, RZ, RZ, RZ ;  /* 0x000000ffff2e7224 */ /* 0x000fe200078e00ff */
[----:B------:R-:W-:Y:S01]  /*1bd0*/  ISETP.NE.AND P2, PT, R8, -0x1, PT ;  /* 0xffffffff0800780c */ /* 0x000fe20003f45270 */
[----:B------:R-:W1:Y:S01]  /*1be0*/  LDC.64 R106, c[0x0][0x3b0] ;  /* 0x0000ec00ff6a7b82 */ /* 0x000e620000000a00 */
[----:B------:R-:W-:Y:S01]  /*1bf0*/  IMAD.SHL.U32 R103, R174, 0x8, RZ ;  /* 0x00000008ae677824 */ /* 0x000fe200078e00ff */
[----:B------:R-:W2:Y:S02]  /*1c00*/  LDCU.64 UR4, c[0x0][0x3c8] ;  /* 0x00007900ff0477ac */ /* 0x000ea40008000a00 */
[----:B------:R3:W5:Y:S01]  /*1c10*/  @P4 LDG.E R46, desc[UR6][R110.64] ;  /* 0x000000066e2e4981 */ /* 0x000762000c1e1900 */
[----:B------:R-:W-:Y:S01]  /*1c20*/  SHF.R.S32.HI R11, RZ, 0x1f, R177 ;  /* 0x0000001fff0b7819 */ /* 0x000fe200000114b1 */
[----:B------:R-:W4:Y:S01]  /*1c30*/  LDCU.64 UR8, c[0x0][0x388] ;  /* 0x00007100ff0877ac */ /* 0x000f220008000a00 */
[----:B------:R-:W-:Y:S01]  /*1c40*/  LOP3.LUT R118, R103, 0x18, RZ, 0xc0, !PT ;  /* 0x0000001867767812 */ /* 0x000fe200078ec0ff */
[----:B------:R-:W-:Y:S01]  /*1c50*/  IMAD.SHL.U32 R61, R2, 0x20, RZ ;  /* 0x00000020023d7824 */ /* 0x000fe200078e00ff */
[----:B------:R-:W-:Y:S01]  /*1c60*/  SHF.R.U32.HI R108, RZ, 0x2, R174 ;  /* 0x00000002ff6c7819 */ /* 0x000fe200000116ae */
[----:B------:R-:W-:Y:S01]  /*1c70*/  IMAD.SHL.U32 R62, R174, 0x4, RZ ;  /* 0x00000004ae3e7824 */ /* 0x000fe200078e00ff */
[----:B------:R-:W-:Y:S01]  /*1c80*/  SHF.L.U64.HI R60, R2, 0x5, R3 ;  /* 0x00000005023c7819 */ /* 0x000fe20000010203 */
[----:B------:R-:W2:Y:S01]  /*1c90*/  @!P2 LDC.64 R6, c[0x0][0x398] ;  /* 0x0000e600ff06ab82 */ /* 0x000ea20000000a00 */
[----:B------:R-:W-:Y:S01]  /*1ca0*/  IMAD.MOV.U32 R109, RZ, RZ, RZ ;  /* 0x000000ffff6d7224 */ /* 0x000fe200078e00ff */
[----:B------:R-:W-:-:S02]  /*1cb0*/  IADD3 R58, PT, PT, R56, -0x1, RZ ;  /* 0xffffffff383a7810 */ /* 0x000fc40007ffe0ff */
[----:B------:R-:W-:Y:S02]  /*1cc0*/  LOP3.LUT R69, R62, 0xc, RZ, 0xc0, !PT ;  /* 0x0000000c3e457812 */ /* 0x000fe400078ec0ff */
[----:B------:R-:W-:Y:S01]  /*1cd0*/  SHF.L.U64.HI R64, R4, 0x5, R5 ;  /* 0x0000000504407819 */ /* 0x000fe20000010205 */
[----:B------:R-:W-:Y:S01]  /*1ce0*/  IMAD.SHL.U32 R45, R58, 0x80, RZ ;  /* 0x000000803a2d7824 */ /* 0x000fe200078e00ff */
[----:B------:R-:W-:Y:S02]  /*1cf0*/  SHF.L.U32 R67, R4, 0x5, RZ ;  /* 0x0000000504437819 */ /* 0x000fe400000006ff */
[----:B------:R-:W-:Y:S01]  /*1d00*/  SHF.R.U32.HI R57, RZ, 0x3, R174 ;  /* 0x00000003ff397819 */ /* 0x000fe200000116ae */
[----:B-1----:R-:W-:Y:S01]  /*1d10*/  @P2 IMAD.WIDE.U32 R18, R8, R106, RZ ;  /* 0x0000006a08122225 */ /* 0x002fe200078e00ff */
[----:B------:R-:W-:Y:S02]  /*1d20*/  LOP3.LUT R90, R103, 0x20, RZ, 0xc0, !PT ;  /* 0x00000020675a7812 */ /* 0x000fe400078ec0ff */
[----:B------:R-:W-:-:S02]  /*1d30*/  LOP3.LUT R117, R118, 0x20, RZ, 0xfc, !PT ;  /* 0x0000002076757812 */ /* 0x000fc400078efcff */
[----:B------:R-:W-:Y:S01]  /*1d40*/  LOP3.LUT R116, R118, 0x40, RZ, 0xfc, !PT ;  /* 0x0000004076747812 */ /* 0x000fe200078efcff */
[----:B--2---:R-:W-:-:S04]  /*1d50*/  @!P2 IMAD.WIDE.U32 R20, R179, R6, RZ ;  /* 0x00000006b314a225 */ /* 0x004fc800078e00ff */
[----:B------:R-:W-:Y:S01]  /*1d60*/  @!P2 IMAD.MOV.U32 R6, RZ, RZ, R20 ;  /* 0x000000ffff06a224 */ /* 0x000fe200078e0014 */
[----:B------:R-:W-:Y:S01]  /*1d70*/  @P2 MOV R6, R18 ;  /* 0x0000001200062202 */ /* 0x000fe20000000f00 */
[----:B------:R-:W-:Y:S01]  /*1d80*/  @!P2 IMAD R7, R179, R7, R21 ;  /* 0x00000007b307a224 */ /* 0x000fe200078e0215 */
[----:B------:R-:W-:Y:S01]  /*1d90*/  IADD3 R18, P3, PT, R118, R14, RZ ;  /* 0x0000000e76127210 */ /* 0x000fe20007f7e0ff */
[----:B------:R-:W-:Y:S01]  /*1da0*/  @P2 IMAD R7, R8, R107, R19 ;  /* 0x0000006b08072224 */ /* 0x000fe200078e0213 */
[C---:B------:R-:W-:Y:S01]  /*1db0*/  IADD3 R20, P2, PT, R118.reuse, R6, RZ ;  /* 0x0000000676147210 */ /* 0x040fe20007f5e0ff */
[----:B------:R-:W-:Y:S02]  /*1dc0*/  IMAD R6, R11, UR4, RZ ;  /* 0x000000040b067c24 */ /* 0x000fe4000f8e02ff */
[----:B------:R-:W-:Y:S02]  /*1dd0*/  IMAD.X R19, RZ, RZ, R10, P3 ;  /* 0x000000ffff137224 */ /* 0x000fe400018e060a */
[----:B------:R-:W-:Y:S01]  /*1de0*/  IMAD.X R21, RZ, RZ, R7, P2 ;  /* 0x000000ffff157224 */ /* 0x000fe200010e0607 */
[----:B------:R-:W-:Y:S01]  /*1df0*/  IADD3 R16, P2, PT, R118, R16, RZ ;  /* 0x0000001076107210 */ /* 0x000fe20007f5e0ff */
[----:B------:R-:W-:-:S02]  /*1e00*/  IMAD R7, R177, UR5, R6 ;  /* 0x00000005b1077c24 */ /* 0x000fc4000f8e0206 */
[----:B------:R-:W-:Y:S01]  /*1e10*/  IMAD.WIDE.U32 R10, R177, UR4, R20 ;  /* 0x00000004b10a7c25 */ /* 0x000fe2000f8e0014 */
[----:B------:R-:W-:Y:S01]  /*1e20*/  IADD3.X R17, PT, PT, RZ, R0, RZ, P2, !PT ;  /* 0x00000000ff117210 */ /* 0x000fe200017fe4ff */
[----:B------:R-:W1:Y:S01]  /*1e30*/  LDCU.64 UR4, c[0x0][0x390] ;  /* 0x00007200ff0477ac */ /* 0x000e620008000a00 */
[----:B------:R-:W2:Y:S01]  /*1e40*/  LDC R0, c[0x0][0x450] ;  /* 0x00011400ff007b82 */ /* 0x000ea20000000800 */
[----:B------:R-:W-:-:S04]  /*1e50*/  IMAD.WIDE.U32 R18, R108, R4, R18 ;  /* 0x000000046c127225 */ /* 0x000fc800078e0012 */
[----:B------:R-:W-:Y:S01]  /*1e60*/  IMAD.WIDE.U32 R16, R108, R2, R16 ;  /* 0x000000026c107225 */ /* 0x000fe200078e0010 */
[----:B------:R-:W-:-:S03]  /*1e70*/  SHF.R.S32.HI R2, RZ, 0x1f, R65 ;  /* 0x0000001fff027819 */ /* 0x000fc60000011441 */
[----:B------:R-:W-:Y:S02]  /*1e80*/  IMAD R77, R108, R5, R19 ;  /* 0x000000056c4d7224 */ /* 0x000fe400078e0213 */
[----:B------:R-:W-:Y:S02]  /*1e90*/  IMAD.SHL.U32 R76, R18, 0x2, RZ ;  /* 0x00000002124c7824 */ /* 0x000fe400078e00ff */
[----:B------:R-:W-:Y:S01]  /*1ea0*/  IMAD R75, R108, R3, R17 ;  /* 0x000000036c4b7224 */ /* 0x000fe200078e0211 */
[----:B------:R-:W-:Y:S01]  /*1eb0*/  SHF.L.U64.HI R77, R18, 0x1, R77 ;  /* 0x00000001124d7819 */ /* 0x000fe2000001024d */
[----:B------:R-:W-:Y:S01]  /*1ec0*/  IMAD.SHL.U32 R74, R16, 0x2, RZ ;  /* 0x00000002104a7824 */ /* 0x000fe200078e00ff */
[----:B----4-:R-:W-:Y:S01]  /*1ed0*/  IADD3 R76, P2, PT, R76, UR8, RZ ;  /* 0x000000084c4c7c10 */ /* 0x010fe2000ff5e0ff */
[----:B------:R-:W-:Y:S01]  /*1ee0*/  IMAD.WIDE.U32 R14, R15, 0x40, R108 ;  /* 0x000000400f0e7825 */ /* 0x000fe200078e006c */
[----:B------:R-:W-:Y:S02]  /*1ef0*/  SHF.L.U64.HI R75, R16, 0x1, R75 ;  /* 0x00000001104b7819 */ /* 0x000fe4000001024b */
[----:B------:R-:W-:Y:S01]  /*1f00*/  IADD3.X R77, PT, PT, R77, UR9, RZ, P2, !PT ;  /* 0x000000094d4d7c10 */ /* 0x000fe200097fe4ff */
[----:B------:R-:W-:Y:S01]  /*1f10*/  IMAD R6, R15, R106, RZ ;  /* 0x0000006a0f067224 */ /* 0x000fe200078e02ff */
[----:B-1----:R-:W-:Y:S01]  /*1f20*/  IADD3 R74, P2, PT, R74, UR4, RZ ;  /* 0x000000044a4a7c10 */ /* 0x002fe2000ff5e0ff */
[----:B------:R-:W-:Y:S01]  /*1f30*/  IMAD.IADD R11, R11, 0x1, R7 ;  /* 0x000000010b0b7824 */ /* 0x000fe200078e0207 */
[----:B--2---:R-:W-:Y:S01]  /*1f40*/  LEA.HI R71, R0, R0, RZ, 0x1 ;  /* 0x0000000000477211 */ /* 0x004fe200078f08ff */
[----:B------:R-:W-:Y:S01]  /*1f50*/  IMAD R63, R14, R107, R6 ;  /* 0x0000006b0e3f7224 */ /* 0x000fe200078e0206 */
[----:B------:R-:W-:Y:S01]  /*1f60*/  LEA.HI R0, R2, R65, RZ, 0x7 ;  /* 0x0000004102007211 */ /* 0x000fe200078f38ff */
[----:B------:R-:W-:Y:S01]  /*1f70*/  IMAD.WIDE.U32 R106, R14, R106, R10 ;  /* 0x0000006a0e6a7225 */ /* 0x000fe200078e000a */
[----:B------:R-:W-:-:S02]  /*1f80*/  IADD3.X R75, PT, PT, R75, UR5, RZ, P2, !PT ;  /* 0x000000054b4b7c10 */ /* 0x000fc400097fe4ff */
[----:B------:R-:W-:Y:S01]  /*1f90*/  SHF.R.S32.HI R0, RZ, 0x7, R0 ;  /* 0x00000007ff007819 */ /* 0x000fe20000011400 */
[----:B------:R-:W-:Y:S01]  /*1fa0*/  IMAD.MOV.U32 R172, RZ, RZ, R74 ;  /* 0x000000ffffac7224 */ /* 0x000fe200078e004a */
[----:B------:R-:W-:Y:S01]  /*1fb0*/  SHF.R.S32.HI R71, RZ, 0x1, R71 ;  /* 0x00000001ff477819 */ /* 0x000fe20000011447 */
[----:B------:R-:W-:Y:S01]  /*1fc0*/  IMAD.MOV.U32 R171, RZ, RZ, R77 ;  /* 0x000000ffffab7224 */ /* 0x000fe200078e004d */
[----:B------:R-:W-:Y:S01]  /*1fd0*/  VIMNMX R73, PT, PT, R169, R0, !PT ;  /* 0x00000000a9497248 */ /* 0x000fe20007fe0100 */
[----:B------:R-:W-:Y:S01]  /*1fe0*/  IMAD.IADD R63, R107, 0x1, R63 ;  /* 0x000000016b3f7824 */ /* 0x000fe200078e023f */
[----:B------:R-:W-:Y:S01]  /*1ff0*/  MOV R170, R76 ;  /* 0x0000004c00aa7202 */ /* 0x000fe20000000f00 */
[----:B------:R-:W-:Y:S01]  /*2000*/  IMAD R70, R108, R71, R69 ;  /* 0x000000476c467224 */ /* 0x000fe200078e0245 */
[----:B------:R-:W-:Y:S02]  /*2010*/  ISETP.GT.AND P2, PT, R56, R73, PT ;  /* 0x000000493800720c */ /* 0x000fe40003f44270 */
[----:B------:R-:W-:Y:S01]  /*2020*/  MOV R173, R75 ;  /* 0x0000004b00ad7202 */ /* 0x000fe20000000f00 */
[--C-:B------:R-:W-:Y:S01]  /*2030*/  IMAD.IADD R69, R69, 0x1, R70.reuse ;  /* 0x0000000145457824 */ /* 0x100fe200078e0246 */
[----:B------:R-:W-:-:S04]  /*2040*/  SHF.R.S32.HI R68, RZ, 0x1f, R70 ;  /* 0x0000001fff447819 */ /* 0x000fc80000011446 */
[----:B------:R-:W-:-:S05]  /*2050*/  SHF.R.S32.HI R66, RZ, 0x1f, R69 ;  /* 0x0000001fff427819 */ /* 0x000fca0000011445 */
[----:B---3--:R-:W-:Y:S05]  /*2060*/  @!P2 BRA `(.L_x_1084) ;  /* 0x0000008000fca947 */ /* 0x008fea0003800000 */
[----:B------:R-:W1:Y:S01]  /*2070*/  LDC.64 R4, c[0x0][0x4a0] ;  /* 0x00012800ff047b82 */ /* 0x000e620000000a00 */
[----:B------:R-:W2:Y:S01]  /*2080*/  LDCU.128 UR16, c[0x0][0x4b0] ;  /* 0x00009600ff1077ac */ /* 0x000ea20008000c00 */
[----:B------:R-:W-:Y:S01]  /*2090*/  IMAD.MOV.U32 R102, RZ, RZ, R45 ;  /* 0x000000ffff667224 */ /* 0x000fe200078e002d */
[----:B------:R-:W-:Y:S01]  /*20a0*/  @!P0 IADD3 R9, PT, PT, -R9, RZ, RZ ;  /* 0x000000ff09098210 */ /* 0x000fe20007ffe1ff */
[----:B------:R-:W-:Y:S01]  /*20b0*/  IMAD.MOV.U32 R119, RZ, RZ, RZ ;  /* 0x000000ffff777224 */ /* 0x000fe200078e00ff */
[----:B------:R-:W3:Y:S01]  /*20c0*/  LDCU.128 UR12, c[0x0][0x4c0] ;  /* 0x00009800ff0c77ac */ /* 0x000ee20008000c00 */
[----:B-----5:R-:W-:Y:S01]  /*20d0*/  IMAD.IADD R46, R45, 0x1, R46 ;  /* 0x000000012d2e7824 */ /* 0x020fe200078e022e */
[----:B------:R-:W-:Y:S01]  /*20e0*/  SHF.R.S32.HI R7, RZ, 0x1f, R102 ;  /* 0x0000001fff077819 */ /* 0x000fe20000011466 */
[----:B------:R-:W4:Y:S01]  /*20f0*/  LDC.64 R2, c[0x0][0x4a8] ;  /* 0x00012a00ff027b82 */ /* 0x000f220000000a00 */
[----:B------:R-:W3:Y:S01]  /*2100*/  LDCU.128 UR8, c[0x0][0x490] ;  /* 0x00009200ff0877ac */ /* 0x000ee20008000c00 */
[----:B------:R-:W-:Y:S01]  /*2110*/  SEL R12, R12, R9, !P1 ;  /* 0x000000090c0c7207 */ /* 0x000fe20004800000 */
[----:B------:R-:W-:Y:S01]  /*2120*/  IMAD R46, R46, R71, RZ ;  /* 0x000000472e2e7224 */ /* 0x000fe200078e02ff */
[C---:B------:R-:W-:Y:S01]  /*2130*/  SHF.L.U32 R101, R71.reuse, 0x5, RZ ;  /* 0x0000000547657819 */ /* 0x040fe200000006ff */
[----:B------:R-:W3:Y:S01]  /*2140*/  LDCU.64 UR4, c[0x0][0x488] ;  /* 0x00009100ff0477ac */ /* 0x000ee20008000a00 */
[C---:B------:R-:W-:Y:S01]  /*2150*/  IMAD R97, R71.reuse, 0x60, RZ ;  /* 0x0000006047617824 */ /* 0x040fe200078e02ff */
[----:B------:R-:W-:Y:S01]  /*2160*/  SHF.L.U32 R96, R71, 0x6, RZ ;  /* 0x0000000647607819 */ /* 0x000fe200000006ff */
[C---:B------:R-:W-:Y:S01]  /*2170*/  VIADD R100, R108.reuse, 0x20 ;  /* 0x000000206c647836 */ /* 0x040fe20000000000 */
[----:B------:R-:W3:Y:S01]  /*2180*/  LDCU.U8 UR20, c[0x0][0x533] ;  /* 0x0000a660ff1477ac */ /* 0x000ee20008000000 */
[C---:B------:R-:W-:Y:S01]  /*2190*/  IADD3 R99, PT, PT, R108.reuse, 0x40, RZ ;  /* 0x000000406c637810 */ /* 0x040fe20007ffe0ff */
[----:B------:R-:W-:Y:S01]  /*21a0*/  VIADD R98, R108, 0x60 ;  /* 0x000000606c627836 */ /* 0x000fe20000000000 */
[----:B------:R-:W-:Y:S01]  /*21b0*/  SHF.R.S32.HI R88, RZ, 0x1f, R101 ;  /* 0x0000001fff587819 */ /* 0x000fe20000011465 */
[C---:B------:R-:W-:Y:S01]  /*21c0*/  IMAD R95, R56.reuse, -0x80, R65 ;  /* 0xffffff80385f7824 */ /* 0x040fe200078e0241 */
[----:B------:R-:W-:Y:S01]  /*21d0*/  SHF.R.S32.HI R86, RZ, 0x1f, R96 ;  /* 0x0000001fff567819 */ /* 0x000fe20000011460 */
[----:B------:R-:W-:Y:S01]  /*21e0*/  IMAD R94, R56, -0x80, R59 ;  /* 0xffffff80385e7824 */ /* 0x000fe200078e023b */
[----:B------:R-:W-:Y:S01]  /*21f0*/  SHF.R.S32.HI R84, RZ, 0x1f, R97 ;  /* 0x0000001fff547819 */ /* 0x000fe20000011461 */
[----:B-1----:R-:W-:Y:S01]  /*2200*/  IMAD.WIDE.U32 R10, R179, R4, R118 ;  /* 0x00000004b30a7225 */ /* 0x002fe200078e0076 */
[----:B------:R-:W-:-:S03]  /*2210*/  IADD3 R4, P0, PT, -R65, R108, RZ ;  /* 0x0000006c41047210 */ /* 0x000fc60007f1e1ff */
[----:B------:R-:W-:Y:S02]  /*2220*/  IMAD R11, R179, R5, R11 ;  /* 0x00000005b30b7224 */ /* 0x000fe400078e020b */
[----:B--2---:R-:W-:Y:S01]  /*2230*/  IMAD R5, R7, UR16, RZ ;  /* 0x0000001007057c24 */ /* 0x004fe2000f8e02ff */
[----:B----4-:R-:W-:Y:S01]  /*2240*/  SHF.L.U64.HI R91, R2, 0x5, R3 ;  /* 0x00000005025b7819 */ /* 0x010fe20000010203 */
[----:B------:R-:W-:Y:S01]  /*2250*/  IMAD.WIDE.U32 R8, R102, UR16, R10 ;  /* 0x0000001066087c25 */ /* 0x000fe2000f8e000a */
[----:B------:R-:W-:Y:S01]  /*2260*/  SHF.L.U32 R93, R2, 0x5, RZ ;  /* 0x00000005025d7819 */ /* 0x000fe200000006ff */
[----:B---3--:R-:W-:Y:S02]  /*2270*/  UISETP.NE.AND UP0, UPT, UR20, URZ, UPT ;  /* 0x000000ff1400728c */ /* 0x008fe4000bf05270 */
[----:B------:R-:W-:Y:S01]  /*2280*/  IMAD R0, R102, UR17, R5 ;  /* 0x0000001166007c24 */ /* 0x000fe2000f8e0205 */
[----:B------:R-:W-:Y:S01]  /*2290*/  SHF.R.S32.HI R5, RZ, 0x1f, R12 ;  /* 0x0000001fff057819 */ /* 0x000fe2000001140c */
[----:B------:R-:W-:-:S02]  /*22a0*/  IMAD.MOV.U32 R10, RZ, RZ, R8 ;  /* 0x000000ffff0a7224 */ /* 0x000fc400078e0008 */
[----:B------:R-:W-:Y:S02]  /*22b0*/  IMAD.IADD R11, R9, 0x1, R0 ;  /* 0x00000001090b7824 */ /* 0x000fe400078e0200 */
[----:B------:R-:W-:Y:S02]  /*22c0*/  IMAD R9, R5, UR12, RZ ;  /* 0x0000000c05097c24 */ /* 0x000fe4000f8e02ff */
[----:B------:R-:W-:-:S04]  /*22d0*/  IMAD.WIDE.U32 R14, R179, UR10, R118 ;  /* 0x0000000ab30e7c25 */ /* 0x000fc8000f8e0076 */
[C---:B------:R-:W-:Y:S02]  /*22e0*/  IMAD R6, R12.reuse, UR13, R9 ;  /* 0x0000000d0c067c24 */ /* 0x040fe4000f8e0209 */
[----:B------:R-:W-:Y:S01]  /*22f0*/  IMAD.WIDE.U32 R8, R12, UR12, R10 ;  /* 0x0000000c0c087c25 */ /* 0x000fe2000f8e000a */
[----:B------:R-:W-:Y:S01]  /*2300*/  SHF.R.S32.HI R11, RZ, 0x1f, R65 ;  /* 0x0000001fff0b7819 */ /* 0x000fe20000011441 */
[----:B------:R-:W1:Y:S02]  /*2310*/  LDCU.64 UR12, c[0x0][0x4e0] ;  /* 0x00009c00ff0c77ac */ /* 0x000e640008000a00 */
[----:B------:R-:W-:Y:S02]  /*2320*/  IMAD R5, R5, UR18, RZ ;  /* 0x0000001205057c24 */ /* 0x000fe4000f8e02ff */
[----:B------:R-:W-:Y:S01]  /*2330*/  IMAD R0, R7, R2, RZ ;  /* 0x0000000207007224 */ /* 0x000fe200078e02ff */
[----:B------:R-:W-:Y:S01]  /*2340*/  IADD3 R7, PT, PT, R9, R6, RZ ;  /* 0x0000000609077210 */ /* 0x000fe20007ffe0ff */
[----:B------:R-:W-:Y:S01]  /*2350*/  IMAD R15, R179, UR11, R15 ;  /* 0x0000000bb30f7c24 */ /* 0x000fe2000f8e020f */
[----:B------:R-:W-:Y:S01]  /*2360*/  MOV R6, R8 ;  /* 0x0000000800067202 */ /* 0x000fe20000000f00 */
[----:B------:R-:W-:Y:S01]  /*2370*/  IMAD.X R11, RZ, RZ, ~R11, P0 ;  /* 0x000000ffff0b7224 */ /* 0x000fe200000e0e0b */
[----:B------:R-:W-:Y:S01]  /*2380*/  IADD3 R80, P0, PT, R46, R69, RZ ;  /* 0x000000452e507210 */ /* 0x000fe20007f1e0ff */
[----:B------:R-:W-:Y:S01]  /*2390*/  IMAD R8, R12, UR19, R5 ;  /* 0x000000130c087c24 */ /* 0x000fe2000f8e0205 */
[----:B------:R-:W-:Y:S01]  /*23a0*/  SHF.R.S32.HI R5, RZ, 0x1f, R46 ;  /* 0x0000001fff057819 */ /* 0x000fe2000001142e */
[----:B------:R-:W-:Y:S01]  /*23b0*/  IMAD R0, R102, R3, R0 ;  /* 0x0000000366007224 */ /* 0x000fe200078e0200 */
[----:B------:R-:W-:Y:S01]  /*23c0*/  IADD3 R46, P1, PT, R46, R70, RZ ;  /* 0x000000462e2e7210 */ /* 0x000fe20007f3e0ff */
[----:B------:R-:W-:Y:S01]  /*23d0*/  IMAD.WIDE.U32 R14, R102, R2, R14 ;  /* 0x00000002660e7225 */ /* 0x000fe200078e000e */
[----:B------:R-:W2:Y:S01]  /*23e0*/  LDCU.64 UR10, c[0x0][0x4d0] ;  /* 0x00009a00ff0a77ac */ /* 0x000ea20008000a00 */
[----:B------:R-:W-:-:S02]  /*23f0*/  IADD3.X R81, PT, PT, R5, R66, RZ, P0, !PT ;  /* 0x0000004205517210 */ /* 0x000fc400007fe4ff */
[----:B------:R-:W-:Y:S01]  /*2400*/  IMAD.IADD R15, R15, 0x1, R0 ;  /* 0x000000010f0f7824 */ /* 0x000fe200078e0200 */
[----:B------:R-:W-:Y:S01]  /*2410*/  UMOV UR19, URZ ;  /* 0x000000ff00137c82 */ /* 0x000fe20008000000 */
[----:B------:R-:W-:Y:S01]  /*2420*/  IMAD.X R5, R5, 0x1, R68, P1 ;  /* 0x0000000105057824 */ /* 0x000fe200008e0644 */
[----:B------:R-:W-:Y:S01]  /*2430*/  SHF.L.U64.HI R81, R80, 0x1, R81 ;  /* 0x0000000150517819 */ /* 0x000fe20000010251 */
[----:B------:R-:W-:Y:S01]  /*2440*/  IMAD.WIDE.U32 R12, R12, UR18, R14 ;  /* 0x000000120c0c7c25 */ /* 0x000fe2000f8e000e */
[----:B------:R-:W-:Y:S02]  /*2450*/  USHF.L.U32 UR18, UR16, 0x7, URZ ;  /* 0x0000000710127899 */ /* 0x000fe400080006ff */
[C---:B------:R-:W-:Y:S01]  /*2460*/  SHF.L.U64.HI R0, R46.reuse, 0x1, R5 ;  /* 0x000000012e007819 */ /* 0x040fe20000010205 */
[----:B------:R-:W-:Y:S01]  /*2470*/  IMAD R79, R11, UR16, RZ ;  /* 0x000000100b4f7c24 */ /* 0x000fe2000f8e02ff */
[----:B------:R-:W-:Y:S01]  /*2480*/  SHF.L.U32 R46, R46, 0x1, RZ ;  /* 0x000000012e2e7819 */ /* 0x000fe200000006ff */
[----:B------:R-:W-:Y:S01]  /*2490*/  IMAD.WIDE.U32 R6, R4, UR16, R6 ;  /* 0x0000001004067c25 */ /* 0x000fe2000f8e0006 */
[----:B------:R-:W-:Y:S01]  /*24a0*/  IADD3 R9, PT, PT, R13, R8, RZ ;  /* 0x000000080d097210 */ /* 0x000fe20007ffe0ff */
[----:B------:R-:W3:Y:S02]  /*24b0*/  LDCU UR16, c[0x0][0x450] ;  /* 0x00008a00ff1077ac */ /* 0x000ee40008000800 */
[----:B------:R-:W-:Y:S01]  /*24c0*/  IMAD.MOV.U32 R8, RZ, RZ, R12 ;  /* 0x000000ffff087224 */ /* 0x000fe200078e000c */
[----:B------:R-:W-:Y:S01]  /*24d0*/  IADD3 R12, P0, PT, R46, UR14, RZ ;  /* 0x0000000e2e0c7c10 */ /* 0x000fe2000ff1e0ff */
[----:B------:R-:W-:Y:S01]  /*24e0*/  IMAD R79, R4, UR17, R79 ;  /* 0x00000011044f7c24 */ /* 0x000fe2000f8e024f */
[----:B------:R-:W-:Y:S01]  /*24f0*/  LEA R78, P2, R6, UR8, 0x1 ;  /* 0x00000008064e7c11 */ /* 0x000fe2000f8408ff */
[-C--:B------:R-:W-:Y:S01]  /*2500*/  IMAD R11, R11, R2.reuse, RZ ;  /* 0x000000020b0b7224 */ /* 0x080fe200078e02ff */
[----:B------:R-:W-:Y:S01]  /*2510*/  IADD3.X R13, PT, PT, R0, UR15, RZ, P0, !PT ;  /* 0x0000000f000d7c10 */ /* 0x000fe200087fe4ff */
[----:B------:R-:W-:Y:S01]  /*2520*/  IMAD.SHL.U32 R80, R80, 0x2, RZ ;  /* 0x0000000250507824 */ /* 0x000fe200078e00ff */
[----:B--2---:R-:W-:Y:S01]  /*2530*/  IADD3 R46, P0, PT, R46, UR10, RZ ;  /* 0x0000000a2e2e7c10 */ /* 0x004fe2000ff1e0ff */
[----:B------:R-:W-:Y:S01]  /*2540*/  IMAD.SHL.U32 R87, R2, 0x80, RZ ;  /* 0x0000008002577824 */ /* 0x000fe200078e00ff */
[----:B------:R-:W-:Y:S01]  /*2550*/  IADD3 R79, PT, PT, R7, R79, RZ ;  /* 0x0000004f074f7210 */ /* 0x000fe20007ffe0ff */
[----:B------:R-:W-:Y:S01]  /*2560*/  IMAD R11, R4, R3, R11 ;  /* 0x00000003040b7224 */ /* 0x000fe200078e020b */
[----:B------:R-:W-:Y:S01]  /*2570*/  IADD3.X R47, PT, PT, R0, UR11, RZ, P0, !PT ;  /* 0x0000000b002f7c10 */ /* 0x000fe200087fe4ff */
[----:B------:R-:W-:Y:S01]  /*2580*/  IMAD.WIDE.U32 R4, R4, R2, R8 ;  /* 0x0000000204047225 */ /* 0x000fe200078e0008 */
[----:B------:R-:W-:Y:S01]  /*2590*/  IADD3 R0, P0, PT, RZ, -UR19, RZ ;  /* 0x80000013ff007c10 */ /* 0x000fe2000ff1e0ff */
[----:B------:R-:W2:Y:S01]  /*25a0*/  LDCU UR17, c[0x0][0x440] ;  /* 0x00008800ff1177ac */ /* 0x000ea20008000800 */
[----:B------:R-:W-:Y:S01]  /*25b0*/  IADD3 R82, P1, PT, R80, UR14, RZ ;  /* 0x0000000e50527c10 */ /* 0x000fe2000ff3e0ff */
[----:B------:R-:W-:Y:S01]  /*25c0*/  IMAD.IADD R11, R5, 0x1, R11 ;  /* 0x00000001050b7824 */ /* 0x000fe200078e020b */
[----:B------:R-:W-:Y:S01]  /*25d0*/  IADD3.X R3, PT, PT, RZ, ~UR18, RZ, P0, !PT ;  /* 0x80000012ff037c10 */ /* 0x000fe200087fe4ff */
[----:B------:R-:W-:Y:S01]  /*25e0*/  IMAD.X R87, RZ, RZ, ~R87, P0 ;  /* 0x000000ffff577224 */ /* 0x000fe200000e0e57 */
[----:B------:R-:W-:Y:S01]  /*25f0*/  IADD3.X R83, PT, PT, R81, UR15, RZ, P1, !PT ;  /* 0x0000000f51537c10 */ /* 0x000fe20008ffe4ff */
[----:B------:R-:W-:Y:S01]  /*2600*/  IMAD.MOV.U32 R92, RZ, RZ, R56 ;  /* 0x000000ffff5c7224 */ /* 0x000fe200078e0038 */
[----:B------:R-:W-:Y:S01]  /*2610*/  LEA.HI.X R79, R6, UR9, R79, 0x1, P2 ;  /* 0x00000009064f7c11 */ /* 0x000fe200090f0c4f */
[----:B------:R-:W4:Y:S01]  /*2620*/  LDCU.64 UR14, c[0x0][0x3c0] ;  /* 0x00007800ff0e77ac */ /* 0x000f220008000a00 */
[----:B------:R-:W-:-:S02]  /*2630*/  LEA R10, P2, R4, UR4, 0x1 ;  /* 0x00000004040a7c11 */ /* 0x000fc4000f8408ff */
[----:B------:R-:W-:Y:S02]  /*2640*/  IADD3 R80, P1, PT, R80, UR10, RZ ;  /* 0x0000000a50507c10 */ /* 0x000fe4000ff3e0ff */
[C---:B------:R-:W-:Y:S02]  /*2650*/  SHF.R.S64 R89, R0.reuse, 0x1f, R87 ;  /* 0x0000001f00597819 */ /* 0x040fe40000001057 */
[----:B---3--:R-:W-:Y:S02]  /*2660*/  MOV R9, UR16 ;  /* 0x0000001000097c02 */ /* 0x008fe40008000f00 */
[--C-:B------:R-:W-:Y:S02]  /*2670*/  SHF.R.S64 R85, R0, 0x1f, R3.reuse ;  /* 0x0000001f00557819 */ /* 0x100fe40000001003 */
[----:B------:R-:W-:Y:S02]  /*2680*/  SHF.R.S32.HI R72, RZ, 0x1f, R3 ;  /* 0x0000001fff487819 */ /* 0x000fe40000011403 */
[----:B------:R-:W-:-:S02]  /*2690*/  SHF.R.S32.HI R87, RZ, 0x1f, R87 ;  /* 0x0000001fff577819 */ /* 0x000fc40000011457 */
[----:B------:R-:W-:Y:S01]  /*26a0*/  LEA.HI.X R11, R4, UR5, R11, 0x1, P2 ;  /* 0x00000005040b7c11 */ /* 0x000fe200090f0c0b */
[----:B------:R-:W3:Y:S01]  /*26b0*/  LDCU.64 UR4, c[0x0][0x3b8] ;  /* 0x00007700ff0477ac */ /* 0x000ee20008000a00 */
[----:B------:R-:W-:Y:S01]  /*26c0*/  IADD3.X R81, PT, PT, R81, UR11, RZ, P1, !PT ;  /* 0x0000000b51517c10 */ /* 0x000fe20008ffe4ff */
[----:B--2-4-:R-:W1:Y:S06]  /*26d0*/  LDCU.128 UR8, c[0x0][0x3a0] ;  /* 0x00007400ff0877ac */ /* 0x014e6c0008000c00 */
.L_x_1152:
[----:B------:R-:W-:Y:S01]  /*26e0*/  VIADD R94, R94, 0x80 ;  /* 0x000000805e5e7836 */ /* 0x000fe20000000000 */
[----:B------:R-:W-:Y:S01]  /*26f0*/  BSSY.RECONVERGENT B0, `(.L_x_1085) ;  /* 0x0000011000007945 */ /* 0x000fe20003800200 */
[----:B------:R-:W-:Y:S03]  /*2700*/  VIADD R95, R95, 0x80 ;  /* 0x000000805f5f7836 */ /* 0x000fe60000000000 */
[-C--:B------:R-:W-:Y:S02]  /*2710*/  ISETP.GE.AND P0, PT, R108, R94.reuse, PT ;  /* 0x0000005e6c00720c */ /* 0x080fe40003f06270 */
[-C--:B------:R-:W-:Y:S02]  /*2720*/  ISETP.GE.AND P5, PT, R100, R94.reuse, PT ;  /* 0x0000005e6400720c */ /* 0x080fe40003fa6270 */
[-C--:B------:R-:W-:Y:S02]  /*2730*/  ISETP.GE.AND P0, PT, R108, R95.reuse, !P0 ;  /* 0x0000005f6c00720c */ /* 0x080fe40004706270 */
        /* <DEDUP_REMOVED lines=8> */
[----:B------:R-:W4:Y:S04]  /*27c0*/  @!P2 LDG.E.128 R16, desc[UR6][R78.64+0x40] ;  /* 0x000040064e10a981 */ /* 0x000f28000c1e1d00 */
[----:B----4-:R2:W-:Y:S06]  /*27d0*/  @!P2 STG.E.128 desc[UR6][R74.64+0x40], R16 ;  /* 0x000040104a00a986 */ /* 0x0105ec000c101d06 */
[----:B------:R-:W4:Y:S04]  /*27e0*/  @!P1 LDG.E.128 R4, desc[UR6][R78.64+0x80] ;  /* 0x000080064e049981 */ /* 0x000f28000c1e1d00 */
[----:B----4-:R2:W-:Y:S02]  /*27f0*/  @!P1 STG.E.128 desc[UR6][R74.64+0x80], R4 ;  /* 0x000080044a009986 */ /* 0x0105e4000c101d06 */
.L_x_1086:
[----:B-1-3--:R-:W-:Y:S05]  /*2800*/  BSYNC.RECONVERGENT B0 ;  /* 0x0000000000007941 */ /* 0x00afea0003800200 */
.L_x_1085:
        /* <DEDUP_REMOVED lines=16> */
.L_x_1088:
[----:B------:R-:W-:Y:S05]  /*2910*/  BSYNC.RECONVERGENT B0 ;  /* 0x0000000000007941 */ /* 0x000fea0003800200 */
.L_x_1087:
[-C--:B------:R-:W-:Y:S01]  /*2920*/  ISETP.GE.AND P4, PT, R99, R95.reuse, !P4 ;  /* 0x0000005f6300720c */ /* 0x080fe20006786270 */
        /* <DEDUP_REMOVED lines=19> */
.L_x_1090:
[----:B------:R-:W-:Y:S05]  /*2a60*/  BSYNC.RECONVERGENT B0 ;  /* 0x0000000000007941 */ /* 0x000fea0003800200 */
.L_x_1089:
        /* <DEDUP_REMOVED lines=21> */
.L_x_1092:
[----:B------:R-:W-:Y:S05]  /*2bc0*/  BSYNC.RECONVERGENT B0 ;  /* 0x0000000000007941 */ /* 0x000fea0003800200 */
.L_x_1091:
        /* <DEDUP_REMOVED lines=16> */
.L_x_1096:
[----:B------:R-:W-:Y:S05]  /*2cd0*/  BSYNC.RECONVERGENT B0 ;  /* 0x0000000000007941 */ /* 0x000fea0003800200 */
.L_x_1095:
        /* <DEDUP_REMOVED lines=15> */
.L_x_1098:
[----:B------:R-:W-:Y:S05]  /*2dd0*/  BSYNC.RECONVERGENT B0 ;  /* 0x0000000000007941 */ /* 0x000fea0003800200 */
.L_x_1097:
        /* <DEDUP_REMOVED lines=17> */
.L_x_1100:
[----:B------:R-:W-:Y:S05]  /*2ef0*/  BSYNC.RECONVERGENT B0 ;  /* 0x0000000000007941 */ /* 0x000fea0003800200 */
.L_x_1099:
        /* <DEDUP_REMOVED lines=22> */
.L_x_1094:
        /* <DEDUP_REMOVED lines=55> */
.L_x_1106:
[----:B------:R-:W-:Y:S05]  /*33d0*/  BSYNC.RECONVERGENT B0 ;  /* 0x0000000000007941 */ /* 0x000fea0003800200 */
.L_x_1105:
        /* <DEDUP_REMOVED lines=48> */
.L_x_1108:
[----:B------:R-:W-:Y:S05]  /*36e0*/  BSYNC.RECONVERGENT B0 ;  /* 0x0000000000007941 */ /* 0x000fea0003800200 */
.L_x_1107:
        /* <DEDUP_REMOVED lines=47> */
.L_x_1104:
[----:B------:R-:W-:Y:S05]  /*39e0*/  BSYNC.RECONVERGENT B1 ;  /* 0x0000000000017941 */ /* 0x000fea0003800200 */
.L_x_1103:
        /* <DEDUP_REMOVED lines=64> */
.L_x_1112:
[----:B------:R-:W-:Y:S05]  /*3df0*/  BSYNC.RECONVERGENT B0 ;  /* 0x0000000000007941 */ /* 0x000fea0003800200 */
.L_x_1111:
        /* <DEDUP_REMOVED lines=48> */
.L_x_1114:
[----:B------:R-:W-:Y:S05]  /*4100*/  BSYNC.RECONVERGENT B0 ;  /* 0x0000000000007941 */ /* 0x000fea0003800200 */
.L_x_1113:
        /* <DEDUP_REMOVED lines=47> */
.L_x_1110:
[----:B------:R-:W-:Y:S05]  /*4400*/  BSYNC.RECONVERGENT B1 ;  /* 0x0000000000017941 */ /* 0x000fea0003800200 */
.L_x_1109:
        /* <DEDUP_REMOVED lines=64> */
.L_x_1118:
[----:B------:R-:W-:Y:S05]  /*4810*/  BSYNC.RECONVERGENT B0 ;  /* 0x0000000000007941 */ /* 0x000fea0003800200 */
.L_x_1117:
        /* <DEDUP_REMOVED lines=48> */
.L_x_1120:
[----:B------:R-:W-:Y:S05]  /*4b20*/  BSYNC.RECONVERGENT B0 ;  /* 0x0000000000007941 */ /* 0x000fea0003800200 */
.L_x_1119:
        /* <DEDUP_REMOVED lines=47> */
.L_x_1116:
[----:B------:R-:W-:Y:S05]  /*4e20*/  BSYNC.RECONVERGENT B1 ;  /* 0x0000000000017941 */ /* 0x000fea0003800200 */
.L_x_1115:
        /* <DEDUP_REMOVED lines=66> */
.L_x_1124:
[----:B------:R-:W-:Y:S05]  /*5250*/  BSYNC.RECONVERGENT B0 ;  /* 0x0000000000007941 */ /* 0x000fea0003800200 */
.L_x_1123:
        /* <DEDUP_REMOVED lines=48> */
.L_x_1126:
[----:B------:R-:W-:Y:S05]  /*5560*/  BSYNC.RECONVERGENT B0 ;  /* 0x0000000000007941 */ /* 0x000fea0003800200 */
.L_x_1125:
        /* <DEDUP_REMOVED lines=47> */
.L_x_1122:
[----:B------:R-:W-:Y:S05]  /*5860*/  BSYNC.RECONVERGENT B1 ;  /* 0x0000000000017941 */ /* 0x000fea0003800200 */
.L_x_1121:
        /* <DEDUP_REMOVED lines=8> */
.L_x_1102:
        /* <DEDUP_REMOVED lines=95> */
.L_x_1130:
[----:B------:R-:W-:Y:S05]  /*5ee0*/  BSYNC.RECONVERGENT B0 ;  /* 0x0000000000007941 */ /* 0x000fea0003800200 */
.L_x_1129:
        /* <DEDUP_REMOVED lines=89> */
.L_x_1132:
[----:B------:R-:W-:Y:S05]  /*6480*/  BSYNC.RECONVERGENT B0 ;  /* 0x0000000000007941 */ /* 0x000fea0003800200 */
.L_x_1131:
        /* <DEDUP_REMOVED lines=88> */
.L_x_1128:
[----:B------:R-:W-:Y:S05]  /*6a10*/  BSYNC.RECONVERGENT B1 ;  /* 0x0000000000017941 */ /* 0x000fea0003800200 */
.L_x_1127:
        /* <DEDUP_REMOVED lines=96> */
.L_x_1136:
[----:B------:R-:W-:Y:S05]  /*7020*/  BSYNC.RECONVERGENT B0 ;  /* 0x0000000000007941 */ /* 0x000fea0003800200 */
.L_x_1135:
        /* <DEDUP_REMOVED lines=89> */
.L_x_1138:
[----:B------:R-:W-:Y:S05]  /*75c0*/  BSYNC.RECONVERGENT B0 ;  /* 0x0000000000007941 */ /* 0x000fea0003800200 */
.L_x_1137:
        /* <DEDUP_REMOVED lines=88> */
.L_x_1134:
[----:B------:R-:W-:Y:S05]  /*7b50*/  BSYNC.RECONVERGENT B1 ;  /* 0x0000000000017941 */ /* 0x000fea0003800200 */
.L_x_1133:
        /* <DEDUP_REMOVED lines=98> */
.L_x_1142:
[----:B------:R-:W-:Y:S05]  /*8180*/  BSYNC.RECONVERGENT B0 ;  /* 0x0000000000007941 */ /* 0x000fea0003800200 */
.L_x_1141:
        /* <DEDUP_REMOVED lines=88> */
.L_x_1144:
[----:B------:R-:W-:Y:S05]  /*8710*/  BSYNC.RECONVERGENT B0 ;  /* 0x0000000000007941 */ /* 0x000fea0003800200 */
.L_x_1143:
        /* <DEDUP_REMOVED lines=86> */
.L_x_1140:
[----:B------:R-:W-:Y:S05]  /*8c80*/  BSYNC.RECONVERGENT B1 ;  /* 0x0000000000017941 */ /* 0x000fea0003800200 */
.L_x_1139:
        /* <DEDUP_REMOVED lines=101> */
.L_x_1148:
[----:B------:R-:W-:Y:S05]  /*92e0*/  BSYNC.RECONVERGENT B0 ;  /* 0x0000000000007941 */ /* 0x000fea0003800200 */
.L_x_1147:
        /* <DEDUP_REMOVED lines=87> */
.L_x_1150:
[----:B------:R-:W-:Y:S05]  /*9860*/  BSYNC.RECONVERGENT B0 ;  /* 0x0000000000007941 */ /* 0x000fea0003800200 */
.L_x_1149:
        /* <DEDUP_REMOVED lines=86> */
.L_x_1146:
[----:B------:R-:W-:Y:S05]  /*9dd0*/  BSYNC.RECONVERGENT B1 ;  /* 0x0000000000017941 */ /* 0x000fea0003800200 */
.L_x_1145:
[----:B------:R-:W5:Y:S08]  /*9de0*/  LDC R3, c[0x0][0x450] ;  /* 0x00011400ff037b82 */ /* 0x000f700000000800 */
[----:B------:R-:W1:Y:S01]  /*9df0*/  LDC R9, c[0x0][0x450] ;  /* 0x00011400ff097b82 */ /* 0x000e620000000800 */
[----:B-----5:R-:W-:Y:S05]  /*9e00*/  IMAD.U32 R3, R3, -0x40, RZ ;  /* 0xffffffc003037824 */ /* 0x020fea00078e00ff */
[C---:B------:R-:W-:Y:S02]  /*9e10*/  LEA R82, P1, R3.reuse, R82, 0x1 ;  /* 0x0000005203527211 */ /* 0x040fe400078208ff */
[C---:B------:R-:W-:Y:S02]  /*9e20*/  LEA R80, P0, R3.reuse, R80, 0x1 ;  /* 0x0000005003507211 */ /* 0x040fe400078008ff */
[C---:B------:R-:W-:Y:S02]  /*9e30*/  LEA.HI.X.SX32 R83, R3.reuse, R83, 0x1, P1 ;  /* 0x0000005303537211 */ /* 0x040fe400008f0eff */
[----:B-1----:R-:W-:Y:S09]  /*9e40*/  LEA.HI.X.SX32 R81, R3, R81, 0x1, P0 ;  /* 0x0000005103517211 */ /* 0x002ff200000f0eff */
.L_x_1101:
[----:B------:R-:W-:Y:S05]  /*9e50*/  BSYNC.RECONVERGENT B2 ;  /* 0x0000000000027941 */ /* 0x000fea0003800200 */
.L_x_1093:
        /* <DEDUP_REMOVED lines=91> */
.L_x_1151:
[----:B------:R-:W-:Y:S02]  /*a410*/  IADD3 R78, P1, PT, R78, R85, RZ ;  /* 0x000000554e4e7210 */ /* 0x000fe40007f3e0ff */
[----:B------:R-:W-:Y:S03]  /*a420*/  IADD3 R10, P0, PT, R10, R89, RZ ;  /* 0x000000590a0a7210 */ /* 0x000fe60007f1e0ff */
[----:B------:R-:W-:Y:S02]  /*a430*/  IMAD.X R79, R79, 0x1, R72, P1 ;  /* 0x000000014f4f7824 */ /* 0x000fe400008e0648 */
[----:B------:R-:W-:Y:S01]  /*a440*/  IMAD.X R11, R11, 0x1, R87, P0 ;  /* 0x000000010b0b7824 */ /* 0x000fe200000e0657 */
[----:B------:R-:W-:Y:S07]  /*a450*/  @P2 BRA `(.L_x_1152) ;  /* 0xffffff8000a02947 */ /* 0x000fee000383ffff */
.L_x_1084:
        /* <DEDUP_REMOVED lines=21> */
[----:B------:R-:W-:-:S07]  /*a5b0*/  LEA.HI.X R7, R106, UR9, R63, 0x1, P0 ;  /* 0x000000096a077c11 */ /* 0x000fce00080f0c3f */
        /* <DEDUP_REMOVED lines=21> */
.L_x_1157:
[----:B------:R3:W-:Y:S02]  /*a710*/  STS.128 [R183+0x2000], RZ ;  /* 0x002000ffb7007388 */ /* 0x0007e40000000c00 */
.L_x_1156:
[----:B------:R-:W-:Y:S05]  /*a720*/  BSYNC.RECONVERGENT B0 ;  /* 0x0000000000007941 */ /* 0x000fea0003800200 */
.L_x_1155:
        /* <DEDUP_REMOVED lines=25> */
.L_x_1159:
[----:B------:R1:W-:Y:S01]  /*a8c0*/  STS.128 [R183+0x2800], RZ ;  /* 0x002800ffb7007388 */ /* 0x0003e20000000c00 */
[----:B------:R-:W-:Y:S05]  /*a8d0*/  BRA `(.L_x_1158) ;  /* 0x0000003800687947 */ /* 0x000fea0003800000 */
.L_x_1154:
        /* <DEDUP_REMOVED lines=30> */
[----:B------:R-:W-:Y:S02]  /*aac0*/  CS2R R6, SRZ ;  /* 0x0000000000067805 */ /* 0x000fe4000001ff00 */
        /* <DEDUP_REMOVED lines=48> */
.L_x_1166:
[----:B------:R-:W-:Y:S05]  /*add0*/  BSYNC.RECONVERGENT B0 ;  /* 0x0000000000007941 */ /* 0x000fea0003800200 */
.L_x_1165:
[----:B-----5:R-:W-:Y:S01]  /*ade0*/  IMAD.MOV.U32 R6, RZ, RZ, R10 ;  /* 0x000000ffff067224 */ /* 0x020fe200078e000a */
[----:B------:R-:W-:Y:S01]  /*adf0*/  MOV R4, R8 ;  /* 0x0000000800047202 */ /* 0x000fe20000000f00 */
[----:B------:R-:W-:Y:S01]  /*ae00*/  IMAD.MOV.U32 R7, RZ, RZ, R11 ;  /* 0x000000ffff077224 */ /* 0x000fe200078e000b */
[----:B------:R-:W-:Y:S02]  /*ae10*/  MOV R5, R9 ;  /* 0x0000000900057202 */ /* 0x000fe40000000f00 */
.L_x_1164:
[----:B------:R-:W-:Y:S05]  /*ae20*/  BSYNC.RECONVERGENT B1 ;  /* 0x0000000000017941 */ /* 0x000fea0003800200 */
.L_x_1163:
        /* <DEDUP_REMOVED lines=47> */
.L_x_1170:
[----:B------:R-:W-:Y:S05]  /*b120*/  BSYNC.RECONVERGENT B0 ;  /* 0x0000000000007941 */ /* 0x000fea0003800200 */
.L_x_1169:
[----:B-----5:R4:W-:Y:S02]  /*b130*/  STS.128 [R183+0x1000], R8 ;  /* 0x00100008b7007388 */ /* 0x0209e40000000c00 */
.L_x_1168:
[----:B------:R-:W-:Y:S05]  /*b140*/  BSYNC.RECONVERGENT B1 ;  /* 0x0000000000017941 */ /* 0x000fea0003800200 */
.L_x_1167:
        /* <DEDUP_REMOVED lines=46> */
.L_x_1172:
[----:B------:R-:W-:Y:S05]  /*b430*/  BSYNC.RECONVERGENT B0 ;  /* 0x0000000000007941 */ /* 0x000fea0003800200 */
.L_x_1171:
[----:B-----5:R1:W-:Y:S02]  /*b440*/  STS.128 [R183+0x2000], R8 ;  /* 0x00200008b7007388 */ /* 0x0203e40000000c00 */
.L_x_1162:
[----:B------:R-:W-:Y:S05]  /*b450*/  BSYNC.RECONVERGENT B2 ;  /* 0x0000000000027941 */ /* 0x000fea0003800200 */
.L_x_1161:
[----:B------:R-:W-:-:S04]  /*b460*/  IADD3 R26, PT, PT, R108, 0x20, RZ ;  /* 0x000000206c1a7810 */ /* 0x000fc80007ffe0ff */
[----:B------:R-:W-:-:S13]  /*b470*/  ISETP.GE.AND P0, PT, R26, R13, PT ;  /* 0x0000000d1a00720c */ /* 0x000fda0003f06270 */
[----:B------:R-:W-:Y:S05]  /*b480*/  @P0 BRA `(.L_x_1158) ;  /* 0x0000002c007c0947 */ /* 0x000fea0003800000 */
[----:B--2---:R-:W2:Y:S01]  /*b490*/  LDC R7, c[0x0][0x440] ;  /* 0x00011000ff077b82 */ /* 0x004ea20000000800 */
        /* <DEDUP_REMOVED lines=58> */
.L_x_1176:
[----:B------:R-:W-:Y:S05]  /*b840*/  BSYNC.RECONVERGENT B0 ;  /* 0x0000000000007941 */ /* 0x000fea0003800200 */
.L_x_1175:
[----:B-----5:R4:W-:Y:S02]  /*b850*/  STS.128 [R183+0x800], R8 ;  /* 0x00080008b7007388 */ /* 0x0209e40000000c00 */
.L_x_1174:
[----:B------:R-:W-:Y:S05]  /*b860*/  BSYNC.RECONVERGENT B1 ;  /* 0x0000000000017941 */ /* 0x000fea0003800200 */
.L_x_1173:
        /* <DEDUP_REMOVED lines=56> */
.L_x_1180:
[----:B------:R-:W-:Y:S05]  /*bbf0*/  BSYNC.RECONVERGENT B0 ;  /* 0x0000000000007941 */ /* 0x000fea0003800200 */
.L_x_1179:
[----:B-----5:R4:W-:Y:S02]  /*bc00*/  STS.128 [R183+0x1800], R8 ;  /* 0x00180008b7007388 */ /* 0x0209e40000000c00 */
.L_x_1178:
[----:B------:R-:W-:Y:S05]  /*bc10*/  BSYNC.RECONVERGENT B1 ;  /* 0x0000000000017941 */ /* 0x000fea0003800200 */
.L_x_1177:
        /* <DEDUP_REMOVED lines=56> */
.L_x_1182:
[----:B------:R-:W-:Y:S05]  /*bfa0*/  BSYNC.RECONVERGENT B0 ;  /* 0x0000000000007941 */ /* 0x000fea0003800200 */
.L_x_1181:
[----:B-----5:R4:W-:Y:S01]  /*bfb0*/  STS.128 [R183+0x2800], R8 ;  /* 0x00280008b7007388 */ /* 0x0209e20000000c00 */
[----:B------:R-:W-:Y:S05]  /*bfc0*/  BRA `(.L_x_1158) ;  /* 0x0000002000ac7947 */ /* 0x000fea0003800000 */
.L_x_1160:
        /* <DEDUP_REMOVED lines=12> */
[----:B------:R-:W-:Y:S02]  /*c090*/  CS2R R6, SRZ ;  /* 0x0000000000067805 */ /* 0x000fe4000001ff00 */
        /* <DEDUP_REMOVED lines=86> */
.L_x_1187:
[----:B------:R-:W-:Y:S05]  /*c600*/  BSYNC.RECONVERGENT B0 ;  /* 0x0000000000007941 */ /* 0x000fea0003800200 */
.L_x_1186:
[----:B------:R-:W-:Y:S05]  /*c610*/  BSYNC.RECONVERGENT B1 ;  /* 0x0000000000017941 */ /* 0x000fea0003800200 */
.L_x_1185:
        /* <DEDUP_REMOVED lines=88> */
.L_x_1191:
[----:B------:R-:W-:Y:S05]  /*cba0*/  BSYNC.RECONVERGENT B0 ;  /* 0x0000000000007941 */ /* 0x000fea0003800200 */
.L_x_1190:
[----:B-----5:R4:W-:Y:S02]  /*cbb0*/  STS.128 [R183+0x1000], R16 ;  /* 0x00100010b7007388 */ /* 0x0209e40000000c00 */
.L_x_1189:
[----:B------:R-:W-:Y:S05]  /*cbc0*/  BSYNC.RECONVERGENT B1 ;  /* 0x0000000000017941 */ /* 0x000fea0003800200 */
.L_x_1188:
        /* <DEDUP_REMOVED lines=85> */
.L_x_1193:
[----:B------:R-:W-:Y:S05]  /*d120*/  BSYNC.RECONVERGENT B0 ;  /* 0x0000000000007941 */ /* 0x000fea0003800200 */
.L_x_1192:
[----:B-----5:R1:W-:Y:S02]  /*d130*/  STS.128 [R183+0x2000], R16 ;  /* 0x00200010b7007388 */ /* 0x0203e40000000c00 */
.L_x_1184:
[----:B------:R-:W-:Y:S05]  /*d140*/  BSYNC.RECONVERGENT B2 ;  /* 0x0000000000027941 */ /* 0x000fea0003800200 */
.L_x_1183:
[----:B------:R-:W-:-:S04]  /*d150*/  IADD3 R26, PT, PT, R108, 0x20, RZ ;  /* 0x000000206c1a7810 */ /* 0x000fc80007ffe0ff */
[----:B------:R-:W-:-:S13]  /*d160*/  ISETP.GE.AND P0, PT, R26, R25, PT ;  /* 0x000000191a00720c */ /* 0x000fda0003f06270 */
[----:B------:R-:W-:Y:S05]  /*d170*/  @P0 BRA `(.L_x_1158) ;  /* 0x0000001000400947 */ /* 0x000fea0003800000 */
[----:B------:R-:W2:Y:S01]  /*d180*/  LDC R25, c[0x0][0x440] ;  /* 0x00011000ff197b82 */ /* 0x000ea20000000800 */
        /* <DEDUP_REMOVED lines=20> */
[----:B----4-:R-:W-:-:S04]  /*d2d0*/  IADD3 R4, P1, PT, R3, UR8, RZ ;  /* 0x0000000803047c10 */ /* 0x010fc8000ff3e0ff */
[----:B------:R-:W-:Y:S01]  /*d2e0*/  IADD3.X R5, PT, PT, R2, UR9, RZ, P1, !PT ;  /* 0x0000000902057c10 */ /* 0x000fe20008ffe4ff */
[----:B------:R-:W4:Y:S01]  /*d2f0*/  LDCU.64 UR8, c[0x0][0x4c8] ;  /* 0x00009900ff0877ac */ /* 0x000f220008000a00 */
[----:B------:R-:W-:-:S04]  /*d300*/  IMAD.WIDE R12, R9, 0x2, R28 ;  /* 0x00000002090c7825 */ /* 0x000fc800078e021c */
[----:B------:R-:W2:Y:S04]  /*d310*/  LDG.E.128 R4, desc[UR6][R4.64] ;  /* 0x0000000604047981 */ /* 0x000ea8000c1e1d00 */
[----:B------:R-:W2:Y:S01]  /*d320*/  LDG.E.128 R12, desc[UR6][R12.64] ;  /* 0x000000060c0c7981 */ /* 0x000ea2000c1e1d00 */
[----:B----4-:R-:W-:-:S04]  /*d330*/  IADD3 R8, P1, PT, R3, UR8, RZ ;  /* 0x0000000803087c10 */ /* 0x010fc8000ff3e0ff */
[----:B------:R-:W-:-:S06]  /*d340*/  IADD3.X R9, PT, PT, R2, UR9, RZ, P1, !PT ;  /* 0x0000000902097c10 */ /* 0x000fcc0008ffe4ff */
[----:B------:R-:W4:Y:S01]  /*d350*/  LDG.E.128 R8, desc[UR6][R8.64] ;  /* 0x0000000608087981 */ /* 0x000f22000c1e1d00 */
[C---:B---3-5:R-:W-:Y:S01]  /*d360*/  IMAD.U32 R30, R16.reuse, 0x10000, RZ ;  /* 0x00010000101e7824 */ /* 0x068fe200078e00ff */
        /* <DEDUP_REMOVED lines=12> */
[----:B------:R-:W-:Y:S01]  /*d430*/  IMAD.U32 R37, R13, 0x10000, RZ ;  /* 0x000100000d257824 */ /* 0x000fe200078e00ff */
        /* <DEDUP_REMOVED lines=46> */
.L_x_1197:
[----:B------:R-:W-:Y:S05]  /*d720*/  BSYNC.RECONVERGENT B0 ;  /* 0x0000000000007941 */ /* 0x000fea0003800200 */
.L_x_1196:
[----:B-----5:R4:W-:Y:S02]  /*d730*/  STS.128 [R183+0x800], R16 ;  /* 0x00080010b7007388 */ /* 0x0209e40000000c00 */
.L_x_1195:
[----:B------:R-:W-:Y:S05]  /*d740*/  BSYNC.RECONVERGENT B1 ;  /* 0x0000000000017941 */ /* 0x000fea0003800200 */
.L_x_1194:
        /* <DEDUP_REMOVED lines=87> */
.L_x_1201:
[----:B------:R-:W-:Y:S05]  /*dcc0*/  BSYNC.RECONVERGENT B0 ;  /* 0x0000000000007941 */ /* 0x000fea0003800200 */
.L_x_1200:
[----:B-----5:R4:W-:Y:S02]  /*dcd0*/  STS.128 [R183+0x1800], R16 ;  /* 0x00180010b7007388 */ /* 0x0209e40000000c00 */
.L_x_1199:
[----:B------:R-:W-:Y:S05]  /*dce0*/  BSYNC.RECONVERGENT B1 ;  /* 0x0000000000017941 */ /* 0x000fea0003800200 */
.L_x_1198:
[----:B------:R-:W-:-:S13]  /*dcf0*/  ISETP.GE.AND P0, PT, R116, R25, PT ;  /* 0x000000197400720c */ /* 0x000fda0003f06270 */
[----:B------:R1:W-:Y:S01]  /*dd00*/  @P0 STS.128 [R183+0x2800], RZ ;  /* 0x002800ffb7000388 */ /* 0x0003e20000000c00 */
[----:B------:R-:W-:Y:S05]  /*dd10*/  @P0 BRA `(.L_x_1158) ;  /* 0x0000000400580947 */ /* 0x000fea0003800000 */
[----:B------:R1:W5:Y:S01]  /*dd20*/  LDG.E.128 R4, desc[UR6][R28.64+0x80] ;  /* 0x000080061c047981 */ /* 0x000362000c1e1d00 */
        /* <DEDUP_REMOVED lines=12> */
[----:B-1--4-:R-:W-:Y:S01]  /*ddf0*/  IMAD.WIDE R16, R27, 0x2, R28 ;  /* 0x000000021b107825 */ /* 0x012fe200078e021c */
[----:B------:R-:W-:Y:S02]  /*de00*/  SHF.L.U64.HI R2, R2, 0x1, R3 ;  /* 0x0000000102027819 */ /* 0x000fe40000010203 */
[----:B--2---:R-:W-:-:S03]  /*de10*/  IADD3 R8, P1, PT, R0, UR8, RZ ;  /* 0x0000000800087c10 */ /* 0x004fc6000ff3e0ff */
[----:B------:R-:W2:Y:S01]  /*de20*/  LDG.E.128 R16, desc[UR6][R16.64+0x80] ;  /* 0x0000800610107981 */ /* 0x000ea2000c1e1d00 */
[----:B------:R-:W-:Y:S01]  /*de30*/  IADD3.X R9, PT, PT, R2, UR9, RZ, P1, !PT ;  /* 0x0000000902097c10 */ /* 0x000fe20008ffe4ff */
[----:B------:R-:W1:Y:S05]  /*de40*/  LDCU.64 UR8, c[0x0][0x4c8] ;  /* 0x00009900ff0877ac */ /* 0x000e6a0008000a00 */
[----:B------:R-:W4:Y:S01]  /*de50*/  LDG.E.128 R8, desc[UR6][R8.64+0x80] ;  /* 0x0000800608087981 */ /* 0x000f22000c1e1d00 */
[----:B-1----:R-:W-:-:S04]  /*de60*/  IADD3 R12, P1, PT, R0, UR8, RZ ;  /* 0x00000008000c7c10 */ /* 0x002fc8000ff3e0ff */
[----:B------:R-:W-:-:S06]  /*de70*/  IADD3.X R13, PT, PT, R2, UR9, RZ, P1, !PT ;  /* 0x00000009020d7c10 */ /* 0x000fcc0008ffe4ff */
[----:B------:R-:W3:Y:S01]  /*de80*/  LDG.E.128 R12, desc[UR6][R12.64+0x80] ;  /* 0x000080060c0c7981 */ /* 0x000ee2000c1e1d00 */
        /* <DEDUP_REMOVED lines=14> */
[C---:B----4-:R-:W-:Y:S01]  /*df70*/  IMAD.U32 R27, R8.reuse, 0x10000, RZ ;  /* 0x00010000081b7824 */ /* 0x050fe200078e00ff */
        /* <DEDUP_REMOVED lines=21> */
[C---:B---3--:R-:W-:Y:S01]  /*e0d0*/  LOP3.LUT R19, R13.reuse, 0xffff0000, RZ, 0xc0, !PT ;  /* 0xffff00000d137812 */ /* 0x048fe200078ec0ff */
        /* <DEDUP_REMOVED lines=24> */
.L_x_1203:
[----:B------:R-:W-:Y:S05]  /*e260*/  BSYNC.RECONVERGENT B0 ;  /* 0x0000000000007941 */ /* 0x000fea0003800200 */
.L_x_1202:
[----:B-----5:R1:W-:Y:S02]  /*e270*/  STS.128 [R183+0x2800], R4 ;  /* 0x00280004b7007388 */ /* 0x0203e40000000c00 */
.L_x_1158:
[----:B------:R-:W-:Y:S05]  /*e280*/  BSYNC.RECONVERGENT B3 ;  /* 0x0000000000037941 */ /* 0x000fea0003800200 */
.L_x_1153:
[----:B-1--4-:R-:W-:Y:S01]  /*e290*/  IADD3 R9, PT, PT, -R45, R59, RZ ;  /* 0x0000003b2d097210 */ /* 0x012fe20007ffe1ff */
        /* <DEDUP_REMOVED lines=25> */
.L_x_1206:
[----:B------:R4:W-:Y:S02]  /*e430*/  STS.128 [R183+0x7000], RZ ;  /* 0x007000ffb7007388 */ /* 0x0009e40000000c00 */
.L_x_1205:
[----:B------:R-:W-:Y:S05]  /*e440*/  BSYNC.RECONVERGENT B0 ;  /* 0x0000000000007941 */ /* 0x000fea0003800200 */
.L_x_1204:
[----:B------:R-:W-:Y:S01]  /*e450*/  ISETP.GE.AND P0, PT, R26, R9, PT ;  /* 0x000000091a00720c */ /* 0x000fe20003f06270 */
[----:B------:R-:W-:-:S12]  /*e460*/  BSSY.RECONVERGENT B0, `(.L_x_1207) ;  /* 0x0000019000007945 */ /* 0x000fd80003800200 */
[----:B------:R-:W-:Y:S05]  /*e470*/  @P0 BRA `(.L_x_1208) ;  /* 0x00000000005c0947 */ /* 0x000fea0003800000 */
[----:B------:R-:W2:Y:S01]  /*e480*/  LDCU UR4, c[0x0][0x440] ;  /* 0x00008800ff0477ac */ /* 0x000ea20008000800 */
[----:B-1----:R-:W-:-:S04]  /*e490*/  LEA R2, P2, R67, R170, 0x1 ;  /* 0x000000aa43027211 */ /* 0x002fc800078408ff */
[----:B------:R-:W-:Y:S02]  /*e4a0*/  LEA.HI.X R3, R67, R171, R64, 0x1, P2 ;  /* 0x000000ab43037211 */ /* 0x000fe400010f0c40 */
[----:B--2---:R-:W-:Y:S02]  /*e4b0*/  ISETP.GE.AND P1, PT, R118, UR4, PT ;  /* 0x0000000476007c0c */ /* 0x004fe4000bf26270 */
        /* <DEDUP_REMOVED lines=18> */
.L_x_1209:
[----:B------:R2:W-:Y:S02]  /*e5e0*/  STS.128 [R183+0x7800], RZ ;  /* 0x007800ffb7007388 */ /* 0x0005e40000000c00 */
.L_x_1208:
[----:B------:R-:W-:Y:S05]  /*e5f0*/  BSYNC.RECONVERGENT B0 ;  /* 0x0000000000007941 */ /* 0x000fea0003800200 */
.L_x_1207:
[----:B--2---:R-:W-:Y:S01]  /*e600*/  IADD3 R6, PT, PT, R108, 0x40, RZ ;  /* 0x000000406c067810 */ /* 0x004fe20007ffe0ff */
[----:B------:R-:W-:Y:S03]  /*e610*/  BSSY.RECONVERGENT B0, `(.L_x_1210) ;  /* 0x000001b000007945 */ /* 0x000fe60003800200 */
[----:B------:R-:W-:-:S13]  /*e620*/  ISETP.GE.AND P0, PT, R6, R9, PT ;  /* 0x000000090600720c */ /* 0x000fda0003f06270 */
[----:B------:R-:W-:Y:S05]  /*e630*/  @P0 BRA `(.L_x_1211) ;  /* 0x0000000000600947 */ /* 0x000fea0003800000 */
[----:B-1----:R-:W1:Y:S01]  /*e640*/  LDC.64 R2, c[0x0][0x3b8] ;  /* 0x0000ee00ff027b82 */ /* 0x002e620000000a00 */
[----:B------:R-:W2:Y:S02]  /*e650*/  LDCU UR4, c[0x0][0x440] ;  /* 0x00008800ff0477ac */ /* 0x000ea40008000800 */
[----:B--2---:R-:W-:Y:S02]  /*e660*/  ISETP.GE.AND P1, PT, R118, UR4, PT ;  /* 0x0000000476007c0c */ /* 0x004fe4000bf26270 */
        /* <DEDUP_REMOVED lines=20> */
.L_x_1212:
[----:B------:R2:W-:Y:S02]  /*e7b0*/  STS.128 [R183+0x8000], RZ ;  /* 0x008000ffb7007388 */ /* 0x0005e40000000c00 */
.L_x_1211:
[----:B------:R-:W-:Y:S05]  /*e7c0*/  BSYNC.RECONVERGENT B0 ;  /* 0x0000000000007941 */ /* 0x000fea0003800200 */
.L_x_1210:
[----:B------:R-:W-:Y:S01]  /*e7d0*/  VIADD R8, R108, 0x60 ;  /* 0x000000606c087836 */ /* 0x000fe20000000000 */
[----:B------:R-:W-:Y:S01]  /*e7e0*/  SHF.R.U32.HI R10, RZ, 0x1, R174 ;  /* 0x00000001ff0a7819 */ /* 0x000fe200000116ae */
[C---:B------:R-:W-:Y:S01]  /*e7f0*/  IMAD.SHL.U32 R0, R174.reuse, 0x20, RZ ;  /* 0x00000020ae007824 */ /* 0x040fe200078e00ff */
[----:B------:R-:W-:Y:S01]  /*e800*/  BSSY.RECONVERGENT B0, `(.L_x_1213) ;  /* 0x0000022000007945 */ /* 0x000fe20003800200 */
[----:B-12---:R-:W-:Y:S01]  /*e810*/  IMAD.SHL.U32 R4, R174, 0x10, RZ ;  /* 0x00000010ae047824 */ /* 0x006fe200078e00ff */
[----:B------:R-:W-:Y:S02]  /*e820*/  ISETP.GE.AND P0, PT, R8, R9, PT ;  /* 0x000000090800720c */ /* 0x000fe40003f06270 */
[C---:B------:R-:W-:Y:S02]  /*e830*/  LOP3.LUT R11, R0.reuse, 0xc0, RZ, 0xc0, !PT ;  /* 0x000000c0000b7812 */ /* 0x040fe400078ec0ff */
[----:B------:R-:W-:Y:S02]  /*e840*/  LOP3.LUT R7, R0, 0x120, RZ, 0xc0, !PT ;  /* 0x0000012000077812 */ /* 0x000fe400078ec0ff */
[----:B------:R-:W-:-:S02]  /*e850*/  LOP3.LUT R11, R11, 0x18, R62, 0xf8, !PT ;  /* 0x000000180b0b7812 */ /* 0x000fc400078ef83e */
[----:B------:R-:W-:Y:S02]  /*e860*/  LOP3.LUT R168, R4, 0x3e00, RZ, 0xc0, !PT ;  /* 0x00003e0004a87812 */ /* 0x000fe400078ec0ff */
[----:B------:R-:W-:-:S03]  /*e870*/  LOP3.LUT R5, R11, 0x8, R10, 0x78, !PT ;  /* 0x000000080b057812 */ /* 0x000fc600078e780a */
[----:B------:R-:W-:Y:S05]  /*e880*/  @P0 BRA `(.L_x_1214) ;  /* 0x0000000000640947 */ /* 0x000fea0003800000 */
[----:B------:R-:W1:Y:S01]  /*e890*/  LDC.64 R2, c[0x0][0x3b8] ;  /* 0x0000ee00ff027b82 */ /* 0x000e620000000a00 */
[----:B------:R-:W2:Y:S02]  /*e8a0*/  LDCU UR4, c[0x0][0x440] ;  /* 0x00008800ff0477ac */ /* 0x000ea40008000800 */
[----:B--2---:R-:W-:Y:S02]  /*e8b0*/  ISETP.GE.AND P1, PT, R118, UR4, PT ;  /* 0x0000000476007c0c */ /* 0x004fe4000bf26270 */
        /* <DEDUP_REMOVED lines=21> */
.L_x_1215:
[----:B------:R2:W-:Y:S02]  /*ea10*/  STS.128 [R183+0x8800], RZ ;  /* 0x008800ffb7007388 */ /* 0x0005e40000000c00 */
.L_x_1214:
[----:B------:R-:W-:Y:S05]  /*ea20*/  BSYNC.RECONVERGENT B0 ;  /* 0x0000000000007941 */ /* 0x000fea0003800200 */
.L_x_1213:
[----:B------:R-:W0:Y:S01]  /*ea30*/  LDGDEPBAR ;  /* 0x00000000000079af */ /* 0x000e220000000000 */
[----:B------:R-:W1:Y:S01]  /*ea40*/  LDCU UR4, c[0x0][0x508] ;  /* 0x0000a100ff0477ac */ /* 0x000e620008000800 */
[----:B------:R-:W-:Y:S01]  /*ea50*/  LOP3.LUT R3, R10, 0x1f0, RZ, 0xc0, !PT ;  /* 0x000001f00a037812 */ /* 0x000fe200078ec0ff */
[----:B------:R-:W-:Y:S01]  /*ea60*/  BSSY.RECONVERGENT B0, `(.L_x_1216) ;  /* 0x0000024000007945 */ /* 0x000fe20003800200 */
[----:B------:R-:W-:Y:S02]  /*ea70*/  LOP3.LUT R2, R108, 0x7, RZ, 0xc0, !PT ;  /* 0x000000076c027812 */ /* 0x000fe400078ec0ff */
[----:B------:R-:W-:Y:S02]  /*ea80*/  IADD3 R3, PT, PT, R3, 0x1, R176 ;  /* 0x0000000103037810 */ /* 0x000fe40007ffe0b0 */
[----:B------:R-:W-:Y:S02]  /*ea90*/  IADD3 R168, PT, PT, R5, R7, R168 ;  /* 0x0000000705a87210 */ /* 0x000fe40007ffe0a8 */
[----:B------:R-:W-:-:S04]  /*eaa0*/  IADD3 R2, PT, PT, -R175, R3, R2 ;  /* 0x00000003af027210 */ /* 0x000fc80007ffe102 */
[----:B-1----:R-:W-:Y:S01]  /*eab0*/  IADD3 R2, PT, PT, R2, UR4, R59 ;  /* 0x0000000402027c10 */ /* 0x002fe2000fffe03b */
[----:B------:R-:W-:-:S04]  /*eac0*/  DEPBAR.LE SB0, 0x0 ;  /* 0x000080000000791a */ /* 0x000fc80000000000 */
[----:B------:R-:W-:Y:S06]  /*ead0*/  BAR.SYNC.DEFER_BLOCKING 0x0 ;  /* 0x0000000000007b1d */ /* 0x000fec0000010000 */
[----:B------:R-:W-:Y:S05]  /*eae0*/  @P3 BRA `(.L_x_1217) ;  /* 0x0000000000603947 */ /* 0x000fea0003800000 */
[----:B------:R-:W1:Y:S02]  /*eaf0*/  LDCU UR4, c[0x0][0x440] ;  /* 0x00008800ff0477ac */ /* 0x000e640008000800 */
[----:B-1----:R-:W-:Y:S02]  /*eb00*/  ISETP.GE.AND P1, PT, R118, UR4, PT ;  /* 0x0000000476007c0c */ /* 0x002fe4000bf26270 */
[----:B------:R-:W-:-:S11]  /*eb10*/  ISETP.GE.AND P0, PT, R117, UR4, PT ;  /* 0x0000000475007c0c */ /* 0x000fd6000bf06270 */
[----:B--2---:R-:W-:Y:S02]  /*eb20*/  @!P1 IMAD.MOV.U32 R12, RZ, RZ, R172 ;  /* 0x000000ffff0c9224 */ /* 0x004fe400078e00ac */
        /* <DEDUP_REMOVED lines=18> */
.L_x_1218:
[----:B------:R2:W-:Y:S01]  /*ec50*/  STS.128 [R183+0xd000], RZ ;  /* 0x00d000ffb7007388 */ /* 0x0005e20000000c00 */
[----:B------:R-:W-:Y:S05]  /*ec60*/  BRA `(.L_x_1219) ;  /* 0x00000000000c7947 */ /* 0x000fea0003800000 */
.L_x_1217:
[----:B------:R1:W-:Y:S04]  /*ec70*/  STS.128 [R183+0x9000], RZ ;  /* 0x009000ffb7007388 */ /* 0x0003e80000000c00 */
[----:B------:R1:W-:Y:S04]  /*ec80*/  STS.128 [R183+0xb000], RZ ;  /* 0x00b000ffb7007388 */ /* 0x0003e80000000c00 */
[----:B------:R1:W-:Y:S02]  /*ec90*/  STS.128 [R183+0xd000], RZ ;  /* 0x00d000ffb7007388 */ /* 0x0003e40000000c00 */
.L_x_1219:
[----:B------:R-:W-:Y:S05]  /*eca0*/  BSYNC.RECONVERGENT B0 ;  /* 0x0000000000007941 */ /* 0x000fea0003800200 */
.L_x_1216:
[----:B------:R-:W-:Y:S01]  /*ecb0*/  ISETP.GE.AND P0, PT, R26, R9, PT ;  /* 0x000000091a00720c */ /* 0x000fe20003f06270 */
[----:B------:R-:W-:-:S12]  /*ecc0*/  BSSY.RECONVERGENT B0, `(.L_x_1220) ;  /* 0x000001c000007945 */ /* 0x000fd80003800200 */
[----:B------:R1:W-:Y:S04]  /*ecd0*/  @P0 STS.128 [R183+0x9800], RZ ;  /* 0x009800ffb7000388 */ /* 0x0003e80000000c00 */
[----:B------:R1:W-:Y:S04]  /*ece0*/  @P0 STS.128 [R183+0xb800], RZ ;  /* 0x00b800ffb7000388 */ /* 0x0003e80000000c00 */
[----:B------:R1:W-:Y:S01]  /*ecf0*/  @P0 STS.128 [R183+0xd800], RZ ;  /* 0x00d800ffb7000388 */ /* 0x0003e20000000c00 */
[----:B------:R-:W-:Y:S05]  /*ed00*/  @P0 BRA `(.L_x_1221) ;  /* 0x00000000005c0947 */ /* 0x000fea0003800000 */
[----:B------:R-:W3:Y:S01]  /*ed10*/  LDCU UR4, c[0x0][0x440] ;  /* 0x00008800ff0477ac */ /* 0x000ee20008000800 */
[----:B-12---:R-:W-:-:S04]  /*ed20*/  LEA R12, P2, R61, R172, 0x1 ;  /* 0x000000ac3d0c7211 */ /* 0x006fc800078408ff */
[----:B------:R-:W-:Y:S02]  /*ed30*/  LEA.HI.X R13, R61, R173, R60, 0x1, P2 ;  /* 0x000000ad3d0d7211 */ /* 0x000fe400010f0c3c */
[----:B---3--:R-:W-:Y:S02]  /*ed40*/  ISETP.GE.AND P1, PT, R118, UR4, PT ;  /* 0x0000000476007c0c */ /* 0x008fe4000bf26270 */
        /* <DEDUP_REMOVED lines=18> */
.L_x_1222:
[----:B------:R2:W-:Y:S02]  /*ee70*/  STS.128 [R183+0xd800], RZ ;  /* 0x00d800ffb7007388 */ /* 0x0005e40000000c00 */
.L_x_1221:
[----:B------:R-:W-:Y:S05]  /*ee80*/  BSYNC.RECONVERGENT B0 ;  /* 0x0000000000007941 */ /* 0x000fea0003800200 */
.L_x_1220:
[----:B------:R-:W-:Y:S01]  /*ee90*/  ISETP.GE.AND P0, PT, R6, R9, PT ;  /* 0x000000090600720c */ /* 0x000fe20003f06270 */
[----:B------:R-:W-:-:S12]  /*eea0*/  BSSY.RECONVERGENT B0, `(.L_x_1223) ;  /* 0x000001d000007945 */ /* 0x000fd80003800200 */
[----:B------:R1:W-:Y:S04]  /*eeb0*/  @P0 STS.128 [R183+0xa000], RZ ;  /* 0x00a000ffb7000388 */ /* 0x0003e80000000c00 */
[----:B------:R1:W-:Y:S04]  /*eec0*/  @P0 STS.128 [R183+0xc000], RZ ;  /* 0x00c000ffb7000388 */ /* 0x0003e80000000c00 */
[----:B------:R1:W-:Y:S01]  /*eed0*/  @P0 STS.128 [R183+0xe000], RZ ;  /* 0x00e000ffb7000388 */ /* 0x0003e20000000c00 */
[----:B------:R-:W-:Y:S05]  /*eee0*/  @P0 BRA `(.L_x_1224) ;  /* 0x0000000000600947 */ /* 0x000fea0003800000 */
[----:B------:R-:W1:Y:S01]  /*eef0*/  LDC.64 R6, c[0x0][0x3c0] ;  /* 0x0000f000ff067b82 */ /* 0x000e620000000a00 */
        /* <DEDUP_REMOVED lines=22> */
.L_x_1225:
[----:B------:R2:W-:Y:S02]  /*f060*/  STS.128 [R183+0xe000], RZ ;  /* 0x00e000ffb7007388 */ /* 0x0005e40000000c00 */
.L_x_1224:
[----:B------:R-:W-:Y:S05]  /*f070*/  BSYNC.RECONVERGENT B0 ;  /* 0x0000000000007941 */ /* 0x000fea0003800200 */
.L_x_1223:
[----:B------:R-:W-:Y:S01]  /*f080*/  ISETP.GE.AND P0, PT, R8, R9, PT ;  /* 0x000000090800720c */ /* 0x000fe20003f06270 */
[----:B------:R-:W-:-:S12]  /*f090*/  BSSY.RECONVERGENT B0, `(.L_x_1226) ;  /* 0x000001e000007945 */ /* 0x000fd80003800200 */
[----:B------:R1:W-:Y:S04]  /*f0a0*/  @P0 STS.128 [R183+0xa800], RZ ;  /* 0x00a800ffb7000388 */ /* 0x0003e80000000c00 */
[----:B------:R1:W-:Y:S04]  /*f0b0*/  @P0 STS.128 [R183+0xc800], RZ ;  /* 0x00c800ffb7000388 */ /* 0x0003e80000000c00 */
[----:B------:R1:W-:Y:S01]  /*f0c0*/  @P0 STS.128 [R183+0xe800], RZ ;  /* 0x00e800ffb7000388 */ /* 0x0003e20000000c00 */
[----:B------:R-:W-:Y:S05]  /*f0d0*/  @P0 BRA `(.L_x_1227) ;  /* 0x0000000000640947 */ /* 0x000fea0003800000 */
[----:B------:R-:W2:Y:S01]  /*f0e0*/  LDC.64 R6, c[0x0][0x3c0] ;  /* 0x0000f000ff067b82 */ /* 0x000ea20000000a00 */
[----:B------:R-:W3:Y:S02]  /*f0f0*/  LDCU UR4, c[0x0][0x440] ;  /* 0x00008800ff0477ac */ /* 0x000ee40008000800 */
[----:B---3--:R-:W-:Y:S02]  /*f100*/  ISETP.GE.AND P1, PT, R118, UR4, PT ;  /* 0x0000000476007c0c */ /* 0x008fe4000bf26270 */
[----:B------:R-:W-:Y:S01]  /*f110*/  ISETP.GE.AND P0, PT, R117, UR4, PT ;  /* 0x0000000475007c0c */ /* 0x000fe2000bf06270 */
[----:B--2---:R-:W-:-:S04]  /*f120*/  IMAD.WIDE.U32 R8, R6, 0xc0, R172 ;  /* 0x000000c006087825 */ /* 0x004fc800078e00ac */
        /* <DEDUP_REMOVED lines=19> */
.L_x_1228:
[----:B------:R3:W-:Y:S02]  /*f260*/  STS.128 [R183+0xe800], RZ ;  /* 0x00e800ffb7007388 */ /* 0x0007e40000000c00 */
.L_x_1227:
[----:B------:R-:W-:Y:S05]  /*f270*/  BSYNC.RECONVERGENT B0 ;  /* 0x0000000000007941 */ /* 0x000fea0003800200 */
.L_x_1226:
        /* <DEDUP_REMOVED lines=15> */
[----:B------:R-:W4:Y:S02]  /*f370*/  LDSM.16.M88.4 R32, [R167+0x3000] ;  /* 0x00300000a720783b */ /* 0x000f240000000200 */
[--C-:B------:R-:W-:Y:S02]  /*f380*/  IMAD.IADD R166, R168, 0x1, R4.reuse ;  /* 0x00000001a8a67824 */ /* 0x100fe400078e0204 */
[----:B------:R-:W-:Y:S01]  /*f390*/  IMAD.IADD R164, R167, 0x1, R4 ;  /* 0x00000001a7a47824 */ /* 0x000fe200078e0204 */
[----:B------:R-:W1:Y:S04]  /*f3a0*/  LDSM.16.M88.4 R24, [R167+0x3400] ;  /* 0x00340000a718783b */ /* 0x000e680000000200 */
[----:B------:R-:W1:Y:S04]  /*f3b0*/  LDSM.16.M88.4 R16, [R167+0x3800] ;  /* 0x00380000a710783b */ /* 0x000e680000000200 */
[----:B--23--:R-:W2:Y:S04]  /*f3c0*/  LDSM.16.M88.4 R8, [R167+0x3c00] ;  /* 0x003c0000a708783b */ /* 0x00cea80000000200 */
[----:B------:R-:W3:Y:S04]  /*f3d0*/  LDSM.16.M88.4 R108, [R167+0x4000] ;  /* 0x00400000a76c783b */ /* 0x000ee80000000200 */
[----:B------:R-:W3:Y:S04]  /*f3e0*/  LDSM.16.M88.4 R100, [R167+0x4400] ;  /* 0x00440000a764783b */ /* 0x000ee80000000200 */
[----:B------:R-:W3:Y:S04]  /*f3f0*/  LDSM.16.M88.4 R92, [R167+0x4800] ;  /* 0x00480000a75c783b */ /* 0x000ee80000000200 */
[----:B------:R-:W3:Y:S04]  /*f400*/  LDSM.16.M88.4 R48, [R167+0x4c00] ;  /* 0x004c0000a730783b */ /* 0x000ee80000000200 */
[----:B------:R-:W-:Y:S04]  /*f410*/  LDSM.16.M88.4 R76, [R166] ;  /* 0x00000000a64c783b */ /* 0x000fe80000000200 */
[----:B------:R-:W3:Y:S01]  /*f420*/  LDSM.16.M88.4 R40, [R164+0x3000] ;  /* 0x00300000a428783b */ /* 0x000ee20000000200 */
[C---:B----4-:R-:W-:Y:S03]  /*f430*/  HMMA.16816.F32.BF16 R36, R84.reuse, R32, RZ ;  /* 0x000000205424723c */ /* 0x050fe600000418ff */
[----:B------:R-:W4:Y:S04]  /*f440*/  LDSM.16.M88.4 R124, [R164+0x3400] ;  /* 0x00340000a47c783b */ /* 0x000f280000000200 */
[----:B------:R-:W4:Y:S01]  /*f450*/  LDSM.16.M88.4 R72, [R164+0x3800] ;  /* 0x00380000a448783b */ /* 0x000f220000000200 */
[C---:B------:R-:W-:Y:S03]  /*f460*/  HMMA.16816.F32.BF16 R32, R84.reuse, R34, RZ ;  /* 0x000000225420723c */ /* 0x040fe600000418ff */
[----:B------:R-:W4:Y:S04]  /*f470*/  LDSM.16.M88.4 R68, [R164+0x3c00] ;  /* 0x003c0000a444783b */ /* 0x000f280000000200 */
[----:B------:R-:W4:Y:S01]  /*f480*/  LDSM.16.M88.4 R60, [R164+0x4000] ;  /* 0x00400000a43c783b */ /* 0x000f220000000200 */
[C---:B-1----:R-:W-:Y:S03]  /*f490*/  HMMA.16816.F32.BF16 R28, R84.reuse, R24, RZ ;  /* 0x00000018541c723c */ /* 0x042fe600000418ff */
[----:B------:R-:W1:Y:S04]  /*f4a0*/  LDSM.16.M88.4 R52, [R164+0x4400] ;  /* 0x00440000a434783b */ /* 0x000e680000000200 */
[----:B------:R-:W1:Y:S01]  /*f4b0*/  LDSM.16.M88.4 R64, [R167+0x5000] ;  /* 0x00500000a740783b */ /* 0x000e620000000200 */
[C---:B------:R-:W-:Y:S03]  /*f4c0*/  HMMA.16816.F32.BF16 R20, R84.reuse, R16, RZ ;  /* 0x000000105414723c */ /* 0x040fe600000418ff */
[----:B------:R-:W-:Y:S04]  /*f4d0*/  LDSM.16.M88.4 R120, [R164+0x4800] ;  /* 0x00480000a478783b */ /* 0x000fe80000000200 */
[----:B------:R-:W-:Y:S01]  /*f4e0*/  LDSM.16.M88.4 R80, [R164+0x4c00] ;  /* 0x004c0000a450783b */ /* 0x000fe20000000200 */
[C---:B--2---:R-:W-:Y:S03]  /*f4f0*/  HMMA.16816.F32.BF16 R12, R84.reuse, R8, RZ ;  /* 0x00000008540c723c */ /* 0x044fe600000418ff */
[----:B------:R-:W-:Y:S04]  /*f500*/  LDSM.16.M88.4 R132, [R167+0x6c00] ;  /* 0x006c0000a784783b */ /* 0x000fe80000000200 */
[----:B------:R-:W-:Y:S01]  /*f510*/  LDSM.16.M88.4 R136, [R168+0x2000] ;  /* 0x00200000a888783b */ /* 0x000fe20000000200 */
[C---:B---3--:R-:W-:Y:S08]  /*f520*/  HMMA.16816.F32.BF16 R112, R84.reuse, R108, RZ ;  /* 0x0000006c5470723c */ /* 0x048ff000000418ff */
        /* <DEDUP_REMOVED lines=14> */
[C---:B----4-:R-:W-:Y:S08]  /*f610*/  HMMA.16816.F32.BF16 R28, R76.reuse, R124, R28 ;  /* 0x0000007c4c1c723c */ /* 0x050ff0000004181c */
[C---:B------:R-:W-:Y:S01]  /*f620*/  HMMA.16816.F32.BF16 R24, R76.reuse, R126, R24 ;  /* 0x0000007e4c18723c */ /* 0x040fe20000041818 */
[----:B------:R-:W-:Y:S07]  /*f630*/  LDSM.16.M88.4 R124, [R164+0x5000] ;  /* 0x00500000a47c783b */ /* 0x000fee0000000200 */
[C---:B------:R-:W-:Y:S08]  /*f640*/  HMMA.16816.F32.BF16 R20, R76.reuse, R72, R20 ;  /* 0x000000484c14723c */ /* 0x040ff00000041814 */
[C---:B------:R-:W-:Y:S01]  /*f650*/  HMMA.16816.F32.BF16 R16, R76.reuse, R74, R16 ;  /* 0x0000004a4c10723c */ /* 0x040fe20000041810 */
[----:B------:R-:W4:Y:S07]  /*f660*/  LDSM.16.M88.4 R72, [R167+0x5c00] ;  /* 0x005c0000a748783b */ /* 0x000f2e0000000200 */
[C---:B------:R-:W-:Y:S08]  /*f670*/  HMMA.16816.F32.BF16 R12, R76.reuse, R68, R12 ;  /* 0x000000444c0c723c */ /* 0x040ff0000004180c */
[C---:B------:R-:W-:Y:S01]  /*f680*/  HMMA.16816.F32.BF16 R8, R76.reuse, R70, R8 ;  /* 0x000000464c08723c */ /* 0x040fe20000041808 */
[----:B------:R-:W4:Y:S07]  /*f690*/  LDSM.16.M88.4 R68, [R167+0x6000] ;  /* 0x00600000a744783b */ /* 0x000f2e0000000200 */
[C---:B------:R-:W-:Y:S08]  /*f6a0*/  HMMA.16816.F32.BF16 R112, R76.reuse, R60, R112 ;  /* 0x0000003c4c70723c */ /* 0x040ff00000041870 */
[C---:B------:R-:W-:Y:S01]  /*f6b0*/  HMMA.16816.F32.BF16 R108, R76.reuse, R62, R108 ;  /* 0x0000003e4c6c723c */ /* 0x040fe2000004186c */
[----:B------:R-:W4:Y:S07]  /*f6c0*/  LDSM.16.M88.4 R60, [R167+0x6400] ;  /* 0x00640000a73c783b */ /* 0x000f2e0000000200 */
[C---:B-1----:R-:W-:Y:S08]  /*f6d0*/  HMMA.16816.F32.BF16 R104, R76.reuse, R52, R104 ;  /* 0x000000344c68723c */ /* 0x042ff00000041868 */
[----:B------:R-:W-:Y:S01]  /*f6e0*/  HMMA.16816.F32.BF16 R100, R76, R54, R100 ;  /* 0x000000364c64723c */ /* 0x000fe20000041864 */
[----:B------:R-:W1:Y:S07]  /*f6f0*/  LDSM.16.M88.4 R52, [R167+0x6800] ;  /* 0x00680000a734783b */ /* 0x000e6e0000000200 */
[C---:B------:R-:W-:Y:S08]  /*f700*/  HMMA.16816.F32.BF16 R36, R128.reuse, R64, R36 ;  /* 0x000000408024723c */ /* 0x040ff00000041824 */
[C---:B------:R-:W-:Y:S01]  /*f710*/  HMMA.16816.F32.BF16 R32, R128.reuse, R66, R32 ;  /* 0x000000428020723c */ /* 0x040fe20000041820 */
[----:B------:R-:W-:Y:S07]  /*f720*/  LDSM.16.M88.4 R64, [R166+0x1000] ;  /* 0x00100000a640783b */ /* 0x000fee0000000200 */
[C---:B--2---:R-:W-:Y:S08]  /*f730*/  HMMA.16816.F32.BF16 R28, R128.reuse, R48, R28 ;  /* 0x00000030801c723c */ /* 0x044ff0000004181c */
[C---:B------:R-:W-:Y:S01]  /*f740*/  HMMA.16816.F32.BF16 R24, R128.reuse, R50, R24 ;  /* 0x000000328018723c */ /* 0x040fe20000041818 */
[----:B------:R-:W2:Y:S07]  /*f750*/  LDSM.16.M88.4 R48, [R164+0x5800] ;  /* 0x00580000a430783b */ /* 0x000eae0000000200 */
[C---:B---3--:R-:W-:Y:S08]  /*f760*/  HMMA.16816.F32.BF16 R20, R128.reuse, R40, R20 ;  /* 0x000000288014723c */ /* 0x048ff00000041814 */
[----:B------:R-:W-:Y:S01]  /*f770*/  HMMA.16816.F32.BF16 R16, R128, R42, R16 ;  /* 0x0000002a8010723c */ /* 0x000fe20000041810 */
[----:B------:R-:W3:Y:S07]  /*f780*/  LDSM.16.M88.4 R40, [R164+0x5c00] ;  /* 0x005c0000a428783b */ /* 0x000eee0000000200 */
[C---:B------:R-:W-:Y:S08]  /*f790*/  HMMA.16816.F32.BF16 R96, R76.reuse, R120, R96 ;  /* 0x000000784c60723c */ /* 0x040ff00000041860 */
[----:B------:R-:W-:Y:S01]  /*f7a0*/  HMMA.16816.F32.BF16 R92, R76, R122, R92 ;  /* 0x0000007a4c5c723c */ /* 0x000fe2000004185c */
[----:B------:R-:W3:Y:S07]  /*f7b0*/  LDSM.16.M88.4 R120, [R164+0x5400] ;  /* 0x00540000a478783b */ /* 0x000eee0000000200 */
[C---:B----4-:R-:W-:Y:S08]  /*f7c0*/  HMMA.16816.F32.BF16 R12, R128.reuse, R72, R12 ;  /* 0x00000048800c723c */ /* 0x050ff0000004180c */
[----:B------:R-:W-:Y:S01]  /*f7d0*/  HMMA.16816.F32.BF16 R8, R128, R74, R8 ;  /* 0x0000004a8008723c */ /* 0x000fe20000041808 */
[----:B------:R-:W-:Y:S07]  /*f7e0*/  LDSM.16.M88.4 R72, [R164+0x6800] ;  /* 0x00680000a448783b */ /* 0x000fee0000000200 */
[C---:B------:R-:W-:Y:S08]  /*f7f0*/  HMMA.16816.F32.BF16 R88, R76.reuse, R80, R88 ;  /* 0x000000504c58723c */ /* 0x040ff00000041858 */
[----:B------:R-:W-:Y:S01]  /*f800*/  HMMA.16816.F32.BF16 R84, R76, R82, R84 ;  /* 0x000000524c54723c */ /* 0x000fe20000041854 */
[----:B------:R-:W4:Y:S04]  /*f810*/  LDSM.16.M88.4 R80, [R164+0x6000] ;  /* 0x00600000a450783b */ /* 0x000f280000000200 */
[----:B------:R-:W4:Y:S03]  /*f820*/  LDSM.16.M88.4 R76, [R164+0x6400] ;  /* 0x00640000a44c783b */ /* 0x000f260000000200 */
        /* <DEDUP_REMOVED lines=17> */
[----:B------:R-:W3:Y:S04]  /*f940*/  LDSM.16.M88.4 R132, [R167+0x8000] ;  /* 0x00800000a784783b */ /* 0x000ee80000000200 */
[----:B------:R-:W3:Y:S03]  /*f950*/  LDSM.16.M88.4 R128, [R167+0x8400] ;  /* 0x00840000a780783b */ /* 0x000ee60000000200 */
        /* <DEDUP_REMOVED lines=16> */
[----:B------:R-:W-:Y:S01]  /*fa60*/  HMMA.16816.F32.BF16 R84, R64, R70, R84 ;  /* 0x000000464054723c */ /* 0x000fe20000041854 */
[----:B------:R-:W4:Y:S04]  /*fa70*/  LDSM.16.M88.4 R68, [R164+0x7800] ;  /* 0x00780000a444783b */ /* 0x000f280000000200 */
[----:B------:R-:W4:Y:S03]  /*fa80*/  LDSM.16.M88.4 R64, [R164+0x7c00] ;  /* 0x007c0000a440783b */ /* 0x000f260000000200 */
        /* <DEDUP_REMOVED lines=31> */
[C---:B-1----:R-:W-:Y:S08]  /*fc80*/  HMMA.16816.F32.BF16 R104, R80.reuse, R52, R104 ;  /* 0x000000345068723c */ /* 0x042ff00000041868 */
        /* <DEDUP_REMOVED lines=19> */
.L_x_1230:
[----:B------:R-:W1:Y:S01]  /*fdc0*/  LDC R6, c[0x0][0x4f0] ;  /* 0x00013c00ff067b82 */ /* 0x000e620000000800 */
[----:B------:R-:W-:Y:S01]  /*fdd0*/  IADD3 R47, PT, PT, R45, -0x80, RZ ;  /* 0xffffff802d2f7810 */ /* 0x000fe20007ffe0ff */
[----:B------:R-:W2:Y:S01]  /*fde0*/  LDCU.64 UR10, c[0x0][0x3b8] ;  /* 0x00007700ff0a77ac */ /* 0x000ea20008000a00 */
[----:B------:R-:W-:Y:S02]  /*fdf0*/  IABS R42, R45 ;  /* 0x0000002d002a7213 */ /* 0x000fe40000000000 */
[----:B------:R-:W-:Y:S01]  /*fe00*/  IABS R40, R47 ;  /* 0x0000002f00287213 */ /* 0x000fe20000000000 */
[----:B------:R-:W3:Y:S01]  /*fe10*/  LDCU.64 UR8, c[0x0][0x3a0] ;  /* 0x00007400ff0877ac */ /* 0x000ee20008000a00 */
        /* <DEDUP_REMOVED lines=35> */
[----:B-----5:R-:W-:-:S04]  /*10050*/  IMAD.WIDE R46, R40, 0x4, R180 ;  /* 0x00000004282e7825 */ /* 0x020fc800078e02b4 */
        /* <DEDUP_REMOVED lines=17> */
[----:B------:R-:W-:-:S07]  /*10170*/  LEA.HI.X R171, R40, R171, R7, 0x1, P0 ;  /* 0x000000ab28ab7211 */ /* 0x000fce00000f0c07 */
.L_x_1231:
[----:B------:R-:W1:Y:S01]  /*10180*/  LDCU UR8, c[0x0][0x440] ;  /* 0x00008800ff0877ac */ /* 0x000e620008000800 */
[----:B------:R-:W-:Y:S01]  /*10190*/  BSSY.RECONVERGENT B0, `(.L_x_1232) ;  /* 0x000004d000007945 */ /* 0x000fe20003800200 */
[----:B------:R-:W2:Y:S01]  /*101a0*/  LDCU UR4, c[0x0][0x3bc] ;  /* 0x00007780ff0477ac */ /* 0x000ea20008000800 */
[----:B------:R-:W-:-:S06]  /*101b0*/  USHF.L.U32 UR9, UR10, 0x6, URZ ;  /* 0x000000060a097899 */ /* 0x000fcc00080006ff */
[----:B-----5:R-:W-:Y:S02]  /*101c0*/  IADD3 R46, P3, PT, R170, UR9, RZ ;  /* 0x00000009aa2e7c10 */ /* 0x020fe4000ff7e0ff */
        /* <DEDUP_REMOVED lines=72> */
.L_x_1233:
[----:B------:R2:W-:Y:S02]  /*10650*/  STS.128 [R183+0x8800], RZ ;  /* 0x008800ffb7007388 */ /* 0x0005e40000000c00 */
.L_x_1234:
[----:B------:R-:W-:Y:S05]  /*10660*/  BSYNC.RECONVERGENT B0 ;  /* 0x0000000000007941 */ /* 0x000fea0003800200 */
.L_x_1232:
[----:B------:R-:W0:Y:S02]  /*10670*/  LDGDEPBAR ;  /* 0x00000000000079af */ /* 0x000e240000000000 */
.L_x_1229:
[----:B-1----:R-:W-:Y:S01]  /*10680*/  IMAD.SHL.U32 R7, R174, 0x2, RZ ;  /* 0x00000002ae077824 */ /* 0x002fe200078e00ff */
[----:B------:R-:W1:Y:S01]  /*10690*/  LDCU UR4, c[0x0][0x45c] ;  /* 0x00008b80ff0477ac */ /* 0x000e620008000800 */
[----:B------:R-:W-:-:S03]  /*106a0*/  IMAD.SHL.U32 R57, R57, 0x100, RZ ;  /* 0x0000010039397824 */ /* 0x000fc600078e00ff */
[----:B------:R-:W-:Y:S02]  /*106b0*/  LOP3.LUT R7, R7, 0x6, RZ, 0xc0, !PT ;  /* 0x0000000607077812 */ /* 0x000fe400078ec0ff */
[----:B------:R-:W-:-:S03]  /*106c0*/  LOP3.LUT R57, R57, 0x100, RZ, 0xc0, !PT ;  /* 0x0000010039397812 */ /* 0x000fc600078ec0ff */
[----:B------:R-:W-:Y:S01]  /*106d0*/  IMAD R2, R58, 0x80, R7 ;  /* 0x000000803a027824 */ /* 0x000fe200078e0207 */
[----:B------:R-:W-:-:S03]  /*106e0*/  LOP3.LUT R0, R57, 0x20, R0, 0xf8, !PT ;  /* 0x0000002039007812 */ /* 0x000fc600078ef800 */
[C---:B---3--:R-:W-:Y:S02]  /*106f0*/  VIADD R40, R2.reuse, 0x1 ;  /* 0x0000000102287836 */ /* 0x048fe40000000000 */
[C---:B------:R-:W-:Y:S02]  /*10700*/  VIADD R6, R2.reuse, 0x8 ;  /* 0x0000000802067836 */ /* 0x040fe40000000000 */
[----:B------:R-:W-:Y:S01]  /*10710*/  VIADD R44, R2, 0x19 ;  /* 0x00000019022c7836 */ /* 0x000fe20000000000 */
[----:B------:R-:W-:Y:S01]  /*10720*/  ISETP.GE.AND P1, PT, R40, R3, PT ;  /* 0x000000032800720c */ /* 0x000fe20003f26270 */
[----:B------:R-:W-:Y:S01]  /*10730*/  IMAD.IADD R165, R0, 0x1, R5 ;  /* 0x0000000100a57824 */ /* 0x000fe200078e0205 */
        /* <DEDUP_REMOVED lines=8> */
[----:B------:R-:W-:Y:S01]  /*107c0*/  FSEL R42, R32, -INF , !P5 ;  /* 0xff800000202a7808 */ /* 0x000fe20006800000 */
[----:B------:R-:W-:Y:S01]  /*107d0*/  VIADD R32, R2, 0x18 ;  /* 0x0000001802207836 */ /* 0x000fe20000000000 */
[C---:B------:R-:W-:Y:S02]  /*107e0*/  ISETP.GE.AND P4, PT, R6.reuse, R3, PT ;  /* 0x000000030600720c */ /* 0x040fe40003f86270 */
[----:B------:R-:W-:Y:S02]  /*107f0*/  ISETP.GE.AND P5, PT, R6, R59, PT ;  /* 0x0000003b0600720c */ /* 0x000fe40003fa6270 */
[----:B------:R-:W-:Y:S02]  /*10800*/  FSEL R6, R34, -INF , !P6 ;  /* 0xff80000022067808 */ /* 0x000fe40007000000 */
[----:B------:R-:W-:-:S02]  /*10810*/  FSEL R66, R33, -INF , !P3 ;  /* 0xff80000021427808 */ /* 0x000fc40005800000 */
[C---:B------:R-:W-:Y:S02]  /*10820*/  ISETP.GE.AND P6, PT, R40.reuse, R3, PT ;  /* 0x000000032800720c */ /* 0x040fe40003fc6270 */
        /* <DEDUP_REMOVED lines=11> */
[----:B------:R-:W-:Y:S01]  /*108e0*/  FSEL R80, R24, -INF , !P0 ;  /* 0xff80000018507808 */ /* 0x000fe20004000000 */
[----:B------:R-:W-:Y:S01]  /*108f0*/  VIADD R24, R2, 0x28 ;  /* 0x0000002802187836 */ /* 0x000fe20000000000 */
[----:B------:R-:W-:Y:S02]  /*10900*/  ISETP.GE.AND P6, PT, R44, R59, PT ;  /* 0x0000003b2c00720c */ /* 0x000fe40003fc6270 */
[----:B------:R-:W-:-:S02]  /*10910*/  ISETP.GE.AND P3, PT, R32, R3, PT ;  /* 0x000000032000720c */ /* 0x000fc40003f66270 */
[----:B------:R-:W-:Y:S02]  /*10920*/  ISETP.GE.AND P0, PT, R32, R59, PT ;  /* 0x0000003b2000720c */ /* 0x000fe40003f06270 */
[----:B------:R-:W-:Y:S02]  /*10930*/  FSEL R32, R26, -INF , !P4 ;  /* 0xff8000001a207808 */ /* 0x000fe40006000000 */
[----:B------:R-:W-:Y:S02]  /*10940*/  FSEL R198, R25, -INF , !P5 ;  /* 0xff80000019c67808 */ /* 0x000fe40006800000 */
[C---:B------:R-:W-:Y:S02]  /*10950*/  ISETP.GE.AND P4, PT, R28.reuse, R3, PT ;  /* 0x000000031c00720c */ /* 0x040fe40003f86270 */
[----:B------:R-:W-:Y:S01]  /*10960*/  ISETP.GE.AND P5, PT, R28, R59, PT ;  /* 0x0000003b1c00720c */ /* 0x000fe20003fa6270 */
[----:B------:R-:W-:Y:S01]  /*10970*/  VIADD R28, R2, 0x29 ;  /* 0x00000029021c7836 */ /* 0x000fe20000000000 */
[----:B------:R-:W-:-:S02]  /*10980*/  FSEL R194, R27, -INF , !P6 ;  /* 0xff8000001bc27808 */ /* 0x000fc40007000000 */
[----:B------:R-:W-:Y:S01]  /*10990*/  FSEL R30, R20, -INF , !P3 ;  /* 0xff800000141e7808 */ /* 0x000fe20005800000 */
[----:B------:R-:W-:Y:S01]  /*109a0*/  VIADD R20, R2, 0x31 ;  /* 0x0000003102147836 */ /* 0x000fe20000000000 */
[C---:B------:R-:W-:Y:S02]  /*109b0*/  ISETP.GE.AND P6, PT, R24.reuse, R3, PT ;  /* 0x000000031800720c */ /* 0x040fe40003fc6270 */
[----:B------:R-:W-:Y:S01]  /*109c0*/  ISETP.GE.AND P3, PT, R24, R59, PT ;  /* 0x0000003b1800720c */ /* 0x000fe20003f66270 */
[----:B------:R-:W-:Y:S01]  /*109d0*/  VIADD R24, R2, 0x30 ;  /* 0x0000003002187836 */ /* 0x000fe20000000000 */
[----:B------:R-:W-:Y:S02]  /*109e0*/  FSEL R26, R22, -INF , !P0 ;  /* 0xff800000161a7808 */ /* 0x000fe40004000000 */
[----:B------:R-:W-:Y:S02]  /*109f0*/  FSEL R188, R21, -INF , !P4 ;  /* 0xff80000015bc7808 */ /* 0x000fe40006000000 */
[----:B------:R-:W-:-:S02]  /*10a00*/  ISETP.GE.AND P0, PT, R28, R3, PT ;  /* 0x000000031c00720c */ /* 0x000fc40003f06270 */
[----:B------:R-:W-:Y:S02]  /*10a10*/  ISETP.GE.AND P4, PT, R28, R59, PT ;  /* 0x0000003b1c00720c */ /* 0x000fe40003f86270 */
[----:B------:R-:W-:Y:S02]  /*10a20*/  FSEL R28, R23, -INF , !P5 ;  /* 0xff800000171c7808 */ /* 0x000fe40006800000 */
[----:B------:R-:W-:Y:S01]  /*10a30*/  FSEL R190, R16, -INF , !P6 ;  /* 0xff80000010be7808 */ /* 0x000fe20007000000 */
[----:B------:R-:W-:Y:S01]  /*10a40*/  VIADD R16, R2, 0x38 ;  /* 0x0000003802107836 */ /* 0x000fe20000000000 */
[C---:B------:R-:W-:Y:S02]  /*10a50*/  ISETP.GE.AND P5, PT, R24.reuse, R3, PT ;  /* 0x000000031800720c */ /* 0x040fe40003fa6270 */
[----:B------:R-:W-:Y:S02]  /*10a60*/  ISETP.GE.AND P6, PT, R24, R59, PT ;  /* 0x0000003b1800720c */ /* 0x000fe40003fc6270 */
[----:B------:R-:W-:-:S02]  /*10a70*/  FSEL R186, R19, -INF , !P4 ;  /* 0xff80000013ba7808 */ /* 0x000fc40006000000 */
[----:B------:R-:W-:Y:S01]  /*10a80*/  FSEL R120, R12, -INF , !P5 ;  /* 0xff8000000c787808 */ /* 0x000fe20006800000 */
[----:B------:R-:W-:Y:S01]  /*10a90*/  VIADD R12, R2, 0x41 ;  /* 0x00000041020c7836 */ /* 0x000fe20000000000 */
[----:B------:R-:W-:Y:S01]  /*10aa0*/  FSEL R24, R18, -INF , !P3 ;  /* 0xff80000012187808 */ /* 0x000fe20005800000 */
[----:B------:R-:W-:Y:S01]  /*10ab0*/  VIADD R18, R2, 0x39 ;  /* 0x0000003902127836 */ /* 0x000fe20000000000 */
[----:B------:R-:W-:Y:S02]  /*10ac0*/  FSEL R192, R17, -INF , !P0 ;  /* 0xff80000011c07808 */ /* 0x000fe40004000000 */
[C---:B------:R-:W-:Y:S02]  /*10ad0*/  ISETP.GE.AND P4, PT, R16.reuse, R3, PT ;  /* 0x000000031000720c */ /* 0x040fe40003f86270 */
[----:B------:R-:W-:Y:S01]  /*10ae0*/  ISETP.GE.AND P5, PT, R16, R59, PT ;  /* 0x0000003b1000720c */ /* 0x000fe20003fa6270 */
[----:B------:R-:W-:Y:S01]  /*10af0*/  VIADD R16, R2, 0x40 ;  /* 0x0000004002107836 */ /* 0x000fe20000000000 */
[----:B------:R-:W-:-:S02]  /*10b00*/  ISETP.GE.AND P3, PT, R20, R3, PT ;  /* 0x000000031400720c */ /* 0x000fc40003f66270 */
[-C--:B------:R-:W-:Y:S02]  /*10b10*/  ISETP.GE.AND P0, PT, R20, R59.reuse, PT ;  /* 0x0000003b1400720c */ /* 0x080fe40003f06270 */
[----:B------:R-:W-:Y:S02]  /*10b20*/  FSEL R124, R13, -INF , !P3 ;  /* 0xff8000000d7c7808 */ /* 0x000fe40005800000 */
[----:B------:R-:W-:Y:S02]  /*10b30*/  FSEL R128, R15, -INF , !P0 ;  /* 0xff8000000f807808 */ /* 0x000fe40004000000 */
[----:B------:R-:W-:Y:S01]  /*10b40*/  FSEL R182, R8, -INF , !P4 ;  /* 0xff80000008b67808 */ /* 0x000fe20006000000 */
[----:B------:R-:W-:Y:S01]  /*10b50*/  VIADD R8, R2, 0x48 ;  /* 0x0000004802087836 */ /* 0x000fe20000000000 */
[----:B------:R-:W-:Y:S02]  /*10b60*/  FSEL R178, R14, -INF , !P6 ;  /* 0xff8000000eb27808 */ /* 0x000fe40007000000 */
[----:B------:R-:W-:-:S02]  /*10b70*/  ISETP.GE.AND P3, PT, R18, R59, PT ;  /* 0x0000003b1200720c */ /* 0x000fc40003f66270 */
[-C--:B------:R-:W-:Y:S02]  /*10b80*/  ISETP.GE.AND P0, PT, R16, R3.reuse, PT ;  /* 0x000000031000720c */ /* 0x080fe40003f06270 */
[-C--:B------:R-:W-:Y:S02]  /*10b90*/  ISETP.GE.AND P6, PT, R18, R3.reuse, PT ;  /* 0x000000031200720c */ /* 0x080fe40003fc6270 */
[----:B------:R-:W-:Y:S02]  /*10ba0*/  FSEL R162, R11, -INF , !P3 ;  /* 0xff8000000ba27808 */ /* 0x000fe40005800000 */
[----:B------:R-:W-:Y:S02]  /*10bb0*/  FSEL R148, R112, -INF , !P0 ;  /* 0xff80000070947808 */ /* 0x000fe40004000000 */
[----:B------:R-:W-:Y:S02]  /*10bc0*/  FSEL R184, R9, -INF , !P6 ;  /* 0xff80000009b87808 */ /* 0x000fe40007000000 */
[----:B------:R-:W-:-:S02]  /*10bd0*/  ISETP.GE.AND P3, PT, R8, R3, PT ;  /* 0x000000030800720c */ /* 0x000fc40003f66270 */
[-C--:B------:R-:W-:Y:S01]  /*10be0*/  ISETP.GE.AND P0, PT, R8, R59.reuse, PT ;  /* 0x0000003b0800720c */ /* 0x080fe20003f06270 */
[----:B------:R-:W-:Y:S01]  /*10bf0*/  VIADD R8, R2, 0x50 ;  /* 0x0000005002087836 */ /* 0x000fe20000000000 */
[-C--:B------:R-:W-:Y:S02]  /*10c00*/  ISETP.GE.AND P6, PT, R12, R59.reuse, PT ;  /* 0x0000003b0c00720c */ /* 0x080fe40003fc6270 */
[----:B------:R-:W-:Y:S01]  /*10c10*/  FSEL R126, R10, -INF , !P5 ;  /* 0xff8000000a7e7808 */ /* 0x000fe20006800000 */
[----:B------:R-:W-:Y:S01]  /*10c20*/  VIADD R10, R2, 0x49 ;  /* 0x00000049020a7836 */ /* 0x000fe20000000000 */
[----:B------:R-:W-:Y:S02]  /*10c30*/  ISETP.GE.AND P4, PT, R16, R59, PT ;  /* 0x0000003b1000720c */ /* 0x000fe40003f86270 */
[----:B------:R-:W-:Y:S01]  /*10c40*/  ISETP.GE.AND P5, PT, R12, R3, PT ;  /* 0x000000030c00720c */ /* 0x000fe20003fa6270 */
[----:B------:R-:W-:Y:S01]  /*10c50*/  VIADD R12, R2, 0x68 ;  /* 0x00000068020c7836 */ /* 0x000fe20000000000 */
[----:B------:R-:W-:-:S02]  /*10c60*/  FSEL R154, R115, -INF , !P6 ;  /* 0xff800000739a7808 */ /* 0x000fc40007000000 */
[----:B------:R-:W-:Y:S02]  /*10c70*/  FSEL R158, R108, -INF , !P3 ;  /* 0xff8000006c9e7808 */ /* 0x000fe40005800000 */
[C---:B------:R-:W-:Y:S02]  /*10c80*/  ISETP.GE.AND P6, PT, R8.reuse, R3, PT ;  /* 0x000000030800720c */ /* 0x040fe40003fc6270 */
        /* <DEDUP_REMOVED lines=9> */
[----:B------:R-:W-:Y:S02]  /*10d20*/  ISETP.GE.AND P6, PT, R8, R59, PT ;  /* 0x0000003b0800720c */ /* 0x000fe40003fc6270 */
[----:B------:R-:W-:Y:S02]  /*10d30*/  FSEL R146, R110, -INF , !P0 ;  /* 0xff8000006e927808 */ /* 0x000fe40004000000 */
[----:B------:R-:W-:-:S02]  /*10d40*/  FSEL R160, R109, -INF , !P4 ;  /* 0xff8000006da07808 */ /* 0x000fc40006000000 */
[-C--:B------:R-:W-:Y:S01]  /*10d50*/  ISETP.GE.AND P5, PT, R8, R3.reuse, PT ;  /* 0x000000030800720c */ /* 0x080fe20003fa6270 */
[----:B------:R-:W-:Y:S01]  /*10d60*/  VIADD R8, R2, 0x60 ;  /* 0x0000006002087836 */ /* 0x000fe20000000000 */
[C---:B------:R-:W-:Y:S02]  /*10d70*/  ISETP.GE.AND P0, PT, R10.reuse, R3, PT ;  /* 0x000000030a00720c */ /* 0x040fe40003f06270 */
[----:B------:R-:W-:Y:S01]  /*10d80*/  ISETP.GE.AND P4, PT, R10, R59, PT ;  /* 0x0000003b0a00720c */ /* 0x000fe20003f86270 */
[----:B------:R-:W-:Y:S01]  /*10d90*/  VIADD R10, R2, 0x59 ;  /* 0x00000059020a7836 */ /* 0x000fe20000000000 */
[----:B------:R-:W-:Y:S02]  /*10da0*/  FSEL R132, R102, -INF , !P6 ;  /* 0xff80000066847808 */ /* 0x000fe40007000000 */
[----:B------:R-:W-:Y:S02]  /*10db0*/  ISETP.GE.AND P6, PT, R2, R3, PT ;  /* 0x000000030200720c */ /* 0x000fe40003fc6270 */
        /* <DEDUP_REMOVED lines=11> */
[----:B------:R-:W-:Y:S02]  /*10e70*/  ISETP.GE.AND P1, PT, R2, R59, PT ;  /* 0x0000003b0200720c */ /* 0x000fe40003f26270 */
[----:B------:R-:W-:Y:S02]  /*10e80*/  FSEL R144, R101, -INF , !P3 ;  /* 0xff80000065907808 */ /* 0x000fe40005800000 */
[----:B------:R-:W-:-:S02]  /*10e90*/  FSEL R130, R103, -INF , !P0 ;  /* 0xff80000067827808 */ /* 0x000fc40004000000 */
[C---:B------:R-:W-:Y:S02]  /*10ea0*/  ISETP.GE.AND P3, PT, R8.reuse, R3, PT ;  /* 0x000000030800720c */ /* 0x040fe40003f66270 */
[----:B------:R-:W-:Y:S02]  /*10eb0*/  ISETP.GE.AND P0, PT, R8, R59, PT ;  /* 0x0000003b0800720c */ /* 0x000fe40003f06270 */
[----:B------:R-:W-:Y:S02]  /*10ec0*/  FMNMX3.FTZ R9, R36, R10, R42, !PT ;  /* 0x0000000a24097276 */ /* 0x000fe4000781002a */
[----:B------:R-:W-:Y:S02]  /*10ed0*/  FSEL R8, R39, -INF , !P2 ;  /* 0xff80000027087808 */ /* 0x000fe40005000000 */
        /* <DEDUP_REMOVED lines=11> */
[C---:B------:R-:W-:Y:S02]  /*10f90*/  ISETP.GE.AND P2, PT, R12.reuse, R3, PT ;  /* 0x000000030c00720c */ /* 0x040fe40003f46270 */
[----:B------:R-:W-:Y:S01]  /*10fa0*/  ISETP.GE.AND P6, PT, R12, R59, PT ;  /* 0x0000003b0c00720c */ /* 0x000fe20003fc6270 */
[----:B------:R-:W-:Y:S01]  /*10fb0*/  VIADD R12, R2, 0x69 ;  /* 0x00000069020c7836 */ /* 0x000fe20000000000 */
[----:B------:R-:W-:-:S02]  /*10fc0*/  FMNMX3.FTZ R9, R9, R124, R182, !PT ;  /* 0x0000007c09097276 */ /* 0x000fc400078100b6 */
[----:B------:R-:W-:Y:S02]  /*10fd0*/  FMNMX3.FTZ R7, R7, R186, R178, !PT ;  /* 0x000000ba07077276 */ /* 0x000fe400078100b2 */
[----:B------:R-:W-:Y:S02]  /*10fe0*/  FSEL R64, R96, -INF , !P4 ;  /* 0xff80000060407808 */ /* 0x000fe40006000000 */
[----:B------:R-:W-:Y:S02]  /*10ff0*/  FMNMX3.FTZ R9, R9, R184, R148, !PT ;  /* 0x000000b809097276 */ /* 0x000fe40007810094 */
[C---:B------:R-:W-:Y:S02]  /*11000*/  ISETP.GE.AND P1, PT, R12.reuse, R3, PT ;  /* 0x000000030c00720c */ /* 0x040fe40003f26270 */
[----:B------:R-:W-:Y:S01]  /*11010*/  ISETP.GE.AND P4, PT, R12, R59, PT ;  /* 0x0000003b0c00720c */ /* 0x000fe20003f86270 */
[----:B------:R-:W-:Y:S01]  /*11020*/  VIADD R12, R2, 0x70 ;  /* 0x00000070020c7836 */ /* 0x000fe20000000000 */
[----:B------:R-:W-:-:S02]  /*11030*/  FMNMX3.FTZ R7, R7, R128, R126, !PT ;  /* 0x0000008007077276 */ /* 0x000fc4000781007e */
[----:B------:R-:W-:Y:S02]  /*11040*/  FMNMX3.FTZ R9, R9, R152, R158, !PT ;  /* 0x0000009809097276 */ /* 0x000fe4000781009e */
        /* <DEDUP_REMOVED lines=17> */
[----:B------:R-:W-:Y:S02]  /*11160*/  FMNMX3.FTZ R7, R7, R134, R132, !PT ;  /* 0x0000008607077276 */ /* 0x000fe40007810084 */
[----:B-----5:R-:W-:Y:S02]  /*11170*/  FSEL R46, R94, -INF , !P6 ;  /* 0xff8000005e2e7808 */ /* 0x020fe40007000000 */
[----:B------:R-:W-:Y:S02]  /*11180*/  FSEL R60, R88, -INF , !P5 ;  /* 0xff800000583c7808 */ /* 0x000fe40006800000 */
[----:B------:R-:W-:Y:S02]  /*11190*/  FSEL R55, R89, -INF , !P0 ;  /* 0xff80000059377808 */ /* 0x000fe40004000000 */
[----:B------:R-:W-:Y:S02]  /*111a0*/  ISETP.GE.AND P6, PT, R12, R3, PT ;  /* 0x000000030c00720c */ /* 0x000fe40003fc6270 */
[----:B------:R-:W-:-:S02]  /*111b0*/  FSEL R61, R93, -INF , !P1 ;  /* 0xff8000005d3d7808 */ /* 0x000fc40004800000 */
[C---:B------:R-:W-:Y:S02]  /*111c0*/  ISETP.GE.AND P5, PT, R2.reuse, R3, PT ;  /* 0x000000030200720c */ /* 0x040fe40003fa6270 */
[----:B------:R-:W-:Y:S02]  /*111d0*/  FMNMX3.FTZ R13, R9, R63, R62, !PT ;  /* 0x0000003f090d7276 */ /* 0x000fe4000781003e */
[----:B------:R-:W-:Y:S02]  /*111e0*/  ISETP.GE.AND P0, PT, R2, R59, PT ;  /* 0x0000003b0200720c */ /* 0x000fe40003f06270 */
[----:B------:R-:W-:Y:S02]  /*111f0*/  FMNMX3.FTZ R2, R7, R130, R48, !PT ;  /* 0x0000008207027276 */ /* 0x000fe40007810030 */
[----:B------:R-:W-:Y:S02]  /*11200*/  FSEL R54, R84, -INF , !P6 ;  /* 0xff80000054367808 */ /* 0x000fe40007000000 */
[----:B------:R-:W-:-:S02]  /*11210*/  FMNMX3.FTZ R13, R13, R61, R60, !PT ;  /* 0x0000003d0d0d7276 */ /* 0x000fc4000781003c */
[----:B------:R-:W-:Y:S02]  /*11220*/  ISETP.GE.AND P1, PT, R12, R59, PT ;  /* 0x0000003b0c00720c */ /* 0x000fe40003f26270 */
[----:B------:R-:W-:Y:S02]  /*11230*/  FSEL R44, R95, -INF , !P4 ;  /* 0xff8000005f2c7808 */ /* 0x000fe40006000000 */
[----:B------:R-:W-:Y:S02]  /*11240*/  FSEL R23, R90, -INF , !P3 ;  /* 0xff8000005a177808 */ /* 0x000fe40005800000 */
[----:B------:R-:W-:Y:S02]  /*11250*/  FMNMX3.FTZ R2, R2, R47, R46, !PT ;  /* 0x0000002f02027276 */ /* 0x000fe4000781002e */
[----:B------:R-:W-:Y:S02]  /*11260*/  FSEL R52, R85, -INF , !P5 ;  /* 0xff80000055347808 */ /* 0x000fe40006800000 */
[----:B------:R-:W-:-:S02]  /*11270*/  FMNMX3.FTZ R13, R13, R55, R54, !PT ;  /* 0x000000370d0d7276 */ /* 0x000fc40007810036 */
[----:B------:R-:W-:Y:S02]  /*11280*/  FSEL R22, R91, -INF , !P2 ;  /* 0xff8000005b167808 */ /* 0x000fe40005000000 */
[----:B------:R-:W-:Y:S02]  /*11290*/  FSEL R21, R86, -INF , !P1 ;  /* 0xff80000056157808 */ /* 0x000fe40004800000 */
[----:B------:R-:W-:Y:S02]  /*112a0*/  FMNMX3.FTZ R7, R2, R44, R23, !PT ;  /* 0x0000002c02077276 */ /* 0x000fe40007810017 */
[----:B------:R-:W-:Y:S02]  /*112b0*/  FMNMX.FTZ R13, R52, R13, !PT ;  /* 0x0000000d340d7209 */ /* 0x000fe40007810000 */
[----:B------:R-:W-:Y:S02]  /*112c0*/  FSEL R20, R87, -INF , !P0 ;  /* 0xff80000057147808 */ /* 0x000fe40004000000 */
[----:B------:R-:W-:Y:S01]  /*112d0*/  FMNMX3.FTZ R7, R7, R22, R21, !PT ;  /* 0x0000001607077276 */ /* 0x000fe20007810015 */
[----:B------:R-:W3:Y:S01]  /*112e0*/  SHFL.BFLY PT, R2, R13, 0x2, 0x1f ;  /* 0x0c401f000d027f89 */ /* 0x000ee200000e0000 */
[----:B------:R-:W-:-:S02]  /*112f0*/  LEA R165, R165, UR5, 0x1 ;  /* 0x00000005a5a57c11 */ /* 0x000fc4000f8e08ff */
[----:B------:R-:W-:-:S03]  /*11300*/  FMNMX.FTZ R11, R20, R7, !PT ;  /* 0x00000007140b7209 */ /* 0x000fc60007810000 */
[----:B------:R-:W-:Y:S01]  /*11310*/  LDSM.16.MT88.4 R84, [R165+0xb000] ;  /* 0x00b00000a554783b */ /* 0x000fe20000004200 */
[----:B------:R-:W-:-:S03]  /*11320*/  IMAD.IADD R122, R4, 0x1, R165 ;  /* 0x00000001047a7824 */ /* 0x000fc600078e02a5 */
[----:B------:R-:W4:Y:S04]  /*11330*/  SHFL.BFLY PT, R12, R11, 0x2, 0x1f ;  /* 0x0c401f000b0c7f89 */ /* 0x000f2800000e0000 */
[----:B------:R-:W-:Y:S04]  /*11340*/  LDSM.16.MT88.4 R68, [R165+0x9000] ;  /* 0x00900000a544783b */ /* 0x000fe80000004200 */
[----:B------:R-:W-:Y:S04]  /*11350*/  LDSM.16.MT88.4 R76, [R122+0x9000] ;  /* 0x009000007a4c783b */ /* 0x000fe80000004200 */
[----:B------:R-:W-:Y:S01]  /*11360*/  LDSM.16.MT88.4 R92, [R122+0xb000] ;  /* 0x00b000007a5c783b */ /* 0x000fe20000004200 */
[----:B---3--:R-:W-:-:S03]  /*11370*/  FMNMX.FTZ R9, R13, R2, !PT ;  /* 0x000000020d097209 */ /* 0x008fc60007810000 */
[----:B------:R-:W-:Y:S04]  /*11380*/  LDSM.16.MT88.4 R100, [R165+0xd000] ;  /* 0x00d00000a564783b */ /* 0x000fe80000004200 */
[----:B------:R-:W3:Y:S01]  /*11390*/  SHFL.BFLY PT, R2, R9, 0x1, 0x1f ;  /* 0x0c201f0009027f89 */ /* 0x000ee200000e0000 */
[----:B----4-:R-:W-:-:S03]  /*113a0*/  FMNMX.FTZ R12, R11, R12, !PT ;  /* 0x0000000c0b0c7209 */ /* 0x010fc60007810000 */
[----:B------:R-:W-:Y:S04]  /*113b0*/  LDSM.16.MT88.4 R16, [R165+0x9400] ;  /* 0x00940000a510783b */ /* 0x000fe80000004200 */
[----:B------:R-:W4:Y:S01]  /*113c0*/  SHFL.BFLY PT, R7, R12, 0x1, 0x1f ;  /* 0x0c201f000c077f89 */ /* 0x000f2200000e0000 */
[----:B---3--:R-:W-:-:S04]  /*113d0*/  FMNMX.FTZ R2, R9, R2, !PT ;  /* 0x0000000209027209 */ /* 0x008fc80007810000 */
[C---:B------:R-:W-:Y:S01]  /*113e0*/  FSETP.NEU.FTZ.AND P0, PT, R2.reuse, -INF , PT ;  /* 0xff8000000200780b */ /* 0x040fe20003f1d000 */
[----:B-1----:R-:W-:Y:S01]  /*113f0*/  FMUL.FTZ R57, R2, UR4 ;  /* 0x0000000402397c20 */ /* 0x002fe20008410000 */
[----:B----4-:R-:W-:-:S04]  /*11400*/  FMNMX.FTZ R0, R12, R7, !PT ;  /* 0x000000070c007209 */ /* 0x010fc80007810000 */
[----:B------:R-:W-:Y:S01]  /*11410*/  FSEL R57, R57, RZ, P0 ;  /* 0x000000ff39397208 */ /* 0x000fe20000000000 */
[----:B------:R-:W-:Y:S01]  /*11420*/  LDSM.16.MT88.4 R12, [R122+0x9400] ;  /* 0x009400007a0c783b */ /* 0x000fe20000004200 */
        /* <DEDUP_REMOVED lines=9> */
[----:B------:R-:W-:Y:S01]  /*114c0*/  FFMA.FTZ R36, R80, UR4, -R57 ;  /* 0x0000000450247c23 */ /* 0x000fe20008010839 */
[--C-:B------:R-:W-:Y:S01]  /*114d0*/  FFMA.FTZ R43, R6, UR4, -R51.reuse ;  /* 0x00000004062b7c23 */ /* 0x100fe20008010833 */
[--C-:B------:R-:W-:Y:S01]  /*114e0*/  FFMA.FTZ R49, R38, UR4, -R51.reuse ;  /* 0x0000000426317c23 */ /* 0x100fe20008010833 */
[----:B------:R-:W1:Y:S01]  /*114f0*/  LDSM.16.MT88.4 R4, [R122+0xd000] ;  /* 0x00d000007a04783b */ /* 0x000e620000004200 */
[--C-:B------:R-:W-:Y:S01]  /*11500*/  FFMA.FTZ R66, R8, UR4, -R51.reuse ;  /* 0x0000000408427c23 */ /* 0x100fe20008010833 */
[--C-:B------:R-:W-:Y:S01]  /*11510*/  FFMA.FTZ R40, R40, UR4, -R51.reuse ;  /* 0x0000000428287c23 */ /* 0x100fe20008010833 */
[----:B------:R-:W-:Y:S01]  /*11520*/  MUFU.EX2 R53, R53 ;  /* 0x0000003500357308 */ /* 0x000fe20000000800 */
[----:B------:R-:W3:Y:S01]  /*11530*/  LDSM.16.MT88.4 R8, [R165+0xb400] ;  /* 0x00b40000a508783b */ /* 0x000ee20000004200 */
[--C-:B------:R-:W-:Y:S01]  /*11540*/  FFMA.FTZ R37, R34, UR4, -R51.reuse ;  /* 0x0000000422257c23 */ /* 0x100fe20008010833 */
[----:B------:R-:W-:Y:S01]  /*11550*/  FFMA.FTZ R35, R32, UR4, -R51 ;  /* 0x0000000420237c23 */ /* 0x000fe20008010833 */
[----:B------:R-:W4:Y:S01]  /*11560*/  MUFU.EX2 R50, R50 ;  /* 0x0000003200327308 */ /* 0x000f220000000800 */
[--C-:B------:R-:W-:Y:S01]  /*11570*/  FFMA.FTZ R38, R82, UR4, -R57.reuse ;  /* 0x0000000452267c23 */ /* 0x100fe20008010839 */
[----:B------:R-:W-:Y:S01]  /*11580*/  FFMA.FTZ R33, R198, UR4, -R57 ;  /* 0x00000004c6217c23 */ /* 0x000fe20008010839 */
[--C-:B------:R-:W-:Y:S01]  /*11590*/  FFMA.FTZ R34, R196, UR4, -R51.reuse ;  /* 0x00000004c4227c23 */ /* 0x100fe20008010833 */
[----:B------:R-:W2:Y:S01]  /*115a0*/  MUFU.EX2 R42, R42 ;  /* 0x0000002a002a7308 */ /* 0x000ea20000000800 */
[----:B------:R-:W-:Y:S01]  /*115b0*/  FFMA.FTZ R32, R194, UR4, -R51 ;  /* 0x00000004c2207c23 */ /* 0x000fe20008010833 */
[----:B------:R-:W-:Y:S01]  /*115c0*/  FFMA.FTZ R31, R30, UR4, -R57 ;  /* 0x000000041e1f7c23 */ /* 0x000fe20008010839 */
[----:B------:R-:W-:Y:S01]  /*115d0*/  FFMA.FTZ R25, R24, UR4, -R51 ;  /* 0x0000000418197c23 */ /* 0x000fe20008010833 */
[----:B------:R-:W-:Y:S01]  /*115e0*/  MUFU.EX2 R49, R49 ;  /* 0x0000003100317308 */ /* 0x000fe20000000800 */
[--C-:B------:R-:W-:Y:S01]  /*115f0*/  FFMA.FTZ R30, R188, UR4, -R57.reuse ;  /* 0x00000004bc1e7c23 */ /* 0x100fe20008010839 */
[----:B------:R-:W-:Y:S01]  /*11600*/  FFMA.FTZ R27, R190, UR4, -R57 ;  /* 0x00000004be1b7c23 */ /* 0x000fe20008010839 */
[--C-:B------:R-:W-:Y:S01]  /*11610*/  FFMA.FTZ R29, R26, UR4, -R51.reuse ;  /* 0x000000041a1d7c23 */ /* 0x100fe20008010833 */
[----:B------:R-:W1:Y:S01]  /*11620*/  MUFU.EX2 R66, R66 ;  /* 0x0000004200427308 */ /* 0x000e620000000800 */
[--C-:B------:R-:W-:Y:S01]  /*11630*/  FFMA.FTZ R28, R28, UR4, -R51.reuse ;  /* 0x000000041c1c7c23 */ /* 0x100fe20008010833 */
[----:B----4-:R-:W-:Y:S01]  /*11640*/  F2FP.BF16.F32.PACK_AB R108, R50, R53 ;  /* 0x00000035326c723e */ /* 0x010fe200000010ff */
[----:B------:R-:W-:Y:S01]  /*11650*/  FFMA.FTZ R24, R186, UR4, -R51 ;  /* 0x00000004ba187c23 */ /* 0x000fe20008010833 */
[----:B------:R-:W-:Y:S01]  /*11660*/  MUFU.EX2 R43, R43 ;  /* 0x0000002b002b7308 */ /* 0x000fe20000000800 */
[--C-:B------:R-:W-:Y:S01]  /*11670*/  FFMA.FTZ R192, R192, UR4, -R57.reuse ;  /* 0x00000004c0c07c23 */ /* 0x100fe20008010839 */
[----:B--2---:R-:W-:Y:S01]  /*11680*/  F2FP.BF16.F32.PACK_AB R110, R41, R42 ;  /* 0x0000002a296e723e */ /* 0x004fe200000010ff */
[--C-:B------:R-:W-:Y:S01]  /*11690*/  FFMA.FTZ R67, R124, UR4, -R57.reuse ;  /* 0x000000047c437c23 */ /* 0x100fe20008010839 */
[----:B------:R-:W2:Y:S01]  /*116a0*/  MUFU.EX2 R40, R40 ;  /* 0x0000002800287308 */ /* 0x000ea20000000800 */
[----:B------:R-:W-:Y:S01]  /*116b0*/  FFMA.FTZ R65, R184, UR4, -R57 ;  /* 0x00000004b8417c23 */ /* 0x000fe20008010839 */
[--C-:B------:R-:W-:Y:S01]  /*116c0*/  FFMA.FTZ R123, R128, UR4, -R51.reuse ;  /* 0x00000004807b7c23 */ /* 0x100fe20008010833 */
[--C-:B------:R-:W-:Y:S01]  /*116d0*/  FFMA.FTZ R126, R126, UR4, -R51.reuse ;  /* 0x000000047e7e7c23 */ /* 0x100fe20008010833 */
[----:B------:R-:W-:Y:S01]  /*116e0*/  MUFU.EX2 R39, R39 ;  /* 0x0000002700277308 */ /* 0x000fe20000000800 */
[--C-:B------:R-:W-:Y:S01]  /*116f0*/  FFMA.FTZ R121, R162, UR4, -R51.reuse ;  /* 0x00000004a2797c23 */ /* 0x100fe20008010833 */
[----:B-1----:R-:W-:Y:S01]  /*11700*/  F2FP.BF16.F32.PACK_AB R109, R66, R49 ;  /* 0x00000031426d723e */ /* 0x002fe200000010ff */
[----:B------:R-:W-:Y:S01]  /*11710*/  FFMA.FTZ R178, R178, UR4, -R51 ;  /* 0x00000004b2b27c23 */ /* 0x000fe20008010833 */
[----:B------:R-:W1:Y:S01]  /*11720*/  MUFU.EX2 R38, R38 ;  /* 0x0000002600267308 */ /* 0x000e620000000800 */
[--C-:B------:R-:W-:Y:S01]  /*11730*/  FFMA.FTZ R127, R152, UR4, -R57.reuse ;  /* 0x00000004987f7c23 */ /* 0x100fe20008010839 */
[----:B------:R-:W-:Y:S01]  /*11740*/  FFMA.FTZ R125, R160, UR4, -R57 ;  /* 0x00000004a07d7c23 */ /* 0x000fe20008010839 */
[--C-:B------:R-:W-:Y:S01]  /*11750*/  FFMA.FTZ R131, R156, UR4, -R51.reuse ;  /* 0x000000049c837c23 */ /* 0x100fe20008010833 */
[----:B------:R-:W-:Y:S01]  /*11760*/  MUFU.EX2 R36, R36 ;  /* 0x0000002400247308 */ /* 0x000fe20000000800 */
[--C-:B------:R-:W-:Y:S01]  /*11770*/  FFMA.FTZ R154, R154, UR4, -R51.reuse ;  /* 0x000000049a9a7c23 */ /* 0x100fe20008010833 */
[----:B--2---:R-:W-:Y:S01]  /*11780*/  F2FP.BF16.F32.PACK_AB R111, R40, R43 ;  /* 0x0000002b286f723e */ /* 0x004fe200000010ff */
[--C-:B------:R-:W-:Y:S01]  /*11790*/  FFMA.FTZ R146, R146, UR4, -R51.reuse ;  /* 0x0000000492927c23 */ /* 0x100fe20008010833 */
[----:B------:R-:W-:Y:S01]  /*117a0*/  MUFU.EX2 R33, R33 ;  /* 0x0000002100217308 */ /* 0x000fe20000000800 */
[----:B------:R-:W-:Y:S01]  /*117b0*/  FFMA.FTZ R129, R150, UR4, -R51 ;  /* 0x0000000496817c23 */ /* 0x000fe20008010833 */
[--C-:B------:R-:W-:Y:S01]  /*117c0*/  FFMA.FTZ R135, R140, UR4, -R57.reuse ;  /* 0x000000048c877c23 */ /* 0x100fe20008010839 */
[--C-:B------:R-:W-:Y:S01]  /*117d0*/  FFMA.FTZ R138, R138, UR4, -R57.reuse ;  /* 0x000000048a8a7c23 */ /* 0x100fe20008010839 */
[----:B------:R-:W-:Y:S01]  /*117e0*/  MUFU.EX2 R37, R37 ;  /* 0x0000002500257308 */ /* 0x000fe20000000800 */
[C---:B------:R-:W-:Y:S01]  /*117f0*/  HMMA.16816.F32.BF16 R80, R108.reuse, R84, RZ ;  /* 0x000000546c50723c */ /* 0x040fe200000418ff */
[----:B------:R-:W-:Y:S01]  /*11800*/  FFMA.FTZ R133, R142, UR4, -R57 ;  /* 0x000000048e857c23 */ /* 0x000fe20008010839 */
[--C-:B------:R-:W-:Y:S01]  /*11810*/  FFMA.FTZ R139, R134, UR4, -R51.reuse ;  /* 0x00000004868b7c23 */ /* 0x100fe20008010833 */
[----:B------:R-:W2:Y:S01]  /*11820*/  MUFU.EX2 R34, R34 ;  /* 0x0000002200227308 */ /* 0x000ea20000000800 */
[--C-:B------:R-:W-:Y:S01]  /*11830*/  FFMA.FTZ R137, R132, UR4, -R51.reuse ;  /* 0x0000000484897c23 */ /* 0x100fe20008010833 */
[----:B------:R-:W-:Y:S01]  /*11840*/  FFMA.FTZ R130, R130, UR4, -R51 ;  /* 0x0000000482827c23 */ /* 0x000fe20008010833 */
[----:B------:R-:W-:Y:S01]  /*11850*/  FFMA.FTZ R144, R144, UR4, -R57 ;  /* 0x0000000490907c23 */ /* 0x000fe20008010839 */
[----:B------:R-:W-:Y:S01]  /*11860*/  MUFU.EX2 R35, R35 ;  /* 0x0000002300237308 */ /* 0x000fe20000000800 */
[C---:B------:R-:W-:Y:S01]  /*11870*/  HMMA.16816.F32.BF16 R84, R108.reuse, R86, RZ ;  /* 0x000000566c54723c */ /* 0x040fe200000418ff */
[----:B------:R-:W-:Y:S01]  /*11880*/  FFMA.FTZ R140, R136, UR4, -R51 ;  /* 0x00000004888c7c23 */ /* 0x000fe20008010833 */
[--C-:B------:R-:W-:Y:S01]  /*11890*/  FFMA.FTZ R64, R64, UR4, -R57.reuse ;  /* 0x0000000440407c23 */ /* 0x100fe20008010839 */
[----:B------:R-:W4:Y:S01]  /*118a0*/  MUFU.EX2 R32, R32 ;  /* 0x0000002000207308 */ /* 0x000f220000000800 */
[--C-:B------:R-:W-:Y:S01]  /*118b0*/  FFMA.FTZ R132, R60, UR4, -R57.reuse ;  /* 0x000000043c847c23 */ /* 0x100fe20008010839 */
[----:B------:R-:W-:Y:S01]  /*118c0*/  FFMA.FTZ R185, R52, UR4, -R57 ;  /* 0x0000000434b97c23 */ /* 0x000fe20008010839 */
[----:B------:R-:W-:Y:S01]  /*118d0*/  FFMA.FTZ R48, R48, UR4, -R51 ;  /* 0x0000000430307c23 */ /* 0x000fe20008010833 */
[----:B------:R-:W-:Y:S01]  /*118e0*/  MUFU.EX2 R31, R31 ;  /* 0x0000001f001f7308 */ /* 0x000fe20000000800 */
[C---:B------:R-:W-:Y:S01]  /*118f0*/  HMMA.16816.F32.BF16 R112, R108.reuse, R68, RZ ;  /* 0x000000446c70723c */ /* 0x040fe200000418ff */
[----:B------:R-:W-:Y:S01]  /*11900*/  FADD.FTZ R53, R53, R50 ;  /* 0x0000003235357221 */ /* 0x000fe20000010000 */
[----:B------:R-:W-:Y:S01]  /*11910*/  FADD.FTZ R66, R49, R66 ;  /* 0x0000004231427221 */ /* 0x000fe20000010000 */
[----:B------:R-:W3:Y:S01]  /*11920*/  MUFU.EX2 R30, R30 ;  /* 0x0000001e001e7308 */ /* 0x000ee20000000800 */
[----:B------:R-:W-:Y:S01]  /*11930*/  ISETP.GT.AND P0, PT, R58, R169, PT ;  /* 0x000000a93a00720c */ /* 0x000fe20003f04270 */
[----:B------:R-:W-:Y:S01]  /*11940*/  FADD.FTZ R50, R42, R53 ;  /* 0x000000352a327221 */ /* 0x000fe20000010000 */
[----:B------:R-:W-:Y:S01]  /*11950*/  FADD.FTZ R49, R43, R66 ;  /* 0x000000422b317221 */ /* 0x000fe20000010000 */
[----:B------:R-:W-:Y:S01]  /*11960*/  MUFU.EX2 R27, R27 ;  /* 0x0000001b001b7308 */ /* 0x000fe20000000800 */
[C---:B------:R-:W-:Y:S01]  /*11970*/  HMMA.16816.F32.BF16 R72, R108.reuse, R76, RZ ;  /* 0x0000004c6c48723c */ /* 0x040fe200000418ff */
[----:B------:R-:W-:Y:S01]  /*11980*/  FADD.FTZ R50, R41, R50 ;  /* 0x0000003229327221 */ /* 0x000fe20000010000 */
[----:B------:R-:W-:Y:S01]  /*11990*/  FADD.FTZ R40, R40, R49 ;  /* 0x0000003128287221 */ /* 0x000fe20000010000 */
[----:B------:R-:W3:Y:S04]  /*119a0*/  MUFU.EX2 R26, R192 ;  /* 0x000000c0001a7308 */ /* 0x000ee80000000800 */
[----:B------:R-:W-:Y:S01]  /*119b0*/  MUFU.EX2 R29, R29 ;  /* 0x0000001d001d7308 */ /* 0x000fe20000000800 */
[C---:B------:R-:W-:Y:S03]  /*119c0*/  HMMA.16816.F32.BF16 R68, R108.reuse, R70, RZ ;  /* 0x000000466c44723c */ /* 0x040fe600000418ff */
[----:B------:R-:W3:Y:S04]  /*119d0*/  MUFU.EX2 R28, R28 ;  /* 0x0000001c001c7308 */ /* 0x000ee80000000800 */
[----:B------:R-:W-:Y:S01]  /*119e0*/  MUFU.EX2 R25, R25 ;  /* 0x0000001900197308 */ /* 0x000fe20000000800 */
[C---:B------:R-:W-:Y:S03]  /*119f0*/  HMMA.16816.F32.BF16 R76, R108.reuse, R78, RZ ;  /* 0x0000004e6c4c723c */ /* 0x040fe600000418ff */
[----:B------:R-:W3:Y:S04]  /*11a00*/  MUFU.EX2 R24, R24 ;  /* 0x0000001800187308 */ /* 0x000ee80000000800 */
        /* <DEDUP_REMOVED lines=14> */
[----:B-1----:R-:W-:Y:S01]  /*11af0*/  F2FP.BF16.F32.PACK_AB R4, R38, R39 ;  /* 0x000000272604723e */ /* 0x002fe200000010ff */
[----:B------:R-:W-:Y:S01]  /*11b00*/  FADD.FTZ R39, R39, R50 ;  /* 0x0000003227277221 */ /* 0x000fe20000010000 */
[----:B--2---:R-:W-:Y:S01]  /*11b10*/  F2FP.BF16.F32.PACK_AB R5, R34, R37 ;  /* 0x000000252205723e */ /* 0x004fe200000010ff */
[----:B------:R-:W-:Y:S01]  /*11b20*/  MUFU.EX2 R154, R154 ;  /* 0x0000009a009a7308 */ /* 0x000fe20000000800 */
[----:B------:R-:W-:Y:S01]  /*11b30*/  FADD.FTZ R37, R37, R40 ;  /* 0x0000002825257221 */ /* 0x000fe20000010000 */
[----:B------:R-:W-:-:S02]  /*11b40*/  FADD.FTZ R39, R38, R39 ;  /* 0x0000002726277221 */ /* 0x000fc40000010000 */
[----:B------:R-:W-:Y:S01]  /*11b50*/  HMMA.16816.F32.BF16 R108, R108, R6, RZ ;  /* 0x000000066c6c723c */ /* 0x000fe200000418ff */
[----:B------:R-:W-:Y:S01]  /*11b60*/  F2FP.BF16.F32.PACK_AB R6, R33, R36 ;  /* 0x000000242106723e */ /* 0x000fe200000010ff */
[----:B------:R-:W-:Y:S01]  /*11b70*/  MUFU.EX2 R146, R146 ;  /* 0x0000009200927308 */ /* 0x000fe20000000800 */
[----:B----4-:R-:W-:Y:S01]  /*11b80*/  F2FP.BF16.F32.PACK_AB R7, R32, R35 ;  /* 0x000000232007723e */ /* 0x010fe200000010ff */
[----:B------:R-:W-:Y:S02]  /*11b90*/  FADD.FTZ R34, R34, R37 ;  /* 0x0000002522227221 */ /* 0x000fe40000010000 */
[----:B------:R-:W-:Y:S02]  /*11ba0*/  MUFU.EX2 R129, R129 ;  /* 0x0000008100817308 */ /* 0x000fe40000000800 */
[----:B------:R-:W-:Y:S02]  /*11bb0*/  FADD.FTZ R35, R35, R34 ;  /* 0x0000002223237221 */ /* 0x000fe40000010000 */
[----:B---3--:R-:W-:Y:S01]  /*11bc0*/  HMMA.16816.F32.BF16 R80, R4, R8, R80 ;  /* 0x000000080450723c */ /* 0x008fe20000041850 */
[----:B------:R-:W-:Y:S01]  /*11bd0*/  MUFU.EX2 R135, R135 ;  /* 0x0000008700877308 */ /* 0x000fe20000000800 */
[----:B------:R-:W-:-:S03]  /*11be0*/  FADD.FTZ R32, R32, R35 ;  /* 0x0000002320207221 */ /* 0x000fc60000010000 */
[----:B------:R-:W-:Y:S03]  /*11bf0*/  MUFU.EX2 R138, R138 ;  /* 0x0000008a008a7308 */ /* 0x000fe60000000800 */
[C---:B------:R-:W-:Y:S01]  /*11c00*/  HMMA.16816.F32.BF16 R84, R4.reuse, R10, R84 ;  /* 0x0000000a0454723c */ /* 0x040fe20000041854 */
[----:B------:R-:W1:Y:S01]  /*11c10*/  LDSM.16.MT88.4 R8, [R122+0xd400] ;  /* 0x00d400007a08783b */ /* 0x000e620000004200 */
[----:B------:R-:W-:Y:S04]  /*11c20*/  MUFU.EX2 R133, R133 ;  /* 0x0000008500857308 */ /* 0x000fe80000000800 */
[----:B------:R-:W-:Y:S02]  /*11c30*/  MUFU.EX2 R136, R144 ;  /* 0x0000009000887308 */ /* 0x000fe40000000800 */
[C---:B------:R-:W-:Y:S02]  /*11c40*/  HMMA.16816.F32.BF16 R112, R4.reuse, R16, R112 ;  /* 0x000000100470723c */ /* 0x040fe40000041870 */
[----:B------:R2:W-:Y:S04]  /*11c50*/  MUFU.EX2 R134, R140 ;  /* 0x0000008c00867308 */ /* 0x0005e80000000800 */
[----:B------:R-:W-:Y:S02]  /*11c60*/  MUFU.EX2 R139, R139 ;  /* 0x0000008b008b7308 */ /* 0x000fe40000000800 */
[C---:B------:R-:W-:Y:S01]  /*11c70*/  HMMA.16816.F32.BF16 R68, R4.reuse, R18, R68 ;  /* 0x000000120444723c */ /* 0x040fe20000041844 */
[----:B------:R-:W3:Y:S01]  /*11c80*/  LDSM.16.MT88.4 R16, [R122+0xb400] ;  /* 0x00b400007a10783b */ /* 0x000ee20000004200 */
[----:B------:R-:W-:Y:S04]  /*11c90*/  MUFU.EX2 R137, R137 ;  /* 0x0000008900897308 */ /* 0x000fe80000000800 */
[----:B------:R-:W-:Y:S02]  /*11ca0*/  MUFU.EX2 R130, R130 ;  /* 0x0000008200827308 */ /* 0x000fe40000000800 */
[C---:B------:R-:W-:Y:S01]  /*11cb0*/  HMMA.16816.F32.BF16 R72, R4.reuse, R12, R72 ;  /* 0x0000000c0448723c */ /* 0x040fe20000041848 */
[----:B--2---:R-:W-:Y:S01]  /*11cc0*/  FFMA.FTZ R140, R23, UR4, -R51 ;  /* 0x00000004178c7c23 */ /* 0x004fe20008010833 */
[----:B------:R-:W-:Y:S04]  /*11cd0*/  MUFU.EX2 R185, R185 ;  /* 0x000000b900b97308 */ /* 0x000fe80000000800 */
[----:B------:R-:W-:Y:S02]  /*11ce0*/  MUFU.EX2 R41, R140 ;  /* 0x0000008c00297308 */ /* 0x000fe40000000800 */
        /* <DEDUP_REMOVED lines=10> */
[----:B------:R-:W2:Y:S01]  /*11d90*/  LDSM.16.MT88.4 R12, [R122+0x9800] ;  /* 0x009800007a0c783b */ /* 0x000ea20000004200 */
[----:B------:R-:W-:-:S02]  /*11da0*/  F2FP.BF16.F32.PACK_AB R4, R30, R31 ;  /* 0x0000001f1e04723e */ /* 0x000fc400000010ff */
[----:B------:R-:W-:Y:S02]  /*11db0*/  F2FP.BF16.F32.PACK_AB R6, R26, R27 ;  /* 0x0000001b1a06723e */ /* 0x000fe400000010ff */
[----:B------:R-:W-:Y:S01]  /*11dc0*/  F2FP.BF16.F32.PACK_AB R5, R28, R29 ;  /* 0x0000001d1c05723e */ /* 0x000fe200000010ff */
[----:B------:R-:W-:Y:S01]  /*11dd0*/  FADD.FTZ R29, R29, R32 ;  /* 0x000000201d1d7221 */ /* 0x000fe20000010000 */
[----:B------:R-:W-:-:S03]  /*11de0*/  F2FP.BF16.F32.PACK_AB R7, R24, R25 ;  /* 0x000000191807723e */ /* 0x000fc600000010ff */
[----:B------:R-:W-:-:S04]  /*11df0*/  FADD.FTZ R28, R28, R29 ;  /* 0x0000001d1c1c7221 */ /* 0x000fc80000010000 */
[C---:B-1----:R-:W-:Y:S08]  /*11e00*/  HMMA.16816.F32.BF16 R80, R4.reuse, R8, R80 ;  /* 0x000000080450723c */ /* 0x042ff00000041850 */
        /* <DEDUP_REMOVED lines=13> */
[----:B------:R-:W4:Y:S07]  /*11ee0*/  MUFU.EX2 R120, R120 ;  /* 0x0000007800787308 */ /* 0x000f2e0000000800 */
        /* <DEDUP_REMOVED lines=9> */
[----:B------:R-:W-:Y:S02]  /*11f80*/  F2FP.BF16.F32.PACK_AB R5, R123, R128 ;  /* 0x000000807b05723e */ /* 0x000fe400000010ff */
[----:B------:R-:W-:-:S07]  /*11f90*/  F2FP.BF16.F32.PACK_AB R7, R121, R126 ;  /* 0x0000007e7907723e */ /* 0x000fce00000010ff */
        /* <DEDUP_REMOVED lines=27> */
[C---:B---3--:R-:W-:Y:S08]  /*12150*/  HMMA.16816.F32.BF16 R112, R4.reuse, R16, R112 ;  /* 0x000000100470723c */ /* 0x048ff00000041870 */
[C---:B------:R-:W-:Y:S01]  /*12160*/  HMMA.16816.F32.BF16 R68, R4.reuse, R18, R68 ;  /* 0x000000120444723c */ /* 0x040fe20000041844 */
[----:B------:R-:W1:Y:S07]  /*12170*/  LDSM.16.MT88.4 R16, [R122+0xc000] ;  /* 0x00c000007a10783b */ /* 0x000e6e0000004200 */
[C---:B--2---:R-:W-:Y:S08]  /*12180*/  HMMA.16816.F32.BF16 R72, R4.reuse, R12, R72 ;  /* 0x0000000c0448723c */ /* 0x044ff00000041848 */
[C---:B------:R-:W-:Y:S01]  /*12190*/  HMMA.16816.F32.BF16 R76, R4.reuse, R14, R76 ;  /* 0x0000000e044c723c */ /* 0x040fe2000004184c */
[----:B------:R-:W2:Y:S07]  /*121a0*/  LDSM.16.MT88.4 R12, [R165+0xe000] ;  /* 0x00e00000a50c783b */ /* 0x000eae0000004200 */
        /* <DEDUP_REMOVED lines=10> */
[----:B------:R-:W3:Y:S01]  /*12250*/  LDSM.16.MT88.4 R8, [R165+0xc400] ;  /* 0x00c40000a508783b */ /* 0x000ee20000004200 */
        /* <DEDUP_REMOVED lines=15> */
[----:B------:R-:W-:Y:S01]  /*12350*/  FFMA.FTZ R61, R54, UR4, -R57 ;  /* 0x00000004363d7c23 */ /* 0x000fe20008010839 */
[--C-:B------:R-:W-:Y:S01]  /*12360*/  FFMA.FTZ R54, R21, UR4, -R51.reuse ;  /* 0x0000000415367c23 */ /* 0x100fe20008010833 */
[----:B------:R-:W-:-:S02]  /*12370*/  FFMA.FTZ R17, R47, UR4, -R51 ;  /* 0x000000042f117c23 */ /* 0x000fc40008010833 */
[----:B------:R-:W-:Y:S02]  /*12380*/  MUFU.EX2 R47, R48 ;  /* 0x00000030002f7308 */ /* 0x000fe40000000800 */
[C---:B------:R-:W-:Y:S01]  /*12390*/  HMMA.16816.F32.BF16 R92, R4.reuse, R18, R92 ;  /* 0x00000012045c723c */ /* 0x040fe2000004185c */
[--C-:B------:R-:W-:Y:S01]  /*123a0*/  FFMA.FTZ R18, R62, UR4, -R57.reuse ;  /* 0x000000043e127c23 */ /* 0x100fe20008010839 */
[--C-:B------:R-:W-:Y:S01]  /*123b0*/  FFMA.FTZ R62, R55, UR4, -R57.reuse ;  /* 0x00000004373e7c23 */ /* 0x100fe20008010839 */
[----:B------:R-:W-:Y:S04]  /*123c0*/  MUFU.EX2 R48, R132 ;  /* 0x0000008400307308 */ /* 0x000fe80000000800 */
[----:B------:R-:W-:Y:S01]  /*123d0*/  MUFU.EX2 R52, R18 ;  /* 0x0000001200347308 */ /* 0x000fe20000000800 */
[----:B--2---:R-:W-:Y:S01]  /*123e0*/  HMMA.16816.F32.BF16 R104, R4, R12, R104 ;  /* 0x0000000c0468723c */ /* 0x004fe20000041868 */
[----:B------:R-:W-:Y:S01]  /*123f0*/  FFMA.FTZ R12, R63, UR4, -R57 ;  /* 0x000000043f0c7c23 */ /* 0x000fe20008010839 */
[--C-:B------:R-:W-:Y:S01]  /*12400*/  FFMA.FTZ R57, R20, UR4, -R51.reuse ;  /* 0x0000000414397c23 */ /* 0x100fe20008010833 */
[----:B------:R1:W-:Y:S01]  /*12410*/  MUFU.EX2 R63, R64 ;  /* 0x00000040003f7308 */ /* 0x0003e20000000800 */
[----:B------:R-:W-:-:S03]  /*12420*/  FFMA.FTZ R13, R46, UR4, -R51 ;  /* 0x000000042e0d7c23 */ /* 0x000fc60008010833 */
[----:B------:R-:W2:Y:S01]  /*12430*/  MUFU.EX2 R55, R16 ;  /* 0x0000001000377308 */ /* 0x000ea20000000800 */
[C---:B------:R-:W-:Y:S03]  /*12440*/  HMMA.16816.F32.BF16 R108, R4.reuse, R14, R108 ;  /* 0x0000000e046c723c */ /* 0x040fe6000004186c */
[----:B------:R-:W4:Y:S04]  /*12450*/  MUFU.EX2 R46, R17 ;  /* 0x00000011002e7308 */ /* 0x000f280000000800 */
[----:B------:R4:W4:Y:S01]  /*12460*/  MUFU.EX2 R60, R12 ;  /* 0x0000000c003c7308 */ /* 0x0009220000000800 */
[----:B---3--:R-:W-:Y:S01]  /*12470*/  HMMA.16816.F32.BF16 R96, R4, R8, R96 ;  /* 0x000000080460723c */ /* 0x008fe20000041860 */
[----:B-1----:R-:W-:-:S02]  /*12480*/  FFMA.FTZ R64, R22, UR4, -R51 ;  /* 0x0000000416407c23 */ /* 0x002fc40008010833 */
[----:B------:R-:W1:Y:S01]  /*12490*/  LDSM.16.MT88.4 R20, [R122+0xa800] ;  /* 0x00a800007a14783b */ /* 0x000e620000004200 */
[----:B------:R-:W-:Y:S04]  /*124a0*/  MUFU.EX2 R43, R62 ;  /* 0x0000003e002b7308 */ /* 0x000fe80000000800 */
[----:B------:R-:W-:Y:S01]  /*124b0*/  HMMA.16816.F32.BF16 R100, R4, R10, R100 ;  /* 0x0000000a0464723c */ /* 0x000fe20000041864 */
[----:B------:R-:W3:Y:S01]  /*124c0*/  LDSM.16.MT88.4 R8, [R165+0xa800] ;  /* 0x00a80000a508783b */ /* 0x000ee20000004200 */
[----:B--2---:R-:W-:Y:S01]  /*124d0*/  F2FP.BF16.F32.PACK_AB R6, R55, R52 ;  /* 0x000000343706723e */ /* 0x004fe200000010ff */
[----:B------:R-:W-:Y:S01]  /*124e0*/  MUFU.EX2 R42, R61 ;  /* 0x0000003d002a7308 */ /* 0x000fe20000000800 */
[----:B----4-:R-:W-:Y:S01]  /*124f0*/  F2FP.BF16.F32.PACK_AB R5, R46, R47 ;  /* 0x0000002f2e05723e */ /* 0x010fe200000010ff */
[----:B------:R-:W2:Y:S01]  /*12500*/  LDSM.16.MT88.4 R16, [R165+0xc800] ;  /* 0x00c80000a510783b */ /* 0x000ea20000004200 */
[----:B------:R-:W-:Y:S01]  /*12510*/  FFMA.FTZ R12, R44, UR4, -R51 ;  /* 0x000000042c0c7c23 */ /* 0x000fe20008010833 */
[----:B------:R-:W-:Y:S01]  /*12520*/  F2FP.BF16.F32.PACK_AB R4, R60, R63 ;  /* 0x0000003f3c04723e */ /* 0x000fe200000010ff */
[----:B------:R-:W-:Y:S04]  /*12530*/  MUFU.EX2 R44, R13 ;  /* 0x0000000d002c7308 */ /* 0x000fe80000000800 */
[----:B------:R-:W4:Y:S04]  /*12540*/  MUFU.EX2 R51, R12 ;  /* 0x0000000c00337308 */ /* 0x000f280000000800 */
[----:B------:R-:W2:Y:S04]  /*12550*/  MUFU.EX2 R64, R64 ;  /* 0x0000004000407308 */ /* 0x000ea80000000800 */
[----:B------:R-:W-:Y:S04]  /*12560*/  MUFU.EX2 R54, R54 ;  /* 0x0000003600367308 */ /* 0x000fe80000000800 */
[----:B------:R-:W2:Y:S01]  /*12570*/  MUFU.EX2 R57, R57 ;  /* 0x0000003900397308 */ /* 0x000ea20000000800 */
[----:B----4-:R-:W-:Y:S01]  /*12580*/  F2FP.BF16.F32.PACK_AB R7, R51, R44 ;  /* 0x0000002c3307723e */ /* 0x010fe200000010ff */
[----:B------:R-:W4:Y:S06]  /*12590*/  LDSM.16.MT88.4 R12, [R122+0xc800] ;  /* 0x00c800007a0c783b */ /* 0x000f2c0000004200 */
        /* <DEDUP_REMOVED lines=9> */
[C---:B----4-:R-:W-:Y:S08]  /*12630*/  HMMA.16816.F32.BF16 R88, R4.reuse, R12, R88 ;  /* 0x0000000c0458723c */ /* 0x050ff00000041858 */
[C---:B------:R-:W-:Y:S01]  /*12640*/  HMMA.16816.F32.BF16 R92, R4.reuse, R14, R92 ;  /* 0x0000000e045c723c */ /* 0x040fe2000004185c */
[----:B------:R-:W4:Y:S07]  /*12650*/  LDSM.16.MT88.4 R12, [R122+0xac00] ;  /* 0x00ac00007a0c783b */ /* 0x000f2e0000004200 */
[C---:B-1----:R-:W-:Y:S08]  /*12660*/  HMMA.16816.F32.BF16 R96, R4.reuse, R8, R96 ;  /* 0x000000080460723c */ /* 0x042ff00000041860 */
[C---:B------:R-:W-:Y:S01]  /*12670*/  HMMA.16816.F32.BF16 R100, R4.reuse, R10, R100 ;  /* 0x0000000a0464723c */ /* 0x040fe20000041864 */
[----:B------:R-:W1:Y:S07]  /*12680*/  LDSM.16.MT88.4 R8, [R165+0xcc00] ;  /* 0x00cc0000a508783b */ /* 0x000e6e0000004200 */
[----:B---3--:R-:W-:Y:S01]  /*12690*/  HMMA.16816.F32.BF16 R104, R4, R20, R104 ;  /* 0x000000140468723c */ /* 0x008fe20000041868 */
[----:B------:R-:W-:-:S04]  /*126a0*/  FADD.FTZ R20, R36, R39 ;  /* 0x0000002724147221 */ /* 0x000fc80000010000 */
[----:B------:R-:W-:-:S03]  /*126b0*/  FADD.FTZ R20, R33, R20 ;  /* 0x0000001421147221 */ /* 0x000fc60000010000 */
[----:B------:R-:W-:Y:S01]  /*126c0*/  HMMA.16816.F32.BF16 R108, R4, R22, R108 ;  /* 0x00000016046c723c */ /* 0x000fe2000004186c */
        /* <DEDUP_REMOVED lines=8> */
[----:B------:R-:W-:-:S02]  /*12750*/  FADD.FTZ R21, R27, R30 ;  /* 0x0000001e1b157221 */ /* 0x000fc40000010000 */
        /* <DEDUP_REMOVED lines=20> */
[----:B------:R-:W-:-:S05]  /*128a0*/  FADD.FTZ R129, R129, R146 ;  /* 0x0000009281817221 */ /* 0x000fca0000010000 */
[C---:B-1----:R-:W-:Y:S08]  /*128b0*/  HMMA.16816.F32.BF16 R80, R4.reuse, R8, R80 ;  /* 0x000000080450723c */ /* 0x042ff00000041850 */
[C---:B------:R-:W-:Y:S01]  /*128c0*/  HMMA.16816.F32.BF16 R84, R4.reuse, R10, R84 ;  /* 0x0000000a0454723c */ /* 0x040fe20000041854 */
[----:B------:R-:W1:Y:S07]  /*128d0*/  LDSM.16.MT88.4 R8, [R122+0xec00] ;  /* 0x00ec00007a08783b */ /* 0x000e6e0000004200 */
[----:B--2---:R-:W-:Y:S01]  /*128e0*/  HMMA.16816.F32.BF16 R88, R4, R16, R88 ;  /* 0x000000100458723c */ /* 0x004fe20000041858 */
[----:B------:R-:W-:-:S04]  /*128f0*/  FADD.FTZ R16, R148, R127 ;  /* 0x0000007f94107221 */ /* 0x000fc80000010000 */
[----:B------:R-:W-:-:S03]  /*12900*/  FADD.FTZ R16, R125, R16 ;  /* 0x000000107d107221 */ /* 0x000fc60000010000 */
        /* <DEDUP_REMOVED lines=24> */
[----:B------:R-:W-:-:S03]  /*12a90*/  FADD.FTZ R41, R64, R41 ;  /* 0x0000002940297221 */ /* 0x000fc60000010000 */
[----:B------:R-:W-:Y:S01]  /*12aa0*/  FADD.FTZ R42, R42, R43 ;  /* 0x0000002b2a2a7221 */ /* 0x000fe20000010000 */
[----:B------:R-:W-:-:S03]  /*12ab0*/  FADD.FTZ R54, R54, R41 ;  /* 0x0000002936367221 */ /* 0x000fc60000010000 */
[----:B------:R-:W-:Y:S01]  /*12ac0*/  FADD.FTZ R185, R185, R42 ;  /* 0x0000002ab9b97221 */ /* 0x000fe20000010000 */
[----:B------:R-:W-:Y:S01]  /*12ad0*/  FADD.FTZ R186, R57, R54 ;  /* 0x0000003639ba7221 */ /* 0x000fe20000010000 */
[----:B------:R-:W-:Y:S06]  /*12ae0*/  @!P0 BRA `(.L_x_1235) ;  /* 0x00000044000c8947 */ /* 0x000fec0003800000 */
[----:B------:R-:W-:-:S04]  /*12af0*/  DEPBAR.LE SB0, 0x0 ;  /* 0x000080000000791a */ /* 0x000fc80000000000 */
[----:B------:R-:W-:Y:S01]  /*12b00*/  UISETP.NE.U32.AND UP0, UPT, UR12, URZ, UPT ;  /* 0x000000ff0c00728c */ /* 0x000fe2000bf05070 */
[----:B------:R-:W-:-:S03]  /*12b10*/  IADD3 R5, PT, PT, R56, -0x2, RZ ;  /* 0xfffffffe38057810 */ /* 0x000fc60007ffe0ff */
[----:B------:R-:W-:Y:S01]  /*12b20*/  UISETP.NE.AND.EX UP0, UPT, UR13, URZ, UPT, UP0 ;  /* 0x000000ff0d00728c */ /* 0x000fe2000bf05300 */
[----:B------:R-:W-:Y:S08]  /*12b30*/  BAR.SYNC.DEFER_BLOCKING 0x0 ;  /* 0x0000000000007b1d */ /* 0x000ff00000010000 */
[----:B------:R-:W-:Y:S05]  /*12b40*/  BRA.U !UP0, `(.L_x_1236) ;  /* 0x0000000108f47547 */ /* 0x000fea000b800000 */
[----:B------:R-:W1:Y:S01]  /*12b50*/  LDC R6, c[0x0][0x4f0] ;  /* 0x00013c00ff067b82 */ /* 0x000e620000000800 */
[----:B------:R-:W-:Y:S01]  /*12b60*/  SHF.L.U32 R5, R5, 0x7, RZ ;  /* 0x0000000705057819 */ /* 0x000fe200000006ff */
        /* <DEDUP_REMOVED lines=51> */
[----:B------:R-:W-:-:S05]  /*12ea0*/  SHF.R.S32.HI R6, RZ, 0x1f, R4 ;  /* 0x0000001fff067819 */ /* 0x000fca0000011404 */
[----:B---3--:R-:W-:Y:S02]  /*12eb0*/  IMAD R5, R6, UR8, RZ ;  /* 0x0000000806057c24 */ /* 0x008fe4000f8e02ff */
[----:B------:R-:W-:-:S04]  /*12ec0*/  IMAD.WIDE.U32 R6, R4, UR8, R8 ;  /* 0x0000000804067c25 */ /* 0x000fc8000f8e0008 */
[----:B------:R-:W-:Y:S01]  /*12ed0*/  IMAD R5, R4, UR9, R5 ;  /* 0x0000000904057c24 */ /* 0x000fe2000f8e0205 */
[----:B------:R-:W-:-:S04]  /*12ee0*/  LEA R172, P0, R6, R172, 0x1 ;  /* 0x000000ac06ac7211 */ /* 0x000fc800078008ff */
[----:B------:R-:W-:-:S04]  /*12ef0*/  IADD3 R5, PT, PT, R7, R5, RZ ;  /* 0x0000000507057210 */ /* 0x000fc80007ffe0ff */
[----:B------:R-:W-:Y:S01]  /*12f00*/  LEA.HI.X R173, R6, R173, R5, 0x1, P0 ;  /* 0x000000ad06ad7211 */ /* 0x000fe200000f0c05 */
[----:B------:R-:W-:Y:S06]  /*12f10*/  BRA `(.L_x_1237) ;  /* 0x0000000000207947 */ /* 0x000fec0003800000 */
.L_x_1236:
        /* <DEDUP_REMOVED lines=8> */
.L_x_1237:
[----:B------:R-:W1:Y:S01]  /*12fa0*/  LDCU UR9, c[0x0][0x440] ;  /* 0x00008800ff0977ac */ /* 0x000e620008000800 */
[----:B------:R-:W-:Y:S01]  /*12fb0*/  IMAD.SHL.U32 R57, R174, 0x2, RZ ;  /* 0x00000002ae397824 */ /* 0x000fe200078e00ff */
[----:B------:R-:W2:Y:S04]  /*12fc0*/  LDCU UR8, c[0x0][0x3c4] ;  /* 0x00007880ff0877ac */ /* 0x000ea80008000800 */
[----:B------:R-:W-:Y:S01]  /*12fd0*/  LOP3.LUT R57, R57, 0x6, RZ, 0xc0, !PT ;  /* 0x0000000639397812 */ /* 0x000fe200078ec0ff */
[----:B------:R-:W-:-:S04]  /*12fe0*/  USHF.L.U32 UR11, UR10, 0x6, URZ ;  /* 0x000000060a0b7899 */ /* 0x000fc800080006ff */
[----:B------:R-:W-:Y:S02]  /*12ff0*/  IMAD R57, R56, 0x80, R57 ;  /* 0x0000008038397824 */ /* 0x000fe400078e0239 */
[----:B------:R-:W-:Y:S02]  /*13000*/  IADD3 R10, P0, PT, R172, UR11, RZ ;  /* 0x0000000bac0a7c10 */ /* 0x000fe4000ff1e0ff */
[C---:B------:R-:W-:Y:S02]  /*13010*/  VIADD R58, R57.reuse, 0xffffff00 ;  /* 0xffffff00393a7836 */ /* 0x040fe40000000000 */
[----:B------:R-:W-:Y:S01]  /*13020*/  VIADD R120, R57, 0xffffff01 ;  /* 0xffffff0139787836 */ /* 0x000fe20000000000 */
[----:B-1----:R-:W-:Y:S02]  /*13030*/  ISETP.GE.AND P3, PT, R117, UR9, PT ;  /* 0x0000000975007c0c */ /* 0x002fe4000bf66270 */
[----:B------:R-:W-:Y:S02]  /*13040*/  ISETP.GE.AND P4, PT, R118, UR9, PT ;  /* 0x0000000976007c0c */ /* 0x000fe4000bf86270 */
[----:B------:R-:W-:Y:S01]  /*13050*/  ISETP.GE.AND P2, PT, R116, UR9, PT ;  /* 0x0000000974007c0c */ /* 0x000fe2000bf46270 */
[----:B--2---:R-:W-:Y:S01]  /*13060*/  USHF.L.U64.HI UR8, UR10, 0x6, UR8 ;  /* 0x000000060a087899 */ /* 0x004fe20008010208 */
[----:B------:R-:W-:-:S02]  /*13070*/  ISETP.GE.AND P5, PT, R58, R3, PT ;  /* 0x000000033a00720c */ /* 0x000fc40003fa6270 */
[----:B------:R-:W-:Y:S01]  /*13080*/  ISETP.GE.AND P6, PT, R58, R59, PT ;  /* 0x0000003b3a00720c */ /* 0x000fe20003fc6270 */
[----:B------:R-:W-:Y:S01]  /*13090*/  VIADD R58, R57, 0xffffff08 ;  /* 0xffffff08393a7836 */ /* 0x000fe20000000000 */
[----:B------:R-:W-:Y:S02]  /*130a0*/  ISETP.GE.AND P1, PT, R120, R3, PT ;  /* 0x000000037800720c */ /* 0x000fe40003f26270 */
[----:B------:R-:W-:Y:S01]  /*130b0*/  IADD3.X R11, PT, PT, R173, UR8, RZ, P0, !PT ;  /* 0x00000008ad0b7c10 */ /* 0x000fe200087fe4ff */
[----:B------:R-:W-:Y:S01]  /*130c0*/  @!P3 IMAD.MOV.U32 R4, RZ, RZ, R172 ;  /* 0x000000ffff04b224 */ /* 0x000fe200078e00ac */
[----:B------:R-:W-:Y:S01]  /*130d0*/  IADD3 R6, P0, PT, R10, UR11, RZ ;  /* 0x0000000b0a067c10 */ /* 0x000fe2000ff1e0ff */
[----:B------:R-:W-:Y:S01]  /*130e0*/  @!P3 IMAD.MOV.U32 R5, RZ, RZ, R173 ;  /* 0x000000ffff05b224 */ /* 0x000fe200078e00ad */
[----:B------:R-:W-:Y:S01]  /*130f0*/  @!PT LDS RZ, [RZ] ;  /* 0x00000000fffff984 */ /* 0x000fe20000000800 */
[----:B------:R-:W-:Y:S01]  /*13100*/  @!PT LDS RZ, [RZ] ;  /* 0x00000000fffff984 */ /* 0x000fe20000000800 */
[----:B------:R-:W-:Y:S01]  /*13110*/  @!PT LDS RZ, [RZ] ;  /* 0x00000000fffff984 */ /* 0x000fe20000000800 */
[----:B------:R-:W-:Y:S02]  /*13120*/  @!P4 LDGSTS.E.BYPASS.LTC128B.128 [R183+0x9000], desc[UR6][R172.64] ;  /* 0x09000000acb7cfae */ /* 0x000fe4000b981a06 */
[----:B------:R-:W-:-:S02]  /*13130*/  IADD3.X R7, PT, PT, R11, UR8, RZ, P0, !PT ;  /* 0x000000080b077c10 */ /* 0x000fc400087fe4ff */
[----:B------:R-:W-:Y:S01]  /*13140*/  @P4 STS.128 [R183+0x9000], RZ ;  /* 0x009000ffb7004388 */ /* 0x000fe20000000c00 */
[----:B------:R-:W-:-:S03]  /*13150*/  IADD3 R8, P0, PT, R6, UR11, RZ ;  /* 0x0000000b06087c10 */ /* 0x000fc6000ff1e0ff */
[----:B------:R-:W-:Y:S01]  /*13160*/  @!PT LDS RZ, [RZ] ;  /* 0x00000000fffff984 */ /* 0x000fe20000000800 */
[----:B------:R-:W-:Y:S01]  /*13170*/  @!PT LDS RZ, [RZ] ;  /* 0x00000000fffff984 */ /* 0x000fe20000000800 */
[----:B------:R-:W-:Y:S01]  /*13180*/  @!PT LDS RZ, [RZ] ;  /* 0x00000000fffff984 */ /* 0x000fe20000000800 */
[----:B------:R-:W-:Y:S01]  /*13190*/  @!P3 LDGSTS.E.BYPASS.LTC128B.128 [R183+0xb000], desc[UR6][R4.64+0x40] ;  /* 0x0b00004004b7bfae */ /* 0x000fe2000b981a06 */
[----:B------:R-:W-:Y:S02]  /*131a0*/  IADD3.X R9, PT, PT, R7, UR8, RZ, P0, !PT ;  /* 0x0000000807097c10 */ /* 0x000fe400087fe4ff */
[----:B------:R-:W-:Y:S01]  /*131b0*/  ISETP.GE.AND P0, PT, R120, R59, PT ;  /* 0x0000003b7800720c */ /* 0x000fe20003f06270 */
        /* <DEDUP_REMOVED lines=53> */
[----:B------:R-:W-:Y:S04]  /*13510*/  LDSM.16.M88.4 R136, [R166] ;  /* 0x00000000a688783b */ /* 0x000fe80000000200 */
[----:B------:R-:W-:Y:S04]  /*13520*/  LDSM.16.M88.4 R132, [R164+0x3800] ;  /* 0x00380000a484783b */ /* 0x000fe80000000200 */
[----:B------:R-:W-:Y:S04]  /*13530*/  LDSM.16.M88.4 R128, [R164+0x3c00] ;  /* 0x003c0000a480783b */ /* 0x000fe80000000200 */
[----:B-1----:R-:W1:Y:S04]  /*13540*/  LDSM.16.M88.4 R8, [R167+0x3c00] ;  /* 0x003c0000a708783b */ /* 0x002e680000000200 */
[----:B------:R-:W3:Y:S04]  /*13550*/  LDSM.16.M88.4 R32, [R167+0x3000] ;  /* 0x00300000a720783b */ /* 0x000ee80000000200 */
[----:B------:R-:W4:Y:S04]  /*13560*/  LDSM.16.M88.4 R24, [R167+0x3400] ;  /* 0x00340000a718783b */ /* 0x000f280000000200 */
        /* <DEDUP_REMOVED lines=8> */
[----:B------:R-:W-:Y:S01]  /*135f0*/  LDSM.16.M88.4 R140, [R164+0x4000] ;  /* 0x00400000a48c783b */ /* 0x000fe20000000200 */
[C---:B-1----:R-:W-:Y:S03]  /*13600*/  HMMA.16816.F32.BF16 R12, R40.reuse, R8, RZ ;  /* 0x00000008280c723c */ /* 0x042fe600000418ff */
[----:B------:R-:W0:Y:S05]  /*13610*/  LDGDEPBAR ;  /* 0x00000000000079af */ /* 0x000e2a0000000000 */
[----:B------:R-:W-:Y:S08]  /*13620*/  HMMA.16816.F32.BF16 R8, R40, R10, RZ ;  /* 0x0000000a2808723c */ /* 0x000ff000000418ff */
[C---:B------:R-:W-:Y:S08]  /*13630*/  HMMA.16816.F32.BF16 R20, R136.reuse, R132, R20 ;  /* 0x000000848814723c */ /* 0x040ff00000041814 */
[C---:B------:R-:W-:Y:S01]  /*13640*/  HMMA.16816.F32.BF16 R16, R136.reuse, R134, R16 ;  /* 0x000000868810723c */ /* 0x040fe20000041810 */
[----:B------:R-:W1:Y:S07]  /*13650*/  LDSM.16.M88.4 R132, [R164+0x4400] ;  /* 0x00440000a484783b */ /* 0x000e6e0000000200 */
[C---:B------:R-:W-:Y:S08]  /*13660*/  HMMA.16816.F32.BF16 R12, R136.reuse, R128, R12 ;  /* 0x00000080880c723c */ /* 0x040ff0000004180c */
[----:B------:R-:W-:Y:S01]  /*13670*/  HMMA.16816.F32.BF16 R8, R136, R130, R8 ;  /* 0x000000828808723c */ /* 0x000fe20000041808 */
[----:B------:R-:W1:Y:S07]  /*13680*/  LDSM.16.M88.4 R128, [R164+0x4800] ;  /* 0x00480000a480783b */ /* 0x000e6e0000000200 */
[C---:B---3--:R-:W-:Y:S08]  /*13690*/  HMMA.16816.F32.BF16 R36, R40.reuse, R32, RZ ;  /* 0x000000202824723c */ /* 0x048ff000000418ff */
[C---:B------:R-:W-:Y:S08]  /*136a0*/  HMMA.16816.F32.BF16 R32, R40.reuse, R34, RZ ;  /* 0x000000222820723c */ /* 0x040ff000000418ff */
[C---:B----4-:R-:W-:Y:S08]  /*136b0*/  HMMA.16816.F32.BF16 R28, R40.reuse, R24, RZ ;  /* 0x00000018281c723c */ /* 0x050ff000000418ff */
[C---:B------:R-:W-:Y:S08]  /*136c0*/  HMMA.16816.F32.BF16 R24, R40.reuse, R26, RZ ;  /* 0x0000001a2818723c */ /* 0x040ff000000418ff */
[C---:B-----5:R-:W-:Y:S08]  /*136d0*/  HMMA.16816.F32.BF16 R64, R40.reuse, R60, RZ ;  /* 0x0000003c2840723c */ /* 0x060ff000000418ff */
[C---:B------:R-:W-:Y:S08]  /*136e0*/  HMMA.16816.F32.BF16 R52, R40.reuse, R48, RZ ;  /* 0x000000302834723c */ /* 0x040ff000000418ff */
[C---:B------:R-:W-:Y:S08]  /*136f0*/  HMMA.16816.F32.BF16 R60, R40.reuse, R62, RZ ;  /* 0x0000003e283c723c */ /* 0x040ff000000418ff */
[----:B------:R-:W-:Y:S08]  /*13700*/  HMMA.16816.F32.BF16 R48, R40, R50, RZ ;  /* 0x000000322830723c */ /* 0x000ff000000418ff */
[C---:B------:R-:W-:Y:S08]  /*13710*/  HMMA.16816.F32.BF16 R36, R136.reuse, R4, R36 ;  /* 0x000000048824723c */ /* 0x040ff00000041824 */
[C---:B------:R-:W-:Y:S08]  /*13720*/  HMMA.16816.F32.BF16 R32, R136.reuse, R6, R32 ;  /* 0x000000068820723c */ /* 0x040ff00000041820 */
[----:B--2---:R-:W-:Y:S08]  /*13730*/  HMMA.16816.F32.BF16 R28, R136, R44, R28 ;  /* 0x0000002c881c723c */ /* 0x004ff0000004181c */
[----:B------:R-:W-:Y:S08]  /*13740*/  HMMA.16816.F32.BF16 R4, R40, R124, RZ ;  /* 0x0000007c2804723c */ /* 0x000ff000000418ff */
[----:B------:R-:W-:Y:S08]  /*13750*/  HMMA.16816.F32.BF16 R24, R136, R46, R24 ;  /* 0x0000002e8818723c */ /* 0x000ff00000041818 */
[C---:B------:R-:W-:Y:S08]  /*13760*/  HMMA.16816.F32.BF16 R124, R40.reuse, R126, RZ ;  /* 0x0000007e287c723c */ /* 0x040ff000000418ff */
[C---:B------:R-:W-:Y:S08]  /*13770*/  HMMA.16816.F32.BF16 R44, R40.reuse, R144, RZ ;  /* 0x00000090282c723c */ /* 0x040ff000000418ff */
[----:B------:R-:W-:Y:S01]  /*13780*/  HMMA.16816.F32.BF16 R40, R40, R146, RZ ;  /* 0x000000922828723c */ /* 0x000fe200000418ff */
[----:B------:R-:W2:Y:S07]  /*13790*/  LDSM.16.M88.4 R144, [R164+0x4c00] ;  /* 0x004c0000a490783b */ /* 0x000eae0000000200 */
[C---:B-1----:R-:W-:Y:S08]  /*137a0*/  HMMA.16816.F32.BF16 R64, R136.reuse, R132, R64 ;  /* 0x000000848840723c */ /* 0x042ff00000041840 */
[C---:B------:R-:W-:Y:S01]  /*137b0*/  HMMA.16816.F32.BF16 R60, R136.reuse, R134, R60 ;  /* 0x00000086883c723c */ /* 0x040fe2000004183c */
[----:B------:R-:W-:Y:S07]  /*137c0*/  LDSM.16.M88.4 R132, [R168+0x1000] ;  /* 0x00100000a884783b */ /* 0x000fee0000000200 */
[C---:B------:R-:W-:Y:S08]  /*137d0*/  HMMA.16816.F32.BF16 R52, R136.reuse, R128, R52 ;  /* 0x000000808834723c */ /* 0x040ff00000041834 */
[C---:B------:R-:W-:Y:S01]  /*137e0*/  HMMA.16816.F32.BF16 R48, R136.reuse, R130, R48 ;  /* 0x000000828830723c */ /* 0x040fe20000041830 */
[----:B------:R-:W1:Y:S07]  /*137f0*/  LDSM.16.M88.4 R128, [R167+0x5000] ;  /* 0x00500000a780783b */ /* 0x000e6e0000000200 */
[C---:B------:R-:W-:Y:S08]  /*13800*/  HMMA.16816.F32.BF16 R4, R136.reuse, R140, R4 ;  /* 0x0000008c8804723c */ /* 0x040ff00000041804 */
        /* <DEDUP_REMOVED lines=16> */
[C---:B-1----:R-:W-:Y:S08]  /*13910*/  HMMA.16816.F32.BF16 R12, R132.reuse, R128, R12 ;  /* 0x00000080840c723c */ /* 0x042ff0000004180c */
[C---:B------:R-:W-:Y:S01]  /*13920*/  HMMA.16816.F32.BF16 R8, R132.reuse, R130, R8 ;  /* 0x000000828408723c */ /* 0x040fe20000041808 */
[----:B------:R-:W1:Y:S07]  /*13930*/  LDSM.16.M88.4 R128, [R167+0x6800] ;  /* 0x00680000a780783b */ /* 0x000e6e0000000200 */
[C---:B------:R-:W-:Y:S01]  /*13940*/  HMMA.16816.F32.BF16 R124, R132.reuse, R146, R124 ;  /* 0x00000092847c723c */ /* 0x040fe2000004187c */
[----:B------:R-:W-:Y:S07]  /*13950*/  LDSM.16.M88.4 R144, [R164+0x5400] ;  /* 0x00540000a490783b */ /* 0x000fee0000000200 */
[C---:B---3--:R-:W-:Y:S08]  /*13960*/  HMMA.16816.F32.BF16 R44, R132.reuse, R140, R44 ;  /* 0x0000008c842c723c */ /* 0x048ff0000004182c */
[C---:B--2---:R-:W-:Y:S08]  /*13970*/  HMMA.16816.F32.BF16 R64, R132.reuse, R136, R64 ;  /* 0x000000888440723c */ /* 0x044ff00000041840 */
[C---:B------:R-:W-:Y:S01]  /*13980*/  HMMA.16816.F32.BF16 R60, R132.reuse, R138, R60 ;  /* 0x0000008a843c723c */ /* 0x040fe2000004183c */
[----:B------:R-:W2:Y:S07]  /*13990*/  LDSM.16.M88.4 R136, [R166+0x1000] ;  /* 0x00100000a688783b */ /* 0x000eae0000000200 */
        /* <DEDUP_REMOVED lines=10> */
[C---:B-1----:R-:W-:Y:S08]  /*13a40*/  HMMA.16816.F32.BF16 R36, R136.reuse, R128, R36 ;  /* 0x000000808824723c */ /* 0x042ff00000041824 */
[C---:B------:R-:W-:Y:S01]  /*13a50*/  HMMA.16816.F32.BF16 R32, R136.reuse, R130, R32 ;  /* 0x000000828820723c */ /* 0x040fe20000041820 */
[----:B------:R-:W1:Y:S07]  /*13a60*/  LDSM.16.M88.4 R128, [R164+0x5c00] ;  /* 0x005c0000a480783b */ /* 0x000e6e0000000200 */
[C---:B----4-:R-:W-:Y:S08]  /*13a70*/  HMMA.16816.F32.BF16 R20, R136.reuse, R132, R20 ;  /* 0x000000848814723c */ /* 0x050ff00000041814 */
[C---:B------:R-:W-:Y:S01]  /*13a80*/  HMMA.16816.F32.BF16 R16, R136.reuse, R134, R16 ;  /* 0x000000868810723c */ /* 0x040fe20000041810 */
[----:B------:R-:W3:Y:S07]  /*13a90*/  LDSM.16.M88.4 R132, [R164+0x6400] ;  /* 0x00640000a484783b */ /* 0x000eee0000000200 */
        /* <DEDUP_REMOVED lines=34> */
[----:B------:R-:W-:Y:S01]  /*13cc0*/  HMMA.16816.F32.BF16 R40, R132, R138, R40 ;  /* 0x0000008a8428723c */ /* 0x000fe20000041828 */
[----:B------:R-:W3:Y:S07]  /*13cd0*/  LDSM.16.M88.4 R136, [R164+0x7400] ;  /* 0x00740000a488783b */ /* 0x000eee0000000200 */
[C---:B--2---:R-:W-:Y:S08]  /*13ce0*/  HMMA.16816.F32.BF16 R4, R140.reuse, R144, R4 ;  /* 0x000000908c04723c */ /* 0x044ff00000041804 */
[----:B------:R-:W-:Y:S08]  /*13cf0*/  HMMA.16816.F32.BF16 R124, R140, R146, R124 ;  /* 0x000000928c7c723c */ /* 0x000ff0000004187c */
[C---:B-1----:R-:W-:Y:S08]  /*13d00*/  HMMA.16816.F32.BF16 R52, R132.reuse, R128, R52 ;  /* 0x000000808434723c */ /* 0x042ff00000041834 */
[----:B------:R-:W-:Y:S01]  /*13d10*/  HMMA.16816.F32.BF16 R48, R132, R130, R48 ;  /* 0x000000828430723c */ /* 0x000fe20000041830 */
[----:B------:R-:W1:Y:S04]  /*13d20*/  LDSM.16.M88.4 R128, [R164+0x7000] ;  /* 0x00700000a480783b */ /* 0x000e680000000200 */
[----:B------:R-:W2:Y:S03]  /*13d30*/  LDSM.16.M88.4 R132, [R164+0x7800] ;  /* 0x00780000a484783b */ /* 0x000ea60000000200 */
[C---:B---3--:R-:W-:Y:S08]  /*13d40*/  HMMA.16816.F32.BF16 R28, R140.reuse, R136, R28 ;  /* 0x000000888c1c723c */ /* 0x048ff0000004181c */
[C---:B------:R-:W-:Y:S01]  /*13d50*/  HMMA.16816.F32.BF16 R24, R140.reuse, R138, R24 ;  /* 0x0000008a8c18723c */ /* 0x040fe20000041818 */
[----:B------:R-:W3:Y:S07]  /*13d60*/  LDSM.16.M88.4 R136, [R164+0x8400] ;  /* 0x00840000a488783b */ /* 0x000eee0000000200 */
[C---:B-1----:R-:W-:Y:S08]  /*13d70*/  HMMA.16816.F32.BF16 R36, R140.reuse, R128, R36 ;  /* 0x000000808c24723c */ /* 0x042ff00000041824 */
[C---:B------:R-:W-:Y:S01]  /*13d80*/  HMMA.16816.F32.BF16 R32, R140.reuse, R130, R32 ;  /* 0x000000828c20723c */ /* 0x040fe20000041820 */
[----:B------:R-:W1:Y:S07]  /*13d90*/  LDSM.16.M88.4 R128, [R164+0x7c00] ;  /* 0x007c0000a480783b */ /* 0x000e6e0000000200 */
[C---:B--2---:R-:W-:Y:S03]  /*13da0*/  HMMA.16816.F32.BF16 R20, R140.reuse, R132, R20 ;  /* 0x000000848c14723c */ /* 0x044fe60000041814 */
[----:B------:R-:W-:Y:S01]  /*13db0*/  FSEL R191, R36, -INF , !P5 ;  /* 0xff80000024bf7808 */ /* 0x000fe20006800000 */
[C---:B------:R-:W-:Y:S01]  /*13dc0*/  VIADD R36, R57.reuse, 0xffffff10 ;  /* 0xffffff1039247836 */ /* 0x040fe20000000000 */
[----:B------:R-:W-:Y:S01]  /*13dd0*/  FSEL R189, R38, -INF , !P6 ;  /* 0xff80000026bd7808 */ /* 0x000fe20007000000 */
[----:B------:R-:W-:Y:S01]  /*13de0*/  VIADD R38, R57, 0xffffff09 ;  /* 0xffffff0939267836 */ /* 0x000fe20000000000 */
[C---:B------:R-:W-:Y:S01]  /*13df0*/  ISETP.GE.AND P5, PT, R58.reuse, R3, PT ;  /* 0x000000033a00720c */ /* 0x040fe20003fa6270 */
[C---:B------:R-:W-:Y:S01]  /*13e00*/  HMMA.16816.F32.BF16 R16, R140.reuse, R134, R16 ;  /* 0x000000868c10723c */ /* 0x040fe20000041810 */
[----:B------:R-:W-:Y:S01]  /*13e10*/  ISETP.GE.AND P6, PT, R58, R59, PT ;  /* 0x0000003b3a00720c */ /* 0x000fe20003fc6270 */
[----:B------:R-:W2:Y:S01]  /*13e20*/  LDSM.16.M88.4 R132, [R164+0x8800] ;  /* 0x00880000a484783b */ /* 0x000ea20000000200 */
[----:B------:R-:W-:Y:S01]  /*13e30*/  FSEL R209, R37, -INF , !P1 ;  /* 0xff80000025d17808 */ /* 0x000fe20004800000 */
[----:B------:R-:W-:Y:S01]  /*13e40*/  VIADD R58, R56, 0xfffffffe ;  /* 0xfffffffe383a7836 */ /* 0x000fe20000000000 */
[----:B------:R-:W-:Y:S01]  /*13e50*/  FSEL R251, R32, -INF , !P5 ;  /* 0xff80000020fb7808 */ /* 0x000fe20006800000 */
[C---:B------:R-:W-:Y:S01]  /*13e60*/  VIADD R32, R57.reuse, 0xffffff18 ;  /* 0xffffff1839207836 */ /* 0x040fe20000000000 */
[----:B------:R-:W-:Y:S01]  /*13e70*/  FSEL R37, R34, -INF , !P6 ;  /* 0xff80000022257808 */ /* 0x000fe20007000000 */
[----:B------:R-:W-:Y:S01]  /*13e80*/  VIADD R34, R57, 0xffffff11 ;  /* 0xffffff1139227836 */ /* 0x000fe20000000000 */
[----:B------:R-:W-:Y:S01]  /*13e90*/  FSEL R39, R39, -INF , !P0 ;  /* 0xff80000027277808 */ /* 0x000fe20004000000 */
[----:B---3--:R-:W-:Y:S01]  /*13ea0*/  HMMA.16816.F32.BF16 R64, R140, R136, R64 ;  /* 0x000000888c40723c */ /* 0x008fe20000041840 */
[----:B------:R-:W-:-:S02]  /*13eb0*/  ISETP.GE.AND P5, PT, R36, R3, PT ;  /* 0x000000032400720c */ /* 0x000fc40003fa6270 */
[----:B------:R-:W-:Y:S02]  /*13ec0*/  ISETP.GE.AND P6, PT, R36, R59, PT ;  /* 0x0000003b2400720c */ /* 0x000fe40003fc6270 */
[C---:B------:R-:W-:Y:S02]  /*13ed0*/  ISETP.GE.AND P1, PT, R38.reuse, R3, PT ;  /* 0x000000032600720c */ /* 0x040fe40003f26270 */
[----:B------:R-:W-:Y:S01]  /*13ee0*/  ISETP.GE.AND P0, PT, R38, R59, PT ;  /* 0x0000003b2600720c */ /* 0x000fe20003f06270 */
[----:B------:R-:W-:Y:S01]  /*13ef0*/  HMMA.16816.F32.BF16 R60, R140, R138, R60 ;  /* 0x0000008a8c3c723c */ /* 0x000fe2000004183c */
[----:B------:R-:W-:Y:S01]  /*13f00*/  FSEL R149, R28, -INF , !P5 ;  /* 0xff8000001c957808 */ /* 0x000fe20006800000 */
[C---:B------:R-:W-:Y:S01]  /*13f10*/  VIADD R28, R57.reuse, 0xffffff20 ;  /* 0xffffff20391c7836 */ /* 0x040fe20000000000 */
[----:B------:R-:W-:Y:S01]  /*13f20*/  FSEL R243, R30, -INF , !P6 ;  /* 0xff8000001ef37808 */ /* 0x000fe20007000000 */
[----:B------:R-:W-:Y:S01]  /*13f30*/  VIADD R30, R57, 0xffffff19 ;  /* 0xffffff19391e7836 */ /* 0x000fe20000000000 */
[----:B------:R-:W-:-:S02]  /*13f40*/  FSEL R33, R33, -INF , !P1 ;  /* 0xff80000021217808 */ /* 0x000fc40004800000 */
[----:B------:R-:W-:Y:S01]  /*13f50*/  FSEL R35, R35, -INF , !P0 ;  /* 0xff80000023237808 */ /* 0x000fe20004000000 */
[C---:B-1----:R-:W-:Y:S01]  /*13f60*/  HMMA.16816.F32.BF16 R12, R140.reuse, R128, R12 ;  /* 0x000000808c0c723c */ /* 0x042fe2000004180c */
[C---:B------:R-:W-:Y:S02]  /*13f70*/  ISETP.GE.AND P5, PT, R32.reuse, R3, PT ;  /* 0x000000032000720c */ /* 0x040fe40003fa6270 */
[----:B------:R-:W-:Y:S02]  /*13f80*/  ISETP.GE.AND P6, PT, R32, R59, PT ;  /* 0x0000003b2000720c */ /* 0x000fe40003fc6270 */
[C---:B------:R-:W-:Y:S02]  /*13f90*/  ISETP.GE.AND P1, PT, R34.reuse, R3, PT ;  /* 0x000000032200720c */ /* 0x040fe40003f26270 */
[----:B------:R-:W-:Y:S01]  /*13fa0*/  ISETP.GE.AND P0, PT, R34, R59, PT ;  /* 0x0000003b2200720c */ /* 0x000fe20003f06270 */
[C---:B------:R-:W-:Y:S01]  /*13fb0*/  HMMA.16816.F32.BF16 R8, R140.reuse, R130, R8 ;  /* 0x000000828c08723c */ /* 0x040fe20000041808 */
[----:B------:R-:W-:Y:S01]  /*13fc0*/  FSEL R245, R24, -INF , !P5 ;  /* 0xff80000018f57808 */ /* 0x000fe20006800000 */
[C---:B------:R-:W-:Y:S01]  /*13fd0*/  VIADD R24, R57.reuse, 0xffffff28 ;  /* 0xffffff2839187836 */ /* 0x040fe20000000000 */
[----:B------:R-:W-:Y:S01]  /*13fe0*/  FSEL R239, R26, -INF , !P6 ;  /* 0xff8000001aef7808 */ /* 0x000fe20007000000 */
[----:B------:R-:W-:Y:S01]  /*13ff0*/  VIADD R26, R57, 0xffffff21 ;  /* 0xffffff21391a7836 */ /* 0x000fe20000000000 */
[----:B------:R-:W-:Y:S01]  /*14000*/  FSEL R249, R29, -INF , !P1 ;  /* 0xff8000001df97808 */ /* 0x000fe20004800000 */
[----:B------:R-:W1:Y:S01]  /*14010*/  LDSM.16.M88.4 R128, [R164+0x8c00] ;  /* 0x008c0000a480783b */ /* 0x000e620000000200 */
[----:B------:R-:W-:Y:S01]  /*14020*/  FSEL R121, R31, -INF , !P0 ;  /* 0xff8000001f797808 */ /* 0x000fe20004000000 */
[----:B--2---:R-:W-:Y:S01]  /*14030*/  HMMA.16816.F32.BF16 R52, R140, R132, R52 ;  /* 0x000000848c34723c */ /* 0x004fe20000041834 */
[----:B------:R-:W-:Y:S01]  /*14040*/  ISETP.GE.AND P5, PT, R28, R3, PT ;  /* 0x000000031c00720c */ /* 0x000fe20003fa6270 */
[----:B------:R-:W-:-:S04]  /*14050*/  DEPBAR.LE SB0, 0x0 ;  /* 0x000080000000791a */ /* 0x000fc80000000000 */
[----:B------:R-:W-:Y:S01]  /*14060*/  BAR.SYNC.DEFER_BLOCKING 0x0 ;  /* 0x0000000000007b1d */ /* 0x000fe20000010000 */
[----:B------:R-:W-:Y:S01]  /*14070*/  ISETP.GE.AND P6, PT, R28, R59, PT ;  /* 0x0000003b1c00720c */ /* 0x000fe20003fc6270 */
[----:B------:R-:W-:Y:S01]  /*14080*/  HMMA.16816.F32.BF16 R48, R140, R134, R48 ;  /* 0x000000868c30723c */ /* 0x000fe20000041830 */
[C---:B------:R-:W-:Y:S02]  /*14090*/  ISETP.GE.AND P1, PT, R30.reuse, R3, PT ;  /* 0x000000031e00720c */ /* 0x040fe40003f26270 */
[----:B------:R-:W-:Y:S02]  /*140a0*/  ISETP.GE.AND P0, PT, R30, R59, PT ;  /* 0x0000003b1e00720c */ /* 0x000fe40003f06270 */
[----:B------:R-:W-:Y:S01]  /*140b0*/  FSEL R231, R20, -INF , !P5 ;  /* 0xff80000014e77808 */ /* 0x000fe20006800000 */
[C---:B------:R-:W-:Y:S01]  /*140c0*/  VIADD R20, R57.reuse, 0xffffff30 ;  /* 0xffffff3039147836 */ /* 0x040fe20000000000 */
[----:B------:R-:W-:Y:S01]  /*140d0*/  FSEL R229, R22, -INF , !P6 ;  /* 0xff80000016e57808 */ /* 0x000fe20007000000 */
[----:B------:R-:W-:Y:S01]  /*140e0*/  VIADD R22, R57, 0xffffff29 ;  /* 0xffffff2939167836 */ /* 0x000fe20000000000 */
[----:B------:R-:W-:-:S02]  /*140f0*/  FSEL R247, R25, -INF , !P1 ;  /* 0xff80000019f77808 */ /* 0x000fc40004800000 */
[----:B------:R-:W-:Y:S02]  /*14100*/  FSEL R241, R27, -INF , !P0 ;  /* 0xff8000001bf17808 */ /* 0x000fe40004000000 */
[C---:B------:R-:W-:Y:S02]  /*14110*/  ISETP.GE.AND P5, PT, R24.reuse, R3, PT ;  /* 0x000000031800720c */ /* 0x040fe40003fa6270 */
[----:B------:R-:W-:Y:S02]  /*14120*/  ISETP.GE.AND P6, PT, R24, R59, PT ;  /* 0x0000003b1800720c */ /* 0x000fe40003fc6270 */
        /* <DEDUP_REMOVED lines=8> */
[C---:B------:R-:W-:Y:S01]  /*141b0*/  ISETP.GE.AND P5, PT, R20.reuse, R3, PT ;  /* 0x000000031400720c */ /* 0x040fe20003fa6270 */
[C---:B-1----:R-:W-:Y:S01]  /*141c0*/  HMMA.16816.F32.BF16 R44, R140.reuse, R128, R44 ;  /* 0x000000808c2c723c */ /* 0x042fe2000004182c */
[----:B------:R-:W-:Y:S02]  /*141d0*/  ISETP.GE.AND P6, PT, R20, R59, PT ;  /* 0x0000003b1400720c */ /* 0x000fe40003fc6270 */
[C---:B------:R-:W-:Y:S02]  /*141e0*/  ISETP.GE.AND P1, PT, R22.reuse, R3, PT ;  /* 0x000000031600720c */ /* 0x040fe40003f26270 */
[----:B------:R-:W-:Y:S02]  /*141f0*/  ISETP.GE.AND P0, PT, R22, R59, PT ;  /* 0x0000003b1600720c */ /* 0x000fe40003f06270 */
[----:B------:R-:W-:Y:S01]  /*14200*/  FSEL R211, R12, -INF , !P5 ;  /* 0xff8000000cd37808 */ /* 0x000fe20006800000 */
[C---:B------:R-:W-:Y:S01]  /*14210*/  VIADD R12, R57.reuse, 0xffffff40 ;  /* 0xffffff40390c7836 */ /* 0x040fe20000000000 */
[----:B------:R-:W-:Y:S01]  /*14220*/  FSEL R213, R14, -INF , !P6 ;  /* 0xff8000000ed57808 */ /* 0x000fe20007000000 */
[----:B------:R-:W-:Y:S01]  /*14230*/  VIADD R14, R57, 0xffffff39 ;  /* 0xffffff39390e7836 */ /* 0x000fe20000000000 */
[----:B------:R-:W-:Y:S01]  /*14240*/  FSEL R237, R17, -INF , !P1 ;  /* 0xff80000011ed7808 */ /* 0x000fe20004800000 */
[----:B------:R-:W-:Y:S01]  /*14250*/  HMMA.16816.F32.BF16 R40, R140, R130, R40 ;  /* 0x000000828c28723c */ /* 0x000fe20000041828 */
[----:B------:R-:W-:-:S02]  /*14260*/  FSEL R227, R19, -INF , !P0 ;  /* 0xff80000013e37808 */ /* 0x000fc40004000000 */
        /* <DEDUP_REMOVED lines=21> */
[----:B------:R-:W-:Y:S01]  /*143c0*/  ISETP.GE.AND P6, PT, R8, R59, PT ;  /* 0x0000003b0800720c */ /* 0x000fe20003fc6270 */
[----:B------:R-:W-:Y:S01]  /*143d0*/  VIADD R8, R57, 0xffffff71 ;  /* 0xffffff7139087836 */ /* 0x000fe20000000000 */
[C---:B------:R-:W-:Y:S02]  /*143e0*/  ISETP.GE.AND P1, PT, R10.reuse, R3, PT ;  /* 0x000000030a00720c */ /* 0x040fe40003f26270 */
        /* <DEDUP_REMOVED lines=27> */
[C---:B------:R-:W-:Y:S01]  /*145a0*/  VIADD R4, R57.reuse, 0xffffff68 ;  /* 0xffffff6839047836 */ /* 0x040fe20000000000 */
        /* <DEDUP_REMOVED lines=25> */
[----:B------:R-:W-:-:S02]  /*14740*/  ISETP.GT.AND P6, PT, R58, R169, PT ;  /* 0x000000a93a00720c */ /* 0x000fc40003fc4270 */
[-C--:B------:R-:W-:Y:S02]  /*14750*/  ISETP.GE.AND P0, PT, R8, R3.reuse, PT ;  /* 0x000000030800720c */ /* 0x080fe40003f06270 */
[----:B------:R-:W-:Y:S02]  /*14760*/  FSEL R139, R49, -INF , !P1 ;  /* 0xff800000318b7808 */ /* 0x000fe40004800000 */
[----:B------:R-:W-:Y:S02]  /*14770*/  FSEL R127, R45, -INF , !P0 ;  /* 0xff8000002d7f7808 */ /* 0x000fe40004000000 */
[-C--:B------:R-:W-:Y:S02]  /*14780*/  ISETP.GE.AND P1, PT, R4, R3.reuse, PT ;  /* 0x000000030400720c */ /* 0x080fe40003f26270 */
[----:B------:R-:W-:Y:S02]  /*14790*/  ISETP.GE.AND P0, PT, R6, R3, PT ;  /* 0x000000030600720c */ /* 0x000fe40003f06270 */
[----:B------:R-:W-:-:S02]  /*147a0*/  FSEL R120, R44, -INF , !P5 ;  /* 0xff8000002c787808 */ /* 0x000fc40006800000 */
[----:B------:R-:W-:Y:S02]  /*147b0*/  FSEL R129, R40, -INF , !P1 ;  /* 0xff80000028817808 */ /* 0x000fe40004800000 */
[----:B------:R-:W-:Y:S02]  /*147c0*/  FSEL R126, R41, -INF , !P0 ;  /* 0xff800000297e7808 */ /* 0x000fe40004000000 */
[-C--:B------:R-:W-:Y:S02]  /*147d0*/  ISETP.GE.AND P5, PT, R8, R59.reuse, PT ;  /* 0x0000003b0800720c */ /* 0x080fe40003fa6270 */
[-C--:B------:R-:W-:Y:S02]  /*147e0*/  ISETP.GE.AND P1, PT, R4, R59.reuse, PT ;  /* 0x0000003b0400720c */ /* 0x080fe40003f26270 */
[----:B------:R-:W-:Y:S02]  /*147f0*/  ISETP.GE.AND P0, PT, R6, R59, PT ;  /* 0x0000003b0600720c */ /* 0x000fe40003f06270 */
[----:B------:R-:W-:-:S02]  /*14800*/  FSEL R63, R47, -INF , !P5 ;  /* 0xff8000002f3f7808 */ /* 0x000fc40006800000 */
[----:B------:R-:W-:Y:S02]  /*14810*/  FSEL R60, R42, -INF , !P1 ;  /* 0xff8000002a3c7808 */ /* 0x000fe40004800000 */
[----:B------:R-:W-:Y:S01]  /*14820*/  FSEL R59, R43, -INF , !P0 ;  /* 0xff8000002b3b7808 */ /* 0x000fe20004000000 */
[----:B------:R-:W-:Y:S06]  /*14830*/  @!P6 BRA `(.L_x_1238) ;  /* 0x000000080044e947 */ /* 0x000fec0003800000 */
[----:B------:R-:W-:Y:S05]  /*14840*/  BRA.U !UP0, `(.L_x_1239) ;  /* 0x0000000508087547 */ /* 0x000fea000b800000 */
[----:B------:R-:W1:Y:S01]  /*14850*/  LDC R8, c[0x0][0x4f0] ;  /* 0x00013c00ff087b82 */ /* 0x000e620000000800 */
[----:B------:R-:W-:Y:S01]  /*14860*/  VIADD R11, R56, 0xffffffff ;  /* 0xffffffff380b7836 */ /* 0x000fe20000000000 */
[----:B------:R-:W2:Y:S03]  /*14870*/  LDCU.64 UR8, c[0x0][0x3b8] ;  /* 0x00007700ff0877ac */ /* 0x000ea60008000a00 */
[----:B------:R-:W-:Y:S01]  /*14880*/  IMAD.SHL.U32 R11, R11, 0x80, RZ ;  /* 0x000000800b0b7824 */ /* 0x000fe200078e00ff */
[----:B------:R-:W3:Y:S04]  /*14890*/  LDCU.64 UR10, c[0x0][0x3a0] ;  /* 0x00007400ff0a77ac */ /* 0x000ee80008000a00 */
[C---:B------:R-:W-:Y:S01]  /*148a0*/  IADD3 R9, PT, PT, R11.reuse, -0x80, RZ ;  /* 0xffffff800b097810 */ /* 0x040fe20007ffe0ff */
        /* <DEDUP_REMOVED lines=10> */
[----:B-1----:R-:W-:Y:S02]  /*14950*/  IADD3 R4, PT, PT, RZ, -R13, RZ ;  /* 0x8000000dff047210 */ /* 0x002fe40007ffe0ff */
        /* <DEDUP_REMOVED lines=49> */
.L_x_1239:
        /* <DEDUP_REMOVED lines=8> */
.L_x_1240:
        /* <DEDUP_REMOVED lines=70> */
.L_x_1238:
        /* <DEDUP_REMOVED lines=43> */
[----:B-1----:R-:W-:-:S03]  /*15400*/  FMNMX.FTZ R57, R8, R57, !PT ;  /* 0x0000003908397209 */ /* 0x002fc60007810000 */
[----:B------:R-:W1:Y:S01]  /*15410*/  LDSM.16.MT88.4 R8, [R165+0x9000] ;  /* 0x00900000a508783b */ /* 0x000e620000004200 */
[C---:B------:R-:W-:Y:S01]  /*15420*/  FSETP.NEU.FTZ.AND P0, PT, R57.reuse, -INF , PT ;  /* 0xff8000003900780b */ /* 0x040fe20003f1d000 */
[C---:B------:R-:W-:Y:S01]  /*15430*/  FMUL.FTZ R128, R57.reuse, UR4 ;  /* 0x0000000439807c20 */ /* 0x040fe20008410000 */
[----:B--2---:R-:W-:Y:S02]  /*15440*/  FMNMX.FTZ R3, R6, R3, !PT ;  /* 0x0000000306037209 */ /* 0x004fe40007810000 */
[----:B------:R-:W-:Y:S02]  /*15450*/  FSEL R5, R57, RZ, P0 ;  /* 0x000000ff39057208 */ /* 0x000fe40000000000 */
[----:B------:R-:W-:Y:S02]  /*15460*/  FSEL R128, R128, RZ, P0 ;  /* 0x000000ff80807208 */ /* 0x000fe40000000000 */
[C---:B------:R-:W-:Y:S01]  /*15470*/  FSETP.NEU.FTZ.AND P0, PT, R3.reuse, -INF , PT ;  /* 0xff8000000300780b */ /* 0x040fe20003f1d000 */
[----:B------:R-:W-:Y:S01]  /*15480*/  FADD.FTZ R4, R2, -R5 ;  /* 0x8000000502047221 */ /* 0x000fe20000010000 */
[----:B------:R-:W-:Y:S01]  /*15490*/  FMUL.FTZ R2, R3, UR4 ;  /* 0x0000000403027c20 */ /* 0x000fe20008410000 */
[--C-:B------:R-:W-:Y:S01]  /*154a0*/  FFMA.FTZ R142, R209, UR4, -R128.reuse ;  /* 0x00000004d18e7c23 */ /* 0x100fe20008010880 */
[----:B------:R-:W-:Y:S01]  /*154b0*/  FSEL R5, R3, RZ, P0 ;  /* 0x000000ff03057208 */ /* 0x000fe20000000000 */
[--C-:B------:R-:W-:Y:S01]  /*154c0*/  FFMA.FTZ R146, R191, UR4, -R128.reuse ;  /* 0x00000004bf927c23 */ /* 0x100fe20008010880 */
[--C-:B------:R-:W-:Y:S01]  /*154d0*/  FFMA.FTZ R191, R251, UR4, -R128.reuse ;  /* 0x00000004fbbf7c23 */ /* 0x100fe20008010880 */
[----:B------:R-:W-:Y:S01]  /*154e0*/  FSEL R2, R2, RZ, P0 ;  /* 0x000000ff02027208 */ /* 0x000fe20000000000 */
[----:B------:R-:W-:Y:S01]  /*154f0*/  FFMA.FTZ R132, R33, UR4, -R128 ;  /* 0x0000000421847c23 */ /* 0x000fe20008010880 */
[----:B------:R-:W-:Y:S01]  /*15500*/  FADD.FTZ R5, R0, -R5 ;  /* 0x8000000500057221 */ /* 0x000fe20000010000 */
[----:B------:R-:W-:Y:S01]  /*15510*/  FMUL.FTZ R4, R4, UR4 ;  /* 0x0000000404047c20 */ /* 0x000fe20008410000 */
[----:B------:R-:W-:Y:S01]  /*15520*/  MUFU.EX2 R146, R146 ;  /* 0x0000009200927308 */ /* 0x000fe20000000800 */
[--C-:B------:R-:W-:Y:S01]  /*15530*/  FFMA.FTZ R209, R189, UR4, -R2.reuse ;  /* 0x00000004bdd17c23 */ /* 0x100fe20008010802 */
[--C-:B------:R-:W-:Y:S01]  /*15540*/  FFMA.FTZ R144, R39, UR4, -R2.reuse ;  /* 0x0000000427907c23 */ /* 0x100fe20008010802 */
[----:B------:R-:W-:Y:S01]  /*15550*/  FMUL.FTZ R150, R5, UR4 ;  /* 0x0000000405967c20 */ /* 0x000fe20008410000 */
[--C-:B------:R-:W-:Y:S01]  /*15560*/  FFMA.FTZ R189, R37, UR4, -R2.reuse ;  /* 0x0000000425bd7c23 */ /* 0x100fe20008010802 */
[----:B------:R-:W-:Y:S01]  /*15570*/  FFMA.FTZ R130, R35, UR4, -R2 ;  /* 0x0000000423827c23 */ /* 0x000fe20008010802 */
[----:B------:R-:W2:Y:S01]  /*15580*/  MUFU.EX2 R142, R142 ;  /* 0x0000008e008e7308 */ /* 0x000ea20000000800 */
[----:B------:R-:W3:Y:S01]  /*15590*/  LDSM.16.MT88.4 R32, [R122+0xb000] ;  /* 0x00b000007a20783b */ /* 0x000ee20000004200 */
[--C-:B------:R-:W-:Y:S01]  /*155a0*/  FFMA.FTZ R149, R149, UR4, -R128.reuse ;  /* 0x0000000495957c23 */ /* 0x100fe20008010880 */
[--C-:B------:R-:W-:Y:S01]  /*155b0*/  FFMA.FTZ R66, R249, UR4, -R128.reuse ;  /* 0x00000004f9427c23 */ /* 0x100fe20008010880 */
[----:B------:R-:W-:Y:S01]  /*155c0*/  MUFU.EX2 R191, R191 ;  /* 0x000000bf00bf7308 */ /* 0x000fe20000000800 */
[--C-:B------:R-:W-:Y:S01]  /*155d0*/  FFMA.FTZ R65, R245, UR4, -R128.reuse ;  /* 0x00000004f5417c23 */ /* 0x100fe20008010880 */
[----:B------:R-:W-:Y:S01]  /*155e0*/  FFMA.FTZ R62, R247, UR4, -R128 ;  /* 0x00000004f73e7c23 */ /* 0x000fe20008010880 */
[--C-:B------:R-:W-:Y:S01]  /*155f0*/  FFMA.FTZ R64, R121, UR4, -R2.reuse ;  /* 0x0000000479407c23 */ /* 0x100fe20008010802 */
[----:B------:R-:W4:Y:S01]  /*15600*/  MUFU.EX2 R132, R132 ;  /* 0x0000008400847308 */ /* 0x000f220000000800 */
[--C-:B------:R-:W-:Y:S01]  /*15610*/  FFMA.FTZ R67, R239, UR4, -R2.reuse ;  /* 0x00000004ef437c23 */ /* 0x100fe20008010802 */
[--C-:B------:R-:W-:Y:S01]  /*15620*/  FFMA.FTZ R0, R241, UR4, -R2.reuse ;  /* 0x00000004f1007c23 */ /* 0x100fe20008010802 */
[----:B------:R-:W-:Y:S01]  /*15630*/  FFMA.FTZ R243, R243, UR4, -R2 ;  /* 0x00000004f3f37c23 */ /* 0x000fe20008010802 */
[----:B------:R-:W5:Y:S01]  /*15640*/  MUFU.EX2 R148, R4 ;  /* 0x0000000400947308 */ /* 0x000f620000000800 */
[--C-:B------:R-:W-:Y:S01]  /*15650*/  FFMA.FTZ R141, R231, UR4, -R128.reuse ;  /* 0x00000004e78d7c23 */ /* 0x100fe20008010880 */
[----:B--2---:R-:W-:Y:S01]  /*15660*/  F2FP.BF16.F32.PACK_AB R48, R142, R146 ;  /* 0x000000928e30723e */ /* 0x004fe200000010ff */
[--C-:B------:R-:W-:Y:S01]  /*15670*/  FFMA.FTZ R136, R233, UR4, -R128.reuse ;  /* 0x00000004e9887c23 */ /* 0x100fe20008010880 */
[----:B------:R-:W-:Y:S01]  /*15680*/  MUFU.EX2 R209, R209 ;  /* 0x000000d100d17308 */ /* 0x000fe20000000800 */
[--C-:B------:R-:W-:Y:S01]  /*15690*/  FFMA.FTZ R134, R235, UR4, -R128.reuse ;  /* 0x00000004eb867c23 */ /* 0x100fe20008010880 */
[----:B------:R-:W-:Y:S01]  /*156a0*/  FFMA.FTZ R143, R237, UR4, -R128 ;  /* 0x00000004ed8f7c23 */ /* 0x000fe20008010880 */
[--C-:B------:R-:W-:Y:S01]  /*156b0*/  FFMA.FTZ R140, R147, UR4, -R2.reuse ;  /* 0x00000004938c7c23 */ /* 0x100fe20008010802 */
[----:B------:R-:W2:Y:S01]  /*156c0*/  MUFU.EX2 R144, R144 ;  /* 0x0000009000907308 */ /* 0x000ea20000000800 */
[--C-:B------:R-:W-:Y:S01]  /*156d0*/  FFMA.FTZ R145, R145, UR4, -R2.reuse ;  /* 0x0000000491917c23 */ /* 0x100fe20008010802 */
[----:B----4-:R-:W-:Y:S01]  /*156e0*/  F2FP.BF16.F32.PACK_AB R50, R132, R191 ;  /* 0x000000bf8432723e */ /* 0x010fe200000010ff */
[--C-:B------:R-:W-:Y:S01]  /*156f0*/  FFMA.FTZ R138, R227, UR4, -R2.reuse ;  /* 0x00000004e38a7c23 */ /* 0x100fe20008010802 */
[----:B------:R-:W4:Y:S01]  /*15700*/  MUFU.EX2 R150, R150 ;  /* 0x0000009600967308 */ /* 0x000f220000000800 */
[----:B------:R-:W-:Y:S01]  /*15710*/  FFMA.FTZ R229, R229, UR4, -R2 ;  /* 0x00000004e5e57c23 */ /* 0x000fe20008010802 */
[-C--:B-----5:R-:W-:Y:S01]  /*15720*/  FMUL.FTZ R4, R112, R148.reuse ;  /* 0x0000009470047220 */ /* 0x0a0fe20000410000 */
[-C--:B------:R-:W-:Y:S01]  /*15730*/  FMUL.FTZ R5, R113, R148.reuse ;  /* 0x0000009471057220 */ /* 0x080fe20000410000 */
[----:B------:R-:W-:Y:S01]  /*15740*/  MUFU.EX2 R189, R189 ;  /* 0x000000bd00bd7308 */ /* 0x000fe20000000800 */
[-C--:B------:R-:W-:Y:S01]  /*15750*/  FMUL.FTZ R68, R68, R148.reuse ;  /* 0x0000009444447220 */ /* 0x080fe20000410000 */
[-C--:B------:R-:W-:Y:S01]  /*15760*/  FMUL.FTZ R69, R69, R148.reuse ;  /* 0x0000009445457220 */ /* 0x080fe20000410000 */
[-C--:B------:R-:W-:Y:S01]  /*15770*/  FMUL.FTZ R12, R72, R148.reuse ;  /* 0x00000094480c7220 */ /* 0x080fe20000410000 */
[----:B------:R-:W5:Y:S01]  /*15780*/  MUFU.EX2 R130, R130 ;  /* 0x0000008200827308 */ /* 0x000f620000000800 */
[-C--:B------:R-:W-:Y:S01]  /*15790*/  FMUL.FTZ R13, R73, R148.reuse ;  /* 0x00000094490d7220 */ /* 0x080fe20000410000 */
[----:B--2---:R-:W-:Y:S01]  /*157a0*/  F2FP.BF16.F32.PACK_AB R49, R144, R209 ;  /* 0x000000d19031723e */ /* 0x004fe200000010ff */
[-C--:B------:R-:W-:Y:S01]  /*157b0*/  FMUL.FTZ R76, R76, R148.reuse ;  /* 0x000000944c4c7220 */ /* 0x080fe20000410000 */
[-C--:B------:R-:W-:Y:S01]  /*157c0*/  FMUL.FTZ R77, R77, R148.reuse ;  /* 0x000000944d4d7220 */ /* 0x080fe20000410000 */
[----:B------:R-:W-:Y:S01]  /*157d0*/  FMUL.FTZ R20, R80, R148 ;  /* 0x0000009450147220 */ /* 0x000fe20000410000 */
        /* <DEDUP_REMOVED lines=9> */
[----:B------:R-:W-:Y:S01]  /*15870*/  LDSM.16.MT88.4 R72, [R122+0x9400] ;  /* 0x009400007a48783b */ /* 0x000fe20000004200 */
[----:B------:R-:W-:Y:S01]  /*15880*/  FMUL.FTZ R21, R81, R148 ;  /* 0x0000009451157220 */ /* 0x000fe20000410000 */
[-C--:B------:R-:W-:Y:S01]  /*15890*/  FMUL.FTZ R22, R82, R150.reuse ;  /* 0x0000009652167220 */ /* 0x080fe20000410000 */
[----:B------:R-:W-:Y:S01]  /*158a0*/  FMUL.FTZ R23, R83, R150 ;  /* 0x0000009653177220 */ /* 0x000fe20000410000 */
[-C--:B------:R-:W-:Y:S01]  /*158b0*/  FMUL.FTZ R84, R84, R148.reuse ;  /* 0x0000009454547220 */ /* 0x080fe20000410000 */
[----:B------:R-:W-:Y:S01]  /*158c0*/  FMUL.FTZ R85, R85, R148 ;  /* 0x0000009455557220 */ /* 0x000fe20000410000 */
[C---:B-1----:R-:W-:Y:S01]  /*158d0*/  HMMA.16816.F32.BF16 R4, R48.reuse, R8, R4 ;  /* 0x000000083004723c */ /* 0x042fe20000041804 */
[-C--:B------:R-:W-:Y:S01]  /*158e0*/  FMUL.FTZ R86, R86, R150.reuse ;  /* 0x0000009656567220 */ /* 0x080fe20000410000 */
[----:B------:R-:W-:Y:S01]  /*158f0*/  FMUL.FTZ R87, R87, R150 ;  /* 0x0000009657577220 */ /* 0x000fe20000410000 */
[----:B------:R-:W-:Y:S01]  /*15900*/  MUFU.EX2 R149, R149 ;  /* 0x0000009500957308 */ /* 0x000fe20000000800 */
[-C--:B------:R-:W-:Y:S01]  /*15910*/  FMUL.FTZ R28, R88, R148.reuse ;  /* 0x00000094581c7220 */ /* 0x080fe20000410000 */
[----:B------:R-:W-:Y:S01]  /*15920*/  FMUL.FTZ R29, R89, R148 ;  /* 0x00000094591d7220 */ /* 0x000fe20000410000 */
[-C--:B------:R-:W-:Y:S01]  /*15930*/  FMUL.FTZ R30, R90, R150.reuse ;  /* 0x000000965a1e7220 */ /* 0x080fe20000410000 */
[----:B------:R-:W1:Y:S01]  /*15940*/  MUFU.EX2 R66, R66 ;  /* 0x0000004200427308 */ /* 0x000e620000000800 */
[C---:B------:R-:W-:Y:S01]  /*15950*/  HMMA.16816.F32.BF16 R8, R48.reuse, R10, R68 ;  /* 0x0000000a3008723c */ /* 0x040fe20000041844 */
[----:B------:R-:W2:Y:S01]  /*15960*/  LDSM.16.MT88.4 R68, [R165+0xb400] ;  /* 0x00b40000a544783b */ /* 0x000ea20000004200 */
        /* <DEDUP_REMOVED lines=9> */
[----:B------:R-:W-:Y:S01]  /*15a00*/  MUFU.EX2 R121, R243 ;  /* 0x000000f300797308 */ /* 0x000fe20000000800 */
[----:B------:R-:W-:Y:S01]  /*15a10*/  FMUL.FTZ R93, R93, R148 ;  /* 0x000000945d5d7220 */ /* 0x000fe20000410000 */
[-C--:B------:R-:W-:Y:S01]  /*15a20*/  FMUL.FTZ R94, R94, R150.reuse ;  /* 0x000000965e5e7220 */ /* 0x080fe20000410000 */
[----:B------:R-:W-:Y:S01]  /*15a30*/  FMUL.FTZ R95, R95, R150 ;  /* 0x000000965f5f7220 */ /* 0x000fe20000410000 */
[----:B------:R-:W4:Y:S01]  /*15a40*/  MUFU.EX2 R64, R64 ;  /* 0x0000004000407308 */ /* 0x000f220000000800 */
[C---:B------:R-:W-:Y:S01]  /*15a50*/  HMMA.16816.F32.BF16 R16, R48.reuse, R18, R76 ;  /* 0x000000123010723c */ /* 0x040fe2000004184c */
[----:B------:R-:W5:Y:S01]  /*15a60*/  LDSM.16.MT88.4 R76, [R165+0x9400] ;  /* 0x00940000a54c783b */ /* 0x000f620000004200 */
[-C--:B------:R-:W-:Y:S01]  /*15a70*/  FMUL.FTZ R100, R100, R148.reuse ;  /* 0x0000009464647220 */ /* 0x080fe20000410000 */
[----:B------:R-:W-:Y:S01]  /*15a80*/  MUFU.EX2 R67, R67 ;  /* 0x0000004300437308 */ /* 0x000fe20000000800 */
[----:B------:R-:W-:Y:S01]  /*15a90*/  FMUL.FTZ R101, R101, R148 ;  /* 0x0000009465657220 */ /* 0x000fe20000410000 */
[-C--:B------:R-:W-:Y:S01]  /*15aa0*/  FMUL.FTZ R102, R102, R150.reuse ;  /* 0x0000009666667220 */ /* 0x080fe20000410000 */
[----:B------:R-:W-:Y:S01]  /*15ab0*/  FMUL.FTZ R103, R103, R150 ;  /* 0x0000009667677220 */ /* 0x000fe20000410000 */
[----:B------:R-:W2:Y:S01]  /*15ac0*/  MUFU.EX2 R0, R0 ;  /* 0x0000000000007308 */ /* 0x000ea20000000800 */
[C---:B------:R-:W-:Y:S01]  /*15ad0*/  HMMA.16816.F32.BF16 R20, R48.reuse, R24, R20 ;  /* 0x000000183014723c */ /* 0x040fe20000041814 */
[-C--:B------:R-:W-:Y:S01]  /*15ae0*/  FMUL.FTZ R44, R104, R148.reuse ;  /* 0x00000094682c7220 */ /* 0x080fe20000410000 */
[----:B------:R-:W-:Y:S01]  /*15af0*/  FMUL.FTZ R45, R105, R148 ;  /* 0x00000094692d7220 */ /* 0x000fe20000410000 */
[-C--:B------:R-:W-:Y:S01]  /*15b00*/  FMUL.FTZ R46, R106, R150.reuse ;  /* 0x000000966a2e7220 */ /* 0x080fe20000410000 */
[----:B------:R-:W-:Y:S01]  /*15b10*/  FMUL.FTZ R47, R107, R150 ;  /* 0x000000966b2f7220 */ /* 0x000fe20000410000 */
[-C--:B------:R-:W-:Y:S01]  /*15b20*/  FMUL.FTZ R108, R108, R148.reuse ;  /* 0x000000946c6c7220 */ /* 0x080fe20000410000 */
[----:B------:R-:W-:Y:S01]  /*15b30*/  FMUL.FTZ R109, R109, R148 ;  /* 0x000000946d6d7220 */ /* 0x000fe20000410000 */
[-C--:B------:R-:W-:Y:S01]  /*15b40*/  FMUL.FTZ R110, R110, R150.reuse ;  /* 0x000000966e6e7220 */ /* 0x080fe20000410000 */
[C---:B------:R-:W-:Y:S01]  /*15b50*/  HMMA.16816.F32.BF16 R24, R48.reuse, R26, R84 ;  /* 0x0000001a3018723c */ /* 0x040fe20000041854 */
[----:B------:R-:W-:Y:S01]  /*15b60*/  FMUL.FTZ R111, R111, R150 ;  /* 0x000000966f6f7220 */ /* 0x000fe20000410000 */
[----:B------:R-:W-:Y:S01]  /*15b70*/  MUFU.EX2 R141, R141 ;  /* 0x0000008d008d7308 */ /* 0x000fe20000000800 */
[--C-:B------:R-:W-:Y:S01]  /*15b80*/  FFMA.FTZ R211, R211, UR4, -R128.reuse ;  /* 0x00000004d3d37c23 */ /* 0x100fe20008010880 */
[--C-:B------:R-:W-:Y:S01]  /*15b90*/  FFMA.FTZ R154, R221, UR4, -R128.reuse ;  /* 0x00000004dd9a7c23 */ /* 0x100fe20008010880 */
[----:B------:R-:W-:Y:S01]  /*15ba0*/  FFMA.FTZ R152, R223, UR4, -R128 ;  /* 0x00000004df987c23 */ /* 0x000fe20008010880 */
[----:B------:R-:W5:Y:S01]  /*15bb0*/  MUFU.EX2 R136, R136 ;  /* 0x0000008800887308 */ /* 0x000f620000000800 */
[--C-:B------:R-:W-:Y:S01]  /*15bc0*/  FFMA.FTZ R158, R217, UR4, -R2.reuse ;  /* 0x00000004d99e7c23 */ /* 0x100fe20008010802 */
[C---:B---3--:R-:W-:Y:S01]  /*15bd0*/  HMMA.16816.F32.BF16 R28, R48.reuse, R32, R28 ;  /* 0x00000020301c723c */ /* 0x048fe2000004181c */
[--C-:B------:R-:W-:Y:S01]  /*15be0*/  FFMA.FTZ R215, R215, UR4, -R2.reuse ;  /* 0x00000004d7d77c23 */ /* 0x100fe20008010802 */
        /* <DEDUP_REMOVED lines=9> */
[----:B------:R-:W-:Y:S01]  /*15c80*/  FFMA.FTZ R178, R199, UR4, -R2 ;  /* 0x00000004c7b27c23 */ /* 0x000fe20008010802 */
[----:B------:R-:W-:Y:S01]  /*15c90*/  FFMA.FTZ R207, R207, UR4, -R128 ;  /* 0x00000004cfcf7c23 */ /* 0x000fe20008010880 */
[----:B------:R-:W-:Y:S01]  /*15ca0*/  FFMA.FTZ R185, R185, R148, R146 ;  /* 0x00000094b9b97223 */ /* 0x000fe20000010092 */
[----:B------:R-:W3:Y:S01]  /*15cb0*/  MUFU.EX2 R140, R140 ;  /* 0x0000008c008c7308 */ /* 0x000ee20000000800 */
[----:B------:R-:W-:Y:S01]  /*15cc0*/  FFMA.FTZ R146, R187, UR4, -R128 ;  /* 0x00000004bb927c23 */ /* 0x000fe20008010880 */
[C---:B------:R-:W-:Y:S01]  /*15cd0*/  HMMA.16816.F32.BF16 R32, R48.reuse, R34, R92 ;  /* 0x000000223020723c */ /* 0x040fe2000004185c */
[----:B------:R-:W-:Y:S01]  /*15ce0*/  FFMA.FTZ R148, R153, UR4, -R2 ;  /* 0x0000000499947c23 */ /* 0x000fe20008010802 */
[----:B------:R-:W-:Y:S01]  /*15cf0*/  MUFU.EX2 R145, R145 ;  /* 0x0000009100917308 */ /* 0x000fe20000000800 */
[----:B------:R-:W-:Y:S01]  /*15d00*/  LDSM.16.MT88.4 R84, [R165+0xc400] ;  /* 0x00c40000a554783b */ /* 0x000fe20000004200 */
[----:B------:R-:W-:Y:S01]  /*15d10*/  FFMA.FTZ R209, R186, R150, R209 ;  /* 0x00000096bad17223 */ /* 0x000fe200000100d1 */
[----:B------:R-:W-:Y:S01]  /*15d20*/  FADD.FTZ R142, R142, R185 ;  /* 0x000000b98e8e7221 */ /* 0x000fe20000010000 */
[----:B------:R-:W3:Y:S01]  /*15d30*/  MUFU.EX2 R138, R138 ;  /* 0x0000008a008a7308 */ /* 0x000ee20000000800 */
[----:B------:R-:W-:Y:S01]  /*15d40*/  LDSM.16.MT88.4 R92, [R122+0xc400] ;  /* 0x00c400007a5c783b */ /* 0x000fe20000004200 */
[C---:B------:R-:W-:Y:S01]  /*15d50*/  HMMA.16816.F32.BF16 R40, R48.reuse, R42, R100 ;  /* 0x0000002a3028723c */ /* 0x040fe20000041864 */
[----:B------:R-:W-:Y:S01]  /*15d60*/  FADD.FTZ R144, R144, R209 ;  /* 0x000000d190907221 */ /* 0x000fe20000010000 */
[----:B------:R-:W-:Y:S01]  /*15d70*/  MUFU.EX2 R211, R211 ;  /* 0x000000d300d37308 */ /* 0x000fe20000000800 */
[----:B------:R-:W-:Y:S01]  /*15d80*/  LDSM.16.MT88.4 R100, [R165+0xe400] ;  /* 0x00e40000a564783b */ /* 0x000fe20000004200 */
[----:B------:R-:W-:Y:S01]  /*15d90*/  FADD.FTZ R191, R191, R142 ;  /* 0x0000008ebfbf7221 */ /* 0x000fe20000010000 */
[----:B------:R-:W-:Y:S01]  /*15da0*/  FADD.FTZ R189, R189, R144 ;  /* 0x00000090bdbd7221 */ /* 0x000fe20000010000 */
[----:B------:R-:W3:Y:S01]  /*15db0*/  MUFU.EX2 R154, R154 ;  /* 0x0000009a009a7308 */ /* 0x000ee20000000800 */
[----:B------:R-:W-:Y:S01]  /*15dc0*/  FFMA.FTZ R186, R59, UR4, -R2 ;  /* 0x000000043bba7c23 */ /* 0x000fe20008010802 */
[C---:B------:R-:W-:Y:S01]  /*15dd0*/  HMMA.16816.F32.BF16 R44, R48.reuse, R52, R44 ;  /* 0x00000034302c723c */ /* 0x040fe2000004182c */
[----:B-1----:R-:W-:Y:S01]  /*15de0*/  F2FP.BF16.F32.PACK_AB R52, R66, R149 ;  /* 0x000000954234723e */ /* 0x002fe200000010ff */
[----:B------:R-:W-:Y:S01]  /*15df0*/  MUFU.EX2 R152, R152 ;  /* 0x0000009800987308 */ /* 0x000fe20000000800 */
[----:B----4-:R-:W-:Y:S01]  /*15e00*/  F2FP.BF16.F32.PACK_AB R53, R64, R121 ;  /* 0x000000794035723e */ /* 0x010fe200000010ff */
[----:B------:R-:W-:Y:S01]  /*15e10*/  FADD.FTZ R132, R132, R191 ;  /* 0x000000bf84847221 */ /* 0x000fe20000010000 */
[----:B------:R-:W-:Y:S01]  /*15e20*/  FADD.FTZ R130, R130, R189 ;  /* 0x000000bd82827221 */ /* 0x000fe20000010000 */
[----:B------:R-:W-:Y:S01]  /*15e30*/  MUFU.EX2 R158, R158 ;  /* 0x0000009e009e7308 */ /* 0x000fe20000000800 */
[----:B------:R-:W-:Y:S01]  /*15e40*/  FFMA.FTZ R120, R120, UR4, -R128 ;  /* 0x0000000478787c23 */ /* 0x000fe20008010880 */
[----:B------:R-:W-:Y:S01]  /*15e50*/  HMMA.16816.F32.BF16 R48, R48, R54, R108 ;  /* 0x000000363030723c */ /* 0x000fe2000004186c */
[----:B------:R-:W-:Y:S01]  /*15e60*/  F2FP.BF16.F32.PACK_AB R54, R62, R65 ;  /* 0x000000413e36723e */ /* 0x000fe200000010ff */
[----:B------:R-:W-:Y:S01]  /*15e70*/  MUFU.EX2 R215, R215 ;  /* 0x000000d700d77308 */ /* 0x000fe20000000800 */
[----:B--2---:R-:W-:Y:S01]  /*15e80*/  F2FP.BF16.F32.PACK_AB R55, R0, R67 ;  /* 0x000000430037723e */ /* 0x004fe200000010ff */
[----:B------:R-:W-:Y:S01]  /*15e90*/  FADD.FTZ R149, R149, R132 ;  /* 0x0000008495957221 */ /* 0x000fe20000010000 */
[----:B------:R-:W-:Y:S01]  /*15ea0*/  FADD.FTZ R121, R121, R130 ;  /* 0x0000008279797221 */ /* 0x000fe20000010000 */
[----:B------:R-:W-:Y:S01]  /*15eb0*/  MUFU.EX2 R156, R156 ;  /* 0x0000009c009c7308 */ /* 0x000fe20000000800 */
[----:B------:R-:W-:Y:S01]  /*15ec0*/  FFMA.FTZ R127, R127, UR4, -R128 ;  /* 0x000000047f7f7c23 */ /* 0x000fe20008010880 */
[----:B------:R-:W-:Y:S01]  /*15ed0*/  FADD.FTZ R66, R66, R149 ;  /* 0x0000009542427221 */ /* 0x000fe20000010000 */
[----:B------:R-:W-:Y:S01]  /*15ee0*/  FADD.FTZ R64, R64, R121 ;  /* 0x0000007940407221 */ /* 0x000fe20000010000 */
[C---:B------:R-:W-:Y:S01]  /*15ef0*/  HMMA.16816.F32.BF16 R20, R52.reuse, R68, R20 ;  /* 0x000000443414723c */ /* 0x040fe20000041814 */
[----:B------:R-:W-:Y:S01]  /*15f00*/  MUFU.EX2 R160, R160 ;  /* 0x000000a000a07308 */ /* 0x000fe20000000800 */
[----:B------:R-:W-:Y:S01]  /*15f10*/  FADD.FTZ R65, R65, R66 ;  /* 0x0000004241417221 */ /* 0x000fe20000010000 */
[----:B------:R-:W-:Y:S01]  /*15f20*/  FADD.FTZ R67, R67, R64 ;  /* 0x0000004043437221 */ /* 0x000fe20000010000 */
[--C-:B------:R-:W-:Y:S01]  /*15f30*/  FFMA.FTZ R129, R129, UR4, -R128.reuse ;  /* 0x0000000481817c23 */ /* 0x100fe20008010880 */
[----:B------:R-:W-:Y:S01]  /*15f40*/  MUFU.EX2 R162, R162 ;  /* 0x000000a200a27308 */ /* 0x000fe20000000800 */
[----:B------:R-:W-:Y:S01]  /*15f50*/  FADD.FTZ R62, R62, R65 ;  /* 0x000000413e3e7221 */ /* 0x000fe20000010000 */
[----:B------:R-:W-:Y:S01]  /*15f60*/  FADD.FTZ R0, R0, R67 ;  /* 0x0000004300007221 */ /* 0x000fe20000010000 */
[----:B------:R-:W-:Y:S01]  /*15f70*/  HMMA.16816.F32.BF16 R24, R52, R70, R24 ;  /* 0x000000463418723c */ /* 0x000fe20000041818 */
[----:B------:R-:W1:Y:S01]  /*15f80*/  LDSM.16.MT88.4 R68, [R122+0xd400] ;  /* 0x00d400007a44783b */ /* 0x000e620000004200 */
[----:B------:R-:W-:Y:S01]  /*15f90*/  MUFU.EX2 R182, R182 ;  /* 0x000000b600b67308 */ /* 0x000fe20000000800 */
[----:B------:R-:W-:-:S03]  /*15fa0*/  FFMA.FTZ R126, R126, UR4, -R128 ;  /* 0x000000047e7e7c23 */ /* 0x000fc60008010880 */
[----:B------:R-:W-:Y:S02]  /*15fb0*/  MUFU.EX2 R178, R178 ;  /* 0x000000b200b27308 */ /* 0x000fe40000000800 */
[C---:B-----5:R-:W-:Y:S02]  /*15fc0*/  HMMA.16816.F32.BF16 R4, R52.reuse, R76, R4 ;  /* 0x0000004c3404723c */ /* 0x060fe40000041804 */
[----:B------:R-:W-:Y:S04]  /*15fd0*/  MUFU.EX2 R146, R146 ;  /* 0x0000009200927308 */ /* 0x000fe80000000800 */
[----:B------:R-:W-:Y:S02]  /*15fe0*/  MUFU.EX2 R148, R148 ;  /* 0x0000009400947308 */ /* 0x000fe40000000800 */
[C---:B------:R-:W-:Y:S01]  /*15ff0*/  HMMA.16816.F32.BF16 R8, R52.reuse, R78, R8 ;  /* 0x0000004e3408723c */ /* 0x040fe20000041808 */
[----:B------:R-:W2:Y:S01]  /*16000*/  LDSM.16.MT88.4 R76, [R122+0xb400] ;  /* 0x00b400007a4c783b */ /* 0x000ea20000004200 */
[----:B------:R-:W-:Y:S06]  /*16010*/  MUFU.EX2 R186, R186 ;  /* 0x000000ba00ba7308 */ /* 0x000fec0000000800 */
[C---:B------:R-:W-:Y:S08]  /*16020*/  HMMA.16816.F32.BF16 R12, R52.reuse, R72, R12 ;  /* 0x00000048340c723c */ /* 0x040ff0000004180c */
[C---:B------:R-:W-:Y:S01]  /*16030*/  HMMA.16816.F32.BF16 R16, R52.reuse, R74, R16 ;  /* 0x0000004a3410723c */ /* 0x040fe20000041810 */
[----:B------:R-:W4:Y:S07]  /*16040*/  LDSM.16.MT88.4 R72, [R165+0xd400] ;  /* 0x00d40000a548783b */ /* 0x000f2e0000004200 */
[C---:B-1----:R-:W-:Y:S08]  /*16050*/  HMMA.16816.F32.BF16 R44, R52.reuse, R68, R44 ;  /* 0x00000044342c723c */ /* 0x042ff0000004182c */
[C---:B------:R-:W-:Y:S01]  /*16060*/  HMMA.16816.F32.BF16 R48, R52.reuse, R70, R48 ;  /* 0x000000463430723c */ /* 0x040fe20000041830 */
[----:B------:R-:W1:Y:S07]  /*16070*/  LDSM.16.MT88.4 R68, [R165+0xb800] ;  /* 0x00b80000a544783b */ /* 0x000e6e0000004200 */
[C---:B--2---:R-:W-:Y:S08]  /*16080*/  HMMA.16816.F32.BF16 R28, R52.reuse, R76, R28 ;  /* 0x0000004c341c723c */ /* 0x044ff0000004181c */
[C---:B------:R-:W-:Y:S01]  /*16090*/  HMMA.16816.F32.BF16 R32, R52.reuse, R78, R32 ;  /* 0x0000004e3420723c */ /* 0x040fe20000041820 */
[----:B------:R-:W2:Y:S07]  /*160a0*/  LDSM.16.MT88.4 R76, [R165+0x9800] ;  /* 0x00980000a54c783b */ /* 0x000eae0000004200 */
[C---:B----4-:R-:W-:Y:S08]  /*160b0*/  HMMA.16816.F32.BF16 R36, R52.reuse, R72, R36 ;  /* 0x000000483424723c */ /* 0x050ff00000041824 */
[----:B------:R-:W-:Y:S01]  /*160c0*/  HMMA.16816.F32.BF16 R40, R52, R74, R40 ;  /* 0x0000004a3428723c */ /* 0x000fe20000041828 */
[----:B------:R-:W4:Y:S01]  /*160d0*/  LDSM.16.MT88.4 R72, [R122+0x9800] ;  /* 0x009800007a48783b */ /* 0x000f220000004200 */
[----:B------:R-:W-:Y:S01]  /*160e0*/  F2FP.BF16.F32.PACK_AB R52, R136, R141 ;  /* 0x0000008d8834723e */ /* 0x000fe200000010ff */
[----:B------:R-:W-:Y:S01]  /*160f0*/  FADD.FTZ R141, R141, R62 ;  /* 0x0000003e8d8d7221 */ /* 0x000fe20000010000 */
[----:B---3--:R-:W-:Y:S01]  /*16100*/  F2FP.BF16.F32.PACK_AB R53, R140, R147 ;  /* 0x000000938c35723e */ /* 0x008fe200000010ff */
[----:B------:R-:W-:Y:S01]  /*16110*/  FADD.FTZ R147, R147, R0 ;  /* 0x0000000093937221 */ /* 0x000fe20000010000 */
[----:B------:R-:W-:Y:S01]  /*16120*/  F2FP.BF16.F32.PACK_AB R54, R143, R134 ;  /* 0x000000868f36723e */ /* 0x000fe200000010ff */
[----:B------:R-:W-:Y:S01]  /*16130*/  FADD.FTZ R141, R136, R141 ;  /* 0x0000008d888d7221 */ /* 0x000fe20000010000 */
[----:B------:R-:W-:Y:S01]  /*16140*/  F2FP.BF16.F32.PACK_AB R55, R138, R145 ;  /* 0x000000918a37723e */ /* 0x000fe200000010ff */
[----:B------:R-:W-:Y:S01]  /*16150*/  FADD.FTZ R140, R140, R147 ;  /* 0x000000938c8c7221 */ /* 0x000fe20000010000 */
[-C--:B------:R-:W-:Y:S01]  /*16160*/  MOV R0, R3.reuse ;  /* 0x0000000300007202 */ /* 0x080fe20000000f00 */
[----:B------:R-:W-:Y:S01]  /*16170*/  FADD.FTZ R134, R134, R141 ;  /* 0x0000008d86867221 */ /* 0x000fe20000010000 */
[----:B------:R-:W-:Y:S01]  /*16180*/  @P6 MOV R0, R3 ;  /* 0x0000000300006202 */ /* 0x000fe20000000f00 */
[----:B------:R-:W-:-:S02]  /*16190*/  FADD.FTZ R145, R145, R140 ;  /* 0x0000008c91917221 */ /* 0x000fc40000010000 */
[----:B-1----:R-:W-:Y:S01]  /*161a0*/  HMMA.16816.F32.BF16 R20, R52, R68, R20 ;  /* 0x000000443414723c */ /* 0x002fe20000041814 */
[----:B------:R-:W-:Y:S01]  /*161b0*/  FADD.FTZ R134, R143, R134 ;  /* 0x000000868f867221 */ /* 0x000fe20000010000 */
[----:B------:R-:W-:-:S06]  /*161c0*/  FADD.FTZ R138, R138, R145 ;  /* 0x000000918a8a7221 */ /* 0x000fcc0000010000 */
[C---:B------:R-:W-:Y:S01]  /*161d0*/  HMMA.16816.F32.BF16 R24, R52.reuse, R70, R24 ;  /* 0x000000463418723c */ /* 0x040fe20000041818 */
[----:B------:R-:W1:Y:S07]  /*161e0*/  LDSM.16.MT88.4 R68, [R122+0xd800] ;  /* 0x00d800007a44783b */ /* 0x000e6e0000004200 */
[C---:B--2---:R-:W-:Y:S08]  /*161f0*/  HMMA.16816.F32.BF16 R4, R52.reuse, R76, R4 ;  /* 0x0000004c3404723c */ /* 0x044ff00000041804 */
        /* <DEDUP_REMOVED lines=14> */
[----:B------:R-:W-:Y:S01]  /*162e0*/  FFMA.FTZ R55, R213, UR4, -R2 ;  /* 0x00000004d5377c23 */ /* 0x000fe20008010802 */
[----:B------:R-:W-:Y:S01]  /*162f0*/  F2FP.BF16.F32.PACK_AB R52, R154, R211 ;  /* 0x000000d39a34723e */ /* 0x000fe200000010ff */
[----:B------:R-:W4:Y:S01]  /*16300*/  MUFU.EX2 R213, R225 ;  /* 0x000000e100d57308 */ /* 0x000f220000000800 */
[----:B------:R-:W-:-:S03]  /*16310*/  FADD.FTZ R211, R211, R134 ;  /* 0x00000086d3d37221 */ /* 0x000fc60000010000 */
[----:B------:R-:W5:Y:S01]  /*16320*/  MUFU.EX2 R217, R55 ;  /* 0x0000003700d97308 */ /* 0x000f620000000800 */
[----:B------:R-:W-:Y:S01]  /*16330*/  FADD.FTZ R211, R154, R211 ;  /* 0x000000d39ad37221 */ /* 0x000fe20000010000 */
[----:B----4-:R-:W-:-:S03]  /*16340*/  F2FP.BF16.F32.PACK_AB R54, R213, R152 ;  /* 0x00000098d536723e */ /* 0x010fc600000010ff */
[----:B------:R-:W-:Y:S01]  /*16350*/  FADD.FTZ R152, R152, R211 ;  /* 0x000000d398987221 */ /* 0x000fe20000010000 */
[----:B-----5:R-:W-:Y:S01]  /*16360*/  F2FP.BF16.F32.PACK_AB R53, R158, R217 ;  /* 0x000000d99e35723e */ /* 0x020fe200000010ff */
[----:B------:R-:W-:Y:S01]  /*16370*/  FADD.FTZ R217, R217, R138 ;  /* 0x0000008ad9d97221 */ /* 0x000fe20000010000 */
[----:B------:R-:W-:Y:S01]  /*16380*/  F2FP.BF16.F32.PACK_AB R55, R156, R215 ;  /* 0x000000d79c37723e */ /* 0x000fe200000010ff */
[----:B------:R-:W-:Y:S02]  /*16390*/  FADD.FTZ R213, R213, R152 ;  /* 0x00000098d5d57221 */ /* 0x000fe40000010000 */
[----:B------:R-:W-:-:S04]  /*163a0*/  FADD.FTZ R158, R158, R217 ;  /* 0x000000d99e9e7221 */ /* 0x000fc80000010000 */
[----:B-1----:R-:W-:Y:S01]  /*163b0*/  HMMA.16816.F32.BF16 R20, R52, R68, R20 ;  /* 0x000000443414723c */ /* 0x002fe20000041814 */
[----:B------:R-:W-:-:S04]  /*163c0*/  FADD.FTZ R215, R215, R158 ;  /* 0x0000009ed7d77221 */ /* 0x000fc80000010000 */
[----:B------:R-:W-:-:S03]  /*163d0*/  FADD.FTZ R156, R156, R215 ;  /* 0x000000d79c9c7221 */ /* 0x000fc60000010000 */
        /* <DEDUP_REMOVED lines=14> */
[----:B---3--:R-:W-:Y:S01]  /*164c0*/  HMMA.16816.F32.BF16 R36, R52, R72, R36 ;  /* 0x000000483424723c */ /* 0x008fe20000041824 */
[--C-:B------:R-:W-:Y:S01]  /*164d0*/  FFMA.FTZ R72, R193, UR4, -R2.reuse ;  /* 0x00000004c1487c23 */ /* 0x100fe20008010802 */
[----:B------:R-:W-:Y:S01]  /*164e0*/  FFMA.FTZ R193, R197, UR4, -R2 ;  /* 0x00000004c5c17c23 */ /* 0x000fe20008010802 */
[----:B------:R-:W-:-:S02]  /*164f0*/  FFMA.FTZ R73, R203, UR4, -R128 ;  /* 0x00000004cb497c23 */ /* 0x000fc40008010880 */
[----:B------:R-:W2:Y:S03]  /*16500*/  MUFU.EX2 R203, R207 ;  /* 0x000000cf00cb7308 */ /* 0x000ea60000000800 */
[----:B------:R-:W-:Y:S01]  /*16510*/  HMMA.16816.F32.BF16 R40, R52, R74, R40 ;  /* 0x0000004a3428723c */ /* 0x000fe20000041828 */
[----:B------:R-:W3:Y:S01]  /*16520*/  LDSM.16.MT88.4 R52, [R122+0xa000] ;  /* 0x00a000007a34783b */ /* 0x000ee20000004200 */
[----:B------:R-:W4:Y:S04]  /*16530*/  MUFU.EX2 R201, R73 ;  /* 0x0000004900c97308 */ /* 0x000f280000000800 */
[----:B------:R-:W5:Y:S04]  /*16540*/  MUFU.EX2 R195, R72 ;  /* 0x0000004800c37308 */ /* 0x000f680000000800 */
[----:B------:R-:W1:Y:S01]  /*16550*/  MUFU.EX2 R193, R193 ;  /* 0x000000c100c17308 */ /* 0x000e620000000800 */
[----:B--2---:R-:W-:Y:S01]  /*16560*/  F2FP.BF16.F32.PACK_AB R108, R203, R160 ;  /* 0x000000a0cb6c723e */ /* 0x004fe200000010ff */
[----:B------:R-:W-:Y:S01]  /*16570*/  FADD.FTZ R160, R160, R213 ;  /* 0x000000d5a0a07221 */ /* 0x000fe20000010000 */
[----:B----4-:R-:W-:-:S03]  /*16580*/  F2FP.BF16.F32.PACK_AB R110, R162, R201 ;  /* 0x000000c9a26e723e */ /* 0x010fc600000010ff */
[----:B------:R-:W-:Y:S01]  /*16590*/  FADD.FTZ R160, R203, R160 ;  /* 0x000000a0cba07221 */ /* 0x000fe20000010000 */
[----:B-----5:R-:W-:Y:S01]  /*165a0*/  F2FP.BF16.F32.PACK_AB R109, R182, R195 ;  /* 0x000000c3b66d723e */ /* 0x020fe200000010ff */
[----:B------:R-:W2:Y:S01]  /*165b0*/  LDSM.16.MT88.4 R72, [R165+0xc000] ;  /* 0x00c00000a548783b */ /* 0x000ea20000004200 */
[----:B------:R-:W-:Y:S01]  /*165c0*/  FADD.FTZ R195, R195, R156 ;  /* 0x0000009cc3c37221 */ /* 0x000fe20000010000 */
[----:B------:R-:W-:Y:S01]  /*165d0*/  FADD.FTZ R201, R201, R160 ;  /* 0x000000a0c9c97221 */ /* 0x000fe20000010000 */
[----:B-1----:R-:W-:Y:S02]  /*165e0*/  F2FP.BF16.F32.PACK_AB R111, R178, R193 ;  /* 0x000000c1b26f723e */ /* 0x002fe400000010ff */
[----:B------:R-:W-:Y:S01]  /*165f0*/  FADD.FTZ R182, R182, R195 ;  /* 0x000000c3b6b67221 */ /* 0x000fe20000010000 */
[----:B------:R-:W-:-:S03]  /*16600*/  FADD.FTZ R201, R162, R201 ;  /* 0x000000c9a2c97221 */ /* 0x000fc60000010000 */
[----:B------:R-:W-:Y:S01]  /*16610*/  FADD.FTZ R193, R193, R182 ;  /* 0x000000b6c1c17221 */ /* 0x000fe20000010000 */
[----:B------:R-:W-:Y:S01]  /*16620*/  HMMA.16816.F32.BF16 R112, R108, R68, R4 ;  /* 0x000000446c70723c */ /* 0x000fe20000041804 */
[----:B------:R-:W1:Y:S02]  /*16630*/  LDSM.16.MT88.4 R4, [R122+0xe000] ;  /* 0x00e000007a04783b */ /* 0x000e640000004200 */
[----:B------:R-:W-:-:S05]  /*16640*/  FADD.FTZ R178, R178, R193 ;  /* 0x000000c1b2b27221 */ /* 0x000fca0000010000 */
[C---:B------:R-:W-:Y:S01]  /*16650*/  HMMA.16816.F32.BF16 R8, R108.reuse, R70, R8 ;  /* 0x000000466c08723c */ /* 0x040fe20000041808 */
[----:B------:R-:W4:Y:S07]  /*16660*/  LDSM.16.MT88.4 R68, [R122+0xc000] ;  /* 0x00c000007a44783b */ /* 0x000f2e0000004200 */
[C---:B---3--:R-:W-:Y:S08]  /*16670*/  HMMA.16816.F32.BF16 R12, R108.reuse, R52, R12 ;  /* 0x000000346c0c723c */ /* 0x048ff0000004180c */
[C---:B------:R-:W-:Y:S01]  /*16680*/  HMMA.16816.F32.BF16 R16, R108.reuse, R54, R16 ;  /* 0x000000366c10723c */ /* 0x040fe20000041810 */
[----:B------:R-:W3:Y:S07]  /*16690*/  LDSM.16.MT88.4 R52, [R165+0xe000] ;  /* 0x00e00000a534783b */ /* 0x000eee0000004200 */
[C---:B--2---:R-:W-:Y:S08]  /*166a0*/  HMMA.16816.F32.BF16 R20, R108.reuse, R72, R20 ;  /* 0x000000486c14723c */ /* 0x044ff00000041814 */
[C---:B------:R-:W-:Y:S08]  /*166b0*/  HMMA.16816.F32.BF16 R24, R108.reuse, R74, R24 ;  /* 0x0000004a6c18723c */ /* 0x040ff00000041818 */
[----:B-1----:R-:W-:Y:S01]  /*166c0*/  HMMA.16816.F32.BF16 R44, R108, R4, R44 ;  /* 0x000000046c2c723c */ /* 0x002fe2000004182c */
[--C-:B------:R-:W-:Y:S01]  /*166d0*/  FFMA.FTZ R4, R151, UR4, -R2.reuse ;  /* 0x0000000497047c23 */ /* 0x100fe20008010802 */
[----:B------:R-:W-:-:S03]  /*166e0*/  FFMA.FTZ R151, R157, UR4, -R2 ;  /* 0x000000049d977c23 */ /* 0x000fc60008010802 */
[----:B------:R-:W1:Y:S03]  /*166f0*/  MUFU.EX2 R153, R4 ;  /* 0x0000000400997308 */ /* 0x000e660000000800 */
[C---:B----4-:R-:W-:Y:S01]  /*16700*/  HMMA.16816.F32.BF16 R28, R108.reuse, R68, R28 ;  /* 0x000000446c1c723c */ /* 0x050fe2000004181c */
[----:B------:R-:W-:Y:S07]  /*16710*/  MUFU.EX2 R151, R151 ;  /* 0x0000009700977308 */ /* 0x000fee0000000800 */
[----:B------:R-:W-:Y:S01]  /*16720*/  HMMA.16816.F32.BF16 R32, R108, R70, R32 ;  /* 0x000000466c20723c */ /* 0x000fe20000041820 */
[----:B------:R-:W2:Y:S01]  /*16730*/  LDSM.16.MT88.4 R68, [R165+0xa400] ;  /* 0x00a40000a544783b */ /* 0x000ea20000004200 */
[----:B-1----:R-:W-:Y:S01]  /*16740*/  F2FP.BF16.F32.PACK_AB R5, R148, R153 ;  /* 0x000000999405723e */ /* 0x002fe200000010ff */
[----:B------:R-:W-:-:S05]  /*16750*/  FADD.FTZ R153, R153, R178 ;  /* 0x000000b299997221 */ /* 0x000fca0000010000 */
[----:B---3--:R-:W-:Y:S01]  /*16760*/  HMMA.16816.F32.BF16 R36, R108, R52, R36 ;  /* 0x000000346c24723c */ /* 0x008fe20000041824 */
[--C-:B------:R-:W-:Y:S01]  /*16770*/  FFMA.FTZ R53, R161, UR4, -R128.reuse ;  /* 0x00000004a1357c23 */ /* 0x100fe20008010880 */
[----:B------:R-:W-:Y:S01]  /*16780*/  FFMA.FTZ R52, R159, UR4, -R128 ;  /* 0x000000049f347c23 */ /* 0x000fe20008010880 */
[----:B------:R-:W-:-:S04]  /*16790*/  FADD.FTZ R148, R148, R153 ;  /* 0x0000009994947221 */ /* 0x000fc80000010000 */
[----:B------:R-:W1:Y:S01]  /*167a0*/  MUFU.EX2 R53, R53 ;  /* 0x0000003500357308 */ /* 0x000e620000000800 */
[C---:B------:R-:W-:Y:S01]  /*167b0*/  HMMA.16816.F32.BF16 R40, R108.reuse, R54, R40 ;  /* 0x000000366c28723c */ /* 0x040fe20000041828 */
[----:B------:R-:W-:Y:S01]  /*167c0*/  FFMA.FTZ R55, R155, UR4, -R128 ;  /* 0x000000049b377c23 */ /* 0x000fe20008010880 */
[----:B------:R-:W-:Y:S01]  /*167d0*/  FFMA.FTZ R54, R163, UR4, -R2 ;  /* 0x00000004a3367c23 */ /* 0x000fe20008010802 */
[----:B------:R-:W-:Y:S04]  /*167e0*/  MUFU.EX2 R52, R52 ;  /* 0x0000003400347308 */ /* 0x000fe80000000800 */
[----:B------:R-:W3:Y:S01]  /*167f0*/  MUFU.EX2 R55, R55 ;  /* 0x0000003700377308 */ /* 0x000ee20000000800 */
[----:B------:R-:W-:Y:S03]  /*16800*/  HMMA.16816.F32.BF16 R108, R108, R6, R48 ;  /* 0x000000066c6c723c */ /* 0x000fe60000041830 */
[----:B------:R-:W4:Y:S01]  /*16810*/  MUFU.EX2 R54, R54 ;  /* 0x0000003600367308 */ /* 0x000f220000000800 */
[----:B-1----:R-:W-:Y:S01]  /*16820*/  F2FP.BF16.F32.PACK_AB R4, R53, R146 ;  /* 0x000000923504723e */ /* 0x002fe200000010ff */
[----:B------:R-:W-:-:S04]  /*16830*/  FADD.FTZ R146, R146, R201 ;  /* 0x000000c992927221 */ /* 0x000fc80000010000 */
[----:B------:R-:W-:Y:S01]  /*16840*/  FADD.FTZ R146, R53, R146 ;  /* 0x0000009235927221 */ /* 0x000fe20000010000 */
[----:B---3--:R-:W-:-:S03]  /*16850*/  F2FP.BF16.F32.PACK_AB R6, R52, R55 ;  /* 0x000000373406723e */ /* 0x008fc600000010ff */
[----:B------:R-:W-:Y:S01]  /*16860*/  FADD.FTZ R55, R55, R146 ;  /* 0x0000009237377221 */ /* 0x000fe20000010000 */
[----:B----4-:R-:W-:Y:S01]  /*16870*/  F2FP.BF16.F32.PACK_AB R7, R54, R151 ;  /* 0x000000973607723e */ /* 0x010fe200000010ff */
[----:B------:R-:W-:Y:S02]  /*16880*/  FADD.FTZ R151, R151, R148 ;  /* 0x0000009497977221 */ /* 0x000fe40000010000 */
[----:B------:R-:W-:Y:S02]  /*16890*/  FADD.FTZ R55, R52, R55 ;  /* 0x0000003734377221 */ /* 0x000fe40000010000 */
[----:B------:R-:W-:Y:S02]  /*168a0*/  FADD.FTZ R54, R54, R151 ;  /* 0x0000009736367221 */ /* 0x000fe40000010000 */
[C---:B------:R-:W-:Y:S01]  /*168b0*/  HMMA.16816.F32.BF16 R72, R4.reuse, R76, R12 ;  /* 0x0000004c0448723c */ /* 0x040fe2000004180c */
[----:B------:R-:W-:Y:S07]  /*168c0*/  LDSM.16.MT88.4 R12, [R165+0xa800] ;  /* 0x00a80000a50c783b */ /* 0x000fee0000004200 */
[C---:B------:R-:W-:Y:S01]  /*168d0*/  HMMA.16816.F32.BF16 R76, R4.reuse, R78, R16 ;  /* 0x0000004e044c723c */ /* 0x040fe20000041810 */
[----:B------:R-:W1:Y:S07]  /*168e0*/  LDSM.16.MT88.4 R16, [R122+0xe400] ;  /* 0x00e400007a10783b */ /* 0x000e6e0000004200 */
[C---:B--2---:R-:W-:Y:S08]  /*168f0*/  HMMA.16816.F32.BF16 R112, R4.reuse, R68, R112 ;  /* 0x000000440470723c */ /* 0x044ff00000041870 */
        /* <DEDUP_REMOVED lines=8> */
[----:B------:R-:W-:-:S03]  /*16980*/  FFMA.FTZ R24, R139, UR4, -R128 ;  /* 0x000000048b187c23 */ /* 0x000fc60008010880 */
[----:B------:R-:W-:Y:S01]  /*16990*/  MUFU.EX2 R26, R26 ;  /* 0x0000001a001a7308 */ /* 0x000fe20000000800 */
[C---:B------:R-:W-:Y:S01]  /*169a0*/  HMMA.16816.F32.BF16 R88, R4.reuse, R92, R28 ;  /* 0x0000005c0458723c */ /* 0x040fe2000004181c */
[--C-:B------:R-:W-:Y:S01]  /*169b0*/  FFMA.FTZ R29, R123, UR4, -R2.reuse ;  /* 0x000000047b1d7c23 */ /* 0x100fe20008010802 */
[--C-:B------:R-:W-:Y:S01]  /*169c0*/  FFMA.FTZ R30, R125, UR4, -R2.reuse ;  /* 0x000000047d1e7c23 */ /* 0x100fe20008010802 */
[--C-:B------:R-:W-:Y:S01]  /*169d0*/  FFMA.FTZ R31, R131, UR4, -R2.reuse ;  /* 0x00000004831f7c23 */ /* 0x100fe20008010802 */
[--C-:B------:R-:W-:Y:S01]  /*169e0*/  FFMA.FTZ R28, R135, UR4, -R2.reuse ;  /* 0x00000004871c7c23 */ /* 0x100fe20008010802 */
[----:B------:R-:W3:Y:S03]  /*169f0*/  MUFU.EX2 R25, R25 ;  /* 0x0000001900197308 */ /* 0x000ee60000000800 */
[C---:B------:R-:W-:Y:S01]  /*16a00*/  HMMA.16816.F32.BF16 R96, R4.reuse, R100, R36 ;  /* 0x000000640460723c */ /* 0x040fe20000041824 */
[----:B------:R-:W-:Y:S04]  /*16a10*/  MUFU.EX2 R27, R27 ;  /* 0x0000001b001b7308 */ /* 0x000fe80000000800 */
[----:B------:R-:W-:Y:S03]  /*16a20*/  MUFU.EX2 R24, R24 ;  /* 0x0000001800187308 */ /* 0x000fe60000000800 */
[----:B------:R-:W-:Y:S01]  /*16a30*/  HMMA.16816.F32.BF16 R92, R4, R94, R32 ;  /* 0x0000005e045c723c */ /* 0x000fe20000041820 */
[----:B------:R-:W-:Y:S01]  /*16a40*/  MUFU.EX2 R29, R29 ;  /* 0x0000001d001d7308 */ /* 0x000fe20000000800 */
[--C-:B------:R-:W-:Y:S01]  /*16a50*/  FFMA.FTZ R32, R61, UR4, -R2.reuse ;  /* 0x000000043d207c23 */ /* 0x100fe20008010802 */
[--C-:B------:R-:W-:Y:S01]  /*16a60*/  FFMA.FTZ R35, R63, UR4, -R2.reuse ;  /* 0x000000043f237c23 */ /* 0x100fe20008010802 */
[----:B------:R-:W-:Y:S01]  /*16a70*/  FFMA.FTZ R33, R60, UR4, -R2 ;  /* 0x000000043c217c23 */ /* 0x000fe20008010802 */
[----:B------:R-:W4:Y:S01]  /*16a80*/  MUFU.EX2 R30, R30 ;  /* 0x0000001e001e7308 */ /* 0x000f220000000800 */
[----:B------:R-:W-:-:S02]  /*16a90*/  MOV R2, R57 ;  /* 0x0000003900027202 */ /* 0x000fc40000000f00 */
[----:B------:R-:W-:Y:S01]  /*16aa0*/  HMMA.16816.F32.BF16 R100, R4, R102, R40 ;  /* 0x000000660464723c */ /* 0x000fe20000041828 */
[----:B------:R-:W-:Y:S01]  /*16ab0*/  MUFU.EX2 R31, R31 ;  /* 0x0000001f001f7308 */ /* 0x000fe20000000800 */
[----:B------:R-:W-:-:S03]  /*16ac0*/  @P6 MOV R2, R57 ;  /* 0x0000003900026202 */ /* 0x000fc60000000f00 */
[----:B------:R-:W5:Y:S03]  /*16ad0*/  MUFU.EX2 R28, R28 ;  /* 0x0000001c001c7308 */ /* 0x000f660000000800 */
[C---:B-1----:R-:W-:Y:S01]  /*16ae0*/  HMMA.16816.F32.BF16 R104, R4.reuse, R16, R44 ;  /* 0x000000100468723c */ /* 0x042fe2000004182c */
[----:B------:R-:W-:Y:S04]  /*16af0*/  MUFU.EX2 R32, R32 ;  /* 0x0000002000207308 */ /* 0x000fe80000000800 */
[----:B------:R-:W1:Y:S03]  /*16b00*/  MUFU.EX2 R35, R35 ;  /* 0x0000002300237308 */ /* 0x000e660000000800 */
[----:B------:R-:W-:Y:S01]  /*16b10*/  HMMA.16816.F32.BF16 R108, R4, R18, R108 ;  /* 0x00000012046c723c */ /* 0x000fe2000004186c */
[----:B---3--:R-:W-:Y:S01]  /*16b20*/  F2FP.BF16.F32.PACK_AB R4, R25, R26 ;  /* 0x0000001a1904723e */ /* 0x008fe200000010ff */
[----:B------:R-:W3:Y:S01]  /*16b30*/  LDSM.16.MT88.4 R16, [R122+0xc800] ;  /* 0x00c800007a10783b */ /* 0x000ee20000004200 */
[----:B----4-:R-:W-:Y:S01]  /*16b40*/  F2FP.BF16.F32.PACK_AB R5, R30, R29 ;  /* 0x0000001d1e05723e */ /* 0x010fe200000010ff */
[----:B------:R-:W4:Y:S01]  /*16b50*/  MUFU.EX2 R33, R33 ;  /* 0x0000002100217308 */ /* 0x000f220000000800 */
[----:B------:R-:W-:Y:S01]  /*16b60*/  F2FP.BF16.F32.PACK_AB R6, R24, R27 ;  /* 0x0000001b1806723e */ /* 0x000fe200000010ff */
[----:B------:R-:W-:Y:S01]  /*16b70*/  FADD.FTZ R26, R26, R55 ;  /* 0x000000371a1a7221 */ /* 0x000fe20000010000 */
[----:B-----5:R-:W-:Y:S01]  /*16b80*/  F2FP.BF16.F32.PACK_AB R7, R28, R31 ;  /* 0x0000001f1c07723e */ /* 0x020fe200000010ff */
[----:B------:R-:W-:-:S02]  /*16b90*/  FADD.FTZ R29, R29, R54 ;  /* 0x000000361d1d7221 */ /* 0x000fc40000010000 */
[----:B------:R-:W-:Y:S02]  /*16ba0*/  FADD.FTZ R26, R25, R26 ;  /* 0x0000001a191a7221 */ /* 0x000fe40000010000 */
[----:B------:R-:W-:Y:S02]  /*16bb0*/  FADD.FTZ R30, R30, R29 ;  /* 0x0000001d1e1e7221 */ /* 0x000fe40000010000 */
[----:B------:R-:W-:Y:S01]  /*16bc0*/  HMMA.16816.F32.BF16 R112, R4, R12, R112 ;  /* 0x0000000c0470723c */ /* 0x000fe20000041870 */
[----:B------:R-:W-:Y:S01]  /*16bd0*/  FADD.FTZ R27, R27, R26 ;  /* 0x0000001a1b1b7221 */ /* 0x000fe20000010000 */
[----:B------:R-:W-:-:S03]  /*16be0*/  FADD.FTZ R31, R31, R30 ;  /* 0x0000001e1f1f7221 */ /* 0x000fc60000010000 */
[----:B------:R-:W-:Y:S01]  /*16bf0*/  FADD.FTZ R24, R24, R27 ;  /* 0x0000001b18187221 */ /* 0x000fe20000010000 */
[----:B------:R-:W-:Y:S02]  /*16c00*/  FADD.FTZ R31, R28, R31 ;  /* 0x0000001f1c1f7221 */ /* 0x000fe40000010000 */
[C---:B------:R-:W-:Y:S01]  /*16c10*/  HMMA.16816.F32.BF16 R68, R4.reuse, R14, R68 ;  /* 0x0000000e0444723c */ /* 0x040fe20000041844 */
[----:B------:R-:W5:Y:S07]  /*16c20*/  LDSM.16.MT88.4 R12, [R165+0xe800] ;  /* 0x00e80000a50c783b */ /* 0x000f6e0000004200 */
[C---:B--2---:R-:W-:Y:S08]  /*16c30*/  HMMA.16816.F32.BF16 R72, R4.reuse, R8, R72 ;  /* 0x000000080448723c */ /* 0x044ff00000041848 */
[C---:B------:R-:W-:Y:S01]  /*16c40*/  HMMA.16816.F32.BF16 R76, R4.reuse, R10, R76 ;  /* 0x0000000a044c723c */ /* 0x040fe2000004184c */
[----:B------:R-:W2:Y:S07]  /*16c50*/  LDSM.16.MT88.4 R8, [R122+0xe800] ;  /* 0x00e800007a08783b */ /* 0x000eae0000004200 */
[C---:B---3--:R-:W-:Y:S08]  /*16c60*/  HMMA.16816.F32.BF16 R88, R4.reuse, R16, R88 ;  /* 0x000000100458723c */ /* 0x048ff00000041858 */
[C---:B------:R-:W-:Y:S01]  /*16c70*/  HMMA.16816.F32.BF16 R92, R4.reuse, R18, R92 ;  /* 0x00000012045c723c */ /* 0x040fe2000004185c */
[----:B------:R-:W3:Y:S07]  /*16c80*/  LDSM.16.MT88.4 R16, [R165+0xac00] ;  /* 0x00ac0000a510783b */ /* 0x000eee0000004200 */
        /* <DEDUP_REMOVED lines=41> */
.L_x_1235:
[----:B------:R-:W-:-:S07]  /*16f20*/  IADD3 R56, PT, PT, R58, -0x1, RZ ;  /* 0xffffffff3a387810 */ /* 0x000fce0007ffe0ff */
.L_x_1241:
[----:B------:R-:W-:-:S13]  /*16f30*/  ISETP.GE.AND P0, PT, R56, R169, PT ;  /* 0x000000a93800720c */ /* 0x000fda0003f06270 */
[----:B------:R-:W-:Y:S05]  /*16f40*/  @!P0 BRA `(.L_x_1242) ;  /* 0x0000003800b08947 */ /* 0x000fea0003800000 */
[----:B------:R-:W1:Y:S01]  /*16f50*/  S2UR UR5, SR_CgaCtaId ;  /* 0x00000000000579c3 */ /* 0x000e620000008800 */
[----:B------:R-:W-:Y:S01]  /*16f60*/  UISETP.NE.U32.AND UP0, UPT, UR12, URZ, UPT ;  /* 0x000000ff0c00728c */ /* 0x000fe2000bf05070 */
[----:B------:R-:W-:Y:S01]  /*16f70*/  IMAD.MOV.U32 R121, RZ, RZ, R0 ;  /* 0x000000ffff797224 */ /* 0x000fe200078e0000 */
[C---:B------:R-:W-:Y:S01]  /*16f80*/  LEA R184, R56.reuse, 0x80, 0x7 ;  /* 0x0000008038b87811 */ /* 0x040fe200078e38ff */
[----:B------:R-:W-:Y:S01]  /*16f90*/  IMAD.MOV.U32 R3, RZ, RZ, R2 ;  /* 0x000000ffff037224 */ /* 0x000fe200078e0002 */
[----:B------:R-:W-:Y:S01]  /*16fa0*/  UISETP.NE.AND.EX UP0, UPT, UR13, URZ, UPT, UP0 ;  /* 0x000000ff0d00728c */ /* 0x000fe2000bf05300 */
[----:B------:R-:W-:Y:S01]  /*16fb0*/  IADD3 R182, PT, PT, R56, 0x1, RZ ;  /* 0x0000000138b67810 */ /* 0x000fe20007ffe0ff */
[----:B------:R-:W-:Y:S01]  /*16fc0*/  IMAD.MOV.U32 R178, RZ, RZ, RZ ;  /* 0x000000ffffb27224 */ /* 0x000fe200078e00ff */
[----:B------:R-:W-:Y:S01]  /*16fd0*/  UMOV UR13, 0x400 ;  /* 0x00000400000d7882 */ /* 0x000fe20000000000 */
[----:B------:R-:W2:Y:S02]  /*16fe0*/  LDCU UR12, c[0x0][0x440] ;  /* 0x00008800ff0c77ac */ /* 0x000ea40008000800 */
[----:B------:R-:W-:Y:S01]  /*16ff0*/  PLOP3.LUT P4, PT, PT, PT, UP0, 0x80, 0x8 ;  /* 0x000000000008781c */ /* 0x000fe20003f8f008 */
[----:B------:R-:W3:Y:S01]  /*17000*/  LDCU UR4, c[0x0][0x45c] ;  /* 0x00008b80ff0477ac */ /* 0x000ee20008000800 */
[----:B------:R-:W4:Y:S01]  /*17010*/  LDCU.64 UR8, c[0x0][0x3a0] ;  /* 0x00007400ff0877ac */ /* 0x000f220008000a00 */
[----:B------:R-:W2:Y:S01]  /*17020*/  LDCU.64 UR10, c[0x0][0x3a8] ;  /* 0x00007500ff0a77ac */ /* 0x000ea20008000a00 */
[----:B-1----:R-:W-:-:S12]  /*17030*/  ULEA UR5, UR5, UR13, 0x18 ;  /* 0x0000000d05057291 */ /* 0x002fd8000f8ec0ff */
.L_x_1246:
[----:B------:R-:W-:Y:S01]  /*17040*/  @!P4 IADD3 R5, P0, PT, RZ, -R178, RZ ;  /* 0x800000b2ff05c210 */ /* 0x000fe20007f1e0ff */
[----:B------:R-:W1:Y:S01]  /*17050*/  @!P4 LDC R4, c[0x0][0x3c0] ;  /* 0x0000f000ff04cb82 */ /* 0x000e620000000800 */
[----:B--2---:R-:W-:Y:S01]  /*17060*/  ISETP.GE.AND P3, PT, R118, UR12, PT ;  /* 0x0000000c76007c0c */ /* 0x004fe2000bf66270 */
[----:B------:R-:W-:Y:S06]  /*17070*/  DEPBAR.LE SB0, 0x0 ;  /* 0x000080000000791a */ /* 0x000fec0000000000 */
[----:B------:R-:W-:Y:S01]  /*17080*/  BAR.SYNC.DEFER_BLOCKING 0x0 ;  /* 0x0000000000007b1d */ /* 0x000fe20000010000 */
[----:B------:R-:W-:Y:S01]  /*17090*/  ISETP.GE.AND P2, PT, R117, UR12, PT ;  /* 0x0000000c75007c0c */ /* 0x000fe2000bf46270 */
[----:B------:R-:W-:Y:S02]  /*170a0*/  IMAD.SHL.U32 R0, R174, 0x8, RZ ;  /* 0x00000008ae007824 */ /* 0x000fe400078e00ff */
[----:B------:R-:W-:Y:S03]  /*170b0*/  IMAD.MOV.U32 R2, RZ, RZ, R172 ;  /* 0x000000ffff027224 */ /* 0x000fe600078e00ac */
[----:B------:R-:W-:Y:S04]  /*170c0*/  LOP3.LUT R123, R0, 0xd8, RZ, 0xc0, !PT ;  /* 0x000000d8007b7812 */ /* 0x000fe800078ec0ff */
[----:B------:R-:W-:Y:S04]  /*170d0*/  LOP3.LUT R123, R123, 0x18, R174, 0x78, !PT ;  /* 0x000000187b7b7812 */ /* 0x000fe800078e78ae */
[----:B------:R-:W-:Y:S01]  /*170e0*/  LOP3.LUT R123, R123, 0x1f20, R0, 0xf8, !PT ;  /* 0x00001f207b7b7812 */ /* 0x000fe200078ef800 */
[----:B------:R-:W-:Y:S02]  /*170f0*/  IMAD.MOV.U32 R0, RZ, RZ, R173 ;  /* 0x000000ffff007224 */ /* 0x000fe400078e00ad */
[----:B-1----:R-:W-:Y:S04]  /*17100*/  @!P4 IMAD.SHL.U32 R6, R4, 0x80, RZ ;  /* 0x000000800406c824 */ /* 0x002fe800078e00ff */
[----:B------:R-:W-:Y:S05]  /*17110*/  @!P4 IMAD.X R6, RZ, RZ, ~R6, P0 ;  /* 0x000000ffff06c224 */ /* 0x000fea00000e0e06 */
[----:B------:R-:W-:Y:S01]  /*17120*/  @!P4 SHF.R.S64 R5, R5, 0x1f, R6 ;  /* 0x0000001f0505c819 */ /* 0x000fe20000001006 */
[----:B------:R-:W1:Y:S03]  /*17130*/  LDC R7, c[0x0][0x3c4] ;  /* 0x0000f100ff077b82 */ /* 0x000e660000000800 */
[----:B------:R-:W-:Y:S04]  /*17140*/  @!P4 IADD3 R172, P0, PT, R172, R5, RZ ;  /* 0x00000005acacc210 */ /* 0x000fe80007f1e0ff */
[----:B------:R-:W-:Y:S01]  /*17150*/  @!P4 LEA.HI.X.SX32 R173, R6, R173, 0x1, P0 ;  /* 0x000000ad06adc211 */ /* 0x000fe200000f0eff */
[----:B------:R-:W-:Y:S08]  /*17160*/  @!P4 BRA `(.L_x_1243) ;  /* 0x0000000000f4c947 */ /* 0x000ff00003800000 */
[----:B------:R-:W-:Y:S01]  /*17170*/  VIADD R6, R184, 0xffffff80 ;  /* 0xffffff80b8067836 */ /* 0x000fe20000000000 */
[----:B------:R-:W2:Y:S01]  /*17180*/  LDC R9, c[0x0][0x4f0] ;  /* 0x00013c00ff097b82 */ /* 0x000ea20000000800 */
[----:B------:R-:W-:Y:S03]  /*17190*/  IABS R10, R184 ;  /* 0x000000b8000a7213 */ /* 0x000fe60000000000 */
[----:B------:R-:W-:Y:S02]  /*171a0*/  IABS R8, R6 ;  /* 0x0000000600087213 */ /* 0x000fe40000000000 */
[-C--:B--2---:R-:W-:Y:S02]  /*171b0*/  IABS R4, R9.reuse ;  /* 0x0000000900047213 */ /* 0x084fe40000000000 */
[----:B------:R-:W-:Y:S02]  /*171c0*/  LOP3.LUT R6, R6, R9, RZ, 0x3c, !PT ;  /* 0x0000000906067212 */ /* 0x000fe400078e3cff */
[----:B------:R-:W2:Y:S10]  /*171d0*/  I2F.RP R11, R4 ;  /* 0x00000004000b7306 */ /* 0x000eb40000209400 */
[----:B--2---:R-:W2:Y:S02]  /*171e0*/  MUFU.RCP R5, R11 ;  /* 0x0000000b00057308 */ /* 0x004ea40000001000 */
[----:B--2---:R-:W-:Y:S08]  /*171f0*/  VIADD R12, R5, 0xffffffe ;  /* 0x0ffffffe050c7836 */ /* 0x004ff00000000000 */
[----:B------:R-:W2:Y:S02]  /*17200*/  F2I.FTZ.U32.TRUNC.NTZ R13, R12 ;  /* 0x0000000c000d7305 */ /* 0x000ea4000021f000 */
[--C-:B--2---:R-:W-:Y:S01]  /*17210*/  IMAD.MOV R5, RZ, RZ, -R13.reuse ;  /* 0x000000ffff057224 */ /* 0x104fe200078e0a0d */
        /* <DEDUP_REMOVED lines=29> */
[----:B------:R-:W2:Y:S01]  /*173f0*/  LDC.64 R4, c[0x0][0x3c0] ;  /* 0x0000f000ff047b82 */ /* 0x000ea20000000a00 */
[C---:B------:R-:W-:Y:S01]  /*17400*/  LEA R16, P0, R13.reuse, R180, 0x2 ;  /* 0x000000b40d107211 */ /* 0x040fe200078010ff */
[----:B------:R-:W-:Y:S01]  /*17410*/  IMAD.IADD R8, R13, 0x1, -R15 ;  /* 0x000000010d087824 */ /* 0x000fe200078e0a0f */
[-C--:B------:R-:W-:Y:S02]  /*17420*/  LEA.HI.X.SX32 R11, R15, R181.reuse, 0x2, P1 ;  /* 0x000000b50f0b7211 */ /* 0x080fe400008f16ff */
[----:B------:R-:W-:Y:S01]  /*17430*/  LEA.HI.X.SX32 R17, R13, R181, 0x2, P0 ;  /* 0x000000b50d117211 */ /* 0x000fe200000f16ff */
[----:B------:R-:W-:Y:S03]  /*17440*/  IMAD R9, R8, R9, -0x80 ;  /* 0xffffff8008097424 */ /* 0x000fe600078e0209 */
[----:B------:R-:W5:Y:S02]  /*17450*/  LDG.E R11, desc[UR6][R10.64] ;  /* 0x000000060a0b7981 */ /* 0x000f64000c1e1900 */
[----:B------:R-:W-:Y:S02]  /*17460*/  SHF.R.S32.HI R13, RZ, 0x1f, R9 ;  /* 0x0000001fff0d7819 */ /* 0x000fe40000011409 */
[----:B------:R-:W5:Y:S03]  /*17470*/  LDG.E R6, desc[UR6][R16.64] ;  /* 0x0000000610067981 */ /* 0x000f66000c1e1900 */
[-C--:B--2---:R-:W-:Y:S02]  /*17480*/  IMAD R8, R13, R4.reuse, RZ ;  /* 0x000000040d087224 */ /* 0x084fe400078e02ff */
[C---:B------:R-:W-:Y:S04]  /*17490*/  IMAD.WIDE.U32 R12, R9.reuse, R4, RZ ;  /* 0x00000004090c7225 */ /* 0x040fe800078e00ff */
[----:B------:R-:W-:Y:S05]  /*174a0*/  IMAD R8, R9, R5, R8 ;  /* 0x0000000509087224 */ /* 0x000fea00078e0208 */
[----:B------:R-:W-:Y:S01]  /*174b0*/  IADD3 R13, PT, PT, R13, R8, RZ ;  /* 0x000000080d0d7210 */ /* 0x000fe20007ffe0ff */
[----:B-----5:R-:W-:Y:S04]  /*174c0*/  IMAD.IADD R6, R11, 0x1, -R6 ;  /* 0x000000010b067824 */ /* 0x020fe800078e0a06 */
[----:B------:R-:W-:Y:S01]  /*174d0*/  IMAD.WIDE.U32 R12, R6, UR10, R12 ;  /* 0x0000000a060c7c25 */ /* 0x000fe2000f8e000c */
[----:B------:R-:W-:Y:S02]  /*174e0*/  SHF.R.S32.HI R5, RZ, 0x1f, R6 ;  /* 0x0000001fff057819 */ /* 0x000fe40000011406 */
[----:B------:R-:W-:Y:S03]  /*174f0*/  LEA R172, P0, R12, R2, 0x1 ;  /* 0x000000020cac7211 */ /* 0x000fe600078008ff */
[----:B------:R-:W-:Y:S04]  /*17500*/  IMAD R5, R5, UR10, RZ ;  /* 0x0000000a05057c24 */ /* 0x000fe8000f8e02ff */
[----:B------:R-:W-:Y:S04]  /*17510*/  IMAD R5, R6, UR11, R5 ;  /* 0x0000000b06057c24 */ /* 0x000fe8000f8e0205 */
[----:B------:R-:W-:Y:S05]  /*17520*/  IMAD.IADD R5, R13, 0x1, R5 ;  /* 0x000000010d057824 */ /* 0x000fea00078e0205 */
[----:B------:R-:W-:Y:S07]  /*17530*/  LEA.HI.X R173, R12, R0, R5, 0x1, P0 ;  /* 0x000000000cad7211 */ /* 0x000fee00000f0c05 */
.L_x_1243:
[----:B------:R-:W-:Y:S01]  /*17540*/  LEA R123, R123, UR5, 0x1 ;  /* 0x000000057b7b7c11 */ /* 0x000fe2000f8e08ff */
[----:B------:R-:W-:Y:S01]  /*17550*/  IMAD.SHL.U32 R5, R4, 0x40, RZ ;  /* 0x0000004004057824 */ /* 0x000fe200078e00ff */
[----:B------:R-:W-:Y:S01]  /*17560*/  ISETP.GE.AND P1, PT, R116, UR12, PT ;  /* 0x0000000c74007c0c */ /* 0x000fe2000bf26270 */
[----:B------:R-:W-:Y:S01]  /*17570*/  VIADD R182, R182, 0xffffffff ;  /* 0xffffffffb6b67836 */ /* 0x000fe20000000000 */
[----:B-1----:R-:W-:Y:S01]  /*17580*/  SHF.L.U64.HI R4, R4, 0x6, R7 ;  /* 0x0000000604047819 */ /* 0x002fe20000010207 */
[----:B------:R-:W-:Y:S01]  /*17590*/  @!PT LDS RZ, [RZ] ;  /* 0x00000000fffff984 */ /* 0x000fe20000000800 */
[----:B------:R-:W-:Y:S01]  /*175a0*/  @!PT LDS RZ, [RZ] ;  /* 0x00000000fffff984 */ /* 0x000fe20000000800 */
[----:B------:R-:W-:Y:S01]  /*175b0*/  @!PT LDS RZ, [RZ] ;  /* 0x00000000fffff984 */ /* 0x000fe20000000800 */
[----:B------:R-:W-:Y:S01]  /*175c0*/  @!P3 LDGSTS.E.BYPASS.LTC128B.128 [R123+0x9000], desc[UR6][R172.64] ;  /* 0x09000000ac7bbfae */ /* 0x000fe2000b981a06 */
[C---:B------:R-:W-:Y:S03]  /*175d0*/  IADD3 R6, P0, PT, R5.reuse, R172, RZ ;  /* 0x000000ac05067210 */ /* 0x040fe60007f1e0ff */
[----:B------:R-:W-:Y:S01]  /*175e0*/  @P3 STS.128 [R123+0x9000], RZ ;  /* 0x009000ff7b003388 */ /* 0x000fe20000000c00 */
[C---:B------:R-:W-:Y:S01]  /*175f0*/  IADD3 R8, P5, PT, R5.reuse, R6, RZ ;  /* 0x0000000605087210 */ /* 0x040fe20007fbe0ff */
[C---:B------:R-:W-:Y:S02]  /*17600*/  IMAD.X R7, R4.reuse, 0x1, R173, P0 ;  /* 0x0000000104077824 */ /* 0x040fe400000e06ad */
[----:B------:R-:W-:Y:S01]  /*17610*/  @!PT LDS RZ, [RZ] ;  /* 0x00000000fffff984 */ /* 0x000fe20000000800 */
[----:B------:R-:W-:Y:S01]  /*17620*/  @!PT LDS RZ, [RZ] ;  /* 0x00000000fffff984 */ /* 0x000fe20000000800 */
[----:B------:R-:W-:Y:S01]  /*17630*/  @!PT LDS RZ, [RZ] ;  /* 0x00000000fffff984 */ /* 0x000fe20000000800 */
[----:B------:R-:W-:Y:S01]  /*17640*/  @!P2 LDGSTS.E.BYPASS.LTC128B.128 [R123+0xb000], desc[UR6][R172.64+0x40] ;  /* 0x0b000040ac7bafae */ /* 0x000fe2000b981a06 */
[----:B------:R-:W-:Y:S01]  /*17650*/  IADD3 R10, P0, PT, R5, R8, RZ ;  /* 0x00000008050a7210 */ /* 0x000fe20007f1e0ff */
[C---:B------:R-:W-:Y:S02]  /*17660*/  IMAD.X R9, R4.reuse, 0x1, R7, P5 ;  /* 0x0000000104097824 */ /* 0x040fe400028e0607 */
[----:B------:R-:W-:Y:S02]  /*17670*/  @P2 STS.128 [R123+0xb000], RZ ;  /* 0x00b000ff7b002388 */ /* 0x000fe40000000c00 */
[----:B------:R-:W-:Y:S01]  /*17680*/  IMAD.X R11, R4, 0x1, R9, P0 ;  /* 0x00000001040b7824 */ /* 0x000fe200000e0609 */
[----:B------:R-:W-:Y:S01]  /*17690*/  ISETP.GT.AND P0, PT, R182, R169, PT ;  /* 0x000000a9b600720c */ /* 0x000fe20003f04270 */
        /* <DEDUP_REMOVED lines=53> */
[----:B------:R-:W3:Y:S04]  /*179f0*/  LDSM.16.M88.4 R136, [R167+0x3800] ;  /* 0x00380000a788783b */ /* 0x000ee80000000200 */
[----:B------:R-:W0:Y:S04]  /*17a00*/  LDGDEPBAR ;  /* 0x00000000000079af */ /* 0x000e280000000000 */
[----:B------:R-:W4:Y:S04]  /*17a10*/  LDSM.16.M88.4 R140, [R167+0x3c00] ;  /* 0x003c0000a78c783b */ /* 0x000f280000000200 */
        /* <DEDUP_REMOVED lines=8> */
[C---:B--2---:R-:W-:Y:S03]  /*17aa0*/  HMMA.16816.F32.BF16 R8, R124.reuse, R130, RZ ;  /* 0x000000827c08723c */ /* 0x044fe600000418ff */
[----:B------:R-:W-:Y:S05]  /*17ab0*/  LDSM.16.M88.4 R128, [R164+0x3c00] ;  /* 0x003c0000a480783b */ /* 0x000fea0000000200 */
[C---:B-----5:R-:W-:Y:S08]  /*17ac0*/  HMMA.16816.F32.BF16 R12, R124.reuse, R132, RZ ;  /* 0x000000847c0c723c */ /* 0x060ff000000418ff */
[C---:B------:R-:W-:Y:S01]  /*17ad0*/  HMMA.16816.F32.BF16 R16, R124.reuse, R134, RZ ;  /* 0x000000867c10723c */ /* 0x040fe200000418ff */
[----:B------:R-:W-:Y:S07]  /*17ae0*/  LDSM.16.M88.4 R132, [R164+0x4000] ;  /* 0x00400000a484783b */ /* 0x000fee0000000200 */
        /* <DEDUP_REMOVED lines=212> */
.L_x_1245:
        /* <DEDUP_REMOVED lines=69> */
.L_x_1244:
        /* <DEDUP_REMOVED lines=222> */
[----:B------:R-:W-:Y:S08]  /*19a60*/  ISETP.GT.AND P0, PT, R182, R169, PT ;  /* 0x000000a9b600720c */ /* 0x000ff00003f04270 */
        /* <DEDUP_REMOVED lines=250> */
.L_x_1242:
[----:B------:R-:W1:Y:S01]  /*1aa10*/  SHFL.BFLY PT, R4, R185, 0x2, 0x1f ;  /* 0x0c401f00b9047f89 */ /* 0x000e6200000e0000 */
[C---:B------:R-:W-:Y:S01]  /*1aa20*/  SHF.L.U32 R10, R174.reuse, 0x1, RZ ;  /* 0x00000001ae0a7819 */ /* 0x040fe200000006ff */
[----:B------:R-:W2:Y:S01]  /*1aa30*/  S2UR UR9, SR_CTAID.Y ;  /* 0x00000000000979c3 */ /* 0x000ea20000002600 */
[----:B------:R-:W-:Y:S01]  /*1aa40*/  SHF.L.U32 R15, R174, 0x4, RZ ;  /* 0x00000004ae0f7819 */ /* 0x000fe200000006ff */
[----:B------:R-:W3:Y:S01]  /*1aa50*/  SHFL.BFLY PT, R7, R186, 0x2, 0x1f ;  /* 0x0c401f00ba077f89 */ /* 0x000ee200000e0000 */
[----:B------:R-:W-:Y:S01]  /*1aa60*/  LOP3.LUT R10, R10, 0x6, RZ, 0xc0, !PT ;  /* 0x000000060a0a7812 */ /* 0x000fe200078ec0ff */
[----:B------:R-:W4:Y:S01]  /*1aa70*/  LDCU UR8, c[0x0][0x3e0] ;  /* 0x00007c00ff0877ac */ /* 0x000f220008000800 */
[----:B------:R-:W-:Y:S01]  /*1aa80*/  SHF.R.U32.HI R20, RZ, 0x1, R174 ;  /* 0x00000001ff147819 */ /* 0x000fe200000116ae */
[----:B------:R-:W5:Y:S01]  /*1aa90*/  S2R R6, SR_TID.X ;  /* 0x0000000000067919 */ /* 0x000f620000002100 */
[----:B------:R-:W-:Y:S01]  /*1aaa0*/  LOP3.LUT R15, R10, 0x3e00, R15, 0xf8, !PT ;  /* 0x00003e000a0f7812 */ /* 0x000fe200078ef80f */
[----:B------:R-:W4:Y:S01]  /*1aab0*/  LDCU UR4, c[0x0][0x44c] ;  /* 0x00008980ff0477ac */ /* 0x000f220008000800 */
[----:B------:R-:W-:Y:S01]  /*1aac0*/  IADD3 R13, PT, PT, -R176, R175, RZ ;  /* 0x000000afb00d7210 */ /* 0x000fe20007ffe1ff */
[----:B------:R-:W-:Y:S01]  /*1aad0*/  BSSY.RECONVERGENT B0, `(.L_x_1247) ;  /* 0x0000093000007945 */ /* 0x000fe20003800200 */
[----:B------:R-:W-:Y:S01]  /*1aae0*/  BAR.SYNC.DEFER_BLOCKING 0x0 ;  /* 0x0000000000007b1d */ /* 0x000fe20000010000 */
[----:B------:R-:W-:Y:S01]  /*1aaf0*/  LOP3.LUT P3, RZ, R174, 0x3, RZ, 0xc0, !PT ;  /* 0x00000003aeff7812 */ /* 0x000fe2000786c0ff */
[----:B-1----:R-:W-:Y:S01]  /*1ab00*/  FADD.FTZ R3, R4, R185 ;  /* 0x000000b904037221 */ /* 0x002fe20000010000 */
[----:B---3--:R-:W-:-:S04]  /*1ab10*/  FADD.FTZ R7, R7, R186 ;  /* 0x000000ba07077221 */ /* 0x008fc80000010000 */
[----:B------:R-:W1:Y:S04]  /*1ab20*/  SHFL.BFLY PT, R8, R3, 0x1, 0x1f ;  /* 0x0c201f0003087f89 */ /* 0x000e6800000e0000 */
[----:B------:R-:W3:Y:S01]  /*1ab30*/  SHFL.BFLY PT, R4, R7, 0x1, 0x1f ;  /* 0x0c201f0007047f89 */ /* 0x000ee200000e0000 */
[----:B-----5:R-:W-:-:S04]  /*1ab40*/  SHF.R.U32.HI R6, RZ, 0x3, R6 ;  /* 0x00000003ff067819 */ /* 0x020fc80000011606 */
[C---:B------:R-:W-:Y:S02]  /*1ab50*/  IADD3 R16, PT, PT, R6.reuse, 0x10, RZ ;  /* 0x0000001006107810 */ /* 0x040fe40007ffe0ff */
[----:B------:R-:W-:Y:S02]  /*1ab60*/  IADD3 R14, PT, PT, R6, 0x20, RZ ;  /* 0x00000020060e7810 */ /* 0x000fe40007ffe0ff */
[-C--:B------:R-:W-:Y:S02]  /*1ab70*/  ISETP.GE.AND P4, PT, R16, R13.reuse, PT ;  /* 0x0000000d1000720c */ /* 0x080fe40003f86270 */
[----:B------:R-:W-:Y:S02]  /*1ab80*/  ISETP.GE.AND P5, PT, R14, R13, PT ;  /* 0x0000000d0e00720c */ /* 0x000fe40003fa6270 */
[----:B------:R-:W-:Y:S01]  /*1ab90*/  IADD3 R14, PT, PT, R6, 0x30, RZ ;  /* 0x00000030060e7810 */ /* 0x000fe20007ffe0ff */
[----:B-1----:R-:W-:Y:S01]  /*1aba0*/  FADD.FTZ R5, R3, R8 ;  /* 0x0000000803057221 */ /* 0x002fe20000010000 */
[----:B------:R-:W-:-:S02]  /*1abb0*/  SHF.L.U32 R3, R174, 0x2, RZ ;  /* 0x00000002ae037819 */ /* 0x000fc400000006ff */
[----:B------:R-:W-:Y:S01]  /*1abc0*/  SHF.L.U32 R8, R174, 0x3, RZ ;  /* 0x00000003ae087819 */ /* 0x000fe200000006ff */
[----:B------:R-:W1:Y:S01]  /*1abd0*/  MUFU.RCP R12, R5 ;  /* 0x00000005000c7308 */ /* 0x000e620000001000 */
[----:B------:R-:W-:Y:S01]  /*1abe0*/  LOP3.LUT R9, R3, 0xd8, RZ, 0xc0, !PT ;  /* 0x000000d803097812 */ /* 0x000fe200078ec0ff */
[----:B---3--:R-:W-:Y:S01]  /*1abf0*/  FADD.FTZ R4, R7, R4 ;  /* 0x0000000407047221 */ /* 0x008fe20000010000 */
[----:B------:R-:W-:Y:S02]  /*1ac00*/  LOP3.LUT R11, R8, 0xc0, RZ, 0xc0, !PT ;  /* 0x000000c0080b7812 */ /* 0x000fe400078ec0ff */
[----:B------:R-:W-:Y:S02]  /*1ac10*/  LOP3.LUT R10, R9, 0x18, R20, 0x78, !PT ;  /* 0x00000018090a7812 */ /* 0x000fe400078e7814 */
[----:B------:R-:W-:Y:S01]  /*1ac20*/  FSETP.NE.FTZ.AND P2, PT, R5, RZ, PT ;  /* 0x000000ff0500720b */ /* 0x000fe20003f55000 */
[----:B------:R-:W3:Y:S01]  /*1ac30*/  MUFU.RCP R9, R4 ;  /* 0x0000000400097308 */ /* 0x000ee20000001000 */
[----:B------:R-:W-:-:S02]  /*1ac40*/  LOP3.LUT R11, R11, 0x18, R174, 0xf8, !PT ;  /* 0x000000180b0b7812 */ /* 0x000fc400078ef8ae */
[----:B------:R-:W-:Y:S02]  /*1ac50*/  LOP3.LUT R16, R15, 0x20, R8, 0xf8, !PT ;  /* 0x000000200f107812 */ /* 0x000fe400078ef808 */
[----:B------:R-:W-:Y:S02]  /*1ac60*/  FSETP.NE.FTZ.AND P0, PT, R4, RZ, PT ;  /* 0x000000ff0400720b */ /* 0x000fe40003f15000 */
[----:B------:R-:W-:Y:S02]  /*1ac70*/  LOP3.LUT R11, R16, R11, RZ, 0xfc, !PT ;  /* 0x0000000b100b7212 */ /* 0x000fe400078efcff */
[-C--:B------:R-:W-:Y:S02]  /*1ac80*/  ISETP.GE.AND P1, PT, R6, R13.reuse, PT ;  /* 0x0000000d0600720c */ /* 0x080fe40003f26270 */
[----:B-1----:R-:W-:Y:S01]  /*1ac90*/  FSEL R12, R12, 1, P2 ;  /* 0x3f8000000c0c7808 */ /* 0x002fe20001000000 */
[----:B------:R-:W1:Y:S01]  /*1aca0*/  @P2 LDC R19, c[0x0][0x458] ;  /* 0x00011600ff132b82 */ /* 0x000e620000000800 */
[----:B------:R-:W-:Y:S01]  /*1acb0*/  LEA R11, R11, UR5, 0x2 ;  /* 0x000000050b0b7c11 */ /* 0x000fe2000f8e10ff */
[----:B------:R-:W5:Y:S01]  /*1acc0*/  @P2 MUFU.LG2 R5, R5 ;  /* 0x0000000500052308 */ /* 0x000f620000000c00 */
[----:B------:R-:W-:Y:S01]  /*1acd0*/  ISETP.GE.AND P6, PT, R14, R13, PT ;  /* 0x0000000d0e00720c */ /* 0x000fe20003fc6270 */
        /* <DEDUP_REMOVED lines=25> */
[----:B------:R-:W4:Y:S01]  /*1ae70*/  @P0 LDC R15, c[0x0][0x458] ;  /* 0x00011600ff0f0b82 */ /* 0x000f220000000800 */
[----:B---3--:R-:W-:Y:S01]  /*1ae80*/  FSEL R9, R9, 1, P0 ;  /* 0x3f80000009097808 */ /* 0x008fe20000000000 */
[----:B------:R-:W3:Y:S01]  /*1ae90*/  @P0 MUFU.LG2 R4, R4 ;  /* 0x0000000400040308 */ /* 0x000ee20000000c00 */
[----:B------:R-:W-:Y:S01]  /*1aea0*/  LOP3.LUT R8, R8, 0x80, RZ, 0xc0, !PT ;  /* 0x0000008008087812 */ /* 0x000fe200078ec0ff */
[----:B------:R1:W-:Y:S01]  /*1aeb0*/  STS.64 [R11], R112 ;  /* 0x000000700b007388 */ /* 0x0003e20000000a00 */
[----:B------:R-:W-:Y:S01]  /*1aec0*/  IADD3 R12, PT, PT, R11, -R12, RZ ;  /* 0x8000000c0b0c7210 */ /* 0x000fe20007ffe0ff */
        /* <DEDUP_REMOVED lines=24> */
[-C--:B------:R-:W-:Y:S01]  /*1b050*/  IADD3 R13, PT, PT, R11, -R8.reuse, RZ ;  /* 0x800000080b0d7210 */ /* 0x080fe20007ffe0ff */
[----:B------:R2:W-:Y:S01]  /*1b060*/  STS.64 [R11+0x400], R114 ;  /* 0x000400720b007388 */ /* 0x0005e20000000a00 */
[----:B------:R-:W-:Y:S01]  /*1b070*/  IADD3 R14, PT, PT, R12, -R8, RZ ;  /* 0x800000080c0e7210 */ /* 0x000fe20007ffe0ff */
[----:B-----5:R-:W-:Y:S01]  /*1b080*/  @P2 FMUL.FTZ R5, R5, 0.69314718246459960938 ;  /* 0x3f31721805052820 */ /* 0x020fe20000410000 */
[----:B------:R-:W2:Y:S01]  /*1b090*/  LDC.64 R8, c[0x0][0x430] ;  /* 0x00010c00ff087b82 */ /* 0x000ea20000000a00 */
[----:B------:R-:W-:Y:S01]  /*1b0a0*/  LOP3.LUT R17, R3, 0xf04, RZ, 0xc0, !PT ;  /* 0x00000f0403117812 */ /* 0x000fe200078ec0ff */
[----:B------:R2:W-:Y:S01]  /*1b0b0*/  STS.64 [R12+0x20], R68 ;  /* 0x000020440c007388 */ /* 0x0005e20000000a00 */
[----:B------:R-:W-:-:S02]  /*1b0c0*/  SHF.L.U32 R18, R6, 0x5, RZ ;  /* 0x0000000506127819 */ /* 0x000fc400000006ff */
[----:B------:R-:W-:Y:S01]  /*1b0d0*/  SHF.R.U32.HI R7, RZ, 0x2, R174 ;  /* 0x00000002ff077819 */ /* 0x000fe200000116ae */
[----:B------:R2:W-:Y:S01]  /*1b0e0*/  STS.64 [R12+0x420], R70 ;  /* 0x000420460c007388 */ /* 0x0005e20000000a00 */
[----:B------:R-:W-:Y:S02]  /*1b0f0*/  LOP3.LUT R17, R17, 0x20, R18, 0xf8, !PT ;  /* 0x0000002011117812 */ /* 0x000fe400078ef812 */
[----:B------:R-:W-:Y:S01]  /*1b100*/  LOP3.LUT R20, R20, 0x30, RZ, 0xc0, !PT ;  /* 0x0000003014147812 */ /* 0x000fe200078ec0ff */
[----:B------:R2:W-:Y:S01]  /*1b110*/  STS.64 [R13+0x40], R72 ;  /* 0x000040480d007388 */ /* 0x0005e20000000a00 */
[----:B------:R-:W-:Y:S02]  /*1b120*/  LOP3.LUT R10, R17, R10, RZ, 0xfc, !PT ;  /* 0x0000000a110a7212 */ /* 0x000fe400078efcff */
[----:B------:R-:W-:Y:S01]  /*1b130*/  LOP3.LUT R17, R3, 0x1c, RZ, 0xc0, !PT ;  /* 0x0000001c03117812 */ /* 0x000fe200078ec0ff */
[----:B------:R2:W-:Y:S01]  /*1b140*/  STS.64 [R13+0x440], R74 ;  /* 0x0004404a0d007388 */ /* 0x0005e20000000a00 */
[----:B---3--:R-:W-:Y:S01]  /*1b150*/  @P0 FMUL.FTZ R3, R4, 0.69314718246459960938 ;  /* 0x3f31721804030820 */ /* 0x008fe20000410000 */
[----:B------:R-:W-:Y:S01]  /*1b160*/  MOV R16, 0xff800000 ;  /* 0xff80000000107802 */ /* 0x000fe20000000f00 */
[----:B-1----:R-:W-:Y:S01]  /*1b170*/  @P2 FFMA.FTZ R16, R2, R19, R5 ;  /* 0x0000001302102223 */ /* 0x002fe20000010005 */
[----:B------:R1:W-:Y:S01]  /*1b180*/  STS.64 [R14+0x60], R76 ;  /* 0x0000604c0e007388 */ /* 0x0003e20000000a00 */
[----:B------:R-:W-:-:S02]  /*1b190*/  LOP3.LUT R7, R20, 0x7, R7, 0xf8, !PT ;  /* 0x0000000714077812 */ /* 0x000fc400078ef807 */
[----:B------:R-:W-:Y:S01]  /*1b1a0*/  LEA R2, R10, UR5, 0x2 ;  /* 0x000000050a027c11 */ /* 0x000fe2000f8e10ff */
[----:B------:R1:W-:Y:S01]  /*1b1b0*/  STS.64 [R14+0x460], R78 ;  /* 0x0004604e0e007388 */ /* 0x0003e20000000a00 */
[----:B--2---:R-:W-:-:S03]  /*1b1c0*/  IMAD R8, R8, UR9, R179 ;  /* 0x0000000908087c24 */ /* 0x004fc6000f8e02b3 */
[----:B------:R1:W-:Y:S01]  /*1b1d0*/  STS.64 [R11+0x2000], R80 ;  /* 0x002000500b007388 */ /* 0x0003e20000000a00 */
[----:B----4-:R-:W-:Y:S01]  /*1b1e0*/  IMAD R177, R8, UR8, R177 ;  /* 0x0000000808b17c24 */ /* 0x010fe2000f8e02b1 */
[----:B------:R-:W-:Y:S02]  /*1b1f0*/  MOV R8, 0xff800000 ;  /* 0xff80000000087802 */ /* 0x000fe40000000f00 */
[----:B------:R1:W-:Y:S01]  /*1b200*/  STS.64 [R11+0x2400], R82 ;  /* 0x002400520b007388 */ /* 0x0003e20000000a00 */
[----:B------:R-:W-:Y:S01]  /*1b210*/  @P0 FFMA.FTZ R8, R0, R15, R3 ;  /* 0x0000000f00080223 */ /* 0x000fe20000010003 */
[----:B------:R-:W-:Y:S02]  /*1b220*/  IMAD R4, R177, R9, R176 ;  /* 0x00000009b1047224 */ /* 0x000fe400078e02b0 */
[----:B------:R1:W-:Y:S01]  /*1b230*/  STS.64 [R12+0x2020], R84 ;  /* 0x002020540c007388 */ /* 0x0003e20000000a00 */
[----:B------:R-:W-:Y:S02]  /*1b240*/  IMAD R3, R6, 0x60, R17 ;  /* 0x0000006006037824 */ /* 0x000fe400078e0211 */
[----:B------:R-:W-:Y:S01]  /*1b250*/  IMAD R0, R4, UR4, RZ ;  /* 0x0000000404007c24 */ /* 0x000fe2000f8e02ff */
        /* <DEDUP_REMOVED lines=15> */
[----:B------:R-:W2:Y:S01]  /*1b350*/  LDCU.64 UR4, c[0x0][0x428] ;  /* 0x00008500ff0477ac */ /* 0x000ea20008000a00 */
[----:B------:R-:W-:Y:S01]  /*1b360*/  IMAD.IADD R176, R175, 0x1, -R176 ;  /* 0x00000001afb07824 */ /* 0x000fe200078e0ab0 */
[----:B------:R-:W-:Y:S01]  /*1b370*/  IADD3 R5, P0, PT, R4, R7, RZ ;  /* 0x0000000704057210 */ /* 0x000fe20007f1e0ff */
[----:B------:R-:W-:-:S03]  /*1b380*/  VIADD R9, R7, 0x8 ;  /* 0x0000000807097836 */ /* 0x000fc60000000000 */
[-C--:B------:R-:W-:Y:S02]  /*1b390*/  ISETP.GE.AND P3, PT, R7, R176.reuse, PT ;  /* 0x000000b00700720c */ /* 0x080fe40003f66270 */
[----:B------:R-:W-:Y:S02]  /*1b3a0*/  ISETP.GE.AND P2, PT, R9, R176, PT ;  /* 0x000000b00900720c */ /* 0x000fe40003f46270 */
[----:B------:R-:W-:Y:S02]  /*1b3b0*/  LEA.HI.X.SX32 R4, R4, RZ, 0x1, P0 ;  /* 0x000000ff04047211 */ /* 0x000fe400000f0eff */
[----:B--2---:R-:W-:-:S04]  /*1b3c0*/  LEA R6, P0, R5, UR4, 0x2 ;  /* 0x0000000405067c11 */ /* 0x004fc8000f8010ff */
[----:B------:R-:W-:-:S05]  /*1b3d0*/  LEA.HI.X R7, R5, UR5, R4, 0x2, P0 ;  /* 0x0000000505077c11 */ /* 0x000fca00080f1404 */
[----:B------:R2:W-:Y:S04]  /*1b3e0*/  @!P3 STG.E desc[UR6][R6.64], R16 ;  /* 0x000000100600b986 */ /* 0x0005e8000c101906 */
[----:B------:R2:W-:Y:S02]  /*1b3f0*/  @!P2 STG.E desc[UR6][R6.64+0x20], R8 ;  /* 0x000020080600a986 */ /* 0x0005e4000c101906 */
.L_x_1248:
[----:B------:R-:W-:Y:S05]  /*1b400*/  BSYNC.RECONVERGENT B0 ;  /* 0x0000000000007941 */ /* 0x000fea0003800200 */
.L_x_1247:
[----:B-1----:R1:W3:Y:S01]  /*1b410*/  LDS.128 R12, [R2] ;  /* 0x00000000020c7984 */ /* 0x0022e20000000c00 */
[C---:B------:R-:W-:Y:S01]  /*1b420*/  IADD3 R3, P0, PT, R0.reuse, R3, RZ ;  /* 0x0000000300037210 */ /* 0x040fe20007f1e0ff */
[----:B------:R-:W-:Y:S01]  /*1b430*/  BSSY.RECONVERGENT B0, `(.L_x_1249) ;  /* 0x0000011000007945 */ /* 0x000fe20003800200 */
[C---:B------:R-:W-:Y:S01]  /*1b440*/  LOP3.LUT R24, R17.reuse, 0x20, RZ, 0xfc, !PT ;  /* 0x0000002011187812 */ /* 0x040fe200078efcff */
[----:B--2---:R1:W2:Y:S01]  /*1b450*/  LDS.128 R8, [R2+0x2000] ;  /* 0x0020000002087984 */ /* 0x0042a20000000c00 */
        /* <DEDUP_REMOVED lines=11> */
[----:B---3--:R1:W-:Y:S04]  /*1b510*/  @!P3 STG.E.128 desc[UR6][R18.64], R12 ;  /* 0x0000000c1200b986 */ /* 0x0083e8000c101d06 */
[----:B--2---:R1:W-:Y:S04]  /*1b520*/  @!P1 STG.E.128 desc[UR6][R18.64+0x80], R8 ;  /* 0x0000800812009986 */ /* 0x0043e8000c101d06 */
[----:B----4-:R1:W-:Y:S02]  /*1b530*/  @!P0 STG.E.128 desc[UR6][R18.64+0x100], R4 ;  /* 0x0001000412008986 */ /* 0x0103e4000c101d06 */
.L_x_1250:
[----:B------:R-:W-:Y:S05]  /*1b540*/  BSYNC.RECONVERGENT B0 ;  /* 0x0000000000007941 */ /* 0x000fea0003800200 */
.L_x_1249:
[----:B-1-3--:R1:W3:Y:S01]  /*1b550*/  LDS.128 R12, [R2+0x800] ;  /* 0x00080000020c7984 */ /* 0x00a2e20000000c00 */
[----:B------:R-:W-:Y:S03]  /*1b560*/  BSSY.RECONVERGENT B0, `(.L_x_1251) ;  /* 0x0000014000007945 */ /* 0x000fe60003800200 */
[----:B--2---:R1:W2:Y:S04]  /*1b570*/  LDS.128 R8, [R2+0x2800] ;  /* 0x0028000002087984 */ /* 0x0042a80000000c00 */
        /* <DEDUP_REMOVED lines=8> */
[----:B------:R-:W2:Y:S01]  /*1b600*/  @!P1 LDC.64 R18, c[0x0][0x3f8] ;  /* 0x0000fe00ff129b82 */ /* 0x000ea20000000a00 */
[----:B-----5:R-:W-:-:S04]  /*1b610*/  @!P4 LEA R22, P0, R3, R22, 0x2 ;  /* 0x000000160316c211 */ /* 0x020fc800078010ff */
[C---:B------:R-:W-:Y:S02]  /*1b620*/  @!P4 LEA.HI.X R23, R3.reuse, R23, R0, 0x2, P0 ;  /* 0x000000170317c211 */ /* 0x040fe400000f1400 */
[----:B-1----:R-:W-:-:S03]  /*1b630*/  @!P3 LEA R20, P2, R3, R20, 0x2 ;  /* 0x000000140314b211 */ /* 0x002fc600078410ff */
[----:B---3--:R1:W-:Y:S01]  /*1b640*/  @!P4 STG.E.128 desc[UR6][R22.64+0x1800], R12 ;  /* 0x0018000c1600c986 */ /* 0x0083e2000c101d06 */
[C---:B------:R-:W-:Y:S02]  /*1b650*/  @!P3 LEA.HI.X R21, R3.reuse, R21, R0, 0x2, P2 ;  /* 0x000000150315b211 */ /* 0x040fe400010f1400 */
[----:B--2---:R-:W-:-:S03]  /*1b660*/  @!P1 LEA R18, P0, R3, R18, 0x2 ;  /* 0x0000001203129211 */ /* 0x004fc600078010ff */
[----:B------:R1:W-:Y:S01]  /*1b670*/  @!P3 STG.E.128 desc[UR6][R20.64+0x1880], R8 ;  /* 0x001880081400b986 */ /* 0x0003e2000c101d06 */
[----:B------:R-:W-:-:S05]  /*1b680*/  @!P1 LEA.HI.X R19, R3, R19, R0, 0x2, P0 ;  /* 0x0000001303139211 */ /* 0x000fca00000f1400 */
[----:B----4-:R1:W-:Y:S04]  /*1b690*/  @!P1 STG.E.128 desc[UR6][R18.64+0x1900], R4 ;  /* 0x0019000412009986 */ /* 0x0103e8000c101d06 */
.L_x_1252:
[----:B------:R-:W-:Y:S05]  /*1b6a0*/  BSYNC.RECONVERGENT B0 ;  /* 0x0000000000007941 */ /* 0x000fea0003800200 */
.L_x_1251:
        /* <DEDUP_REMOVED lines=21> */
.L_x_1254:
[----:B------:R-:W-:Y:S05]  /*1b800*/  BSYNC.RECONVERGENT B0 ;  /* 0x0000000000007941 */ /* 0x000fea0003800200 */
.L_x_1253:
[----:B------:R-:W-:Y:S05]  /*1b810*/  @P6 EXIT ;  /* 0x000000000000694d */ /* 0x000fea0003800000 */
[----:B------:R-:W5:Y:S01]  /*1b820*/  LDCU UR4, c[0x0][0x440] ;  /* 0x00008800ff0477ac */ /* 0x000f620008000800 */
[----:B-1-3--:R-:W1:Y:S04]  /*1b830*/  LDS.128 R12, [R2+0x1800] ;  /* 0x00180000020c7984 */ /* 0x00ae680000000c00 */
[----:B--2---:R-:W2:Y:S01]  /*1b840*/  LDS.128 R8, [R2+0x3800] ;  /* 0x0038000002087984 */ /* 0x004ea20000000c00 */
        /* <DEDUP_REMOVED lines=18> */
.L_x_1255:
        /* <DEDUP_REMOVED lines=9> */
.L_x_5482:


//--------------------- .text._ZN5flash24flash_fwd_splitkv_kernelI23Flash_fwd_kernel_traitsILi96ELi64ELi128ELi4ELb0ELb0EN7cutlass10bfloat16_tE19Flash_kernel_traitsILi96ELi64ELi128ELi4ES3_EELb1ELb0ELb0ELb0ELb0ELb1ELb1ELb1EEEvNS_16Flash_fwd_paramsE --------------------------
	.section	.text._ZN5flash24flash_fwd_splitkv_kernelI23Flash_fwd_kernel_traitsILi96ELi64ELi128ELi4ELb0ELb0EN7cutlass10bfloat16_tE19Flash_kernel_traitsILi96ELi64ELi128ELi4ES3_EELb1ELb0ELb0ELb0ELb0ELb1ELb1ELb1EEEvNS_16Flash_fwd_paramsE,"ax",@progbits
	.align	128
        .global         _ZN5flash24flash_fwd_splitkv_kernelI23Flash_fwd_kernel_traitsILi96ELi64ELi128ELi4ELb0ELb0EN7cutlass10bfloat16_tE19Flash_kernel_traitsILi96ELi64ELi128ELi4ES3_EELb1ELb0ELb0ELb0ELb0ELb1ELb1ELb1EEEvNS_16Flash_fwd_paramsE
        .type           _ZN5flash24flash_fwd_splitkv_kernelI23Flash_fwd_kernel_traitsILi96ELi64ELi128ELi4ELb0ELb0EN7cutlass10bfloat16_tE19Flash_kernel_traitsILi96ELi64ELi128ELi4ES3_EELb1ELb0ELb0ELb0ELb0ELb1ELb1ELb1EEEvNS_16Flash_fwd_paramsE,@function
        .size           _ZN5flash24flash_fwd_splitkv_kernelI23Flash_fwd_kernel_traitsILi96ELi64ELi128ELi4ELb0ELb0EN7cutlass10bfloat16_tE19Flash_kernel_traitsILi96ELi64ELi128ELi4ES3_EELb1ELb0ELb0ELb0ELb0ELb1ELb1ELb1EEEvNS_16Flash_fwd_paramsE,(.L_x_5483 - _ZN5flash24flash_fwd_splitkv_kernelI23Flash_fwd_kernel_traitsILi96ELi64ELi128ELi4ELb0ELb0EN7cutlass10bfloat16_tE19Flash_kernel_traitsILi96ELi64ELi128ELi4ES3_EELb1ELb0ELb0ELb0ELb0ELb1ELb1ELb1EEEvNS_16Flash_fwd_paramsE)
        .other          _ZN5flash24flash_fwd_splitkv_kernelI23Flash_fwd_kernel_traitsILi96ELi64ELi128ELi4ELb0ELb0EN7cutlass10bfloat16_tE19Flash_kernel_traitsILi96ELi64ELi128ELi4ES3_EELb1ELb0ELb0ELb0ELb0ELb1ELb1ELb1EEEvNS_16Flash_fwd_paramsE,@"STO_CUDA_ENTRY STV_DEFAULT"
_ZN5flash24flash_fwd_splitkv_kernelI23Flash_fwd_kernel_traitsILi96ELi64ELi128ELi4ELb0ELb0EN7cutlass10bfloat16_tE19Flash_kernel_traitsILi96ELi64ELi128ELi4ES3_EELb1ELb0ELb0ELb0ELb0ELb1ELb1ELb1EEEvNS_16Flash_fwd_paramsE:
.text._ZN5flash24flash_fwd_splitkv_kernelI23Flash_fwd_kernel_traitsILi96ELi64ELi128ELi4ELb0ELb0EN7cutlass10bfloat16_tE19Flash_kernel_traitsILi96ELi64ELi128ELi4ES3_EELb1ELb0ELb0ELb0ELb0ELb1ELb1ELb1EEEvNS_16Flash_fwd_paramsE:
        /* <DEDUP_REMOVED lines=68> */
.L_x_1256:
        /* <DEDUP_REMOVED lines=41> */
[----:B------:R-:W-:Y:S02]  /*06d0*/  @P5 VIADD R11, R11, 0x1 ;  /* 0x000000010b0b5836 */ /* 0x000fe40000000000 */
[----:B------:R-:W-:Y:S02]  /*06e0*/  VIADD R3, R59, 0x7f ;  /* 0x0000007f3b037836 */ /* 0x000fe40000000000 */
[----:B------:R-:W-:Y:S02]  /*06f0*/  IMAD R14, R14, 0x40, -R161 ;  /* 0x000000400e0e7824 */ /* 0x000fe400078e0aa1 */
[----:B------:R-:W-:Y:S01]  /*0700*/  @!P0 IMAD.MOV R11, RZ, RZ, -R11 ;  /* 0x000000ffff0b8224 */ /* 0x000fe200078e0a0b */
[----:B------:R-:W-:-:S02]  /*0710*/  @!P1 LOP3.LUT R11, RZ, R10, RZ, 0x33, !PT ;  /* 0x0000000aff0b9212 */ /* 0x000fc400078e33ff */
[----:B------:R-:W-:Y:S02]  /*0720*/  SHF.R.S32.HI R10, RZ, 0x1f, R3 ;  /* 0x0000001fff0a7819 */ /* 0x000fe40000011403 */
[----:B----4-:R-:W-:Y:S02]  /*0730*/  IADD3 R12, PT, PT, R3, R12, R14 ;  /* 0x0000000c030c7210 */ /* 0x010fe40007ffe00e */
[----:B------:R-:W-:Y:S02]  /*0740*/  LEA.HI R3, R10, R3, RZ, 0x7 ;  /* 0x000000030a037211 */ /* 0x000fe400078f38ff */
[----:B------:R-:W-:Y:S01]  /*0750*/  SHF.R.S32.HI R13, RZ, 0x1f, R12 ;  /* 0x0000001fff0d7819 */ /* 0x000fe2000001140c */
[----:B-1----:R-:W-:Y:S01]  /*0760*/  IMAD R155, R11, R2, RZ ;  /* 0x000000020b9b7224 */ /* 0x002fe200078e02ff */
[----:B------:R-:W-:Y:S01]  /*0770*/  SHF.R.S32.HI R10, RZ, 0x7, R3 ;  /* 0x00000007ff0a7819 */ /* 0x000fe20000011403 */
[----:B------:R-:W-:Y:S01]  /*0780*/  IMAD.MOV R3, RZ, RZ, -R165 ;  /* 0x000000ffff037224 */ /* 0x000fe200078e0aa5 */
[----:B------:R-:W-:-:S02]  /*0790*/  LEA.HI R13, R13, R12, RZ, 0x7 ;  /* 0x0000000c0d0d7211 */ /* 0x000fc400078f38ff */
[----:B------:R-:W-:Y:S01]  /*07a0*/  VIADDMNMX R10, R155, R11, R10, PT ;  /* 0x0000000b9b0a7246 */ /* 0x000fe2000380010a */
[----:B------:R-:W-:Y:S01]  /*07b0*/  IMAD R163, R8, R3, R163 ;  /* 0x0000000308a37224 */ /* 0x000fe200078e02a3 */
[----:B------:R-:W-:-:S04]  /*07c0*/  SHF.R.S32.HI R13, RZ, 0x7, R13 ;  /* 0x00000007ff0d7819 */ /* 0x000fc8000001140d */
[----:B------:R-:W-:-:S04]  /*07d0*/  VIMNMX R56, PT, PT, R10, R13, PT ;  /* 0x0000000d0a387248 */ /* 0x000fc80003fe0100 */
[----:B------:R-:W-:-:S13]  /*07e0*/  ISETP.GE.AND P0, PT, R155, R56, PT ;  /* 0x000000389b00720c */ /* 0x000fda0003f06270 */
        /* <DEDUP_REMOVED lines=9> */
[CC--:B------:R-:W-:Y:S02]  /*0880*/  ISETP.GE.AND P2, PT, R160.reuse, R161.reuse, PT ;  /* 0x000000a1a000720c */ /* 0x0c0fe40003f46270 */
[----:B------:R-:W-:Y:S01]  /*0890*/  LOP3.LUT R15, R11, 0x20, RZ, 0xfc, !PT ;  /* 0x000000200b0f7812 */ /* 0x000fe200078efcff */
[----:B------:R-:W-:Y:S01]  /*08a0*/  IMAD R9, R160, 0x60, R11 ;  /* 0x00000060a0097824 */ /* 0x000fe200078e020b */
[----:B------:R-:W-:-:S02]  /*08b0*/  ISETP.GE.AND P5, PT, R10, R161, PT ;  /* 0x000000a10a00720c */ /* 0x000fc40003fa6270 */
[----:B------:R-:W-:Y:S01]  /*08c0*/  LOP3.LUT R14, R11, 0x40, RZ, 0xfc, !PT ;  /* 0x000000400b0e7812 */ /* 0x000fe200078efcff */
[----:B-1----:R-:W-:-:S04]  /*08d0*/  IMAD R12, R2, R12, R165 ;  /* 0x0000000c020c7224 */ /* 0x002fc800078e02a5 */
[----:B------:R-:W-:Y:S02]  /*08e0*/  IMAD R8, R12, R8, R163 ;  /* 0x000000080c087224 */ /* 0x000fe400078e02a3 */
[----:B------:R-:W-:Y:S02]  /*08f0*/  VIADD R12, R160, 0x10 ;  /* 0x00000010a00c7836 */ /* 0x000fe40000000000 */
[----:B------:R-:W-:Y:S02]  /*0900*/  IMAD R13, R8, R13, R162 ;  /* 0x0000000d080d7224 */ /* 0x000fe400078e02a2 */
[----:B------:R-:W-:Y:S01]  /*0910*/  VIADD R8, R160, 0x30 ;  /* 0x00000030a0087836 */ /* 0x000fe20000000000 */
[----:B------:R-:W-:Y:S01]  /*0920*/  ISETP.GE.AND P1, PT, R12, R161, PT ;  /* 0x000000a10c00720c */ /* 0x000fe20003f26270 */
[----:B--2---:R-:W-:-:S03]  /*0930*/  IMAD R0, R13, UR4, RZ ;  /* 0x000000040d007c24 */ /* 0x004fc6000f8e02ff */
[----:B------:R-:W-:Y:S02]  /*0940*/  ISETP.GE.AND P6, PT, R8, R161, PT ;  /* 0x000000a10800720c */ /* 0x000fe40003fc6270 */
        /* <DEDUP_REMOVED lines=13> */
.L_x_1259:
[----:B------:R-:W-:Y:S05]  /*0a20*/  BSYNC.RECONVERGENT B0 ;  /* 0x0000000000007941 */ /* 0x000fea0003800200 */
.L_x_1258:
        /* <DEDUP_REMOVED lines=18> */
.L_x_1261:
[----:B------:R-:W-:Y:S05]  /*0b50*/  BSYNC.RECONVERGENT B0 ;  /* 0x0000000000007941 */ /* 0x000fea0003800200 */
.L_x_1260:
        /* <DEDUP_REMOVED lines=18> */
.L_x_1263:
[----:B------:R-:W-:Y:S05]  /*0c80*/  BSYNC.RECONVERGENT B0 ;  /* 0x0000000000007941 */ /* 0x000fea0003800200 */
.L_x_1262:
        /* <DEDUP_REMOVED lines=18> */
.L_x_1265:
[----:B------:R-:W-:Y:S05]  /*0db0*/  BSYNC.RECONVERGENT B0 ;  /* 0x0000000000007941 */ /* 0x000fea0003800200 */
.L_x_1264:
        /* <DEDUP_REMOVED lines=20> */
.L_x_1257:
        /* <DEDUP_REMOVED lines=11> */
.L_x_1266:
[----:B------:R-:W-:Y:S05]  /*0fb0*/  BRA.U !UP0, `(.L_x_1267) ;  /* 0x0000000508987547 */ /* 0x000fea000b800000 */
[----:B------:R-:W2:Y:S01]  /*0fc0*/  LDC R5, c[0x0][0x4f0] ;  /* 0x00013c00ff057b82 */ /* 0x000ea20000000800 */
[----:B------:R-:W-:Y:S01]  /*0fd0*/  LEA R0, R56, 0xffffff80, 0x7 ;  /* 0xffffff8038007811 */ /* 0x000fe200078e38ff */
[----:B------:R-:W3:Y:S03]  /*0fe0*/  LDCU.64 UR4, c[0x0][0x4e8] ;  /* 0x00009d00ff0477ac */ /* 0x000ee60008000a00 */
[----:B-1----:R-:W-:Y:S01]  /*0ff0*/  IABS R2, R0 ;  /* 0x0000000000027213 */ /* 0x002fe20000000000 */
[----:B------:R-:W1:Y:S02]  /*1000*/  LDCU.64 UR8, c[0x0][0x3a0] ;  /* 0x00007400ff0877ac */ /* 0x000e640008000a00 */
[----:B-----5:R-:W4:Y:S01]  /*1010*/  LDC R8, c[0x0][0x3e8] ;  /* 0x0000fa00ff087b82 */ /* 0x020f220000000800 */
[----:B------:R-:W1:Y:S01]  /*1020*/  LDCU.64 UR14, c[0x0][0x3b8] ;  /* 0x00007700ff0e77ac */ /* 0x000e620008000a00 */
        /* <DEDUP_REMOVED lines=9> */
[----:B---3--:R-:W-:-:S04]  /*10c0*/  IMAD.WIDE.U32 R10, R165, UR4, RZ ;  /* 0x00000004a50a7c25 */ /* 0x008fc8000f8e00ff */
[----:B------:R-:W-:-:S04]  /*10d0*/  IMAD.HI.U32 R7, R3, R2, RZ ;  /* 0x0000000203077227 */ /* 0x000fc800078e00ff */
[----:B------:R-:W-:Y:S02]  /*10e0*/  IMAD.MOV R3, RZ, RZ, -R7 ;  /* 0x000000ffff037224 */ /* 0x000fe400078e0a07 */
[----:B------:R-:W-:Y:S01]  /*10f0*/  IMAD R167, R165, UR5, R11 ;  /* 0x00000005a5a77c24 */ /* 0x000fe2000f8e020b */
[----:B------:R-:W2:Y:S01]  /*1100*/  LDCU.64 UR4, c[0x0][0x3a8] ;  /* 0x00007500ff0477ac */ /* 0x000ea20008000a00 */
        /* <DEDUP_REMOVED lines=16> */
[----:B----4-:R-:W-:Y:S01]  /*1210*/  IABS R2, R8 ;  /* 0x0000000800027213 */ /* 0x010fe20000000000 */
[----:B------:R-:W-:-:S03]  /*1220*/  IMAD.MOV R3, RZ, RZ, -R3 ;  /* 0x000000ffff037224 */ /* 0x000fc600078e0a03 */
[----:B------:R-:W4:Y:S01]  /*1230*/  I2F.RP R11, R2 ;  /* 0x00000002000b7306 */ /* 0x000f220000209400 */
[----:B------:R-:W-:Y:S01]  /*1240*/  IMAD R0, R5, R3, R0 ;  /* 0x0000000305007224 */ /* 0x000fe200078e0200 */
[----:B-1----:R-:W-:-:S06]  /*1250*/  MOV R5, UR15 ;  /* 0x0000000f00057c02 */ /* 0x002fcc0008000f00 */
[----:B----4-:R-:W1:Y:S02]  /*1260*/  MUFU.RCP R12, R11 ;  /* 0x0000000b000c7308 */ /* 0x010e640000001000 */
        /* <DEDUP_REMOVED lines=30> */
[----:B------:R-:W-:Y:S02]  /*1450*/  MOV R13, R7 ;  /* 0x00000007000d7202 */ /* 0x000fe40000000f00 */
[----:B------:R-:W-:Y:S02]  /*1460*/  IADD3 R15, PT, PT, R11, R14, RZ ;  /* 0x0000000e0b0f7210 */ /* 0x000fe40007ffe0ff */
[----:B------:R-:W-:Y:S02]  /*1470*/  SHF.R.S32.HI R11, RZ, 0x1f, R0 ;  /* 0x0000001fff0b7819 */ /* 0x000fe40000011400 */
[----:B------:R-:W-:Y:S02]  /*1480*/  @!P0 IADD3 R13, PT, PT, -R13, RZ, RZ ;  /* 0x000000ff0d0d8210 */ /* 0x000fe40007ffe1ff */
[----:B------:R-:W-:Y:S01]  /*1490*/  MOV R14, R10 ;  /* 0x0000000a000e7202 */ /* 0x000fe20000000f00 */
[----:B------:R-:W-:Y:S01]  /*14a0*/  IMAD R10, R11, R4, RZ ;  /* 0x000000040b0a7224 */ /* 0x000fe200078e02ff */
[----:B------:R-:W-:-:S02]  /*14b0*/  MOV R16, R12 ;  /* 0x0000000c00107202 */ /* 0x000fc40000000f00 */
[----:B------:R-:W-:Y:S01]  /*14c0*/  SEL R12, R8, R13, !P1 ;  /* 0x0000000d080c7207 */ /* 0x000fe20004800000 */
[C---:B------:R-:W-:Y:S02]  /*14d0*/  IMAD R10, R0.reuse, R5, R10 ;  /* 0x00000005000a7224 */ /* 0x040fe400078e020a */
[----:B--2---:R-:W-:Y:S01]  /*14e0*/  IMAD.U32 R2, RZ, RZ, UR4 ;  /* 0x00000004ff027e24 */ /* 0x004fe2000f8e00ff */
[----:B------:R-:W-:Y:S01]  /*14f0*/  MOV R3, UR5 ;  /* 0x0000000500037c02 */ /* 0x000fe20008000f00 */
[----:B------:R-:W-:-:S04]  /*1500*/  IMAD.WIDE.U32 R16, R0, R4, R16 ;  /* 0x0000000400107225 */ /* 0x000fc800078e0010 */
[-C--:B------:R-:W-:Y:S02]  /*1510*/  IMAD R11, R11, R2.reuse, RZ ;  /* 0x000000020b0b7224 */ /* 0x080fe400078e02ff */
[----:B------:R-:W-:-:S04]  /*1520*/  IMAD.WIDE.U32 R14, R0, R2, R14 ;  /* 0x00000002000e7225 */ /* 0x000fc800078e000e */
[----:B------:R-:W-:Y:S01]  /*1530*/  IMAD R11, R0, R3, R11 ;  /* 0x00000003000b7224 */ /* 0x000fe200078e020b */
[----:B------:R-:W-:Y:S01]  /*1540*/  SHF.R.S32.HI R0, RZ, 0x1f, R12 ;  /* 0x0000001fff007819 */ /* 0x000fe2000001140c */
[----:B------:R-:W-:-:S03]  /*1550*/  IMAD.IADD R17, R17, 0x1, R10 ;  /* 0x0000000111117824 */ /* 0x000fc600078e020a */
[----:B------:R-:W-:Y:S01]  /*1560*/  IADD3 R15, PT, PT, R15, R11, RZ ;  /* 0x0000000b0f0f7210 */ /* 0x000fe20007ffe0ff */
[C---:B-1----:R-:W-:Y:S02]  /*1570*/  IMAD R11, R0.reuse, UR8, RZ ;  /* 0x00000008000b7c24 */ /* 0x042fe4000f8e02ff */
[----:B------:R-:W-:Y:S02]  /*1580*/  IMAD R13, R0, UR10, RZ ;  /* 0x0000000a000d7c24 */ /* 0x000fe4000f8e02ff */
[C---:B------:R-:W-:Y:S02]  /*1590*/  IMAD R11, R12.reuse, UR9, R11 ;  /* 0x000000090c0b7c24 */ /* 0x040fe4000f8e020b */
[----:B------:R-:W-:-:S04]  /*15a0*/  IMAD.WIDE.U32 R16, R12, UR8, R16 ;  /* 0x000000080c107c25 */ /* 0x000fc8000f8e0010 */
[C---:B------:R-:W-:Y:S02]  /*15b0*/  IMAD R13, R12.reuse, UR11, R13 ;  /* 0x0000000b0c0d7c24 */ /* 0x040fe4000f8e020d */
[----:B------:R-:W-:Y:S01]  /*15c0*/  IMAD.WIDE.U32 R18, R12, UR10, R14 ;  /* 0x0000000a0c127c25 */ /* 0x000fe2000f8e000e */
[----:B------:R-:W-:-:S03]  /*15d0*/  IADD3 R14, PT, PT, R17, R11, RZ ;  /* 0x0000000b110e7210 */ /* 0x000fc60007ffe0ff */
[----:B------:R-:W-:Y:S01]  /*15e0*/  IMAD.MOV.U32 R12, RZ, RZ, R16 ;  /* 0x000000ffff0c7224 */ /* 0x000fe200078e0010 */
[----:B------:R-:W-:Y:S02]  /*15f0*/  IADD3 R0, PT, PT, R19, R13, RZ ;  /* 0x0000000d13007210 */ /* 0x000fe40007ffe0ff */
[----:B------:R-:W-:Y:S01]  /*1600*/  MOV R16, R18 ;  /* 0x0000001200107202 */ /* 0x000fe20000000f00 */
[----:B------:R-:W-:Y:S06]  /*1610*/  BRA `(.L_x_1268) ;  /* 0x0000000400707947 */ /* 0x000fec0003800000 */
.L_x_1267:
        /* <DEDUP_REMOVED lines=15> */
.L_x_1269:
[----:B------:R-:W2:Y:S01]  /*1710*/  LDC.64 R4, c[0x0][0x3b8] ;  /* 0x0000ee00ff047b82 */ /* 0x000ea20000000a00 */
[----:B-1----:R-:W-:-:S05]  /*1720*/  IADD3 R2, PT, PT, R0, R7, RZ ;  /* 0x0000000700027210 */ /* 0x002fca0007ffe0ff */
[C---:B--2---:R-:W-:Y:S02]  /*1730*/  IMAD R19, R2.reuse, R5, RZ ;  /* 0x0000000502137224 */ /* 0x044fe400078e02ff */
[----:B------:R-:W-:-:S05]  /*1740*/  IMAD.WIDE.U32 R2, R2, R4, RZ ;  /* 0x0000000402027225 */ /* 0x000fca00078e00ff */
[----:B------:R-:W-:Y:S02]  /*1750*/  IADD3 R19, PT, PT, R3, R19, RZ ;  /* 0x0000001303137210 */ /* 0x000fe40007ffe0ff */
[----:B------:R-:W-:Y:S02]  /*1760*/  MOV R18, R2 ;  /* 0x0000000200127202 */ /* 0x000fe40000000f00 */
.L_x_1270:
[----:B------:R-:W-:Y:S05]  /*1770*/  @P0 BRA `(.L_x_1271) ;  /* 0x0000000000340947 */ /* 0x000fea0003800000 */
[----:B------:R-:W1:Y:S01]  /*1780*/  LDC.64 R2, c[0x0][0x3c0] ;  /* 0x0000f000ff027b82 */ /* 0x000e620000000a00 */
[----:B------:R-:W2:Y:S01]  /*1790*/  LDCU.64 UR4, c[0x0][0x3a8] ;  /* 0x00007500ff0477ac */ /* 0x000ea20008000a00 */
[----:B------:R-:W-:-:S05]  /*17a0*/  SHF.R.S32.HI R7, RZ, 0x1f, R0 ;  /* 0x0000001fff077819 */ /* 0x000fca0000011400 */
[-C--:B-1----:R-:W-:Y:S01]  /*17b0*/  IMAD R10, R7, R2.reuse, RZ ;  /* 0x00000002070a7224 */ /* 0x082fe200078e02ff */
[----:B-----5:R-:W-:Y:S01]  /*17c0*/  SHF.R.S32.HI R7, RZ, 0x1f, R8 ;  /* 0x0000001fff077819 */ /* 0x020fe20000011408 */
[----:B------:R-:W-:-:S04]  /*17d0*/  IMAD.WIDE.U32 R12, R0, R2, RZ ;  /* 0x00000002000c7225 */ /* 0x000fc800078e00ff */
[----:B------:R-:W-:Y:S02]  /*17e0*/  IMAD R10, R0, R3, R10 ;  /* 0x00000003000a7224 */ /* 0x000fe400078e020a */
[----:B--2---:R-:W-:-:S03]  /*17f0*/  IMAD R7, R7, UR4, RZ ;  /* 0x0000000407077c24 */ /* 0x004fc6000f8e02ff */
[----:B------:R-:W-:Y:S01]  /*1800*/  IADD3 R13, PT, PT, R13, R10, RZ ;  /* 0x0000000a0d0d7210 */ /* 0x000fe20007ffe0ff */
[C---:B------:R-:W-:Y:S02]  /*1810*/  IMAD R7, R8.reuse, UR5, R7 ;  /* 0x0000000508077c24 */ /* 0x040fe4000f8e0207 */
[----:B------:R-:W-:-:S05]  /*1820*/  IMAD.WIDE.U32 R20, R8, UR4, R12 ;  /* 0x0000000408147c25 */ /* 0x000fca000f8e000c */
[----:B------:R-:W-:Y:S01]  /*1830*/  IADD3 R21, PT, PT, R21, R7, RZ ;  /* 0x0000000715157210 */ /* 0x000fe20007ffe0ff */
[----:B------:R-:W-:Y:S06]  /*1840*/  BRA `(.L_x_1272) ;  /* 0x0000000000187947 */ /* 0x000fec0003800000 */
.L_x_1271:
[----:B------:R-:W1:Y:S01]  /*1850*/  LDC.64 R2, c[0x0][0x3c0] ;  /* 0x0000f000ff027b82 */ /* 0x000e620000000a00 */
[----:B------:R-:W-:-:S05]  /*1860*/  IADD3 R0, PT, PT, R0, R7, RZ ;  /* 0x0000000700007210 */ /* 0x000fca0007ffe0ff */
[C---:B-1----:R-:W-:Y:S02]  /*1870*/  IMAD R21, R0.reuse, R3, RZ ;  /* 0x0000000300157224 */ /* 0x042fe400078e02ff */
[----:B------:R-:W-:-:S05]  /*1880*/  IMAD.WIDE.U32 R10, R0, R2, RZ ;  /* 0x00000002000a7225 */ /* 0x000fca00078e00ff */
[----:B------:R-:W-:Y:S02]  /*1890*/  IADD3 R21, PT, PT, R11, R21, RZ ;  /* 0x000000150b157210 */ /* 0x000fe40007ffe0ff */
[----:B------:R-:W-:-:S07]  /*18a0*/  MOV R20, R10 ;  /* 0x0000000a00147202 */ /* 0x000fce0000000f00 */
.L_x_1272:
[----:B-----5:R-:W1:Y:S01]  /*18b0*/  LDC R8, c[0x0][0x3e8] ;  /* 0x0000fa00ff087b82 */ /* 0x020e620000000800 */
        /* <DEDUP_REMOVED lines=12> */
[----:B------:R-:W-:Y:S02]  /*1980*/  IMAD.HI.U32 R7, R13, R10, RZ ;  /* 0x0000000a0d077227 */ /* 0x000fe400078e00ff */
[----:B------:R-:W1:Y:S03]  /*1990*/  LDC.64 R12, c[0x0][0x3d8] ;  /* 0x0000f600ff0c7b82 */ /* 0x000e660000000a00 */
[----:B------:R-:W-:-:S05]  /*19a0*/  IADD3 R11, PT, PT, -R7, RZ, RZ ;  /* 0x000000ff070b7210 */ /* 0x000fca0007ffe1ff */
[----:B------:R-:W-:-:S05]  /*19b0*/  IMAD R11, R0, R11, R10 ;  /* 0x0000000b000b7224 */ /* 0x000fca00078e020a */
[----:B------:R-:W-:-:S13]  /*19c0*/  ISETP.GT.U32.AND P0, PT, R0, R11, PT ;  /* 0x0000000b0000720c */ /* 0x000fda0003f04070 */
[----:B------:R-:W-:Y:S01]  /*19d0*/  @!P0 IMAD.IADD R11, R11, 0x1, -R0 ;  /* 0x000000010b0b8824 */ /* 0x000fe200078e0a00 */
[----:B------:R-:W-:-:S04]  /*19e0*/  @!P0 IADD3 R7, PT, PT, R7, 0x1, RZ ;  /* 0x0000000107078810 */ /* 0x000fc80007ffe0ff */
[----:B------:R-:W-:Y:S02]  /*19f0*/  ISETP.GE.U32.AND P1, PT, R11, R0, PT ;  /* 0x000000000b00720c */ /* 0x000fe40003f26070 */
[----:B------:R-:W-:Y:S01]  /*1a00*/  LOP3.LUT R0, R163, R8, RZ, 0x3c, !PT ;  /* 0x00000008a3007212 */ /* 0x000fe200078e3cff */
[----:B------:R-:W2:Y:S03]  /*1a10*/  LDC.64 R10, c[0x0][0x3d0] ;  /* 0x0000f400ff0a7b82 */ /* 0x000ea60000000a00 */
[----:B------:R-:W-:Y:S02]  /*1a20*/  ISETP.GE.AND P0, PT, R0, RZ, PT ;  /* 0x000000ff0000720c */ /* 0x000fe40003f06270 */
[----:B------:R-:W-:-:S04]  /*1a30*/  LEA R0, R56, 0xffffff80, 0x7 ;  /* 0xffffff8038007811 */ /* 0x000fc800078e38ff */
[----:B------:R-:W-:Y:S01]  /*1a40*/  SHF.R.S32.HI R15, RZ, 0x1f, R0 ;  /* 0x0000001fff0f7819 */ /* 0x000fe20000011400 */
[----:B------:R-:W-:Y:S01]  /*1a50*/  @P1 VIADD R7, R7, 0x1 ;  /* 0x0000000107071836 */ /* 0x000fe20000000000 */
[----:B------:R-:W-:Y:S01]  /*1a60*/  ISETP.NE.AND P1, PT, R8, RZ, PT ;  /* 0x000000ff0800720c */ /* 0x000fe20003f25270 */
[C---:B------:R-:W-:Y:S01]  /*1a70*/  IMAD.WIDE.U32 R22, R0.reuse, R4, R18 ;  /* 0x0000000400167225 */ /* 0x040fe200078e0012 */
[----:B------:R-:W-:Y:S02]  /*1a80*/  LOP3.LUT R8, RZ, R8, RZ, 0x33, !PT ;  /* 0x00000008ff087212 */ /* 0x000fe400078e33ff */
[----:B------:R-:W-:Y:S01]  /*1a90*/  MOV R17, R7 ;  /* 0x0000000700117202 */ /* 0x000fe20000000f00 */
[C---:B------:R-:W-:Y:S02]  /*1aa0*/  IMAD R14, R15.reuse, R2, RZ ;  /* 0x000000020f0e7224 */ /* 0x040fe400078e02ff */
[----:B------:R-:W-:Y:S01]  /*1ab0*/  IMAD R15, R15, R4, RZ ;  /* 0x000000040f0f7224 */ /* 0x000fe200078e02ff */
[----:B------:R-:W-:Y:S01]  /*1ac0*/  @!P0 IADD3 R17, PT, PT, -R17, RZ, RZ ;  /* 0x000000ff11118210 */ /* 0x000fe20007ffe1ff */
[----:B------:R-:W-:-:S04]  /*1ad0*/  IMAD.WIDE.U32 R20, R0, R2, R20 ;  /* 0x0000000200147225 */ /* 0x000fc800078e0014 */
        /* <DEDUP_REMOVED lines=16> */
.L_x_1268:
[----:B------:R-:W-:Y:S01]  /*1be0*/  IMAD.MOV.U32 R46, RZ, RZ, RZ ;  /* 0x000000ffff2e7224 */ /* 0x000fe200078e00ff */
[----:B------:R-:W-:Y:S01]  /*1bf0*/  ISETP.NE.AND P2, PT, R6, -0x1, PT ;  /* 0xffffffff0600780c */ /* 0x000fe20003f45270 */
[----:B------:R-:W1:Y:S01]  /*1c00*/  LDC.64 R106, c[0x0][0x3b0] ;  /* 0x0000ec00ff6a7b82 */ /* 0x000e620000000a00 */
[----:B------:R-:W-:Y:S01]  /*1c10*/  IMAD.SHL.U32 R102, R160, 0x8, RZ ;  /* 0x00000008a0667824 */ /* 0x000fe200078e00ff */
[----:B------:R-:W2:Y:S02]  /*1c20*/  LDCU.64 UR4, c[0x0][0x3c8] ;  /* 0x00007900ff0477ac */ /* 0x000ea40008000a00 */
[----:B------:R3:W5:Y:S01]  /*1c30*/  @P4 LDG.E R46, desc[UR6][R110.64] ;  /* 0x000000066e2e4981 */ /* 0x000762000c1e1900 */
[----:B------:R-:W-:Y:S01]  /*1c40*/  SHF.R.S32.HI R13, RZ, 0x1f, R163 ;  /* 0x0000001fff0d7819 */ /* 0x000fe200000114a3 */
[----:B------:R-:W-:Y:S01]  /*1c50*/  IMAD.MOV.U32 R109, RZ, RZ, RZ ;  /* 0x000000ffff6d7224 */ /* 0x000fe200078e00ff */
[----:B------:R-:W-:Y:S01]  /*1c60*/  LOP3.LUT R118, R102, 0x18, RZ, 0xc0, !PT ;  /* 0x0000001866767812 */ /* 0x000fe200078ec0ff */
[----:B------:R-:W4:Y:S01]  /*1c70*/  LDCU.64 UR8, c[0x0][0x388] ;  /* 0x00007100ff0877ac */ /* 0x000f220008000a00 */
[----:B------:R-:W-:Y:S01]  /*1c80*/  SHF.R.U32.HI R108, RZ, 0x2, R160 ;  /* 0x00000002ff6c7819 */ /* 0x000fe200000116a0 */
[C---:B------:R-:W-:Y:S01]  /*1c90*/  IMAD.SHL.U32 R61, R2.reuse, 0x20, RZ ;  /* 0x00000020023d7824 */ /* 0x040fe200078e00ff */
[----:B------:R-:W-:Y:S01]  /*1ca0*/  SHF.L.U64.HI R60, R2, 0x5, R3 ;  /* 0x00000005023c7819 */ /* 0x000fe20000010203 */
[----:B------:R-:W2:Y:S01]  /*1cb0*/  @!P2 LDC.64 R10, c[0x0][0x398] ;  /* 0x0000e600ff0aab82 */ /* 0x000ea20000000a00 */
[----:B------:R-:W-:Y:S01]  /*1cc0*/  IMAD.SHL.U32 R62, R160, 0x4, RZ ;  /* 0x00000004a03e7824 */ /* 0x000fe200078e00ff */
[----:B------:R-:W-:-:S02]  /*1cd0*/  IADD3 R58, PT, PT, R56, -0x1, RZ ;  /* 0xffffffff383a7810 */ /* 0x000fc40007ffe0ff */
[----:B------:R-:W-:Y:S02]  /*1ce0*/  SHF.L.U64.HI R78, R4, 0x5, R5 ;  /* 0x00000005044e7819 */ /* 0x000fe40000010205 */
[----:B------:R-:W-:Y:S01]  /*1cf0*/  LOP3.LUT R100, R62, 0xc, RZ, 0xc0, !PT ;  /* 0x0000000c3e647812 */ /* 0x000fe200078ec0ff */
        /* <DEDUP_REMOVED lines=13> */
[----:B------:R-:W-:Y:S01]  /*1dd0*/  IADD3 R10, P2, PT, R118, R10, RZ ;  /* 0x0000000a760a7210 */ /* 0x000fe20007f5e0ff */
[----:B------:R-:W-:Y:S02]  /*1de0*/  IMAD R6, R13, UR4, RZ ;  /* 0x000000040d067c24 */ /* 0x000fe4000f8e02ff */
[----:B------:R-:W-:-:S04]  /*1df0*/  IMAD.WIDE.U32 R12, R9, 0x40, R108 ;  /* 0x00000040090c7825 */ /* 0x000fc800078e006c */
[----:B------:R-:W-:Y:S01]  /*1e00*/  IMAD.X R11, RZ, RZ, R11, P2 ;  /* 0x000000ffff0b7224 */ /* 0x000fe200010e060b */
[----:B------:R-:W-:Y:S01]  /*1e10*/  IADD3 R16, P2, PT, R118, R16, RZ ;  /* 0x0000001076107210 */ /* 0x000fe20007f5e0ff */
[C---:B------:R-:W-:Y:S02]  /*1e20*/  IMAD R9, R163.reuse, UR5, R6 ;  /* 0x00000005a3097c24 */ /* 0x040fe4000f8e0206 */
[----:B------:R-:W-:Y:S01]  /*1e30*/  IMAD.WIDE.U32 R10, R163, UR4, R10 ;  /* 0x00000004a30a7c25 */ /* 0x000fe2000f8e000a */
[----:B------:R-:W-:Y:S01]  /*1e40*/  IADD3.X R17, PT, PT, RZ, R0, RZ, P2, !PT ;  /* 0x00000000ff117210 */ /* 0x000fe200017fe4ff */
[----:B------:R-:W1:Y:S01]  /*1e50*/  LDCU.64 UR4, c[0x0][0x390] ;  /* 0x00007200ff0477ac */ /* 0x000e620008000a00 */
[----:B------:R-:W2:Y:S01]  /*1e60*/  LDC R0, c[0x0][0x450] ;  /* 0x00011400ff007b82 */ /* 0x000ea20000000800 */
[----:B------:R-:W-:Y:S02]  /*1e70*/  IMAD.X R19, RZ, RZ, R14, P3 ;  /* 0x000000ffff137224 */ /* 0x000fe400018e060e */
[----:B------:R-:W-:Y:S01]  /*1e80*/  IMAD.WIDE.U32 R14, R108, R2, R16 ;  /* 0x000000026c0e7225 */ /* 0x000fe200078e0010 */
[----:B------:R-:W-:-:S03]  /*1e90*/  SHF.R.S32.HI R2, RZ, 0x1f, R65 ;  /* 0x0000001fff027819 */ /* 0x000fc60000011441 */
[----:B------:R-:W-:-:S04]  /*1ea0*/  IMAD.WIDE.U32 R18, R108, R4, R18 ;  /* 0x000000046c127225 */ /* 0x000fc800078e0012 */
[----:B------:R-:W-:Y:S02]  /*1eb0*/  IMAD R69, R108, R5, R19 ;  /* 0x000000056c457224 */ /* 0x000fe400078e0213 */
[----:B------:R-:W-:Y:S02]  /*1ec0*/  IMAD.SHL.U32 R68, R18, 0x2, RZ ;  /* 0x0000000212447824 */ /* 0x000fe400078e00ff */
[----:B------:R-:W-:Y:S01]  /*1ed0*/  IMAD R67, R108, R3, R15 ;  /* 0x000000036c437224 */ /* 0x000fe200078e020f */
[----:B------:R-:W-:Y:S01]  /*1ee0*/  SHF.L.U64.HI R69, R18, 0x1, R69 ;  /* 0x0000000112457819 */ /* 0x000fe20000010245 */
[----:B------:R-:W-:Y:S01]  /*1ef0*/  IMAD.SHL.U32 R66, R14, 0x2, RZ ;  /* 0x000000020e427824 */ /* 0x000fe200078e00ff */
[----:B----4-:R-:W-:Y:S01]  /*1f00*/  IADD3 R68, P2, PT, R68, UR8, RZ ;  /* 0x0000000844447c10 */ /* 0x010fe2000ff5e0ff */
[----:B------:R-:W-:Y:S01]  /*1f10*/  IMAD R6, R13, R106, RZ ;  /* 0x0000006a0d067224 */ /* 0x000fe200078e02ff */
[----:B------:R-:W-:Y:S01]  /*1f20*/  SHF.L.U64.HI R67, R14, 0x1, R67 ;  /* 0x000000010e437819 */ /* 0x000fe20000010243 */
[----:B------:R-:W-:Y:S01]  /*1f30*/  IMAD.IADD R11, R11, 0x1, R9 ;  /* 0x000000010b0b7824 */ /* 0x000fe200078e0209 */
[----:B------:R-:W-:Y:S01]  /*1f40*/  IADD3.X R69, PT, PT, R69, UR9, RZ, P2, !PT ;  /* 0x0000000945457c10 */ /* 0x000fe200097fe4ff */
[----:B------:R-:W-:Y:S01]  /*1f50*/  IMAD R9, R12, R107, R6 ;  /* 0x0000006b0c097224 */ /* 0x000fe200078e0206 */
[----:B--2---:R-:W-:Y:S01]  /*1f60*/  LEA.HI R103, R0, R0, RZ, 0x1 ;  /* 0x0000000000677211 */ /* 0x004fe200078f08ff */
[----:B------:R-:W-:Y:S01]  /*1f70*/  IMAD.WIDE.U32 R106, R12, R106, R10 ;  /* 0x0000006a0c6a7225 */ /* 0x000fe200078e000a */
[----:B------:R-:W-:-:S02]  /*1f80*/  LEA.HI R0, R2, R65, RZ, 0x7 ;  /* 0x0000004102007211 */ /* 0x000fc400078f38ff */
[----:B-1----:R-:W-:Y:S01]  /*1f90*/  IADD3 R66, P2, PT, R66, UR4, RZ ;  /* 0x0000000442427c10 */ /* 0x002fe2000ff5e0ff */
[----:B------:R-:W-:Y:S01]  /*1fa0*/  IMAD.MOV.U32 R157, RZ, RZ, R69 ;  /* 0x000000ffff9d7224 */ /* 0x000fe200078e0045 */
[----:B------:R-:W-:Y:S01]  /*1fb0*/  SHF.R.S32.HI R0, RZ, 0x7, R0 ;  /* 0x00000007ff007819 */ /* 0x000fe20000011400 */
[----:B------:R-:W-:Y:S01]  /*1fc0*/  IMAD.IADD R64, R107, 0x1, R9 ;  /* 0x000000016b407824 */ /* 0x000fe200078e0209 */
[----:B------:R-:W-:Y:S01]  /*1fd0*/  IADD3.X R67, PT, PT, R67, UR5, RZ, P2, !PT ;  /* 0x0000000543437c10 */ /* 0x000fe200097fe4ff */
[----:B------:R-:W-:Y:S01]  /*1fe0*/  IMAD.MOV.U32 R158, RZ, RZ, R66 ;  /* 0x000000ffff9e7224 */ /* 0x000fe200078e0042 */
[----:B------:R-:W-:Y:S02]  /*1ff0*/  VIMNMX R63, PT, PT, R155, R0, !PT ;  /* 0x000000009b3f7248 */ /* 0x000fe40007fe0100 */
[----:B------:R-:W-:Y:S02]  /*2000*/  SHF.R.S32.HI R103, RZ, 0x1, R103 ;  /* 0x00000001ff677819 */ /* 0x000fe40000011467 */
[----:B------:R-:W-:-:S02]  /*2010*/  ISETP.GT.AND P2, PT, R56, R63, PT ;  /* 0x0000003f3800720c */ /* 0x000fc40003f44270 */
[----:B------:R-:W-:Y:S01]  /*2020*/  MOV R156, R68 ;  /* 0x00000044009c7202 */ /* 0x000fe20000000f00 */
[----:B------:R-:W-:Y:S01]  /*2030*/  IMAD R101, R108, R103, R100 ;  /* 0x000000676c657224 */ /* 0x000fe200078e0264 */
[----:B------:R-:W-:-:S03]  /*2040*/  MOV R159, R67 ;  /* 0x00000043009f7202 */ /* 0x000fc60000000f00 */
[--C-:B------:R-:W-:Y:S01]  /*2050*/  IMAD.IADD R100, R100, 0x1, R101.reuse ;  /* 0x0000000164647824 */ /* 0x100fe200078e0265 */
[----:B------:R-:W-:-:S04]  /*2060*/  SHF.R.S32.HI R88, RZ, 0x1f, R101 ;  /* 0x0000001fff587819 */ /* 0x000fc80000011465 */
[----:B------:R-:W-:Y:S01]  /*2070*/  SHF.R.S32.HI R86, RZ, 0x1f, R100 ;  /* 0x0000001fff567819 */ /* 0x000fe20000011464 */
[----:B---3--:R-:W-:Y:S06]  /*2080*/  @!P2 BRA `(.L_x_1273) ;  /* 0x0000008000fca947 */ /* 0x008fec0003800000 */
        /* <DEDUP_REMOVED lines=9> */
[----:B------:R-:W-:Y:S01]  /*2120*/  SEL R8, R8, R7, !P1 ;  /* 0x0000000708087207 */ /* 0x000fe20004800000 */
[----:B------:R-:W3:Y:S01]  /*2130*/  LDCU.128 UR8, c[0x0][0x490] ;  /* 0x00009200ff0877ac */ /* 0x000ee20008000c00 */
[----:B------:R-:W-:Y:S01]  /*2140*/  IMAD R46, R46, R103, RZ ;  /* 0x000000672e2e7224 */ /* 0x000fe200078e02ff */
[C---:B------:R-:W-:Y:S01]  /*2150*/  SHF.L.U32 R99, R103.reuse, 0x5, RZ ;  /* 0x0000000567637819 */ /* 0x040fe200000006ff */
[C---:B------:R-:W-:Y:S01]  /*2160*/  IMAD R94, R103.reuse, 0x60, RZ ;  /* 0x00000060675e7824 */ /* 0x040fe200078e02ff */
[----:B------:R-:W3:Y:S01]  /*2170*/  LDCU.64 UR4, c[0x0][0x488] ;  /* 0x00009100ff0477ac */ /* 0x000ee20008000a00 */
[----:B------:R-:W-:Y:S01]  /*2180*/  SHF.L.U32 R93, R103, 0x6, RZ ;  /* 0x00000006675d7819 */ /* 0x000fe200000006ff */
[C---:B------:R-:W-:Y:S01]  /*2190*/  VIADD R97, R108.reuse, 0x20 ;  /* 0x000000206c617836 */ /* 0x040fe20000000000 */
[C---:B------:R-:W-:Y:S01]  /*21a0*/  IADD3 R96, PT, PT, R108.reuse, 0x40, RZ ;  /* 0x000000406c607810 */ /* 0x040fe20007ffe0ff */
[----:B------:R-:W3:Y:S01]  /*21b0*/  LDCU.U8 UR20, c[0x0][0x533] ;  /* 0x0000a660ff1477ac */ /* 0x000ee20008000000 */
[----:B------:R-:W-:Y:S01]  /*21c0*/  VIADD R95, R108, 0x60 ;  /* 0x000000606c5f7836 */ /* 0x000fe20000000000 */
[----:B------:R-:W-:Y:S01]  /*21d0*/  SHF.R.S32.HI R82, RZ, 0x1f, R93 ;  /* 0x0000001fff527819 */ /* 0x000fe2000001145d */
[C---:B------:R-:W-:Y:S01]  /*21e0*/  IMAD R92, R56.reuse, -0x80, R65 ;  /* 0xffffff80385c7824 */ /* 0x040fe200078e0241 */
[----:B------:R-:W-:Y:S01]  /*21f0*/  SHF.R.S32.HI R80, RZ, 0x1f, R94 ;  /* 0x0000001fff507819 */ /* 0x000fe2000001145e */
[----:B------:R-:W-:-:S02]  /*2200*/  IMAD R91, R56, -0x80, R59 ;  /* 0xffffff80385b7824 */ /* 0x000fc400078e023b */
[----:B-1----:R-:W-:Y:S01]  /*2210*/  IMAD.WIDE.U32 R10, R165, R2, R118 ;  /* 0x00000002a50a7225 */ /* 0x002fe200078e0076 */
[----:B------:R-:W-:-:S03]  /*2220*/  IADD3 R2, P0, PT, -R65, R108, RZ ;  /* 0x0000006c41027210 */ /* 0x000fc60007f1e1ff */
[----:B------:R-:W-:Y:S02]  /*2230*/  IMAD R11, R165, R3, R11 ;  /* 0x00000003a50b7224 */ /* 0x000fe400078e020b */
[----:B--2---:R-:W-:Y:S01]  /*2240*/  IMAD R3, R5, UR16, RZ ;  /* 0x0000001005037c24 */ /* 0x004fe2000f8e02ff */
[----:B----4-:R-:W-:Y:S01]  /*2250*/  SHF.L.U32 R87, R84, 0x5, RZ ;  /* 0x0000000554577819 */ /* 0x010fe200000006ff */
[----:B------:R-:W-:Y:S01]  /*2260*/  IMAD.WIDE.U32 R6, R98, UR16, R10 ;  /* 0x0000001062067c25 */ /* 0x000fe2000f8e000a */
[----:B---3--:R-:W-:-:S03]  /*2270*/  UISETP.NE.AND UP0, UPT, UR20, URZ, UPT ;  /* 0x000000ff1400728c */ /* 0x008fc6000bf05270 */
[----:B------:R-:W-:Y:S01]  /*2280*/  IMAD R0, R98, UR17, R3 ;  /* 0x0000001162007c24 */ /* 0x000fe2000f8e0203 */
[----:B------:R-:W-:Y:S01]  /*2290*/  SHF.R.S32.HI R3, RZ, 0x1f, R8 ;  /* 0x0000001fff037819 */ /* 0x000fe20000011408 */
[----:B------:R-:W-:Y:S02]  /*22a0*/  IMAD.MOV.U32 R10, RZ, RZ, R6 ;  /* 0x000000ffff0a7224 */ /* 0x000fe400078e0006 */
[----:B------:R-:W-:Y:S02]  /*22b0*/  IMAD.IADD R11, R7, 0x1, R0 ;  /* 0x00000001070b7824 */ /* 0x000fe400078e0200 */
[C---:B------:R-:W-:Y:S02]  /*22c0*/  IMAD R7, R3.reuse, UR12, RZ ;  /* 0x0000000c03077c24 */ /* 0x040fe4000f8e02ff */
[----:B------:R-:W-:Y:S02]  /*22d0*/  IMAD R3, R3, UR18, RZ ;  /* 0x0000001203037c24 */ /* 0x000fe4000f8e02ff */
[----:B------:R-:W-:-:S02]  /*22e0*/  IMAD R4, R8, UR13, R7 ;  /* 0x0000000d08047c24 */ /* 0x000fc4000f8e0207 */
[----:B------:R-:W-:Y:S01]  /*22f0*/  IMAD.WIDE.U32 R6, R8, UR12, R10 ;  /* 0x0000000c08067c25 */ /* 0x000fe2000f8e000a */
[----:B------:R-:W-:Y:S01]  /*2300*/  SHF.R.S32.HI R11, RZ, 0x1f, R65 ;  /* 0x0000001fff0b7819 */ /* 0x000fe20000011441 */
[----:B------:R-:W1:Y:S02]  /*2310*/  LDCU.64 UR12, c[0x0][0x4e0] ;  /* 0x00009c00ff0c77ac */ /* 0x000e640008000a00 */
[----:B------:R-:W-:Y:S01]  /*2320*/  IMAD R0, R5, R84, RZ ;  /* 0x0000005405007224 */ /* 0x000fe200078e02ff */
[----:B------:R-:W-:Y:S01]  /*2330*/  IADD3 R5, PT, PT, R7, R4, RZ ;  /* 0x0000000407057210 */ /* 0x000fe20007ffe0ff */
[----:B------:R-:W-:Y:S01]  /*2340*/  IMAD.WIDE.U32 R12, R165, UR10, R118 ;  /* 0x0000000aa50c7c25 */ /* 0x000fe2000f8e0076 */
[----:B------:R-:W-:-:S03]  /*2350*/  MOV R4, R6 ;  /* 0x0000000600047202 */ /* 0x000fc60000000f00 */
[----:B------:R-:W-:Y:S01]  /*2360*/  IMAD.X R11, RZ, RZ, ~R11, P0 ;  /* 0x000000ffff0b7224 */ /* 0x000fe200000e0e0b */
[----:B------:R-:W-:Y:S01]  /*2370*/  IADD3 R72, P0, PT, R46, R100, RZ ;  /* 0x000000642e487210 */ /* 0x000fe20007f1e0ff */
[----:B------:R-:W-:Y:S01]  /*2380*/  IMAD R6, R8, UR19, R3 ;  /* 0x0000001308067c24 */ /* 0x000fe2000f8e0203 */
[----:B------:R-:W-:Y:S01]  /*2390*/  SHF.R.S32.HI R3, RZ, 0x1f, R46 ;  /* 0x0000001fff037819 */ /* 0x000fe2000001142e */
[----:B------:R-:W-:Y:S01]  /*23a0*/  IMAD R13, R165, UR11, R13 ;  /* 0x0000000ba50d7c24 */ /* 0x000fe2000f8e020d */
[----:B------:R-:W-:Y:S01]  /*23b0*/  IADD3 R46, P1, PT, R46, R101, RZ ;  /* 0x000000652e2e7210 */ /* 0x000fe20007f3e0ff */
[----:B------:R-:W2:Y:S01]  /*23c0*/  LDCU.64 UR10, c[0x0][0x4d0] ;  /* 0x00009a00ff0a77ac */ /* 0x000ea20008000a00 */
[----:B------:R-:W-:Y:S01]  /*23d0*/  IADD3.X R73, PT, PT, R3, R86, RZ, P0, !PT ;  /* 0x0000005603497210 */ /* 0x000fe200007fe4ff */
[C---:B------:R-:W-:Y:S02]  /*23e0*/  IMAD R0, R98.reuse, R85, R0 ;  /* 0x0000005562007224 */ /* 0x040fe400078e0200 */
[----:B------:R-:W-:Y:S01]  /*23f0*/  IMAD.WIDE.U32 R12, R98, R84, R12 ;  /* 0x00000054620c7225 */ /* 0x000fe200078e000c */
[----:B------:R-:W-:Y:S01]  /*2400*/  SHF.L.U64.HI R73, R72, 0x1, R73 ;  /* 0x0000000148497819 */ /* 0x000fe20000010249 */
[----:B------:R-:W-:-:S02]  /*2410*/  UMOV UR19, URZ ;  /* 0x000000ff00137c82 */ /* 0x000fc40008000000 */
[----:B------:R-:W-:Y:S02]  /*2420*/  IMAD.X R3, R3, 0x1, R88, P1 ;  /* 0x0000000103037824 */ /* 0x000fe400008e0658 */
[----:B------:R-:W-:Y:S02]  /*2430*/  IMAD.IADD R13, R13, 0x1, R0 ;  /* 0x000000010d0d7824 */ /* 0x000fe400078e0200 */
[----:B------:R-:W-:Y:S01]  /*2440*/  IMAD R71, R11, UR16, RZ ;  /* 0x000000100b477c24 */ /* 0x000fe2000f8e02ff */
[----:B------:R-:W-:Y:S01]  /*2450*/  SHF.L.U64.HI R0, R46, 0x1, R3 ;  /* 0x000000012e007819 */ /* 0x000fe20000010203 */
[----:B------:R-:W-:Y:S01]  /*2460*/  IMAD.WIDE.U32 R8, R8, UR18, R12 ;  /* 0x0000001208087c25 */ /* 0x000fe2000f8e000c */
[----:B------:R-:W-:Y:S01]  /*2470*/  SHF.L.U32 R46, R46, 0x1, RZ ;  /* 0x000000012e2e7819 */ /* 0x000fe200000006ff */
[----:B------:R-:W-:Y:S02]  /*2480*/  USHF.L.U32 UR18, UR16, 0x7, URZ ;  /* 0x0000000710127899 */ /* 0x000fe400080006ff */
[----:B------:R-:W-:Y:S01]  /*2490*/  IMAD.WIDE.U32 R4, R2, UR16, R4 ;  /* 0x0000001002047c25 */ /* 0x000fe2000f8e0004 */
[----:B------:R-:W-:Y:S01]  /*24a0*/  IADD3 R12, P0, PT, R46, UR14, RZ ;  /* 0x0000000e2e0c7c10 */ /* 0x000fe2000ff1e0ff */
[----:B------:R-:W3:Y:S01]  /*24b0*/  LDCU UR16, c[0x0][0x450] ;  /* 0x00008a00ff1077ac */ /* 0x000ee20008000800 */
[----:B------:R-:W-:Y:S01]  /*24c0*/  IADD3 R7, PT, PT, R9, R6, RZ ;  /* 0x0000000609077210 */ /* 0x000fe20007ffe0ff */
[-C--:B------:R-:W-:Y:S01]  /*24d0*/  IMAD R11, R11, R84.reuse, RZ ;  /* 0x000000540b0b7224 */ /* 0x080fe200078e02ff */
[----:B------:R-:W-:Y:S01]  /*24e0*/  IADD3.X R13, PT, PT, R0, UR15, RZ, P0, !PT ;  /* 0x0000000f000d7c10 */ /* 0x000fe200087fe4ff */
[----:B------:R-:W-:Y:S01]  /*24f0*/  IMAD.MOV.U32 R6, RZ, RZ, R8 ;  /* 0x000000ffff067224 */ /* 0x000fe200078e0008 */
[----:B--2---:R-:W-:Y:S01]  /*2500*/  IADD3 R46, P0, PT, R46, UR10, RZ ;  /* 0x0000000a2e2e7c10 */ /* 0x004fe2000ff1e0ff */
[----:B------:R-:W-:Y:S01]  /*2510*/  IMAD R71, R2, UR17, R71 ;  /* 0x0000001102477c24 */ /* 0x000fe2000f8e0247 */
[----:B------:R-:W-:Y:S01]  /*2520*/  LEA R70, P2, R4, UR8, 0x1 ;  /* 0x0000000804467c11 */ /* 0x000fe2000f8408ff */
[----:B------:R-:W-:Y:S01]  /*2530*/  IMAD.SHL.U32 R72, R72, 0x2, RZ ;  /* 0x0000000248487824 */ /* 0x000fe200078e00ff */
[----:B------:R-:W-:Y:S01]  /*2540*/  IADD3.X R47, PT, PT, R0, UR11, RZ, P0, !PT ;  /* 0x0000000b002f7c10 */ /* 0x000fe200087fe4ff */
[----:B------:R-:W-:Y:S01]  /*2550*/  IMAD R11, R2, R85, R11 ;  /* 0x00000055020b7224 */ /* 0x000fe200078e020b */
[----:B------:R-:W-:Y:S01]  /*2560*/  IADD3 R0, P0, PT, RZ, -UR19, RZ ;  /* 0x80000013ff007c10 */ /* 0x000fe2000ff1e0ff */
[----:B------:R-:W-:Y:S01]  /*2570*/  IMAD.SHL.U32 R79, R84, 0x80, RZ ;  /* 0x00000080544f7824 */ /* 0x000fe200078e00ff */
[----:B------:R-:W-:Y:S01]  /*2580*/  IADD3 R74, P1, PT, R72, UR14, RZ ;  /* 0x0000000e484a7c10 */ /* 0x000fe2000ff3e0ff */
[----:B------:R-:W-:Y:S01]  /*2590*/  IMAD.WIDE.U32 R2, R2, R84, R6 ;  /* 0x0000005402027225 */ /* 0x000fe200078e0006 */
[----:B------:R-:W-:Y:S01]  /*25a0*/  IADD3 R71, PT, PT, R5, R71, RZ ;  /* 0x0000004705477210 */ /* 0x000fe20007ffe0ff */
[----:B------:R-:W2:Y:S01]  /*25b0*/  LDCU UR17, c[0x0][0x440] ;  /* 0x00008800ff1177ac */ /* 0x000ea20008000800 */
[----:B------:R-:W-:Y:S01]  /*25c0*/  IADD3.X R75, PT, PT, R73, UR15, RZ, P1, !PT ;  /* 0x0000000f494b7c10 */ /* 0x000fe20008ffe4ff */
[----:B------:R-:W-:Y:S01]  /*25d0*/  IMAD.X R79, RZ, RZ, ~R79, P0 ;  /* 0x000000ffff4f7224 */ /* 0x000fe200000e0e4f */
[----:B------:R-:W-:Y:S01]  /*25e0*/  LEA.HI.X R71, R4, UR9, R71, 0x1, P2 ;  /* 0x0000000904477c11 */ /* 0x000fe200090f0c47 */
[----:B------:R-:W-:Y:S01]  /*25f0*/  IMAD.IADD R11, R3, 0x1, R11 ;  /* 0x00000001030b7824 */ /* 0x000fe200078e020b */
[----:B------:R-:W-:Y:S01]  /*2600*/  IADD3.X R3, PT, PT, RZ, ~UR18, RZ, P0, !PT ;  /* 0x80000012ff037c10 */ /* 0x000fe200087fe4ff */
[----:B------:R-:W-:Y:S01]  /*2610*/  IMAD.MOV.U32 R90, RZ, RZ, R56 ;  /* 0x000000ffff5a7224 */ /* 0x000fe200078e0038 */
[----:B------:R-:W-:Y:S01]  /*2620*/  LEA R10, P2, R2, UR4, 0x1 ;  /* 0x00000004020a7c11 */ /* 0x000fe2000f8408ff */
[----:B------:R-:W4:Y:S01]  /*2630*/  LDCU.64 UR14, c[0x0][0x3c0] ;  /* 0x00007800ff0e77ac */ /* 0x000f220008000a00 */
[----:B------:R-:W-:-:S02]  /*2640*/  IADD3 R72, P1, PT, R72, UR10, RZ ;  /* 0x0000000a48487c10 */ /* 0x000fc4000ff3e0ff */
[----:B------:R-:W-:Y:S02]  /*2650*/  SHF.L.U64.HI R85, R84, 0x5, R85 ;  /* 0x0000000554557819 */ /* 0x000fe40000010255 */
[C---:B------:R-:W-:Y:S02]  /*2660*/  SHF.R.S64 R81, R0.reuse, 0x1f, R79 ;  /* 0x0000001f00517819 */ /* 0x040fe4000000104f */
[----:B------:R-:W-:Y:S02]  /*2670*/  SHF.R.S32.HI R84, RZ, 0x1f, R99 ;  /* 0x0000001fff547819 */ /* 0x000fe40000011463 */
[----:B---3--:R-:W-:Y:S02]  /*2680*/  MOV R9, UR16 ;  /* 0x0000001000097c02 */ /* 0x008fe40008000f00 */
[--C-:B------:R-:W-:Y:S02]  /*2690*/  SHF.R.S64 R77, R0, 0x1f, R3.reuse ;  /* 0x0000001f004d7819 */ /* 0x100fe40000001003 */
[----:B------:R-:W-:-:S02]  /*26a0*/  SHF.R.S32.HI R76, RZ, 0x1f, R3 ;  /* 0x0000001fff4c7819 */ /* 0x000fc40000011403 */
[----:B------:R-:W-:Y:S02]  /*26b0*/  SHF.R.S32.HI R79, RZ, 0x1f, R79 ;  /* 0x0000001fff4f7819 */ /* 0x000fe4000001144f */
[----:B------:R-:W-:Y:S01]  /*26c0*/  LEA.HI.X R11, R2, UR5, R11, 0x1, P2 ;  /* 0x00000005020b7c11 */ /* 0x000fe200090f0c0b */
[----:B------:R-:W3:Y:S01]  /*26d0*/  LDCU.64 UR4, c[0x0][0x3b8] ;  /* 0x00007700ff0477ac */ /* 0x000ee20008000a00 */
[----:B------:R-:W-:Y:S01]  /*26e0*/  IADD3.X R73, PT, PT, R73, UR11, RZ, P1, !PT ;  /* 0x0000000b49497c10 */ /* 0x000fe20008ffe4ff */
[----:B--2-4-:R-:W1:Y:S06]  /*26f0*/  LDCU.128 UR8, c[0x0][0x3a0] ;  /* 0x00007400ff0877ac */ /* 0x014e6c0008000c00 */
.L_x_1341:
[----:B------:R-:W-:Y:S01]  /*2700*/  VIADD R91, R91, 0x80 ;  /* 0x000000805b5b7836 */ /* 0x000fe20000000000 */
[----:B------:R-:W-:Y:S01]  /*2710*/  BSSY.RECONVERGENT B0, `(.L_x_1274) ;  /* 0x0000011000007945 */ /* 0x000fe20003800200 */
[----:B------:R-:W-:Y:S03]  /*2720*/  VIADD R92, R92, 0x80 ;  /* 0x000000805c5c7836 */ /* 0x000fe60000000000 */
[CC--:B------:R-:W-:Y:S02]  /*2730*/  ISETP.GE.AND P0, PT, R108.reuse, R91.reuse, PT ;  /* 0x0000005b6c00720c */ /* 0x0c0fe40003f06270 */
[CC--:B------:R-:W-:Y:S02]  /*2740*/  ISETP.GE.AND P5, PT, R97.reuse, R91.reuse, PT ;  /* 0x0000005b6100720c */ /* 0x0c0fe40003fa6270 */
        /* <DEDUP_REMOVED lines=13> */
.L_x_1275:
[----:B-1-3--:R-:W-:Y:S05]  /*2820*/  BSYNC.RECONVERGENT B0 ;  /* 0x0000000000007941 */ /* 0x00afea0003800200 */
.L_x_1274:
        /* <DEDUP_REMOVED lines=16> */
.L_x_1277:
[----:B------:R-:W-:Y:S05]  /*2930*/  BSYNC.RECONVERGENT B0 ;  /* 0x0000000000007941 */ /* 0x000fea0003800200 */
.L_x_1276:
        /* <DEDUP_REMOVED lines=20> */
.L_x_1279:
[----:B------:R-:W-:Y:S05]  /*2a80*/  BSYNC.RECONVERGENT B0 ;  /* 0x0000000000007941 */ /* 0x000fea0003800200 */
.L_x_1278:
        /* <DEDUP_REMOVED lines=21> */
.L_x_1281:
[----:B------:R-:W-:Y:S05]  /*2be0*/  BSYNC.RECONVERGENT B0 ;  /* 0x0000000000007941 */ /* 0x000fea0003800200 */
.L_x_1280:
        /* <DEDUP_REMOVED lines=16> */
.L_x_1285:
[----:B------:R-:W-:Y:S05]  /*2cf0*/  BSYNC.RECONVERGENT B0 ;  /* 0x0000000000007941 */ /* 0x000fea0003800200 */
.L_x_1284:
        /* <DEDUP_REMOVED lines=15> */
.L_x_1287:
[----:B------:R-:W-:Y:S05]  /*2df0*/  BSYNC.RECONVERGENT B0 ;  /* 0x0000000000007941 */ /* 0x000fea0003800200 */
.L_x_1286:
        /* <DEDUP_REMOVED lines=17> */
.L_x_1289:
[----:B------:R-:W-:Y:S05]  /*2f10*/  BSYNC.RECONVERGENT B0 ;  /* 0x0000000000007941 */ /* 0x000fea0003800200 */
.L_x_1288:
        /* <DEDUP_REMOVED lines=22> */
.L_x_1283:
        /* <DEDUP_REMOVED lines=55> */
.L_x_1295:
[----:B------:R-:W-:Y:S05]  /*33f0*/  BSYNC.RECONVERGENT B0 ;  /* 0x0000000000007941 */ /* 0x000fea0003800200 */
.L_x_1294:
        /* <DEDUP_REMOVED lines=48> */
.L_x_1297:
[----:B------:R-:W-:Y:S05]  /*3700*/  BSYNC.RECONVERGENT B0 ;  /* 0x0000000000007941 */ /* 0x000fea0003800200 */
.L_x_1296:
        /* <DEDUP_REMOVED lines=47> */
.L_x_1293:
[----:B------:R-:W-:Y:S05]  /*3a00*/  BSYNC.RECONVERGENT B1 ;  /* 0x0000000000017941 */ /* 0x000fea0003800200 */
.L_x_1292:
        /* <DEDUP_REMOVED lines=64> */
.L_x_1301:
[----:B------:R-:W-:Y:S05]  /*3e10*/  BSYNC.RECONVERGENT B0 ;  /* 0x0000000000007941 */ /* 0x000fea0003800200 */
.L_x_1300:
        /* <DEDUP_REMOVED lines=48> */
.L_x_1303:
[----:B------:R-:W-:Y:S05]  /*4120*/  BSYNC.RECONVERGENT B0 ;  /* 0x0000000000007941 */ /* 0x000fea0003800200 */
.L_x_1302:
        /* <DEDUP_REMOVED lines=47> */
.L_x_1299:
[----:B------:R-:W-:Y:S05]  /*4420*/  BSYNC.RECONVERGENT B1 ;  /* 0x0000000000017941 */ /* 0x000fea0003800200 */
.L_x_1298:
        /* <DEDUP_REMOVED lines=64> */
.L_x_1307:
[----:B------:R-:W-:Y:S05]  /*4830*/  BSYNC.RECONVERGENT B0 ;  /* 0x0000000000007941 */ /* 0x000fea0003800200 */
.L_x_1306:
        /* <DEDUP_REMOVED lines=48> */
.L_x_1309:
[----:B------:R-:W-:Y:S05]  /*4b40*/  BSYNC.RECONVERGENT B0 ;  /* 0x0000000000007941 */ /* 0x000fea0003800200 */
.L_x_1308:
        /* <DEDUP_REMOVED lines=47> */
.L_x_1305:
[----:B------:R-:W-:Y:S05]  /*4e40*/  BSYNC.RECONVERGENT B1 ;  /* 0x0000000000017941 */ /* 0x000fea0003800200 */
.L_x_1304:
        /* <DEDUP_REMOVED lines=66> */
.L_x_1313:
[----:B------:R-:W-:Y:S05]  /*5270*/  BSYNC.RECONVERGENT B0 ;  /* 0x0000000000007941 */ /* 0x000fea0003800200 */
.L_x_1312:
        /* <DEDUP_REMOVED lines=48> */
.L_x_1315:
[----:B------:R-:W-:Y:S05]  /*5580*/  BSYNC.RECONVERGENT B0 ;  /* 0x0000000000007941 */ /* 0x000fea0003800200 */
.L_x_1314:
        /* <DEDUP_REMOVED lines=47> */
.L_x_1311:
[----:B------:R-:W-:Y:S05]  /*5880*/  BSYNC.RECONVERGENT B1 ;  /* 0x0000000000017941 */ /* 0x000fea0003800200 */
.L_x_1310:
        /* <DEDUP_REMOVED lines=8> */
.L_x_1291:
        /* <DEDUP_REMOVED lines=95> */
.L_x_1319:
[----:B------:R-:W-:Y:S05]  /*5f00*/  BSYNC.RECONVERGENT B0 ;  /* 0x0000000000007941 */ /* 0x000fea0003800200 */
.L_x_1318:
        /* <DEDUP_REMOVED lines=89> */
.L_x_1321:
[----:B------:R-:W-:Y:S05]  /*64a0*/  BSYNC.RECONVERGENT B0 ;  /* 0x0000000000007941 */ /* 0x000fea0003800200 */
.L_x_1320:
        /* <DEDUP_REMOVED lines=88> */
.L_x_1317:
[----:B------:R-:W-:Y:S05]  /*6a30*/  BSYNC.RECONVERGENT B1 ;  /* 0x0000000000017941 */ /* 0x000fea0003800200 */
.L_x_1316:
        /* <DEDUP_REMOVED lines=96> */
.L_x_1325:
[----:B------:R-:W-:Y:S05]  /*7040*/  BSYNC.RECONVERGENT B0 ;  /* 0x0000000000007941 */ /* 0x000fea0003800200 */
.L_x_1324:
        /* <DEDUP_REMOVED lines=89> */
.L_x_1327:
[----:B------:R-:W-:Y:S05]  /*75e0*/  BSYNC.RECONVERGENT B0 ;  /* 0x0000000000007941 */ /* 0x000fea0003800200 */
.L_x_1326:
        /* <DEDUP_REMOVED lines=88> */
.L_x_1323:
[----:B------:R-:W-:Y:S05]  /*7b70*/  BSYNC.RECONVERGENT B1 ;  /* 0x0000000000017941 */ /* 0x000fea0003800200 */
.L_x_1322:
        /* <DEDUP_REMOVED lines=98> */
.L_x_1331:
[----:B------:R-:W-:Y:S05]  /*81a0*/  BSYNC.RECONVERGENT B0 ;  /* 0x0000000000007941 */ /* 0x000fea0003800200 */
.L_x_1330:
        /* <DEDUP_REMOVED lines=88> */
.L_x_1333:
[----:B------:R-:W-:Y:S05]  /*8730*/  BSYNC.RECONVERGENT B0 ;  /* 0x0000000000007941 */ /* 0x000fea0003800200 */
.L_x_1332:
        /* <DEDUP_REMOVED lines=86> */
.L_x_1329:
[----:B------:R-:W-:Y:S05]  /*8ca0*/  BSYNC.RECONVERGENT B1 ;  /* 0x0000000000017941 */ /* 0x000fea0003800200 */
.L_x_1328:
        /* <DEDUP_REMOVED lines=101> */
.L_x_1337:
[----:B------:R-:W-:Y:S05]  /*9300*/  BSYNC.RECONVERGENT B0 ;  /* 0x0000000000007941 */ /* 0x000fea0003800200 */
.L_x_1336:
        /* <DEDUP_REMOVED lines=87> */
.L_x_1339:
[----:B------:R-:W-:Y:S05]  /*9880*/  BSYNC.RECONVERGENT B0 ;  /* 0x0000000000007941 */ /* 0x000fea0003800200 */
.L_x_1338:
[----:B------:R-:W-:Y:S05]  /*9890*/  @P3 BRA `(.L_x_1335) ;  /* 0x0000000400543947 */ /* 0x000fea0003800000 */
[C---:B------:R-:W-:Y:S01]  /*98a0*/  ISETP.GE.AND P0, PT, R116.reuse, R9, PT ;  /* 0x000000097400720c */ /* 0x040fe20003f06270 */
[----:B------:R-:W4:Y:S11]  /*98b0*/  LDG.E.128 R40, desc[UR6][R16.64+0x80] ;  /* 0x0000800610287981 */ /* 0x000f36000c1e1d00 */
[----:B------:R-:W-:Y:S01]  /*98c0*/  @!UPT UIADD3 URZ, UPT, UPT, URZ, URZ, URZ ;  /* 0x000000fffffff290 */ /* 0x000fe2000fffe0ff */
[----:B------:R-:W-:Y:S04]  /*98d0*/  @!P0 ISETP.GE.U32.AND P1, PT, R116, R15, PT ;  /* 0x0000000f7400820c */ /* 0x000fe80003f26070 */
[----:B-123--:R-:W-:Y:S02]  /*98e0*/  @!P0 SEL R51, R14, RZ, P1 ;  /* 0x000000ff0e338207 */ /* 0x00efe40000800000 */
[----:B------:R-:W-:Y:S02]  /*98f0*/  @!P0 SEL R49, R105, RZ, P1 ;  /* 0x000000ff69318207 */ /* 0x000fe40000800000 */
        /* <DEDUP_REMOVED lines=79> */
.L_x_1335:
[----:B------:R-:W-:Y:S05]  /*9df0*/  BSYNC.RECONVERGENT B1 ;  /* 0x0000000000017941 */ /* 0x000fea0003800200 */
.L_x_1334:
[----:B------:R-:W5:Y:S08]  /*9e00*/  LDC R3, c[0x0][0x450] ;  /* 0x00011400ff037b82 */ /* 0x000f700000000800 */
[----:B------:R-:W1:Y:S01]  /*9e10*/  LDC R9, c[0x0][0x450] ;  /* 0x00011400ff097b82 */ /* 0x000e620000000800 */
[----:B-----5:R-:W-:Y:S05]  /*9e20*/  IMAD.U32 R3, R3, -0x40, RZ ;  /* 0xffffffc003037824 */ /* 0x020fea00078e00ff */
[C---:B------:R-:W-:Y:S02]  /*9e30*/  LEA R74, P1, R3.reuse, R74, 0x1 ;  /* 0x0000004a034a7211 */ /* 0x040fe400078208ff */
[C---:B------:R-:W-:Y:S02]  /*9e40*/  LEA R72, P0, R3.reuse, R72, 0x1 ;  /* 0x0000004803487211 */ /* 0x040fe400078008ff */
[C---:B------:R-:W-:Y:S02]  /*9e50*/  LEA.HI.X.SX32 R75, R3.reuse, R75, 0x1, P1 ;  /* 0x0000004b034b7211 */ /* 0x040fe400008f0eff */
[----:B-1----:R-:W-:Y:S09]  /*9e60*/  LEA.HI.X.SX32 R73, R3, R73, 0x1, P0 ;  /* 0x0000004903497211 */ /* 0x002ff200000f0eff */
.L_x_1290:
[----:B------:R-:W-:Y:S05]  /*9e70*/  BSYNC.RECONVERGENT B2 ;  /* 0x0000000000027941 */ /* 0x000fea0003800200 */
.L_x_1282:
        /* <DEDUP_REMOVED lines=91> */
.L_x_1340:
[----:B------:R-:W-:Y:S02]  /*a430*/  IADD3 R70, P1, PT, R70, R77, RZ ;  /* 0x0000004d46467210 */ /* 0x000fe40007f3e0ff */
[----:B------:R-:W-:Y:S03]  /*a440*/  IADD3 R10, P0, PT, R10, R81, RZ ;  /* 0x000000510a0a7210 */ /* 0x000fe60007f1e0ff */
[----:B------:R-:W-:Y:S02]  /*a450*/  IMAD.X R71, R71, 0x1, R76, P1 ;  /* 0x0000000147477824 */ /* 0x000fe400008e064c */
[----:B------:R-:W-:Y:S01]  /*a460*/  IMAD.X R11, R11, 0x1, R79, P0 ;  /* 0x000000010b0b7824 */ /* 0x000fe200000e064f */
[----:B------:R-:W-:Y:S07]  /*a470*/  @P2 BRA `(.L_x_1341) ;  /* 0xffffff8000a02947 */ /* 0x000fee000383ffff */
.L_x_1273:
        /* <DEDUP_REMOVED lines=11> */
[----:B--2---:R-:W-:Y:S01]  /*a530*/  ULEA UR5, UR5, UR4, 0x18 ;  /* 0x0000000405057291 */ /* 0x004fe2000f8ec0ff */
[C---:B---3--:R-:W-:Y:S01]  /*a540*/  SHF.L.U64.HI R0, R2.reuse, 0x5, R3 ;  /* 0x0000000502007819 */ /* 0x048fe20000010203 */
[----:B------:R-:W-:-:S04]  /*a550*/  IMAD.SHL.U32 R23, R2, 0x20, RZ ;  /* 0x0000002002177824 */ /* 0x000fc800078e00ff */
[----:B------:R-:W-:-:S06]  /*a560*/  LEA R3, R4, UR5, 0x1 ;  /* 0x0000000504037c11 */ /* 0x000fcc000f8e08ff */
        /* <DEDUP_REMOVED lines=28> */
.L_x_1346:
[----:B------:R3:W-:Y:S02]  /*a730*/  STS.128 [R3+0x2000], RZ ;  /* 0x002000ff03007388 */ /* 0x0007e40000000c00 */
.L_x_1345:
[----:B------:R-:W-:Y:S05]  /*a740*/  BSYNC.RECONVERGENT B0 ;  /* 0x0000000000007941 */ /* 0x000fea0003800200 */
.L_x_1344:
        /* <DEDUP_REMOVED lines=25> */
.L_x_1348:
[----:B------:R1:W-:Y:S01]  /*a8e0*/  STS.128 [R3+0x2800], RZ ;  /* 0x002800ff03007388 */ /* 0x0003e20000000c00 */
[----:B------:R-:W-:Y:S05]  /*a8f0*/  BRA `(.L_x_1347) ;  /* 0x0000003800647947 */ /* 0x000fea0003800000 */
.L_x_1343:
        /* <DEDUP_REMOVED lines=79> */
.L_x_1355:
[----:B------:R-:W-:Y:S05]  /*adf0*/  BSYNC.RECONVERGENT B0 ;  /* 0x0000000000007941 */ /* 0x000fea0003800200 */
.L_x_1354:
[----:B-----5:R-:W-:Y:S01]  /*ae00*/  IMAD.MOV.U32 R6, RZ, RZ, R10 ;  /* 0x000000ffff067224 */ /* 0x020fe200078e000a */
[----:B------:R-:W-:Y:S01]  /*ae10*/  MOV R4, R8 ;  /* 0x0000000800047202 */ /* 0x000fe20000000f00 */
[----:B------:R-:W-:Y:S01]  /*ae20*/  IMAD.MOV.U32 R7, RZ, RZ, R11 ;  /* 0x000000ffff077224 */ /* 0x000fe200078e000b */
[----:B------:R-:W-:Y:S02]  /*ae30*/  MOV R5, R9 ;  /* 0x0000000900057202 */ /* 0x000fe40000000f00 */
.L_x_1353:
[----:B------:R-:W-:Y:S05]  /*ae40*/  BSYNC.RECONVERGENT B1 ;  /* 0x0000000000017941 */ /* 0x000fea0003800200 */
.L_x_1352:
        /* <DEDUP_REMOVED lines=47> */
.L_x_1359:
[----:B------:R-:W-:Y:S05]  /*b140*/  BSYNC.RECONVERGENT B0 ;  /* 0x0000000000007941 */ /* 0x000fea0003800200 */
.L_x_1358:
[----:B-----5:R4:W-:Y:S02]  /*b150*/  STS.128 [R3+0x1000], R8 ;  /* 0x0010000803007388 */ /* 0x0209e40000000c00 */
.L_x_1357:
[----:B------:R-:W-:Y:S05]  /*b160*/  BSYNC.RECONVERGENT B1 ;  /* 0x0000000000017941 */ /* 0x000fea0003800200 */
.L_x_1356:
        /* <DEDUP_REMOVED lines=22> */
[C---:B------:R-:W-:Y:S01]  /*b2d0*/  LOP3.LUT R16, R7.reuse, 0xffff0000, RZ, 0xc0, !PT ;  /* 0xffff000007107812 */ /* 0x040fe200078ec0ff */
[----:B------:R-:W-:Y:S01]  /*b2e0*/  FMUL.FTZ R19, R22, R11 ;  /* 0x0000000b16137220 */ /* 0x000fe20000410000 */
[----:B------:R-:W-:Y:S01]  /*b2f0*/  SHF.L.U32 R7, R7, 0x10, RZ ;  /* 0x0000001007077819 */ /* 0x000fe200000006ff */
[-C--:B------:R-:W-:Y:S01]  /*b300*/  FMUL.FTZ R17, R2, R27.reuse ;  /* 0x0000001b02117220 */ /* 0x080fe20000410000 */
[C---:B------:R-:W-:Y:S01]  /*b310*/  FFMA.FTZ R8, R15.reuse, R27, -R8 ;  /* 0x0000001b0f087223 */ /* 0x040fe20000010808 */
        /* <DEDUP_REMOVED lines=19> */
.L_x_1361:
[----:B------:R-:W-:Y:S05]  /*b450*/  BSYNC.RECONVERGENT B0 ;  /* 0x0000000000007941 */ /* 0x000fea0003800200 */
.L_x_1360:
[----:B-----5:R1:W-:Y:S02]  /*b460*/  STS.128 [R3+0x2000], R8 ;  /* 0x0020000803007388 */ /* 0x0203e40000000c00 */
.L_x_1351:
[----:B------:R-:W-:Y:S05]  /*b470*/  BSYNC.RECONVERGENT B2 ;  /* 0x0000000000027941 */ /* 0x000fea0003800200 */
.L_x_1350:
        /* <DEDUP_REMOVED lines=26> */
[C---:B-----5:R-:W-:Y:S01]  /*b620*/  LOP3.LUT R0, R9.reuse, 0xffff0000, RZ, 0xc0, !PT ;  /* 0xffff000009007812 */ /* 0x060fe200078ec0ff */
[----:B------:R-:W-:Y:S01]  /*b630*/  IMAD.U32 R2, R9, 0x10000, RZ ;  /* 0x0001000009027824 */ /* 0x000fe200078e00ff */
[C---:B------:R-:W-:Y:S01]  /*b640*/  SHF.L.U32 R9, R8.reuse, 0x10, RZ ;  /* 0x0000001008097819 */ /* 0x040fe200000006ff */
[C---:B------:R-:W-:Y:S01]  /*b650*/  IMAD.U32 R27, R11.reuse, 0x10000, RZ ;  /* 0x000100000b1b7824 */ /* 0x040fe200078e00ff */
[----:B------:R-:W-:Y:S02]  /*b660*/  LOP3.LUT R22, R8, 0xffff0000, RZ, 0xc0, !PT ;  /* 0xffff000008167812 */ /* 0x000fe400078ec0ff */
[----:B------:R-:W-:-:S02]  /*b670*/  LOP3.LUT R23, R11, 0xffff0000, RZ, 0xc0, !PT ;  /* 0xffff00000b177812 */ /* 0x000fc400078ec0ff */
[C---:B------:R-:W-:Y:S02]  /*b680*/  SHF.L.U32 R20, R10.reuse, 0x10, RZ ;  /* 0x000000100a147819 */ /* 0x040fe400000006ff */
[----:B------:R-:W-:Y:S02]  /*b690*/  LOP3.LUT R24, R10, 0xffff0000, RZ, 0xc0, !PT ;  /* 0xffff00000a187812 */ /* 0x000fe400078ec0ff */
[C---:B--2---:R-:W-:Y:S01]  /*b6a0*/  LOP3.LUT R15, R4.reuse, 0xffff0000, RZ, 0xc0, !PT ;  /* 0xffff0000040f7812 */ /* 0x044fe200078ec0ff */
[----:B------:R-:W-:Y:S01]  /*b6b0*/  IMAD.U32 R4, R4, 0x10000, RZ ;  /* 0x0001000004047824 */ /* 0x000fe200078e00ff */
[C---:B------:R-:W-:Y:S01]  /*b6c0*/  LOP3.LUT R8, R5.reuse, 0xffff0000, RZ, 0xc0, !PT ;  /* 0xffff000005087812 */ /* 0x040fe200078ec0ff */
[----:B------:R-:W-:Y:S01]  /*b6d0*/  IMAD.U32 R5, R5, 0x10000, RZ ;  /* 0x0001000005057824 */ /* 0x000fe200078e00ff */
[----:B----4-:R-:W-:Y:S01]  /*b6e0*/  LOP3.LUT R19, R6, 0xffff0000, RZ, 0xc0, !PT ;  /* 0xffff000006137812 */ /* 0x010fe200078ec0ff */
[----:B------:R-:W-:Y:S01]  /*b6f0*/  FMUL.FTZ R11, R0, R15 ;  /* 0x0000000f000b7220 */ /* 0x000fe20000410000 */
[----:B------:R-:W-:Y:S01]  /*b700*/  LOP3.LUT R18, R7, 0xffff0000, RZ, 0xc0, !PT ;  /* 0xffff000007127812 */ /* 0x000fe200078ec0ff */
[----:B------:R-:W-:Y:S01]  /*b710*/  FMUL.FTZ R10, R23, R8 ;  /* 0x00000008170a7220 */ /* 0x000fe20000410000 */
[----:B------:R-:W-:Y:S01]  /*b720*/  SHF.L.U32 R6, R6, 0x10, RZ ;  /* 0x0000001006067819 */ /* 0x000fe200000006ff */
[-C--:B------:R-:W-:Y:S01]  /*b730*/  FMUL.FTZ R0, R0, R19.reuse ;  /* 0x0000001300007220 */ /* 0x080fe20000410000 */
[C---:B------:R-:W-:Y:S01]  /*b740*/  FFMA.FTZ R11, R2.reuse, R19, -R11 ;  /* 0x00000013020b7223 */ /* 0x040fe2000001080b */
[----:B------:R-:W-:Y:S01]  /*b750*/  SHF.L.U32 R7, R7, 0x10, RZ ;  /* 0x0000001007077819 */ /* 0x000fe200000006ff */
[-C--:B------:R-:W-:Y:S01]  /*b760*/  FFMA.FTZ R10, R27, R18.reuse, -R10 ;  /* 0x000000121b0a7223 */ /* 0x080fe2000001080a */
[----:B------:R-:W-:Y:S01]  /*b770*/  FFMA.FTZ R0, R2, R15, R0 ;  /* 0x0000000f02007223 */ /* 0x000fe20000010000 */
[----:B------:R-:W-:Y:S01]  /*b780*/  FMUL.FTZ R2, R23, R18 ;  /* 0x0000001217027220 */ /* 0x000fe20000410000 */
[----:B------:R-:W-:Y:S01]  /*b790*/  FMUL.FTZ R15, R24, R5 ;  /* 0x00000005180f7220 */ /* 0x000fe20000410000 */
[----:B------:R-:W-:Y:S01]  /*b7a0*/  FMUL.FTZ R19, R22, R6 ;  /* 0x0000000616137220 */ /* 0x000fe20000410000 */
[-C--:B------:R-:W-:Y:S01]  /*b7b0*/  FMUL.FTZ R24, R24, R7.reuse ;  /* 0x0000000718187220 */ /* 0x080fe20000410000 */
[----:B------:R-:W-:Y:S01]  /*b7c0*/  FFMA.FTZ R27, R27, R8, R2 ;  /* 0x000000081b1b7223 */ /* 0x000fe20000010002 */
[-C--:B------:R-:W-:Y:S01]  /*b7d0*/  FMUL.FTZ R2, R22, R4.reuse ;  /* 0x0000000416027220 */ /* 0x080fe20000410000 */
[C---:B------:R-:W-:Y:S01]  /*b7e0*/  FFMA.FTZ R19, R9.reuse, R4, R19 ;  /* 0x0000000409137223 */ /* 0x040fe20000010013 */
[C---:B------:R-:W-:Y:S01]  /*b7f0*/  FFMA.FTZ R15, R20.reuse, R7, -R15 ;  /* 0x00000007140f7223 */ /* 0x040fe2000001080f */
[----:B------:R-:W-:Y:S01]  /*b800*/  FFMA.FTZ R24, R20, R5, R24 ;  /* 0x0000000514187223 */ /* 0x000fe20000010018 */
[----:B------:R-:W-:Y:S01]  /*b810*/  FFMA.FTZ R2, R9, R6, -R2 ;  /* 0x0000000609027223 */ /* 0x000fe20000010802 */
[----:B------:R-:W-:-:S02]  /*b820*/  F2FP.BF16.F32.PACK_AB R9, R0, R11 ;  /* 0x0000000b0009723e */ /* 0x000fc400000010ff */
[----:B------:R-:W-:Y:S02]  /*b830*/  F2FP.BF16.F32.PACK_AB R11, R27, R10 ;  /* 0x0000000a1b0b723e */ /* 0x000fe400000010ff */
[----:B------:R-:W-:Y:S02]  /*b840*/  F2FP.BF16.F32.PACK_AB R8, R19, R2 ;  /* 0x000000021308723e */ /* 0x000fe400000010ff */
[----:B------:R-:W-:Y:S02]  /*b850*/  F2FP.BF16.F32.PACK_AB R10, R24, R15 ;  /* 0x0000000f180a723e */ /* 0x000fe400000010ff */
.L_x_1365:
[----:B------:R-:W-:Y:S05]  /*b860*/  BSYNC.RECONVERGENT B0 ;  /* 0x0000000000007941 */ /* 0x000fea0003800200 */
.L_x_1364:
[----:B-----5:R4:W-:Y:S02]  /*b870*/  STS.128 [R3+0x800], R8 ;  /* 0x0008000803007388 */ /* 0x0209e40000000c00 */
.L_x_1363:
[----:B------:R-:W-:Y:S05]  /*b880*/  BSYNC.RECONVERGENT B1 ;  /* 0x0000000000017941 */ /* 0x000fea0003800200 */
.L_x_1362:
        /* <DEDUP_REMOVED lines=56> */
.L_x_1369:
[----:B------:R-:W-:Y:S05]  /*bc10*/  BSYNC.RECONVERGENT B0 ;  /* 0x0000000000007941 */ /* 0x000fea0003800200 */
.L_x_1368:
[----:B-----5:R4:W-:Y:S02]  /*bc20*/  STS.128 [R3+0x1800], R8 ;  /* 0x0018000803007388 */ /* 0x0209e40000000c00 */
.L_x_1367:
[----:B------:R-:W-:Y:S05]  /*bc30*/  BSYNC.RECONVERGENT B1 ;  /* 0x0000000000017941 */ /* 0x000fea0003800200 */
.L_x_1366:
        /* <DEDUP_REMOVED lines=23> */
[----:B-1----:R-:W-:Y:S02]  /*bdb0*/  LOP3.LUT R16, R8, 0xffff0000, RZ, 0xc0, !PT ;  /* 0xffff000008107812 */ /* 0x002fe400078ec0ff */
        /* <DEDUP_REMOVED lines=31> */
.L_x_1371:
[----:B------:R-:W-:Y:S05]  /*bfb0*/  BSYNC.RECONVERGENT B0 ;  /* 0x0000000000007941 */ /* 0x000fea0003800200 */
.L_x_1370:
[----:B-----5:R4:W-:Y:S01]  /*bfc0*/  STS.128 [R3+0x2800], R8 ;  /* 0x0028000803007388 */ /* 0x0209e20000000c00 */
[----:B------:R-:W-:Y:S05]  /*bfd0*/  BRA `(.L_x_1347) ;  /* 0x0000002000ac7947 */ /* 0x000fea0003800000 */
.L_x_1349:
        /* <DEDUP_REMOVED lines=48> */
[----:B------:R-:W-:Y:S01]  /*c2e0*/  SHF.L.U32 R37, R10, 0x10, RZ ;  /* 0x000000100a257819 */ /* 0x000fe200000006ff */
[----:B------:R-:W-:Y:S01]  /*c2f0*/  IMAD.U32 R35, R8, 0x10000, RZ ;  /* 0x0001000008237824 */ /* 0x000fe200078e00ff */
[----:B------:R-:W-:Y:S01]  /*c300*/  LOP3.LUT R10, R10, 0xffff0000, RZ, 0xc0, !PT ;  /* 0xffff00000a0a7812 */ /* 0x000fe200078ec0ff */
[----:B------:R-:W-:Y:S01]  /*c310*/  @!P1 FADD.FTZ R9, -R9, -RZ ;  /* 0x800000ff09099221 */ /* 0x000fe20000010100 */
[----:B------:R-:W-:Y:S01]  /*c320*/  LOP3.LUT R11, R11, 0xffff0000, RZ, 0xc0, !PT ;  /* 0xffff00000b0b7812 */ /* 0x000fe200078ec0ff */
[----:B------:R-:W-:Y:S01]  /*c330*/  @!P1 FADD.FTZ R35, -R35, -RZ ;  /* 0x800000ff23239221 */ /* 0x000fe20000010100 */
[----:B------:R-:W-:Y:S01]  /*c340*/  LOP3.LUT R8, R8, 0xffff0000, RZ, 0xc0, !PT ;  /* 0xffff000008087812 */ /* 0x000fe200078ec0ff */
[----:B------:R-:W-:Y:S01]  /*c350*/  @!P1 FADD.FTZ R10, -R10, -RZ ;  /* 0x800000ff0a0a9221 */ /* 0x000fe20000010100 */
[C---:B----4-:R-:W-:Y:S01]  /*c360*/  SHF.L.U32 R40, R16.reuse, 0x10, RZ ;  /* 0x0000001010287819 */ /* 0x050fe200000006ff */
[----:B------:R-:W-:Y:S01]  /*c370*/  @!P1 FADD.FTZ R11, -R11, -RZ ;  /* 0x800000ff0b0b9221 */ /* 0x000fe20000010100 */
[----:B------:R-:W-:Y:S01]  /*c380*/  LOP3.LUT R39, R16, 0xffff0000, RZ, 0xc0, !PT ;  /* 0xffff000010277812 */ /* 0x000fe200078ec0ff */
[C---:B------:R-:W-:Y:S01]  /*c390*/  IMAD.U32 R16, R17.reuse, 0x10000, RZ ;  /* 0x0001000011107824 */ /* 0x040fe200078e00ff */
[----:B------:R-:W-:Y:S01]  /*c3a0*/  LOP3.LUT R41, R17, 0xffff0000, RZ, 0xc0, !PT ;  /* 0xffff000011297812 */ /* 0x000fe200078ec0ff */
[----:B------:R-:W-:Y:S01]  /*c3b0*/  @!P1 FADD.FTZ R8, -R8, -RZ ;  /* 0x800000ff08089221 */ /* 0x000fe20000010100 */
[----:B------:R-:W-:Y:S01]  /*c3c0*/  LOP3.LUT R17, R18, 0xffff0000, RZ, 0xc0, !PT ;  /* 0xffff000012117812 */ /* 0x000fe200078ec0ff */
[----:B------:R-:W-:Y:S01]  /*c3d0*/  @!P1 FADD.FTZ R7, -R7, -RZ ;  /* 0x800000ff07079221 */ /* 0x000fe20000010100 */
[C---:B------:R-:W-:Y:S01]  /*c3e0*/  LOP3.LUT R44, R19.reuse, 0xffff0000, RZ, 0xc0, !PT ;  /* 0xffff0000132c7812 */ /* 0x040fe200078ec0ff */
[----:B------:R-:W-:Y:S01]  /*c3f0*/  @!P1 FADD.FTZ R38, -R38, -RZ ;  /* 0x800000ff26269221 */ /* 0x000fe20000010100 */
[----:B------:R-:W-:Y:S01]  /*c400*/  SHF.L.U32 R42, R18, 0x10, RZ ;  /* 0x00000010122a7819 */ /* 0x000fe200000006ff */
[----:B------:R-:W-:-:S02]  /*c410*/  IMAD.U32 R18, R19, 0x10000, RZ ;  /* 0x0001000013127824 */ /* 0x000fc400078e00ff */
[----:B------:R-:W-:Y:S01]  /*c420*/  FMUL.FTZ R17, R17, R10 ;  /* 0x0000000a11117220 */ /* 0x000fe20000410000 */
[----:B------:R-:W-:Y:S01]  /*c430*/  FMUL.FTZ R44, R44, R11 ;  /* 0x0000000b2c2c7220 */ /* 0x000fe20000410000 */
[----:B--2---:R-:W-:Y:S01]  /*c440*/  SHF.L.U32 R11, R12, 0x10, RZ ;  /* 0x000000100c0b7819 */ /* 0x004fe200000006ff */
[----:B------:R-:W-:Y:S01]  /*c450*/  FMUL.FTZ R35, R40, R35 ;  /* 0x0000002328237220 */ /* 0x000fe20000410000 */
[----:B------:R-:W-:Y:S01]  /*c460*/  LOP3.LUT R10, R12, 0xffff0000, RZ, 0xc0, !PT ;  /* 0xffff00000c0a7812 */ /* 0x000fe200078ec0ff */
[----:B------:R-:W-:Y:S01]  /*c470*/  FMUL.FTZ R39, R39, R8 ;  /* 0x0000000827277220 */ /* 0x000fe20000410000 */
[----:B------:R-:W-:Y:S01]  /*c480*/  @!P1 FADD.FTZ R37, -R37, -RZ ;  /* 0x800000ff25259221 */ /* 0x000fe20000010100 */
[----:B------:R-:W-:Y:S01]  /*c490*/  FMUL.FTZ R9, R18, R9 ;  /* 0x0000000912097220 */ /* 0x000fe20000410000 */
[----:B------:R-:W-:Y:S01]  /*c4a0*/  FMUL.FTZ R7, R16, R7 ;  /* 0x0000000710077220 */ /* 0x000fe20000410000 */
[C---:B------:R-:W-:Y:S01]  /*c4b0*/  IMAD.U32 R8, R13.reuse, 0x10000, RZ ;  /* 0x000100000d087824 */ /* 0x040fe200078e00ff */
[----:B------:R-:W-:Y:S01]  /*c4c0*/  LOP3.LUT R18, R13, 0xffff0000, RZ, 0xc0, !PT ;  /* 0xffff00000d127812 */ /* 0x000fe200078ec0ff */
[----:B------:R-:W-:Y:S01]  /*c4d0*/  FMUL.FTZ R41, R41, R38 ;  /* 0x0000002629297220 */ /* 0x000fe20000410000 */
[----:B------:R-:W-:Y:S01]  /*c4e0*/  SHF.L.U32 R16, R14, 0x10, RZ ;  /* 0x000000100e107819 */ /* 0x000fe200000006ff */
[----:B------:R-:W-:Y:S01]  /*c4f0*/  FMUL.FTZ R37, R42, R37 ;  /* 0x000000252a257220 */ /* 0x000fe20000410000 */
        /* <DEDUP_REMOVED lines=16> */
.L_x_1376:
[----:B------:R-:W-:Y:S05]  /*c600*/  BSYNC.RECONVERGENT B0 ;  /* 0x0000000000007941 */ /* 0x000fea0003800200 */
.L_x_1375:
[----:B------:R-:W-:Y:S05]  /*c610*/  BSYNC.RECONVERGENT B1 ;  /* 0x0000000000017941 */ /* 0x000fea0003800200 */
.L_x_1374:
        /* <DEDUP_REMOVED lines=64> */
[C---:B--2---:R-:W-:Y:S01]  /*ca20*/  SHF.L.U32 R4, R9.reuse, 0x10, RZ ;  /* 0x0000001009047819 */ /* 0x044fe200000006ff */
        /* <DEDUP_REMOVED lines=22> */
.L_x_1380:
[----:B------:R-:W-:Y:S05]  /*cb90*/  BSYNC.RECONVERGENT B0 ;  /* 0x0000000000007941 */ /* 0x000fea0003800200 */
.L_x_1379:
[----:B-----5:R4:W-:Y:S02]  /*cba0*/  STS.128 [R3+0x1000], R16 ;  /* 0x0010001003007388 */ /* 0x0209e40000000c00 */
.L_x_1378:
[----:B------:R-:W-:Y:S05]  /*cbb0*/  BSYNC.RECONVERGENT B1 ;  /* 0x0000000000017941 */ /* 0x000fea0003800200 */
.L_x_1377:
        /* <DEDUP_REMOVED lines=56> */
[----:B----4-:R-:W-:Y:S01]  /*cf40*/  LOP3.LUT R15, R9, 0xffff0000, RZ, 0xc0, !PT ;  /* 0xffff0000090f7812 */ /* 0x010fe200078ec0ff */
        /* <DEDUP_REMOVED lines=29> */
.L_x_1382:
[----:B------:R-:W-:Y:S05]  /*d120*/  BSYNC.RECONVERGENT B0 ;  /* 0x0000000000007941 */ /* 0x000fea0003800200 */
.L_x_1381:
[----:B-----5:R1:W-:Y:S02]  /*d130*/  STS.128 [R3+0x2000], R16 ;  /* 0x0020001003007388 */ /* 0x0203e40000000c00 */
.L_x_1373:
[----:B------:R-:W-:Y:S05]  /*d140*/  BSYNC.RECONVERGENT B2 ;  /* 0x0000000000027941 */ /* 0x000fea0003800200 */
.L_x_1372:
        /* <DEDUP_REMOVED lines=33> */
[----:B-----5:R-:W-:Y:S01]  /*d360*/  LOP3.LUT R0, R17, 0xffff0000, RZ, 0xc0, !PT ;  /* 0xffff000011007812 */ /* 0x020fe200078ec0ff */
[----:B------:R-:W-:Y:S01]  /*d370*/  IMAD.U32 R34, R19, 0x10000, RZ ;  /* 0x0001000013227824 */ /* 0x000fe200078e00ff */
[----:B---3--:R-:W-:Y:S01]  /*d380*/  SHF.L.U32 R32, R17, 0x10, RZ ;  /* 0x0000001011207819 */ /* 0x008fe200000006ff */
[----:B------:R-:W-:Y:S01]  /*d390*/  IMAD.U32 R23, R16, 0x10000, RZ ;  /* 0x0001000010177824 */ /* 0x000fe200078e00ff */
[----:B------:R-:W-:Y:S01]  /*d3a0*/  LOP3.LUT R17, R19, 0xffff0000, RZ, 0xc0, !PT ;  /* 0xffff000013117812 */ /* 0x000fe200078ec0ff */
[----:B------:R-:W-:Y:S01]  /*d3b0*/  IMAD.U32 R28, R18, 0x10000, RZ ;  /* 0x00010000121c7824 */ /* 0x000fe200078e00ff */
[----:B------:R-:W-:Y:S02]  /*d3c0*/  LOP3.LUT R16, R16, 0xffff0000, RZ, 0xc0, !PT ;  /* 0xffff000010107812 */ /* 0x000fe400078ec0ff */
[----:B------:R-:W-:Y:S02]  /*d3d0*/  LOP3.LUT R18, R18, 0xffff0000, RZ, 0xc0, !PT ;  /* 0xffff000012127812 */ /* 0x000fe400078ec0ff */
        /* <DEDUP_REMOVED lines=52> */
.L_x_1386:
[----:B------:R-:W-:Y:S05]  /*d720*/  BSYNC.RECONVERGENT B0 ;  /* 0x0000000000007941 */ /* 0x000fea0003800200 */
.L_x_1385:
[----:B-----5:R4:W-:Y:S02]  /*d730*/  STS.128 [R3+0x800], R16 ;  /* 0x0008001003007388 */ /* 0x0209e40000000c00 */
.L_x_1384:
[----:B------:R-:W-:Y:S05]  /*d740*/  BSYNC.RECONVERGENT B1 ;  /* 0x0000000000017941 */ /* 0x000fea0003800200 */
.L_x_1383:
        /* <DEDUP_REMOVED lines=87> */
.L_x_1390:
[----:B------:R-:W-:Y:S05]  /*dcc0*/  BSYNC.RECONVERGENT B0 ;  /* 0x0000000000007941 */ /* 0x000fea0003800200 */
.L_x_1389:
[----:B-----5:R4:W-:Y:S02]  /*dcd0*/  STS.128 [R3+0x1800], R16 ;  /* 0x0018001003007388 */ /* 0x0209e40000000c00 */
.L_x_1388:
[----:B------:R-:W-:Y:S05]  /*dce0*/  BSYNC.RECONVERGENT B1 ;  /* 0x0000000000017941 */ /* 0x000fea0003800200 */
.L_x_1387:
        /* <DEDUP_REMOVED lines=36> */
[C---:B------:R-:W-:Y:S01]  /*df30*/  IMAD.U32 R25, R18.reuse, 0x10000, RZ ;  /* 0x0001000012197824 */ /* 0x040fe200078e00ff */
[----:B------:R-:W-:-:S02]  /*df40*/  LOP3.LUT R17, R18, 0xffff0000, RZ, 0xc0, !PT ;  /* 0xffff000012117812 */ /* 0x000fc400078ec0ff */
[C---:B------:R-:W-:Y:S02]  /*df50*/  SHF.L.U32 R23, R16.reuse, 0x10, RZ ;  /* 0x0000001010177819 */ /* 0x040fe400000006ff */
[----:B------:R-:W-:Y:S01]  /*df60*/  LOP3.LUT R7, R16, 0xffff0000, RZ, 0xc0, !PT ;  /* 0xffff000010077812 */ /* 0x000fe200078ec0ff */
[C---:B----4-:R-:W-:Y:S01]  /*df70*/  IMAD.U32 R18, R8.reuse, 0x10000, RZ ;  /* 0x0001000008127824 */ /* 0x050fe200078e00ff */
[C---:B------:R-:W-:Y:S02]  /*df80*/  SHF.L.U32 R16, R19.reuse, 0x10, RZ ;  /* 0x0000001013107819 */ /* 0x040fe400000006ff */
[----:B------:R-:W-:Y:S01]  /*df90*/  LOP3.LUT R28, R19, 0xffff0000, RZ, 0xc0, !PT ;  /* 0xffff0000131c7812 */ /* 0x000fe200078ec0ff */
[----:B------:R-:W-:Y:S01]  /*dfa0*/  IMAD.U32 R19, R9, 0x10000, RZ ;  /* 0x0001000009137824 */ /* 0x000fe200078e00ff */
[----:B------:R-:W-:Y:S01]  /*dfb0*/  LOP3.LUT R8, R8, 0xffff0000, RZ, 0xc0, !PT ;  /* 0xffff000008087812 */ /* 0x000fe200078ec0ff */
[----:B------:R-:W-:Y:S01]  /*dfc0*/  @!P0 FADD.FTZ R18, -R18, -RZ ;  /* 0x800000ff12128221 */ /* 0x000fe20000010100 */
[C---:B------:R-:W-:Y:S01]  /*dfd0*/  SHF.L.U32 R30, R10.reuse, 0x10, RZ ;  /* 0x000000100a1e7819 */ /* 0x040fe200000006ff */
[----:B------:R-:W-:Y:S01]  /*dfe0*/  @!P0 FADD.FTZ R19, -R19, -RZ ;  /* 0x800000ff13138221 */ /* 0x000fe20000010100 */
[----:B---3--:R-:W-:Y:S01]  /*dff0*/  LOP3.LUT R32, R9, 0xffff0000, RZ, 0xc0, !PT ;  /* 0xffff000009207812 */ /* 0x008fe200078ec0ff */
[C---:B------:R-:W-:Y:S01]  /*e000*/  IMAD.U32 R9, R11.reuse, 0x10000, RZ ;  /* 0x000100000b097824 */ /* 0x040fe200078e00ff */
[----:B------:R-:W-:Y:S01]  /*e010*/  LOP3.LUT R10, R10, 0xffff0000, RZ, 0xc0, !PT ;  /* 0xffff00000a0a7812 */ /* 0x000fe200078ec0ff */
[----:B------:R-:W-:Y:S01]  /*e020*/  @!P0 FADD.FTZ R8, -R8, -RZ ;  /* 0x800000ff08088221 */ /* 0x000fe20000010100 */
[----:B------:R-:W-:Y:S01]  /*e030*/  LOP3.LUT R11, R11, 0xffff0000, RZ, 0xc0, !PT ;  /* 0xffff00000b0b7812 */ /* 0x000fe200078ec0ff */
[----:B------:R-:W-:Y:S01]  /*e040*/  @!P0 FADD.FTZ R9, -R9, -RZ ;  /* 0x800000ff09098221 */ /* 0x000fe20000010100 */
[----:B------:R-:W-:Y:S01]  /*e050*/  FMUL.FTZ R23, R23, R18 ;  /* 0x0000001217177220 */ /* 0x000fe20000410000 */
[----:B------:R-:W-:Y:S01]  /*e060*/  @!P0 FADD.FTZ R10, -R10, -RZ ;  /* 0x800000ff0a0a8221 */ /* 0x000fe20000010100 */
[----:B------:R-:W-:Y:S01]  /*e070*/  FMUL.FTZ R7, R7, R8 ;  /* 0x0000000807077220 */ /* 0x000fe20000410000 */
[----:B------:R-:W-:Y:S01]  /*e080*/  FMUL.FTZ R19, R6, R19 ;  /* 0x0000001306137220 */ /* 0x000fe20000410000 */
[----:B------:R-:W-:Y:S01]  /*e090*/  @!P0 FADD.FTZ R11, -R11, -RZ ;  /* 0x800000ff0b0b8221 */ /* 0x000fe20000010100 */
[----:B------:R-:W-:Y:S01]  /*e0a0*/  FMUL.FTZ R10, R17, R10 ;  /* 0x0000000a110a7220 */ /* 0x000fe20000410000 */
[----:B------:R-:W-:Y:S01]  /*e0b0*/  FMUL.FTZ R9, R16, R9 ;  /* 0x0000000910097220 */ /* 0x000fe20000410000 */
[----:B------:R-:W-:Y:S01]  /*e0c0*/  @!P0 FADD.FTZ R32, -R32, -RZ ;  /* 0x800000ff20208221 */ /* 0x000fe20000010100 */
[C---:B------:R-:W-:Y:S01]  /*e0d0*/  LOP3.LUT R8, R12.reuse, 0xffff0000, RZ, 0xc0, !PT ;  /* 0xffff00000c087812 */ /* 0x040fe200078ec0ff */
[----:B------:R-:W-:Y:S01]  /*e0e0*/  IMAD.U32 R16, R12, 0x10000, RZ ;  /* 0x000100000c107824 */ /* 0x000fe200078e00ff */
[C---:B------:R-:W-:Y:S01]  /*e0f0*/  SHF.L.U32 R6, R13.reuse, 0x10, RZ ;  /* 0x000000100d067819 */ /* 0x040fe200000006ff */
[----:B------:R-:W-:Y:S01]  /*e100*/  IMAD.U32 R17, R14, 0x10000, RZ ;  /* 0x000100000e117824 */ /* 0x000fe200078e00ff */
[----:B------:R-:W-:Y:S01]  /*e110*/  LOP3.LUT R18, R13, 0xffff0000, RZ, 0xc0, !PT ;  /* 0xffff00000d127812 */ /* 0x000fe200078ec0ff */
[----:B------:R-:W-:Y:S01]  /*e120*/  @!P0 FADD.FTZ R30, -R30, -RZ ;  /* 0x800000ff1e1e8221 */ /* 0x000fe20000010100 */
[----:B------:R-:W-:Y:S01]  /*e130*/  LOP3.LUT R13, R14, 0xffff0000, RZ, 0xc0, !PT ;  /* 0xffff00000e0d7812 */ /* 0x000fe200078ec0ff */
[----:B------:R-:W-:Y:S01]  /*e140*/  FMUL.FTZ R11, R28, R11 ;  /* 0x0000000b1c0b7220 */ /* 0x000fe20000410000 */
[C---:B------:R-:W-:Y:S01]  /*e150*/  SHF.L.U32 R12, R15.reuse, 0x10, RZ ;  /* 0x000000100f0c7819 */ /* 0x040fe200000006ff */
[----:B------:R-:W-:Y:S01]  /*e160*/  FFMA.FTZ R16, R20, R16, R23 ;  /* 0x0000001014107223 */ /* 0x000fe20000010017 */
[----:B------:R-:W-:Y:S01]  /*e170*/  LOP3.LUT R14, R15, 0xffff0000, RZ, 0xc0, !PT ;  /* 0xffff00000f0e7812 */ /* 0x000fe200078ec0ff */
[----:B------:R-:W-:Y:S01]  /*e180*/  FFMA.FTZ R7, R2, R8, R7 ;  /* 0x0000000802077223 */ /* 0x000fe20000010007 */
[----:B------:R-:W-:Y:S01]  /*e190*/  FMUL.FTZ R27, R27, R32 ;  /* 0x000000201b1b7220 */ /* 0x000fe20000410000 */
[----:B------:R-:W-:Y:S01]  /*e1a0*/  FMUL.FTZ R30, R25, R30 ;  /* 0x0000001e191e7220 */ /* 0x000fe20000410000 */
[----:B------:R-:W-:Y:S01]  /*e1b0*/  FFMA.FTZ R9, R24, R12, R9 ;  /* 0x0000000c18097223 */ /* 0x000fe20000010009 */
[----:B------:R-:W-:Y:S01]  /*e1c0*/  FFMA.FTZ R4, R4, R14, R11 ;  /* 0x0000000e04047223 */ /* 0x000fe2000001000b */
[----:B------:R-:W-:Y:S01]  /*e1d0*/  FFMA.FTZ R6, R22, R6, R19 ;  /* 0x0000000616067223 */ /* 0x000fe20000010013 */
[----:B------:R-:W-:Y:S01]  /*e1e0*/  FFMA.FTZ R27, R0, R18, R27 ;  /* 0x00000012001b7223 */ /* 0x000fe2000001001b */
[----:B------:R-:W-:Y:S01]  /*e1f0*/  F2FP.BF16.F32.PACK_AB R7, R7, R16 ;  /* 0x000000100707723e */ /* 0x000fe200000010ff */
[----:B------:R-:W-:Y:S01]  /*e200*/  FFMA.FTZ R17, R21, R17, R30 ;  /* 0x0000001115117223 */ /* 0x000fe2000001001e */
[----:B------:R-:W-:Y:S01]  /*e210*/  FFMA.FTZ R10, R5, R13, R10 ;  /* 0x0000000d050a7223 */ /* 0x000fe2000001000a */
[----:B------:R-:W-:-:S02]  /*e220*/  F2FP.BF16.F32.PACK_AB R9, R4, R9 ;  /* 0x000000090409723e */ /* 0x000fc400000010ff */
[----:B------:R-:W-:Y:S01]  /*e230*/  F2FP.BF16.F32.PACK_AB R5, R27, R6 ;  /* 0x000000061b05723e */ /* 0x000fe200000010ff */
[----:B------:R-:W-:Y:S01]  /*e240*/  IMAD.MOV.U32 R4, RZ, RZ, R7 ;  /* 0x000000ffff047224 */ /* 0x000fe200078e0007 */
[----:B------:R-:W-:Y:S02]  /*e250*/  F2FP.BF16.F32.PACK_AB R6, R10, R17 ;  /* 0x000000110a06723e */ /* 0x000fe400000010ff */
[----:B------:R-:W-:Y:S02]  /*e260*/  MOV R7, R9 ;  /* 0x0000000900077202 */ /* 0x000fe40000000f00 */
.L_x_1392:
[----:B------:R-:W-:Y:S05]  /*e270*/  BSYNC.RECONVERGENT B0 ;  /* 0x0000000000007941 */ /* 0x000fea0003800200 */
.L_x_1391:
[----:B-----5:R1:W-:Y:S02]  /*e280*/  STS.128 [R3+0x2800], R4 ;  /* 0x0028000403007388 */ /* 0x0203e40000000c00 */
.L_x_1347:
[----:B------:R-:W-:Y:S05]  /*e290*/  BSYNC.RECONVERGENT B3 ;  /* 0x0000000000037941 */ /* 0x000fea0003800200 */
.L_x_1342:
[----:B-1--4-:R-:W-:Y:S01]  /*e2a0*/  IADD3 R9, PT, PT, -R45, R59, RZ ;  /* 0x0000003b2d097210 */ /* 0x012fe20007ffe1ff */
[----:B------:R-:W-:Y:S03]  /*e2b0*/  BSSY.RECONVERGENT B0, `(.L_x_1393) ;  /* 0x000001a000007945 */ /* 0x000fe60003800200 */
[----:B------:R-:W-:-:S13]  /*e2c0*/  ISETP.GE.AND P3, PT, R108, R9, PT ;  /* 0x000000096c00720c */ /* 0x000fda0003f66270 */
        /* <DEDUP_REMOVED lines=23> */
.L_x_1395:
[----:B------:R4:W-:Y:S02]  /*e440*/  STS.128 [R3+0x7000], RZ ;  /* 0x007000ff03007388 */ /* 0x0009e40000000c00 */
.L_x_1394:
[----:B------:R-:W-:Y:S05]  /*e450*/  BSYNC.RECONVERGENT B0 ;  /* 0x0000000000007941 */ /* 0x000fea0003800200 */
.L_x_1393:
[----:B------:R-:W-:Y:S01]  /*e460*/  ISETP.GE.AND P0, PT, R26, R9, PT ;  /* 0x000000091a00720c */ /* 0x000fe20003f06270 */
[----:B------:R-:W-:-:S12]  /*e470*/  BSSY.RECONVERGENT B0, `(.L_x_1396) ;  /* 0x0000019000007945 */ /* 0x000fd80003800200 */
        /* <DEDUP_REMOVED lines=23> */
.L_x_1398:
[----:B------:R2:W-:Y:S02]  /*e5f0*/  STS.128 [R3+0x7800], RZ ;  /* 0x007800ff03007388 */ /* 0x0005e40000000c00 */
.L_x_1397:
[----:B------:R-:W-:Y:S05]  /*e600*/  BSYNC.RECONVERGENT B0 ;  /* 0x0000000000007941 */ /* 0x000fea0003800200 */
.L_x_1396:
[----:B------:R-:W-:Y:S01]  /*e610*/  IADD3 R10, PT, PT, R108, 0x40, RZ ;  /* 0x000000406c0a7810 */ /* 0x000fe20007ffe0ff */
[----:B------:R-:W-:Y:S03]  /*e620*/  BSSY.RECONVERGENT B0, `(.L_x_1399) ;  /* 0x000001b000007945 */ /* 0x000fe60003800200 */
[----:B------:R-:W-:-:S13]  /*e630*/  ISETP.GE.AND P0, PT, R10, R9, PT ;  /* 0x000000090a00720c */ /* 0x000fda0003f06270 */
[----:B------:R-:W-:Y:S05]  /*e640*/  @P0 BRA `(.L_x_1400) ;  /* 0x0000000000600947 */ /* 0x000fea0003800000 */
[----:B-12---:R-:W1:Y:S01]  /*e650*/  LDC.64 R4, c[0x0][0x3b8] ;  /* 0x0000ee00ff047b82 */ /* 0x006e620000000a00 */
        /* <DEDUP_REMOVED lines=22> */
.L_x_1401:
[----:B------:R2:W-:Y:S02]  /*e7c0*/  STS.128 [R3+0x8000], RZ ;  /* 0x008000ff03007388 */ /* 0x0005e40000000c00 */
.L_x_1400:
[----:B------:R-:W-:Y:S05]  /*e7d0*/  BSYNC.RECONVERGENT B0 ;  /* 0x0000000000007941 */ /* 0x000fea0003800200 */
.L_x_1399:
        /* <DEDUP_REMOVED lines=36> */
.L_x_1404:
[----:B------:R2:W-:Y:S02]  /*ea20*/  STS.128 [R3+0x8800], RZ ;  /* 0x008800ff03007388 */ /* 0x0005e40000000c00 */
.L_x_1403:
[----:B------:R-:W-:Y:S05]  /*ea30*/  BSYNC.RECONVERGENT B0 ;  /* 0x0000000000007941 */ /* 0x000fea0003800200 */
.L_x_1402:
        /* <DEDUP_REMOVED lines=34> */
.L_x_1407:
[----:B------:R1:W-:Y:S01]  /*ec60*/  STS.128 [R3+0xd000], RZ ;  /* 0x00d000ff03007388 */ /* 0x0003e20000000c00 */
[----:B------:R-:W-:Y:S05]  /*ec70*/  BRA `(.L_x_1408) ;  /* 0x00000000000c7947 */ /* 0x000fea0003800000 */
.L_x_1406:
[----:B------:R1:W-:Y:S04]  /*ec80*/  STS.128 [R3+0x9000], RZ ;  /* 0x009000ff03007388 */ /* 0x0003e80000000c00 */
[----:B------:R1:W-:Y:S04]  /*ec90*/  STS.128 [R3+0xb000], RZ ;  /* 0x00b000ff03007388 */ /* 0x0003e80000000c00 */
[----:B------:R1:W-:Y:S02]  /*eca0*/  STS.128 [R3+0xd000], RZ ;  /* 0x00d000ff03007388 */ /* 0x0003e40000000c00 */
.L_x_1408:
[----:B------:R-:W-:Y:S05]  /*ecb0*/  BSYNC.RECONVERGENT B0 ;  /* 0x0000000000007941 */ /* 0x000fea0003800200 */
.L_x_1405:
[----:B------:R-:W-:Y:S01]  /*ecc0*/  ISETP.GE.AND P0, PT, R26, R9, PT ;  /* 0x000000091a00720c */ /* 0x000fe20003f06270 */
[----:B------:R-:W-:-:S12]  /*ecd0*/  BSSY.RECONVERGENT B0, `(.L_x_1409) ;  /* 0x000001c000007945 */ /* 0x000fd80003800200 */
[----:B------:R1:W-:Y:S04]  /*ece0*/  @P0 STS.128 [R3+0x9800], RZ ;  /* 0x009800ff03000388 */ /* 0x0003e80000000c00 */
[----:B------:R1:W-:Y:S04]  /*ecf0*/  @P0 STS.128 [R3+0xb800], RZ ;  /* 0x00b800ff03000388 */ /* 0x0003e80000000c00 */
[----:B------:R1:W-:Y:S01]  /*ed00*/  @P0 STS.128 [R3+0xd800], RZ ;  /* 0x00d800ff03000388 */ /* 0x0003e20000000c00 */
        /* <DEDUP_REMOVED lines=23> */
.L_x_1411:
[----:B------:R2:W-:Y:S02]  /*ee80*/  STS.128 [R3+0xd800], RZ ;  /* 0x00d800ff03007388 */ /* 0x0005e40000000c00 */
.L_x_1410:
[----:B------:R-:W-:Y:S05]  /*ee90*/  BSYNC.RECONVERGENT B0 ;  /* 0x0000000000007941 */ /* 0x000fea0003800200 */
.L_x_1409:
[----:B------:R-:W-:Y:S01]  /*eea0*/  ISETP.GE.AND P0, PT, R10, R9, PT ;  /* 0x000000090a00720c */ /* 0x000fe20003f06270 */
[----:B------:R-:W-:-:S12]  /*eeb0*/  BSSY.RECONVERGENT B0, `(.L_x_1412) ;  /* 0x000001d000007945 */ /* 0x000fd80003800200 */
[----:B------:R1:W-:Y:S04]  /*eec0*/  @P0 STS.128 [R3+0xa000], RZ ;  /* 0x00a000ff03000388 */ /* 0x0003e80000000c00 */
[----:B------:R1:W-:Y:S04]  /*eed0*/  @P0 STS.128 [R3+0xc000], RZ ;  /* 0x00c000ff03000388 */ /* 0x0003e80000000c00 */
[----:B------:R1:W-:Y:S01]  /*eee0*/  @P0 STS.128 [R3+0xe000], RZ ;  /* 0x00e000ff03000388 */ /* 0x0003e20000000c00 */
        /* <DEDUP_REMOVED lines=24> */
.L_x_1414:
[----:B------:R2:W-:Y:S02]  /*f070*/  STS.128 [R3+0xe000], RZ ;  /* 0x00e000ff03007388 */ /* 0x0005e40000000c00 */
.L_x_1413:
[----:B------:R-:W-:Y:S05]  /*f080*/  BSYNC.RECONVERGENT B0 ;  /* 0x0000000000007941 */ /* 0x000fea0003800200 */
.L_x_1412:
        /* <DEDUP_REMOVED lines=30> */
.L_x_1417:
[----:B------:R2:W-:Y:S02]  /*f270*/  STS.128 [R3+0xe800], RZ ;  /* 0x00e800ff03007388 */ /* 0x0005e40000000c00 */
.L_x_1416:
[----:B------:R-:W-:Y:S05]  /*f280*/  BSYNC.RECONVERGENT B0 ;  /* 0x0000000000007941 */ /* 0x000fea0003800200 */
.L_x_1415:
[----:B-12---:R-:W-:Y:S01]  /*f290*/  LOP3.LUT R7, R4, 0x100, RZ, 0xc0, !PT ;  /* 0x0000010004077812 */ /* 0x006fe200078ec0ff */
[----:B------:R-:W1:Y:S01]  /*f2a0*/  LDCU UR14, c[0x0][0x50c] ;  /* 0x0000a180ff0e77ac */ /* 0x000e620008000800 */
        /* <DEDUP_REMOVED lines=12> */
[----:B---3--:R-:W2:Y:S01]  /*f370*/  LDSM.16.M88.4 R32, [R153+0x3000] ;  /* 0x003000009920783b */ /* 0x008ea20000000200 */
[----:B------:R-:W-:Y:S02]  /*f380*/  ISETP.GT.AND P0, PT, R58, R155, PT ;  /* 0x0000009b3a00720c */ /* 0x000fe40003f04270 */
[-C--:B------:R-:W-:Y:S01]  /*f390*/  IADD3 R152, PT, PT, R154, R4.reuse, RZ ;  /* 0x000000049a987210 */ /* 0x080fe20007ffe0ff */
[----:B------:R-:W3:Y:S01]  /*f3a0*/  LDSM.16.M88.4 R100, [R153+0x3400] ;  /* 0x003400009964783b */ /* 0x000ee20000000200 */
[----:B------:R-:W-:-:S02]  /*f3b0*/  IADD3 R122, PT, PT, R153, R4, RZ ;  /* 0x00000004997a7210 */ /* 0x000fc40007ffe0ff */
[----:B------:R-:W-:Y:S01]  /*f3c0*/  VIADDMNMX R59, R2, 0x8, R59, PT ;  /* 0x00000008023b7846 */ /* 0x000fe2000380013b */
[----:B------:R-:W4:Y:S04]  /*f3d0*/  LDSM.16.M88.4 R92, [R153+0x3800] ;  /* 0x00380000995c783b */ /* 0x000f280000000200 */
[----:B------:R-:W1:Y:S04]  /*f3e0*/  LDSM.16.M88.4 R84, [R153+0x3c00] ;  /* 0x003c00009954783b */ /* 0x000e680000000200 */
[----:B------:R-:W1:Y:S04]  /*f3f0*/  LDSM.16.M88.4 R76, [R153+0x4000] ;  /* 0x00400000994c783b */ /* 0x000e680000000200 */
[----:B------:R-:W1:Y:S04]  /*f400*/  LDSM.16.M88.4 R68, [R153+0x4400] ;  /* 0x004400009944783b */ /* 0x000e680000000200 */
[----:B------:R-:W1:Y:S04]  /*f410*/  LDSM.16.M88.4 R60, [R153+0x4800] ;  /* 0x00480000993c783b */ /* 0x000e680000000200 */
[----:B------:R-:W1:Y:S04]  /*f420*/  LDSM.16.M88.4 R24, [R153+0x4c00] ;  /* 0x004c00009918783b */ /* 0x000e680000000200 */
[----:B------:R-:W-:Y:S04]  /*f430*/  LDSM.16.M88.4 R8, [R152] ;  /* 0x000000009808783b */ /* 0x000fe80000000200 */
[----:B------:R-:W1:Y:S04]  /*f440*/  LDSM.16.M88.4 R20, [R122+0x3000] ;  /* 0x003000007a14783b */ /* 0x000e680000000200 */
[----:B------:R-:W1:Y:S01]  /*f450*/  LDSM.16.M88.4 R36, [R122+0x3400] ;  /* 0x003400007a24783b */ /* 0x000e620000000200 */
[C---:B--2---:R-:W-:Y:S03]  /*f460*/  HMMA.16816.F32.BF16 R16, R48.reuse, R32, RZ ;  /* 0x000000203010723c */ /* 0x044fe600000418ff */
[----:B------:R-:W2:Y:S04]  /*f470*/  LDSM.16.M88.4 R12, [R122+0x3c00] ;  /* 0x003c00007a0c783b */ /* 0x000ea80000000200 */
[----:B------:R-:W2:Y:S01]  /*f480*/  LDSM.16.M88.4 R40, [R122+0x3800] ;  /* 0x003800007a28783b */ /* 0x000ea20000000200 */
[C---:B------:R-:W-:Y:S03]  /*f490*/  HMMA.16816.F32.BF16 R32, R48.reuse, R34, RZ ;  /* 0x000000223020723c */ /* 0x040fe600000418ff */
[----:B------:R-:W-:Y:S04]  /*f4a0*/  LDSM.16.M88.4 R104, [R122+0x4800] ;  /* 0x004800007a68783b */ /* 0x000fe80000000200 */
[----:B------:R-:W-:Y:S01]  /*f4b0*/  LDSM.16.M88.4 R124, [R122+0x5000] ;  /* 0x005000007a7c783b */ /* 0x000fe20000000200 */
[C---:B---3--:R-:W-:Y:S03]  /*f4c0*/  HMMA.16816.F32.BF16 R28, R48.reuse, R100, RZ ;  /* 0x00000064301c723c */ /* 0x048fe600000418ff */
[----:B------:R-:W-:Y:S05]  /*f4d0*/  LDSM.16.M88.4 R112, [R153+0x5400] ;  /* 0x005400009970783b */ /* 0x000fea0000000200 */
[C---:B------:R-:W-:Y:S08]  /*f4e0*/  HMMA.16816.F32.BF16 R100, R48.reuse, R102, RZ ;  /* 0x000000663064723c */ /* 0x040ff000000418ff */
[C---:B----4-:R-:W-:Y:S08]  /*f4f0*/  HMMA.16816.F32.BF16 R96, R48.reuse, R92, RZ ;  /* 0x0000005c3060723c */ /* 0x050ff000000418ff */
[C---:B-1----:R-:W-:Y:S08]  /*f500*/  HMMA.16816.F32.BF16 R88, R48.reuse, R84, RZ ;  /* 0x000000543058723c */ /* 0x042ff000000418ff */
        /* <DEDUP_REMOVED lines=20> */
[C---:B------:R-:W-:Y:S08]  /*f650*/  HMMA.16816.F32.BF16 R96, R8.reuse, R40, R96 ;  /* 0x000000280860723c */ /* 0x040ff00000041860 */
[C---:B------:R-:W-:Y:S01]  /*f660*/  HMMA.16816.F32.BF16 R92, R8.reuse, R42, R92 ;  /* 0x0000002a085c723c */ /* 0x040fe2000004185c */
[----:B------:R-:W2:Y:S07]  /*f670*/  LDSM.16.M88.4 R40, [R152+0x1000] ;  /* 0x001000009828783b */ /* 0x000eae0000000200 */
[C---:B-1----:R-:W-:Y:S08]  /*f680*/  HMMA.16816.F32.BF16 R80, R8.reuse, R24, R80 ;  /* 0x000000180850723c */ /* 0x042ff00000041850 */
[C---:B------:R-:W-:Y:S01]  /*f690*/  HMMA.16816.F32.BF16 R76, R8.reuse, R26, R76 ;  /* 0x0000001a084c723c */ /* 0x040fe2000004184c */
[----:B------:R-:W-:Y:S07]  /*f6a0*/  LDSM.16.M88.4 R24, [R154+0x2000] ;  /* 0x002000009a18783b */ /* 0x000fee0000000200 */
[C---:B---3--:R-:W-:Y:S08]  /*f6b0*/  HMMA.16816.F32.BF16 R72, R8.reuse, R20, R72 ;  /* 0x000000140848723c */ /* 0x048ff00000041848 */
        /* <DEDUP_REMOVED lines=12> */
[C---:B------:R-:W-:Y:S08]  /*f780*/  HMMA.16816.F32.BF16 R16, R40.reuse, R124, R16 ;  /* 0x0000007c2810723c */ /* 0x040ff00000041810 */
        /* <DEDUP_REMOVED lines=10> */
[----:B------:R-:W-:Y:S02]  /*f830*/  LDSM.16.M88.4 R96, [R153+0x7400] ;  /* 0x007400009960783b */ /* 0x000fe40000000200 */
[----:B------:R-:W-:Y:S01]  /*f840*/  FMUL.FTZ R6, R16, UR14 ;  /* 0x0000000e10067c20 */ /* 0x000fe20008410000 */
[----:B------:R-:W-:Y:S01]  /*f850*/  FMUL.FTZ R44, R17, UR14 ;  /* 0x0000000e112c7c20 */ /* 0x000fe20008410000 */
[----:B------:R-:W-:Y:S01]  /*f860*/  FMUL.FTZ R7, R18, UR14 ;  /* 0x0000000e12077c20 */ /* 0x000fe20008410000 */
[----:B-----5:R-:W-:-:S02]  /*f870*/  FMUL.FTZ R46, R19, UR14 ;  /* 0x0000000e132e7c20 */ /* 0x020fc40008410000 */
[C---:B------:R-:W-:Y:S01]  /*f880*/  HMMA.16816.F32.BF16 R92, R108.reuse, R106, R92 ;  /* 0x0000006a6c5c723c */ /* 0x040fe2000004185c */
[----:B------:R-:W3:Y:S01]  /*f890*/  LDSM.16.M88.4 R16, [R153+0x7800] ;  /* 0x007800009910783b */ /* 0x000ee20000000200 */
[----:B------:R-:W4:Y:S01]  /*f8a0*/  MUFU.TANH R6, R6 ;  /* 0x0000000600067308 */ /* 0x000f220000002400 */
[----:B------:R-:W-:Y:S01]  /*f8b0*/  FMUL.FTZ R32, R32, UR14 ;  /* 0x0000000e20207c20 */ /* 0x000fe20008410000 */
[----:B------:R-:W-:Y:S01]  /*f8c0*/  FMUL.FTZ R33, R33, UR14 ;  /* 0x0000000e21217c20 */ /* 0x000fe20008410000 */
[----:B------:R-:W-:Y:S01]  /*f8d0*/  FMUL.FTZ R34, R34, UR14 ;  /* 0x0000000e22227c20 */ /* 0x000fe20008410000 */
[----:B------:R-:W-:Y:S02]  /*f8e0*/  FMUL.FTZ R35, R35, UR14 ;  /* 0x0000000e23237c20 */ /* 0x000fe40008410000 */
[C---:B-1----:R-:W-:Y:S02]  /*f8f0*/  HMMA.16816.F32.BF16 R88, R108.reuse, R20, R88 ;  /* 0x000000146c58723c */ /* 0x042fe40000041858 */
[----:B------:R-:W1:Y:S06]  /*f900*/  MUFU.TANH R47, R32 ;  /* 0x00000020002f7308 */ /* 0x000e6c0000002400 */
[----:B------:R-:W-:Y:S01]  /*f910*/  HMMA.16816.F32.BF16 R84, R108, R22, R84 ;  /* 0x000000166c54723c */ /* 0x000fe20000041854 */
[----:B------:R-:W4:Y:S01]  /*f920*/  LDSM.16.M88.4 R20, [R122+0x5c00] ;  /* 0x005c00007a14783b */ /* 0x000f220000000200 */
[----:B------:R-:W1:Y:S06]  /*f930*/  MUFU.TANH R104, R33 ;  /* 0x0000002100687308 */ /* 0x000e6c0000002400 */
[C---:B------:R-:W-:Y:S01]  /*f940*/  HMMA.16816.F32.BF16 R124, R40.reuse, R36, R28 ;  /* 0x00000024287c723c */ /* 0x040fe2000004181c */
[----:B------:R-:W-:Y:S01]  /*f950*/  LDSM.16.M88.4 R28, [R122+0x7400] ;  /* 0x007400007a1c783b */ /* 0x000fe20000000200 */
[----:B------:R-:W1:Y:S06]  /*f960*/  MUFU.TANH R105, R34 ;  /* 0x0000002200697308 */ /* 0x000e6c0000002400 */
[C---:B--2---:R-:W-:Y:S02]  /*f970*/  HMMA.16816.F32.BF16 R112, R40.reuse, R8, R112 ;  /* 0x000000082870723c */ /* 0x044fe40000041870 */
[----:B------:R2:W1:Y:S06]  /*f980*/  MUFU.TANH R106, R35 ;  /* 0x00000023006a7308 */ /* 0x00046c0000002400 */
[C---:B------:R-:W-:Y:S01]  /*f990*/  HMMA.16816.F32.BF16 R92, R40.reuse, R10, R92 ;  /* 0x0000000a285c723c */ /* 0x040fe2000004185c */
[----:B------:R-:W1:Y:S01]  /*f9a0*/  LDSM.16.M88.4 R8, [R153+0x7c00] ;  /* 0x007c00009908783b */ /* 0x000e620000000200 */
[----:B------:R-:W1:Y:S06]  /*f9b0*/  MUFU.TANH R44, R44 ;  /* 0x0000002c002c7308 */ /* 0x000e6c0000002400 */
[----:B------:R-:W-:Y:S01]  /*f9c0*/  HMMA.16816.F32.BF16 R100, R40, R38, R100 ;  /* 0x000000262864723c */ /* 0x000fe20000041864 */
[----:B------:R-:W1:Y:S01]  /*f9d0*/  LDSM.16.M88.4 R36, [R153+0x6000] ;  /* 0x006000009924783b */ /* 0x000e620000000200 */
[----:B------:R-:W1:Y:S03]  /*f9e0*/  MUFU.TANH R7, R7 ;  /* 0x0000000700077308 */ /* 0x000e660000002400 */
[----:B--2---:R-:W-:Y:S03]  /*f9f0*/  LDSM.16.M88.4 R32, [R122+0x6000] ;  /* 0x006000007a20783b */ /* 0x004fe60000000200 */
[C---:B---3--:R-:W-:Y:S02]  /*fa00*/  HMMA.16816.F32.BF16 R112, R24.reuse, R16, R112 ;  /* 0x000000101870723c */ /* 0x048fe40000041870 */
[----:B------:R-:W2:Y:S06]  /*fa10*/  MUFU.TANH R46, R46 ;  /* 0x0000002e002e7308 */ /* 0x000eac0000002400 */
[----:B------:R-:W-:Y:S01]  /*fa20*/  HMMA.16816.F32.BF16 R92, R24, R18, R92 ;  /* 0x00000012185c723c */ /* 0x000fe2000004185c */
[----:B------:R-:W3:Y:S07]  /*fa30*/  LDSM.16.M88.4 R16, [R153+0x6400] ;  /* 0x006400009910783b */ /* 0x000eee0000000200 */
[C---:B----4-:R-:W-:Y:S08]  /*fa40*/  HMMA.16816.F32.BF16 R88, R40.reuse, R20, R88 ;  /* 0x000000142858723c */ /* 0x050ff00000041858 */
[----:B------:R-:W-:Y:S01]  /*fa50*/  HMMA.16816.F32.BF16 R84, R40, R22, R84 ;  /* 0x000000162854723c */ /* 0x000fe20000041854 */
[----:B------:R-:W-:Y:S07]  /*fa60*/  LDSM.16.M88.4 R20, [R153+0x8000] ;  /* 0x008000009914783b */ /* 0x000fee0000000200 */
[C---:B------:R-:W-:Y:S08]  /*fa70*/  HMMA.16816.F32.BF16 R124, R24.reuse, R96, R124 ;  /* 0x00000060187c723c */ /* 0x040ff0000004187c */
[C---:B------:R-:W-:Y:S01]  /*fa80*/  HMMA.16816.F32.BF16 R100, R24.reuse, R98, R100 ;  /* 0x000000621864723c */ /* 0x040fe20000041864 */
[----:B------:R-:W-:Y:S07]  /*fa90*/  LDSM.16.M88.4 R96, [R122+0x7800] ;  /* 0x007800007a60783b */ /* 0x000fee0000000200 */
[C---:B-1----:R-:W-:Y:S08]  /*faa0*/  HMMA.16816.F32.BF16 R88, R24.reuse, R8, R88 ;  /* 0x000000081858723c */ /* 0x042ff00000041858 */
[----:B------:R-:W-:Y:S01]  /*fab0*/  HMMA.16816.F32.BF16 R84, R24, R10, R84 ;  /* 0x0000000a1854723c */ /* 0x000fe20000041854 */
[----:B------:R-:W1:Y:S07]  /*fac0*/  LDSM.16.M88.4 R8, [R153+0x6800] ;  /* 0x006800009908783b */ /* 0x000e6e0000000200 */
[C---:B------:R-:W-:Y:S08]  /*fad0*/  HMMA.16816.F32.BF16 R80, R108.reuse, R36, R80 ;  /* 0x000000246c50723c */ /* 0x040ff00000041850 */
[----:B------:R-:W-:Y:S01]  /*fae0*/  HMMA.16816.F32.BF16 R76, R108, R38, R76 ;  /* 0x000000266c4c723c */ /* 0x000fe2000004184c */
[----:B------:R-:W-:Y:S07]  /*faf0*/  LDSM.16.M88.4 R36, [R122+0x8000] ;  /* 0x008000007a24783b */ /* 0x000fee0000000200 */
[C---:B------:R-:W-:Y:S08]  /*fb00*/  HMMA.16816.F32.BF16 R124, R12.reuse, R28, R124 ;  /* 0x0000001c0c7c723c */ /* 0x040ff0000004187c */
[----:B------:R-:W-:Y:S01]  /*fb10*/  HMMA.16816.F32.BF16 R100, R12, R30, R100 ;  /* 0x0000001e0c64723c */ /* 0x000fe20000041864 */
[----:B------:R-:W4:Y:S07]  /*fb20*/  LDSM.16.M88.4 R28, [R122+0x7c00] ;  /* 0x007c00007a1c783b */ /* 0x000f2e0000000200 */
[----:B---3--:R-:W-:Y:S03]  /*fb30*/  HMMA.16816.F32.BF16 R72, R108, R16, R72 ;  /* 0x000000106c48723c */ /* 0x008fe60000041848 */
[----:B------:R-:W-:Y:S01]  /*fb40*/  FMUL.FTZ R107, R124, UR14 ;  /* 0x0000000e7c6b7c20 */ /* 0x000fe20008410000 */
[----:B------:R-:W-:Y:S01]  /*fb50*/  FMUL.FTZ R120, R125, UR14 ;  /* 0x0000000e7d787c20 */ /* 0x000fe20008410000 */
[----:B------:R-:W-:Y:S01]  /*fb60*/  FMUL.FTZ R123, R126, UR14 ;  /* 0x0000000e7e7b7c20 */ /* 0x000fe20008410000 */
[----:B------:R-:W-:-:S02]  /*fb70*/  FMUL.FTZ R124, R127, UR14 ;  /* 0x0000000e7f7c7c20 */ /* 0x000fc40008410000 */
[----:B------:R-:W-:Y:S01]  /*fb80*/  HMMA.16816.F32.BF16 R68, R108, R18, R68 ;  /* 0x000000126c44723c */ /* 0x000fe20000041844 */
[----:B------:R-:W3:Y:S01]  /*fb90*/  LDSM.16.M88.4 R16, [R122+0x6400] ;  /* 0x006400007a10783b */ /* 0x000ee20000000200 */
        /* <DEDUP_REMOVED lines=10> */
[----:B------:R-:W2:Y:S01]  /*fc40*/  LDSM.16.M88.4 R8, [R122+0x6800] ;  /* 0x006800007a08783b */ /* 0x000ea20000000200 */
[----:B------:R-:W1:Y:S06]  /*fc50*/  MUFU.TANH R100, R100 ;  /* 0x0000006400647308 */ /* 0x000e6c0000002400 */
[C---:B------:R-:W-:Y:S08]  /*fc60*/  HMMA.16816.F32.BF16 R80, R24.reuse, R20, R80 ;  /* 0x000000141850723c */ /* 0x040ff00000041850 */
[----:B------:R-:W-:Y:S01]  /*fc70*/  HMMA.16816.F32.BF16 R76, R24, R22, R76 ;  /* 0x00000016184c723c */ /* 0x000fe2000004184c */
[----:B------:R-:W1:Y:S07]  /*fc80*/  LDSM.16.M88.4 R20, [R153+0x6c00] ;  /* 0x006c00009914783b */ /* 0x000e6e0000000200 */
[C---:B----4-:R-:W-:Y:S08]  /*fc90*/  HMMA.16816.F32.BF16 R88, R12.reuse, R28, R88 ;  /* 0x0000001c0c58723c */ /* 0x050ff00000041858 */
        /* <DEDUP_REMOVED lines=17> */
[----:B------:R-:W3:Y:S01]  /*fdb0*/  LDSM.16.M88.4 R36, [R122+0x6c00] ;  /* 0x006c00007a24783b */ /* 0x000ee20000000200 */
[----:B------:R-:W1:Y:S06]  /*fdc0*/  MUFU.TANH R90, R90 ;  /* 0x0000005a005a7308 */ /* 0x000e6c0000002400 */
[----:B--2---:R-:W-:Y:S02]  /*fdd0*/  HMMA.16816.F32.BF16 R64, R40, R8, R64 ;  /* 0x000000082840723c */ /* 0x004fe40000041840 */
[----:B------:R-:W2:Y:S01]  /*fde0*/  MUFU.TANH R91, R91 ;  /* 0x0000005b005b7308 */ /* 0x000ea20000002400 */
[----:B------:R-:W-:Y:S01]  /*fdf0*/  FMUL.FTZ R80, R80, UR14 ;  /* 0x0000000e50507c20 */ /* 0x000fe20008410000 */
[----:B------:R-:W-:Y:S01]  /*fe00*/  FMUL.FTZ R81, R81, UR14 ;  /* 0x0000000e51517c20 */ /* 0x000fe20008410000 */
[----:B------:R-:W-:Y:S01]  /*fe10*/  FMUL.FTZ R82, R82, UR14 ;  /* 0x0000000e52527c20 */ /* 0x000fe20008410000 */
[----:B------:R-:W-:-:S02]  /*fe20*/  FMUL.FTZ R83, R83, UR14 ;  /* 0x0000000e53537c20 */ /* 0x000fc40008410000 */
[----:B------:R-:W-:Y:S01]  /*fe30*/  HMMA.16816.F32.BF16 R60, R40, R10, R60 ;  /* 0x0000000a283c723c */ /* 0x000fe2000004183c */
[----:B------:R-:W2:Y:S01]  /*fe40*/  LDSM.16.M88.4 R8, [R153+0x8c00] ;  /* 0x008c00009908783b */ /* 0x000ea20000000200 */
[----:B------:R-:W2:Y:S01]  /*fe50*/  MUFU.TANH R84, R84 ;  /* 0x0000005400547308 */ /* 0x000ea20000002400 */
[----:B------:R-:W-:Y:S01]  /*fe60*/  FMUL.FTZ R76, R76, UR14 ;  /* 0x0000000e4c4c7c20 */ /* 0x000fe20008410000 */
[----:B------:R-:W-:Y:S01]  /*fe70*/  FMUL.FTZ R77, R77, UR14 ;  /* 0x0000000e4d4d7c20 */ /* 0x000fe20008410000 */
[----:B------:R-:W-:Y:S01]  /*fe80*/  FMUL.FTZ R78, R78, UR14 ;  /* 0x0000000e4e4e7c20 */ /* 0x000fe20008410000 */
[----:B------:R-:W-:Y:S02]  /*fe90*/  FMUL.FTZ R79, R79, UR14 ;  /* 0x0000000e4f4f7c20 */ /* 0x000fe40008410000 */
[C---:B-1----:R-:W-:Y:S02]  /*fea0*/  HMMA.16816.F32.BF16 R52, R108.reuse, R20, R52 ;  /* 0x000000146c34723c */ /* 0x042fe40000041834 */
[----:B------:R1:W1:Y:S06]  /*feb0*/  MUFU.TANH R178, R85 ;  /* 0x0000005500b27308 */ /* 0x00026c0000002400 */
[----:B------:R-:W-:Y:S02]  /*fec0*/  HMMA.16816.F32.BF16 R48, R108, R22, R48 ;  /* 0x000000166c30723c */ /* 0x000fe40000041830 */
[----:B------:R1:W1:Y:S06]  /*fed0*/  MUFU.TANH R128, R86 ;  /* 0x0000005600807308 */ /* 0x00026c0000002400 */
[C---:B----4-:R-:W-:Y:S02]  /*fee0*/  HMMA.16816.F32.BF16 R72, R24.reuse, R28, R72 ;  /* 0x0000001c1848723c */ /* 0x050fe40000041848 */
[----:B------:R4:W1:Y:S06]  /*fef0*/  MUFU.TANH R126, R87 ;  /* 0x00000057007e7308 */ /* 0x00086c0000002400 */
[C---:B------:R-:W-:Y:S01]  /*ff00*/  HMMA.16816.F32.BF16 R68, R24.reuse, R30, R68 ;  /* 0x0000001e1844723c */ /* 0x040fe20000041844 */
[----:B------:R-:W1:Y:S01]  /*ff10*/  LDSM.16.M88.4 R28, [R122+0x8800] ;  /* 0x008800007a1c783b */ /* 0x000e620000000200 */
[----:B------:R4:W1:Y:S06]  /*ff20*/  MUFU.TANH R174, R80 ;  /* 0x0000005000ae7308 */ /* 0x00086c0000002400 */
[C---:B---3--:R-:W-:Y:S02]  /*ff30*/  HMMA.16816.F32.BF16 R64, R24.reuse, R16, R64 ;  /* 0x000000101840723c */ /* 0x048fe40000041840 */
[----:B------:R4:W3:Y:S06]  /*ff40*/  MUFU.TANH R148, R81 ;  /* 0x0000005100947308 */ /* 0x0008ec0000002400 */
[----:B------:R-:W-:Y:S01]  /*ff50*/  HMMA.16816.F32.BF16 R60, R24, R18, R60 ;  /* 0x00000012183c723c */ /* 0x000fe2000004183c */
[----:B------:R-:W3:Y:S01]  /*ff60*/  LDSM.16.M88.4 R16, [R122+0x8c00] ;  /* 0x008c00007a10783b */ /* 0x000ee20000000200 */
[----:B------:R4:W1:Y:S01]  /*ff70*/  MUFU.TANH R170, R82 ;  /* 0x0000005200aa7308 */ /* 0x0008620000002400 */
[----:B------:R-:W-:-:S05]  /*ff80*/  DEPBAR.LE SB0, 0x0 ;  /* 0x000080000000791a */ /* 0x000fca0000000000 */
[C---:B------:R-:W-:Y:S02]  /*ff90*/  HMMA.16816.F32.BF16 R52, R40.reuse, R36, R52 ;  /* 0x000000242834723c */ /* 0x040fe40000041834 */
        /* <DEDUP_REMOVED lines=8> */
[C---:B--2---:R-:W-:Y:S04]  /*10020*/  HMMA.16816.F32.BF16 R52, R24.reuse, R8, R52 ;  /* 0x000000081834723c */ /* 0x044fe80000041834 */
[----:B------:R-:W2:Y:S04]  /*10030*/  MUFU.TANH R96, R96 ;  /* 0x0000006000607308 */ /* 0x000ea80000002400 */
[----:B------:R-:W-:Y:S03]  /*10040*/  HMMA.16816.F32.BF16 R48, R24, R10, R48 ;  /* 0x0000000a1830723c */ /* 0x000fe60000041830 */
[----:B------:R-:W-:Y:S01]  /*10050*/  FMUL.FTZ R102, R112, UR14 ;  /* 0x0000000e70667c20 */ /* 0x000fe20008410000 */
[----:B------:R-:W-:Y:S01]  /*10060*/  FMUL.FTZ R103, R115, UR14 ;  /* 0x0000000e73677c20 */ /* 0x000fe20008410000 */
[----:B------:R-:W2:Y:S03]  /*10070*/  MUFU.TANH R97, R97 ;  /* 0x0000006100617308 */ /* 0x000ea60000002400 */
[C---:B-1----:R-:W-:Y:S05]  /*10080*/  HMMA.16816.F32.BF16 R64, R12.reuse, R28, R64 ;  /* 0x0000001c0c40723c */ /* 0x042fea0000041840 */
[----:B------:R-:W1:Y:S03]  /*10090*/  MUFU.TANH R101, R101 ;  /* 0x0000006500657308 */ /* 0x000e660000002400 */
[----:B------:R-:W-:Y:S01]  /*100a0*/  HMMA.16816.F32.BF16 R92, R12, R98, R92 ;  /* 0x000000620c5c723c */ /* 0x000fe2000004185c */
[----:B------:R-:W-:Y:S01]  /*100b0*/  FMUL.FTZ R98, R113, UR14 ;  /* 0x0000000e71627c20 */ /* 0x000fe20008410000 */
[----:B------:R-:W-:-:S03]  /*100c0*/  FMUL.FTZ R99, R114, UR14 ;  /* 0x0000000e72637c20 */ /* 0x000fc60008410000 */
[----:B------:R-:W1:Y:S03]  /*100d0*/  MUFU.TANH R102, R102 ;  /* 0x0000006600667308 */ /* 0x000e660000002400 */
[C---:B------:R-:W-:Y:S03]  /*100e0*/  HMMA.16816.F32.BF16 R60, R12.reuse, R30, R60 ;  /* 0x0000001e0c3c723c */ /* 0x040fe6000004183c */
[----:B------:R-:W-:Y:S01]  /*100f0*/  FMUL.FTZ R9, R64, UR14 ;  /* 0x0000000e40097c20 */ /* 0x000fe20008410000 */
[----:B------:R-:W-:Y:S01]  /*10100*/  FMUL.FTZ R64, R65, UR14 ;  /* 0x0000000e41407c20 */ /* 0x000fe20008410000 */
[----:B------:R-:W-:Y:S01]  /*10110*/  FMUL.FTZ R21, R66, UR14 ;  /* 0x0000000e42157c20 */ /* 0x000fe20008410000 */
[----:B------:R-:W-:Y:S01]  /*10120*/  FMUL.FTZ R20, R67, UR14 ;  /* 0x0000000e43147c20 */ /* 0x000fe20008410000 */
[----:B------:R-:W1:Y:S01]  /*10130*/  MUFU.TANH R98, R98 ;  /* 0x0000006200627308 */ /* 0x000e620000002400 */
[C---:B---3--:R-:W-:Y:S03]  /*10140*/  HMMA.16816.F32.BF16 R52, R12.reuse, R16, R52 ;  /* 0x000000100c34723c */ /* 0x048fe60000041834 */
[----:B------:R-:W-:Y:S01]  /*10150*/  FMUL.FTZ R92, R92, UR14 ;  /* 0x0000000e5c5c7c20 */ /* 0x000fe20008410000 */
[----:B------:R-:W-:Y:S01]  /*10160*/  FMUL.FTZ R93, R93, UR14 ;  /* 0x0000000e5d5d7c20 */ /* 0x000fe20008410000 */
[----:B------:R-:W-:Y:S01]  /*10170*/  FMUL.FTZ R94, R94, UR14 ;  /* 0x0000000e5e5e7c20 */ /* 0x000fe20008410000 */
[----:B------:R-:W-:Y:S01]  /*10180*/  FMUL.FTZ R95, R95, UR14 ;  /* 0x0000000e5f5f7c20 */ /* 0x000fe20008410000 */
[----:B------:R-:W3:Y:S01]  /*10190*/  MUFU.TANH R99, R99 ;  /* 0x0000006300637308 */ /* 0x000ee20000002400 */
        /* <DEDUP_REMOVED lines=8> */
[----:B------:R-:W-:Y:S01]  /*10220*/  FMUL.FTZ R52, R52, UR14 ;  /* 0x0000000e34347c20 */ /* 0x000fe20008410000 */
[----:B------:R-:W-:-:S02]  /*10230*/  FMUL.FTZ R53, R53, UR14 ;  /* 0x0000000e35357c20 */ /* 0x000fc40008410000 */
[----:B------:R-:W1:Y:S01]  /*10240*/  MUFU.TANH R92, R92 ;  /* 0x0000005c005c7308 */ /* 0x000e620000002400 */
[----:B------:R-:W-:Y:S01]  /*10250*/  HMMA.16816.F32.BF16 R68, R12, R34, R68 ;  /* 0x000000220c44723c */ /* 0x000fe20000041844 */
[----:B------:R-:W-:Y:S02]  /*10260*/  FMUL.FTZ R13, R55, UR14 ;  /* 0x0000000e370d7c20 */ /* 0x000fe40008410000 */
        /* <DEDUP_REMOVED lines=55> */
.L_x_1419:
[----:B------:R-:W2:Y:S01]  /*105e0*/  LDC R8, c[0x0][0x4f0] ;  /* 0x00013c00ff087b82 */ /* 0x000ea20000000800 */
[----:B------:R-:W-:Y:S01]  /*105f0*/  IADD3 R29, PT, PT, R45, -0x80, RZ ;  /* 0xffffff802d1d7810 */ /* 0x000fe20007ffe0ff */
[----:B------:R-:W3:Y:S01]  /*10600*/  LDCU.64 UR10, c[0x0][0x3b8] ;  /* 0x00007700ff0a77ac */ /* 0x000ee20008000a00 */
[----:B------:R-:W-:Y:S02]  /*10610*/  IABS R12, R45 ;  /* 0x0000002d000c7213 */ /* 0x000fe40000000000 */
[----:B------:R-:W-:Y:S01]  /*10620*/  IABS R10, R29 ;  /* 0x0000001d000a7213 */ /* 0x000fe20000000000 */
[----:B------:R-:W4:Y:S01]  /*10630*/  LDCU.64 UR8, c[0x0][0x3a0] ;  /* 0x00007400ff0877ac */ /* 0x000f220008000a00 */
        /* <DEDUP_REMOVED lines=19> */
[-C--:B------:R-:W-:Y:S02]  /*10770*/  @!P1 IADD3 R25, PT, PT, R25, -R2.reuse, RZ ;  /* 0x8000000219199210 */ /* 0x080fe40007ffe0ff */
[----:B------:R-:W-:Y:S01]  /*10780*/  @!P3 IMAD.IADD R27, R27, 0x1, -R2 ;  /* 0x000000011b1bb824 */ /* 0x000fe200078e0a02 */
[----:B------:R-:W-:Y:S01]  /*10790*/  @!P1 IADD3 R14, PT, PT, R14, 0x1, RZ ;  /* 0x000000010e0e9810 */ /* 0x000fe20007ffe0ff */
[----:B------:R-:W-:Y:S01]  /*107a0*/  @!P3 VIADD R18, R18, 0x1 ;  /* 0x000000011212b836 */ /* 0x000fe20000000000 */
[-C--:B------:R-:W-:Y:S02]  /*107b0*/  ISETP.GE.U32.AND P4, PT, R25, R2.reuse, PT ;  /* 0x000000021900720c */ /* 0x080fe40003f86070 */
[----:B------:R-:W-:Y:S02]  /*107c0*/  ISETP.GE.U32.AND P5, PT, R27, R2, PT ;  /* 0x000000021b00720c */ /* 0x000fe40003fa6070 */
[----:B------:R-:W-:Y:S02]  /*107d0*/  LOP3.LUT R2, R45, R8, RZ, 0x3c, !PT ;  /* 0x000000082d027212 */ /* 0x000fe400078e3cff */
[----:B------:R-:W-:-:S02]  /*107e0*/  ISETP.NE.AND P1, PT, R8, RZ, PT ;  /* 0x000000ff0800720c */ /* 0x000fc40003f25270 */
[----:B------:R-:W-:Y:S02]  /*107f0*/  ISETP.GE.AND P2, PT, R2, RZ, PT ;  /* 0x000000ff0200720c */ /* 0x000fe40003f46270 */
[----:B------:R-:W-:-:S03]  /*10800*/  LOP3.LUT R25, RZ, R8, RZ, 0x33, !PT ;  /* 0x00000008ff197212 */ /* 0x000fc600078e33ff */
[----:B------:R-:W-:Y:S02]  /*10810*/  @P4 IADD3 R14, PT, PT, R14, 0x1, RZ ;  /* 0x000000010e0e4810 */ /* 0x000fe40007ffe0ff */
[----:B------:R-:W-:Y:S02]  /*10820*/  @P5 VIADD R18, R18, 0x1 ;  /* 0x0000000112125836 */ /* 0x000fe40000000000 */
[----:B------:R-:W-:-:S04]  /*10830*/  @!P0 IADD3 R14, PT, PT, -R14, RZ, RZ ;  /* 0x000000ff0e0e8210 */ /* 0x000fc80007ffe1ff */
[----:B------:R-:W-:Y:S01]  /*10840*/  @!P2 IMAD.MOV R18, RZ, RZ, -R18 ;  /* 0x000000ffff12a224 */ /* 0x000fe200078e0a12 */
[----:B------:R-:W-:-:S04]  /*10850*/  SEL R10, R25, R14, !P1 ;  /* 0x0000000e190a7207 */ /* 0x000fc80004800000 */
[----:B------:R-:W-:Y:S01]  /*10860*/  SEL R25, R25, R18, !P1 ;  /* 0x0000001219197207 */ /* 0x000fe20004800000 */
[----:B------:R-:W-:-:S04]  /*10870*/  IMAD.WIDE R26, R10, 0x4, R166 ;  /* 0x000000040a1a7825 */ /* 0x000fc800078e02a6 */
[C---:B------:R-:W-:Y:S02]  /*10880*/  IMAD.WIDE R28, R25.reuse, 0x4, R166 ;  /* 0x00000004191c7825 */ /* 0x040fe400078e02a6 */
[----:B------:R2:W5:Y:S04]  /*10890*/  LDG.E R27, desc[UR6][R26.64] ;  /* 0x000000061a1b7981 */ /* 0x000568000c1e1900 */
[----:B------:R-:W5:Y:S01]  /*108a0*/  LDG.E R2, desc[UR6][R28.64] ;  /* 0x000000061c027981 */ /* 0x000f62000c1e1900 */
[----:B------:R-:W-:-:S05]  /*108b0*/  IADD3 R25, PT, PT, R25, -R10, RZ ;  /* 0x8000000a19197210 */ /* 0x000fca0007ffe0ff */
[----:B------:R-:W-:-:S05]  /*108c0*/  IMAD R25, R25, R8, -0x80 ;  /* 0xffffff8019197424 */ /* 0x000fca00078e0208 */
[----:B------:R-:W-:-:S05]  /*108d0*/  SHF.R.S32.HI R8, RZ, 0x1f, R25 ;  /* 0x0000001fff087819 */ /* 0x000fca0000011419 */
[----:B---3--:R-:W-:-:S04]  /*108e0*/  IMAD R8, R8, UR10, RZ ;  /* 0x0000000a08087c24 */ /* 0x008fc8000f8e02ff */
[C---:B------:R-:W-:Y:S02]  /*108f0*/  IMAD R8, R25.reuse, UR11, R8 ;  /* 0x0000000b19087c24 */ /* 0x040fe4000f8e0208 */
[----:B------:R-:W-:-:S04]  /*10900*/  IMAD.WIDE.U32 R24, R25, UR10, RZ ;  /* 0x0000000a19187c25 */ /* 0x000fc8000f8e00ff */
[----:B--2---:R-:W-:Y:S02]  /*10910*/  IMAD.MOV.U32 R26, RZ, RZ, R24 ;  /* 0x000000ffff1a7224 */ /* 0x004fe400078e0018 */
[----:B-----5:R-:W-:Y:S01]  /*10920*/  IMAD.IADD R2, R27, 0x1, -R2 ;  /* 0x000000011b027824 */ /* 0x020fe200078e0a02 */
[----:B------:R-:W-:-:S04]  /*10930*/  IADD3 R27, PT, PT, R25, R8, RZ ;  /* 0x00000008191b7210 */ /* 0x000fc80007ffe0ff */
[----:B------:R-:W-:Y:S01]  /*10940*/  SHF.R.S32.HI R10, RZ, 0x1f, R2 ;  /* 0x0000001fff0a7819 */ /* 0x000fe20000011402 */
[----:B----4-:R-:W-:-:S04]  /*10950*/  IMAD.WIDE.U32 R26, R2, UR8, R26 ;  /* 0x00000008021a7c25 */ /* 0x010fc8000f8e001a */
[----:B------:R-:W-:Y:S01]  /*10960*/  IMAD R25, R10, UR8, RZ ;  /* 0x000000080a197c24 */ /* 0x000fe2000f8e02ff */
[----:B------:R-:W-:-:S03]  /*10970*/  LEA R156, P0, R26, R156, 0x1 ;  /* 0x0000009c1a9c7211 */ /* 0x000fc600078008ff */
[----:B------:R-:W-:-:S05]  /*10980*/  IMAD R25, R2, UR9, R25 ;  /* 0x0000000902197c24 */ /* 0x000fca000f8e0219 */
[----:B------:R-:W-:-:S04]  /*10990*/  IADD3 R25, PT, PT, R27, R25, RZ ;  /* 0x000000191b197210 */ /* 0x000fc80007ffe0ff */
[----:B------:R-:W-:-:S07]  /*109a0*/  LEA.HI.X R157, R26, R157, R25, 0x1, P0 ;  /* 0x0000009d1a9d7211 */ /* 0x000fce00000f0c19 */
.L_x_1420:
        /* <DEDUP_REMOVED lines=77> */
.L_x_1422:
[----:B------:R3:W-:Y:S02]  /*10e80*/  STS.128 [R3+0x8800], RZ ;  /* 0x008800ff03007388 */ /* 0x0007e40000000c00 */
.L_x_1423:
[----:B------:R-:W-:Y:S05]  /*10e90*/  BSYNC.RECONVERGENT B0 ;  /* 0x0000000000007941 */ /* 0x000fea0003800200 */
.L_x_1421:
[----:B------:R-:W0:Y:S02]  /*10ea0*/  LDGDEPBAR ;  /* 0x00000000000079af */ /* 0x000e240000000000 */
.L_x_1418:
[----:B--2---:R-:W-:Y:S01]  /*10eb0*/  IMAD.SHL.U32 R25, R160, 0x2, RZ ;  /* 0x00000002a0197824 */ /* 0x004fe200078e00ff */
[----:B------:R-:W2:Y:S01]  /*10ec0*/  LDCU UR4, c[0x0][0x45c] ;  /* 0x00008b80ff0477ac */ /* 0x000ea20008000800 */
[----:B------:R-:W-:-:S03]  /*10ed0*/  IMAD.SHL.U32 R57, R57, 0x100, RZ ;  /* 0x0000010039397824 */ /* 0x000fc600078e00ff */
[----:B------:R-:W-:Y:S02]  /*10ee0*/  LOP3.LUT R25, R25, 0x6, RZ, 0xc0, !PT ;  /* 0x0000000619197812 */ /* 0x000fe400078ec0ff */
[----:B------:R-:W-:-:S03]  /*10ef0*/  LOP3.LUT R57, R57, 0x100, RZ, 0xc0, !PT ;  /* 0x0000010039397812 */ /* 0x000fc600078ec0ff */
[----:B------:R-:W-:Y:S01]  /*10f00*/  IMAD R2, R58, 0x80, R25 ;  /* 0x000000803a027824 */ /* 0x000fe200078e0219 */
[----:B------:R-:W-:-:S03]  /*10f10*/  LOP3.LUT R0, R57, 0x20, R0, 0xf8, !PT ;  /* 0x0000002039007812 */ /* 0x000fc600078ef800 */
[C---:B------:R-:W-:Y:S02]  /*10f20*/  VIADD R10, R2.reuse, 0x1 ;  /* 0x00000001020a7836 */ /* 0x040fe40000000000 */
[C---:B------:R-:W-:Y:S02]  /*10f30*/  VIADD R8, R2.reuse, 0x8 ;  /* 0x0000000802087836 */ /* 0x040fe40000000000 */
[----:B------:R-:W-:Y:S01]  /*10f40*/  VIADD R24, R2, 0x21 ;  /* 0x0000002102187836 */ /* 0x000fe20000000000 */
[----:B------:R-:W-:Y:S01]  /*10f50*/  ISETP.GE.AND P3, PT, R10, R121, PT ;  /* 0x000000790a00720c */ /* 0x000fe20003f66270 */
[----:B----4-:R-:W-:Y:S01]  /*10f60*/  VIADD R26, R2, 0x28 ;  /* 0x00000028021a7836 */ /* 0x010fe20000000000 */
        /* <DEDUP_REMOVED lines=10> */
[----:B------:R-:W-:Y:S01]  /*11010*/  FSEL R40, R44, -INF , !P3 ;  /* 0xff8000002c287808 */ /* 0x000fe20005800000 */
        /* <DEDUP_REMOVED lines=22> */
[----:B------:R-:W-:Y:S02]  /*11180*/  ISETP.GE.AND P0, PT, R8, R59, PT ;  /* 0x0000003b0800720c */ /* 0x000fe40003f06270 */
[----:B------:R-:W-:-:S02]  /*11190*/  FSEL R74, R124, -INF , !P1 ;  /* 0xff8000007c4a7808 */ /* 0x000fc40004800000 */
[----:B------:R-:W-:Y:S02]  /*111a0*/  FSEL R8, R100, -INF , !P6 ;  /* 0xff80000064087808 */ /* 0x000fe40007000000 */
[C---:B------:R-:W-:Y:S02]  /*111b0*/  ISETP.GE.AND P1, PT, R24.reuse, R121, PT ;  /* 0x000000791800720c */ /* 0x040fe40003f26270 */
[----:B------:R-:W-:Y:S01]  /*111c0*/  ISETP.GE.AND P6, PT, R24, R59, PT ;  /* 0x0000003b1800720c */ /* 0x000fe20003fc6270 */
[----:B------:R-:W-:Y:S01]  /*111d0*/  VIADD R24, R2, 0x29 ;  /* 0x0000002902187836 */ /* 0x000fe20000000000 */
[----:B-1----:R-:W-:Y:S02]  /*111e0*/  FSEL R72, R101, -INF , !P2 ;  /* 0xff80000065487808 */ /* 0x002fe40005000000 */
[----:B------:R-:W-:Y:S02]  /*111f0*/  FSEL R30, R102, -INF , !P3 ;  /* 0xff800000661e7808 */ /* 0x000fe40005800000 */
[----:B------:R-:W-:-:S02]  /*11200*/  FSEL R32, R97, -INF , !P4 ;  /* 0xff80000061207808 */ /* 0x000fc40006000000 */
[C---:B------:R-:W-:Y:S02]  /*11210*/  ISETP.GE.AND P2, PT, R24.reuse, R121, PT ;  /* 0x000000791800720c */ /* 0x040fe40003f46270 */
[----:B------:R-:W-:Y:S01]  /*11220*/  ISETP.GE.AND P3, PT, R24, R59, PT ;  /* 0x0000003b1800720c */ /* 0x000fe20003f66270 */
[----:B------:R-:W-:Y:S01]  /*11230*/  VIADD R24, R2, 0x31 ;  /* 0x0000003102187836 */ /* 0x000fe20000000000 */
[----:B------:R-:W-:Y:S02]  /*11240*/  ISETP.GE.AND P4, PT, R26, R121, PT ;  /* 0x000000791a00720c */ /* 0x000fe40003f86270 */
[----:B------:R-:W-:Y:S02]  /*11250*/  FSEL R36, R96, -INF , !P5 ;  /* 0xff80000060247808 */ /* 0x000fe40006800000 */
[----:B------:R-:W-:Y:S02]  /*11260*/  ISETP.GE.AND P5, PT, R26, R59, PT ;  /* 0x0000003b1a00720c */ /* 0x000fe40003fa6270 */
[----:B------:R-:W-:-:S02]  /*11270*/  FSEL R26, R99, -INF , !P0 ;  /* 0xff800000631a7808 */ /* 0x000fc40004000000 */
[----:B------:R-:W-:Y:S02]  /*11280*/  FSEL R186, R98, -INF , !P1 ;  /* 0xff80000062ba7808 */ /* 0x000fe40004800000 */
[C---:B------:R-:W-:Y:S02]  /*11290*/  ISETP.GE.AND P0, PT, R28.reuse, R121, PT ;  /* 0x000000791c00720c */ /* 0x040fe40003f06270 */
[----:B------:R-:W-:Y:S02]  /*112a0*/  ISETP.GE.AND P1, PT, R28, R59, PT ;  /* 0x0000003b1c00720c */ /* 0x000fe40003f26270 */
[----:B------:R-:W-:Y:S02]  /*112b0*/  FSEL R28, R103, -INF , !P6 ;  /* 0xff800000671c7808 */ /* 0x000fe40007000000 */
[----:B------:R-:W-:Y:S02]  /*112c0*/  FSEL R188, R92, -INF , !P4 ;  /* 0xff8000005cbc7808 */ /* 0x000fe40006000000 */
        /* <DEDUP_REMOVED lines=53> */
[-C--:B------:R-:W-:Y:S02]  /*11620*/  ISETP.GE.AND P2, PT, R2, R121.reuse, PT ;  /* 0x000000790200720c */ /* 0x080fe40003f46270 */
[----:B------:R-:W-:Y:S02]  /*11630*/  FSEL R140, R140, -INF , !P3 ;  /* 0xff8000008c8c7808 */ /* 0x000fe40005800000 */
[----:B------:R-:W-:Y:S02]  /*11640*/  FSEL R132, R132, -INF , !P0 ;  /* 0xff80000084847808 */ /* 0x000fe40004000000 */
[----:B------:R-:W-:Y:S02]  /*11650*/  FSEL R150, R150, -INF , !P1 ;  /* 0xff80000096967808 */ /* 0x000fe40004800000 */
[C---:B------:R-:W-:Y:S02]  /*11660*/  ISETP.GE.AND P3, PT, R42.reuse, R121, PT ;  /* 0x000000792a00720c */ /* 0x040fe40003f66270 */
[----:B------:R-:W-:-:S02]  /*11670*/  ISETP.GE.AND P0, PT, R42, R59, PT ;  /* 0x0000003b2a00720c */ /* 0x000fc40003f06270 */
[----:B------:R-:W-:Y:S02]  /*11680*/  ISETP.GE.AND P1, PT, R44, R121, PT ;  /* 0x000000792c00720c */ /* 0x000fe40003f26270 */
[----:B------:R-:W-:Y:S02]  /*11690*/  FSEL R42, R6, -INF , !P2 ;  /* 0xff800000062a7808 */ /* 0x000fe40005000000 */
[----:B------:R-:W-:Y:S02]  /*116a0*/  FSEL R138, R138, -INF , !P1 ;  /* 0xff8000008a8a7808 */ /* 0x000fe40004800000 */
[----:B------:R-:W-:Y:S02]  /*116b0*/  FMNMX3.FTZ R25, R42, R40, R38, !PT ;  /* 0x000000282a197276 */ /* 0x000fe40007810026 */
[----:B------:R-:W-:Y:S02]  /*116c0*/  ISETP.GE.AND P1, PT, R2, R59, PT ;  /* 0x0000003b0200720c */ /* 0x000fe40003f26270 */
[----:B------:R-:W-:-:S02]  /*116d0*/  FMNMX3.FTZ R25, R25, R104, R12, !PT ;  /* 0x0000006819197276 */ /* 0x000fc4000781000c */
[----:B------:R-:W-:Y:S02]  /*116e0*/  FSEL R6, R7, -INF , !P1 ;  /* 0xff80000007067808 */ /* 0x000fe40004800000 */
[----:B------:R-:W-:Y:S02]  /*116f0*/  FSEL R65, R9, -INF , !P4 ;  /* 0xff80000009417808 */ /* 0x000fe40006000000 */
        /* <DEDUP_REMOVED lines=21> */
[C---:B------:R-:W-:Y:S02]  /*11850*/  ISETP.GE.AND P1, PT, R44.reuse, R121, PT ;  /* 0x000000792c00720c */ /* 0x040fe40003f26270 */
[----:B------:R-:W-:Y:S01]  /*11860*/  ISETP.GE.AND P4, PT, R44, R59, PT ;  /* 0x0000003b2c00720c */ /* 0x000fe20003f86270 */
[----:B------:R-:W-:Y:S01]  /*11870*/  VIADD R44, R2, 0x70 ;  /* 0x00000070022c7836 */ /* 0x000fe20000000000 */
[----:B------:R-:W-:Y:S02]  /*11880*/  FMNMX3.FTZ R9, R9, R146, R144, !PT ;  /* 0x0000009209097276 */ /* 0x000fe40007810090 */
[----:B------:R-:W-:Y:S01]  /*11890*/  FSEL R63, R16, -INF , !P2 ;  /* 0xff800000103f7808 */ /* 0x000fe20005000000 */
[----:B------:R-:W-:Y:S01]  /*118a0*/  VIADD R16, R2, 0x78 ;  /* 0x0000007802107836 */ /* 0x000fe20000000000 */
[----:B------:R-:W-:-:S02]  /*118b0*/  FMNMX3.FTZ R7, R7, R126, R170, !PT ;  /* 0x0000007e07077276 */ /* 0x000fc400078100aa */
        /* <DEDUP_REMOVED lines=8> */
[----:B------:R-:W-:-:S02]  /*11940*/  FSEL R46, R22, -INF , !P6 ;  /* 0xff800000162e7808 */ /* 0x000fc40007000000 */
[----:B------:R-:W-:Y:S02]  /*11950*/  FSEL R62, R17, -INF , !P1 ;  /* 0xff800000113e7808 */ /* 0x000fe40004800000 */
[C---:B------:R-:W-:Y:S02]  /*11960*/  ISETP.GE.AND P6, PT, R16.reuse, R121, PT ;  /* 0x000000791000720c */ /* 0x040fe40003fc6270 */
[----:B------:R-:W-:Y:S02]  /*11970*/  ISETP.GE.AND P1, PT, R16, R59, PT ;  /* 0x0000003b1000720c */ /* 0x000fe40003f26270 */
[----:B------:R-:W-:Y:S02]  /*11980*/  FMNMX3.FTZ R16, R9, R138, R65, !PT ;  /* 0x0000008a09107276 */ /* 0x000fe40007810041 */
[----:B------:R-:W-:Y:S02]  /*11990*/  FMNMX3.FTZ R9, R7, R150, R136, !PT ;  /* 0x0000009607097276 */ /* 0x000fe40007810088 */
[----:B------:R-:W-:-:S02]  /*119a0*/  FSEL R47, R20, -INF , !P0 ;  /* 0xff800000142f7808 */ /* 0x000fc40004000000 */
[-C--:B------:R-:W-:Y:S02]  /*119b0*/  ISETP.GE.AND P0, PT, R44, R121.reuse, PT ;  /* 0x000000792c00720c */ /* 0x080fe40003f06270 */
[----:B------:R-:W-:Y:S02]  /*119c0*/  FSEL R61, R61, -INF , !P5 ;  /* 0xff8000003d3d7808 */ /* 0x000fe40006800000 */
[----:B------:R-:W-:Y:S02]  /*119d0*/  FMNMX3.FTZ R7, R16, R64, R63, !PT ;  /* 0x0000004010077276 */ /* 0x000fe4000781003f */
[----:B------:R-:W-:Y:S02]  /*119e0*/  FMNMX3.FTZ R9, R9, R134, R132, !PT ;  /* 0x0000008609097276 */ /* 0x000fe40007810084 */
[----:B------:R-:W-:Y:S02]  /*119f0*/  FSEL R60, R60, -INF , !P0 ;  /* 0xff8000003c3c7808 */ /* 0x000fe40004000000 */
[----:B------:R-:W-:-:S02]  /*11a00*/  ISETP.GE.AND P5, PT, R2, R121, PT ;  /* 0x000000790200720c */ /* 0x000fc40003fa6270 */
[-C--:B------:R-:W-:Y:S02]  /*11a10*/  ISETP.GE.AND P0, PT, R2, R59.reuse, PT ;  /* 0x0000003b0200720c */ /* 0x080fe40003f06270 */
[----:B------:R-:W-:Y:S02]  /*11a20*/  FSEL R55, R55, -INF , !P6 ;  /* 0xff80000037377808 */ /* 0x000fe40007000000 */
[----:B------:R-:W-:Y:S02]  /*11a30*/  FMNMX3.FTZ R7, R7, R62, R61, !PT ;  /* 0x0000003e07077276 */ /* 0x000fe4000781003d */
[----:B------:R-:W-:Y:S02]  /*11a40*/  FMNMX3.FTZ R2, R9, R130, R48, !PT ;  /* 0x0000008209027276 */ /* 0x000fe40007810030 */
[----:B------:R-:W-:Y:S02]  /*11a50*/  ISETP.GE.AND P2, PT, R44, R59, PT ;  /* 0x0000003b2c00720c */ /* 0x000fe40003f46270 */
[----:B------:R-:W-:-:S02]  /*11a60*/  FSEL R54, R54, -INF , !P5 ;  /* 0xff80000036367808 */ /* 0x000fc40006800000 */
[----:B------:R-:W-:Y:S02]  /*11a70*/  FMNMX3.FTZ R7, R7, R60, R55, !PT ;  /* 0x0000003c07077276 */ /* 0x000fe40007810037 */
[----:B------:R-:W-:Y:S02]  /*11a80*/  FSEL R44, R11, -INF , !P4 ;  /* 0xff8000000b2c7808 */ /* 0x000fe40006000000 */
[----:B------:R-:W-:Y:S02]  /*11a90*/  FSEL R23, R23, -INF , !P3 ;  /* 0xff80000017177808 */ /* 0x000fe40005800000 */
[----:B------:R-:W-:Y:S02]  /*11aa0*/  FMNMX3.FTZ R2, R2, R47, R46, !PT ;  /* 0x0000002f02027276 */ /* 0x000fe4000781002e */
[----:B------:R-:W-:Y:S02]  /*11ab0*/  FSEL R22, R13, -INF , !P2 ;  /* 0xff8000000d167808 */ /* 0x000fe40005000000 */
[----:B------:R-:W-:-:S02]  /*11ac0*/  FMNMX.FTZ R13, R54, R7, !PT ;  /* 0x00000007360d7209 */ /* 0x000fc40007810000 */
[----:B------:R-:W-:Y:S02]  /*11ad0*/  FSEL R21, R19, -INF , !P1 ;  /* 0xff80000013157808 */ /* 0x000fe40004800000 */
[----:B------:R-:W-:Y:S02]  /*11ae0*/  FMNMX3.FTZ R7, R2, R44, R23, !PT ;  /* 0x0000002c02077276 */ /* 0x000fe40007810017 */
[----:B------:R-:W-:Y:S01]  /*11af0*/  FSEL R20, R15, -INF , !P0 ;  /* 0xff8000000f147808 */ /* 0x000fe20004000000 */
[----:B------:R-:W1:Y:S01]  /*11b00*/  SHFL.BFLY PT, R2, R13, 0x2, 0x1f ;  /* 0x0c401f000d027f89 */ /* 0x000e6200000e0000 */
[----:B------:R-:W-:Y:S02]  /*11b10*/  FMNMX3.FTZ R7, R7, R22, R21, !PT ;  /* 0x0000001607077276 */ /* 0x000fe40007810015 */
[----:B------:R-:W-:Y:S02]  /*11b20*/  LEA R123, R123, UR5, 0x1 ;  /* 0x000000057b7b7c11 */ /* 0x000fe4000f8e08ff */
[----:B------:R-:W-:-:S03]  /*11b30*/  FMNMX.FTZ R11, R20, R7, !PT ;  /* 0x00000007140b7209 */ /* 0x000fc60007810000 */
[----:B------:R-:W-:Y:S01]  /*11b40*/  LDSM.16.MT88.4 R92, [R123+0xb000] ;  /* 0x00b000007b5c783b */ /* 0x000fe20000004200 */
[----:B------:R-:W-:-:S03]  /*11b50*/  IMAD.IADD R120, R4, 0x1, R123 ;  /* 0x0000000104787824 */ /* 0x000fc600078e027b */
[----:B------:R-:W4:Y:S04]  /*11b60*/  SHFL.BFLY PT, R16, R11, 0x2, 0x1f ;  /* 0x0c401f000b107f89 */ /* 0x000f2800000e0000 */
[----:B------:R-:W-:Y:S04]  /*11b70*/  LDSM.16.MT88.4 R100, [R120+0x9000] ;  /* 0x009000007864783b */ /* 0x000fe80000004200 */
[----:B------:R-:W-:Y:S01]  /*11b80*/  LDSM.16.MT88.4 R108, [R123+0x9000] ;  /* 0x009000007b6c783b */ /* 0x000fe20000004200 */
[----:B-1----:R-:W-:-:S03]  /*11b90*/  FMNMX.FTZ R9, R13, R2, !PT ;  /* 0x000000020d097209 */ /* 0x002fc60007810000 */
[----:B------:R-:W-:Y:S04]  /*11ba0*/  LDSM.16.MT88.4 R84, [R120+0xb000] ;  /* 0x00b000007854783b */ /* 0x000fe80000004200 */
[----:B------:R-:W1:Y:S04]  /*11bb0*/  SHFL.BFLY PT, R2, R9, 0x1, 0x1f ;  /* 0x0c201f0009027f89 */ /* 0x000e6800000e0000 */
[----:B------:R-:W-:Y:S01]  /*11bc0*/  LDSM.16.MT88.4 R76, [R123+0xd000] ;  /* 0x00d000007b4c783b */ /* 0x000fe20000004200 */
[----:B----4-:R-:W-:-:S05]  /*11bd0*/  FMNMX.FTZ R16, R11, R16, !PT ;  /* 0x000000100b107209 */ /* 0x010fca0007810000 */
[----:B------:R-:W4:Y:S01]  /*11be0*/  SHFL.BFLY PT, R7, R16, 0x1, 0x1f ;  /* 0x0c201f0010077f89 */ /* 0x000f2200000e0000 */
[----:B-1----:R-:W-:-:S04]  /*11bf0*/  FMNMX.FTZ R2, R9, R2, !PT ;  /* 0x0000000209027209 */ /* 0x002fc80007810000 */
[C---:B------:R-:W-:Y:S01]  /*11c00*/  FSETP.NEU.FTZ.AND P0, PT, R2.reuse, -INF , PT ;  /* 0xff8000000200780b */ /* 0x040fe20003f1d000 */
[----:B--2---:R-:W-:-:S05]  /*11c10*/  FMUL.FTZ R57, R2, UR4 ;  /* 0x0000000402397c20 */ /* 0x004fca0008410000 */
[----:B------:R-:W-:Y:S02]  /*11c20*/  FSEL R57, R57, RZ, P0 ;  /* 0x000000ff39397208 */ /* 0x000fe40000000000 */
[----:B----4-:R-:W-:-:S03]  /*11c30*/  FMNMX.FTZ R0, R16, R7, !PT ;  /* 0x0000000710007209 */ /* 0x010fc60007810000 */
[--C-:B------:R-:W-:Y:S01]  /*11c40*/  FFMA.FTZ R53, R42, UR4, -R57.reuse ;  /* 0x000000042a357c23 */ /* 0x100fe20008010839 */
[C---:B------:R-:W-:Y:S01]  /*11c50*/  FSETP.NEU.FTZ.AND P0, PT, R0.reuse, -INF , PT ;  /* 0xff8000000000780b */ /* 0x040fe20003f1d000 */
[----:B------:R-:W-:Y:S01]  /*11c60*/  FMUL.FTZ R51, R0, UR4 ;  /* 0x0000000400337c20 */ /* 0x000fe20008410000 */
[--C-:B------:R-:W-:Y:S01]  /*11c70*/  FFMA.FTZ R50, R40, UR4, -R57.reuse ;  /* 0x0000000428327c23 */ /* 0x100fe20008010839 */
[--C-:B------:R-:W-:Y:S01]  /*11c80*/  FFMA.FTZ R42, R38, UR4, -R57.reuse ;  /* 0x00000004262a7c23 */ /* 0x100fe20008010839 */
[--C-:B------:R-:W-:Y:S01]  /*11c90*/  FFMA.FTZ R41, R104, UR4, -R57.reuse ;  /* 0x0000000468297c23 */ /* 0x100fe20008010839 */
[----:B------:R-:W-:Y:S01]  /*11ca0*/  MUFU.EX2 R53, R53 ;  /* 0x0000003500357308 */ /* 0x000fe20000000800 */
[----:B------:R-:W-:Y:S01]  /*11cb0*/  FSEL R51, R51, RZ, P0 ;  /* 0x000000ff33337208 */ /* 0x000fe20000000000 */
[--C-:B------:R-:W-:Y:S01]  /*11cc0*/  FFMA.FTZ R38, R10, UR4, -R57.reuse ;  /* 0x000000040a267c23 */ /* 0x100fe20008010839 */
[----:B------:R-:W-:Y:S01]  /*11cd0*/  FFMA.FTZ R25, R8, UR4, -R57 ;  /* 0x0000000408197c23 */ /* 0x000fe20008010839 */
[----:B------:R-:W1:Y:S01]  /*11ce0*/  MUFU.EX2 R50, R50 ;  /* 0x0000003200327308 */ /* 0x000e620000000800 */
[----:B------:R-:W-:Y:S01]  /*11cf0*/  LDSM.16.MT88.4 R8, [R123+0xb400] ;  /* 0x00b400007b08783b */ /* 0x000fe20000004200 */
[--C-:B------:R-:W-:Y:S01]  /*11d00*/  FFMA.FTZ R49, R6, UR4, -R51.reuse ;  /* 0x0000000406317c23 */ /* 0x100fe20008010833 */
[--C-:B------:R-:W-:Y:S01]  /*11d10*/  FFMA.FTZ R52, R18, UR4, -R51.reuse ;  /* 0x0000000412347c23 */ /* 0x100fe20008010833 */
[--C-:B------:R-:W-:Y:S01]  /*11d20*/  FFMA.FTZ R43, R14, UR4, -R51.reuse ;  /* 0x000000040e2b7c23 */ /* 0x100fe20008010833 */
[----:B------:R-:W2:Y:S01]  /*11d30*/  LDSM.16.MT88.4 R4, [R120+0xd000] ;  /* 0x00d000007804783b */ /* 0x000ea20000004200 */
[----:B------:R-:W-:Y:S01]  /*11d40*/  FFMA.FTZ R40, R106, UR4, -R51 ;  /* 0x000000046a287c23 */ /* 0x000fe20008010833 */
[----:B------:R-:W-:Y:S01]  /*11d50*/  MUFU.EX2 R42, R42 ;  /* 0x0000002a002a7308 */ /* 0x000fe20000000800 */
[----:B------:R-:W-:Y:S01]  /*11d60*/  FFMA.FTZ R39, R12, UR4, -R57 ;  /* 0x000000040c277c23 */ /* 0x000fe20008010839 */
[----:B------:R-:W-:Y:S01]  /*11d70*/  LDSM.16.MT88.4 R16, [R123+0x9400] ;  /* 0x009400007b10783b */ /* 0x000fe20000004200 */
[--C-:B------:R-:W-:Y:S01]  /*11d80*/  FFMA.FTZ R37, R34, UR4, -R51.reuse ;  /* 0x0000000422257c23 */ /* 0x100fe20008010833 */
[----:B------:R-:W4:Y:S01]  /*11d90*/  MUFU.EX2 R41, R41 ;  /* 0x0000002900297308 */ /* 0x000f220000000800 */
[----:B------:R-:W-:Y:S01]  /*11da0*/  FFMA.FTZ R35, R32, UR4, -R51 ;  /* 0x0000000420237c23 */ /* 0x000fe20008010833 */
[----:B------:R-:W5:Y:S01]  /*11db0*/  LDSM.16.MT88.4 R12, [R120+0x9400] ;  /* 0x00940000780c783b */ /* 0x000f620000004200 */
[----:B-1----:R-:W-:Y:S01]  /*11dc0*/  F2FP.BF16.F32.PACK_AB R68, R50, R53 ;  /* 0x000000353244723e */ /* 0x002fe200000010ff */
[----:B------:R-:W-:Y:S01]  /*11dd0*/  MUFU.EX2 R49, R49 ;  /* 0x0000003100317308 */ /* 0x000fe20000000800 */
[----:B------:R-:W-:Y:S01]  /*11de0*/  FFMA.FTZ R33, R36, UR4, -R57 ;  /* 0x0000000424217c23 */ /* 0x000fe20008010839 */
[--C-:B------:R-:W-:Y:S01]  /*11df0*/  FFMA.FTZ R34, R74, UR4, -R51.reuse ;  /* 0x000000044a227c23 */ /* 0x100fe20008010833 */
[----:B------:R-:W-:Y:S01]  /*11e00*/  FFMA.FTZ R32, R72, UR4, -R51 ;  /* 0x0000000448207c23 */ /* 0x000fe20008010833 */
[----:B------:R-:W1:Y:S01]  /*11e10*/  MUFU.EX2 R52, R52 ;  /* 0x0000003400347308 */ /* 0x000e620000000800 */
[--C-:B------:R-:W-:Y:S01]  /*11e20*/  FFMA.FTZ R31, R30, UR4, -R57.reuse ;  /* 0x000000041e1f7c23 */ /* 0x100fe20008010839 */
        /* <DEDUP_REMOVED lines=11> */
[--C-:B------:R-:W-:Y:S01]  /*11ee0*/  FFMA.FTZ R129, R66, UR4, -R51.reuse ;  /* 0x0000000442817c23 */ /* 0x100fe20008010833 */
[----:B-1----:R-:W-:Y:S01]  /*11ef0*/  F2FP.BF16.F32.PACK_AB R69, R52, R49 ;  /* 0x000000313445723e */ /* 0x002fe200000010ff */
[--C-:B------:R-:W-:Y:S01]  /*11f00*/  FFMA.FTZ R127, R128, UR4, -R51.reuse ;  /* 0x00000004807f7c23 */ /* 0x100fe20008010833 */
[----:B------:R-:W1:Y:S01]  /*11f10*/  MUFU.EX2 R38, R38 ;  /* 0x0000002600267308 */ /* 0x000e620000000800 */
[----:B------:R-:W-:Y:S01]  /*11f20*/  FFMA.FTZ R126, R126, UR4, -R51 ;  /* 0x000000047e7e7c23 */ /* 0x000fe20008010833 */
[--C-:B------:R-:W-:Y:S01]  /*11f30*/  FFMA.FTZ R180, R180, UR4, -R57.reuse ;  /* 0x00000004b4b47c23 */ /* 0x100fe20008010839 */
[----:B------:R-:W-:Y:S01]  /*11f40*/  FFMA.FTZ R178, R178, UR4, -R57 ;  /* 0x00000004b2b27c23 */ /* 0x000fe20008010839 */
[----:B------:R3:W-:Y:S01]  /*11f50*/  MUFU.EX2 R36, R25 ;  /* 0x0000001900247308 */ /* 0x0007e20000000800 */
[----:B------:R-:W-:Y:S01]  /*11f60*/  FFMA.FTZ R176, R176, UR4, -R51 ;  /* 0x00000004b0b07c23 */ /* 0x000fe20008010833 */
[----:B----4-:R-:W-:Y:S01]  /*11f70*/  F2FP.BF16.F32.PACK_AB R71, R40, R43 ;  /* 0x0000002b2847723e */ /* 0x010fe200000010ff */
[--C-:B------:R-:W-:Y:S01]  /*11f80*/  FFMA.FTZ R133, R148, UR4, -R57.reuse ;  /* 0x0000000494857c23 */ /* 0x100fe20008010839 */
[----:B------:R-:W-:Y:S01]  /*11f90*/  MUFU.EX2 R33, R33 ;  /* 0x0000002100217308 */ /* 0x000fe20000000800 */
[----:B------:R-:W-:Y:S01]  /*11fa0*/  FFMA.FTZ R131, R146, UR4, -R57 ;  /* 0x0000000492837c23 */ /* 0x000fe20008010839 */
[--C-:B------:R-:W-:Y:S01]  /*11fb0*/  FFMA.FTZ R137, R164, UR4, -R51.reuse ;  /* 0x00000004a4897c23 */ /* 0x100fe20008010833 */
[----:B------:R-:W-:Y:S01]  /*11fc0*/  FFMA.FTZ R135, R150, UR4, -R51 ;  /* 0x0000000496877c23 */ /* 0x000fe20008010833 */
[----:B------:R-:W-:Y:S01]  /*11fd0*/  MUFU.EX2 R37, R37 ;  /* 0x0000002500257308 */ /* 0x000fe20000000800 */
[C---:B------:R-:W-:Y:S01]  /*11fe0*/  HMMA.16816.F32.BF16 R96, R68.reuse, R92, RZ ;  /* 0x0000005c4460723c */ /* 0x040fe200000418ff */
[--C-:B------:R-:W-:Y:S01]  /*11ff0*/  FFMA.FTZ R174, R174, UR4, -R57.reuse ;  /* 0x00000004aeae7c23 */ /* 0x100fe20008010839 */
[----:B------:R-:W-:Y:S01]  /*12000*/  FFMA.FTZ R172, R172, UR4, -R57 ;  /* 0x00000004acac7c23 */ /* 0x000fe20008010839 */
[----:B------:R-:W4:Y:S01]  /*12010*/  MUFU.EX2 R34, R34 ;  /* 0x0000002200227308 */ /* 0x000f220000000800 */
[--C-:B------:R-:W-:Y:S01]  /*12020*/  FFMA.FTZ R170, R170, UR4, -R51.reuse ;  /* 0x00000004aaaa7c23 */ /* 0x100fe20008010833 */
[--C-:B---3--:R-:W-:Y:S01]  /*12030*/  FFMA.FTZ R25, R24, UR4, -R51.reuse ;  /* 0x0000000418197c23 */ /* 0x108fe20008010833 */
[--C-:B------:R-:W-:Y:S01]  /*12040*/  FFMA.FTZ R24, R184, UR4, -R51.reuse ;  /* 0x00000004b8187c23 */ /* 0x100fe20008010833 */
[----:B------:R-:W-:Y:S01]  /*12050*/  MUFU.EX2 R35, R35 ;  /* 0x0000002300237308 */ /* 0x000fe20000000800 */
[C---:B------:R-:W-:Y:S01]  /*12060*/  HMMA.16816.F32.BF16 R92, R68.reuse, R94, RZ ;  /* 0x0000005e445c723c */ /* 0x040fe200000418ff */
[----:B------:R-:W-:Y:S01]  /*12070*/  FFMA.FTZ R168, R168, UR4, -R51 ;  /* 0x00000004a8a87c23 */ /* 0x000fe20008010833 */
[--C-:B------:R-:W-:Y:S01]  /*12080*/  FFMA.FTZ R143, R142, UR4, -R57.reuse ;  /* 0x000000048e8f7c23 */ /* 0x100fe20008010839 */
[----:B------:R-:W3:Y:S01]  /*12090*/  MUFU.EX2 R32, R32 ;  /* 0x0000002000207308 */ /* 0x000ee20000000800 */
[--C-:B------:R-:W-:Y:S01]  /*120a0*/  FFMA.FTZ R142, R140, UR4, -R57.reuse ;  /* 0x000000048c8e7c23 */ /* 0x100fe20008010839 */
[--C-:B------:R-:W-:Y:S01]  /*120b0*/  FFMA.FTZ R141, R144, UR4, -R57.reuse ;  /* 0x00000004908d7c23 */ /* 0x100fe20008010839 */
[----:B------:R-:W-:Y:S01]  /*120c0*/  FFMA.FTZ R139, R138, UR4, -R57 ;  /* 0x000000048a8b7c23 */ /* 0x000fe20008010839 */
[----:B------:R-:W-:Y:S01]  /*120d0*/  MUFU.EX2 R31, R31 ;  /* 0x0000001f001f7308 */ /* 0x000fe20000000800 */
[C---:B------:R-:W-:Y:S01]  /*120e0*/  HMMA.16816.F32.BF16 R104, R68.reuse, R100, RZ ;  /* 0x000000644468723c */ /* 0x040fe200000418ff */
[--C-:B------:R-:W-:Y:S01]  /*120f0*/  FFMA.FTZ R145, R134, UR4, -R51.reuse ;  /* 0x0000000486917c23 */ /* 0x100fe20008010833 */
[--C-:B------:R-:W-:Y:S01]  /*12100*/  FFMA.FTZ R130, R130, UR4, -R51.reuse ;  /* 0x0000000482827c23 */ /* 0x100fe20008010833 */
[----:B------:R-:W5:Y:S01]  /*12110*/  MUFU.EX2 R30, R30 ;  /* 0x0000001e001e7308 */ /* 0x000f620000000800 */
[----:B------:R-:W-:Y:S01]  /*12120*/  FFMA.FTZ R136, R136, UR4, -R51 ;  /* 0x0000000488887c23 */ /* 0x000fe20008010833 */
[--C-:B------:R-:W-:Y:S01]  /*12130*/  FFMA.FTZ R65, R65, UR4, -R57.reuse ;  /* 0x0000000441417c23 */ /* 0x100fe20008010839 */
[----:B------:R-:W-:Y:S01]  /*12140*/  FFMA.FTZ R171, R54, UR4, -R57 ;  /* 0x0000000436ab7c23 */ /* 0x000fe20008010839 */
[----:B------:R-:W-:Y:S01]  /*12150*/  MUFU.EX2 R27, R27 ;  /* 0x0000001b001b7308 */ /* 0x000fe20000000800 */
[C---:B------:R-:W-:Y:S01]  /*12160*/  HMMA.16816.F32.BF16 R112, R68.reuse, R108, RZ ;  /* 0x0000006c4470723c */ /* 0x040fe200000418ff */
[----:B------:R-:W-:Y:S01]  /*12170*/  FFMA.FTZ R48, R48, UR4, -R51 ;  /* 0x0000000430307c23 */ /* 0x000fe20008010833 */
[----:B------:R-:W-:Y:S01]  /*12180*/  FADD.FTZ R53, R53, R50 ;  /* 0x0000003235357221 */ /* 0x000fe20000010000 */
[----:B------:R-:W5:Y:S01]  /*12190*/  MUFU.EX2 R26, R190 ;  /* 0x000000be001a7308 */ /* 0x000f620000000800 */
[----:B------:R-:W-:Y:S01]  /*121a0*/  FADD.FTZ R52, R49, R52 ;  /* 0x0000003431347221 */ /* 0x000fe20000010000 */
[----:B------:R-:W-:Y:S01]  /*121b0*/  ISETP.GT.AND P0, PT, R58, R155, PT ;  /* 0x0000009b3a00720c */ /* 0x000fe20003f04270 */
[----:B------:R-:W-:Y:S01]  /*121c0*/  FADD.FTZ R50, R42, R53 ;  /* 0x000000352a327221 */ /* 0x000fe20000010000 */
[----:B------:R-:W-:Y:S01]  /*121d0*/  MUFU.EX2 R29, R29 ;  /* 0x0000001d001d7308 */ /* 0x000fe20000000800 */
[C---:B------:R-:W-:Y:S01]  /*121e0*/  HMMA.16816.F32.BF16 R100, R68.reuse, R102, RZ ;  /* 0x000000664464723c */ /* 0x040fe200000418ff */
[----:B------:R-:W-:Y:S01]  /*121f0*/  FADD.FTZ R49, R43, R52 ;  /* 0x000000342b317221 */ /* 0x000fe20000010000 */
[----:B------:R-:W-:Y:S01]  /*12200*/  FADD.FTZ R50, R41, R50 ;  /* 0x0000003229327221 */ /* 0x000fe20000010000 */
[----:B------:R-:W5:Y:S04]  /*12210*/  MUFU.EX2 R28, R28 ;  /* 0x0000001c001c7308 */ /* 0x000f680000000800 */
[----:B------:R-:W-:Y:S01]  /*12220*/  MUFU.EX2 R25, R25 ;  /* 0x0000001900197308 */ /* 0x000fe20000000800 */
[C---:B------:R-:W-:Y:S03]  /*12230*/  HMMA.16816.F32.BF16 R88, R68.reuse, R84, RZ ;  /* 0x000000544458723c */ /* 0x040fe600000418ff */
        /* <DEDUP_REMOVED lines=14> */
[----:B--2---:R-:W-:Y:S01]  /*12320*/  HMMA.16816.F32.BF16 R72, R68, R4, RZ ;  /* 0x000000044448723c */ /* 0x004fe200000418ff */
[----:B-1----:R-:W-:Y:S01]  /*12330*/  F2FP.BF16.F32.PACK_AB R4, R38, R39 ;  /* 0x000000272604723e */ /* 0x002fe200000010ff */
[----:B------:R-:W-:Y:S01]  /*12340*/  FADD.FTZ R39, R39, R50 ;  /* 0x0000003227277221 */ /* 0x000fe20000010000 */
[----:B----4-:R-:W-:Y:S01]  /*12350*/  F2FP.BF16.F32.PACK_AB R5, R34, R37 ;  /* 0x000000252205723e */ /* 0x010fe200000010ff */
[----:B------:R-:W1:Y:S02]  /*12360*/  MUFU.EX2 R133, R133 ;  /* 0x0000008500857308 */ /* 0x000e640000000800 */
[----:B------:R-:W-:-:S02]  /*12370*/  FADD.FTZ R39, R38, R39 ;  /* 0x0000002726277221 */ /* 0x000fc40000010000 */
[----:B------:R-:W-:Y:S01]  /*12380*/  HMMA.16816.F32.BF16 R68, R68, R6, RZ ;  /* 0x000000064444723c */ /* 0x000fe200000418ff */
[----:B------:R-:W-:Y:S01]  /*12390*/  F2FP.BF16.F32.PACK_AB R6, R33, R36 ;  /* 0x000000242106723e */ /* 0x000fe200000010ff */
[----:B------:R-:W-:Y:S01]  /*123a0*/  MUFU.EX2 R146, R172 ;  /* 0x000000ac00927308 */ /* 0x000fe20000000800 */
[----:B---3--:R-:W-:-:S03]  /*123b0*/  F2FP.BF16.F32.PACK_AB R7, R32, R35 ;  /* 0x000000232007723e */ /* 0x008fc600000010ff */
[----:B------:R-:W2:Y:S04]  /*123c0*/  MUFU.EX2 R131, R131 ;  /* 0x0000008300837308 */ /* 0x000ea80000000800 */
[C---:B------:R-:W-:Y:S01]  /*123d0*/  HMMA.16816.F32.BF16 R96, R4.reuse, R8, R96 ;  /* 0x000000080460723c */ /* 0x040fe20000041860 */
[----:B------:R-:W-:Y:S04]  /*123e0*/  MUFU.EX2 R164, R170 ;  /* 0x000000aa00a47308 */ /* 0x000fe80000000800 */
[----:B------:R-:W3:Y:S03]  /*123f0*/  MUFU.EX2 R137, R137 ;  /* 0x0000008900897308 */ /* 0x000ee60000000800 */
[C---:B------:R-:W-:Y:S01]  /*12400*/  HMMA.16816.F32.BF16 R92, R4.reuse, R10, R92 ;  /* 0x0000000a045c723c */ /* 0x040fe2000004185c */
[----:B------:R-:W4:Y:S01]  /*12410*/  LDSM.16.MT88.4 R8, [R120+0xd400] ;  /* 0x00d400007808783b */ /* 0x000f220000004200 */
[----:B------:R-:W-:Y:S04]  /*12420*/  MUFU.EX2 R150, R168 ;  /* 0x000000a800967308 */ /* 0x000fe80000000800 */
[----:B------:R-:W3:Y:S02]  /*12430*/  MUFU.EX2 R135, R135 ;  /* 0x0000008700877308 */ /* 0x000ee40000000800 */
[C---:B-----5:R-:W-:Y:S02]  /*12440*/  HMMA.16816.F32.BF16 R104, R4.reuse, R12, R104 ;  /* 0x0000000c0468723c */ /* 0x060fe40000041868 */
[----:B------:R5:W-:Y:S04]  /*12450*/  MUFU.EX2 R140, R143 ;  /* 0x0000008f008c7308 */ /* 0x000be80000000800 */
[----:B------:R-:W3:Y:S02]  /*12460*/  MUFU.EX2 R141, R141 ;  /* 0x0000008d008d7308 */ /* 0x000ee40000000800 */
[C---:B------:R-:W-:Y:S01]  /*12470*/  HMMA.16816.F32.BF16 R100, R4.reuse, R14, R100 ;  /* 0x0000000e0464723c */ /* 0x040fe20000041864 */
[----:B------:R-:W1:Y:S01]  /*12480*/  LDSM.16.MT88.4 R12, [R123+0xd400] ;  /* 0x00d400007b0c783b */ /* 0x000e620000004200 */
[----:B------:R-:W-:Y:S04]  /*12490*/  MUFU.EX2 R138, R142 ;  /* 0x0000008e008a7308 */ /* 0x000fe80000000800 */
[----:B------:R-:W3:Y:S02]  /*124a0*/  MUFU.EX2 R139, R139 ;  /* 0x0000008b008b7308 */ /* 0x000ee40000000800 */
[----:B------:R-:W-:Y:S01]  /*124b0*/  HMMA.16816.F32.BF16 R112, R4, R16, R112 ;  /* 0x000000100470723c */ /* 0x000fe20000041870 */
[----:B-----5:R-:W-:Y:S01]  /*124c0*/  FFMA.FTZ R143, R132, UR4, -R51 ;  /* 0x00000004848f7c23 */ /* 0x020fe20008010833 */
[----:B------:R5:W-:Y:S01]  /*124d0*/  MUFU.EX2 R134, R136 ;  /* 0x0000008800867308 */ /* 0x000be20000000800 */
[----:B------:R-:W-:-:S03]  /*124e0*/  FFMA.FTZ R132, R61, UR4, -R57 ;  /* 0x000000043d847c23 */ /* 0x000fc60008010839 */
[----:B------:R-:W3:Y:S02]  /*124f0*/  MUFU.EX2 R145, R145 ;  /* 0x0000009100917308 */ /* 0x000ee40000000800 */
[C---:B------:R-:W-:Y:S01]  /*12500*/  HMMA.16816.F32.BF16 R108, R4.reuse, R18, R108 ;  /* 0x00000012046c723c */ /* 0x040fe2000004186c */
[----:B------:R-:W2:Y:S01]  /*12510*/  LDSM.16.MT88.4 R16, [R120+0xb400] ;  /* 0x00b400007810783b */ /* 0x000ea20000004200 */
[----:B------:R-:W-:Y:S04]  /*12520*/  MUFU.EX2 R143, R143 ;  /* 0x0000008f008f7308 */ /* 0x000fe80000000800 */
[----:B------:R-:W3:Y:S01]  /*12530*/  MUFU.EX2 R130, R130 ;  /* 0x0000008200827308 */ /* 0x000ee20000000800 */
[----:B-----5:R-:W-:Y:S01]  /*12540*/  FFMA.FTZ R136, R23, UR4, -R51 ;  /* 0x0000000417887c23 */ /* 0x020fe20008010833 */
[C---:B----4-:R-:W-:Y:S02]  /*12550*/  HMMA.16816.F32.BF16 R72, R4.reuse, R8, R72 ;  /* 0x000000080448723c */ /* 0x050fe40000041848 */
[----:B------:R-:W-:Y:S04]  /*12560*/  MUFU.EX2 R171, R171 ;  /* 0x000000ab00ab7308 */ /* 0x000fe80000000800 */
[----:B------:R-:W-:Y:S02]  /*12570*/  MUFU.EX2 R41, R136 ;  /* 0x0000008800297308 */ /* 0x000fe40000000800 */
[C---:B------:R-:W-:Y:S01]  /*12580*/  HMMA.16816.F32.BF16 R68, R4.reuse, R10, R68 ;  /* 0x0000000a0444723c */ /* 0x040fe20000041844 */
[----:B------:R-:W4:Y:S07]  /*12590*/  LDSM.16.MT88.4 R8, [R123+0xb800] ;  /* 0x00b800007b08783b */ /* 0x000f2e0000004200 */
        /* <DEDUP_REMOVED lines=52> */
[----:B---3--:R-:W-:Y:S02]  /*128e0*/  F2FP.BF16.F32.PACK_AB R5, R137, R164 ;  /* 0x000000a48905723e */ /* 0x008fe400000010ff */
[----:B------:R-:W-:-:S07]  /*128f0*/  F2FP.BF16.F32.PACK_AB R7, R135, R150 ;  /* 0x000000968707723e */ /* 0x000fce00000010ff */
        /* <DEDUP_REMOVED lines=34> */
[C---:B-1----:R-:W-:Y:S01]  /*12b20*/  HMMA.16816.F32.BF16 R72, R4.reuse, R12, R72 ;  /* 0x0000000c0448723c */ /* 0x042fe20000041848 */
[----:B------:R-:W-:Y:S01]  /*12b30*/  FFMA.FTZ R12, R64, UR4, -R57 ;  /* 0x00000004400c7c23 */ /* 0x000fe20008010839 */
[----:B------:R-:W-:Y:S01]  /*12b40*/  FFMA.FTZ R13, R46, UR4, -R51 ;  /* 0x000000042e0d7c23 */ /* 0x000fe20008010833 */
[----:B------:R1:W-:Y:S04]  /*12b50*/  MUFU.EX2 R64, R65 ;  /* 0x0000004100407308 */ /* 0x0003e80000000800 */
[----:B------:R4:W5:Y:S01]  /*12b60*/  MUFU.EX2 R61, R12 ;  /* 0x0000000c003d7308 */ /* 0x0009620000000800 */
[C---:B------:R-:W-:Y:S08]  /*12b70*/  HMMA.16816.F32.BF16 R68, R4.reuse, R14, R68 ;  /* 0x0000000e0444723c */ /* 0x040ff00000041844 */
[C---:B--2---:R-:W-:Y:S01]  /*12b80*/  HMMA.16816.F32.BF16 R88, R4.reuse, R16, R88 ;  /* 0x000000100458723c */ /* 0x044fe20000041858 */
[--C-:B------:R-:W-:Y:S01]  /*12b90*/  FFMA.FTZ R16, R62, UR4, -R57.reuse ;  /* 0x000000043e107c23 */ /* 0x100fe20008010839 */
[----:B------:R-:W-:Y:S01]  /*12ba0*/  FFMA.FTZ R62, R55, UR4, -R57 ;  /* 0x00000004373e7c23 */ /* 0x000fe20008010839 */
[--C-:B-1----:R-:W-:Y:S01]  /*12bb0*/  FFMA.FTZ R65, R22, UR4, -R51.reuse ;  /* 0x0000000416417c23 */ /* 0x102fe20008010833 */
[--C-:B------:R-:W-:Y:S01]  /*12bc0*/  FFMA.FTZ R17, R47, UR4, -R51.reuse ;  /* 0x000000042f117c23 */ /* 0x100fe20008010833 */
[----:B----4-:R-:W-:Y:S01]  /*12bd0*/  FFMA.FTZ R12, R44, UR4, -R51 ;  /* 0x000000042c0c7c23 */ /* 0x010fe20008010833 */
[----:B------:R-:W-:Y:S02]  /*12be0*/  MUFU.EX2 R55, R16 ;  /* 0x0000001000377308 */ /* 0x000fe40000000800 */
[----:B------:R-:W-:Y:S01]  /*12bf0*/  HMMA.16816.F32.BF16 R84, R4, R18, R84 ;  /* 0x000000120454723c */ /* 0x000fe20000041854 */
[--C-:B------:R-:W-:Y:S01]  /*12c00*/  FFMA.FTZ R18, R63, UR4, -R57.reuse ;  /* 0x000000043f127c23 */ /* 0x100fe20008010839 */
[----:B------:R-:W-:Y:S01]  /*12c10*/  FFMA.FTZ R63, R60, UR4, -R57 ;  /* 0x000000043c3f7c23 */ /* 0x000fe20008010839 */
[--C-:B------:R-:W-:Y:S01]  /*12c20*/  FFMA.FTZ R57, R21, UR4, -R51.reuse ;  /* 0x0000000415397c23 */ /* 0x100fe20008010833 */
[----:B------:R-:W-:Y:S01]  /*12c30*/  FFMA.FTZ R60, R20, UR4, -R51 ;  /* 0x00000004143c7c23 */ /* 0x000fe20008010833 */
[----:B------:R-:W1:Y:S01]  /*12c40*/  MUFU.EX2 R54, R18 ;  /* 0x0000001200367308 */ /* 0x000e620000000800 */
[----:B------:R-:W2:Y:S01]  /*12c50*/  LDSM.16.MT88.4 R20, [R120+0xa800] ;  /* 0x00a800007814783b */ /* 0x000ea20000004200 */
[----:B-----5:R-:W-:-:S02]  /*12c60*/  F2FP.BF16.F32.PACK_AB R4, R61, R64 ;  /* 0x000000403d04723e */ /* 0x020fc400000010ff */
[----:B------:R-:W-:Y:S04]  /*12c70*/  MUFU.EX2 R47, R48 ;  /* 0x00000030002f7308 */ /* 0x000fe80000000800 */
[----:B------:R4:W5:Y:S04]  /*12c80*/  MUFU.EX2 R46, R17 ;  /* 0x00000011002e7308 */ /* 0x0009680000000800 */
[----:B------:R-:W-:Y:S01]  /*12c90*/  MUFU.EX2 R44, R13 ;  /* 0x0000000d002c7308 */ /* 0x000fe20000000800 */
[----:B-1----:R-:W-:-:S03]  /*12ca0*/  F2FP.BF16.F32.PACK_AB R6, R55, R54 ;  /* 0x000000363706723e */ /* 0x002fc600000010ff */
[----:B------:R-:W1:Y:S04]  /*12cb0*/  MUFU.EX2 R51, R12 ;  /* 0x0000000c00337308 */ /* 0x000e680000000800 */
[----:B------:R-:W-:Y:S01]  /*12cc0*/  MUFU.EX2 R48, R132 ;  /* 0x0000008400307308 */ /* 0x000fe20000000800 */
[----:B----4-:R-:W4:Y:S01]  /*12cd0*/  LDSM.16.MT88.4 R16, [R123+0xc800] ;  /* 0x00c800007b10783b */ /* 0x010f220000004200 */
[----:B-----5:R-:W-:Y:S02]  /*12ce0*/  F2FP.BF16.F32.PACK_AB R5, R46, R47 ;  /* 0x0000002f2e05723e */ /* 0x020fe400000010ff */
[----:B------:R-:W5:Y:S04]  /*12cf0*/  MUFU.EX2 R43, R63 ;  /* 0x0000003f002b7308 */ /* 0x000f680000000800 */
[----:B------:R-:W5:Y:S01]  /*12d00*/  MUFU.EX2 R42, R62 ;  /* 0x0000003e002a7308 */ /* 0x000f620000000800 */
[----:B-1----:R-:W-:Y:S01]  /*12d10*/  F2FP.BF16.F32.PACK_AB R7, R51, R44 ;  /* 0x0000002c3307723e */ /* 0x002fe200000010ff */
[----:B------:R-:W1:Y:S02]  /*12d20*/  LDSM.16.MT88.4 R12, [R120+0xc800] ;  /* 0x00c80000780c783b */ /* 0x000e640000004200 */
[----:B------:R-:W-:Y:S04]  /*12d30*/  MUFU.EX2 R57, R57 ;  /* 0x0000003900397308 */ /* 0x000fe80000000800 */
[----:B------:R-:W-:Y:S01]  /*12d40*/  MUFU.EX2 R60, R60 ;  /* 0x0000003c003c7308 */ /* 0x000fe20000000800 */
[C---:B---3--:R-:W-:Y:S08]  /*12d50*/  HMMA.16816.F32.BF16 R112, R4.reuse, R8, R112 ;  /* 0x000000080470723c */ /* 0x048ff00000041870 */
        /* <DEDUP_REMOVED lines=9> */
[----:B---3--:R-:W-:Y:S01]  /*12df0*/  HMMA.16816.F32.BF16 R80, R4, R8, R80 ;  /* 0x000000080450723c */ /* 0x008fe20000041850 */
[----:B------:R-:W-:-:S02]  /*12e00*/  FADD.FTZ R8, R40, R49 ;  /* 0x0000003128087221 */ /* 0x000fc40000010000 */
[----:B------:R-:W1:Y:S02]  /*12e10*/  MUFU.EX2 R40, R65 ;  /* 0x0000004100287308 */ /* 0x000e640000000800 */
[----:B------:R-:W-:-:S03]  /*12e20*/  FADD.FTZ R37, R37, R8 ;  /* 0x0000000825257221 */ /* 0x000fc60000010000 */
[----:B------:R-:W-:Y:S01]  /*12e30*/  HMMA.16816.F32.BF16 R84, R4, R14, R84 ;  /* 0x0000000e0454723c */ /* 0x000fe20000041854 */
[----:B------:R-:W3:Y:S01]  /*12e40*/  LDSM.16.MT88.4 R12, [R120+0xac00] ;  /* 0x00ac0000780c783b */ /* 0x000ee20000004200 */
[----:B------:R-:W-:-:S04]  /*12e50*/  FADD.FTZ R34, R34, R37 ;  /* 0x0000002522227221 */ /* 0x000fc80000010000 */
[----:B------:R-:W-:Y:S02]  /*12e60*/  FADD.FTZ R35, R35, R34 ;  /* 0x0000002223237221 */ /* 0x000fe40000010000 */
[----:B------:R-:W-:Y:S01]  /*12e70*/  HMMA.16816.F32.BF16 R76, R4, R10, R76 ;  /* 0x0000000a044c723c */ /* 0x000fe2000004184c */
[----:B------:R-:W3:Y:S01]  /*12e80*/  LDSM.16.MT88.4 R8, [R123+0xcc00] ;  /* 0x00cc00007b08783b */ /* 0x000ee20000004200 */
[----:B------:R-:W-:-:S04]  /*12e90*/  FADD.FTZ R32, R32, R35 ;  /* 0x0000002320207221 */ /* 0x000fc80000010000 */
[----:B------:R-:W-:Y:S02]  /*12ea0*/  FADD.FTZ R29, R29, R32 ;  /* 0x000000201d1d7221 */ /* 0x000fe40000010000 */
[----:B--2---:R-:W-:Y:S01]  /*12eb0*/  HMMA.16816.F32.BF16 R72, R4, R20, R72 ;  /* 0x000000140448723c */ /* 0x004fe20000041848 */
[----:B------:R-:W-:Y:S01]  /*12ec0*/  FADD.FTZ R20, R36, R39 ;  /* 0x0000002724147221 */ /* 0x000fe20000010000 */
[----:B------:R-:W-:-:S03]  /*12ed0*/  FADD.FTZ R28, R28, R29 ;  /* 0x0000001d1c1c7221 */ /* 0x000fc60000010000 */
[----:B------:R-:W-:Y:S01]  /*12ee0*/  FADD.FTZ R20, R33, R20 ;  /* 0x0000001421147221 */ /* 0x000fe20000010000 */
[----:B------:R-:W-:Y:S02]  /*12ef0*/  FADD.FTZ R25, R25, R28 ;  /* 0x0000001c19197221 */ /* 0x000fe40000010000 */
[----:B------:R-:W-:Y:S01]  /*12f00*/  HMMA.16816.F32.BF16 R68, R4, R22, R68 ;  /* 0x000000160444723c */ /* 0x000fe20000041844 */
[----:B-----5:R-:W-:Y:S01]  /*12f10*/  F2FP.BF16.F32.PACK_AB R4, R43, R48 ;  /* 0x000000302b04723e */ /* 0x020fe200000010ff */
[----:B------:R-:W-:Y:S01]  /*12f20*/  FADD.FTZ R31, R31, R20 ;  /* 0x000000141f1f7221 */ /* 0x000fe20000010000 */
[----:B------:R-:W-:Y:S01]  /*12f30*/  F2FP.BF16.F32.PACK_AB R6, R171, R42 ;  /* 0x0000002aab06723e */ /* 0x000fe200000010ff */
[----:B------:R-:W-:Y:S01]  /*12f40*/  FADD.FTZ R24, R24, R25 ;  /* 0x0000001918187221 */ /* 0x000fe20000010000 */
[----:B-1----:R-:W-:Y:S01]  /*12f50*/  F2FP.BF16.F32.PACK_AB R5, R40, R41 ;  /* 0x000000292805723e */ /* 0x002fe200000010ff */
        /* <DEDUP_REMOVED lines=22> */
[----:B------:R-:W2:Y:S01]  /*130c0*/  LDSM.16.MT88.4 R12, [R123+0xec00] ;  /* 0x00ec00007b0c783b */ /* 0x000ea20000004200 */
[----:B------:R-:W-:-:S06]  /*130d0*/  FADD.FTZ R133, R133, R148 ;  /* 0x0000009485857221 */ /* 0x000fcc0000010000 */
[C---:B------:R-:W-:Y:S08]  /*130e0*/  HMMA.16816.F32.BF16 R96, R4.reuse, R8, R96 ;  /* 0x000000080460723c */ /* 0x040ff00000041860 */
[C---:B------:R-:W-:Y:S01]  /*130f0*/  HMMA.16816.F32.BF16 R92, R4.reuse, R10, R92 ;  /* 0x0000000a045c723c */ /* 0x040fe2000004185c */
[----:B------:R-:W3:Y:S07]  /*13100*/  LDSM.16.MT88.4 R8, [R120+0xec00] ;  /* 0x00ec00007808783b */ /* 0x000eee0000004200 */
[----:B-1----:R-:W-:Y:S01]  /*13110*/  HMMA.16816.F32.BF16 R88, R4, R16, R88 ;  /* 0x000000100458723c */ /* 0x002fe20000041858 */
[----:B------:R-:W-:-:S04]  /*13120*/  FADD.FTZ R16, R146, R133 ;  /* 0x0000008592107221 */ /* 0x000fc80000010000 */
[----:B------:R-:W-:-:S03]  /*13130*/  FADD.FTZ R16, R131, R16 ;  /* 0x0000001083107221 */ /* 0x000fc60000010000 */
        /* <DEDUP_REMOVED lines=97> */
.L_x_1425:
        /* <DEDUP_REMOVED lines=8> */
.L_x_1426:
[----:B------:R-:W1:Y:S01]  /*137d0*/  LDCU UR9, c[0x0][0x440] ;  /* 0x00008800ff0977ac */ /* 0x000e620008000800 */
        /* <DEDUP_REMOVED lines=76> */
[----:B------:R-:W-:Y:S04]  /*13ca0*/  LDSM.16.M88.4 R136, [R152] ;  /* 0x000000009888783b */ /* 0x000fe80000000200 */
[----:B------:R-:W-:Y:S04]  /*13cb0*/  LDSM.16.M88.4 R12, [R122+0x3000] ;  /* 0x003000007a0c783b */ /* 0x000fe80000000200 */
[----:B------:R-:W4:Y:S04]  /*13cc0*/  LDSM.16.M88.4 R44, [R153+0x3800] ;  /* 0x00380000992c783b */ /* 0x000f280000000200 */
[----:B------:R-:W5:Y:S04]  /*13cd0*/  LDSM.16.M88.4 R36, [R153+0x3c00] ;  /* 0x003c00009924783b */ /* 0x000f680000000200 */
[----:B------:R-:W3:Y:S04]  /*13ce0*/  LDSM.16.M88.4 R132, [R122+0x3800] ;  /* 0x003800007a84783b */ /* 0x000ee80000000200 */
[----:B------:R-:W3:Y:S04]  /*13cf0*/  LDSM.16.M88.4 R128, [R122+0x3c00] ;  /* 0x003c00007a80783b */ /* 0x000ee80000000200 */
[----:B------:R-:W3:Y:S04]  /*13d00*/  LDSM.16.M88.4 R52, [R153+0x3400] ;  /* 0x003400009934783b */ /* 0x000ee80000000200 */
[----:B------:R-:W3:Y:S04]  /*13d10*/  LDSM.16.M88.4 R20, [R153+0x4400] ;  /* 0x004400009914783b */ /* 0x000ee80000000200 */
[----:B--2---:R-:W-:Y:S01]  /*13d20*/  LDSM.16.M88.4 R8, [R122+0x3400] ;  /* 0x003400007a08783b */ /* 0x004fe20000000200 */
[C---:B-1----:R-:W-:Y:S03]  /*13d30*/  HMMA.16816.F32.BF16 R124, R4.reuse, R64, RZ ;  /* 0x00000040047c723c */ /* 0x042fe600000418ff */
[----:B------:R-:W-:Y:S04]  /*13d40*/  LDSM.16.M88.4 R28, [R153+0x4000] ;  /* 0x00400000991c783b */ /* 0x000fe80000000200 */
[----:B------:R-:W-:Y:S01]  /*13d50*/  LDSM.16.M88.4 R144, [R153+0x4c00] ;  /* 0x004c00009990783b */ /* 0x000fe20000000200 */
[C---:B------:R-:W-:Y:S03]  /*13d60*/  HMMA.16816.F32.BF16 R64, R4.reuse, R66, RZ ;  /* 0x000000420440723c */ /* 0x040fe600000418ff */
[----:B------:R-:W-:Y:S04]  /*13d70*/  LDSM.16.M88.4 R140, [R122+0x4000] ;  /* 0x004000007a8c783b */ /* 0x000fe80000000200 */
[----:B------:R-:W0:Y:S01]  /*13d80*/  LDGDEPBAR ;  /* 0x00000000000079af */ /* 0x000e220000000000 */
[----:B----4-:R-:W-:Y:S08]  /*13d90*/  HMMA.16816.F32.BF16 R48, R4, R44, RZ ;  /* 0x0000002c0430723c */ /* 0x010ff000000418ff */
[C---:B------:R-:W-:Y:S08]  /*13da0*/  HMMA.16816.F32.BF16 R124, R136.reuse, R12, R124 ;  /* 0x0000000c887c723c */ /* 0x040ff0000004187c */
[----:B------:R-:W-:Y:S01]  /*13db0*/  HMMA.16816.F32.BF16 R64, R136, R14, R64 ;  /* 0x0000000e8840723c */ /* 0x000fe20000041840 */
[----:B------:R-:W1:Y:S07]  /*13dc0*/  LDSM.16.M88.4 R12, [R153+0x4800] ;  /* 0x00480000990c783b */ /* 0x000e6e0000000200 */
[C---:B-----5:R-:W-:Y:S08]  /*13dd0*/  HMMA.16816.F32.BF16 R40, R4.reuse, R36, RZ ;  /* 0x000000240428723c */ /* 0x060ff000000418ff */
[C---:B------:R-:W-:Y:S08]  /*13de0*/  HMMA.16816.F32.BF16 R44, R4.reuse, R46, RZ ;  /* 0x0000002e042c723c */ /* 0x040ff000000418ff */
[----:B------:R-:W-:Y:S08]  /*13df0*/  HMMA.16816.F32.BF16 R36, R4, R38, RZ ;  /* 0x000000260424723c */ /* 0x000ff000000418ff */
[C---:B---3--:R-:W-:Y:S08]  /*13e00*/  HMMA.16816.F32.BF16 R48, R136.reuse, R132, R48 ;  /* 0x000000848830723c */ /* 0x048ff00000041830 */
[C---:B------:R-:W-:Y:S01]  /*13e10*/  HMMA.16816.F32.BF16 R44, R136.reuse, R134, R44 ;  /* 0x00000086882c723c */ /* 0x040fe2000004182c */
[----:B------:R-:W2:Y:S07]  /*13e20*/  LDSM.16.M88.4 R132, [R122+0x4400] ;  /* 0x004400007a84783b */ /* 0x000eae0000000200 */
[C---:B------:R-:W-:Y:S08]  /*13e30*/  HMMA.16816.F32.BF16 R40, R136.reuse, R128, R40 ;  /* 0x000000808828723c */ /* 0x040ff00000041828 */
[----:B------:R-:W-:Y:S01]  /*13e40*/  HMMA.16816.F32.BF16 R36, R136, R130, R36 ;  /* 0x000000828824723c */ /* 0x000fe20000041824 */
[----:B------:R-:W3:Y:S07]  /*13e50*/  LDSM.16.M88.4 R128, [R122+0x4800] ;  /* 0x004800007a80783b */ /* 0x000eee0000000200 */
[C---:B------:R-:W-:Y:S08]  /*13e60*/  HMMA.16816.F32.BF16 R60, R4.reuse, R52, RZ ;  /* 0x00000034043c723c */ /* 0x040ff000000418ff */
[C---:B------:R-:W-:Y:S08]  /*13e70*/  HMMA.16816.F32.BF16 R52, R4.reuse, R54, RZ ;  /* 0x000000360434723c */ /* 0x040ff000000418ff */
[C---:B------:R-:W-:Y:S08]  /*13e80*/  HMMA.16816.F32.BF16 R24, R4.reuse, R20, RZ ;  /* 0x000000140418723c */ /* 0x040ff000000418ff */
[C---:B-1----:R-:W-:Y:S08]  /*13e90*/  HMMA.16816.F32.BF16 R16, R4.reuse, R12, RZ ;  /* 0x0000000c0410723c */ /* 0x042ff000000418ff */
[C---:B------:R-:W-:Y:S08]  /*13ea0*/  HMMA.16816.F32.BF16 R20, R4.reuse, R22, RZ ;  /* 0x000000160414723c */ /* 0x040ff000000418ff */
[----:B------:R-:W-:Y:S08]  /*13eb0*/  HMMA.16816.F32.BF16 R12, R4, R14, RZ ;  /* 0x0000000e040c723c */ /* 0x000ff000000418ff */
[----:B------:R-:W-:Y:S08]  /*13ec0*/  HMMA.16816.F32.BF16 R60, R136, R8, R60 ;  /* 0x00000008883c723c */ /* 0x000ff0000004183c */
[----:B------:R-:W-:Y:S08]  /*13ed0*/  HMMA.16816.F32.BF16 R32, R4, R28, RZ ;  /* 0x0000001c0420723c */ /* 0x000ff000000418ff */
[----:B------:R-:W-:Y:S08]  /*13ee0*/  HMMA.16816.F32.BF16 R52, R136, R10, R52 ;  /* 0x0000000a8834723c */ /* 0x000ff00000041834 */
[C---:B------:R-:W-:Y:S08]  /*13ef0*/  HMMA.16816.F32.BF16 R28, R4.reuse, R30, RZ ;  /* 0x0000001e041c723c */ /* 0x040ff000000418ff */
[C---:B------:R-:W-:Y:S08]  /*13f00*/  HMMA.16816.F32.BF16 R8, R4.reuse, R144, RZ ;  /* 0x000000900408723c */ /* 0x040ff000000418ff */
[----:B------:R-:W-:Y:S01]  /*13f10*/  HMMA.16816.F32.BF16 R4, R4, R146, RZ ;  /* 0x000000920404723c */ /* 0x000fe200000418ff */
[----:B------:R-:W1:Y:S07]  /*13f20*/  LDSM.16.M88.4 R144, [R122+0x4c00] ;  /* 0x004c00007a90783b */ /* 0x000e6e0000000200 */
[C---:B--2---:R-:W-:Y:S08]  /*13f30*/  HMMA.16816.F32.BF16 R24, R136.reuse, R132, R24 ;  /* 0x000000848818723c */ /* 0x044ff00000041818 */
[C---:B------:R-:W-:Y:S01]  /*13f40*/  HMMA.16816.F32.BF16 R20, R136.reuse, R134, R20 ;  /* 0x000000868814723c */ /* 0x040fe20000041814 */
[----:B------:R-:W-:Y:S07]  /*13f50*/  LDSM.16.M88.4 R132, [R154+0x1000] ;  /* 0x001000009a84783b */ /* 0x000fee0000000200 */
[C---:B---3--:R-:W-:Y:S08]  /*13f60*/  HMMA.16816.F32.BF16 R16, R136.reuse, R128, R16 ;  /* 0x000000808810723c */ /* 0x048ff00000041810 */
        /* <DEDUP_REMOVED lines=27> */
[----:B------:R-:W1:Y:S07]  /*14120*/  LDSM.16.M88.4 R136, [R152+0x1000] ;  /* 0x001000009888783b */ /* 0x000e6e0000000200 */
        /* <DEDUP_REMOVED lines=10> */
[C---:B--2---:R-:W-:Y:S08]  /*141d0*/  HMMA.16816.F32.BF16 R124, R136.reuse, R128, R124 ;  /* 0x00000080887c723c */ /* 0x044ff0000004187c */
[C---:B------:R-:W-:Y:S01]  /*141e0*/  HMMA.16816.F32.BF16 R64, R136.reuse, R130, R64 ;  /* 0x000000828840723c */ /* 0x040fe20000041840 */
[----:B------:R-:W2:Y:S07]  /*141f0*/  LDSM.16.M88.4 R128, [R122+0x5c00] ;  /* 0x005c00007a80783b */ /* 0x000eae0000000200 */
[C---:B----4-:R-:W-:Y:S08]  /*14200*/  HMMA.16816.F32.BF16 R48, R136.reuse, R132, R48 ;  /* 0x000000848830723c */ /* 0x050ff00000041830 */
[C---:B------:R-:W-:Y:S01]  /*14210*/  HMMA.16816.F32.BF16 R44, R136.reuse, R134, R44 ;  /* 0x00000086882c723c */ /* 0x040fe2000004182c */
[----:B------:R-:W3:Y:S07]  /*14220*/  LDSM.16.M88.4 R132, [R122+0x6400] ;  /* 0x006400007a84783b */ /* 0x000eee0000000200 */
[C---:B------:R-:W-:Y:S01]  /*14230*/  HMMA.16816.F32.BF16 R28, R136.reuse, R142, R28 ;  /* 0x0000008e881c723c */ /* 0x040fe2000004181c */
[----:B------:R-:W-:Y:S07]  /*14240*/  LDSM.16.M88.4 R140, [R153+0x7400] ;  /* 0x00740000998c783b */ /* 0x000fee0000000200 */
[C---:B-1----:R-:W-:Y:S08]  /*14250*/  HMMA.16816.F32.BF16 R8, R136.reuse, R144, R8 ;  /* 0x000000908808723c */ /* 0x042ff00000041808 */
[C---:B------:R-:W-:Y:S01]  /*14260*/  HMMA.16816.F32.BF16 R4, R136.reuse, R146, R4 ;  /* 0x000000928804723c */ /* 0x040fe20000041804 */
[----:B------:R-:W-:Y:S07]  /*14270*/  LDSM.16.M88.4 R144, [R153+0x8000] ;  /* 0x008000009990783b */ /* 0x000fee0000000200 */
[C---:B--2---:R-:W-:Y:S08]  /*14280*/  HMMA.16816.F32.BF16 R40, R136.reuse, R128, R40 ;  /* 0x000000808828723c */ /* 0x044ff00000041828 */
[C---:B------:R-:W-:Y:S01]  /*14290*/  HMMA.16816.F32.BF16 R36, R136.reuse, R130, R36 ;  /* 0x000000828824723c */ /* 0x040fe20000041824 */
[----:B------:R-:W1:Y:S07]  /*142a0*/  LDSM.16.M88.4 R128, [R122+0x6800] ;  /* 0x006800007a80783b */ /* 0x000e6e0000000200 */
[C---:B---3--:R-:W-:Y:S08]  /*142b0*/  HMMA.16816.F32.BF16 R24, R136.reuse, R132, R24 ;  /* 0x000000848818723c */ /* 0x048ff00000041818 */
[C---:B------:R-:W-:Y:S01]  /*142c0*/  HMMA.16816.F32.BF16 R20, R136.reuse, R134, R20 ;  /* 0x000000868814723c */ /* 0x040fe20000041814 */
[----:B------:R-:W-:Y:S07]  /*142d0*/  LDSM.16.M88.4 R132, [R153+0x7000] ;  /* 0x007000009984783b */ /* 0x000fee0000000200 */
[C---:B-1----:R-:W-:Y:S08]  /*142e0*/  HMMA.16816.F32.BF16 R16, R136.reuse, R128, R16 ;  /* 0x000000808810723c */ /* 0x042ff00000041810 */
        /* <DEDUP_REMOVED lines=29> */
[C---:B------:R-:W-:Y:S08]  /*144c0*/  HMMA.16816.F32.BF16 R124, R144.reuse, R140, R124 ;  /* 0x0000008c907c723c */ /* 0x040ff0000004187c */
[----:B--2---:R-:W-:Y:S03]  /*144d0*/  HMMA.16816.F32.BF16 R60, R144, R136, R60 ;  /* 0x00000088903c723c */ /* 0x004fe6000004183c */
[----:B------:R-:W-:Y:S01]  /*144e0*/  FMUL.FTZ R64, R64, UR14 ;  /* 0x0000000e40407c20 */ /* 0x000fe20008410000 */
[----:B------:R-:W-:-:S04]  /*144f0*/  FMUL.FTZ R65, R65, UR14 ;  /* 0x0000000e41417c20 */ /* 0x000fc80008410000 */
[C---:B------:R-:W-:Y:S03]  /*14500*/  HMMA.16816.F32.BF16 R52, R144.reuse, R138, R52 ;  /* 0x0000008a9034723c */ /* 0x040fe60000041834 */
[----:B------:R-:W-:Y:S01]  /*14510*/  FMUL.FTZ R57, R124, UR14 ;  /* 0x0000000e7c397c20 */ /* 0x000fe20008410000 */
[----:B------:R-:W-:Y:S01]  /*14520*/  FMUL.FTZ R58, R125, UR14 ;  /* 0x0000000e7d3a7c20 */ /* 0x000fe20008410000 */
[----:B------:R-:W-:Y:S01]  /*14530*/  FMUL.FTZ R124, R126, UR14 ;  /* 0x0000000e7e7c7c20 */ /* 0x000fe20008410000 */
[----:B------:R-:W-:Y:S01]  /*14540*/  FMUL.FTZ R125, R127, UR14 ;  /* 0x0000000e7f7d7c20 */ /* 0x000fe20008410000 */
[----:B------:R-:W-:Y:S01]  /*14550*/  MUFU.TANH R126, R64 ;  /* 0x00000040007e7308 */ /* 0x000fe20000002400 */
[C---:B-1----:R-:W-:Y:S03]  /*14560*/  HMMA.16816.F32.BF16 R40, R144.reuse, R128, R40 ;  /* 0x000000809028723c */ /* 0x042fe60000041828 */
[----:B------:R-:W-:Y:S01]  /*14570*/  FMUL.FTZ R60, R60, UR14 ;  /* 0x0000000e3c3c7c20 */ /* 0x000fe20008410000 */
[----:B------:R-:W-:Y:S01]  /*14580*/  FMUL.FTZ R62, R62, UR14 ;  /* 0x0000000e3e3e7c20 */ /* 0x000fe20008410000 */
[----:B------:R-:W-:Y:S01]  /*14590*/  FMUL.FTZ R61, R61, UR14 ;  /* 0x0000000e3d3d7c20 */ /* 0x000fe20008410000 */
[----:B------:R-:W-:Y:S01]  /*145a0*/  FMUL.FTZ R63, R63, UR14 ;  /* 0x0000000e3f3f7c20 */ /* 0x000fe20008410000 */
[----:B------:R1:W-:Y:S01]  /*145b0*/  MUFU.TANH R127, R65 ;  /* 0x00000041007f7308 */ /* 0x0003e20000002400 */
[C---:B------:R-:W-:Y:S01]  /*145c0*/  HMMA.16816.F32.BF16 R36, R144.reuse, R130, R36 ;  /* 0x000000829024723c */ /* 0x040fe20000041824 */
[----:B------:R-:W2:Y:S02]  /*145d0*/  LDSM.16.M88.4 R128, [R122+0x8000] ;  /* 0x008000007a80783b */ /* 0x000ea40000000200 */
[----:B------:R-:W-:Y:S01]  /*145e0*/  FMUL.FTZ R230, R52, UR14 ;  /* 0x0000000e34e67c20 */ /* 0x000fe20008410000 */
[----:B------:R-:W-:Y:S01]  /*145f0*/  FMUL.FTZ R52, R53, UR14 ;  /* 0x0000000e35347c20 */ /* 0x000fe20008410000 */
[----:B------:R-:W-:Y:S01]  /*14600*/  FMUL.FTZ R53, R54, UR14 ;  /* 0x0000000e36357c20 */ /* 0x000fe20008410000 */
[----:B------:R-:W-:Y:S01]  /*14610*/  FMUL.FTZ R55, R55, UR14 ;  /* 0x0000000e37377c20 */ /* 0x000fe20008410000 */
[----:B------:R-:W-:Y:S01]  /*14620*/  MUFU.TANH R57, R57 ;  /* 0x0000003900397308 */ /* 0x000fe20000002400 */
[C---:B----4-:R-:W-:Y:S01]  /*14630*/  HMMA.16816.F32.BF16 R48, R144.reuse, R132, R48 ;  /* 0x000000849030723c */ /* 0x050fe20000041830 */
[----:B------:R-:W-:Y:S01]  /*14640*/  FMUL.FTZ R132, R66, UR14 ;  /* 0x0000000e42847c20 */ /* 0x000fe20008410000 */
[----:B------:R-:W-:Y:S01]  /*14650*/  FMUL.FTZ R133, R67, UR14 ;  /* 0x0000000e43857c20 */ /* 0x000fe20008410000 */
[----:B------:R-:W-:Y:S01]  /*14660*/  FMUL.FTZ R200, R40, UR14 ;  /* 0x0000000e28c87c20 */ /* 0x000fe20008410000 */
[----:B------:R-:W-:Y:S01]  /*14670*/  FMUL.FTZ R202, R41, UR14 ;  /* 0x0000000e29ca7c20 */ /* 0x000fe20008410000 */
[----:B------:R-:W-:Y:S01]  /*14680*/  FMUL.FTZ R210, R42, UR14 ;  /* 0x0000000e2ad27c20 */ /* 0x000fe20008410000 */
[----:B------:R-:W-:Y:S01]  /*14690*/  FMUL.FTZ R206, R43, UR14 ;  /* 0x0000000e2bce7c20 */ /* 0x000fe20008410000 */
[----:B------:R-:W3:Y:S01]  /*146a0*/  MUFU.TANH R124, R124 ;  /* 0x0000007c007c7308 */ /* 0x000ee20000002400 */
[----:B------:R-:W4:Y:S01]  /*146b0*/  LDSM.16.M88.4 R40, [R122+0x8c00] ;  /* 0x008c00007a28783b */ /* 0x000f220000000200 */
[----:B------:R-:W-:Y:S02]  /*146c0*/  HMMA.16816.F32.BF16 R44, R144, R134, R44 ;  /* 0x00000086902c723c */ /* 0x000fe4000004182c */
[----:B------:R-:W-:Y:S01]  /*146d0*/  FMUL.FTZ R36, R36, UR14 ;  /* 0x0000000e24247c20 */ /* 0x000fe20008410000 */
[----:B-1----:R-:W1:Y:S01]  /*146e0*/  LDSM.16.M88.4 R64, [R122+0x8400] ;  /* 0x008400007a40783b */ /* 0x002e620000000200 */
[----:B------:R-:W-:Y:S01]  /*146f0*/  FMUL.FTZ R38, R38, UR14 ;  /* 0x0000000e26267c20 */ /* 0x000fe20008410000 */
[----:B------:R-:W-:Y:S01]  /*14700*/  FMUL.FTZ R37, R37, UR14 ;  /* 0x0000000e25257c20 */ /* 0x000fe20008410000 */
[----:B------:R-:W5:Y:S01]  /*14710*/  MUFU.TANH R58, R58 ;  /* 0x0000003a003a7308 */ /* 0x000f620000002400 */
[----:B------:R-:W-:-:S03]  /*14720*/  FMUL.FTZ R39, R39, UR14 ;  /* 0x0000000e27277c20 */ /* 0x000fc60008410000 */
[----:B------:R-:W-:Y:S01]  /*14730*/  FMUL.FTZ R142, R48, UR14 ;  /* 0x0000000e308e7c20 */ /* 0x000fe20008410000 */
[----:B------:R-:W-:Y:S01]  /*14740*/  FMUL.FTZ R224, R49, UR14 ;  /* 0x0000000e31e07c20 */ /* 0x000fe20008410000 */
[----:B------:R-:W-:Y:S01]  /*14750*/  FMUL.FTZ R220, R50, UR14 ;  /* 0x0000000e32dc7c20 */ /* 0x000fe20008410000 */
[----:B------:R-:W-:Y:S01]  /*14760*/  FMUL.FTZ R148, R51, UR14 ;  /* 0x0000000e33947c20 */ /* 0x000fe20008410000 */
[----:B------:R-:W-:Y:S01]  /*14770*/  MUFU.TANH R125, R125 ;  /* 0x0000007d007d7308 */ /* 0x000fe20000002400 */
[----:B------:R-:W5:Y:S01]  /*14780*/  LDSM.16.M88.4 R48, [R122+0x8800] ;  /* 0x008800007a30783b */ /* 0x000f620000000200 */
[----:B------:R-:W-:-:S04]  /*14790*/  DEPBAR.LE SB0, 0x0 ;  /* 0x000080000000791a */ /* 0x000fc80000000000 */
[----:B------:R-:W-:Y:S01]  /*147a0*/  FMUL.FTZ R44, R44, UR14 ;  /* 0x0000000e2c2c7c20 */ /* 0x000fe20008410000 */
[----:B------:R-:W-:Y:S01]  /*147b0*/  FMUL.FTZ R46, R46, UR14 ;  /* 0x0000000e2e2e7c20 */ /* 0x000fe20008410000 */
[----:B------:R-:W5:Y:S01]  /*147c0*/  MUFU.TANH R132, R132 ;  /* 0x0000008400847308 */ /* 0x000f620000002400 */
[----:B------:R-:W-:Y:S01]  /*147d0*/  FMUL.FTZ R45, R45, UR14 ;  /* 0x0000000e2d2d7c20 */ /* 0x000fe20008410000 */
[----:B--2---:R-:W-:Y:S01]  /*147e0*/  HMMA.16816.F32.BF16 R32, R144, R128, R32 ;  /* 0x000000809020723c */ /* 0x004fe20000041820 */
[----:B------:R-:W-:-:S05]  /*147f0*/  FMUL.FTZ R47, R47, UR14 ;  /* 0x0000000e2f2f7c20 */ /* 0x000fca0008410000 */
[----:B------:R2:W-:Y:S02]  /*14800*/  MUFU.TANH R214, R36 ;  /* 0x0000002400d67308 */ /* 0x0005e40000002400 */
[C---:B------:R-:W-:Y:S06]  /*14810*/  HMMA.16816.F32.BF16 R28, R144.reuse, R130, R28 ;  /* 0x00000082901c723c */ /* 0x040fec000004181c */
[----:B------:R-:W5:Y:S02]  /*14820*/  MUFU.TANH R133, R133 ;  /* 0x0000008500857308 */ /* 0x000f640000002400 */
[----:B----4-:R-:W-:Y:S03]  /*14830*/  HMMA.16816.F32.BF16 R8, R144, R40, R8 ;  /* 0x000000289008723c */ /* 0x010fe60000041808 */
[----:B------:R-:W-:Y:S01]  /*14840*/  FMUL.FTZ R173, R33, UR14 ;  /* 0x0000000e21ad7c20 */ /* 0x000fe20008410000 */
[----:B------:R-:W-:-:S02]  /*14850*/  IMAD.SHL.U32 R33, R160, 0x2, RZ ;  /* 0x00000002a0217824 */ /* 0x000fc400078e00ff */
[----:B------:R-:W-:Y:S01]  /*14860*/  FMUL.FTZ R32, R32, UR14 ;  /* 0x0000000e20207c20 */ /* 0x000fe20008410000 */
[----:B------:R-:W-:Y:S01]  /*14870*/  FMUL.FTZ R34, R34, UR14 ;  /* 0x0000000e22227c20 */ /* 0x000fe20008410000 */
[----:B------:R4:W-:Y:S01]  /*14880*/  MUFU.TANH R208, R38 ;  /* 0x0000002600d07308 */ /* 0x0009e20000002400 */
[C---:B-1----:R-:W-:Y:S01]  /*14890*/  HMMA.16816.F32.BF16 R24, R144.reuse, R64, R24 ;  /* 0x000000409018723c */ /* 0x042fe20000041818 */
[----:B------:R-:W-:Y:S01]  /*148a0*/  LOP3.LUT R33, R33, 0x6, RZ, 0xc0, !PT ;  /* 0x0000000621217812 */ /* 0x000fe200078ec0ff */
[----:B------:R-:W-:Y:S01]  /*148b0*/  FMUL.FTZ R35, R35, UR14 ;  /* 0x0000000e23237c20 */ /* 0x000fe20008410000 */
[----:B------:R-:W-:Y:S01]  /*148c0*/  FMUL.FTZ R169, R28, UR14 ;  /* 0x0000000e1ca97c20 */ /* 0x000fe20008410000 */
[----:B------:R-:W-:Y:S01]  /*148d0*/  FMUL.FTZ R176, R30, UR14 ;  /* 0x0000000e1eb07c20 */ /* 0x000fe20008410000 */
[----:B------:R-:W-:Y:S01]  /*148e0*/  FMUL.FTZ R29, R29, UR14 ;  /* 0x0000000e1d1d7c20 */ /* 0x000fe20008410000 */
[----:B------:R-:W-:Y:S01]  /*148f0*/  IMAD R33, R56, 0x80, R33 ;  /* 0x0000008038217824 */ /* 0x000fe200078e0221 */
[----:B------:R1:W-:Y:S01]  /*14900*/  MUFU.TANH R180, R32 ;  /* 0x0000002000b47308 */ /* 0x0003e20000002400 */
[----:B------:R-:W-:Y:S01]  /*14910*/  HMMA.16816.F32.BF16 R20, R144, R66, R20 ;  /* 0x000000429014723c */ /* 0x000fe20000041814 */
[----:B------:R-:W-:Y:S01]  /*14920*/  FMUL.FTZ R31, R31, UR14 ;  /* 0x0000000e1f1f7c20 */ /* 0x000fe20008410000 */
[----:B--2---:R-:W-:-:S02]  /*14930*/  VIADD R36, R33, 0xffffff00 ;  /* 0xffffff0021247836 */ /* 0x004fc40000000000 */
[----:B------:R-:W-:Y:S01]  /*14940*/  FMUL.FTZ R190, R8, UR14 ;  /* 0x0000000e08be7c20 */ /* 0x000fe20008410000 */
[----:B------:R-:W-:Y:S01]  /*14950*/  FMUL.FTZ R10, R10, UR14 ;  /* 0x0000000e0a0a7c20 */ /* 0x000fe20008410000 */
[----:B------:R-:W-:Y:S02]  /*14960*/  VIADD R8, R33, 0xffffff60 ;  /* 0xffffff6021087836 */ /* 0x000fe40000000000 */
[----:B------:R-:W-:Y:S01]  /*14970*/  FMUL.FTZ R9, R9, UR14 ;  /* 0x0000000e09097c20 */ /* 0x000fe20008410000 */
[C---:B------:R-:W-:Y:S01]  /*14980*/  ISETP.GE.AND P5, PT, R36.reuse, R121, PT ;  /* 0x000000792400720c */ /* 0x040fe20003fa6270 */
[----:B------:R-:W2:Y:S01]  /*14990*/  MUFU.TANH R60, R60 ;  /* 0x0000003c003c7308 */ /* 0x000ea20000002400 */
[----:B------:R-:W-:Y:S01]  /*149a0*/  ISETP.GE.AND P6, PT, R36, R59, PT ;  /* 0x0000003b2400720c */ /* 0x000fe20003fc6270 */
[C---:B----4-:R-:W-:Y:S02]  /*149b0*/  VIADD R38, R33.reuse, 0xffffff09 ;  /* 0xffffff0921267836 */ /* 0x050fe40000000000 */
[----:B------:R-:W-:Y:S01]  /*149c0*/  FMUL.FTZ R175, R24, UR14 ;  /* 0x0000000e18af7c20 */ /* 0x000fe20008410000 */
[----:B------:R-:W-:Y:S01]  /*149d0*/  FMUL.FTZ R172, R26, UR14 ;  /* 0x0000000e1aac7c20 */ /* 0x000fe20008410000 */
[----:B---3--:R-:W-:Y:S01]  /*149e0*/  FSEL R28, R124, -INF , !P6 ;  /* 0xff8000007c1c7808 */ /* 0x008fe20007000000 */
[C---:B------:R-:W-:Y:S01]  /*149f0*/  VIADD R26, R33.reuse, 0xffffff20 ;  /* 0xffffff20211a7836 */ /* 0x040fe20000000000 */
[----:B-----5:R-:W-:Y:S01]  /*14a00*/  HMMA.16816.F32.BF16 R16, R144, R48, R16 ;  /* 0x000000309010723c */ /* 0x020fe20000041810 */
[----:B------:R-:W3:Y:S01]  /*14a10*/  MUFU.TANH R62, R62 ;  /* 0x0000003e003e7308 */ /* 0x000ee20000002400 */
[----:B-1----:R-:W-:-:S02]  /*14a20*/  VIADD R32, R33, 0xffffff01 ;  /* 0xffffff0121207836 */ /* 0x002fc40000000000 */
[----:B------:R-:W-:Y:S01]  /*14a30*/  FMUL.FTZ R25, R25, UR14 ;  /* 0x0000000e19197c20 */ /* 0x000fe20008410000 */
[----:B------:R-:W-:Y:S01]  /*14a40*/  FMUL.FTZ R186, R20, UR14 ;  /* 0x0000000e14ba7c20 */ /* 0x000fe20008410000 */
[C---:B------:R-:W-:Y:S02]  /*14a50*/  VIADD R20, R33.reuse, 0xffffff28 ;  /* 0xffffff2821147836 */ /* 0x040fe40000000000 */
[----:B------:R-:W-:Y:S01]  /*14a60*/  FMUL.FTZ R22, R22, UR14 ;  /* 0x0000000e16167c20 */ /* 0x000fe20008410000 */
[C---:B------:R-:W-:Y:S01]  /*14a70*/  ISETP.GE.AND P0, PT, R32.reuse, R121, PT ;  /* 0x000000792000720c */ /* 0x040fe20003f06270 */
[C---:B------:R-:W-:Y:S01]  /*14a80*/  HMMA.16816.F32.BF16 R12, R144.reuse, R50, R12 ;  /* 0x00000032900c723c */ /* 0x040fe2000004180c */
[----:B------:R-:W-:Y:S01]  /*14a90*/  ISETP.GE.AND P1, PT, R32, R59, PT ;  /* 0x0000003b2000720c */ /* 0x000fe20003f26270 */
[----:B------:R-:W-:Y:S01]  /*14aa0*/  VIADD R32, R33, 0xffffff08 ;  /* 0xffffff0821207836 */ /* 0x000fe20000000000 */
[----:B------:R1:W-:Y:S01]  /*14ab0*/  MUFU.TANH R174, R34 ;  /* 0x0000002200ae7308 */ /* 0x0003e20000002400 */
[----:B------:R-:W-:Y:S01]  /*14ac0*/  FSEL R36, R58, -INF , !P0 ;  /* 0xff8000003a247808 */ /* 0x000fe20004000000 */
[----:B------:R-:W-:Y:S01]  /*14ad0*/  FMUL.FTZ R27, R27, UR14 ;  /* 0x0000000e1b1b7c20 */ /* 0x000fe20008410000 */
[----:B------:R-:W-:Y:S01]  /*14ae0*/  ISETP.GE.AND P0, PT, R38, R121, PT ;  /* 0x000000792600720c */ /* 0x000fe20003f06270 */
[----:B------:R-:W-:Y:S01]  /*14af0*/  FMUL.FTZ R21, R21, UR14 ;  /* 0x0000000e15157c20 */ /* 0x000fe20008410000 */
[----:B------:R-:W-:Y:S01]  /*14b00*/  ISETP.GE.AND P6, PT, R32, R59, PT ;  /* 0x0000003b2000720c */ /* 0x000fe20003fc6270 */
[----:B------:R-:W-:Y:S01]  /*14b10*/  HMMA.16816.F32.BF16 R4, R144, R42, R4 ;  /* 0x0000002a9004723c */ /* 0x000fe20000041804 */
[----:B------:R-:W-:Y:S01]  /*14b20*/  FMUL.FTZ R23, R23, UR14 ;  /* 0x0000000e17177c20 */ /* 0x000fe20008410000 */
[----:B------:R-:W-:Y:S01]  /*14b30*/  MUFU.TANH R230, R230 ;  /* 0x000000e600e67308 */ /* 0x000fe20000002400 */
[----:B------:R-:W-:Y:S01]  /*14b40*/  FSEL R30, R132, -INF , !P6 ;  /* 0xff800000841e7808 */ /* 0x000fe20007000000 */
[----:B------:R-:W-:Y:S01]  /*14b50*/  FMUL.FTZ R177, R16, UR14 ;  /* 0x0000000e10b17c20 */ /* 0x000fe20008410000 */
[----:B------:R-:W-:-:S02]  /*14b60*/  VIADD R16, R33, 0xffffff38 ;  /* 0xffffff3821107836 */ /* 0x000fc40000000000 */
[----:B------:R-:W-:Y:S01]  /*14b70*/  FMUL.FTZ R18, R18, UR14 ;  /* 0x0000000e12127c20 */ /* 0x000fe20008410000 */
[----:B------:R-:W-:Y:S01]  /*14b80*/  FMUL.FTZ R17, R17, UR14 ;  /* 0x0000000e11117c20 */ /* 0x000fe20008410000 */
[----:B------:R-:W-:Y:S01]  /*14b90*/  FMUL.FTZ R19, R19, UR14 ;  /* 0x0000000e13137c20 */ /* 0x000fe20008410000 */
[----:B------:R-:W-:Y:S01]  /*14ba0*/  FMUL.FTZ R11, R11, UR14 ;  /* 0x0000000e0b0b7c20 */ /* 0x000fe20008410000 */
[----:B------:R-:W-:Y:S01]  /*14bb0*/  MUFU.TANH R53, R53 ;  /* 0x0000003500357308 */ /* 0x000fe20000002400 */
[----:B------:R-:W-:Y:S01]  /*14bc0*/  FMUL.FTZ R192, R12, UR14 ;  /* 0x0000000e0cc07c20 */ /* 0x000fe20008410000 */
[----:B-1----:R-:W-:Y:S01]  /*14bd0*/  FSEL R34, R57, -INF , !P5 ;  /* 0xff80000039227808 */ /* 0x002fe20006800000 */
[----:B------:R-:W-:Y:S01]  /*14be0*/  VIADD R12, R33, 0xffffff48 ;  /* 0xffffff48210c7836 */ /* 0x000fe20000000000 */
[----:B------:R-:W-:Y:S01]  /*14bf0*/  ISETP.GE.AND P5, PT, R32, R121, PT ;  /* 0x000000792000720c */ /* 0x000fe20003fa6270 */
[----:B------:R-:W-:Y:S01]  /*14c00*/  FMUL.FTZ R14, R14, UR14 ;  /* 0x0000000e0e0e7c20 */ /* 0x000fe20008410000 */
[----:B------:R-:W-:Y:S01]  /*14c10*/  FSEL R32, R125, -INF , !P1 ;  /* 0xff8000007d207808 */ /* 0x000fe20004800000 */
[----:B------:R-:W-:Y:S01]  /*14c20*/  FMUL.FTZ R13, R13, UR14 ;  /* 0x0000000e0d0d7c20 */ /* 0x000fe20008410000 */
[----:B------:R-:W-:Y:S01]  /*14c30*/  ISETP.GE.AND P1, PT, R38, R59, PT ;  /* 0x0000003b2600720c */ /* 0x000fe20003f26270 */
[----:B------:R-:W1:Y:S01]  /*14c40*/  MUFU.TANH R61, R61 ;  /* 0x0000003d003d7308 */ /* 0x000e620000002400 */
[----:B------:R-:W-:Y:S01]  /*14c50*/  VIADD R38, R33, 0xffffff10 ;  /* 0xffffff1021267836 */ /* 0x000fe20000000000 */
[----:B------:R-:W-:Y:S01]  /*14c60*/  FSEL R40, R126, -INF , !P5 ;  /* 0xff8000007e287808 */ /* 0x000fe20006800000 */
[----:B------:R-:W-:Y:S01]  /*14c70*/  FMUL.FTZ R15, R15, UR14 ;  /* 0x0000000e0f0f7c20 */ /* 0x000fe20008410000 */
[----:B------:R-:W-:Y:S01]  /*14c80*/  FSEL R24, R133, -INF , !P1 ;  /* 0xff80000085187808 */ /* 0x000fe20004800000 */
[----:B------:R-:W-:Y:S01]  /*14c90*/  FMUL.FTZ R196, R4, UR14 ;  /* 0x0000000e04c47c20 */ /* 0x000fe20008410000 */
[C---:B------:R-:W-:Y:S01]  /*14ca0*/  ISETP.GE.AND P5, PT, R38.reuse, R121, PT ;  /* 0x000000792600720c */ /* 0x040fe20003fa6270 */
[----:B------:R-:W-:Y:S01]  /*14cb0*/  VIADD R4, R33, 0xffffff68 ;  /* 0xffffff6821047836 */ /* 0x000fe20000000000 */
[----:B------:R-:W4:Y:S01]  /*14cc0*/  MUFU.TANH R63, R63 ;  /* 0x0000003f003f7308 */ /* 0x000f220000002400 */
[----:B------:R-:W-:Y:S01]  /*14cd0*/  ISETP.GE.AND P6, PT, R38, R59, PT ;  /* 0x0000003b2600720c */ /* 0x000fe20003fc6270 */
[----:B------:R-:W-:Y:S01]  /*14ce0*/  FMUL.FTZ R5, R5, UR14 ;  /* 0x0000000e05057c20 */ /* 0x000fe20008410000 */
[----:B------:R-:W-:Y:S01]  /*14cf0*/  FSEL R38, R127, -INF , !P0 ;  /* 0xff8000007f267808 */ /* 0x000fe20004000000 */
[----:B------:R-:W-:Y:S01]  /*14d00*/  FMUL.FTZ R128, R6, UR14 ;  /* 0x0000000e06807c20 */ /* 0x000fe20008410000 */
[----:B--2---:R-:W-:Y:S01]  /*14d10*/  FSEL R66, R60, -INF , !P5 ;  /* 0xff8000003c427808 */ /* 0x004fe20006800000 */
[----:B------:R-:W-:Y:S01]  /*14d20*/  FMUL.FTZ R7, R7, UR14 ;  /* 0x0000000e07077c20 */ /* 0x000fe20008410000 */
[----:B---3--:R-:W-:Y:S01]  /*14d30*/  FSEL R62, R62, -INF , !P6 ;  /* 0xff8000003e3e7808 */ /* 0x008fe20007000000 */
[----:B------:R2:W-:Y:S01]  /*14d40*/  MUFU.TANH R226, R44 ;  /* 0x0000002c00e27308 */ /* 0x0005e20000002400 */
[----:B------:R-:W-:-:S02]  /*14d50*/  VIADD R58, R56, 0xfffffffe ;  /* 0xfffffffe383a7836 */ /* 0x000fc40000000000 */
[----:B------:R-:W-:-:S05]  /*14d60*/  VIADD R6, R33, 0xffffff78 ;  /* 0xffffff7821067836 */ /* 0x000fca0000000000 */
[----:B------:R-:W3:Y:S08]  /*14d70*/  MUFU.TANH R142, R142 ;  /* 0x0000008e008e7308 */ /* 0x000ef00000002400 */
[----:B------:R-:W5:Y:S01]  /*14d80*/  MUFU.TANH R220, R220 ;  /* 0x000000dc00dc7308 */ /* 0x000f620000002400 */
[----:B--2---:R-:W-:-:S05]  /*14d90*/  VIADD R44, R33, 0xffffff11 ;  /* 0xffffff11212c7836 */ /* 0x004fca0000000000 */
[C---:B------:R-:W-:Y:S02]  /*14da0*/  ISETP.GE.AND P0, PT, R44.reuse, R121, PT ;  /* 0x000000792c00720c */ /* 0x040fe40003f06270 */
[----:B------:R-:W2:Y:S01]  /*14db0*/  MUFU.TANH R52, R52 ;  /* 0x0000003400347308 */ /* 0x000ea20000002400 */
[----:B------:R-:W-:Y:S01]  /*14dc0*/  ISETP.GE.AND P1, PT, R44, R59, PT ;  /* 0x0000003b2c00720c */ /* 0x000fe20003f26270 */
[----:B------:R-:W-:Y:S01]  /*14dd0*/  VIADD R44, R33, 0xffffff18 ;  /* 0xffffff18212c7836 */ /* 0x000fe20000000000 */
[----:B-1----:R-:W-:Y:S02]  /*14de0*/  FSEL R124, R61, -INF , !P0 ;  /* 0xff8000003d7c7808 */ /* 0x002fe40004000000 */
[----:B----4-:R-:W-:Y:S02]  /*14df0*/  FSEL R60, R63, -INF , !P1 ;  /* 0xff8000003f3c7808 */ /* 0x010fe40004800000 */
[C---:B------:R-:W-:Y:S01]  /*14e00*/  ISETP.GE.AND P5, PT, R44.reuse, R121, PT ;  /* 0x000000792c00720c */ /* 0x040fe20003fa6270 */
[----:B------:R-:W1:Y:S01]  /*14e10*/  MUFU.TANH R228, R55 ;  /* 0x0000003700e47308 */ /* 0x000e620000002400 */
[----:B------:R-:W-:Y:S01]  /*14e20*/  ISETP.GE.AND P6, PT, R44, R59, PT ;  /* 0x0000003b2c00720c */ /* 0x000fe20003fc6270 */
[----:B------:R-:W-:Y:S01]  /*14e30*/  VIADD R44, R33, 0xffffff19 ;  /* 0xffffff19212c7836 */ /* 0x000fe20000000000 */
[----:B------:R-:W-:-:S02]  /*14e40*/  FSEL R230, R230, -INF , !P5 ;  /* 0xff800000e6e67808 */ /* 0x000fc40006800000 */
[----:B------:R-:W-:Y:S02]  /*14e50*/  FSEL R126, R53, -INF , !P6 ;  /* 0xff800000357e7808 */ /* 0x000fe40007000000 */
[C---:B------:R-:W-:Y:S01]  /*14e60*/  ISETP.GE.AND P5, PT, R26.reuse, R121, PT ;  /* 0x000000791a00720c */ /* 0x040fe20003fa6270 */
[----:B------:R-:W4:Y:S01]  /*14e70*/  MUFU.TANH R224, R224 ;  /* 0x000000e000e07308 */ /* 0x000f220000002400 */
[----:B------:R-:W-:Y:S01]  /*14e80*/  ISETP.GE.AND P6, PT, R26, R59, PT ;  /* 0x0000003b1a00720c */ /* 0x000fe20003fc6270 */
[----:B------:R-:W-:Y:S01]  /*14e90*/  VIADD R26, R33, 0xffffff21 ;  /* 0xffffff21211a7836 */ /* 0x000fe20000000000 */
[C---:B------:R-:W-:Y:S02]  /*14ea0*/  ISETP.GE.AND P0, PT, R44.reuse, R121, PT ;  /* 0x000000792c00720c */ /* 0x040fe40003f06270 */
[----:B------:R-:W-:Y:S02]  /*14eb0*/  ISETP.GE.AND P1, PT, R44, R59, PT ;  /* 0x0000003b2c00720c */ /* 0x000fe40003f26270 */
[----:B---3--:R-:W-:Y:S01]  /*14ec0*/  FSEL R142, R142, -INF , !P5 ;  /* 0xff8000008e8e7808 */ /* 0x008fe20006800000 */
[----:B------:R-:W3:Y:S01]  /*14ed0*/  MUFU.TANH R148, R148 ;  /* 0x0000009400947308 */ /* 0x000ee20000002400 */
[----:B-----5:R-:W-:-:S02]  /*14ee0*/  FSEL R220, R220, -INF , !P6 ;  /* 0xff800000dcdc7808 */ /* 0x020fc40007000000 */
[----:B--2---:R-:W-:Y:S02]  /*14ef0*/  FSEL R64, R52, -INF , !P0 ;  /* 0xff80000034407808 */ /* 0x004fe40004000000 */
[----:B-1----:R-:W-:Y:S02]  /*14f00*/  FSEL R228, R228, -INF , !P1 ;  /* 0xff800000e4e47808 */ /* 0x002fe40004800000 */
        /* <DEDUP_REMOVED lines=8> */
[----:B------:R-:W-:Y:S02]  /*14f90*/  ISETP.GE.AND P0, PT, R20, R121, PT ;  /* 0x000000791400720c */ /* 0x000fe40003f06270 */
[----:B---3--:R-:W-:Y:S02]  /*14fa0*/  FSEL R148, R148, -INF , !P1 ;  /* 0xff80000094947808 */ /* 0x008fe40004800000 */
[----:B------:R-:W-:Y:S01]  /*14fb0*/  ISETP.GE.AND P1, PT, R20, R59, PT ;  /* 0x0000003b1400720c */ /* 0x000fe20003f26270 */
[----:B------:R-:W-:Y:S01]  /*14fc0*/  VIADD R20, R33, 0xffffff30 ;  /* 0xffffff3021147836 */ /* 0x000fe20000000000 */
[----:B------:R-:W-:Y:S01]  /*14fd0*/  FSEL R226, R226, -INF , !P5 ;  /* 0xff800000e2e27808 */ /* 0x000fe20006800000 */
[----:B------:R-:W3:Y:S01]  /*14fe0*/  MUFU.TANH R210, R210 ;  /* 0x000000d200d27308 */ /* 0x000ee20000002400 */
[----:B-1----:R-:W-:-:S02]  /*14ff0*/  FSEL R218, R218, -INF , !P6 ;  /* 0xff800000dada7808 */ /* 0x002fc40007000000 */
[C---:B------:R-:W-:Y:S02]  /*15000*/  ISETP.GE.AND P5, PT, R20.reuse, R121, PT ;  /* 0x000000791400720c */ /* 0x040fe40003fa6270 */
[----:B------:R-:W-:Y:S01]  /*15010*/  ISETP.GE.AND P6, PT, R20, R59, PT ;  /* 0x0000003b1400720c */ /* 0x000fe20003fc6270 */
[----:B------:R-:W-:Y:S02]  /*15020*/  VIADD R20, R33, 0xffffff31 ;  /* 0xffffff3121147836 */ /* 0x000fe40000000000 */
[----:B------:R-:W1:Y:S01]  /*15030*/  MUFU.TANH R222, R45 ;  /* 0x0000002d00de7308 */ /* 0x000e620000002400 */
[----:B--2---:R-:W-:Y:S02]  /*15040*/  FSEL R200, R200, -INF , !P5 ;  /* 0xff800000c8c87808 */ /* 0x004fe40006800000 */
[----:B------:R-:W-:-:S05]  /*15050*/  ISETP.GE.AND P5, PT, R16, R121, PT ;  /* 0x000000791000720c */ /* 0x000fca0003fa6270 */
[----:B------:R-:W2:Y:S01]  /*15060*/  MUFU.TANH R216, R47 ;  /* 0x0000002f00d87308 */ /* 0x000ea20000002400 */
[----:B------:R-:W-:Y:S02]  /*15070*/  FSEL R214, R214, -INF , !P5 ;  /* 0xff800000d6d67808 */ /* 0x000fe40006800000 */
[----:B---3--:R-:W-:Y:S02]  /*15080*/  FSEL R210, R210, -INF , !P6 ;  /* 0xff800000d2d27808 */ /* 0x008fe40007000000 */
[----:B------:R-:W-:Y:S01]  /*15090*/  ISETP.GE.AND P6, PT, R16, R59, PT ;  /* 0x0000003b1000720c */ /* 0x000fe20003fc6270 */
[----:B------:R-:W-:Y:S02]  /*150a0*/  VIADD R16, R33, 0xffffff39 ;  /* 0xffffff3921107836 */ /* 0x000fe40000000000 */
[----:B------:R-:W3:Y:S01]  /*150b0*/  MUFU.TANH R202, R202 ;  /* 0x000000ca00ca7308 */ /* 0x000ee20000002400 */
[----:B------:R-:W-:Y:S02]  /*150c0*/  FSEL R208, R208, -INF , !P6 ;  /* 0xff800000d0d07808 */ /* 0x000fe40007000000 */
[----:B-1----:R-:W-:-:S02]  /*150d0*/  FSEL R222, R222, -INF , !P0 ;  /* 0xff800000dede7808 */ /* 0x002fc40004000000 */
[----:B------:R-:W-:-:S03]  /*150e0*/  ISETP.GE.AND P0, PT, R20, R121, PT ;  /* 0x000000791400720c */ /* 0x000fc60003f06270 */
        /* <DEDUP_REMOVED lines=11> */
[C---:B------:R-:W-:Y:S02]  /*151a0*/  ISETP.GE.AND P5, PT, R16.reuse, R121, PT ;  /* 0x000000791000720c */ /* 0x040fe40003fa6270 */
[----:B------:R-:W-:Y:S01]  /*151b0*/  ISETP.GE.AND P6, PT, R16, R59, PT ;  /* 0x0000003b1000720c */ /* 0x000fe20003fc6270 */
[----:B------:R-:W-:Y:S01]  /*151c0*/  VIADD R16, R33, 0xffffff41 ;  /* 0xffffff4121107836 */ /* 0x000fe20000000000 */
[----:B------:R-:W-:-:S03]  /*151d0*/  FSEL R180, R180, -INF , !P5 ;  /* 0xff800000b4b47808 */ /* 0x000fc60006800000 */
[----:B------:R-:W4:Y:S01]  /*151e0*/  MUFU.TANH R178, R35 ;  /* 0x0000002300b27308 */ /* 0x000f220000002400 */
[----:B------:R-:W-:Y:S02]  /*151f0*/  FSEL R174, R174, -INF , !P6 ;  /* 0xff800000aeae7808 */ /* 0x000fe40007000000 */
[----:B--2---:R-:W-:Y:S02]  /*15200*/  FSEL R212, R212, -INF , !P0 ;  /* 0xff800000d4d47808 */ /* 0x004fe40004000000 */
[----:B---3--:R-:W-:Y:S02]  /*15210*/  FSEL R204, R204, -INF , !P1 ;  /* 0xff800000cccc7808 */ /* 0x008fe40004800000 */
[C---:B------:R-:W-:Y:S01]  /*15220*/  ISETP.GE.AND P5, PT, R12.reuse, R121, PT ;  /* 0x000000790c00720c */ /* 0x040fe20003fa6270 */
[----:B------:R-:W2:Y:S01]  /*15230*/  MUFU.TANH R169, R169 ;  /* 0x000000a900a97308 */ /* 0x000ea20000002400 */
[----:B------:R-:W-:Y:S01]  /*15240*/  ISETP.GE.AND P6, PT, R12, R59, PT ;  /* 0x0000003b0c00720c */ /* 0x000fe20003fc6270 */
[----:B------:R-:W-:Y:S01]  /*15250*/  VIADD R12, R33, 0xffffff49 ;  /* 0xffffff49210c7836 */ /* 0x000fe20000000000 */
[----:B------:R-:W-:-:S02]  /*15260*/  ISETP.GE.AND P0, PT, R16, R121, PT ;  /* 0x000000791000720c */ /* 0x000fc40003f06270 */
[----:B------:R-:W-:Y:S01]  /*15270*/  ISETP.GE.AND P1, PT, R16, R59, PT ;  /* 0x0000003b1000720c */ /* 0x000fe20003f26270 */
[----:B------:R-:W-:Y:S01]  /*15280*/  VIADD R16, R33, 0xffffff51 ;  /* 0xffffff5121107836 */ /* 0x000fe20000000000 */
[----:B-1----:R-:W-:Y:S01]  /*15290*/  FSEL R173, R173, -INF , !P0 ;  /* 0xff800000adad7808 */ /* 0x002fe20004000000 */
[----:B------:R-:W1:Y:S01]  /*152a0*/  MUFU.TANH R176, R176 ;  /* 0x000000b000b07308 */ /* 0x000e620000002400 */
[----:B------:R-:W-:Y:S02]  /*152b0*/  ISETP.GE.AND P0, PT, R12, R121, PT ;  /* 0x000000790c00720c */ /* 0x000fe40003f06270 */
[----:B----4-:R-:W-:Y:S02]  /*152c0*/  FSEL R178, R178, -INF , !P1 ;  /* 0xff800000b2b27808 */ /* 0x010fe40004800000 */
[----:B------:R-:W-:Y:S01]  /*152d0*/  ISETP.GE.AND P1, PT, R12, R59, PT ;  /* 0x0000003b0c00720c */ /* 0x000fe20003f26270 */
[----:B------:R-:W-:Y:S02]  /*152e0*/  VIADD R12, R33, 0xffffff50 ;  /* 0xffffff50210c7836 */ /* 0x000fe40000000000 */
[----:B------:R-:W3:Y:S01]  /*152f0*/  MUFU.TANH R175, R175 ;  /* 0x000000af00af7308 */ /* 0x000ee20000002400 */
[----:B--2---:R-:W-:-:S02]  /*15300*/  FSEL R169, R169, -INF , !P5 ;  /* 0xff800000a9a97808 */ /* 0x004fc40006800000 */
[----:B------:R-:W-:-:S05]  /*15310*/  ISETP.GE.AND P5, PT, R12, R121, PT ;  /* 0x000000790c00720c */ /* 0x000fca0003fa6270 */
[----:B------:R-:W2:Y:S01]  /*15320*/  MUFU.TANH R172, R172 ;  /* 0x000000ac00ac7308 */ /* 0x000ea20000002400 */
[----:B-1----:R-:W-:Y:S02]  /*15330*/  FSEL R176, R176, -INF , !P6 ;  /* 0xff800000b0b07808 */ /* 0x002fe40007000000 */
[----:B------:R-:W-:Y:S01]  /*15340*/  ISETP.GE.AND P6, PT, R12, R59, PT ;  /* 0x0000003b0c00720c */ /* 0x000fe20003fc6270 */
[----:B------:R-:W-:-:S04]  /*15350*/  VIADD R12, R33, 0xffffff58 ;  /* 0xffffff58210c7836 */ /* 0x000fc80000000000 */
[----:B------:R-:W1:Y:S01]  /*15360*/  MUFU.TANH R182, R29 ;  /* 0x0000001d00b67308 */ /* 0x000e620000002400 */
[----:B---3--:R-:W-:Y:S02]  /*15370*/  FSEL R175, R175, -INF , !P5 ;  /* 0xff800000afaf7808 */ /* 0x008fe40006800000 */
[----:B------:R-:W-:-:S05]  /*15380*/  ISETP.GE.AND P5, PT, R12, R121, PT ;  /* 0x000000790c00720c */ /* 0x000fca0003fa6270 */
[----:B------:R-:W3:Y:S01]  /*15390*/  MUFU.TANH R184, R31 ;  /* 0x0000001f00b87308 */ /* 0x000ee20000002400 */
[----:B--2---:R-:W-:Y:S02]  /*153a0*/  FSEL R172, R172, -INF , !P6 ;  /* 0xff800000acac7808 */ /* 0x004fe40007000000 */
[----:B------:R-:W-:Y:S01]  /*153b0*/  ISETP.GE.AND P6, PT, R12, R59, PT ;  /* 0x0000003b0c00720c */ /* 0x000fe20003fc6270 */
[----:B------:R-:W-:-:S04]  /*153c0*/  VIADD R12, R33, 0xffffff59 ;  /* 0xffffff59210c7836 */ /* 0x000fc80000000000 */
[----:B------:R-:W2:Y:S01]  /*153d0*/  MUFU.TANH R186, R186 ;  /* 0x000000ba00ba7308 */ /* 0x000ea20000002400 */
[----:B-1----:R-:W-:Y:S02]  /*153e0*/  FSEL R182, R182, -INF , !P0 ;  /* 0xff800000b6b67808 */ /* 0x002fe40004000000 */
[----:B------:R-:W-:-:S05]  /*153f0*/  ISETP.GE.AND P0, PT, R16, R121, PT ;  /* 0x000000791000720c */ /* 0x000fca0003f06270 */
[----:B------:R-:W1:Y:S01]  /*15400*/  MUFU.TANH R164, R22 ;  /* 0x0000001600a47308 */ /* 0x000e620000002400 */
[----:B---3--:R-:W-:Y:S02]  /*15410*/  FSEL R184, R184, -INF , !P1 ;  /* 0xff800000b8b87808 */ /* 0x008fe40004800000 */
[----:B------:R-:W-:-:S05]  /*15420*/  ISETP.GE.AND P1, PT, R16, R59, PT ;  /* 0x0000003b1000720c */ /* 0x000fca0003f26270 */
[----:B------:R-:W3:Y:S01]  /*15430*/  MUFU.TANH R188, R25 ;  /* 0x0000001900bc7308 */ /* 0x000ee20000002400 */
[----:B--2---:R-:W-:Y:S02]  /*15440*/  FSEL R186, R186, -INF , !P5 ;  /* 0xff800000baba7808 */ /* 0x004fe40006800000 */
        /* <DEDUP_REMOVED lines=13> */
[----:B------:R-:W-:-:S05]  /*15520*/  ISETP.GE.AND P0, PT, R8, R121, PT ;  /* 0x000000790800720c */ /* 0x000fca0003f06270 */
[----:B------:R-:W1:Y:S01]  /*15530*/  MUFU.TANH R140, R18 ;  /* 0x00000012008c7308 */ /* 0x000e620000002400 */
[----:B---3--:R-:W-:Y:S02]  /*15540*/  FSEL R150, R150, -INF , !P1 ;  /* 0xff80000096967808 */ /* 0x008fe40004800000 */
[----:B------:R-:W-:Y:S01]  /*15550*/  ISETP.GE.AND P1, PT, R8, R59, PT ;  /* 0x0000003b0800720c */ /* 0x000fe20003f26270 */
[----:B------:R-:W-:-:S04]  /*15560*/  VIADD R8, R33, 0xffffff69 ;  /* 0xffffff6921087836 */ /* 0x000fc80000000000 */
        /* <DEDUP_REMOVED lines=23> */
[----:B------:R-:W-:-:S05]  /*156e0*/  ISETP.GT.AND P6, PT, R58, R155, PT ;  /* 0x0000009b3a00720c */ /* 0x000fca0003fc4270 */
[----:B------:R-:W2:Y:S01]  /*156f0*/  MUFU.TANH R181, R9 ;  /* 0x0000000900b57308 */ /* 0x000ea20000002400 */
[----:B-1----:R-:W-:Y:S02]  /*15700*/  FSEL R183, R183, -INF , !P0 ;  /* 0xff800000b7b77808 */ /* 0x002fe40004000000 */
[----:B------:R-:W-:-:S05]  /*15710*/  ISETP.GE.AND P0, PT, R8, R121, PT ;  /* 0x000000790800720c */ /* 0x000fca0003f06270 */
[----:B------:R-:W1:Y:S01]  /*15720*/  MUFU.TANH R190, R190 ;  /* 0x000000be00be7308 */ /* 0x000e620000002400 */
[----:B---3--:R-:W-:Y:S02]  /*15730*/  FSEL R134, R134, -INF , !P1 ;  /* 0xff80000086867808 */ /* 0x008fe40004800000 */
[----:B------:R-:W-:-:S05]  /*15740*/  ISETP.GE.AND P1, PT, R6, R121, PT ;  /* 0x000000790600720c */ /* 0x000fca0003f26270 */
[----:B------:R-:W3:Y:S01]  /*15750*/  MUFU.TANH R196, R196 ;  /* 0x000000c400c47308 */ /* 0x000ee20000002400 */
[----:B--2---:R-:W-:Y:S01]  /*15760*/  FSEL R181, R181, -INF , !P0 ;  /* 0xff800000b5b57808 */ /* 0x004fe20004000000 */
[----:B------:R-:W-:Y:S01]  /*15770*/  BAR.SYNC.DEFER_BLOCKING 0x0 ;  /* 0x0000000000007b1d */ /* 0x000fe20000010000 */
[----:B------:R-:W-:-:S05]  /*15780*/  ISETP.GE.AND P0, PT, R4, R121, PT ;  /* 0x000000790400720c */ /* 0x000fca0003f06270 */
        /* <DEDUP_REMOVED lines=11> */
[----:B---3--:R-:W-:Y:S02]  /*15840*/  FSEL R128, R128, -INF , !P1 ;  /* 0xff80000080807808 */ /* 0x008fe40004800000 */
[----:B--2---:R-:W-:Y:S01]  /*15850*/  FSEL R127, R127, -INF , !P0 ;  /* 0xff8000007f7f7808 */ /* 0x004fe20004000000 */
[----:B------:R-:W-:Y:S06]  /*15860*/  @!P6 BRA `(.L_x_1427) ;  /* 0x000000080040e947 */ /* 0x000fec0003800000 */
[----:B------:R-:W-:Y:S05]  /*15870*/  BRA.U !UP0, `(.L_x_1428) ;  /* 0x0000000508047547 */ /* 0x000fea000b800000 */
[----:B------:R-:W1:Y:S01]  /*15880*/  LDC R9, c[0x0][0x4f0] ;  /* 0x00013c00ff097b82 */ /* 0x000e620000000800 */
[----:B------:R-:W-:Y:S01]  /*15890*/  VIADD R12, R56, 0xffffffff ;  /* 0xffffffff380c7836 */ /* 0x000fe20000000000 */
[----:B------:R-:W2:Y:S03]  /*158a0*/  LDCU.64 UR8, c[0x0][0x3b8] ;  /* 0x00007700ff0877ac */ /* 0x000ea60008000a00 */
[----:B------:R-:W-:Y:S01]  /*158b0*/  IMAD.SHL.U32 R12, R12, 0x80, RZ ;  /* 0x000000800c0c7824 */ /* 0x000fe200078e00ff */
[----:B------:R-:W3:Y:S03]  /*158c0*/  LDCU.64 UR10, c[0x0][0x3a0] ;  /* 0x00007400ff0a77ac */ /* 0x000ee60008000a00 */
[C---:B------:R-:W-:Y:S01]  /*158d0*/  VIADD R10, R12.reuse, 0xffffff80 ;  /* 0xffffff800c0a7836 */ /* 0x040fe20000000000 */
[----:B------:R-:W-:-:S04]  /*158e0*/  IADD3 R12, PT, PT, R12, -0x100, RZ ;  /* 0xffffff000c0c7810 */ /* 0x000fc80007ffe0ff */
        /* <DEDUP_REMOVED lines=9> */
[----:B-1----:R-:W-:Y:S01]  /*15980*/  IADD3 R5, PT, PT, RZ, -R15, RZ ;  /* 0x8000000fff057210 */ /* 0x002fe20007ffe0ff */
[----:B------:R-:W-:-:S04]  /*15990*/  IMAD.MOV.U32 R14, RZ, RZ, RZ ;  /* 0x000000ffff0e7224 */ /* 0x000fc800078e00ff */
[----:B------:R-:W-:-:S04]  /*159a0*/  IMAD R6, R5, R8, RZ ;  /* 0x0000000805067224 */ /* 0x000fc800078e02ff */
[----:B------:R-:W-:-:S06]  /*159b0*/  IMAD.HI.U32 R6, R15, R6, R14 ;  /* 0x000000060f067227 */ /* 0x000fcc00078e000e */
[----:B------:R-:W-:-:S04]  /*159c0*/  IMAD.HI.U32 R5, R6, R7, RZ ;  /* 0x0000000706057227 */ /* 0x000fc800078e00ff */
[----:B------:R-:W-:Y:S01]  /*159d0*/  IMAD.HI.U32 R6, R6, R11, RZ ;  /* 0x0000000b06067227 */ /* 0x000fe200078e00ff */
[----:B------:R-:W-:-:S05]  /*159e0*/  IADD3 R4, PT, PT, -R5, RZ, RZ ;  /* 0x000000ff05047210 */ /* 0x000fca0007ffe1ff */
[----:B------:R-:W-:Y:S02]  /*159f0*/  IMAD R7, R8, R4, R7 ;  /* 0x0000000408077224 */ /* 0x000fe400078e0207 */
[----:B------:R-:W-:-:S03]  /*15a00*/  IMAD.MOV R4, RZ, RZ, -R6 ;  /* 0x000000ffff047224 */ /* 0x000fc600078e0a06 */
[C---:B------:R-:W-:Y:S01]  /*15a10*/  ISETP.GT.U32.AND P0, PT, R8.reuse, R7, PT ;  /* 0x000000070800720c */ /* 0x040fe20003f04070 */
[----:B------:R-:W-:-:S05]  /*15a20*/  IMAD R11, R8, R4, R11 ;  /* 0x00000004080b7224 */ /* 0x000fca00078e020b */
[----:B------:R-:W-:-:S07]  /*15a30*/  ISETP.GT.U32.AND P1, PT, R8, R11, PT ;  /* 0x0000000b0800720c */ /* 0x000fce0003f24070 */
[-C--:B------:R-:W-:Y:S02]  /*15a40*/  @!P0 IADD3 R7, PT, PT, R7, -R8.reuse, RZ ;  /* 0x8000000807078210 */ /* 0x080fe40007ffe0ff */
[----:B------:R-:W-:Y:S02]  /*15a50*/  @!P0 IADD3 R5, PT, PT, R5, 0x1, RZ ;  /* 0x0000000105058810 */ /* 0x000fe40007ffe0ff */
[-C--:B------:R-:W-:Y:S02]  /*15a60*/  ISETP.GE.U32.AND P5, PT, R7, R8.reuse, PT ;  /* 0x000000080700720c */ /* 0x080fe40003fa6070 */
[----:B------:R-:W-:Y:S01]  /*15a70*/  @!P1 IMAD.IADD R11, R11, 0x1, -R8 ;  /* 0x000000010b0b9824 */ /* 0x000fe200078e0a08 */
[----:B------:R-:W-:Y:S02]  /*15a80*/  @!P1 IADD3 R6, PT, PT, R6, 0x1, RZ ;  /* 0x0000000106069810 */ /* 0x000fe40007ffe0ff */
[----:B------:R-:W-:Y:S02]  /*15a90*/  ISETP.GE.AND P1, PT, R10, RZ, PT ;  /* 0x000000ff0a00720c */ /* 0x000fe40003f26270 */
[----:B------:R-:W-:-:S02]  /*15aa0*/  ISETP.GE.U32.AND P0, PT, R11, R8, PT ;  /* 0x000000080b00720c */ /* 0x000fc40003f06070 */
[----:B------:R-:W-:-:S04]  /*15ab0*/  LOP3.LUT R7, RZ, R9, RZ, 0x33, !PT ;  /* 0x00000009ff077212 */ /* 0x000fc800078e33ff */
[----:B------:R-:W-:Y:S01]  /*15ac0*/  @P5 VIADD R5, R5, 0x1 ;  /* 0x0000000105055836 */ /* 0x000fe20000000000 */
[----:B------:R-:W-:-:S04]  /*15ad0*/  ISETP.GE.AND P5, PT, R12, RZ, PT ;  /* 0x000000ff0c00720c */ /* 0x000fc80003fa6270 */
[----:B------:R-:W-:Y:S02]  /*15ae0*/  @!P1 IMAD.MOV R5, RZ, RZ, -R5 ;  /* 0x000000ffff059224 */ /* 0x000fe400078e0a05 */
[----:B------:R-:W-:Y:S01]  /*15af0*/  @P0 VIADD R6, R6, 0x1 ;  /* 0x0000000106060836 */ /* 0x000fe20000000000 */
[----:B------:R-:W-:-:S06]  /*15b00*/  ISETP.NE.AND P0, PT, R9, RZ, PT ;  /* 0x000000ff0900720c */ /* 0x000fcc0003f05270 */
        /* <DEDUP_REMOVED lines=24> */
.L_x_1428:
        /* <DEDUP_REMOVED lines=8> */
.L_x_1429:
        /* <DEDUP_REMOVED lines=70> */
.L_x_1427:
        /* <DEDUP_REMOVED lines=54> */
[----:B------:R-:W-:Y:S01]  /*164d0*/  FMUL.FTZ R189, R7, UR4 ;  /* 0x0000000407bd7c20 */ /* 0x000fe20008410000 */
[----:B------:R-:W-:Y:S01]  /*164e0*/  FFMA.FTZ R0, R24, UR4, -R131 ;  /* 0x0000000418007c23 */ /* 0x000fe20008010883 */
[----:B------:R-:W-:Y:S01]  /*164f0*/  FMUL.FTZ R151, R5, UR4 ;  /* 0x0000000405977c20 */ /* 0x000fe20008410000 */
[----:B------:R-:W1:Y:S01]  /*16500*/  LDSM.16.MT88.4 R24, [R123+0xb000] ;  /* 0x00b000007b18783b */ /* 0x000e620000004200 */
[--C-:B------:R-:W-:Y:S01]  /*16510*/  FFMA.FTZ R198, R34, UR4, -R187.reuse ;  /* 0x0000000422c67c23 */ /* 0x100fe200080108bb */
[----:B------:R-:W-:Y:S01]  /*16520*/  FFMA.FTZ R137, R40, UR4, -R187 ;  /* 0x0000000428897c23 */ /* 0x000fe200080108bb */
[----:B------:R-:W2:Y:S01]  /*16530*/  MUFU.EX2 R189, R189 ;  /* 0x000000bd00bd7308 */ /* 0x000ea20000000800 */
[----:B------:R-:W-:Y:S01]  /*16540*/  FFMA.FTZ R147, R32, UR4, -R131 ;  /* 0x0000000420937c23 */ /* 0x000fe20008010883 */
[----:B------:R-:W-:Y:S01]  /*16550*/  LDSM.16.MT88.4 R40, [R123+0xd000] ;  /* 0x00d000007b28783b */ /* 0x000fe20000004200 */
[--C-:B------:R-:W-:Y:S01]  /*16560*/  FFMA.FTZ R145, R36, UR4, -R187.reuse ;  /* 0x0000000424917c23 */ /* 0x100fe200080108bb */
[----:B------:R-:W3:Y:S01]  /*16570*/  MUFU.EX2 R151, R151 ;  /* 0x0000009700977308 */ /* 0x000ee20000000800 */
[----:B------:R-:W-:Y:S01]  /*16580*/  FFMA.FTZ R132, R38, UR4, -R187 ;  /* 0x0000000426847c23 */ /* 0x000fe200080108bb */
[----:B------:R-:W4:Y:S01]  /*16590*/  LDSM.16.MT88.4 R32, [R120+0xb000] ;  /* 0x00b000007820783b */ /* 0x000f220000004200 */
[--C-:B------:R-:W-:Y:S01]  /*165a0*/  FFMA.FTZ R149, R28, UR4, -R131.reuse ;  /* 0x000000041c957c23 */ /* 0x100fe20008010883 */
[----:B------:R-:W-:Y:S01]  /*165b0*/  FFMA.FTZ R133, R30, UR4, -R131 ;  /* 0x000000041e857c23 */ /* 0x000fe20008010883 */
[----:B------:R-:W-:Y:S01]  /*165c0*/  MUFU.EX2 R198, R198 ;  /* 0x000000c600c67308 */ /* 0x000fe20000000800 */
[--C-:B------:R-:W-:Y:S01]  /*165d0*/  FFMA.FTZ R59, R64, UR4, -R187.reuse ;  /* 0x00000004403b7c23 */ /* 0x100fe200080108bb */
[--C-:B------:R-:W-:Y:S01]  /*165e0*/  FFMA.FTZ R121, R124, UR4, -R187.reuse ;  /* 0x000000047c797c23 */ /* 0x100fe200080108bb */
[----:B------:R-:W-:Y:S01]  /*165f0*/  FFMA.FTZ R124, R230, UR4, -R187 ;  /* 0x00000004e67c7c23 */ /* 0x000fe200080108bb */
[----:B------:R-:W5:Y:S01]  /*16600*/  MUFU.EX2 R145, R145 ;  /* 0x0000009100917308 */ /* 0x000f620000000800 */
[-C--:B--2---:R-:W-:Y:S01]  /*16610*/  FMUL.FTZ R45, R73, R189.reuse ;  /* 0x000000bd492d7220 */ /* 0x084fe20000410000 */
[--C-:B------:R-:W-:Y:S01]  /*16620*/  FFMA.FTZ R73, R62, UR4, -R131.reuse ;  /* 0x000000043e497c23 */ /* 0x100fe20008010883 */
[----:B------:R-:W-:Y:S01]  /*16630*/  FMUL.FTZ R44, R72, R189 ;  /* 0x000000bd482c7220 */ /* 0x000fe20000410000 */
[----:B------:R-:W-:Y:S01]  /*16640*/  MUFU.EX2 R137, R137 ;  /* 0x0000008900897308 */ /* 0x000fe20000000800 */
[----:B---3--:R-:W-:Y:S01]  /*16650*/  FMUL.FTZ R46, R74, R151 ;  /* 0x000000974a2e7220 */ /* 0x008fe20000410000 */
[----:B------:R-:W-:Y:S01]  /*16660*/  FFMA.FTZ R74, R60, UR4, -R131 ;  /* 0x000000043c4a7c23 */ /* 0x000fe20008010883 */
[----:B------:R-:W-:Y:S01]  /*16670*/  FFMA.FTZ R72, R66, UR4, -R187 ;  /* 0x0000000442487c23 */ /* 0x000fe200080108bb */
[----:B------:R-:W2:Y:S01]  /*16680*/  MUFU.EX2 R132, R132 ;  /* 0x0000008400847308 */ /* 0x000ea20000000800 */
[----:B------:R-:W3:Y:S01]  /*16690*/  LDSM.16.MT88.4 R60, [R123+0xb400] ;  /* 0x00b400007b3c783b */ /* 0x000ee20000004200 */
[-C--:B------:R-:W-:Y:S01]  /*166a0*/  FMUL.FTZ R20, R96, R189.reuse ;  /* 0x000000bd60147220 */ /* 0x080fe20000410000 */
[----:B------:R-:W-:Y:S01]  /*166b0*/  FMUL.FTZ R21, R97, R189 ;  /* 0x000000bd61157220 */ /* 0x000fe20000410000 */
[----:B------:R-:W-:Y:S01]  /*166c0*/  MUFU.EX2 R149, R149 ;  /* 0x0000009500957308 */ /* 0x000fe20000000800 */
[----:B------:R-:W3:Y:S01]  /*166d0*/  LDSM.16.MT88.4 R64, [R120+0x9400] ;  /* 0x009400007840783b */ /* 0x000ee20000004200 */
[----:B-----5:R-:W-:Y:S01]  /*166e0*/  F2FP.BF16.F32.PACK_AB R48, R145, R198 ;  /* 0x000000c69130723e */ /* 0x020fe200000010ff */
[-C--:B------:R-:W-:Y:S01]  /*166f0*/  FMUL.FTZ R22, R98, R151.reuse ;  /* 0x0000009762167220 */ /* 0x080fe20000410000 */
[----:B------:R-:W5:Y:S01]  /*16700*/  MUFU.EX2 R147, R147 ;  /* 0x0000009300937308 */ /* 0x000f620000000800 */
[----:B------:R-:W-:Y:S01]  /*16710*/  FMUL.FTZ R23, R99, R151 ;  /* 0x0000009763177220 */ /* 0x000fe20000410000 */
[-C--:B------:R-:W-:Y:S01]  /*16720*/  FMUL.FTZ R92, R92, R189.reuse ;  /* 0x000000bd5c5c7220 */ /* 0x080fe20000410000 */
[----:B------:R-:W-:Y:S01]  /*16730*/  FMUL.FTZ R93, R93, R189 ;  /* 0x000000bd5d5d7220 */ /* 0x000fe20000410000 */
[----:B------:R-:W-:Y:S01]  /*16740*/  MUFU.EX2 R133, R133 ;  /* 0x0000008500857308 */ /* 0x000fe20000000800 */
[----:B------:R-:W-:Y:S01]  /*16750*/  FMUL.FTZ R94, R94, R151 ;  /* 0x000000975e5e7220 */ /* 0x000fe20000410000 */
[----:B--2---:R-:W-:Y:S01]  /*16760*/  F2FP.BF16.F32.PACK_AB R50, R132, R137 ;  /* 0x000000898432723e */ /* 0x004fe200000010ff */
[----:B------:R-:W-:Y:S01]  /*16770*/  FMUL.FTZ R95, R95, R151 ;  /* 0x000000975f5f7220 */ /* 0x000fe20000410000 */
[----:B------:R-:W2:Y:S01]  /*16780*/  MUFU.EX2 R0, R0 ;  /* 0x0000000000007308 */ /* 0x000ea20000000800 */
[--C-:B------:R-:W-:Y:S01]  /*16790*/  FFMA.FTZ R125, R126, UR4, -R131.reuse ;  /* 0x000000047e7d7c23 */ /* 0x100fe20008010883 */
[----:B------:R-:W-:Y:S01]  /*167a0*/  FFMA.FTZ R2, R228, UR4, -R131 ;  /* 0x00000004e4027c23 */ /* 0x000fe20008010883 */
[-C--:B------:R-:W-:Y:S01]  /*167b0*/  FMUL.FTZ R12, R104, R189.reuse ;  /* 0x000000bd680c7220 */ /* 0x080fe20000410000 */
[----:B------:R-:W-:Y:S01]  /*167c0*/  FMUL.FTZ R13, R105, R189 ;  /* 0x000000bd690d7220 */ /* 0x000fe20000410000 */
[----:B------:R-:W-:Y:S01]  /*167d0*/  FMUL.FTZ R14, R106, R151 ;  /* 0x000000976a0e7220 */ /* 0x000fe20000410000 */
[----:B-----5:R-:W-:Y:S01]  /*167e0*/  F2FP.BF16.F32.PACK_AB R49, R147, R149 ;  /* 0x000000959331723e */ /* 0x020fe200000010ff */
[----:B------:R-:W-:Y:S01]  /*167f0*/  FMUL.FTZ R15, R107, R151 ;  /* 0x000000976b0f7220 */ /* 0x000fe20000410000 */
[-C--:B------:R-:W-:Y:S01]  /*16800*/  FMUL.FTZ R100, R100, R189.reuse ;  /* 0x000000bd64647220 */ /* 0x080fe20000410000 */
        /* <DEDUP_REMOVED lines=12> */
[C---:B-1----:R-:W-:Y:S01]  /*168d0*/  HMMA.16816.F32.BF16 R20, R48.reuse, R24, R20 ;  /* 0x000000183014723c */ /* 0x042fe20000041814 */
[----:B------:R-:W-:Y:S01]  /*168e0*/  FMUL.FTZ R29, R89, R189 ;  /* 0x000000bd591d7220 */ /* 0x000fe20000410000 */
[-C--:B------:R-:W-:Y:S01]  /*168f0*/  FMUL.FTZ R30, R90, R151.reuse ;  /* 0x000000975a1e7220 */ /* 0x080fe20000410000 */
[----:B------:R-:W-:Y:S01]  /*16900*/  MUFU.EX2 R59, R59 ;  /* 0x0000003b003b7308 */ /* 0x000fe20000000800 */
[----:B------:R-:W-:Y:S01]  /*16910*/  FMUL.FTZ R31, R91, R151 ;  /* 0x000000975b1f7220 */ /* 0x000fe20000410000 */
[-C--:B------:R-:W-:Y:S01]  /*16920*/  FMUL.FTZ R36, R80, R189.reuse ;  /* 0x000000bd50247220 */ /* 0x080fe20000410000 */
[----:B------:R-:W-:Y:S01]  /*16930*/  FMUL.FTZ R37, R81, R189 ;  /* 0x000000bd51257220 */ /* 0x000fe20000410000 */
[----:B------:R-:W-:Y:S01]  /*16940*/  MUFU.EX2 R73, R73 ;  /* 0x0000004900497308 */ /* 0x000fe20000000800 */
[C---:B------:R-:W-:Y:S01]  /*16950*/  HMMA.16816.F32.BF16 R24, R48.reuse, R26, R92 ;  /* 0x0000001a3018723c */ /* 0x040fe2000004185c */
[-C--:B------:R-:W-:Y:S01]  /*16960*/  FMUL.FTZ R38, R82, R151.reuse ;  /* 0x0000009752267220 */ /* 0x080fe20000410000 */
[----:B------:R-:W-:Y:S01]  /*16970*/  FMUL.FTZ R39, R83, R151 ;  /* 0x0000009753277220 */ /* 0x000fe20000410000 */
[----:B------:R1:W5:Y:S01]  /*16980*/  MUFU.EX2 R126, R74 ;  /* 0x0000004a007e7308 */ /* 0x0003620000000800 */
        /* <DEDUP_REMOVED lines=10> */
[-C--:B------:R-:W-:Y:S01]  /*16a30*/  FMUL.FTZ R76, R76, R189.reuse ;  /* 0x000000bd4c4c7220 */ /* 0x080fe20000410000 */
[----:B------:R-:W-:Y:S01]  /*16a40*/  FMUL.FTZ R77, R77, R189 ;  /* 0x000000bd4d4d7220 */ /* 0x000fe20000410000 */
[-C--:B------:R-:W-:Y:S01]  /*16a50*/  FMUL.FTZ R78, R78, R151.reuse ;  /* 0x000000974e4e7220 */ /* 0x080fe20000410000 */
[-C--:B------:R-:W-:Y:S01]  /*16a60*/  FMUL.FTZ R79, R79, R151.reuse ;  /* 0x000000974f4f7220 */ /* 0x080fe20000410000 */
[----:B------:R-:W-:Y:S01]  /*16a70*/  FMUL.FTZ R47, R75, R151 ;  /* 0x000000974b2f7220 */ /* 0x000fe20000410000 */
[C---:B------:R-:W-:Y:S01]  /*16a80*/  HMMA.16816.F32.BF16 R12, R48.reuse, R16, R12 ;  /* 0x00000010300c723c */ /* 0x040fe2000004180c */
[-C--:B------:R-:W-:Y:S01]  /*16a90*/  FMUL.FTZ R68, R68, R189.reuse ;  /* 0x000000bd44447220 */ /* 0x080fe20000410000 */
[----:B------:R-:W-:Y:S01]  /*16aa0*/  FMUL.FTZ R69, R69, R189 ;  /* 0x000000bd45457220 */ /* 0x000fe20000410000 */
[-C--:B------:R-:W-:Y:S01]  /*16ab0*/  FMUL.FTZ R70, R70, R151.reuse ;  /* 0x0000009746467220 */ /* 0x080fe20000410000 */
[----:B------:R-:W-:Y:S01]  /*16ac0*/  FMUL.FTZ R71, R71, R151 ;  /* 0x0000009747477220 */ /* 0x000fe20000410000 */
[--C-:B------:R-:W-:Y:S01]  /*16ad0*/  FFMA.FTZ R144, R142, UR4, -R187.reuse ;  /* 0x000000048e907c23 */ /* 0x100fe200080108bb */
[--C-:B------:R-:W-:Y:S01]  /*16ae0*/  FFMA.FTZ R139, R224, UR4, -R187.reuse ;  /* 0x00000004e08b7c23 */ /* 0x100fe200080108bb */
[--C-:B------:R-:W-:Y:S01]  /*16af0*/  FFMA.FTZ R142, R226, UR4, -R187.reuse ;  /* 0x00000004e28e7c23 */ /* 0x100fe200080108bb */
[C---:B------:R-:W-:Y:S01]  /*16b00*/  HMMA.16816.F32.BF16 R16, R48.reuse, R18, R100 ;  /* 0x000000123010723c */ /* 0x040fe20000041864 */
[----:B------:R-:W-:Y:S01]  /*16b10*/  FFMA.FTZ R135, R222, UR4, -R187 ;  /* 0x00000004de877c23 */ /* 0x000fe200080108bb */
[--C-:B------:R-:W-:Y:S01]  /*16b20*/  FFMA.FTZ R143, R148, UR4, -R131.reuse ;  /* 0x00000004948f7c23 */ /* 0x100fe20008010883 */
[--C-:B------:R-:W-:Y:S01]  /*16b30*/  FFMA.FTZ R146, R218, UR4, -R131.reuse ;  /* 0x00000004da927c23 */ /* 0x100fe20008010883 */
[--C-:B------:R-:W-:Y:S01]  /*16b40*/  FFMA.FTZ R141, R216, UR4, -R131.reuse ;  /* 0x00000004d88d7c23 */ /* 0x100fe20008010883 */
[----:B------:R-:W-:Y:S01]  /*16b50*/  FFMA.FTZ R220, R220, UR4, -R131 ;  /* 0x00000004dcdc7c23 */ /* 0x000fe20008010883 */
[----:B------:R-:W-:Y:S01]  /*16b60*/  MUFU.EX2 R144, R144 ;  /* 0x0000009000907308 */ /* 0x000fe20000000800 */
[--C-:B------:R-:W-:Y:S01]  /*16b70*/  FFMA.FTZ R193, R202, UR4, -R187.reuse ;  /* 0x00000004cac17c23 */ /* 0x100fe200080108bb */
[C---:B------:R-:W-:Y:S01]  /*16b80*/  HMMA.16816.F32.BF16 R4, R48.reuse, R8, R4 ;  /* 0x000000083004723c */ /* 0x040fe20000041804 */
[----:B------:R-:W-:Y:S01]  /*16b90*/  FFMA.FTZ R191, R212, UR4, -R187 ;  /* 0x00000004d4bf7c23 */ /* 0x000fe200080108bb */
[----:B------:R-:W3:Y:S01]  /*16ba0*/  MUFU.EX2 R139, R139 ;  /* 0x0000008b008b7308 */ /* 0x000ee20000000800 */
[--C-:B------:R-:W-:Y:S01]  /*16bb0*/  FFMA.FTZ R197, R206, UR4, -R131.reuse ;  /* 0x00000004cec57c23 */ /* 0x100fe20008010883 */
[--C-:B------:R-:W-:Y:S01]  /*16bc0*/  FFMA.FTZ R195, R204, UR4, -R131.reuse ;  /* 0x00000004ccc37c23 */ /* 0x100fe20008010883 */
[--C-:B------:R-:W-:Y:S01]  /*16bd0*/  FFMA.FTZ R210, R210, UR4, -R131.reuse ;  /* 0x00000004d2d27c23 */ /* 0x100fe20008010883 */
[----:B------:R-:W-:Y:S01]  /*16be0*/  MUFU.EX2 R142, R142 ;  /* 0x0000008e008e7308 */ /* 0x000fe20000000800 */
[----:B------:R-:W-:Y:S01]  /*16bf0*/  FFMA.FTZ R208, R208, UR4, -R131 ;  /* 0x00000004d0d07c23 */ /* 0x000fe20008010883 */
[C---:B----4-:R-:W-:Y:S01]  /*16c00*/  HMMA.16816.F32.BF16 R28, R48.reuse, R32, R28 ;  /* 0x00000020301c723c */ /* 0x050fe2000004181c */
[----:B------:R-:W-:Y:S01]  /*16c10*/  FFMA.FTZ R80, R171, R189, R198 ;  /* 0x000000bdab507223 */ /* 0x000fe200000100c6 */
[----:B------:R-:W-:Y:S01]  /*16c20*/  MUFU.EX2 R135, R135 ;  /* 0x0000008700877308 */ /* 0x000fe20000000800 */
[--C-:B------:R-:W-:Y:S01]  /*16c30*/  FFMA.FTZ R198, R180, UR4, -R187.reuse ;  /* 0x00000004b4c67c23 */ /* 0x100fe200080108bb */
[--C-:B------:R-:W-:Y:S01]  /*16c40*/  FFMA.FTZ R171, R173, UR4, -R187.reuse ;  /* 0x00000004adab7c23 */ /* 0x100fe200080108bb */
[----:B------:R-:W-:Y:S01]  /*16c50*/  FFMA.FTZ R180, R169, UR4, -R187 ;  /* 0x00000004a9b47c23 */ /* 0x000fe200080108bb */
[----:B------:R-:W-:Y:S01]  /*16c60*/  MUFU.EX2 R148, R220 ;  /* 0x000000dc00947308 */ /* 0x000fe20000000800 */
[----:B------:R-:W-:Y:S01]  /*16c70*/  FFMA.FTZ R189, R174, UR4, -R131 ;  /* 0x00000004aebd7c23 */ /* 0x000fe20008010883 */
[C---:B------:R-:W-:Y:S01]  /*16c80*/  HMMA.16816.F32.BF16 R36, R48.reuse, R40, R36 ;  /* 0x000000283024723c */ /* 0x040fe20000041824 */
[----:B------:R-:W-:Y:S01]  /*16c90*/  FFMA.FTZ R169, R182, UR4, -R187 ;  /* 0x00000004b6a97c23 */ /* 0x000fe200080108bb */
[----:B------:R-:W4:Y:S01]  /*16ca0*/  MUFU.EX2 R143, R143 ;  /* 0x0000008f008f7308 */ /* 0x000f220000000800 */
[--C-:B------:R-:W-:Y:S01]  /*16cb0*/  FFMA.FTZ R174, R178, UR4, -R131.reuse ;  /* 0x00000004b2ae7c23 */ /* 0x100fe20008010883 */
[--C-:B------:R-:W-:Y:S01]  /*16cc0*/  FFMA.FTZ R176, R176, UR4, -R131.reuse ;  /* 0x00000004b0b07c23 */ /* 0x100fe20008010883 */
[----:B------:R-:W-:Y:S01]  /*16cd0*/  FFMA.FTZ R173, R184, UR4, -R131 ;  /* 0x00000004b8ad7c23 */ /* 0x000fe20008010883 */
[----:B------:R-:W-:Y:S01]  /*16ce0*/  MUFU.EX2 R146, R146 ;  /* 0x0000009200927308 */ /* 0x000fe20000000800 */
[--C-:B------:R-:W-:Y:S01]  /*16cf0*/  FFMA.FTZ R178, R175, UR4, -R187.reuse ;  /* 0x00000004afb27c23 */ /* 0x100fe200080108bb */
[C---:B------:R-:W-:Y:S01]  /*16d00*/  HMMA.16816.F32.BF16 R8, R48.reuse, R10, R108 ;  /* 0x0000000a3008723c */ /* 0x040fe2000004186c */
[--C-:B------:R-:W-:Y:S01]  /*16d10*/  FFMA.FTZ R81, R179, UR4, -R187.reuse ;  /* 0x00000004b3517c23 */ /* 0x100fe200080108bb */
[----:B------:R-:W4:Y:S01]  /*16d20*/  MUFU.EX2 R141, R141 ;  /* 0x0000008d008d7308 */ /* 0x000f220000000800 */
[--C-:B-1----:R-:W-:Y:S01]  /*16d30*/  FFMA.FTZ R74, R183, UR4, -R187.reuse ;  /* 0x00000004b74a7c23 */ /* 0x102fe200080108bb */
[----:B------:R-:W-:Y:S01]  /*16d40*/  FFMA.FTZ R175, R186, UR4, -R187 ;  /* 0x00000004baaf7c23 */ /* 0x000fe200080108bb */
[--C-:B------:R-:W-:Y:S01]  /*16d50*/  FFMA.FTZ R183, R172, UR4, -R131.reuse ;  /* 0x00000004acb77c23 */ /* 0x100fe20008010883 */
[----:B------:R-:W-:Y:S01]  /*16d60*/  MUFU.EX2 R193, R193 ;  /* 0x000000c100c17308 */ /* 0x000fe20000000800 */
[--C-:B------:R-:W-:Y:S01]  /*16d70*/  FFMA.FTZ R179, R164, UR4, -R131.reuse ;  /* 0x00000004a4b37c23 */ /* 0x100fe20008010883 */
[C---:B------:R-:W-:Y:S01]  /*16d80*/  HMMA.16816.F32.BF16 R32, R48.reuse, R34, R84 ;  /* 0x000000223020723c */ /* 0x040fe20000041854 */
[----:B------:R-:W-:Y:S01]  /*16d90*/  FFMA.FTZ R150, R150, UR4, -R131 ;  /* 0x0000000496967c23 */ /* 0x000fe20008010883 */
[----:B------:R-:W-:Y:S01]  /*16da0*/  MUFU.EX2 R191, R191 ;  /* 0x000000bf00bf7308 */ /* 0x000fe20000000800 */
[----:B------:R-:W-:Y:S01]  /*16db0*/  FFMA.FTZ R188, R188, UR4, -R187 ;  /* 0x00000004bcbc7c23 */ /* 0x000fe200080108bb */
[----:B------:R-:W-:Y:S01]  /*16dc0*/  FFMA.FTZ R168, R168, UR4, -R131 ;  /* 0x00000004a8a87c23 */ /* 0x000fe20008010883 */
[--C-:B------:R-:W-:Y:S01]  /*16dd0*/  FFMA.FTZ R75, R177, UR4, -R187.reuse ;  /* 0x00000004b14b7c23 */ /* 0x100fe200080108bb */
[----:B------:R-:W-:Y:S01]  /*16de0*/  MUFU.EX2 R206, R210 ;  /* 0x000000d200ce7308 */ /* 0x000fe20000000800 */
[----:B------:R-:W-:Y:S01]  /*16df0*/  LDSM.16.MT88.4 R108, [R123+0xa800] ;  /* 0x00a800007b6c783b */ /* 0x000fe20000004200 */
[C---:B------:R-:W-:Y:S01]  /*16e00*/  HMMA.16816.F32.BF16 R40, R48.reuse, R42, R76 ;  /* 0x0000002a3028723c */ /* 0x040fe2000004184c */
[--C-:B------:R-:W-:Y:S01]  /*16e10*/  FFMA.FTZ R194, R194, UR4, -R187.reuse ;  /* 0x00000004c2c27c23 */ /* 0x100fe200080108bb */
[----:B------:R-:W-:Y:S01]  /*16e20*/  MUFU.EX2 R197, R197 ;  /* 0x000000c500c57308 */ /* 0x000fe20000000800 */
[----:B------:R-:W-:Y:S01]  /*16e30*/  LDSM.16.MT88.4 R76, [R123+0xc000] ;  /* 0x00c000007b4c783b */ /* 0x000fe20000004200 */
[----:B------:R-:W-:Y:S01]  /*16e40*/  FFMA.FTZ R192, R192, UR4, -R187 ;  /* 0x00000004c0c07c23 */ /* 0x000fe200080108bb */
[----:B------:R-:W-:Y:S01]  /*16e50*/  FFMA.FTZ R138, R138, UR4, -R131 ;  /* 0x000000048a8a7c23 */ /* 0x000fe20008010883 */
[----:B------:R-:W-:Y:S01]  /*16e60*/  MUFU.EX2 R204, R208 ;  /* 0x000000d000cc7308 */ /* 0x000fe20000000800 */
[----:B------:R-:W-:Y:S01]  /*16e70*/  LDSM.16.MT88.4 R92, [R123+0xc800] ;  /* 0x00c800007b5c783b */ /* 0x000fe20000004200 */
[C---:B------:R-:W-:Y:S01]  /*16e80*/  HMMA.16816.F32.BF16 R44, R48.reuse, R52, R44 ;  /* 0x00000034302c723c */ /* 0x040fe2000004182c */
[----:B--2---:R-:W-:Y:S01]  /*16e90*/  F2FP.BF16.F32.PACK_AB R52, R121, R72 ;  /* 0x000000487934723e */ /* 0x004fe200000010ff */
[----:B------:R-:W-:Y:S01]  /*16ea0*/  MUFU.EX2 R195, R195 ;  /* 0x000000c300c37308 */ /* 0x000fe20000000800 */
[----:B-----5:R-:W-:Y:S01]  /*16eb0*/  F2FP.BF16.F32.PACK_AB R53, R126, R73 ;  /* 0x000000497e35723e */ /* 0x020fe200000010ff */
[----:B------:R-:W-:Y:S01]  /*16ec0*/  LDSM.16.MT88.4 R100, [R120+0xa800] ;  /* 0x00a800007864783b */ /* 0x000fe20000004200 */
[----:B------:R-:W-:Y:S01]  /*16ed0*/  FFMA.FTZ R170, R170, R151, R149 ;  /* 0x00000097aaaa7223 */ /* 0x000fe20000010095 */
[----:B------:R-:W-:Y:S01]  /*16ee0*/  MUFU.EX2 R198, R198 ;  /* 0x000000c600c67308 */ /* 0x000fe20000000800 */
[----:B------:R-:W-:Y:S01]  /*16ef0*/  FADD.FTZ R82, R145, R80 ;  /* 0x0000005091527221 */ /* 0x000fe20000010000 */
[----:B------:R-:W-:Y:S01]  /*16f00*/  HMMA.16816.F32.BF16 R48, R48, R54, R68 ;  /* 0x000000363030723c */ /* 0x000fe20000041844 */
[----:B------:R-:W1:Y:S01]  /*16f10*/  LDSM.16.MT88.4 R68, [R123+0x9400] ;  /* 0x009400007b44783b */ /* 0x000e620000004200 */
[----:B------:R-:W-:Y:S01]  /*16f20*/  F2FP.BF16.F32.PACK_AB R54, R59, R124 ;  /* 0x0000007c3b36723e */ /* 0x000fe200000010ff */
[----:B------:R-:W-:Y:S01]  /*16f30*/  MUFU.EX2 R171, R171 ;  /* 0x000000ab00ab7308 */ /* 0x000fe20000000800 */
[----:B---3--:R-:W-:Y:S01]  /*16f40*/  F2FP.BF16.F32.PACK_AB R55, R2, R125 ;  /* 0x0000007d0237723e */ /* 0x008fe200000010ff */
[----:B------:R-:W-:Y:S01]  /*16f50*/  FADD.FTZ R80, R147, R170 ;  /* 0x000000aa93507221 */ /* 0x000fe20000010000 */
[----:B------:R-:W-:Y:S01]  /*16f60*/  LDSM.16.MT88.4 R84, [R120+0xc800] ;  /* 0x00c800007854783b */ /* 0x000fe20000004200 */
[----:B------:R-:W-:Y:S01]  /*16f70*/  MUFU.EX2 R180, R180 ;  /* 0x000000b400b47308 */ /* 0x000fe20000000800 */
[--C-:B------:R-:W-:Y:S01]  /*16f80*/  FFMA.FTZ R190, R190, UR4, -R187.reuse ;  /* 0x00000004bebe7c23 */ /* 0x100fe200080108bb */
[----:B------:R-:W-:Y:S01]  /*16f90*/  FADD.FTZ R133, R133, R80 ;  /* 0x0000005085857221 */ /* 0x000fe20000010000 */
[--C-:B------:R-:W-:Y:S01]  /*16fa0*/  FFMA.FTZ R181, R181, UR4, -R187.reuse ;  /* 0x00000004b5b57c23 */ /* 0x100fe200080108bb */
[C---:B------:R-:W-:Y:S01]  /*16fb0*/  HMMA.16816.F32.BF16 R20, R52.reuse, R60, R20 ;  /* 0x0000003c3414723c */ /* 0x040fe20000041814 */
[----:B------:R-:W-:Y:S01]  /*16fc0*/  MUFU.EX2 R169, R169 ;  /* 0x000000a900a97308 */ /* 0x000fe20000000800 */
[--C-:B------:R-:W-:Y:S01]  /*16fd0*/  FFMA.FTZ R196, R196, UR4, -R187.reuse ;  /* 0x00000004c4c47c23 */ /* 0x100fe200080108bb */
[----:B------:R-:W-:Y:S01]  /*16fe0*/  FFMA.FTZ R185, R185, UR4, -R187 ;  /* 0x00000004b9b97c23 */ /* 0x000fe200080108bb */
[--C-:B------:R-:W-:Y:S01]  /*16ff0*/  FFMA.FTZ R128, R128, UR4, -R131.reuse ;  /* 0x0000000480807c23 */ /* 0x100fe20008010883 */
[----:B------:R-:W-:Y:S01]  /*17000*/  MUFU.EX2 R189, R189 ;  /* 0x000000bd00bd7308 */ /* 0x000fe20000000800 */
[--C-:B------:R-:W-:Y:S01]  /*17010*/  FFMA.FTZ R127, R127, UR4, -R131.reuse ;  /* 0x000000047f7f7c23 */ /* 0x100fe20008010883 */
[--C-:B------:R-:W-:Y:S01]  /*17020*/  FFMA.FTZ R130, R130, UR4, -R131.reuse ;  /* 0x0000000482827c23 */ /* 0x100fe20008010883 */
[----:B------:R-:W-:Y:S01]  /*17030*/  HMMA.16816.F32.BF16 R24, R52, R62, R24 ;  /* 0x0000003e3418723c */ /* 0x000fe20000041818 */
[----:B------:R-:W2:Y:S01]  /*17040*/  LDSM.16.MT88.4 R60, [R120+0xd400] ;  /* 0x00d40000783c783b */ /* 0x000ea20000004200 */
[----:B------:R-:W-:Y:S01]  /*17050*/  MUFU.EX2 R174, R174 ;  /* 0x000000ae00ae7308 */ /* 0x000fe20000000800 */
[----:B------:R-:W-:-:S03]  /*17060*/  FFMA.FTZ R129, R129, UR4, -R131 ;  /* 0x0000000481817c23 */ /* 0x000fc60008010883 */
[----:B------:R-:W-:Y:S02]  /*17070*/  MUFU.EX2 R176, R176 ;  /* 0x000000b000b07308 */ /* 0x000fe40000000800 */
[C---:B------:R-:W-:Y:S02]  /*17080*/  HMMA.16816.F32.BF16 R12, R52.reuse, R64, R12 ;  /* 0x00000040340c723c */ /* 0x040fe4000004180c */
        /* <DEDUP_REMOVED lines=25> */
[----:B------:R-:W-:Y:S06]  /*17220*/  MUFU.EX2 R127, R127 ;  /* 0x0000007f007f7308 */ /* 0x000fec0000000800 */
[C---:B-1----:R-:W-:Y:S08]  /*17230*/  HMMA.16816.F32.BF16 R28, R52.reuse, R68, R28 ;  /* 0x00000044341c723c */ /* 0x042ff0000004181c */
[----:B------:R-:W-:Y:S01]  /*17240*/  HMMA.16816.F32.BF16 R32, R52, R70, R32 ;  /* 0x000000463420723c */ /* 0x000fe20000041820 */
[----:B------:R-:W-:Y:S01]  /*17250*/  F2FP.BF16.F32.PACK_AB R52, R139, R144 ;  /* 0x000000908b34723e */ /* 0x000fe200000010ff */
[----:B------:R-:W1:Y:S01]  /*17260*/  LDSM.16.MT88.4 R68, [R123+0x9800] ;  /* 0x009800007b44783b */ /* 0x000e620000004200 */
[----:B----4-:R-:W-:-:S02]  /*17270*/  F2FP.BF16.F32.PACK_AB R53, R143, R148 ;  /* 0x000000948f35723e */ /* 0x010fc400000010ff */
[----:B------:R-:W-:Y:S02]  /*17280*/  F2FP.BF16.F32.PACK_AB R54, R135, R142 ;  /* 0x0000008e8736723e */ /* 0x000fe400000010ff */
[----:B------:R-:W-:-:S07]  /*17290*/  F2FP.BF16.F32.PACK_AB R55, R141, R146 ;  /* 0x000000928d37723e */ /* 0x000fce00000010ff */
        /* <DEDUP_REMOVED lines=9> */
[----:B--2---:R-:W-:Y:S01]  /*17330*/  HMMA.16816.F32.BF16 R44, R52, R60, R44 ;  /* 0x0000003c342c723c */ /* 0x004fe2000004182c */
[--C-:B------:R-:W-:Y:S01]  /*17340*/  FFMA.FTZ R60, R200, UR4, -R187.reuse ;  /* 0x00000004c83c7c23 */ /* 0x100fe200080108bb */
[----:B------:R-:W-:-:S03]  /*17350*/  FFMA.FTZ R200, R214, UR4, -R187 ;  /* 0x00000004d6c87c23 */ /* 0x000fc600080108bb */
[----:B------:R2:W4:Y:S03]  /*17360*/  MUFU.EX2 R202, R60 ;  /* 0x0000003c00ca7308 */ /* 0x0005260000000800 */
[C---:B------:R-:W-:Y:S01]  /*17370*/  HMMA.16816.F32.BF16 R48, R52.reuse, R62, R48 ;  /* 0x0000003e3430723c */ /* 0x040fe20000041830 */
[----:B------:R-:W5:Y:S07]  /*17380*/  MUFU.EX2 R200, R200 ;  /* 0x000000c800c87308 */ /* 0x000f6e0000000800 */
[C---:B---3--:R-:W-:Y:S01]  /*17390*/  HMMA.16816.F32.BF16 R36, R52.reuse, R64, R36 ;  /* 0x000000403424723c */ /* 0x048fe20000041824 */
[----:B--2---:R-:W2:Y:S07]  /*173a0*/  LDSM.16.MT88.4 R60, [R123+0xbc00] ;  /* 0x00bc00007b3c783b */ /* 0x004eae0000004200 */
[C---:B------:R-:W-:Y:S01]  /*173b0*/  HMMA.16816.F32.BF16 R40, R52.reuse, R66, R40 ;  /* 0x000000423428723c */ /* 0x040fe20000041828 */
[----:B------:R-:W3:Y:S07]  /*173c0*/  LDSM.16.MT88.4 R64, [R120+0x9c00] ;  /* 0x009c00007840783b */ /* 0x000eee0000004200 */
[C---:B-1----:R-:W-:Y:S08]  /*173d0*/  HMMA.16816.F32.BF16 R28, R52.reuse, R68, R28 ;  /* 0x00000044341c723c */ /* 0x042ff0000004181c */
[----:B------:R-:W-:Y:S01]  /*173e0*/  HMMA.16816.F32.BF16 R32, R52, R70, R32 ;  /* 0x000000463420723c */ /* 0x000fe20000041820 */
[----:B------:R-:W1:Y:S01]  /*173f0*/  LDSM.16.MT88.4 R68, [R123+0x9c00] ;  /* 0x009c00007b44783b */ /* 0x000e620000004200 */
[----:B----4-:R-:W-:-:S02]  /*17400*/  F2FP.BF16.F32.PACK_AB R52, R193, R202 ;  /* 0x000000cac134723e */ /* 0x010fc400000010ff */
[----:B------:R-:W-:Y:S02]  /*17410*/  F2FP.BF16.F32.PACK_AB R53, R197, R206 ;  /* 0x000000cec535723e */ /* 0x000fe400000010ff */
[----:B-----5:R-:W-:Y:S02]  /*17420*/  F2FP.BF16.F32.PACK_AB R54, R191, R200 ;  /* 0x000000c8bf36723e */ /* 0x020fe400000010ff */
[----:B------:R-:W-:-:S07]  /*17430*/  F2FP.BF16.F32.PACK_AB R55, R195, R204 ;  /* 0x000000ccc337723e */ /* 0x000fce00000010ff */
[C---:B--2---:R-:W-:Y:S08]  /*17440*/  HMMA.16816.F32.BF16 R20, R52.reuse, R60, R20 ;  /* 0x0000003c3414723c */ /* 0x044ff00000041814 */
[C---:B---3--:R-:W-:Y:S08]  /*17450*/  HMMA.16816.F32.BF16 R12, R52.reuse, R64, R12 ;  /* 0x00000040340c723c */ /* 0x048ff0000004180c */
        /* <DEDUP_REMOVED lines=15> */
[----:B------:R-:W-:Y:S01]  /*17550*/  F2FP.BF16.F32.PACK_AB R52, R171, R198 ;  /* 0x000000c6ab34723e */ /* 0x000fe200000010ff */
[----:B------:R-:W1:Y:S01]  /*17560*/  LDSM.16.MT88.4 R68, [R120+0xc000] ;  /* 0x00c000007844783b */ /* 0x000e620000004200 */
[----:B------:R-:W-:-:S02]  /*17570*/  F2FP.BF16.F32.PACK_AB R53, R174, R189 ;  /* 0x000000bdae35723e */ /* 0x000fc400000010ff */
        /* <DEDUP_REMOVED lines=11> */
[----:B-1----:R-:W-:Y:S01]  /*17630*/  HMMA.16816.F32.BF16 R28, R52, R68, R28 ;  /* 0x00000044341c723c */ /* 0x002fe2000004181c */
[----:B------:R-:W-:-:S02]  /*17640*/  F2FP.BF16.F32.PACK_AB R68, R177, R178 ;  /* 0x000000b2b144723e */ /* 0x000fc400000010ff */
[----:B------:R-:W-:-:S05]  /*17650*/  F2FP.BF16.F32.PACK_AB R69, R164, R183 ;  /* 0x000000b7a445723e */ /* 0x000fca00000010ff */
[----:B------:R-:W-:Y:S01]  /*17660*/  HMMA.16816.F32.BF16 R32, R52, R70, R32 ;  /* 0x000000463420723c */ /* 0x000fe20000041820 */
[----:B------:R-:W-:Y:S02]  /*17670*/  F2FP.BF16.F32.PACK_AB R70, R172, R175 ;  /* 0x000000afac46723e */ /* 0x000fe400000010ff */
[----:B------:R-:W-:-:S05]  /*17680*/  F2FP.BF16.F32.PACK_AB R71, R150, R179 ;  /* 0x000000b39647723e */ /* 0x000fca00000010ff */
[C---:B--2---:R-:W-:Y:S08]  /*17690*/  HMMA.16816.F32.BF16 R36, R52.reuse, R64, R36 ;  /* 0x000000403424723c */ /* 0x044ff00000041824 */
[C---:B------:R-:W-:Y:S01]  /*176a0*/  HMMA.16816.F32.BF16 R40, R52.reuse, R66, R40 ;  /* 0x000000423428723c */ /* 0x040fe20000041828 */
[----:B------:R-:W1:Y:S07]  /*176b0*/  LDSM.16.MT88.4 R64, [R123+0xc400] ;  /* 0x00c400007b40783b */ /* 0x000e6e0000004200 */
[C---:B---3--:R-:W-:Y:S08]  /*176c0*/  HMMA.16816.F32.BF16 R44, R52.reuse, R60, R44 ;  /* 0x0000003c342c723c */ /* 0x048ff0000004182c */
        /* <DEDUP_REMOVED lines=9> */
[C---:B------:R-:W-:Y:S08]  /*17760*/  HMMA.16816.F32.BF16 R24, R68.reuse, R66, R24 ;  /* 0x000000424418723c */ /* 0x040ff00000041818 */
        /* <DEDUP_REMOVED lines=29> */
[----:B------:R-:W-:Y:S01]  /*17940*/  FADD.FTZ R22, R0, R133 ;  /* 0x0000008500167221 */ /* 0x000fe20000010000 */
[----:B------:R-:W-:Y:S01]  /*17950*/  FADD.FTZ R0, R72, R65 ;  /* 0x0000004148007221 */ /* 0x000fe20000010000 */
[----:B------:R-:W-:Y:S02]  /*17960*/  MUFU.EX2 R20, R130 ;  /* 0x0000008200147308 */ /* 0x000fe40000000800 */
[----:B------:R-:W-:Y:S01]  /*17970*/  FADD.FTZ R23, R73, R22 ;  /* 0x0000001649177221 */ /* 0x000fe20000010000 */
[----:B------:R-:W-:Y:S01]  /*17980*/  FADD.FTZ R121, R121, R0 ;  /* 0x0000000079797221 */ /* 0x000fe20000010000 */
[----:B------:R-:W2:Y:S01]  /*17990*/  MUFU.EX2 R21, R129 ;  /* 0x0000008100157308 */ /* 0x000ea20000000800 */
[C---:B------:R-:W-:Y:S01]  /*179a0*/  HMMA.16816.F32.BF16 R104, R4.reuse, R100, R12 ;  /* 0x000000640468723c */ /* 0x040fe2000004180c */
[----:B------:R-:W-:Y:S01]  /*179b0*/  FADD.FTZ R126, R126, R23 ;  /* 0x000000177e7e7221 */ /* 0x000fe20000010000 */
[----:B------:R-:W-:Y:S01]  /*179c0*/  FADD.FTZ R124, R124, R121 ;  /* 0x000000797c7c7221 */ /* 0x000fe20000010000 */
[----:B------:R-:W3:Y:S01]  /*179d0*/  LDSM.16.MT88.4 R12, [R123+0xac00] ;  /* 0x00ac00007b0c783b */ /* 0x000ee20000004200 */
[-C--:B------:R-:W-:Y:S01]  /*179e0*/  MOV R0, R3.reuse ;  /* 0x0000000300007202 */ /* 0x080fe20000000f00 */
[----:B------:R-:W-:Y:S01]  /*179f0*/  FADD.FTZ R125, R125, R126 ;  /* 0x0000007e7d7d7221 */ /* 0x000fe20000010000 */
[----:B------:R-:W-:Y:S01]  /*17a00*/  FADD.FTZ R59, R59, R124 ;  /* 0x0000007c3b3b7221 */ /* 0x000fe20000010000 */
[----:B------:R-:W-:Y:S01]  /*17a10*/  @P6 MOV R0, R3 ;  /* 0x0000000300006202 */ /* 0x000fe20000000f00 */
[C---:B------:R-:W-:Y:S01]  /*17a20*/  HMMA.16816.F32.BF16 R100, R4.reuse, R102, R16 ;  /* 0x000000660464723c */ /* 0x040fe20000041810 */
[----:B------:R-:W-:Y:S01]  /*17a30*/  FADD.FTZ R125, R2, R125 ;  /* 0x0000007d027d7221 */ /* 0x000fe20000010000 */
[----:B------:R-:W-:Y:S01]  /*17a40*/  FADD.FTZ R144, R144, R59 ;  /* 0x0000003b90907221 */ /* 0x000fe20000010000 */
[----:B------:R-:W4:Y:S01]  /*17a50*/  LDSM.16.MT88.4 R16, [R120+0xac00] ;  /* 0x00ac00007810783b */ /* 0x000f220000004200 */
[-C--:B------:R-:W-:Y:S01]  /*17a60*/  MOV R2, R57.reuse ;  /* 0x0000003900027202 */ /* 0x080fe20000000f00 */
[----:B------:R-:W-:Y:S01]  /*17a70*/  FADD.FTZ R148, R148, R125 ;  /* 0x0000007d94947221 */ /* 0x000fe20000010000 */
[----:B------:R-:W-:Y:S01]  /*17a80*/  FADD.FTZ R139, R139, R144 ;  /* 0x000000908b8b7221 */ /* 0x000fe20000010000 */
[----:B------:R-:W-:Y:S01]  /*17a90*/  @P6 MOV R2, R57 ;  /* 0x0000003900026202 */ /* 0x000fe20000000f00 */
[----:B------:R-:W-:Y:S01]  /*17aa0*/  HMMA.16816.F32.BF16 R92, R4, R94, R24 ;  /* 0x0000005e045c723c */ /* 0x000fe20000041818 */
        /* <DEDUP_REMOVED lines=41> */
[----:B---3--:R-:W-:Y:S01]  /*17d40*/  HMMA.16816.F32.BF16 R112, R4, R12, R112 ;  /* 0x0000000c0470723c */ /* 0x008fe20000041870 */
        /* <DEDUP_REMOVED lines=28> */
[----:B------:R-:W-:Y:S01]  /*17f10*/  HMMA.16816.F32.BF16 R68, R4, R10, R68 ;  /* 0x0000000a0444723c */ /* 0x000fe20000041844 */
[----:B------:R-:W-:-:S04]  /*17f20*/  NOP ;  /* 0x0000000000007918 */ /* 0x000fc80000000000 */
[----:B------:R-:W-:-:S15]  /*17f30*/  @P6 BRA `(.L_x_1430) ;  /* 0x0000000000046947 */ /* 0x000fde0003800000 */
.L_x_1424:
[----:B------:R-:W-:-:S07]  /*17f40*/  IADD3 R56, PT, PT, R58, -0x1, RZ ;  /* 0xffffffff3a387810 */ /* 0x000fce0007ffe0ff */
.L_x_1430:
        /* <DEDUP_REMOVED lines=14> */
[----:B------:R-:W4:Y:S01]  /*18030*/  LDCU UR4, c[0x0][0x45c] ;  /* 0x00008b80ff0477ac */ /* 0x000f220008000800 */
[----:B------:R-:W2:Y:S01]  /*18040*/  LDCU.64 UR8, c[0x0][0x3a0] ;  /* 0x00007400ff0877ac */ /* 0x000ea20008000a00 */
[----:B------:R-:W2:Y:S01]  /*18050*/  LDCU.64 UR10, c[0x0][0x3a8] ;  /* 0x00007500ff0a77ac */ /* 0x000ea20008000a00 */
[----:B-1----:R-:W-:-:S12]  /*18060*/  ULEA UR5, UR5, UR14, 0x18 ;  /* 0x0000000e05057291 */ /* 0x002fd8000f8ec0ff */
.L_x_1435:
        /* <DEDUP_REMOVED lines=19> */
[----:B------:R-:W2:Y:S01]  /*181a0*/  LDC R6, c[0x0][0x4f0] ;  /* 0x00013c00ff067b82 */ /* 0x000ea20000000800 */
[----:B------:R-:W-:Y:S02]  /*181b0*/  IABS R10, R169 ;  /* 0x000000a9000a7213 */ /* 0x000fe40000000000 */
[-C--:B--2---:R-:W-:Y:S04]  /*181c0*/  IABS R4, R6.reuse ;  /* 0x0000000600047213 */ /* 0x084fe80000000000 */
[----:B------:R-:W2:Y:S10]  /*181d0*/  I2F.RP R11, R4 ;  /* 0x00000004000b7306 */ /* 0x000eb40000209400 */
[----:B--2---:R-:W2:Y:S02]  /*181e0*/  MUFU.RCP R5, R11 ;  /* 0x0000000b00057308 */ /* 0x004ea40000001000 */
[----:B--2---:R-:W-:Y:S02]  /*181f0*/  VIADD R12, R5, 0xffffffe ;  /* 0x0ffffffe050c7836 */ /* 0x004fe40000000000 */
[----:B------:R-:W-:Y:S06]  /*18200*/  VIADD R5, R169, 0xffffff80 ;  /* 0xffffff80a9057836 */ /* 0x000fec0000000000 */
[----:B------:R-:W2:Y:S01]  /*18210*/  F2I.FTZ.U32.TRUNC.NTZ R13, R12 ;  /* 0x0000000c000d7305 */ /* 0x000ea2000021f000 */
[----:B------:R-:W-:Y:S02]  /*18220*/  IABS R8, R5 ;  /* 0x0000000500087213 */ /* 0x000fe40000000000 */
[----:B------:R-:W-:Y:S01]  /*18230*/  LOP3.LUT R5, R5, R6, RZ, 0x3c, !PT ;  /* 0x0000000605057212 */ /* 0x000fe200078e3cff */
        /* <DEDUP_REMOVED lines=31> */
[----:B------:R-:W-:Y:S02]  /*18430*/  LEA R14, P0, R13, R166, 0x2 ;  /* 0x000000a60d0e7211 */ /* 0x000fe400078010ff */
[-C--:B------:R-:W-:Y:S01]  /*18440*/  LEA.HI.X.SX32 R17, R11, R167.reuse, 0x2, P1 ;  /* 0x000000a70b117211 */ /* 0x080fe200008f16ff */
[C---:B------:R-:W-:Y:S01]  /*18450*/  IMAD.IADD R11, R13.reuse, 0x1, -R11 ;  /* 0x000000010d0b7824 */ /* 0x040fe200078e0a0b */
[----:B------:R-:W-:Y:S03]  /*18460*/  LEA.HI.X.SX32 R15, R13, R167, 0x2, P0 ;  /* 0x000000a70d0f7211 */ /* 0x000fe600000f16ff */
[----:B------:R-:W-:Y:S01]  /*18470*/  IMAD R11, R11, R6, -0x80 ;  /* 0xffffff800b0b7424 */ /* 0x000fe200078e0206 */
[----:B------:R-:W5:Y:S04]  /*18480*/  LDG.E R9, desc[UR6][R16.64] ;  /* 0x0000000610097981 */ /* 0x000f68000c1e1900 */
[----:B------:R-:W5:Y:S01]  /*18490*/  LDG.E R8, desc[UR6][R14.64] ;  /* 0x000000060e087981 */ /* 0x000f62000c1e1900 */
[----:B------:R-:W-:Y:S05]  /*184a0*/  SHF.R.S32.HI R13, RZ, 0x1f, R11 ;  /* 0x0000001fff0d7819 */ /* 0x000fea000001140b */
        /* <DEDUP_REMOVED lines=12> */
.L_x_1432:
[----:B------:R-:W-:Y:S02]  /*18570*/  LEA R173, R173, UR5, 0x1 ;  /* 0x00000005adad7c11 */ /* 0x000fe4000f8e08ff */
[----:B------:R-:W-:Y:S02]  /*18580*/  ISETP.GE.AND P1, PT, R116, UR12, PT ;  /* 0x0000000c74007c0c */ /* 0x000fe4000bf26270 */
[C---:B------:R-:W-:Y:S01]  /*18590*/  SHF.L.U32 R5, R4.reuse, 0x6, RZ ;  /* 0x0000000604057819 */ /* 0x040fe200000006ff */
[----:B------:R-:W-:Y:S01]  /*185a0*/  @!PT LDS RZ, [RZ] ;  /* 0x00000000fffff984 */ /* 0x000fe20000000800 */
[----:B------:R-:W-:Y:S01]  /*185b0*/  @!PT LDS RZ, [RZ] ;  /* 0x00000000fffff984 */ /* 0x000fe20000000800 */
[----:B------:R-:W-:Y:S01]  /*185c0*/  @!PT LDS RZ, [RZ] ;  /* 0x00000000fffff984 */ /* 0x000fe20000000800 */
[----:B------:R-:W-:Y:S01]  /*185d0*/  @!P3 LDGSTS.E.BYPASS.LTC128B.128 [R173+0x9000], desc[UR6][R158.64] ;  /* 0x090000009eadbfae */ /* 0x000fe2000b981a06 */
[----:B-1----:R-:W-:Y:S02]  /*185e0*/  SHF.L.U64.HI R4, R4, 0x6, R7 ;  /* 0x0000000604047819 */ /* 0x002fe40000010207 */
[C---:B------:R-:W-:Y:S03]  /*185f0*/  IADD3 R6, P0, PT, R5.reuse, R158, RZ ;  /* 0x0000009e05067210 */ /* 0x040fe60007f1e0ff */
[----:B------:R-:W-:Y:S01]  /*18600*/  @P3 STS.128 [R173+0x9000], RZ ;  /* 0x009000ffad003388 */ /* 0x000fe20000000c00 */
[----:B------:R-:W-:Y:S02]  /*18610*/  IADD3 R168, PT, PT, R168, -0x1, RZ ;  /* 0xffffffffa8a87810 */ /* 0x000fe40007ffe0ff */
[C---:B------:R-:W-:Y:S03]  /*18620*/  IADD3.X R7, PT, PT, R4.reuse, R159, RZ, P0, !PT ;  /* 0x0000009f04077210 */ /* 0x040fe600007fe4ff */
[----:B------:R-:W-:Y:S01]  /*18630*/  @!PT LDS RZ, [RZ] ;  /* 0x00000000fffff984 */ /* 0x000fe20000000800 */
[----:B------:R-:W-:Y:S01]  /*18640*/  @!PT LDS RZ, [RZ] ;  /* 0x00000000fffff984 */ /* 0x000fe20000000800 */
[----:B------:R-:W-:Y:S01]  /*18650*/  @!PT LDS RZ, [RZ] ;  /* 0x00000000fffff984 */ /* 0x000fe20000000800 */
[----:B------:R-:W-:Y:S01]  /*18660*/  @!P2 LDGSTS.E.BYPASS.LTC128B.128 [R173+0xb000], desc[UR6][R158.64+0x40] ;  /* 0x0b0000409eadafae */ /* 0x000fe2000b981a06 */
[C---:B------:R-:W-:Y:S05]  /*18670*/  IADD3 R8, P5, PT, R5.reuse, R6, RZ ;  /* 0x0000000605087210 */ /* 0x040fea0007fbe0ff */
[----:B------:R-:W-:Y:S01]  /*18680*/  @P2 STS.128 [R173+0xb000], RZ ;  /* 0x00b000ffad002388 */ /* 0x000fe20000000c00 */
[C---:B------:R-:W-:Y:S02]  /*18690*/  IADD3.X R9, PT, PT, R4.reuse, R7, RZ, P5, !PT ;  /* 0x0000000704097210 */ /* 0x040fe40002ffe4ff */
[----:B------:R-:W-:Y:S03]  /*186a0*/  IADD3 R10, P0, PT, R5, R8, RZ ;  /* 0x00000008050a7210 */ /* 0x000fe60007f1e0ff */
[----:B------:R-:W-:Y:S01]  /*186b0*/  @!PT LDS RZ, [RZ] ;  /* 0x00000000fffff984 */ /* 0x000fe20000000800 */
[----:B------:R-:W-:Y:S01]  /*186c0*/  @!PT LDS RZ, [RZ] ;  /* 0x00000000fffff984 */ /* 0x000fe20000000800 */
[----:B------:R-:W-:Y:S01]  /*186d0*/  @!PT LDS RZ, [RZ] ;  /* 0x00000000fffff984 */ /* 0x000fe20000000800 */
[----:B------:R-:W-:Y:S01]  /*186e0*/  @!P1 LDGSTS.E.BYPASS.LTC128B.128 [R173+0xd000], desc[UR6][R158.64+0x80] ;  /* 0x0d0000809ead9fae */ /* 0x000fe2000b981a06 */
[----:B------:R-:W-:Y:S05]  /*186f0*/  IADD3.X R11, PT, PT, R4, R9, RZ, P0, !PT ;  /* 0x00000009040b7210 */ /* 0x000fea00007fe4ff */
[----:B------:R-:W-:Y:S01]  /*18700*/  @P1 STS.128 [R173+0xd000], RZ ;  /* 0x00d000ffad001388 */ /* 0x000fe20000000c00 */
[----:B------:R-:W-:Y:S05]  /*18710*/  ISETP.GT.AND P0, PT, R168, R155, PT ;  /* 0x0000009ba800720c */ /* 0x000fea0003f04270 */
        /* <DEDUP_REMOVED lines=47> */
[----:B------:R-:W5:Y:S06]  /*18a10*/  LDSM.16.M88.4 R132, [R153+0x3400] ;  /* 0x003400009984783b */ /* 0x000f6c0000000200 */
        /* <DEDUP_REMOVED lines=8> */
[C---:B--2---:R-:W-:Y:S05]  /*18aa0*/  HMMA.16816.F32.BF16 R8, R124.reuse, R130, RZ ;  /* 0x000000827c08723c */ /* 0x044fea00000418ff */
[----:B------:R-:W-:Y:S03]  /*18ab0*/  LDSM.16.M88.4 R144, [R152] ;  /* 0x000000009890783b */ /* 0x000fe60000000200 */
[C---:B-----5:R-:W-:Y:S03]  /*18ac0*/  HMMA.16816.F32.BF16 R12, R124.reuse, R132, RZ ;  /* 0x000000847c0c723c */ /* 0x060fe600000418ff */
        /* <DEDUP_REMOVED lines=121> */
[----:B------:R-:W1:Y:S01]  /*19260*/  LDSM.16.M88.4 R4, [R122+0x7800] ;  /* 0x007800007a04783b */ /* 0x000e620000000200 */
[----:B------:R-:W3:Y:S02]  /*19270*/  MUFU.TANH R236, R236 ;  /* 0x000000ec00ec7308 */ /* 0x000ee40000002400 */
[----:B------:R-:W-:Y:S01]  /*19280*/  FMUL.FTZ R9, R9, UR13 ;  /* 0x0000000d09097c20 */ /* 0x000fe20008410000 */
[----:B------:R-:W-:Y:S01]  /*19290*/  FMUL.FTZ R10, R10, UR13 ;  /* 0x0000000d0a0a7c20 */ /* 0x000fe20008410000 */
[----:B------:R-:W-:Y:S01]  /*192a0*/  FMUL.FTZ R11, R11, UR13 ;  /* 0x0000000d0b0b7c20 */ /* 0x000fe20008410000 */
[----:B------:R-:W-:Y:S01]  /*192b0*/  FMUL.FTZ R244, R8, UR13 ;  /* 0x0000000d08f47c20 */ /* 0x000fe20008410000 */
[C---:B--2---:R-:W-:Y:S04]  /*192c0*/  HMMA.16816.F32.BF16 R12, R128.reuse, R124, R12 ;  /* 0x0000007c800c723c */ /* 0x044fe8000004180c */
[----:B------:R-:W2:Y:S04]  /*192d0*/  MUFU.TANH R242, R9 ;  /* 0x0000000900f27308 */ /* 0x000ea80000002400 */
[C---:B------:R-:W-:Y:S06]  /*192e0*/  HMMA.16816.F32.BF16 R16, R128.reuse, R126, R16 ;  /* 0x0000007e8010723c */ /* 0x040fec0000041810 */
[----:B------:R-:W4:Y:S10]  /*192f0*/  MUFU.TANH R240, R10 ;  /* 0x0000000a00f07308 */ /* 0x000f340000002400 */
[----:B------:R5:W2:Y:S01]  /*19300*/  MUFU.TANH R238, R11 ;  /* 0x0000000b00ee7308 */ /* 0x000aa20000002400 */
[----:B------:R-:W-:Y:S01]  /*19310*/  FMUL.FTZ R12, R12, UR13 ;  /* 0x0000000d0c0c7c20 */ /* 0x000fe20008410000 */
[----:B------:R-:W-:Y:S01]  /*19320*/  FMUL.FTZ R13, R13, UR13 ;  /* 0x0000000d0d0d7c20 */ /* 0x000fe20008410000 */
[----:B------:R-:W-:Y:S01]  /*19330*/  FMUL.FTZ R14, R14, UR13 ;  /* 0x0000000d0e0e7c20 */ /* 0x000fe20008410000 */
[----:B------:R-:W-:Y:S06]  /*19340*/  FMUL.FTZ R15, R15, UR13 ;  /* 0x0000000d0f0f7c20 */ /* 0x000fec0008410000 */
[----:B------:R-:W2:Y:S01]  /*19350*/  MUFU.TANH R234, R234 ;  /* 0x000000ea00ea7308 */ /* 0x000ea20000002400 */
[----:B------:R-:W-:Y:S01]  /*19360*/  FMUL.FTZ R220, R16, UR13 ;  /* 0x0000000d10dc7c20 */ /* 0x000fe20008410000 */
[----:B------:R-:W-:Y:S01]  /*19370*/  FMUL.FTZ R17, R17, UR13 ;  /* 0x0000000d11117c20 */ /* 0x000fe20008410000 */
[----:B------:R-:W-:Y:S01]  /*19380*/  FMUL.FTZ R18, R18, UR13 ;  /* 0x0000000d12127c20 */ /* 0x000fe20008410000 */
[----:B------:R-:W-:Y:S01]  /*19390*/  FMUL.FTZ R19, R19, UR13 ;  /* 0x0000000d13137c20 */ /* 0x000fe20008410000 */
[C---:B-1----:R-:W-:Y:S05]  /*193a0*/  HMMA.16816.F32.BF16 R20, R128.reuse, R4, R20 ;  /* 0x000000048014723c */ /* 0x042fea0000041814 */
[----:B------:R-:W1:Y:S01]  /*193b0*/  MUFU.TANH R232, R232 ;  /* 0x000000e800e87308 */ /* 0x000e620000002400 */
[----:B-----5:R-:W5:Y:S02]  /*193c0*/  LDSM.16.M88.4 R8, [R122+0x7c00] ;  /* 0x007c00007a08783b */ /* 0x020f640000000200 */
[C---:B------:R-:W-:Y:S07]  /*193d0*/  HMMA.16816.F32.BF16 R24, R128.reuse, R6, R24 ;  /* 0x000000068018723c */ /* 0x040fee0000041818 */
[----:B------:R-:W1:Y:S01]  /*193e0*/  MUFU.TANH R230, R230 ;  /* 0x000000e600e67308 */ /* 0x000e620000002400 */
[----:B------:R-:W3:Y:S09]  /*193f0*/  LDSM.16.M88.4 R4, [R122+0x8000] ;  /* 0x008000007a04783b */ /* 0x000ef20000000200 */
        /* <DEDUP_REMOVED lines=12> */
[C---:B-----5:R-:W-:Y:S09]  /*194c0*/  HMMA.16816.F32.BF16 R28, R128.reuse, R8, R28 ;  /* 0x00000008801c723c */ /* 0x060ff2000004181c */
[----:B------:R-:W1:Y:S01]  /*194d0*/  MUFU.TANH R218, R15 ;  /* 0x0000000f00da7308 */ /* 0x000e620000002400 */
[C---:B------:R-:W-:Y:S01]  /*194e0*/  HMMA.16816.F32.BF16 R32, R128.reuse, R10, R32 ;  /* 0x0000000a8020723c */ /* 0x040fe20000041820 */
[----:B------:R-:W5:Y:S08]  /*194f0*/  LDSM.16.M88.4 R8, [R122+0x8400] ;  /* 0x008400007a08783b */ /* 0x000f700000000200 */
[----:B------:R-:W1:Y:S01]  /*19500*/  MUFU.TANH R220, R220 ;  /* 0x000000dc00dc7308 */ /* 0x000e620000002400 */
[C---:B---3--:R-:W-:Y:S03]  /*19510*/  HMMA.16816.F32.BF16 R36, R128.reuse, R4, R36 ;  /* 0x000000048024723c */ /* 0x048fe60000041824 */
[----:B------:R-:W-:Y:S01]  /*19520*/  FMUL.FTZ R28, R28, UR13 ;  /* 0x0000000d1c1c7c20 */ /* 0x000fe20008410000 */
[----:B------:R-:W-:Y:S01]  /*19530*/  FMUL.FTZ R29, R29, UR13 ;  /* 0x0000000d1d1d7c20 */ /* 0x000fe20008410000 */
[----:B------:R-:W-:Y:S04]  /*19540*/  FMUL.FTZ R30, R30, UR13 ;  /* 0x0000000d1e1e7c20 */ /* 0x000fe80008410000 */
[----:B------:R-:W3:Y:S01]  /*19550*/  MUFU.TANH R222, R17 ;  /* 0x0000001100de7308 */ /* 0x000ee20000002400 */
[----:B------:R-:W-:Y:S01]  /*19560*/  FMUL.FTZ R31, R31, UR13 ;  /* 0x0000000d1f1f7c20 */ /* 0x000fe20008410000 */
[C---:B------:R-:W-:Y:S01]  /*19570*/  HMMA.16816.F32.BF16 R40, R128.reuse, R6, R40 ;  /* 0x000000068028723c */ /* 0x040fe20000041828 */
[----:B------:R-:W4:Y:S02]  /*19580*/  LDSM.16.M88.4 R4, [R122+0x8800] ;  /* 0x008800007a04783b */ /* 0x000f240000000200 */
        /* <DEDUP_REMOVED lines=22> */
[C---:B----4-:R-:W-:Y:S05]  /*196f0*/  HMMA.16816.F32.BF16 R52, R128.reuse, R4, R52 ;  /* 0x000000048034723c */ /* 0x050fea0000041834 */
[----:B------:R-:W-:Y:S03]  /*19700*/  FMUL.FTZ R174, R44, UR13 ;  /* 0x0000000d2cae7c20 */ /* 0x000fe60008410000 */
[----:B------:R-:W4:Y:S01]  /*19710*/  MUFU.TANH R204, R23 ;  /* 0x0000001700cc7308 */ /* 0x000f220000002400 */
        /* <DEDUP_REMOVED lines=20> */
[----:B------:R5:W1:Y:S01]  /*19860*/  MUFU.TANH R185, R53 ;  /* 0x0000003500b97308 */ /* 0x000a620000002400 */
[----:B------:R-:W-:Y:S09]  /*19870*/  HMMA.16816.F32.BF16 R64, R128, R10, R64 ;  /* 0x0000000a8040723c */ /* 0x000ff20000041840 */
[----:B------:R2:W1:Y:S01]  /*19880*/  MUFU.TANH R180, R54 ;  /* 0x0000003600b47308 */ /* 0x0004620000002400 */
[----:B------:R-:W-:Y:S01]  /*19890*/  FMUL.FTZ R59, R60, UR13 ;  /* 0x0000000d3c3b7c20 */ /* 0x000fe20008410000 */
[----:B------:R-:W-:Y:S08]  /*198a0*/  FMUL.FTZ R61, R61, UR13 ;  /* 0x0000000d3d3d7c20 */ /* 0x000ff00008410000 */
[----:B------:R3:W1:Y:S01]  /*198b0*/  MUFU.TANH R183, R55 ;  /* 0x0000003700b77308 */ /* 0x0006620000002400 */
[----:B------:R-:W-:Y:S01]  /*198c0*/  FMUL.FTZ R196, R64, UR13 ;  /* 0x0000000d40c47c20 */ /* 0x000fe20008410000 */
[----:B-----5:R-:W-:Y:S08]  /*198d0*/  FMUL.FTZ R53, R66, UR13 ;  /* 0x0000000d42357c20 */ /* 0x020ff00008410000 */
[----:B------:R1:W1:Y:S01]  /*198e0*/  MUFU.TANH R200, R26 ;  /* 0x0000001a00c87308 */ /* 0x0002620000002400 */
[----:B------:R-:W-:Y:S01]  /*198f0*/  FMUL.FTZ R52, R67, UR13 ;  /* 0x0000000d43347c20 */ /* 0x000fe20008410000 */
[----:B--2---:R-:W-:Y:S01]  /*19900*/  FMUL.FTZ R54, R63, UR13 ;  /* 0x0000000d3f367c20 */ /* 0x004fe20008410000 */
[----:B------:R-:W-:Y:S07]  /*19910*/  FMUL.FTZ R65, R65, UR13 ;  /* 0x0000000d41417c20 */ /* 0x000fee0008410000 */
[----:B------:R2:W1:Y:S01]  /*19920*/  MUFU.TANH R198, R27 ;  /* 0x0000001b00c67308 */ /* 0x0004620000002400 */
[----:B---3--:R-:W-:Y:S09]  /*19930*/  FMUL.FTZ R55, R62, UR13 ;  /* 0x0000000d3e377c20 */ /* 0x008ff20008410000 */
[----:B------:R2:W3:Y:S10]  /*19940*/  MUFU.TANH R193, R28 ;  /* 0x0000001c00c17308 */ /* 0x0004f40000002400 */
        /* <DEDUP_REMOVED lines=51> */
[----:B------:R-:W2:Y:S04]  /*19c80*/  LDC R0, c[0x0][0x4f0] ;  /* 0x00013c00ff007b82 */ /* 0x000ea80000000800 */
[----:B------:R-:W-:Y:S02]  /*19c90*/  IABS R11, R15 ;  /* 0x0000000f000b7213 */ /* 0x000fe40000000000 */
[-C--:B--2---:R-:W-:Y:S02]  /*19ca0*/  IABS R4, R0.reuse ;  /* 0x0000000000047213 */ /* 0x084fe40000000000 */
[----:B------:R-:W-:Y:S02]  /*19cb0*/  LOP3.LUT R15, R15, R0, RZ, 0x3c, !PT ;  /* 0x000000000f0f7212 */ /* 0x000fe400078e3cff */
[----:B------:R-:W2:Y:S10]  /*19cc0*/  I2F.RP R6, R4 ;  /* 0x0000000400067306 */ /* 0x000eb40000209400 */
[----:B--2---:R-:W2:Y:S02]  /*19cd0*/  MUFU.RCP R2, R6 ;  /* 0x0000000600027308 */ /* 0x004ea40000001000 */
[----:B--2---:R-:W-:Y:S08]  /*19ce0*/  VIADD R8, R2, 0xffffffe ;  /* 0x0ffffffe02087836 */ /* 0x004ff00000000000 */
[----:B------:R-:W2:Y:S02]  /*19cf0*/  F2I.FTZ.U32.TRUNC.NTZ R9, R8 ;  /* 0x0000000800097305 */ /* 0x000ea4000021f000 */
[--C-:B--2---:R-:W-:Y:S02]  /*19d00*/  IMAD.MOV R5, RZ, RZ, -R9.reuse ;  /* 0x000000ffff057224 */ /* 0x104fe400078e0a09 */
        /* <DEDUP_REMOVED lines=24> */
[----:B------:R-:W2:Y:S01]  /*19e90*/  LDC.64 R4, c[0x0][0x3b8] ;  /* 0x0000ee00ff047b82 */ /* 0x000ea20000000a00 */
        /* <DEDUP_REMOVED lines=8> */
[C---:B------:R-:W-:Y:S04]  /*19f20*/  LEA R14, P0, R9.reuse, R166, 0x2 ;  /* 0x000000a6090e7211 */ /* 0x040fe800078010ff */
[C---:B------:R-:W-:Y:S01]  /*19f30*/  LEA.HI.X.SX32 R15, R9.reuse, R167, 0x2, P0 ;  /* 0x000000a7090f7211 */ /* 0x040fe200000f16ff */
[----:B------:R-:W3:Y:S01]  /*19f40*/  LDG.E R11, desc[UR6][R10.64] ;  /* 0x000000060a0b7981 */ /* 0x000ee2000c1e1900 */
[----:B------:R-:W-:Y:S03]  /*19f50*/  IADD3 R9, PT, PT, R9, -R13, RZ ;  /* 0x8000000d09097210 */ /* 0x000fe60007ffe0ff */
[----:B------:R-:W3:Y:S02]  /*19f60*/  LDG.E R2, desc[UR6][R14.64] ;  /* 0x000000060e027981 */ /* 0x000ee4000c1e1900 */
[----:B------:R-:W-:Y:S05]  /*19f70*/  IMAD R9, R9, R0, -0x80 ;  /* 0xffffff8009097424 */ /* 0x000fea00078e0200 */
        /* <DEDUP_REMOVED lines=13> */
.L_x_1434:
        /* <DEDUP_REMOVED lines=69> */
.L_x_1433:
[----:B--2---:R-:W-:Y:S01]  /*1a4a0*/  FMNMX3.FTZ R7, R3, R236, R234, !PT ;  /* 0x000000ec03077276 */ /* 0x004fe200078100ea */
[----:B------:R-:W-:Y:S01]  /*1a4b0*/  LDSM.16.MT88.4 R12, [R123+0x9000] ;  /* 0x009000007b0c783b */ /* 0x000fe20000004200 */
[----:B-1----:R-:W-:Y:S02]  /*1a4c0*/  FMNMX3.FTZ R5, R121, R232, R230, !PT ;  /* 0x000000e879057276 */ /* 0x002fe400078100e6 */
        /* <DEDUP_REMOVED lines=48> */
[C---:B------:R-:W-:Y:S01]  /*1a7d0*/  FMUL.FTZ R137, R2.reuse, UR4 ;  /* 0x0000000402897c20 */ /* 0x040fe20008410000 */
[----:B------:R-:W-:Y:S01]  /*1a7e0*/  FSEL R129, R129, RZ, P0 ;  /* 0x000000ff81817208 */ /* 0x000fe20000000000 */
[----:B------:R-:W-:Y:S01]  /*1a7f0*/  FADD.FTZ R3, -R2, R3 ;  /* 0x0000000302037221 */ /* 0x000fe20000010100 */
[----:B------:R-:W-:Y:S02]  /*1a800*/  ISETP.GT.AND P0, PT, R168, R155, PT ;  /* 0x0000009ba800720c */ /* 0x000fe40003f04270 */
[----:B------:R-:W-:Y:S01]  /*1a810*/  FSEL R137, R137, RZ, P1 ;  /* 0x000000ff89897208 */ /* 0x000fe20000800000 */
[----:B------:R-:W-:Y:S01]  /*1a820*/  FMUL.FTZ R56, R3, UR4 ;  /* 0x0000000403387c20 */ /* 0x000fe20008410000 */
[----:B------:R-:W-:Y:S01]  /*1a830*/  FMUL.FTZ R3, R4, UR4 ;  /* 0x0000000404037c20 */ /* 0x000fe20008410000 */
[--C-:B------:R-:W-:Y:S01]  /*1a840*/  FFMA.FTZ R126, R240, UR4, -R129.reuse ;  /* 0x00000004f07e7c23 */ /* 0x100fe20008010881 */
[----:B------:R-:W-:Y:S01]  /*1a850*/  FFMA.FTZ R121, R238, UR4, -R129 ;  /* 0x00000004ee797c23 */ /* 0x000fe20008010881 */
[--C-:B------:R-:W-:Y:S01]  /*1a860*/  FFMA.FTZ R133, R236, UR4, -R137.reuse ;  /* 0x00000004ec857c23 */ /* 0x100fe20008010889 */
[--C-:B------:R-:W-:Y:S01]  /*1a870*/  FFMA.FTZ R125, R244, UR4, -R137.reuse ;  /* 0x00000004f47d7c23 */ /* 0x100fe20008010889 */
[--C-:B------:R-:W-:Y:S01]  /*1a880*/  FFMA.FTZ R124, R242, UR4, -R137.reuse ;  /* 0x00000004f27c7c23 */ /* 0x100fe20008010889 */
[----:B------:R-:W-:Y:S01]  /*1a890*/  FFMA.FTZ R128, R234, UR4, -R137 ;  /* 0x00000004ea807c23 */ /* 0x000fe20008010889 */
[--C-:B------:R-:W-:Y:S01]  /*1a8a0*/  FFMA.FTZ R130, R232, UR4, -R129.reuse ;  /* 0x00000004e8827c23 */ /* 0x100fe20008010881 */
[----:B------:R-:W-:Y:S01]  /*1a8b0*/  FFMA.FTZ R127, R230, UR4, -R129 ;  /* 0x00000004e67f7c23 */ /* 0x000fe20008010881 */
[----:B------:R-:W1:Y:S01]  /*1a8c0*/  MUFU.EX2 R56, R56 ;  /* 0x0000003800387308 */ /* 0x000e620000000800 */
[--C-:B------:R-:W-:Y:S01]  /*1a8d0*/  FFMA.FTZ R132, R193, UR4, -R137.reuse ;  /* 0x00000004c1847c23 */ /* 0x100fe20008010889 */
[----:B------:R-:W-:Y:S01]  /*1a8e0*/  FFMA.FTZ R139, R188, UR4, -R137 ;  /* 0x00000004bc8b7c23 */ /* 0x000fe20008010889 */
[--C-:B------:R-:W-:Y:S07]  /*1a8f0*/  FFMA.FTZ R141, R186, UR4, -R129.reuse ;  /* 0x00000004ba8d7c23 */ /* 0x100fee0008010881 */
[----:B------:R-:W2:Y:S01]  /*1a900*/  MUFU.EX2 R3, R3 ;  /* 0x0000000300037308 */ /* 0x000ea20000000800 */
[----:B------:R-:W-:Y:S01]  /*1a910*/  FFMA.FTZ R134, R189, UR4, -R129 ;  /* 0x00000004bd867c23 */ /* 0x000fe20008010881 */
[--C-:B------:R-:W-:Y:S01]  /*1a920*/  FFMA.FTZ R135, R190, UR4, -R137.reuse ;  /* 0x00000004be877c23 */ /* 0x100fe20008010889 */
[----:B------:R-:W-:Y:S07]  /*1a930*/  FFMA.FTZ R136, R191, UR4, -R137 ;  /* 0x00000004bf887c23 */ /* 0x000fee0008010889 */
[----:B------:R-:W-:Y:S01]  /*1a940*/  MUFU.EX2 R133, R133 ;  /* 0x0000008500857308 */ /* 0x000fe20000000800 */
[--C-:B------:R-:W-:Y:S01]  /*1a950*/  FFMA.FTZ R138, R192, UR4, -R129.reuse ;  /* 0x00000004c08a7c23 */ /* 0x100fe20008010881 */
[----:B------:R-:W-:Y:S01]  /*1a960*/  FFMA.FTZ R131, R195, UR4, -R129 ;  /* 0x00000004c3837c23 */ /* 0x000fe20008010881 */
[--C-:B------:R-:W-:Y:S07]  /*1a970*/  FFMA.FTZ R140, R144, UR4, -R137.reuse ;  /* 0x00000004908c7c23 */ /* 0x100fee0008010889 */
[----:B------:R-:W-:Y:S01]  /*1a980*/  MUFU.EX2 R125, R125 ;  /* 0x0000007d007d7308 */ /* 0x000fe20000000800 */
[--C-:B------:R-:W-:Y:S01]  /*1a990*/  FFMA.FTZ R143, R145, UR4, -R137.reuse ;  /* 0x00000004918f7c23 */ /* 0x100fe20008010889 */
[C---:B-1----:R-:W-:Y:S01]  /*1a9a0*/  FMUL.FTZ R4, R56.reuse, R112 ;  /* 0x0000007038047220 */ /* 0x042fe20000410000 */
[C---:B------:R-:W-:Y:S07]  /*1a9b0*/  FMUL.FTZ R5, R56.reuse, R113 ;  /* 0x0000007138057220 */ /* 0x040fee0000410000 */
[----:B------:R-:W1:Y:S01]  /*1a9c0*/  MUFU.EX2 R124, R124 ;  /* 0x0000007c007c7308 */ /* 0x000e620000000800 */
[C---:B------:R-:W-:Y:S01]  /*1a9d0*/  FMUL.FTZ R8, R56.reuse, R108 ;  /* 0x0000006c38087220 */ /* 0x040fe20000410000 */
[C---:B--2---:R-:W-:Y:S01]  /*1a9e0*/  FMUL.FTZ R6, R3.reuse, R114 ;  /* 0x0000007203067220 */ /* 0x044fe20000410000 */
[C---:B------:R-:W-:Y:S07]  /*1a9f0*/  FMUL.FTZ R7, R3.reuse, R115 ;  /* 0x0000007303077220 */ /* 0x040fee0000410000 */
[----:B------:R-:W-:Y:S01]  /*1aa00*/  MUFU.EX2 R126, R126 ;  /* 0x0000007e007e7308 */ /* 0x000fe20000000800 */
[C---:B------:R-:W-:Y:S01]  /*1aa10*/  FMUL.FTZ R9, R56.reuse, R109 ;  /* 0x0000006d38097220 */ /* 0x040fe20000410000 */
[C---:B------:R-:W-:Y:S01]  /*1aa20*/  FMUL.FTZ R10, R3.reuse, R110 ;  /* 0x0000006e030a7220 */ /* 0x040fe20000410000 */
[C---:B------:R-:W-:Y:S07]  /*1aa30*/  FMUL.FTZ R11, R3.reuse, R111 ;  /* 0x0000006f030b7220 */ /* 0x040fee0000410000 */
[----:B------:R-:W2:Y:S01]  /*1aa40*/  MUFU.EX2 R121, R121 ;  /* 0x0000007900797308 */ /* 0x000ea20000000800 */
[C---:B------:R-:W-:Y:S01]  /*1aa50*/  FMUL.FTZ R16, R56.reuse, R100 ;  /* 0x0000006438107220 */ /* 0x040fe20000410000 */
[----:B------:R-:W-:Y:S01]  /*1aa60*/  FMUL.FTZ R17, R56, R101 ;  /* 0x0000006538117220 */ /* 0x000fe20000410000 */
[C---:B------:R-:W-:Y:S07]  /*1aa70*/  FMUL.FTZ R19, R3.reuse, R103 ;  /* 0x0000006703137220 */ /* 0x040fee0000410000 */
[----:B------:R-:W3:Y:S01]  /*1aa80*/  MUFU.EX2 R128, R128 ;  /* 0x0000008000807308 */ /* 0x000ee20000000800 */
[----:B------:R-:W-:Y:S01]  /*1aa90*/  FMUL.FTZ R18, R3, R102 ;  /* 0x0000006603127220 */ /* 0x000fe20000410000 */
[----:B-1----:R-:W-:Y:S01]  /*1aaa0*/  F2FP.BF16.F32.PACK_AB R62, R124, R125 ;  /* 0x0000007d7c3e723e */ /* 0x002fe200000010ff */
[----:B------:R-:W-:Y:S07]  /*1aab0*/  LDSM.16.MT88.4 R108, [R123+0xac00] ;  /* 0x00ac00007b6c783b */ /* 0x000fee0000004200 */
[----:B------:R-:W-:Y:S01]  /*1aac0*/  MUFU.EX2 R130, R130 ;  /* 0x0000008200827308 */ /* 0x000fe20000000800 */
[C---:B------:R-:W-:Y:S01]  /*1aad0*/  FMUL.FTZ R24, R56.reuse, R92 ;  /* 0x0000005c38187220 */ /* 0x040fe20000410000 */
[C---:B------:R-:W-:Y:S01]  /*1aae0*/  FMUL.FTZ R25, R56.reuse, R93 ;  /* 0x0000005d38197220 */ /* 0x040fe20000410000 */
[C---:B------:R-:W-:Y:S07]  /*1aaf0*/  FMUL.FTZ R32, R56.reuse, R84 ;  /* 0x0000005438207220 */ /* 0x040fee0000410000 */
[----:B------:R-:W1:Y:S01]  /*1ab00*/  MUFU.EX2 R127, R127 ;  /* 0x0000007f007f7308 */ /* 0x000e620000000800 */
[C---:B------:R-:W-:Y:S01]  /*1ab10*/  FMUL.FTZ R33, R56.reuse, R85 ;  /* 0x0000005538217220 */ /* 0x040fe20000410000 */
[----:B--2---:R-:W-:Y:S01]  /*1ab20*/  F2FP.BF16.F32.PACK_AB R63, R121, R126 ;  /* 0x0000007e793f723e */ /* 0x004fe200000010ff */
[C---:B------:R-:W-:Y:S01]  /*1ab30*/  FMUL.FTZ R40, R56.reuse, R76 ;  /* 0x0000004c38287220 */ /* 0x040fe20000410000 */
[----:B------:R-:W-:Y:S01]  /*1ab40*/  FMUL.FTZ R41, R56, R77 ;  /* 0x0000004d38297220 */ /* 0x000fe20000410000 */
[C---:B------:R-:W-:Y:S01]  /*1ab50*/  FMUL.FTZ R42, R3.reuse, R78 ;  /* 0x0000004e032a7220 */ /* 0x040fe20000410000 */
[----:B---3--:R-:W-:Y:S01]  /*1ab60*/  F2FP.BF16.F32.PACK_AB R60, R128, R133 ;  /* 0x00000085803c723e */ /* 0x008fe200000010ff */
[C---:B------:R-:W-:Y:S01]  /*1ab70*/  FMUL.FTZ R43, R3.reuse, R79 ;  /* 0x0000004f032b7220 */ /* 0x040fe20000410000 */
[C---:B------:R-:W-:Y:S01]  /*1ab80*/  FMUL.FTZ R48, R56.reuse, R68 ;  /* 0x0000004438307220 */ /* 0x040fe20000410000 */
[----:B------:R-:W2:Y:S01]  /*1ab90*/  LDSM.16.MT88.4 R76, [R123+0x9400] ;  /* 0x009400007b4c783b */ /* 0x000ea20000004200 */
[----:B------:R-:W-:Y:S01]  /*1aba0*/  FMUL.FTZ R49, R56, R69 ;  /* 0x0000004538317220 */ /* 0x000fe20000410000 */
[C---:B------:R-:W-:Y:S01]  /*1abb0*/  FMUL.FTZ R50, R3.reuse, R70 ;  /* 0x0000004603327220 */ /* 0x040fe20000410000 */
[----:B------:R-:W-:Y:S01]  /*1abc0*/  FMUL.FTZ R51, R3, R71 ;  /* 0x0000004703337220 */ /* 0x000fe20000410000 */
[----:B------:R-:W-:Y:S01]  /*1abd0*/  FFMA.FTZ R92, R59, UR4, -R137 ;  /* 0x000000043b5c7c23 */ /* 0x000fe20008010889 */
[----:B-1----:R-:W-:Y:S01]  /*1abe0*/  F2FP.BF16.F32.PACK_AB R61, R127, R130 ;  /* 0x000000827f3d723e */ /* 0x002fe200000010ff */
[----:B------:R-:W-:Y:S01]  /*1abf0*/  FFMA.FTZ R100, R58, UR4, -R129 ;  /* 0x000000043a647c23 */ /* 0x000fe20008010881 */
[----:B------:R-:W-:Y:S01]  /*1ac00*/  FFMA.FTZ R133, R56, R171, R133 ;  /* 0x000000ab38857223 */ /* 0x000fe20000010085 */
[----:B------:R-:W-:Y:S01]  /*1ac10*/  LDSM.16.MT88.4 R68, [R120+0xb400] ;  /* 0x00b400007844783b */ /* 0x000fe20000004200 */
[--C-:B------:R-:W-:Y:S01]  /*1ac20*/  FFMA.FTZ R93, R55, UR4, -R129.reuse ;  /* 0x00000004375d7c23 */ /* 0x100fe20008010881 */
[C---:B------:R-:W-:Y:S01]  /*1ac30*/  FMUL.FTZ R26, R3.reuse, R94 ;  /* 0x0000005e031a7220 */ /* 0x040fe20000410000 */
[--C-:B------:R-:W-:Y:S01]  /*1ac40*/  FFMA.FTZ R94, R54, UR4, -R129.reuse ;  /* 0x00000004365e7c23 */ /* 0x100fe20008010881 */
[C---:B------:R-:W-:Y:S01]  /*1ac50*/  HMMA.16816.F32.BF16 R4, R60.reuse, R12, R4 ;  /* 0x0000000c3c04723c */ /* 0x040fe20000041804 */
[----:B------:R-:W-:Y:S04]  /*1ac60*/  MUFU.EX2 R132, R132 ;  /* 0x0000008400847308 */ /* 0x000fe80000000800 */
[C---:B------:R-:W-:Y:S01]  /*1ac70*/  FMUL.FTZ R12, R56.reuse, R104 ;  /* 0x00000068380c7220 */ /* 0x040fe20000410000 */
[----:B------:R-:W-:Y:S01]  /*1ac80*/  FMUL.FTZ R13, R56, R105 ;  /* 0x00000069380d7220 */ /* 0x000fe20000410000 */
[C---:B------:R-:W-:Y:S01]  /*1ac90*/  FMUL.FTZ R27, R3.reuse, R95 ;  /* 0x0000005f031b7220 */ /* 0x040fe20000410000 */
[C---:B------:R-:W-:Y:S03]  /*1aca0*/  HMMA.16816.F32.BF16 R8, R60.reuse, R14, R8 ;  /* 0x0000000e3c08723c */ /* 0x040fe60000041808 */
[----:B------:R-:W-:Y:S01]  /*1acb0*/  MUFU.EX2 R139, R139 ;  /* 0x0000008b008b7308 */ /* 0x000fe20000000800 */
[C---:B------:R-:W-:Y:S01]  /*1acc0*/  FMUL.FTZ R14, R3.reuse, R106 ;  /* 0x0000006a030e7220 */ /* 0x040fe20000410000 */
[----:B------:R-:W-:Y:S01]  /*1acd0*/  FMUL.FTZ R15, R3, R107 ;  /* 0x0000006b030f7220 */ /* 0x000fe20000410000 */
[----:B------:R-:W-:Y:S07]  /*1ace0*/  FFMA.FTZ R95, R57, UR4, -R129 ;  /* 0x00000004395f7c23 */ /* 0x000fee0008010881 */
[----:B------:R-:W-:Y:S01]  /*1acf0*/  MUFU.EX2 R141, R141 ;  /* 0x0000008d008d7308 */ /* 0x000fe20000000800 */
[----:B------:R-:W-:Y:S01]  /*1ad00*/  FADD.FTZ R128, R128, R133 ;  /* 0x0000008580807221 */ /* 0x000fe20000010000 */
[C---:B------:R-:W-:Y:S01]  /*1ad10*/  FMUL.FTZ R34, R3.reuse, R86 ;  /* 0x0000005603227220 */ /* 0x040fe20000410000 */
[----:B------:R-:W-:Y:S07]  /*1ad20*/  FMUL.FTZ R35, R3, R87 ;  /* 0x0000005703237220 */ /* 0x000fee0000410000 */
[----:B------:R-:W-:Y:S01]  /*1ad30*/  MUFU.EX2 R134, R134 ;  /* 0x0000008600867308 */ /* 0x000fe20000000800 */
[C---:B------:R-:W-:Y:S03]  /*1ad40*/  HMMA.16816.F32.BF16 R12, R60.reuse, R20, R12 ;  /* 0x000000143c0c723c */ /* 0x040fe6000004180c */
[C---:B------:R-:W-:Y:S01]  /*1ad50*/  FMUL.FTZ R20, R56.reuse, R96 ;  /* 0x0000006038147220 */ /* 0x040fe20000410000 */
[----:B------:R-:W-:Y:S01]  /*1ad60*/  FMUL.FTZ R21, R56, R97 ;  /* 0x0000006138157220 */ /* 0x000fe20000410000 */
[----:B------:R-:W-:Y:S04]  /*1ad70*/  FADD.FTZ R101, R125, R128 ;  /* 0x000000807d657221 */ /* 0x000fe80000010000 */
        /* <DEDUP_REMOVED lines=18> */
[C---:B------:R-:W-:Y:S07]  /*1aea0*/  HMMA.16816.F32.BF16 R24, R60.reuse, R30, R24 ;  /* 0x0000001e3c18723c */ /* 0x040fee0000041818 */
[----:B------:R-:W-:Y:S01]  /*1aeb0*/  MUFU.EX2 R84, R84 ;  /* 0x0000005400547308 */ /* 0x000fe20000000800 */
[C---:B------:R-:W-:Y:S01]  /*1aec0*/  FMUL.FTZ R30, R3.reuse, R90 ;  /* 0x0000005a031e7220 */ /* 0x040fe20000410000 */
[C---:B------:R-:W-:Y:S08]  /*1aed0*/  FMUL.FTZ R31, R3.reuse, R91 ;  /* 0x0000005b031f7220 */ /* 0x040ff00000410000 */
[----:B------:R-:W-:Y:S01]  /*1aee0*/  MUFU.EX2 R86, R86 ;  /* 0x0000005600567308 */ /* 0x000fe20000000800 */
[--C-:B------:R-:W-:Y:S01]  /*1aef0*/  FFMA.FTZ R99, R212, UR4, -R137.reuse ;  /* 0x00000004d4637c23 */ /* 0x100fe20008010889 */
[----:B------:R-:W-:Y:S01]  /*1af00*/  FFMA.FTZ R98, R210, UR4, -R137 ;  /* 0x00000004d2627c23 */ /* 0x000fe20008010889 */
[----:B------:R-:W-:Y:S07]  /*1af10*/  FFMA.FTZ R90, R204, UR4, -R129 ;  /* 0x00000004cc5a7c23 */ /* 0x000fee0008010881 */
[----:B------:R-:W-:Y:S01]  /*1af20*/  MUFU.EX2 R97, R97 ;  /* 0x0000006100617308 */ /* 0x000fe20000000800 */
[--C-:B------:R-:W-:Y:S01]  /*1af30*/  FFMA.FTZ R96, R208, UR4, -R137.reuse ;  /* 0x00000004d0607c23 */ /* 0x100fe20008010889 */
[C---:B------:R-:W-:Y:S08]  /*1af40*/  HMMA.16816.F32.BF16 R28, R60.reuse, R36, R28 ;  /* 0x000000243c1c723c */ /* 0x040ff0000004181c */
[----:B------:R-:W-:Y:S01]  /*1af50*/  MUFU.EX2 R138, R138 ;  /* 0x0000008a008a7308 */ /* 0x000fe20000000800 */
[C---:B------:R-:W-:Y:S01]  /*1af60*/  FMUL.FTZ R36, R56.reuse, R80 ;  /* 0x0000005038247220 */ /* 0x040fe20000410000 */
[----:B------:R-:W-:Y:S01]  /*1af70*/  FMUL.FTZ R37, R56, R81 ;  /* 0x0000005138257220 */ /* 0x000fe20000410000 */
[----:B------:R-:W-:Y:S07]  /*1af80*/  FFMA.FTZ R80, R226, UR4, -R137 ;  /* 0x00000004e2507c23 */ /* 0x000fee0008010889 */
[----:B------:R-:W-:Y:S01]  /*1af90*/  MUFU.EX2 R131, R131 ;  /* 0x0000008300837308 */ /* 0x000fe20000000800 */
[----:B------:R-:W-:Y:S01]  /*1afa0*/  FFMA.FTZ R81, R216, UR4, -R129 ;  /* 0x00000004d8517c23 */ /* 0x000fe20008010881 */
[C---:B------:R-:W-:Y:S08]  /*1afb0*/  HMMA.16816.F32.BF16 R32, R60.reuse, R38, R32 ;  /* 0x000000263c20723c */ /* 0x040ff00000041820 */
[----:B------:R-:W-:Y:S01]  /*1afc0*/  MUFU.EX2 R140, R140 ;  /* 0x0000008c008c7308 */ /* 0x000fe20000000800 */
[C---:B------:R-:W-:Y:S01]  /*1afd0*/  FMUL.FTZ R38, R3.reuse, R82 ;  /* 0x0000005203267220 */ /* 0x040fe20000410000 */
[C---:B------:R-:W-:Y:S01]  /*1afe0*/  FMUL.FTZ R39, R3.reuse, R83 ;  /* 0x0000005303277220 */ /* 0x040fe20000410000 */
[--C-:B------:R-:W-:Y:S07]  /*1aff0*/  FFMA.FTZ R83, R220, UR4, -R137.reuse ;  /* 0x00000004dc537c23 */ /* 0x100fee0008010889 */
[----:B------:R-:W1:Y:S01]  /*1b000*/  MUFU.EX2 R80, R80 ;  /* 0x0000005000507308 */ /* 0x000e620000000800 */
[--C-:B------:R-:W-:Y:S01]  /*1b010*/  FFMA.FTZ R82, R222, UR4, -R137.reuse ;  /* 0x00000004de527c23 */ /* 0x100fe20008010889 */
[----:B------:R-:W-:Y:S01]  /*1b020*/  FFMA.FTZ R91, R202, UR4, -R137 ;  /* 0x00000004ca5b7c23 */ /* 0x000fe20008010889 */
[--C-:B------:R-:W-:Y:S07]  /*1b030*/  FFMA.FTZ R89, R200, UR4, -R129.reuse ;  /* 0x00000004c8597c23 */ /* 0x100fee0008010881 */
[----:B------:R-:W-:Y:S01]  /*1b040*/  MUFU.EX2 R81, R81 ;  /* 0x0000005100517308 */ /* 0x000fe20000000800 */
[C---:B------:R-:W-:Y:S03]  /*1b050*/  HMMA.16816.F32.BF16 R36, R60.reuse, R44, R36 ;  /* 0x0000002c3c24723c */ /* 0x040fe60000041824 */
[C---:B------:R-:W-:Y:S01]  /*1b060*/  FMUL.FTZ R44, R56.reuse, R72 ;  /* 0x00000048382c7220 */ /* 0x040fe20000410000 */
[----:B------:R-:W-:Y:S05]  /*1b070*/  FMUL.FTZ R45, R56, R73 ;  /* 0x00000049382d7220 */ /* 0x000fea0000410000 */
[----:B------:R-:W-:Y:S01]  /*1b080*/  MUFU.EX2 R83, R83 ;  /* 0x0000005300537308 */ /* 0x000fe20000000800 */
[----:B------:R-:W-:Y:S01]  /*1b090*/  LDSM.16.MT88.4 R56, [R123+0xc000] ;  /* 0x00c000007b38783b */ /* 0x000fe20000004200 */
[--C-:B------:R-:W-:Y:S01]  /*1b0a0*/  FFMA.FTZ R88, R198, UR4, -R129.reuse ;  /* 0x00000004c6587c23 */ /* 0x100fe20008010881 */
[C---:B------:R-:W-:Y:S07]  /*1b0b0*/  HMMA.16816.F32.BF16 R40, R60.reuse, R46, R40 ;  /* 0x0000002e3c28723c */ /* 0x040fee0000041828 */
[----:B------:R-:W3:Y:S01]  /*1b0c0*/  MUFU.EX2 R82, R82 ;  /* 0x0000005200527308 */ /* 0x000ee20000000800 */
[C---:B------:R-:W-:Y:S01]  /*1b0d0*/  FMUL.FTZ R46, R3.reuse, R74 ;  /* 0x0000004a032e7220 */ /* 0x040fe20000410000 */
[----:B------:R-:W-:Y:S08]  /*1b0e0*/  FMUL.FTZ R47, R3, R75 ;  /* 0x0000004b032f7220 */ /* 0x000ff00000410000 */
[----:B------:R-:W-:Y:S01]  /*1b0f0*/  MUFU.EX2 R99, R99 ;  /* 0x0000006300637308 */ /* 0x000fe20000000800 */
[----:B------:R-:W4:Y:S01]  /*1b100*/  LDSM.16.MT88.4 R72, [R120+0x9400] ;  /* 0x009400007848783b */ /* 0x000f220000004200 */
[--C-:B------:R-:W-:Y:S01]  /*1b110*/  FFMA.FTZ R145, R146, UR4, -R129.reuse ;  /* 0x0000000492917c23 */ /* 0x100fe20008010881 */
[----:B------:R-:W-:Y:S07]  /*1b120*/  FFMA.FTZ R142, R147, UR4, -R129 ;  /* 0x00000004938e7c23 */ /* 0x000fee0008010881 */
[----:B------:R-:W-:Y:S01]  /*1b130*/  MUFU.EX2 R98, R98 ;  /* 0x0000006200627308 */ /* 0x000fe20000000800 */
[--C-:B------:R-:W-:Y:S01]  /*1b140*/  FFMA.FTZ R144, R150, UR4, -R137.reuse ;  /* 0x0000000496907c23 */ /* 0x100fe20008010889 */
[C---:B------:R-:W-:Y:S08]  /*1b150*/  HMMA.16816.F32.BF16 R44, R60.reuse, R64, R44 ;  /* 0x000000403c2c723c */ /* 0x040ff0000004182c */
[----:B------:R-:W-:Y:S01]  /*1b160*/  MUFU.EX2 R90, R90 ;  /* 0x0000005a005a7308 */ /* 0x000fe20000000800 */
[----:B------:R-:W-:Y:S01]  /*1b170*/  FFMA.FTZ R147, R151, UR4, -R137 ;  /* 0x0000000497937c23 */ /* 0x000fe20008010889 */
[--C-:B------:R-:W-:Y:S01]  /*1b180*/  FFMA.FTZ R149, R149, UR4, -R129.reuse ;  /* 0x0000000495957c23 */ /* 0x100fe20008010881 */
[----:B------:R-:W-:Y:S07]  /*1b190*/  FFMA.FTZ R146, R148, UR4, -R129 ;  /* 0x0000000494927c23 */ /* 0x000fee0008010881 */
[----:B------:R-:W-:Y:S01]  /*1b1a0*/  MUFU.EX2 R96, R96 ;  /* 0x0000006000607308 */ /* 0x000fe20000000800 */
[----:B------:R-:W-:Y:S01]  /*1b1b0*/  FFMA.FTZ R151, R174, UR4, -R137 ;  /* 0x00000004ae977c23 */ /* 0x000fe20008010889 */
[----:B------:R-:W-:Y:S01]  /*1b1c0*/  HMMA.16816.F32.BF16 R48, R60, R66, R48 ;  /* 0x000000423c30723c */ /* 0x000fe20000041830 */
[----:B------:R-:W5:Y:S07]  /*1b1d0*/  LDSM.16.MT88.4 R64, [R123+0xb400] ;  /* 0x00b400007b40783b */ /* 0x000f6e0000004200 */
[----:B------:R-:W-:Y:S01]  /*1b1e0*/  MUFU.EX2 R91, R91 ;  /* 0x0000005b005b7308 */ /* 0x000fe20000000800 */
[----:B-1----:R-:W-:Y:S01]  /*1b1f0*/  F2FP.BF16.F32.PACK_AB R60, R80, R85 ;  /* 0x00000055503c723e */ /* 0x002fe200000010ff */
[----:B------:R-:W-:Y:S01]  /*1b200*/  FADD.FTZ R85, R85, R124 ;  /* 0x0000007c55557221 */ /* 0x000fe20000010000 */
[----:B------:R-:W-:Y:S07]  /*1b210*/  F2FP.BF16.F32.PACK_AB R61, R84, R87 ;  /* 0x00000057543d723e */ /* 0x000fee00000010ff */
[----:B------:R-:W-:Y:S01]  /*1b220*/  MUFU.EX2 R89, R89 ;  /* 0x0000005900597308 */ /* 0x000fe20000000800 */
[----:B---3--:R-:W-:Y:S01]  /*1b230*/  F2FP.BF16.F32.PACK_AB R62, R82, R83 ;  /* 0x00000053523e723e */ /* 0x008fe200000010ff */
[----:B------:R-:W-:Y:S01]  /*1b240*/  FADD.FTZ R80, R80, R85 ;  /* 0x0000005550507221 */ /* 0x000fe20000010000 */
[----:B------:R-:W-:Y:S07]  /*1b250*/  F2FP.BF16.F32.PACK_AB R63, R86, R81 ;  /* 0x00000051563f723e */ /* 0x000fee00000010ff */
[----:B------:R-:W-:Y:S01]  /*1b260*/  MUFU.EX2 R88, R88 ;  /* 0x0000005800587308 */ /* 0x000fe20000000800 */
[--C-:B------:R-:W-:Y:S01]  /*1b270*/  FFMA.FTZ R174, R172, UR4, -R129.reuse ;  /* 0x00000004acae7c23 */ /* 0x100fe20008010881 */
[--C-:B------:R-:W-:Y:S01]  /*1b280*/  FFMA.FTZ R150, R176, UR4, -R129.reuse ;  /* 0x00000004b0967c23 */ /* 0x100fe20008010881 */
[--C-:B------:R-:W-:Y:S07]  /*1b290*/  FFMA.FTZ R180, R180, UR4, -R129.reuse ;  /* 0x00000004b4b47c23 */ /* 0x100fee0008010881 */
[----:B------:R-:W1:Y:S01]  /*1b2a0*/  MUFU.EX2 R143, R143 ;  /* 0x0000008f008f7308 */ /* 0x000e620000000800 */
[--C-:B------:R-:W-:Y:S01]  /*1b2b0*/  FFMA.FTZ R183, R183, UR4, -R129.reuse ;  /* 0x00000004b7b77c23 */ /* 0x100fe20008010881 */
[C---:B--2---:R-:W-:Y:S08]  /*1b2c0*/  HMMA.16816.F32.BF16 R4, R60.reuse, R76, R4 ;  /* 0x0000004c3c04723c */ /* 0x044ff00000041804 */
[----:B------:R-:W-:Y:S01]  /*1b2d0*/  MUFU.EX2 R145, R145 ;  /* 0x0000009100917308 */ /* 0x000fe20000000800 */
[--C-:B------:R-:W-:Y:S01]  /*1b2e0*/  FFMA.FTZ R76, R175, UR4, -R129.reuse ;  /* 0x00000004af4c7c23 */ /* 0x100fe20008010881 */
[--C-:B------:R-:W-:Y:S01]  /*1b2f0*/  FFMA.FTZ R175, R179, UR4, -R129.reuse ;  /* 0x00000004b3af7c23 */ /* 0x100fe20008010881 */
[----:B------:R-:W-:Y:S07]  /*1b300*/  FFMA.FTZ R129, R52, UR4, -R129 ;  /* 0x0000000434817c23 */ /* 0x000fee0008010881 */
[----:B------:R-:W2:Y:S01]  /*1b310*/  MUFU.EX2 R142, R142 ;  /* 0x0000008e008e7308 */ /* 0x000ea20000000800 */
[--C-:B------:R-:W-:Y:S01]  /*1b320*/  FFMA.FTZ R173, R178, UR4, -R137.reuse ;  /* 0x00000004b2ad7c23 */ /* 0x100fe20008010889 */
[C---:B------:R-:W-:Y:S08]  /*1b330*/  HMMA.16816.F32.BF16 R8, R60.reuse, R78, R8 ;  /* 0x0000004e3c08723c */ /* 0x040ff00000041808 */
[----:B------:R3:W-:Y:S01]  /*1b340*/  MUFU.EX2 R171, R76 ;  /* 0x0000004c00ab7308 */ /* 0x0007e20000000800 */
[--C-:B------:R-:W-:Y:S01]  /*1b350*/  FFMA.FTZ R177, R177, UR4, -R137.reuse ;  /* 0x00000004b1b17c23 */ /* 0x100fe20008010889 */
[----:B-1----:R-:W-:Y:S01]  /*1b360*/  F2FP.BF16.F32.PACK_AB R52, R143, R140 ;  /* 0x0000008c8f34723e */ /* 0x002fe200000010ff */
[--C-:B------:R-:W-:Y:S07]  /*1b370*/  FFMA.FTZ R181, R181, UR4, -R137.reuse ;  /* 0x00000004b5b57c23 */ /* 0x100fee0008010889 */
[----:B------:R-:W-:Y:S01]  /*1b380*/  MUFU.EX2 R144, R144 ;  /* 0x0000009000907308 */ /* 0x000fe20000000800 */
[----:B------:R-:W-:Y:S01]  /*1b390*/  FFMA.FTZ R130, R3, R170, R130 ;  /* 0x000000aa03827223 */ /* 0x000fe20000010082 */
[C---:B----4-:R-:W-:Y:S08]  /*1b3a0*/  HMMA.16816.F32.BF16 R12, R60.reuse, R72, R12 ;  /* 0x000000483c0c723c */ /* 0x050ff0000004180c */
[----:B------:R-:W1:Y:S01]  /*1b3b0*/  MUFU.EX2 R147, R147 ;  /* 0x0000009300937308 */ /* 0x000e620000000800 */
[----:B------:R-:W-:Y:S01]  /*1b3c0*/  FADD.FTZ R127, R127, R130 ;  /* 0x000000827f7f7221 */ /* 0x000fe20000010000 */
[----:B--2---:R-:W-:Y:S01]  /*1b3d0*/  F2FP.BF16.F32.PACK_AB R53, R142, R145 ;  /* 0x000000918e35723e */ /* 0x004fe200000010ff */
[----:B------:R-:W-:Y:S07]  /*1b3e0*/  FFMA.FTZ R182, R182, UR4, -R137 ;  /* 0x00000004b6b67c23 */ /* 0x000fee0008010889 */
[----:B------:R-:W-:Y:S01]  /*1b3f0*/  MUFU.EX2 R149, R149 ;  /* 0x0000009500957308 */ /* 0x000fe20000000800 */
[----:B------:R-:W-:Y:S01]  /*1b400*/  FADD.FTZ R102, R126, R127 ;  /* 0x0000007f7e667221 */ /* 0x000fe20000010000 */
[C---:B------:R-:W-:Y:S01]  /*1b410*/  HMMA.16816.F32.BF16 R16, R60.reuse, R74, R16 ;  /* 0x0000004a3c10723c */ /* 0x040fe20000041810 */
[----:B------:R-:W2:Y:S07]  /*1b420*/  LDSM.16.MT88.4 R72, [R123+0xd400] ;  /* 0x00d400007b48783b */ /* 0x000eae0000004200 */
[----:B------:R-:W-:Y:S01]  /*1b430*/  MUFU.EX2 R126, R95 ;  /* 0x0000005f007e7308 */ /* 0x000fe20000000800 */
[----:B------:R-:W-:Y:S01]  /*1b440*/  FADD.FTZ R102, R121, R102 ;  /* 0x0000006679667221 */ /* 0x000fe20000010000 */
[--C-:B------:R-:W-:Y:S01]  /*1b450*/  FFMA.FTZ R185, R185, UR4, -R137.reuse ;  /* 0x00000004b9b97c23 */ /* 0x100fe20008010889 */
[----:B------:R-:W-:Y:S07]  /*1b460*/  FFMA.FTZ R184, R184, UR4, -R137 ;  /* 0x00000004b8b87c23 */ /* 0x000fee0008010889 */
[----:B------:R-:W4:Y:S01]  /*1b470*/  MUFU.EX2 R146, R146 ;  /* 0x0000009200927308 */ /* 0x000f220000000800 */
[----:B------:R-:W-:Y:S01]  /*1b480*/  FADD.FTZ R87, R87, R102 ;  /* 0x0000006657577221 */ /* 0x000fe20000010000 */
[C---:B-----5:R-:W-:Y:S01]  /*1b490*/  HMMA.16816.F32.BF16 R20, R60.reuse, R64, R20 ;  /* 0x000000403c14723c */ /* 0x060fe20000041814 */
[----:B---3--:R-:W-:Y:S07]  /*1b4a0*/  LDSM.16.MT88.4 R76, [R123+0xe800] ;  /* 0x00e800007b4c783b */ /* 0x008fee0000004200 */
[----:B------:R-:W-:Y:S01]  /*1b4b0*/  MUFU.EX2 R151, R151 ;  /* 0x0000009700977308 */ /* 0x000fe20000000800 */
[----:B------:R-:W-:Y:S01]  /*1b4c0*/  FADD.FTZ R84, R84, R87 ;  /* 0x0000005754547221 */ /* 0x000fe20000010000 */
[----:B-1----:R-:W-:Y:S01]  /*1b4d0*/  F2FP.BF16.F32.PACK_AB R54, R147, R144 ;  /* 0x000000909336723e */ /* 0x002fe200000010ff */
[----:B------:R-:W-:Y:S07]  /*1b4e0*/  FFMA.FTZ R187, R187, UR4, -R137 ;  /* 0x00000004bbbb7c23 */ /* 0x000fee0008010889 */
[----:B------:R-:W1:Y:S01]  /*1b4f0*/  MUFU.EX2 R148, R177 ;  /* 0x000000b100947308 */ /* 0x000e620000000800 */
[----:B------:R-:W-:Y:S01]  /*1b500*/  FADD.FTZ R81, R81, R84 ;  /* 0x0000005451517221 */ /* 0x000fe20000010000 */
[C---:B------:R-:W-:Y:S01]  /*1b510*/  HMMA.16816.F32.BF16 R24, R60.reuse, R66, R24 ;  /* 0x000000423c18723c */ /* 0x040fe20000041818 */
[----:B------:R-:W3:Y:S07]  /*1b520*/  LDSM.16.MT88.4 R64, [R120+0xd400] ;  /* 0x00d400007840783b */ /* 0x000eee0000004200 */
[----:B------:R-:W5:Y:S01]  /*1b530*/  MUFU.EX2 R174, R174 ;  /* 0x000000ae00ae7308 */ /* 0x000f620000000800 */
[----:B------:R-:W-:Y:S01]  /*1b540*/  FADD.FTZ R86, R86, R81 ;  /* 0x0000005156567221 */ /* 0x000fe20000010000 */
[----:B----4-:R-:W-:Y:S01]  /*1b550*/  F2FP.BF16.F32.PACK_AB R55, R146, R149 ;  /* 0x000000959237723e */ /* 0x010fe200000010ff */
[--C-:B------:R-:W-:Y:S07]  /*1b560*/  FFMA.FTZ R194, R194, UR4, -R137.reuse ;  /* 0x00000004c2c27c23 */ /* 0x100fee0008010889 */
[----:B------:R-:W-:Y:S01]  /*1b570*/  MUFU.EX2 R173, R173 ;  /* 0x000000ad00ad7308 */ /* 0x000fe20000000800 */
[--C-:B------:R-:W-:Y:S01]  /*1b580*/  FFMA.FTZ R196, R196, UR4, -R137.reuse ;  /* 0x00000004c4c47c23 */ /* 0x100fe20008010889 */
[C---:B------:R-:W-:Y:S01]  /*1b590*/  HMMA.16816.F32.BF16 R28, R60.reuse, R68, R28 ;  /* 0x000000443c1c723c */ /* 0x040fe2000004181c */
[----:B------:R-:W-:Y:S07]  /*1b5a0*/  LDSM.16.MT88.4 R100, [R120+0xac00] ;  /* 0x00ac00007864783b */ /* 0x000fee0000004200 */
[----:B------:R-:W4:Y:S01]  /*1b5b0*/  MUFU.EX2 R172, R181 ;  /* 0x000000b500ac7308 */ /* 0x000f220000000800 */
[----:B------:R-:W-:Y:S01]  /*1b5c0*/  FFMA.FTZ R137, R197, UR4, -R137 ;  /* 0x00000004c5897c23 */ /* 0x000fe20008010889 */
[----:B------:R-:W-:Y:S01]  /*1b5d0*/  FADD.FTZ R83, R83, R80 ;  /* 0x0000005053537221 */ /* 0x000fe20000010000 */
[----:B------:R-:W-:Y:S07]  /*1b5e0*/  MOV R121, R0 ;  /* 0x0000000000797202 */ /* 0x000fee0000000f00 */
[----:B------:R-:W-:Y:S01]  /*1b5f0*/  MUFU.EX2 R150, R150 ;  /* 0x0000009600967308 */ /* 0x000fe20000000800 */
[----:B------:R-:W-:Y:S01]  /*1b600*/  MOV R3, R2 ;  /* 0x0000000200037202 */ /* 0x000fe20000000f00 */
[C---:B------:R-:W-:Y:S01]  /*1b610*/  HMMA.16816.F32.BF16 R32, R60.reuse, R70, R32 ;  /* 0x000000463c20723c */ /* 0x040fe20000041820 */
[----:B------:R-:W1:Y:S07]  /*1b620*/  LDSM.16.MT88.4 R68, [R123+0x9800] ;  /* 0x009800007b44783b */ /* 0x000e6e0000004200 */
[----:B------:R-:W4:Y:S01]  /*1b630*/  MUFU.EX2 R175, R175 ;  /* 0x000000af00af7308 */ /* 0x000f220000000800 */
[----:B------:R-:W-:Y:S09]  /*1b640*/  FADD.FTZ R82, R82, R83 ;  /* 0x0000005352527221 */ /* 0x000ff20000010000 */
[----:B------:R-:W-:Y:S01]  /*1b650*/  MUFU.EX2 R182, R182 ;  /* 0x000000b600b67308 */ /* 0x000fe20000000800 */
[C---:B--2---:R-:W-:Y:S09]  /*1b660*/  HMMA.16816.F32.BF16 R36, R60.reuse, R72, R36 ;  /* 0x000000483c24723c */ /* 0x044ff20000041824 */
[----:B------:R-:W2:Y:S10]  /*1b670*/  MUFU.EX2 R185, R185 ;  /* 0x000000b900b97308 */ /* 0x000eb40000000800 */
[----:B------:R-:W-:Y:S01]  /*1b680*/  MUFU.EX2 R180, R180 ;  /* 0x000000b400b47308 */ /* 0x000fe20000000800 */
[C---:B------:R-:W-:Y:S01]  /*1b690*/  HMMA.16816.F32.BF16 R40, R60.reuse, R74, R40 ;  /* 0x0000004a3c28723c */ /* 0x040fe20000041828 */
[----:B------:R-:W5:Y:S08]  /*1b6a0*/  LDSM.16.MT88.4 R72, [R120+0x9800] ;  /* 0x009800007848783b */ /* 0x000f700000004200 */
[----:B------:R-:W2:Y:S10]  /*1b6b0*/  MUFU.EX2 R183, R183 ;  /* 0x000000b700b77308 */ /* 0x000eb40000000800 */
[----:B------:R-:W-:Y:S01]  /*1b6c0*/  MUFU.EX2 R184, R184 ;  /* 0x000000b800b87308 */ /* 0x000fe20000000800 */
[C---:B---3--:R-:W-:Y:S09]  /*1b6d0*/  HMMA.16816.F32.BF16 R44, R60.reuse, R64, R44 ;  /* 0x000000403c2c723c */ /* 0x048ff2000004182c */
[----:B------:R-:W3:Y:S10]  /*1b6e0*/  MUFU.EX2 R187, R187 ;  /* 0x000000bb00bb7308 */ /* 0x000ef40000000800 */
[----:B------:R-:W-:Y:S01]  /*1b6f0*/  MUFU.EX2 R196, R196 ;  /* 0x000000c400c47308 */ /* 0x000fe20000000800 */
[----:B------:R-:W-:Y:S01]  /*1b700*/  HMMA.16816.F32.BF16 R48, R60, R66, R48 ;  /* 0x000000423c30723c */ /* 0x000fe20000041830 */
[----:B------:R-:W4:Y:S08]  /*1b710*/  LDSM.16.MT88.4 R64, [R123+0xb800] ;  /* 0x00b800007b40783b */ /* 0x000f300000004200 */
[----:B------:R-:W-:Y:S01]  /*1b720*/  MUFU.EX2 R137, R137 ;  /* 0x0000008900897308 */ /* 0x000fe20000000800 */
[----:B------:R-:W-:Y:S02]  /*1b730*/  F2FP.BF16.F32.PACK_AB R60, R98, R99 ;  /* 0x00000063623c723e */ /* 0x000fe400000010ff */
[----:B------:R-:W-:Y:S01]  /*1b740*/  F2FP.BF16.F32.PACK_AB R61, R90, R97 ;  /* 0x000000615a3d723e */ /* 0x000fe200000010ff */
[----:B------:R-:W-:Y:S01]  /*1b750*/  FADD.FTZ R97, R97, R86 ;  /* 0x0000005661617221 */ /* 0x000fe20000010000 */
[----:B------:R-:W-:Y:S05]  /*1b760*/  F2FP.BF16.F32.PACK_AB R62, R91, R96 ;  /* 0x000000605b3e723e */ /* 0x000fea00000010ff */
[----:B------:R-:W-:Y:S01]  /*1b770*/  MUFU.EX2 R129, R129 ;  /* 0x0000008100817308 */ /* 0x000fe20000000800 */
[----:B------:R-:W-:Y:S01]  /*1b780*/  F2FP.BF16.F32.PACK_AB R63, R88, R89 ;  /* 0x00000059583f723e */ /* 0x000fe200000010ff */
[----:B------:R-:W-:Y:S01]  /*1b790*/  LDSM.16.MT88.4 R84, [R120+0xcc00] ;  /* 0x00cc00007854783b */ /* 0x000fe20000004200 */
[----:B------:R-:W-:Y:S04]  /*1b7a0*/  FADD.FTZ R90, R90, R97 ;  /* 0x000000615a5a7221 */ /* 0x000fe80000010000 */
[----:B------:R-:W-:Y:S01]  /*1b7b0*/  FADD.FTZ R89, R89, R90 ;  /* 0x0000005a59597221 */ /* 0x000fe20000010000 */
[C---:B-1----:R-:W-:Y:S03]  /*1b7c0*/  HMMA.16816.F32.BF16 R4, R60.reuse, R68, R4 ;  /* 0x000000443c04723c */ /* 0x042fe60000041804 */
[----:B------:R-:W-:Y:S05]  /*1b7d0*/  FADD.FTZ R88, R88, R89 ;  /* 0x0000005958587221 */ /* 0x000fea0000010000 */
[C---:B------:R-:W-:Y:S01]  /*1b7e0*/  HMMA.16816.F32.BF16 R8, R60.reuse, R70, R8 ;  /* 0x000000463c08723c */ /* 0x040fe20000041808 */
[----:B------:R-:W1:Y:S07]  /*1b7f0*/  LDSM.16.MT88.4 R68, [R120+0xb800] ;  /* 0x00b800007844783b */ /* 0x000e6e0000004200 */
[C---:B-----5:R-:W-:Y:S08]  /*1b800*/  HMMA.16816.F32.BF16 R12, R60.reuse, R72, R12 ;  /* 0x000000483c0c723c */ /* 0x060ff0000004180c */
[C---:B------:R-:W-:Y:S01]  /*1b810*/  HMMA.16816.F32.BF16 R16, R60.reuse, R74, R16 ;  /* 0x0000004a3c10723c */ /* 0x040fe20000041810 */
[----:B------:R-:W5:Y:S07]  /*1b820*/  LDSM.16.MT88.4 R72, [R123+0xd800] ;  /* 0x00d800007b48783b */ /* 0x000f6e0000004200 */
[C---:B----4-:R-:W-:Y:S08]  /*1b830*/  HMMA.16816.F32.BF16 R20, R60.reuse, R64, R20 ;  /* 0x000000403c14723c */ /* 0x050ff00000041814 */
[C---:B------:R-:W-:Y:S01]  /*1b840*/  HMMA.16816.F32.BF16 R24, R60.reuse, R66, R24 ;  /* 0x000000423c18723c */ /* 0x040fe20000041818 */
[----:B------:R-:W4:Y:S07]  /*1b850*/  LDSM.16.MT88.4 R64, [R120+0xd800] ;  /* 0x00d800007840783b */ /* 0x000f2e0000004200 */
[C---:B-1----:R-:W-:Y:S08]  /*1b860*/  HMMA.16816.F32.BF16 R28, R60.reuse, R68, R28 ;  /* 0x000000443c1c723c */ /* 0x042ff0000004181c */
[C---:B------:R-:W-:Y:S01]  /*1b870*/  HMMA.16816.F32.BF16 R32, R60.reuse, R70, R32 ;  /* 0x000000463c20723c */ /* 0x040fe20000041820 */
[----:B------:R-:W1:Y:S07]  /*1b880*/  LDSM.16.MT88.4 R68, [R123+0x9c00] ;  /* 0x009c00007b44783b */ /* 0x000e6e0000004200 */
[C---:B-----5:R-:W-:Y:S08]  /*1b890*/  HMMA.16816.F32.BF16 R36, R60.reuse, R72, R36 ;  /* 0x000000483c24723c */ /* 0x060ff00000041824 */
[C---:B------:R-:W-:Y:S01]  /*1b8a0*/  HMMA.16816.F32.BF16 R40, R60.reuse, R74, R40 ;  /* 0x0000004a3c28723c */ /* 0x040fe20000041828 */
[----:B------:R-:W5:Y:S07]  /*1b8b0*/  LDSM.16.MT88.4 R72, [R120+0x9c00] ;  /* 0x009c00007848783b */ /* 0x000f6e0000004200 */
[C---:B----4-:R-:W-:Y:S08]  /*1b8c0*/  HMMA.16816.F32.BF16 R44, R60.reuse, R64, R44 ;  /* 0x000000403c2c723c */ /* 0x050ff0000004182c */
[----:B------:R-:W-:Y:S01]  /*1b8d0*/  HMMA.16816.F32.BF16 R48, R60, R66, R48 ;  /* 0x000000423c30723c */ /* 0x000fe20000041830 */
[----:B------:R-:W4:Y:S02]  /*1b8e0*/  LDSM.16.MT88.4 R64, [R123+0xbc00] ;  /* 0x00bc00007b40783b */ /* 0x000f240000004200 */
[----:B------:R-:W-:Y:S02]  /*1b8f0*/  F2FP.BF16.F32.PACK_AB R60, R139, R132 ;  /* 0x000000848b3c723e */ /* 0x000fe400000010ff */
[----:B------:R-:W-:Y:S01]  /*1b900*/  F2FP.BF16.F32.PACK_AB R61, R134, R141 ;  /* 0x0000008d863d723e */ /* 0x000fe200000010ff */
[----:B------:R-:W-:Y:S01]  /*1b910*/  FADD.FTZ R141, R141, R88 ;  /* 0x000000588d8d7221 */ /* 0x000fe20000010000 */
[----:B------:R-:W-:Y:S02]  /*1b920*/  F2FP.BF16.F32.PACK_AB R62, R136, R135 ;  /* 0x00000087883e723e */ /* 0x000fe400000010ff */
[C---:B------:R-:W-:Y:S01]  /*1b930*/  F2FP.BF16.F32.PACK_AB R63, R131.reuse, R138 ;  /* 0x0000008a833f723e */ /* 0x040fe200000010ff */
[----:B------:R-:W-:Y:S04]  /*1b940*/  FADD.FTZ R141, R134, R141 ;  /* 0x0000008d868d7221 */ /* 0x000fe80000010000 */
[----:B------:R-:W-:Y:S02]  /*1b950*/  FADD.FTZ R138, R138, R141 ;  /* 0x0000008d8a8a7221 */ /* 0x000fe40000010000 */
[C---:B-1----:R-:W-:Y:S03]  /*1b960*/  HMMA.16816.F32.BF16 R4, R60.reuse, R68, R4 ;  /* 0x000000443c04723c */ /* 0x042fe60000041804 */
[----:B------:R-:W-:Y:S04]  /*1b970*/  FADD.FTZ R138, R131, R138 ;  /* 0x0000008a838a7221 */ /* 0x000fe80000010000 */
[----:B------:R-:W-:Y:S01]  /*1b980*/  FADD.FTZ R145, R145, R138 ;  /* 0x0000008a91917221 */ /* 0x000fe20000010000 */
[C---:B------:R-:W-:Y:S01]  /*1b990*/  HMMA.16816.F32.BF16 R8, R60.reuse, R70, R8 ;  /* 0x000000463c08723c */ /* 0x040fe20000041808 */
[----:B------:R-:W1:Y:S02]  /*1b9a0*/  LDSM.16.MT88.4 R68, [R120+0xbc00] ;  /* 0x00bc00007844783b */ /* 0x000e640000004200 */
[----:B------:R-:W-:Y:S04]  /*1b9b0*/  FADD.FTZ R142, R142, R145 ;  /* 0x000000918e8e7221 */ /* 0x000fe80000010000 */
[----:B------:R-:W-:Y:S01]  /*1b9c0*/  FADD.FTZ R149, R149, R142 ;  /* 0x0000008e95957221 */ /* 0x000fe20000010000 */
[C---:B-----5:R-:W-:Y:S03]  /*1b9d0*/  HMMA.16816.F32.BF16 R12, R60.reuse, R72, R12 ;  /* 0x000000483c0c723c */ /* 0x060fe6000004180c */
[----:B------:R-:W-:Y:S05]  /*1b9e0*/  FADD.FTZ R149, R146, R149 ;  /* 0x0000009592957221 */ /* 0x000fea0000010000 */
        /* <DEDUP_REMOVED lines=13> */
[----:B------:R-:W4:Y:S07]  /*1bac0*/  LDSM.16.MT88.4 R60, [R120+0xc000] ;  /* 0x00c00000783c783b */ /* 0x000f2e0000004200 */
[C---:B-1----:R-:W-:Y:S01]  /*1bad0*/  HMMA.16816.F32.BF16 R4, R52.reuse, R68, R4 ;  /* 0x000000443404723c */ /* 0x042fe20000041804 */
[----:B------:R-:W1:Y:S07]  /*1bae0*/  LDSM.16.MT88.4 R64, [R123+0xe000] ;  /* 0x00e000007b40783b */ /* 0x000e6e0000004200 */
[C---:B------:R-:W-:Y:S01]  /*1baf0*/  HMMA.16816.F32.BF16 R8, R52.reuse, R70, R8 ;  /* 0x000000463408723c */ /* 0x040fe20000041808 */
[----:B------:R-:W2:Y:S07]  /*1bb00*/  LDSM.16.MT88.4 R68, [R120+0xe000] ;  /* 0x00e000007844783b */ /* 0x000eae0000004200 */
[C---:B-----5:R-:W-:Y:S08]  /*1bb10*/  HMMA.16816.F32.BF16 R12, R52.reuse, R72, R12 ;  /* 0x00000048340c723c */ /* 0x060ff0000004180c */
[C---:B------:R-:W-:Y:S01]  /*1bb20*/  HMMA.16816.F32.BF16 R16, R52.reuse, R74, R16 ;  /* 0x0000004a3410723c */ /* 0x040fe20000041810 */
[----:B------:R-:W-:Y:S07]  /*1bb30*/  LDSM.16.MT88.4 R72, [R120+0xc400] ;  /* 0x00c400007848783b */ /* 0x000fee0000004200 */
[C---:B------:R-:W-:Y:S08]  /*1bb40*/  HMMA.16816.F32.BF16 R20, R52.reuse, R56, R20 ;  /* 0x000000383414723c */ /* 0x040ff00000041814 */
        /* <DEDUP_REMOVED lines=10> */
[----:B------:R-:W2:Y:S02]  /*1bbf0*/  LDSM.16.MT88.4 R68, [R123+0xe400] ;  /* 0x00e400007b44783b */ /* 0x000ea40000004200 */
[----:B------:R-:W-:Y:S02]  /*1bc00*/  F2FP.BF16.F32.PACK_AB R52, R148, R151 ;  /* 0x000000979434723e */ /* 0x000fe400000010ff */
[----:B------:R-:W-:Y:S01]  /*1bc10*/  F2FP.BF16.F32.PACK_AB R53, R171, R174 ;  /* 0x000000aeab35723e */ /* 0x000fe200000010ff */
[----:B------:R-:W-:Y:S01]  /*1bc20*/  FADD.FTZ R174, R174, R149 ;  /* 0x00000095aeae7221 */ /* 0x000fe20000010000 */
[----:B------:R-:W-:Y:S02]  /*1bc30*/  F2FP.BF16.F32.PACK_AB R54, R172, R173 ;  /* 0x000000adac36723e */ /* 0x000fe400000010ff */
[----:B------:R-:W-:Y:S01]  /*1bc40*/  F2FP.BF16.F32.PACK_AB R55, R175, R150 ;  /* 0x00000096af37723e */ /* 0x000fe200000010ff */
[----:B------:R-:W-:Y:S04]  /*1bc50*/  FADD.FTZ R171, R171, R174 ;  /* 0x000000aeabab7221 */ /* 0x000fe80000010000 */
[----:B------:R-:W-:Y:S02]  /*1bc60*/  FADD.FTZ R150, R150, R171 ;  /* 0x000000ab96967221 */ /* 0x000fe40000010000 */
        /* <DEDUP_REMOVED lines=16> */
[C---:B-----5:R-:W-:Y:S08]  /*1bd70*/  HMMA.16816.F32.BF16 R44, R52.reuse, R56, R44 ;  /* 0x00000038342c723c */ /* 0x060ff0000004182c */
[----:B------:R-:W-:Y:S01]  /*1bd80*/  HMMA.16816.F32.BF16 R48, R52, R58, R48 ;  /* 0x0000003a3430723c */ /* 0x000fe20000041830 */
[----:B------:R-:W5:Y:S02]  /*1bd90*/  LDSM.16.MT88.4 R56, [R120+0xe800] ;  /* 0x00e800007838783b */ /* 0x000f640000004200 */
[----:B------:R-:W-:Y:S02]  /*1bda0*/  F2FP.BF16.F32.PACK_AB R52, R185, R182 ;  /* 0x000000b6b934723e */ /* 0x000fe400000010ff */
[----:B------:R-:W-:Y:S01]  /*1bdb0*/  F2FP.BF16.F32.PACK_AB R53, R183, R180 ;  /* 0x000000b4b735723e */ /* 0x000fe200000010ff */
[----:B------:R-:W-:Y:S01]  /*1bdc0*/  FADD.FTZ R180, R180, R175 ;  /* 0x000000afb4b47221 */ /* 0x000fe20000010000 */
[----:B---3--:R-:W-:Y:S02]  /*1bdd0*/  F2FP.BF16.F32.PACK_AB R54, R187, R184 ;  /* 0x000000b8bb36723e */ /* 0x008fe400000010ff */
[----:B------:R-:W-:Y:S01]  /*1bde0*/  F2FP.BF16.F32.PACK_AB R55, R125, R126 ;  /* 0x0000007e7d37723e */ /* 0x000fe200000010ff */
[----:B------:R-:W-:Y:S04]  /*1bdf0*/  FADD.FTZ R183, R183, R180 ;  /* 0x000000b4b7b77221 */ /* 0x000fe80000010000 */
[----:B------:R-:W-:Y:S02]  /*1be00*/  FADD.FTZ R126, R126, R183 ;  /* 0x000000b77e7e7221 */ /* 0x000fe40000010000 */
[C---:B----4-:R-:W-:Y:S01]  /*1be10*/  HMMA.16816.F32.BF16 R4, R52.reuse, R60, R4 ;  /* 0x0000003c3404723c */ /* 0x050fe20000041804 */
[----:B------:R-:W-:Y:S02]  /*1be20*/  MUFU.EX2 R60, R92 ;  /* 0x0000005c003c7308 */ /* 0x000fe40000000800 */
[----:B------:R-:W-:Y:S08]  /*1be30*/  FADD.FTZ R126, R125, R126 ;  /* 0x0000007e7d7e7221 */ /* 0x000ff00000010000 */
[----:B------:R-:W3:Y:S01]  /*1be40*/  MUFU.EX2 R61, R194 ;  /* 0x000000c2003d7308 */ /* 0x000ee20000000800 */
[C---:B------:R-:W-:Y:S09]  /*1be50*/  HMMA.16816.F32.BF16 R8, R52.reuse, R62, R8 ;  /* 0x0000003e3408723c */ /* 0x040ff20000041808 */
[----:B------:R-:W-:Y:S10]  /*1be60*/  MUFU.EX2 R63, R93 ;  /* 0x0000005d003f7308 */ /* 0x000ff40000000800 */
[----:B------:R4:W5:Y:S01]  /*1be70*/  MUFU.EX2 R62, R94 ;  /* 0x0000005e003e7308 */ /* 0x0009620000000800 */
[C---:B-1----:R-:W-:Y:S09]  /*1be80*/  HMMA.16816.F32.BF16 R12, R52.reuse, R64, R12 ;  /* 0x00000040340c723c */ /* 0x042ff2000004180c */
[----:B------:R-:W1:Y:S01]  /*1be90*/  MUFU.EX2 R64, R104 ;  /* 0x0000006800407308 */ /* 0x000e620000000800 */
[C---:B------:R-:W-:Y:S01]  /*1bea0*/  HMMA.16816.F32.BF16 R16, R52.reuse, R66, R16 ;  /* 0x000000423410723c */ /* 0x040fe20000041810 */
[----:B----4-:R-:W4:Y:S07]  /*1beb0*/  LDSM.16.MT88.4 R92, [R123+0xcc00] ;  /* 0x00cc00007b5c783b */ /* 0x010f2e0000004200 */
[C---:B--2---:R-:W-:Y:S03]  /*1bec0*/  HMMA.16816.F32.BF16 R20, R52.reuse, R68, R20 ;  /* 0x000000443414723c */ /* 0x044fe60000041814 */
[----:B---3--:R-:W-:Y:S02]  /*1bed0*/  F2FP.BF16.F32.PACK_AB R68, R61, R60 ;  /* 0x0000003c3d44723e */ /* 0x008fe400000010ff */
[C---:B-----5:R-:W-:Y:S01]  /*1bee0*/  F2FP.BF16.F32.PACK_AB R69, R62.reuse, R63 ;  /* 0x0000003f3e45723e */ /* 0x060fe200000010ff */
[----:B------:R-:W-:Y:S02]  /*1bef0*/  FADD.FTZ R63, R63, R126 ;  /* 0x0000007e3f3f7221 */ /* 0x000fe40000010000 */
[C---:B------:R-:W-:Y:S03]  /*1bf00*/  HMMA.16816.F32.BF16 R24, R52.reuse, R70, R24 ;  /* 0x000000463418723c */ /* 0x040fe60000041818 */
[----:B------:R-:W-:Y:S01]  /*1bf10*/  F2FP.BF16.F32.PACK_AB R70, R137, R196 ;  /* 0x000000c48946723e */ /* 0x000fe200000010ff */
[----:B------:R-:W-:Y:S01]  /*1bf20*/  FADD.FTZ R63, R62, R63 ;  /* 0x0000003f3e3f7221 */ /* 0x000fe20000010000 */
[C---:B-1----:R-:W-:Y:S03]  /*1bf30*/  F2FP.BF16.F32.PACK_AB R71, R129.reuse, R64 ;  /* 0x000000408147723e */ /* 0x042fe600000010ff */
[C---:B------:R-:W-:Y:S03]  /*1bf40*/  HMMA.16816.F32.BF16 R28, R52.reuse, R72, R28 ;  /* 0x00000048341c723c */ /* 0x040fe6000004181c */
[----:B------:R-:W-:Y:S04]  /*1bf50*/  FADD.FTZ R64, R64, R63 ;  /* 0x0000003f40407221 */ /* 0x000fe80000010000 */
[----:B------:R-:W-:Y:S01]  /*1bf60*/  FADD.FTZ R170, R129, R64 ;  /* 0x0000004081aa7221 */ /* 0x000fe20000010000 */
[C---:B------:R-:W-:Y:S08]  /*1bf70*/  HMMA.16816.F32.BF16 R32, R52.reuse, R74, R32 ;  /* 0x0000004a3420723c */ /* 0x040ff00000041820 */
[C---:B------:R-:W-:Y:S08]  /*1bf80*/  HMMA.16816.F32.BF16 R36, R52.reuse, R76, R36 ;  /* 0x0000004c3424723c */ /* 0x040ff00000041824 */
[C---:B------:R-:W-:Y:S01]  /*1bf90*/  HMMA.16816.F32.BF16 R40, R52.reuse, R78, R40 ;  /* 0x0000004e3428723c */ /* 0x040fe20000041828 */
[----:B------:R-:W1:Y:S07]  /*1bfa0*/  LDSM.16.MT88.4 R76, [R123+0xec00] ;  /* 0x00ec00007b4c783b */ /* 0x000e6e0000004200 */
[C---:B------:R-:W-:Y:S08]  /*1bfb0*/  HMMA.16816.F32.BF16 R44, R52.reuse, R56, R44 ;  /* 0x00000038342c723c */ /* 0x040ff0000004182c */
[----:B------:R-:W-:Y:S08]  /*1bfc0*/  HMMA.16816.F32.BF16 R48, R52, R58, R48 ;  /* 0x0000003a3430723c */ /* 0x000ff00000041830 */
        /* <DEDUP_REMOVED lines=11> */
[C---:B----4-:R-:W-:Y:S03]  /*1c080*/  HMMA.16816.F32.BF16 R96, R68.reuse, R92, R20 ;  /* 0x0000005c4460723c */ /* 0x050fe60000041814 */
[----:B------:R-:W-:Y:S04]  /*1c090*/  FADD.FTZ R5, R136, R5 ;  /* 0x0000000588057221 */ /* 0x000fe80000010000 */
[----:B------:R-:W-:Y:S01]  /*1c0a0*/  FADD.FTZ R140, R140, R5 ;  /* 0x000000058c8c7221 */ /* 0x000fe20000010000 */
[C---:B------:R-:W-:Y:S01]  /*1c0b0*/  HMMA.16816.F32.BF16 R92, R68.reuse, R94, R24 ;  /* 0x0000005e445c723c */ /* 0x040fe20000041818 */
[----:B------:R-:W2:Y:S02]  /*1c0c0*/  LDSM.16.MT88.4 R4, [R120+0xec00] ;  /* 0x00ec00007804783b */ /* 0x000ea40000004200 */
        /* <DEDUP_REMOVED lines=17> */
[----:B------:R-:W-:Y:S03]  /*1c1e0*/  HMMA.16816.F32.BF16 R68, R68, R6, R48 ;  /* 0x000000064444723c */ /* 0x000fe60000041830 */
[----:B------:R-:W-:Y:S04]  /*1c1f0*/  FADD.FTZ R61, R61, R60 ;  /* 0x0000003c3d3d7221 */ /* 0x000fe80000010000 */
[----:B------:R-:W-:Y:S04]  /*1c200*/  FADD.FTZ R196, R196, R61 ;  /* 0x0000003dc4c47221 */ /* 0x000fe80000010000 */
[----:B------:R-:W-:Y:S01]  /*1c210*/  FADD.FTZ R171, R137, R196 ;  /* 0x000000c489ab7221 */ /* 0x000fe20000010000 */
[----:B------:R-:W-:Y:S08]  /*1c220*/  @P0 BRA `(.L_x_1435) ;  /* 0xffffffbc00900947 */ /* 0x000ff0000383ffff */
.L_x_1431:
        /* <DEDUP_REMOVED lines=159> */
.L_x_1437:
[----:B------:R-:W-:Y:S05]  /*1cc20*/  BSYNC.RECONVERGENT B0 ;  /* 0x0000000000007941 */ /* 0x000fea0003800200 */
.L_x_1436:
        /* <DEDUP_REMOVED lines=19> */
.L_x_1439:
[----:B------:R-:W-:Y:S05]  /*1cd60*/  BSYNC.RECONVERGENT B0 ;  /* 0x0000000000007941 */ /* 0x000fea0003800200 */
.L_x_1438:
        /* <DEDUP_REMOVED lines=21> */
.L_x_1441:
[----:B------:R-:W-:Y:S05]  /*1cec0*/  BSYNC.RECONVERGENT B0 ;  /* 0x0000000000007941 */ /* 0x000fea0003800200 */
.L_x_1440:
        /* <DEDUP_REMOVED lines=21> */
.L_x_1443:
[----:B------:R-:W-:Y:S05]  /*1d020*/  BSYNC.RECONVERGENT B0 ;  /* 0x0000000000007941 */ /* 0x000fea0003800200 */
.L_x_1442:
        /* <DEDUP_REMOVED lines=22> */
.L_x_1444:
        /* <DEDUP_REMOVED lines=15> */
.L_x_5483:


//--------------------- .text._ZN5flash24flash_fwd_splitkv_kernelI23Flash_fwd_kernel_traitsILi96ELi64ELi128ELi4ELb0ELb0EN7cutlass10bfloat16_tE19Flash_kernel_traitsILi96ELi64ELi128ELi4ES3_EELb1ELb0ELb0ELb1ELb1ELb0ELb0ELb0EEEvNS_16Flash_fwd_paramsE --------------------------
	.section	.text._ZN5flash24flash_fwd_splitkv_kernelI23Flash_fwd_kernel_traitsILi96ELi64ELi128ELi4ELb0ELb0EN7cutlass10bfloat16_tE19Flash_kernel_traitsILi96ELi64ELi128ELi4ES3_EELb1ELb0ELb0ELb1ELb1ELb0ELb0ELb0EEEvNS_16Flash_fwd_paramsE,"ax",@progbits
	.align	128
        .global         _ZN5flash24flash_fwd_splitkv_kernelI23Flash_fwd_kernel_traitsILi96ELi64ELi128ELi4ELb0ELb0EN7cutlass10bfloat16_tE19Flash_kernel_traitsILi96ELi64ELi128ELi4ES3_EELb1ELb0ELb0ELb1ELb1ELb0ELb0ELb0EEEvNS_16Flash_fwd_paramsE
        .type           _ZN5flash24flash_fwd_splitkv_kernelI23Flash_fwd_kernel_traitsILi96ELi64ELi128ELi4ELb0ELb0EN7cutlass10bfloat16_tE19Flash_kernel_traitsILi96ELi64ELi128ELi4ES3_EELb1ELb0ELb0ELb1ELb1ELb0ELb0ELb0EEEvNS_16Flash_fwd_paramsE,@function
        .size           _ZN5flash24flash_fwd_splitkv_kernelI23Flash_fwd_kernel_traitsILi96ELi64ELi128ELi4ELb0ELb0EN7cutlass10bfloat16_tE19Flash_kernel_traitsILi96ELi64ELi128ELi4ES3_EELb1ELb0ELb0ELb1ELb1ELb0ELb0ELb0EEEvNS_16Flash_fwd_paramsE,(.L_x_5484 - _ZN5flash24flash_fwd_splitkv_kernelI23Flash_fwd_kernel_traitsILi96ELi64ELi128ELi4ELb0ELb0EN7cutlass10bfloat16_tE19Flash_kernel_traitsILi96ELi64ELi128ELi4ES3_EELb1ELb0ELb0ELb1ELb1ELb0ELb0ELb0EEEvNS_16Flash_fwd_paramsE)
        .other          _ZN5flash24flash_fwd_splitkv_kernelI23Flash_fwd_kernel_traitsILi96ELi64ELi128ELi4ELb0ELb0EN7cutlass10bfloat16_tE19Flash_kernel_traitsILi96ELi64ELi128ELi4ES3_EELb1ELb0ELb0ELb1ELb1ELb0ELb0ELb0EEEvNS_16Flash_fwd_paramsE,@"STO_CUDA_ENTRY STV_DEFAULT"
_ZN5flash24flash_fwd_splitkv_kernelI23Flash_fwd_kernel_traitsILi96ELi64ELi128ELi4ELb0ELb0EN7cutlass10bfloat16_tE19Flash_kernel_traitsILi96ELi64ELi128ELi4ES3_EELb1ELb0ELb0ELb1ELb1ELb0ELb0ELb0EEEvNS_16Flash_fwd_paramsE:
.text._ZN5flash24flash_fwd_splitkv_kernelI23Flash_fwd_kernel_traitsILi96ELi64ELi128ELi4ELb0ELb0EN7cutlass10bfloat16_tE19Flash_kernel_traitsILi96ELi64ELi128ELi4ES3_EELb1ELb0ELb0ELb1ELb1ELb0ELb0ELb0EEEvNS_16Flash_fwd_paramsE:
[----:B------:R-:W-:Y:S08]  /*0000*/  LDC R1, c[0x0][0x37c] ;  /* 0x0000df00ff017b82 */ /* 0x000ff00000000800 */
[----:B------:R-:W1:Y:S01]  /*0010*/  LDC.64 R2, c[0x0][0x478] ;  /* 0x00011e00ff027b82 */ /* 0x000e620000000a00 */
[----:B------:R-:W2:Y:S01]  /*0020*/  S2R R9, SR_CTAID.Y ;  /* 0x0000000000097919 */ /* 0x000ea20000002600 */
[----:B------:R-:W3:Y:S01]  /*0030*/  LDCU.64 UR24, c[0x0][0x358] ;  /* 0x00006b00ff1877ac */ /* 0x000ee20008000a00 */
[----:B------:R-:W-:-:S05]  /*0040*/  IMAD.MOV.U32 R19, RZ, RZ, RZ ;  /* 0x000000ffff137224 */ /* 0x000fca00078e00ff */
[----:B------:R-:W4:Y:S01]  /*0050*/  LDC.64 R4, c[0x0][0x470] ;  /* 0x00011c00ff047b82 */ /* 0x000f220000000a00 */
[----:B------:R-:W3:Y:S01]  /*0060*/  S2R R15, SR_CTAID.X ;  /* 0x00000000000f7919 */ /* 0x000ee20000002500 */
[----:B------:R-:W3:Y:S01]  /*0070*/  LDCU UR22, c[0x0][0x434] ;  /* 0x00008680ff1677ac */ /* 0x000ee20008000800 */
[----:B-1----:R-:W-:-:S04]  /*0080*/  ISETP.NE.U32.AND P2, PT, R2, RZ, PT ;  /* 0x000000ff0200720c */ /* 0x002fc80003f45070 */
[----:B------:R-:W-:Y:S02]  /*0090*/  ISETP.NE.AND.EX P2, PT, R3, RZ, PT, P2 ;  /* 0x000000ff0300720c */ /* 0x000fe40003f45320 */
[----:B----4-:R-:W-:-:S04]  /*00a0*/  ISETP.NE.U32.AND P0, PT, R4, RZ, PT ;  /* 0x000000ff0400720c */ /* 0x010fc80003f05070 */
[----:B------:R-:W-:-:S07]  /*00b0*/  ISETP.NE.AND.EX P0, PT, R5, RZ, PT, P0 ;  /* 0x000000ff0500720c */ /* 0x000fce0003f05300 */
[----:B------:R-:W2:Y:S08]  /*00c0*/  @P2 LDC.64 R2, c[0x0][0x478] ;  /* 0x00011e00ff022b82 */ /* 0x000eb00000000a00 */
[----:B------:R-:W1:Y:S01]  /*00d0*/  @P0 LDC.64 R4, c[0x0][0x470] ;  /* 0x00011c00ff040b82 */ /* 0x000e620000000a00 */
[----:B--2---:R-:W-:-:S07]  /*00e0*/  @P2 IMAD.WIDE.U32 R10, R9, 0x4, R2 ;  /* 0x00000004090a2825 */ /* 0x004fce00078e0002 */
[----:B------:R-:W2:Y:S01]  /*00f0*/  @!P2 LDC.64 R2, c[0x0][0x438] ;  /* 0x00010e00ff02ab82 */ /* 0x000ea20000000a00 */
[----:B---3--:R3:W5:Y:S01]  /*0100*/  @P2 LDG.E R0, desc[UR24][R10.64] ;  /* 0x000000180a002981 */ /* 0x008762000c1e1900 */
[----:B-1----:R-:W-:-:S06]  /*0110*/  @P0 IMAD.WIDE.U32 R6, R9, 0x4, R4 ;  /* 0x0000000409060825 */ /* 0x002fcc00078e0004 */
[----:B------:R-:W1:Y:S01]  /*0120*/  @!P2 LDC.64 R4, c[0x0][0x488] ;  /* 0x00012200ff04ab82 */ /* 0x000e620000000a00 */
[----:B------:R-:W-:Y:S01]  /*0130*/  IMAD.SHL.U32 R130, R15, 0x40, RZ ;  /* 0x000000400f827824 */ /* 0x000fe200078e00ff */
[----:B------:R3:W5:Y:S04]  /*0140*/  @P0 LDG.E R19, desc[UR24][R6.64] ;  /* 0x0000001806130981 */ /* 0x000768000c1e1900 */
[----:B------:R-:W-:Y:S02]  /*0150*/  ISETP.GE.AND P1, PT, R130, UR22, PT ;  /* 0x0000001682007c0c */ /* 0x000fe4000bf26270 */
[----:B-1----:R-:W-:-:S11]  /*0160*/  @!P2 ISETP.NE.U32.AND P0, PT, R4, RZ, PT ;  /* 0x000000ff0400a20c */ /* 0x002fd60003f05070 */
[----:B--23--:R-:W-:Y:S05]  /*0170*/  @P1 EXIT ;  /* 0x000000000000194d */ /* 0x00cfea0003800000 */
[----:B------:R-:W1:Y:S01]  /*0180*/  LDC R117, c[0x0][0x508] ;  /* 0x00014200ff757b82 */ /* 0x000e620000000800 */
[----:B------:R-:W-:Y:S01]  /*0190*/  @!P2 ISETP.NE.AND.EX P0, PT, R5, RZ, PT, P0 ;  /* 0x000000ff0500a20c */ /* 0x000fe20003f05300 */
[----:B------:R-:W2:Y:S01]  /*01a0*/  LDCU UR5, c[0x0][0x438] ;  /* 0x00008700ff0577ac */ /* 0x000ea20008000800 */
[--C-:B-----5:R-:W-:Y:S01]  /*01b0*/  @P2 IMAD.IADD R129, R0, 0x1, -R19.reuse ;  /* 0x0000000100812824 */ /* 0x120fe200078e0a13 */
[----:B------:R-:W3:Y:S01]  /*01c0*/  S2R R10, SR_CTAID.Z ;  /* 0x00000000000a7919 */ /* 0x000ee20000002700 */
[----:B------:R-:W-:Y:S01]  /*01d0*/  @!P2 SEL R3, R3, RZ, P0 ;  /* 0x000000ff0303a207 */ /* 0x000fe20000000000 */
[----:B------:R-:W4:Y:S03]  /*01e0*/  S2R R118, SR_TID.X ;  /* 0x0000000000767919 */ /* 0x000f260000002100 */
[----:B------:R-:W-:-:S05]  /*01f0*/  @!P2 IADD3 R129, PT, PT, R3, R2, -R19 ;  /* 0x000000020381a210 */ /* 0x000fca0007ffe813 */
[----:B------:R-:W-:-:S05]  /*0200*/  VIADD R5, R129, 0x7f ;  /* 0x0000007f81057836 */ /* 0x000fca0000000000 */
[----:B------:R-:W-:Y:S01]  /*0210*/  IADD3 R0, PT, PT, R5, -UR22, R130 ;  /* 0x8000001605007c10 */ /* 0x000fe2000fffe082 */
[----:B--2---:R-:W-:Y:S01]  /*0220*/  UIADD3 UR5, UPT, UPT, UR5, 0x7f, URZ ;  /* 0x0000007f05057890 */ /* 0x004fe2000fffe0ff */
[----:B------:R-:W-:Y:S02]  /*0230*/  SHF.R.S32.HI R2, RZ, 0x1f, R5 ;  /* 0x0000001fff027819 */ /* 0x000fe40000011405 */
[----:B-1----:R-:W-:Y:S01]  /*0240*/  IADD3 R3, PT, PT, R0, 0x40, R117 ;  /* 0x0000004000037810 */ /* 0x002fe20007ffe075 */
[----:B------:R-:W-:Y:S01]  /*0250*/  USHF.R.S32.HI UR4, URZ, 0x1f, UR5 ;  /* 0x0000001fff047899 */ /* 0x000fe20008011405 */
[----:B------:R-:W-:Y:S02]  /*0260*/  LEA.HI R2, R2, R5, RZ, 0x7 ;  /* 0x0000000502027211 */ /* 0x000fe400078f38ff */
[----:B------:R-:W-:Y:S01]  /*0270*/  SHF.R.S32.HI R0, RZ, 0x1f, R3 ;  /* 0x0000001fff007819 */ /* 0x000fe20000011403 */
[----:B------:R-:W-:Y:S01]  /*0280*/  ULEA.HI UR4, UR4, UR5, URZ, 0x7 ;  /* 0x0000000504047291 */ /* 0x000fe2000f8f38ff */
[----:B------:R-:W-:-:S02]  /*0290*/  SHF.R.S32.HI R2, RZ, 0x7, R2 ;  /* 0x00000007ff027819 */ /* 0x000fc40000011402 */
[----:B------:R-:W-:Y:S01]  /*02a0*/  LEA.HI R0, R0, R3, RZ, 0x7 ;  /* 0x0000000300007211 */ /* 0x000fe200078f38ff */
[----:B------:R-:W-:-:S03]  /*02b0*/  USHF.R.S32.HI UR4, URZ, 0x7, UR4 ;  /* 0x00000007ff047899 */ /* 0x000fc60008011404 */
[----:B------:R-:W-:-:S04]  /*02c0*/  SHF.R.S32.HI R3, RZ, 0x7, R0 ;  /* 0x00000007ff037819 */ /* 0x000fc80000011400 */
[----:B------:R-:W-:-:S04]  /*02d0*/  VIMNMX3 R116, R2, UR4, R3, PT ;  /* 0x0000000402747c0f */ /* 0x000fc8000b800103 */
[----:B------:R-:W-:-:S13]  /*02e0*/  ISETP.GT.AND P0, PT, R116, RZ, PT ;  /* 0x000000ff7400720c */ /* 0x000fda0003f04270 */
[----:B---34-:R-:W-:Y:S05]  /*02f0*/  @P0 BRA `(.L_x_1445) ;  /* 0x0000000000c00947 */ /* 0x018fea0003800000 */
[----:B------:R-:W1:Y:S01]  /*0300*/  LDC.64 R2, c[0x0][0x408] ;  /* 0x00010200ff027b82 */ /* 0x000e620000000a00 */
[----:B------:R-:W-:Y:S01]  /*0310*/  IMAD.SHL.U32 R4, R118, 0x8, RZ ;  /* 0x0000000876047824 */ /* 0x000fe200078e00ff */
[----:B------:R-:W2:Y:S01]  /*0320*/  LDCU.64 UR6, c[0x0][0x400] ;  /* 0x00008000ff0677ac */ /* 0x000ea20008000a00 */
[----:B------:R-:W-:Y:S01]  /*0330*/  IMAD.MOV.U32 R5, RZ, RZ, RZ ;  /* 0x000000ffff057224 */ /* 0x000fe200078e00ff */
[----:B------:R-:W-:Y:S02]  /*0340*/  SHF.R.U32.HI R0, RZ, 0x2, R118 ;  /* 0x00000002ff007819 */ /* 0x000fe40000011676 */
[----:B------:R-:W-:Y:S01]  /*0350*/  LOP3.LUT R4, R4, 0x18, RZ, 0xc0, !PT ;  /* 0x0000001804047812 */ /* 0x000fe200078ec0ff */
[----:B------:R-:W3:Y:S01]  /*0360*/  LDCU.64 UR4, c[0x0][0x410] ;  /* 0x00008200ff0477ac */ /* 0x000ee20008000a00 */
[----:B------:R-:W-:Y:S01]  /*0370*/  LOP3.LUT P2, R118, R118, 0x3, RZ, 0xc0, !PT ;  /* 0x0000000376767812 */ /* 0x000fe2000784c0ff */
[----:B------:R-:W4:Y:S02]  /*0380*/  LDCU UR8, c[0x0][0x3e0] ;  /* 0x00007c00ff0877ac */ /* 0x000f240008000800 */
[----:B-1----:R-:W-:-:S04]  /*0390*/  IMAD.WIDE.U32 R4, R130, R2, R4 ;  /* 0x0000000282047225 */ /* 0x002fc800078e0004 */
[----:B------:R-:W-:Y:S02]  /*03a0*/  IMAD R5, R130, R3, R5 ;  /* 0x0000000382057224 */ /* 0x000fe400078e0205 */
[----:B--2---:R-:W-:-:S04]  /*03b0*/  IMAD.WIDE.U32 R6, R9, UR6, R4 ;  /* 0x0000000609067c25 */ /* 0x004fc8000f8e0004 */
[C---:B------:R-:W-:Y:S01]  /*03c0*/  IMAD R7, R9.reuse, UR7, R7 ;  /* 0x0000000709077c24 */ /* 0x040fe2000f8e0207 */
[----:B------:R-:W1:Y:S01]  /*03d0*/  LDCU.64 UR6, c[0x0][0x3f0] ;  /* 0x00007e00ff0677ac */ /* 0x000e620008000a00 */
[----:B----4-:R-:W-:Y:S02]  /*03e0*/  IMAD R5, R9, UR8, R10 ;  /* 0x0000000809057c24 */ /* 0x010fe4000f8e020a */
[----:B---3--:R-:W-:-:S04]  /*03f0*/  IMAD.WIDE.U32 R6, R10, UR4, R6 ;  /* 0x000000040a067c25 */ /* 0x008fc8000f8e0006 */
[----:B------:R-:W-:Y:S01]  /*0400*/  IMAD R7, R10, UR5, R7 ;  /* 0x000000050a077c24 */ /* 0x000fe2000f8e0207 */
[----:B------:R-:W2:Y:S01]  /*0410*/  LDCU.64 UR4, c[0x0][0x420] ;  /* 0x00008400ff0477ac */ /* 0x000ea20008000a00 */
[----:B------:R-:W-:Y:S02]  /*0420*/  IMAD R5, R5, UR22, R130 ;  /* 0x0000001605057c24 */ /* 0x000fe4000f8e0282 */
[----:B------:R-:W-:-:S04]  /*0430*/  IMAD.WIDE.U32 R6, R0, R2, R6 ;  /* 0x0000000200067225 */ /* 0x000fc800078e0006 */
[----:B------:R-:W-:Y:S01]  /*0440*/  IMAD R4, R0, R3, R7 ;  /* 0x0000000300047224 */ /* 0x000fe200078e0207 */
[----:B------:R-:W-:Y:S01]  /*0450*/  IADD3 R7, PT, PT, -R130, UR22, RZ ;  /* 0x0000001682077c10 */ /* 0x000fe2000fffe1ff */
[----:B------:R-:W-:Y:S01]  /*0460*/  IMAD.WIDE.U32 R10, R2, 0x40, RZ ;  /* 0x00000040020a7825 */ /* 0x000fe200078e00ff */
[----:B-1----:R-:W-:Y:S02]  /*0470*/  LEA R8, P0, R6, UR6, 0x1 ;  /* 0x0000000606087c11 */ /* 0x002fe4000f8008ff */
[----:B------:R-:W-:Y:S02]  /*0480*/  ISETP.GE.OR P2, PT, R0, R7, P2 ;  /* 0x000000070000720c */ /* 0x000fe40001746670 */
[----:B------:R-:W-:Y:S02]  /*0490*/  LEA.HI.X R9, R6, UR7, R4, 0x1, P0 ;  /* 0x0000000706097c11 */ /* 0x000fe400080f0c04 */
[C---:B------:R-:W-:Y:S02]  /*04a0*/  IADD3 R4, P0, PT, R5.reuse, R0, RZ ;  /* 0x0000000005047210 */ /* 0x040fe40007f1e0ff */
[----:B------:R-:W-:Y:S01]  /*04b0*/  IADD3 R0, PT, PT, R0, 0x20, RZ ;  /* 0x0000002000007810 */ /* 0x000fe20007ffe0ff */
[----:B------:R1:W-:Y:S01]  /*04c0*/  STG.E.128 desc[UR24][R8.64], RZ ;  /* 0x000000ff08007986 */ /* 0x0003e2000c101d18 */
[----:B------:R-:W-:-:S02]  /*04d0*/  LEA.HI.X.SX32 R5, R5, RZ, 0x1, P0 ;  /* 0x000000ff05057211 */ /* 0x000fc400000f0eff */
[C---:B--2---:R-:W-:Y:S01]  /*04e0*/  LEA R12, P0, R4.reuse, UR4, 0x2 ;  /* 0x00000004040c7c11 */ /* 0x044fe2000f8010ff */
[----:B------:R1:W-:Y:S01]  /*04f0*/  STG.E.128 desc[UR24][R8.64+0x40], RZ ;  /* 0x000040ff08007986 */ /* 0x0003e2000c101d18 */
[----:B------:R-:W-:Y:S02]  /*0500*/  SHF.L.U32 R3, R3, 0x6, RZ ;  /* 0x0000000603037819 */ /* 0x000fe400000006ff */
[----:B------:R-:W-:Y:S01]  /*0510*/  LEA.HI.X R13, R4, UR5, R5, 0x2, P0 ;  /* 0x00000005040d7c11 */ /* 0x000fe200080f1405 */
[----:B------:R-:W-:Y:S01]  /*0520*/  @!P2 IMAD.MOV.U32 R5, RZ, RZ, 0x7f800000 ;  /* 0x7f800000ff05a424 */ /* 0x000fe200078e00ff */
[----:B------:R-:W-:Y:S01]  /*0530*/  ISETP.GE.AND P0, PT, R0, R7, PT ;  /* 0x000000070000720c */ /* 0x000fe20003f06270 */
[----:B------:R1:W-:Y:S01]  /*0540*/  STG.E.128 desc[UR24][R8.64+0x80], RZ ;  /* 0x000080ff08007986 */ /* 0x0003e2000c101d18 */
[----:B------:R-:W-:Y:S02]  /*0550*/  IADD3 R2, P1, PT, R10, R8, RZ ;  /* 0x000000080a027210 */ /* 0x000fe40007f3e0ff */
[----:B------:R-:W-:-:S02]  /*0560*/  ISETP.NE.OR P0, PT, R118, RZ, P0 ;  /* 0x000000ff7600720c */ /* 0x000fc40000705670 */
[----:B------:R-:W-:-:S05]  /*0570*/  IADD3.X R3, PT, PT, R9, R11, R3, P1, !PT ;  /* 0x0000000b09037210 */ /* 0x000fca0000ffe403 */
[----:B------:R1:W-:Y:S04]  /*0580*/  STG.E.128 desc[UR24][R2.64], RZ ;  /* 0x000000ff02007986 */ /* 0x0003e8000c101d18 */
[----:B------:R1:W-:Y:S04]  /*0590*/  STG.E.128 desc[UR24][R2.64+0x40], RZ ;  /* 0x000040ff02007986 */ /* 0x0003e8000c101d18 */
[----:B------:R1:W-:Y:S04]  /*05a0*/  STG.E.128 desc[UR24][R2.64+0x80], RZ ;  /* 0x000080ff02007986 */ /* 0x0003e8000c101d18 */
[----:B------:R1:W-:Y:S01]  /*05b0*/  @!P2 STG.E desc[UR24][R12.64], R5 ;  /* 0x000000050c00a986 */ /* 0x0003e2000c101918 */
[----:B------:R-:W-:Y:S05]  /*05c0*/  @P0 EXIT ;  /* 0x000000000000094d */ /* 0x000fea0003800000 */
[----:B-1----:R-:W-:-:S05]  /*05d0*/  MOV R3, 0x7f800000 ;  /* 0x7f80000000037802 */ /* 0x002fca0000000f00 */
[----:B------:R-:W-:Y:S01]  /*05e0*/  STG.E desc[UR24][R12.64+0x80], R3 ;  /* 0x000080030c007986 */ /* 0x000fe2000c101918 */
[----:B------:R-:W-:Y:S05]  /*05f0*/  EXIT ;  /* 0x000000000000794d */ /* 0x000fea0003800000 */
.L_x_1445:
[----:B------:R-:W1:Y:S01]  /*0600*/  LDCU.64 UR4, c[0x0][0x4d8] ;  /* 0x00009b00ff0477ac */ /* 0x000e620008000a00 */
[----:B------:R-:W-:Y:S01]  /*0610*/  MOV R6, R9 ;  /* 0x0000000900067202 */ /* 0x000fe20000000f00 */
[----:B-1----:R-:W-:-:S04]  /*0620*/  UISETP.NE.U32.AND UP0, UPT, UR4, URZ, UPT ;  /* 0x000000ff0400728c */ /* 0x002fc8000bf05070 */
[----:B------:R-:W-:-:S09]  /*0630*/  UISETP.NE.AND.EX UP0, UPT, UR5, URZ, UPT, UP0 ;  /* 0x000000ff0500728c */ /* 0x000fd2000bf05300 */
[----:B------:R-:W-:Y:S05]  /*0640*/  BRA.U !UP0, `(.L_x_1446) ;  /* 0x00000001080c7547 */ /* 0x000fea000b800000 */
[----:B------:R-:W1:Y:S02]  /*0650*/  LDC.64 R2, c[0x0][0x4d8] ;  /* 0x00013600ff027b82 */ /* 0x000e640000000a00 */
[----:B-1----:R-:W-:-:S05]  /*0660*/  IMAD.WIDE.U32 R2, R9, 0x4, R2 ;  /* 0x0000000409027825 */ /* 0x002fca00078e0002 */
[----:B------:R1:W5:Y:S02]  /*0670*/  LDG.E R6, desc[UR24][R2.64] ;  /* 0x0000001802067981 */ /* 0x000364000c1e1900 */
.L_x_1446:
[----:B------:R-:W2:Y:S02]  /*0680*/  LDCU.64 UR6, c[0x0][0x4e0] ;  /* 0x00009c00ff0677ac */ /* 0x000ea40008000a00 */
[----:B--2---:R-:W-:-:S04]  /*0690*/  UISETP.NE.U32.AND UP0, UPT, UR6, URZ, UPT ;  /* 0x000000ff0600728c */ /* 0x004fc8000bf05070 */
[----:B------:R-:W-:-:S09]  /*06a0*/  UISETP.NE.AND.EX UP0, UPT, UR7, URZ, UPT, UP0 ;  /* 0x000000ff0700728c */ /* 0x000fd2000bf05300 */
[----:B------:R-:W-:Y:S05]  /*06b0*/  BRA.U !UP0, `(.L_x_1447) ;  /* 0x00000005087c7547 */ /* 0x000fea000b800000 */
[----:B------:R-:W2:Y:S01]  /*06c0*/  LDC R5, c[0x0][0x4f0] ;  /* 0x00013c00ff057b82 */ /* 0x000ea20000000800 */
[----:B-----5:R-:W-:Y:S01]  /*06d0*/  IMAD.MOV.U32 R6, RZ, RZ, RZ ;  /* 0x000000ffff067224 */ /* 0x020fe200078e00ff */
[----:B------:R-:W-:Y:S01]  /*06e0*/  LEA R0, R116, 0xffffff80, 0x7 ;  /* 0xffffff8074007811 */ /* 0x000fe200078e38ff */
[----:B------:R-:W3:Y:S03]  /*06f0*/  LDCU.64 UR4, c[0x0][0x4e8] ;  /* 0x00009d00ff0477ac */ /* 0x000ee60008000a00 */
[----:B-1----:R-:W-:Y:S01]  /*0700*/  IABS R2, R0 ;  /* 0x0000000000027213 */ /* 0x002fe20000000000 */
[----:B------:R-:W1:Y:S01]  /*0710*/  LDCU.64 UR8, c[0x0][0x3a8] ;  /* 0x00007500ff0877ac */ /* 0x000e620008000a00 */
[----:B------:R-:W4:Y:S01]  /*0720*/  LDCU.64 UR18, c[0x0][0x3a0] ;  /* 0x00007400ff1277ac */ /* 0x000f220008000a00 */
[----:B------:R-:W4:Y:S01]  /*0730*/  LDCU.64 UR16, c[0x0][0x3c0] ;  /* 0x00007800ff1077ac */ /* 0x000f220008000a00 */
[----:B--2---:R-:W-:-:S04]  /*0740*/  IABS R4, R5 ;  /* 0x0000000500047213 */ /* 0x004fc80000000000 */
[----:B------:R-:W2:Y:S08]  /*0750*/  I2F.RP R8, R4 ;  /* 0x0000000400087306 */ /* 0x000eb00000209400 */
[----:B--2---:R-:W2:Y:S02]  /*0760*/  MUFU.RCP R7, R8 ;  /* 0x0000000800077308 */ /* 0x004ea40000001000 */
[----:B--2---:R-:W-:-:S06]  /*0770*/  IADD3 R7, PT, PT, R7, 0xffffffe, RZ ;  /* 0x0ffffffe07077810 */ /* 0x004fcc0007ffe0ff */
[----:B------:R-:W2:Y:S02]  /*0780*/  F2I.FTZ.U32.TRUNC.NTZ R7, R7 ;  /* 0x0000000700077305 */ /* 0x000ea4000021f000 */
[----:B--2---:R-:W-:-:S05]  /*0790*/  IADD3 R3, PT, PT, RZ, -R7, RZ ;  /* 0x80000007ff037210 */ /* 0x004fca0007ffe0ff */
[----:B------:R-:W-:-:S04]  /*07a0*/  IMAD R3, R3, R4, RZ ;  /* 0x0000000403037224 */ /* 0x000fc800078e02ff */
[----:B------:R-:W-:-:S06]  /*07b0*/  IMAD.HI.U32 R3, R7, R3, R6 ;  /* 0x0000000307037227 */ /* 0x000fcc00078e0006 */
[----:B------:R-:W-:-:S05]  /*07c0*/  IMAD.HI.U32 R6, R3, R2, RZ ;  /* 0x0000000203067227 */ /* 0x000fca00078e00ff */
[----:B------:R-:W-:-:S05]  /*07d0*/  IADD3 R3, PT, PT, -R6, RZ, RZ ;  /* 0x000000ff06037210 */ /* 0x000fca0007ffe1ff */
[----:B------:R-:W-:Y:S01]  /*07e0*/  IMAD R3, R4, R3, R2 ;  /* 0x0000000304037224 */ /* 0x000fe200078e0202 */
[----:B------:R-:W-:-:S04]  /*07f0*/  LOP3.LUT R2, R0, R5, RZ, 0x3c, !PT ;  /* 0x0000000500027212 */ /* 0x000fc800078e3cff */
[----:B------:R-:W-:Y:S02]  /*0800*/  ISETP.GT.U32.AND P2, PT, R4, R3, PT ;  /* 0x000000030400720c */ /* 0x000fe40003f44070 */
[----:B------:R-:W-:-:S11]  /*0810*/  ISETP.GE.AND P1, PT, R2, RZ, PT ;  /* 0x000000ff0200720c */ /* 0x000fd60003f26270 */
[----:B------:R-:W-:Y:S01]  /*0820*/  @!P2 IMAD.IADD R3, R3, 0x1, -R4 ;  /* 0x000000010303a824 */ /* 0x000fe200078e0a04 */
[----:B------:R-:W-:Y:S02]  /*0830*/  @!P2 IADD3 R6, PT, PT, R6, 0x1, RZ ;  /* 0x000000010606a810 */ /* 0x000fe40007ffe0ff */
[----:B------:R-:W-:Y:S02]  /*0840*/  ISETP.NE.AND P2, PT, R5, RZ, PT ;  /* 0x000000ff0500720c */ /* 0x000fe40003f45270 */
[----:B------:R-:W-:Y:S01]  /*0850*/  ISETP.GE.U32.AND P0, PT, R3, R4, PT ;  /* 0x000000040300720c */ /* 0x000fe20003f06070 */
[----:B---3--:R-:W-:-:S04]  /*0860*/  IMAD.WIDE.U32 R2, R9, UR4, RZ ;  /* 0x0000000409027c25 */ /* 0x008fc8000f8e00ff */
[----:B------:R-:W-:Y:S01]  /*0870*/  IMAD R169, R9, UR5, R3 ;  /* 0x0000000509a97c24 */ /* 0x000fe2000f8e0203 */
[----:B------:R-:W2:Y:S01]  /*0880*/  LDCU.64 UR4, c[0x0][0x3b8] ;  /* 0x00007700ff0477ac */ /* 0x000ea20008000a00 */
[----:B------:R-:W3:Y:S06]  /*0890*/  LDC R3, c[0x0][0x3e8] ;  /* 0x0000fa00ff037b82 */ /* 0x000eec0000000800 */
[----:B------:R-:W-:Y:S01]  /*08a0*/  @P0 VIADD R6, R6, 0x1 ;  /* 0x0000000106060836 */ /* 0x000fe20000000000 */
[----:B------:R-:W-:-:S04]  /*08b0*/  LEA R168, P0, R2, UR6, 0x2 ;  /* 0x0000000602a87c11 */ /* 0x000fc8000f8010ff */
[----:B------:R-:W-:Y:S02]  /*08c0*/  @!P1 IADD3 R6, PT, PT, -R6, RZ, RZ ;  /* 0x000000ff06069210 */ /* 0x000fe40007ffe1ff */
[----:B------:R-:W-:Y:S02]  /*08d0*/  LEA.HI.X R169, R2, UR7, R169, 0x2, P0 ;  /* 0x0000000702a97c11 */ /* 0x000fe400080f14a9 */
[----:B------:R-:W-:-:S05]  /*08e0*/  @!P2 LOP3.LUT R6, RZ, R5, RZ, 0x33, !PT ;  /* 0x00000005ff06a212 */ /* 0x000fca00078e33ff */
[----:B------:R-:W-:-:S06]  /*08f0*/  IMAD.WIDE R16, R6, 0x4, R168 ;  /* 0x0000000406107825 */ /* 0x000fcc00078e02a8 */
[----:B------:R-:W4:Y:S01]  /*0900*/  LDG.E R16, desc[UR24][R16.64] ;  /* 0x0000001810107981 */ /* 0x000f22000c1e1900 */
[----:B---3--:R-:W-:Y:S02]  /*0910*/  IABS R2, R3 ;  /* 0x0000000300027213 */ /* 0x008fe40000000000 */
[----:B------:R-:W-:Y:S02]  /*0920*/  IADD3 R6, PT, PT, -R6, RZ, RZ ;  /* 0x000000ff06067210 */ /* 0x000fe40007ffe1ff */
[----:B------:R-:W3:Y:S03]  /*0930*/  I2F.RP R11, R2 ;  /* 0x00000002000b7306 */ /* 0x000ee60000209400 */
[----:B------:R-:W-:-:S05]  /*0940*/  IMAD R0, R5, R6, R0 ;  /* 0x0000000605007224 */ /* 0x000fca00078e0200 */
[----:B---3--:R-:W3:Y:S02]  /*0950*/  MUFU.RCP R12, R11 ;  /* 0x0000000b000c7308 */ /* 0x008ee40000001000 */
[----:B---3--:R-:W-:-:S06]  /*0960*/  IADD3 R12, PT, PT, R12, 0xffffffe, RZ ;  /* 0x0ffffffe0c0c7810 */ /* 0x008fcc0007ffe0ff */
[----:B------:R-:W3:Y:S02]  /*0970*/  F2I.FTZ.U32.TRUNC.NTZ R13, R12 ;  /* 0x0000000c000d7305 */ /* 0x000ee4000021f000 */
[----:B---3--:R-:W-:Y:S01]  /*0980*/  IMAD.MOV R4, RZ, RZ, -R13 ;  /* 0x000000ffff047224 */ /* 0x008fe200078e0a0d */
[----:B------:R-:W-:-:S03]  /*0990*/  MOV R12, RZ ;  /* 0x000000ff000c7202 */ /* 0x000fc60000000f00 */
[----:B------:R-:W-:Y:S01]  /*09a0*/  IMAD R7, R4, R2, RZ ;  /* 0x0000000204077224 */ /* 0x000fe200078e02ff */
[----:B------:R-:W-:-:S03]  /*09b0*/  IABS R4, R10 ;  /* 0x0000000a00047213 */ /* 0x000fc60000000000 */
[----:B------:R-:W-:Y:S01]  /*09c0*/  IMAD.HI.U32 R7, R13, R7, R12 ;  /* 0x000000070d077227 */ /* 0x000fe200078e000c */
[----:B------:R-:W-:-:S05]  /*09d0*/  MOV R8, R4 ;  /* 0x0000000400087202 */ /* 0x000fca0000000f00 */
[----:B------:R-:W-:-:S04]  /*09e0*/  IMAD.HI.U32 R4, R7, R8, RZ ;  /* 0x0000000807047227 */ /* 0x000fc800078e00ff */
[----:B------:R-:W-:-:S04]  /*09f0*/  IMAD.MOV R7, RZ, RZ, -R4 ;  /* 0x000000ffff077224 */ /* 0x000fc800078e0a04 */
        /* <DEDUP_REMOVED lines=8> */
[----:B--2---:R-:W-:-:S06]  /*0a80*/  IMAD.U32 R2, RZ, RZ, UR4 ;  /* 0x00000004ff027e24 */ /* 0x004fcc000f8e00ff */
[----:B------:R-:W-:-:S06]  /*0a90*/  @P2 IADD3 R4, PT, PT, R4, 0x1, RZ ;  /* 0x0000000104042810 */ /* 0x000fcc0007ffe0ff */
[----:B------:R-:W-:Y:S02]  /*0aa0*/  @!P0 IADD3 R4, PT, PT, -R4, RZ, RZ ;  /* 0x000000ff04048210 */ /* 0x000fe40007ffe1ff */
[----:B------:R-:W-:Y:S01]  /*0ab0*/  @!P1 LOP3.LUT R4, RZ, R3, RZ, 0x33, !PT ;  /* 0x00000003ff049212 */ /* 0x000fe200078e33ff */
[----:B------:R-:W-:Y:S01]  /*0ac0*/  IMAD.U32 R3, RZ, RZ, UR5 ;  /* 0x00000005ff037e24 */ /* 0x000fe2000f8e00ff */
[----:B----4-:R-:W-:Y:S01]  /*0ad0*/  SHF.R.S32.HI R7, RZ, 0x1f, R16 ;  /* 0x0000001fff077819 */ /* 0x010fe20000011410 */
[----:B-1----:R-:W-:-:S04]  /*0ae0*/  IMAD.WIDE.U32 R12, R16, UR8, RZ ;  /* 0x00000008100c7c25 */ /* 0x002fc8000f8e00ff */
[C---:B------:R-:W-:Y:S02]  /*0af0*/  IMAD R5, R7.reuse, UR8, RZ ;  /* 0x0000000807057c24 */ /* 0x040fe4000f8e02ff */
[----:B------:R-:W-:Y:S02]  /*0b00*/  IMAD R7, R7, UR18, RZ ;  /* 0x0000001207077c24 */ /* 0x000fe4000f8e02ff */
[C---:B------:R-:W-:Y:S01]  /*0b10*/  IMAD R6, R16.reuse, UR9, R5 ;  /* 0x0000000910067c24 */ /* 0x040fe2000f8e0205 */
[----:B------:R-:W1:Y:S01]  /*0b20*/  LDCU.128 UR8, c[0x0][0x3d0] ;  /* 0x00007a00ff0877ac */ /* 0x000e620008000c00 */
[C---:B------:R-:W-:Y:S01]  /*0b30*/  IMAD R7, R16.reuse, UR19, R7 ;  /* 0x0000001310077c24 */ /* 0x040fe2000f8e0207 */
[----:B------:R-:W-:Y:S01]  /*0b40*/  SHF.R.S32.HI R5, RZ, 0x1f, R0 ;  /* 0x0000001fff057819 */ /* 0x000fe20000011400 */
[----:B------:R-:W-:Y:S01]  /*0b50*/  IMAD.WIDE.U32 R16, R16, UR18, RZ ;  /* 0x0000001210107c25 */ /* 0x000fe2000f8e00ff */
[----:B------:R-:W-:-:S03]  /*0b60*/  IADD3 R13, PT, PT, R13, R6, RZ ;  /* 0x000000060d0d7210 */ /* 0x000fc60007ffe0ff */
[-C--:B------:R-:W-:Y:S01]  /*0b70*/  IMAD R6, R5, R2.reuse, RZ ;  /* 0x0000000205067224 */ /* 0x080fe200078e02ff */
[----:B------:R-:W-:Y:S01]  /*0b80*/  IADD3 R17, PT, PT, R17, R7, RZ ;  /* 0x0000000711117210 */ /* 0x000fe20007ffe0ff */
[----:B------:R-:W-:Y:S02]  /*0b90*/  IMAD R5, R5, UR16, RZ ;  /* 0x0000001005057c24 */ /* 0x000fe4000f8e02ff */
[C---:B------:R-:W-:Y:S02]  /*0ba0*/  IMAD R6, R0.reuse, R3, R6 ;  /* 0x0000000300067224 */ /* 0x040fe400078e0206 */
[----:B------:R-:W-:-:S04]  /*0bb0*/  IMAD.WIDE.U32 R16, R0, R2, R16 ;  /* 0x0000000200107225 */ /* 0x000fc800078e0010 */
[C---:B------:R-:W-:Y:S01]  /*0bc0*/  IMAD R5, R0.reuse, UR17, R5 ;  /* 0x0000001100057c24 */ /* 0x040fe2000f8e0205 */
[----:B------:R-:W-:Y:S01]  /*0bd0*/  IADD3 R17, PT, PT, R17, R6, RZ ;  /* 0x0000000611117210 */ /* 0x000fe20007ffe0ff */
[----:B------:R-:W-:Y:S01]  /*0be0*/  IMAD.WIDE.U32 R12, R0, UR16, R12 ;  /* 0x00000010000c7c25 */ /* 0x000fe2000f8e000c */
[----:B------:R-:W-:-:S03]  /*0bf0*/  SHF.R.S32.HI R0, RZ, 0x1f, R4 ;  /* 0x0000001fff007819 */ /* 0x000fc60000011404 */
[----:B-1----:R-:W-:Y:S01]  /*0c00*/  IMAD.WIDE.U32 R16, R4, UR8, R16 ;  /* 0x0000000804107c25 */ /* 0x002fe2000f8e0010 */
[----:B------:R-:W-:-:S03]  /*0c10*/  IADD3 R13, PT, PT, R13, R5, RZ ;  /* 0x000000050d0d7210 */ /* 0x000fc60007ffe0ff */
[C---:B------:R-:W-:Y:S02]  /*0c20*/  IMAD R7, R0.reuse, UR10, RZ ;  /* 0x0000000a00077c24 */ /* 0x040fe4000f8e02ff */
[----:B------:R-:W-:Y:S02]  /*0c30*/  IMAD R5, R0, UR8, RZ ;  /* 0x0000000800057c24 */ /* 0x000fe4000f8e02ff */
[C---:B------:R-:W-:Y:S02]  /*0c40*/  IMAD R7, R4.reuse, UR11, R7 ;  /* 0x0000000b04077c24 */ /* 0x040fe4000f8e0207 */
[----:B------:R-:W-:-:S04]  /*0c50*/  IMAD.WIDE.U32 R12, R4, UR10, R12 ;  /* 0x0000000a040c7c25 */ /* 0x000fc8000f8e000c */
[----:B------:R-:W-:Y:S01]  /*0c60*/  IMAD R5, R4, UR9, R5 ;  /* 0x0000000904057c24 */ /* 0x000fe2000f8e0205 */
[----:B------:R-:W-:Y:S02]  /*0c70*/  IADD3 R0, PT, PT, R13, R7, RZ ;  /* 0x000000070d007210 */ /* 0x000fe40007ffe0ff */
[----:B------:R-:W-:Y:S01]  /*0c80*/  MOV R8, R12 ;  /* 0x0000000c00087202 */ /* 0x000fe20000000f00 */
[----:B------:R-:W-:Y:S01]  /*0c90*/  IMAD.IADD R4, R17, 0x1, R5 ;  /* 0x0000000111047824 */ /* 0x000fe200078e0205 */
[----:B------:R-:W-:Y:S06]  /*0ca0*/  BRA `(.L_x_1448) ;  /* 0x0000000400107947 */ /* 0x000fec0003800000 */
.L_x_1447:
[----:B------:R-:W2:Y:S01]  /*0cb0*/  LDC R11, c[0x0][0x3e8] ;  /* 0x0000fa00ff0b7b82 */ /* 0x000ea20000000800 */
[----:B-1----:R-:W-:Y:S01]  /*0cc0*/  MOV R2, RZ ;  /* 0x000000ff00027202 */ /* 0x002fe20000000f00 */
[----:B------:R-:W1:Y:S01]  /*0cd0*/  LDCU.64 UR16, c[0x0][0x3c0] ;  /* 0x00007800ff1077ac */ /* 0x000e620008000a00 */
[----:B------:R-:W-:Y:S02]  /*0ce0*/  IABS R4, R10 ;  /* 0x0000000a00047213 */ /* 0x000fe40000000000 */
[----:B------:R-:W-:Y:S02]  /*0cf0*/  CS2R R168, SRZ ;  /* 0x0000000000a87805 */ /* 0x000fe4000001ff00 */
[----:B------:R-:W-:Y:S01]  /*0d00*/  SHF.R.S32.HI R13, RZ, 0x1f, R19 ;  /* 0x0000001fff0d7819 */ /* 0x000fe20000011413 */
[----:B------:R-:W3:Y:S04]  /*0d10*/  LDCU.64 UR18, c[0x0][0x3a0] ;  /* 0x00007400ff1277ac */ /* 0x000ee80008000a00 */
[----:B-1----:R-:W-:Y:S01]  /*0d20*/  IMAD R16, R13, UR16, RZ ;  /* 0x000000100d107c24 */ /* 0x002fe2000f8e02ff */
[----:B--2---:R-:W-:-:S03]  /*0d30*/  IABS R8, R11 ;  /* 0x0000000b00087213 */ /* 0x004fc60000000000 */
[----:B------:R-:W-:Y:S01]  /*0d40*/  IMAD R16, R19, UR17, R16 ;  /* 0x0000001113107c24 */ /* 0x000fe2000f8e0210 */
[----:B------:R-:W1:Y:S08]  /*0d50*/  I2F.RP R12, R8 ;  /* 0x00000008000c7306 */ /* 0x000e700000209400 */
[----:B-1----:R-:W1:Y:S02]  /*0d60*/  MUFU.RCP R7, R12 ;  /* 0x0000000c00077308 */ /* 0x002e640000001000 */
[----:B-1----:R-:W-:-:S06]  /*0d70*/  IADD3 R7, PT, PT, R7, 0xffffffe, RZ ;  /* 0x0ffffffe07077810 */ /* 0x002fcc0007ffe0ff */
[----:B------:R-:W1:Y:S02]  /*0d80*/  F2I.FTZ.U32.TRUNC.NTZ R3, R7 ;  /* 0x0000000700037305 */ /* 0x000e64000021f000 */
[----:B-1----:R-:W-:-:S05]  /*0d90*/  IADD3 R0, PT, PT, RZ, -R3, RZ ;  /* 0x80000003ff007210 */ /* 0x002fca0007ffe0ff */
[----:B------:R-:W-:-:S04]  /*0da0*/  IMAD R5, R0, R8, RZ ;  /* 0x0000000800057224 */ /* 0x000fc800078e02ff */
[----:B------:R-:W-:Y:S02]  /*0db0*/  IMAD.HI.U32 R5, R3, R5, R2 ;  /* 0x0000000503057227 */ /* 0x000fe400078e0002 */
[----:B------:R-:W1:Y:S04]  /*0dc0*/  LDC.64 R2, c[0x0][0x3b8] ;  /* 0x0000ee00ff027b82 */ /* 0x000e680000000a00 */
[----:B------:R-:W-:-:S05]  /*0dd0*/  IMAD.HI.U32 R0, R5, R4, RZ ;  /* 0x0000000405007227 */ /* 0x000fca00078e00ff */
[----:B------:R-:W-:-:S05]  /*0de0*/  IADD3 R7, PT, PT, -R0, RZ, RZ ;  /* 0x000000ff00077210 */ /* 0x000fca0007ffe1ff */
[C---:B------:R-:W-:Y:S02]  /*0df0*/  IMAD R7, R8.reuse, R7, R4 ;  /* 0x0000000708077224 */ /* 0x040fe400078e0204 */
[----:B------:R-:W2:Y:S03]  /*0e00*/  LDC.64 R4, c[0x0][0x3a8] ;  /* 0x0000ea00ff047b82 */ /* 0x000ea60000000a00 */
[----:B------:R-:W-:Y:S01]  /*0e10*/  ISETP.GT.U32.AND P0, PT, R8, R7, PT ;  /* 0x000000070800720c */ /* 0x000fe20003f04070 */
[----:B-1----:R-:W-:Y:S02]  /*0e20*/  IMAD R14, R13, R2, RZ ;  /* 0x000000020d0e7224 */ /* 0x002fe400078e02ff */
[----:B------:R-:W-:-:S04]  /*0e30*/  IMAD.WIDE.U32 R12, R19, UR16, RZ ;  /* 0x00000010130c7c25 */ /* 0x000fc8000f8e00ff */
[----:B------:R-:W-:Y:S02]  /*0e40*/  IMAD R21, R19, R3, R14 ;  /* 0x0000000313157224 */ /* 0x000fe400078e020e */
[----:B------:R-:W-:-:S04]  /*0e50*/  IMAD.IADD R17, R13, 0x1, R16 ;  /* 0x000000010d117824 */ /* 0x000fc800078e0210 */
[----:B------:R-:W-:Y:S01]  /*0e60*/  @!P0 IADD3 R7, PT, PT, R7, -R8, RZ ;  /* 0x8000000807078210 */ /* 0x000fe20007ffe0ff */
[----:B------:R-:W-:Y:S01]  /*0e70*/  IMAD.WIDE.U32 R18, R19, R2, RZ ;  /* 0x0000000213127225 */ /* 0x000fe200078e00ff */
[----:B-----5:R-:W-:Y:S02]  /*0e80*/  SHF.R.S32.HI R13, RZ, 0x1f, R6 ;  /* 0x0000001fff0d7819 */ /* 0x020fe40000011406 */
[----:B------:R-:W-:Y:S02]  /*0e90*/  ISETP.GE.U32.AND P2, PT, R7, R8, PT ;  /* 0x000000080700720c */ /* 0x000fe40003f46070 */
[----:B------:R-:W-:Y:S01]  /*0ea0*/  IADD3 R19, PT, PT, R19, R21, RZ ;  /* 0x0000001513137210 */ /* 0x000fe20007ffe0ff */
[C---:B--2---:R-:W-:Y:S01]  /*0eb0*/  IMAD R8, R13.reuse, R4, RZ ;  /* 0x000000040d087224 */ /* 0x044fe200078e02ff */
[----:B------:R-:W-:Y:S01]  /*0ec0*/  MOV R16, R12 ;  /* 0x0000000c00107202 */ /* 0x000fe20000000f00 */
[----:B---3--:R-:W-:Y:S01]  /*0ed0*/  IMAD R13, R13, UR18, RZ ;  /* 0x000000120d0d7c24 */ /* 0x008fe2000f8e02ff */
[----:B------:R-:W-:Y:S01]  /*0ee0*/  LOP3.LUT R7, R10, R11, RZ, 0x3c, !PT ;  /* 0x0000000b0a077212 */ /* 0x000fe200078e3cff */
[----:B------:R-:W-:Y:S01]  /*0ef0*/  IMAD R8, R6, R5, R8 ;  /* 0x0000000506087224 */ /* 0x000fe200078e0208 */
[----:B------:R-:W-:Y:S01]  /*0f00*/  @!P0 IADD3 R0, PT, PT, R0, 0x1, RZ ;  /* 0x0000000100008810 */ /* 0x000fe20007ffe0ff */
[C---:B------:R-:W-:Y:S01]  /*0f10*/  IMAD R12, R6.reuse, UR19, R13 ;  /* 0x00000013060c7c24 */ /* 0x040fe2000f8e020d */
[----:B------:R-:W-:Y:S01]  /*0f20*/  ISETP.GE.AND P1, PT, R7, RZ, PT ;  /* 0x000000ff0700720c */ /* 0x000fe20003f26270 */
[----:B------:R-:W-:Y:S01]  /*0f30*/  IMAD.WIDE.U32 R18, R6, UR18, R18 ;  /* 0x0000001206127c25 */ /* 0x000fe2000f8e0012 */
[----:B------:R-:W-:-:S03]  /*0f40*/  ISETP.NE.AND P0, PT, R11, RZ, PT ;  /* 0x000000ff0b00720c */ /* 0x000fc60003f05270 */
[----:B------:R-:W-:Y:S01]  /*0f50*/  IMAD.WIDE.U32 R16, R6, R4, R16 ;  /* 0x0000000406107225 */ /* 0x000fe200078e0010 */
[----:B------:R-:W-:Y:S01]  /*0f60*/  IADD3 R19, PT, PT, R19, R12, RZ ;  /* 0x0000000c13137210 */ /* 0x000fe20007ffe0ff */
[----:B------:R-:W1:Y:S02]  /*0f70*/  LDC.64 R6, c[0x0][0x3d0] ;  /* 0x0000f400ff067b82 */ /* 0x000e640000000a00 */
[----:B------:R-:W-:Y:S01]  /*0f80*/  @P2 VIADD R0, R0, 0x1 ;  /* 0x0000000100002836 */ /* 0x000fe20000000000 */
[----:B------:R-:W-:Y:S02]  /*0f90*/  IADD3 R17, PT, PT, R17, R8, RZ ;  /* 0x0000000811117210 */ /* 0x000fe40007ffe0ff */
[----:B------:R-:W-:Y:S02]  /*0fa0*/  LEA R8, R116, 0xffffff80, 0x7 ;  /* 0xffffff8074087811 */ /* 0x000fe400078e38ff */
[----:B------:R-:W-:Y:S01]  /*0fb0*/  @!P1 IADD3 R0, PT, PT, -R0, RZ, RZ ;  /* 0x000000ff00009210 */ /* 0x000fe20007ffe1ff */
[----:B------:R-:W2:Y:S01]  /*0fc0*/  LDC.64 R4, c[0x0][0x3d8] ;  /* 0x0000f600ff047b82 */ /* 0x000ea20000000a00 */
[----:B------:R-:W-:Y:S01]  /*0fd0*/  @!P0 LOP3.LUT R0, RZ, R11, RZ, 0x33, !PT ;  /* 0x0000000bff008212 */ /* 0x000fe200078e33ff */
[----:B------:R-:W-:-:S02]  /*0fe0*/  IMAD R11, R8, R3, RZ ;  /* 0x00000003080b7224 */ /* 0x000fc400078e02ff */
[----:B------:R-:W-:-:S04]  /*0ff0*/  IMAD.WIDE.U32 R18, R8, R2, R18 ;  /* 0x0000000208127225 */ /* 0x000fc800078e0012 */
[C---:B------:R-:W-:Y:S01]  /*1000*/  IMAD.WIDE.U32 R16, R8.reuse, UR16, R16 ;  /* 0x0000001008107c25 */ /* 0x040fe2000f8e0010 */
[----:B------:R-:W-:Y:S02]  /*1010*/  IADD3 R19, PT, PT, R19, R11, RZ ;  /* 0x0000000b13137210 */ /* 0x000fe40007ffe0ff */
[----:B------:R-:W-:Y:S01]  /*1020*/  SHF.R.S32.HI R11, RZ, 0x1f, R0 ;  /* 0x0000001fff0b7819 */ /* 0x000fe20000011400 */
[----:B------:R-:W-:-:S04]  /*1030*/  IMAD R8, R8, UR17, RZ ;  /* 0x0000001108087c24 */ /* 0x000fc8000f8e02ff */
[----:B------:R-:W-:Y:S02]  /*1040*/  IMAD.IADD R17, R17, 0x1, R8 ;  /* 0x0000000111117824 */ /* 0x000fe400078e0208 */
[-C--:B-1----:R-:W-:Y:S02]  /*1050*/  IMAD R8, R11, R6.reuse, RZ ;  /* 0x000000060b087224 */ /* 0x082fe400078e02ff */
[----:B------:R-:W-:-:S04]  /*1060*/  IMAD.WIDE.U32 R18, R0, R6, R18 ;  /* 0x0000000600127225 */ /* 0x000fc800078e0012 */
[-C--:B--2---:R-:W-:Y:S02]  /*1070*/  IMAD R11, R11, R4.reuse, RZ ;  /* 0x000000040b0b7224 */ /* 0x084fe400078e02ff */
[C---:B------:R-:W-:Y:S02]  /*1080*/  IMAD R7, R0.reuse, R7, R8 ;  /* 0x0000000700077224 */ /* 0x040fe400078e0208 */
[C---:B------:R-:W-:Y:S01]  /*1090*/  IMAD.WIDE.U32 R12, R0.reuse, R4, R16 ;  /* 0x00000004000c7225 */ /* 0x040fe200078e0010 */
[----:B------:R-:W-:Y:S02]  /*10a0*/  MOV R16, R18 ;  /* 0x0000001200107202 */ /* 0x000fe40000000f00 */
[----:B------:R-:W-:Y:S01]  /*10b0*/  IADD3 R4, PT, PT, R19, R7, RZ ;  /* 0x0000000713047210 */ /* 0x000fe20007ffe0ff */
[----:B------:R-:W-:Y:S01]  /*10c0*/  IMAD R5, R0, R5, R11 ;  /* 0x0000000500057224 */ /* 0x000fe200078e020b */
[----:B------:R-:W-:-:S04]  /*10d0*/  MOV R8, R12 ;  /* 0x0000000c00087202 */ /* 0x000fc80000000f00 */
[----:B------:R-:W-:-:S07]  /*10e0*/  IADD3 R0, PT, PT, R13, R5, RZ ;  /* 0x000000050d007210 */ /* 0x000fce0007ffe0ff */
.L_x_1448:
[----:B------:R-:W1:Y:S01]  /*10f0*/  LDCU.128 UR12, c[0x0][0x390] ;  /* 0x00007200ff0c77ac */ /* 0x000e620008000c00 */
[----:B------:R-:W-:Y:S01]  /*1100*/  IMAD.SHL.U32 R160, R118, 0x8, RZ ;  /* 0x0000000876a07824 */ /* 0x000fe200078e00ff */
[----:B------:R-:W2:Y:S01]  /*1110*/  S2UR UR26, SR_CgaCtaId ;  /* 0x00000000001a79c3 */ /* 0x000ea20000008800 */
[----:B------:R-:W-:Y:S01]  /*1120*/  IMAD.MOV.U32 R21, RZ, RZ, RZ ;  /* 0x000000ffff157224 */ /* 0x000fe200078e00ff */
[----:B------:R-:W3:Y:S01]  /*1130*/  LDCU.64 UR4, c[0x0][0x3b0] ;  /* 0x00007600ff0477ac */ /* 0x000ee20008000a00 */
[----:B------:R-:W-:Y:S01]  /*1140*/  SHF.R.U32.HI R132, RZ, 0x2, R118 ;  /* 0x00000002ff847819 */ /* 0x000fe20000011676 */
[----:B------:R-:W-:Y:S01]  /*1150*/  IMAD.MOV.U32 R133, RZ, RZ, RZ ;  /* 0x000000ffff857224 */ /* 0x000fe200078e00ff */
[----:B------:R-:W-:Y:S01]  /*1160*/  LOP3.LUT R20, R160, 0x18, RZ, 0xc0, !PT ;  /* 0x00000018a0147812 */ /* 0x000fe200078ec0ff */
[----:B------:R-:W4:Y:S01]  /*1170*/  LDCU.64 UR20, c[0x0][0x3c8] ;  /* 0x00007900ff1477ac */ /* 0x000f220008000a00 */
[----:B------:R-:W-:Y:S01]  /*1180*/  LOP3.LUT R167, R118, 0x18, RZ, 0xc0, !PT ;  /* 0x0000001876a77812 */ /* 0x000fe200078ec0ff */
[----:B------:R-:W-:Y:S01]  /*1190*/  IMAD.WIDE.U32 R14, R15, 0x40, R132 ;  /* 0x000000400f0e7825 */ /* 0x000fe200078e0084 */
[C---:B------:R-:W-:Y:S01]  /*11a0*/  IADD3 R16, P0, PT, R20.reuse, R16, RZ ;  /* 0x0000001014107210 */ /* 0x040fe20007f1e0ff */
[----:B------:R-:W5:Y:S01]  /*11b0*/  LDCU.128 UR8, c[0x0][0x380] ;  /* 0x00007000ff0877ac */ /* 0x000f620008000c00 */
[----:B------:R-:W-:Y:S01]  /*11c0*/  IADD3 R8, P2, PT, R20, R8, RZ ;  /* 0x0000000814087210 */ /* 0x000fe20007f5e0ff */
[----:B------:R-:W-:Y:S01]  /*11d0*/  IMAD.SHL.U32 R137, R2, 0x40, RZ ;  /* 0x0000004002897824 */ /* 0x000fe200078e00ff */
[C---:B------:R-:W-:Y:S01]  /*11e0*/  LOP3.LUT R12, R160.reuse, 0xd8, RZ, 0xc0, !PT ;  /* 0x000000d8a00c7812 */ /* 0x040fe200078ec0ff */
[----:B------:R-:W-:Y:S01]  /*11f0*/  IMAD.X R17, RZ, RZ, R4, P0 ;  /* 0x000000ffff117224 */ /* 0x000fe200000e0604 */
[----:B------:R-:W-:Y:S01]  /*1200*/  LOP3.LUT R6, R160, 0x1f20, RZ, 0xc0, !PT ;  /* 0x00001f20a0067812 */ /* 0x000fe200078ec0ff */
[----:B-1----:R-:W-:Y:S01]  /*1210*/  IMAD.WIDE.U32 R20, R9, UR14, R20 ;  /* 0x0000000e09147c25 */ /* 0x002fe2000f8e0014 */
[----:B------:R-:W-:-:S02]  /*1220*/  LOP3.LUT R175, R12, R167, RZ, 0x3c, !PT ;  /* 0x000000a70caf7212 */ /* 0x000fc400078e3cff */
[----:B------:R-:W-:Y:S01]  /*1230*/  SHF.L.U64.HI R128, R2, 0x6, R3 ;  /* 0x0000000602807819 */ /* 0x000fe20000010203 */
[----:B---3--:R-:W-:Y:S01]  /*1240*/  USHF.L.U32 UR23, UR4, 0x5, URZ ;  /* 0x0000000504177899 */ /* 0x008fe200080006ff */
[----:B------:R-:W-:Y:S01]  /*1250*/  IMAD R21, R9, UR15, R21 ;  /* 0x0000000f09157c24 */ /* 0x000fe2000f8e0215 */
[----:B------:R-:W-:Y:S01]  /*1260*/  USHF.L.U64.HI UR14, UR4, 0x5, UR5 ;  /* 0x00000005040e7899 */ /* 0x000fe20008010205 */
[----:B------:R-:W-:Y:S01]  /*1270*/  LOP3.LUT R175, R6, R175, RZ, 0xfc, !PT ;  /* 0x000000af06af7212 */ /* 0x000fe200078efcff */
[----:B------:R-:W-:Y:S01]  /*1280*/  IMAD R4, R15, UR4, RZ ;  /* 0x000000040f047c24 */ /* 0x000fe2000f8e02ff */
[----:B------:R-:W-:Y:S01]  /*1290*/  SHF.R.U32.HI R159, RZ, 0x1, R118 ;  /* 0x00000001ff9f7819 */ /* 0x000fe20000011676 */
[----:B----4-:R-:W-:Y:S01]  /*12a0*/  IMAD.WIDE.U32 R12, R10, UR20, R20 ;  /* 0x000000140a0c7c25 */ /* 0x010fe2000f8e0014 */
[----:B------:R-:W-:-:S03]  /*12b0*/  LEA R166, R116, 0xffffff80, 0x7 ;  /* 0xffffff8074a67811 */ /* 0x000fc600078e38ff */
[----:B------:R-:W-:Y:S02]  /*12c0*/  IMAD.U32 R18, RZ, RZ, UR23 ;  /* 0x00000017ff127e24 */ /* 0x000fe4000f8e00ff */
[----:B------:R-:W-:Y:S02]  /*12d0*/  IMAD.U32 R19, RZ, RZ, UR14 ;  /* 0x0000000eff137e24 */ /* 0x000fe4000f8e00ff */
[----:B------:R-:W-:Y:S02]  /*12e0*/  IMAD R11, R10, UR21, R13 ;  /* 0x000000150a0b7c24 */ /* 0x000fe4000f8e020d */
[----:B------:R-:W-:-:S04]  /*12f0*/  IMAD.WIDE.U32 R6, R14, UR4, R18 ;  /* 0x000000040e067c25 */ /* 0x000fc8000f8e0012 */
[----:B------:R-:W-:Y:S01]  /*1300*/  IMAD.MOV.U32 R10, RZ, RZ, R12 ;  /* 0x000000ffff0a7224 */ /* 0x000fe200078e000c */
[----:B------:R-:W-:Y:S01]  /*1310*/  IADD3 R5, P0, PT, R12, R6, RZ ;  /* 0x000000060c057210 */ /* 0x000fe20007f1e0ff */
[C---:B------:R-:W-:Y:S01]  /*1320*/  IMAD R4, R14.reuse, UR5, R4 ;  /* 0x000000050e047c24 */ /* 0x040fe2000f8e0204 */
[----:B------:R-:W-:Y:S01]  /*1330*/  UMOV UR5, 0x400 ;  /* 0x0000040000057882 */ /* 0x000fe20000000000 */
[----:B------:R-:W-:Y:S01]  /*1340*/  IMAD.WIDE.U32 R14, R14, UR4, R10 ;  /* 0x000000040e0e7c25 */ /* 0x000fe2000f8e000a */
[----:B--2---:R-:W-:Y:S02]  /*1350*/  ULEA UR5, UR26, UR5, 0x18 ;  /* 0x000000051a057291 */ /* 0x004fe4000f8ec0ff */
[----:B------:R-:W-:Y:S01]  /*1360*/  USHF.L.U64.HI UR4, UR16, 0x6, UR17 ;  /* 0x0000000610047899 */ /* 0x000fe20008010211 */
[----:B------:R-:W-:Y:S01]  /*1370*/  IMAD.WIDE.U32 R16, R132, R2, R16 ;  /* 0x0000000284107225 */ /* 0x000fe200078e0010 */
[----:B-----5:R-:W-:Y:S02]  /*1380*/  LEA R12, P1, R14, UR8, 0x1 ;  /* 0x000000080e0c7c11 */ /* 0x020fe4000f8208ff */
[----:B------:R-:W-:Y:S01]  /*1390*/  LEA R175, R175, UR5, 0x1 ;  /* 0x00000005afaf7c11 */ /* 0x000fe2000f8e08ff */
[----:B------:R-:W-:Y:S01]  /*13a0*/  IMAD.IADD R6, R15, 0x1, R4 ;  /* 0x000000010f067824 */ /* 0x000fe200078e0204 */
[----:B------:R-:W-:Y:S01]  /*13b0*/  IADD3.X R4, PT, PT, R11, R4, R7, P0, !PT ;  /* 0x000000040b047210 */ /* 0x000fe200007fe407 */
[----:B------:R-:W-:Y:S01]  /*13c0*/  IMAD R161, R132, R3, R17 ;  /* 0x0000000384a17224 */ /* 0x000fe200078e0211 */
[C---:B------:R-:W-:Y:S01]  /*13d0*/  LEA R10, P0, R5.reuse, UR8, 0x1 ;  /* 0x00000008050a7c11 */ /* 0x040fe2000f8008ff */
[----:B------:R-:W-:Y:S01]  /*13e0*/  IMAD.X R9, RZ, RZ, R0, P2 ;  /* 0x000000ffff097224 */ /* 0x000fe200010e0600 */
[----:B------:R-:W-:Y:S01]  /*13f0*/  LEA R162, P3, R16, UR10, 0x1 ;  /* 0x0000000a10a27c11 */ /* 0x000fe2000f8608ff */
[----:B------:R-:W-:Y:S01]  /*1400*/  IMAD.SHL.U32 R157, R118, 0x4, RZ ;  /* 0x00000004769d7824 */ /* 0x000fe200078e00ff */
[----:B------:R-:W-:Y:S01]  /*1410*/  LEA.HI.X R11, R5, UR9, R4, 0x1, P0 ;  /* 0x00000009050b7c11 */ /* 0x000fe200080f0c04 */
[----:B------:R-:W-:Y:S01]  /*1420*/  IMAD.WIDE.U32 R8, R132, UR16, R8 ;  /* 0x0000001084087c25 */ /* 0x000fe2000f8e0008 */
[----:B------:R-:W-:Y:S01]  /*1430*/  LEA.HI.X R161, R16, UR11, R161, 0x1, P3 ;  /* 0x0000000b10a17c11 */ /* 0x000fe200098f0ca1 */
[----:B------:R-:W-:Y:S01]  /*1440*/  USHF.L.U32 UR8, UR16, 0x6, URZ ;  /* 0x0000000610087899 */ /* 0x000fe200080006ff */
[----:B------:R-:W-:Y:S01]  /*1450*/  IADD3 R4, P0, PT, R137, R162, RZ ;  /* 0x000000a289047210 */ /* 0x000fe20007f1e0ff */
[----:B------:R-:W-:Y:S01]  /*1460*/  IMAD.SHL.U32 R158, R118, 0x10, RZ ;  /* 0x00000010769e7824 */ /* 0x000fe200078e00ff */
[----:B------:R-:W-:Y:S01]  /*1470*/  LEA.HI.X R13, R14, UR9, R6, 0x1, P1 ;  /* 0x000000090e0d7c11 */ /* 0x000fe200088f0c06 */
[--C-:B------:R-:W-:Y:S01]  /*1480*/  IMAD.MOV.U32 R163, RZ, RZ, R161.reuse ;  /* 0x000000ffffa37224 */ /* 0x100fe200078e00a1 */
[----:B------:R-:W-:Y:S01]  /*1490*/  LOP3.LUT R0, R157, 0x18, RZ, 0xc0, !PT ;  /* 0x000000189d007812 */ /* 0x000fe200078ec0ff */
[----:B------:R-:W-:Y:S01]  /*14a0*/  IMAD.X R5, R128, 0x1, R161, P0 ;  /* 0x0000000180057824 */ /* 0x000fe200000e06a1 */
[----:B------:R-:W-:Y:S01]  /*14b0*/  IADD3 R6, P0, PT, R137, R4, RZ ;  /* 0x0000000489067210 */ /* 0x000fe20007f1e0ff */
[----:B------:R-:W-:Y:S01]  /*14c0*/  @!PT LDS RZ, [RZ] ;  /* 0x00000000fffff984 */ /* 0x000fe20000000800 */
[----:B------:R-:W-:Y:S01]  /*14d0*/  @!PT LDS RZ, [RZ] ;  /* 0x00000000fffff984 */ /* 0x000fe20000000800 */
[----:B------:R-:W-:Y:S01]  /*14e0*/  @!PT LDS RZ, [RZ] ;  /* 0x00000000fffff984 */ /* 0x000fe20000000800 */
[----:B------:R-:W-:Y:S01]  /*14f0*/  LDGSTS.E.BYPASS.LTC128B.128 [R175], desc[UR24][R12.64] ;  /* 0x000000000caf7fae */ /* 0x000fe2000b981a18 */
[----:B------:R-:W-:-:S02]  /*1500*/  IMAD.SHL.U32 R135, R118, 0x20, RZ ;  /* 0x0000002076877824 */ /* 0x000fc400078e00ff */
[----:B------:R-:W-:Y:S01]  /*1510*/  IMAD.MOV.U32 R133, RZ, RZ, 0x20 ;  /* 0x00000020ff857424 */ /* 0x000fe200078e00ff */
[----:B------:R-:W-:Y:S01]  /*1520*/  LDGSTS.E.BYPASS.LTC128B.128 [R175+0x1000], desc[UR24][R12.64+0x40] ;  /* 0x010000400caf7fae */ /* 0x000fe2000b981a18 */
[----:B------:R-:W-:-:S03]  /*1530*/  IMAD.X R7, R128, 0x1, R5, P0 ;  /* 0x0000000180077824 */ /* 0x000fc600000e0605 */
[----:B------:R1:W-:Y:S04]  /*1540*/  LDGSTS.E.BYPASS.LTC128B.128 [R175+0x2000], desc[UR24][R12.64+0x80] ;  /* 0x020000800caf7fae */ /* 0x0003e8000b981a18 */
[----:B------:R-:W-:Y:S04]  /*1550*/  LDGSTS.E.BYPASS.LTC128B.128 [R175+0x800], desc[UR24][R10.64] ;  /* 0x008000000aaf7fae */ /* 0x000fe8000b981a18 */
[----:B------:R-:W-:Y:S04]  /*1560*/  LDGSTS.E.BYPASS.LTC128B.128 [R175+0x1800], desc[UR24][R10.64+0x40] ;  /* 0x018000400aaf7fae */ /* 0x000fe8000b981a18 */
[----:B------:R-:W-:Y:S04]  /*1570*/  LDGSTS.E.BYPASS.LTC128B.128 [R175+0x2800], desc[UR24][R10.64+0x80] ;  /* 0x028000800aaf7fae */ /* 0x000fe8000b981a18 */
[----:B------:R-:W-:Y:S04]  /*1580*/  LDGSTS.E.BYPASS.LTC128B.128 [R175+0x3000], desc[UR24][R162.64] ;  /* 0x03000000a2af7fae */ /* 0x000fe8000b981a18 */
[----:B------:R-:W-:Y:S04]  /*1590*/  LDGSTS.E.BYPASS.LTC128B.128 [R175+0x5000], desc[UR24][R162.64+0x40] ;  /* 0x05000040a2af7fae */ /* 0x000fe8000b981a18 */
[----:B------:R-:W-:Y:S01]  /*15a0*/  LDGSTS.E.BYPASS.LTC128B.128 [R175+0x7000], desc[UR24][R162.64+0x80] ;  /* 0x07000080a2af7fae */ /* 0x000fe2000b981a18 */
[----:B-1----:R-:W-:-:S03]  /*15b0*/  IADD3 R12, P0, PT, R137, R6, RZ ;  /* 0x00000006890c7210 */ /* 0x002fc60007f1e0ff */
[----:B------:R-:W-:Y:S04]  /*15c0*/  LDGSTS.E.BYPASS.LTC128B.128 [R175+0x3800], desc[UR24][R4.64] ;  /* 0x0380000004af7fae */ /* 0x000fe8000b981a18 */
[----:B------:R-:W-:Y:S01]  /*15d0*/  LDGSTS.E.BYPASS.LTC128B.128 [R175+0x5800], desc[UR24][R4.64+0x40] ;  /* 0x0580004004af7fae */ /* 0x000fe2000b981a18 */
[----:B------:R-:W-:Y:S01]  /*15e0*/  IMAD.X R13, R128, 0x1, R7, P0 ;  /* 0x00000001800d7824 */ /* 0x000fe200000e0607 */
[----:B------:R-:W-:Y:S02]  /*15f0*/  LEA R164, P0, R8, UR12, 0x1 ;  /* 0x0000000c08a47c11 */ /* 0x000fe4000f8008ff */
[----:B------:R1:W-:Y:S04]  /*1600*/  LDGSTS.E.BYPASS.LTC128B.128 [R175+0x7800], desc[UR24][R4.64+0x80] ;  /* 0x0780008004af7fae */ /* 0x0003e8000b981a18 */
[----:B------:R-:W-:Y:S04]  /*1610*/  LDGSTS.E.BYPASS.LTC128B.128 [R175+0x4000], desc[UR24][R6.64] ;  /* 0x0400000006af7fae */ /* 0x000fe8000b981a18 */
[----:B------:R-:W-:Y:S04]  /*1620*/  LDGSTS.E.BYPASS.LTC128B.128 [R175+0x6000], desc[UR24][R6.64+0x40] ;  /* 0x0600004006af7fae */ /* 0x000fe8000b981a18 */
[----:B------:R2:W-:Y:S04]  /*1630*/  LDGSTS.E.BYPASS.LTC128B.128 [R175+0x8000], desc[UR24][R6.64+0x80] ;  /* 0x0800008006af7fae */ /* 0x0005e8000b981a18 */
[----:B------:R-:W-:Y:S04]  /*1640*/  LDGSTS.E.BYPASS.LTC128B.128 [R175+0x4800], desc[UR24][R12.64] ;  /* 0x048000000caf7fae */ /* 0x000fe8000b981a18 */
[----:B------:R-:W-:Y:S04]  /*1650*/  LDGSTS.E.BYPASS.LTC128B.128 [R175+0x6800], desc[UR24][R12.64+0x40] ;  /* 0x068000400caf7fae */ /* 0x000fe8000b981a18 */
[----:B------:R-:W-:Y:S01]  /*1660*/  LDGSTS.E.BYPASS.LTC128B.128 [R175+0x8800], desc[UR24][R12.64+0x80] ;  /* 0x088000800caf7fae */ /* 0x000fe2000b981a18 */
[----:B-1----:R-:W-:-:S03]  /*1670*/  IMAD R4, R132, UR17, R9 ;  /* 0x0000001184047c24 */ /* 0x002fc6000f8e0209 */
[----:B------:R-:W0:Y:S02]  /*1680*/  LDGDEPBAR ;  /* 0x00000000000079af */ /* 0x000e240000000000 */
[----:B------:R-:W-:Y:S02]  /*1690*/  LEA.HI.X R165, R8, UR13, R4, 0x1, P0 ;  /* 0x0000000d08a57c11 */ /* 0x000fe400080f0c04 */
[----:B------:R-:W-:Y:S02]  /*16a0*/  IADD3 R4, P0, PT, R164, UR8, RZ ;  /* 0x00000008a4047c10 */ /* 0x000fe4000ff1e0ff */
[----:B--2---:R-:W-:Y:S02]  /*16b0*/  LOP3.LUT R6, R158, 0x100, RZ, 0xc0, !PT ;  /* 0x000001009e067812 */ /* 0x004fe400078ec0ff */
[--C-:B------:R-:W-:Y:S02]  /*16c0*/  LOP3.LUT R7, R0, 0xc0, R135.reuse, 0xf8, !PT ;  /* 0x000000c000077812 */ /* 0x100fe400078ef887 */
[----:B------:R-:W-:-:S02]  /*16d0*/  LOP3.LUT R5, R6, 0x20, R135, 0xf8, !PT ;  /* 0x0000002006057812 */ /* 0x000fc400078ef887 */
[----:B------:R-:W-:Y:S02]  /*16e0*/  LOP3.LUT R134, R7, 0x8, R118, 0x78, !PT ;  /* 0x0000000807867812 */ /* 0x000fe400078e7876 */
[----:B------:R-:W-:Y:S02]  /*16f0*/  LOP3.LUT R0, R159, 0x8, RZ, 0xc0, !PT ;  /* 0x000000089f007812 */ /* 0x000fe400078ec0ff */
[----:B------:R-:W-:Y:S02]  /*1700*/  LOP3.LUT R134, R5, R134, RZ, 0xfc, !PT ;  /* 0x0000008605867212 */ /* 0x000fe400078efcff */
[----:B------:R-:W-:Y:S01]  /*1710*/  IADD3.X R5, PT, PT, R165, UR4, RZ, P0, !PT ;  /* 0x00000004a5057c10 */ /* 0x000fe200087fe4ff */
[----:B------:R-:W-:-:S04]  /*1720*/  DEPBAR.LE SB0, 0x0 ;  /* 0x000080000000791a */ /* 0x000fc80000000000 */
[----:B------:R-:W-:Y:S01]  /*1730*/  BAR.SYNC.DEFER_BLOCKING 0x0 ;  /* 0x0000000000007b1d */ /* 0x000fe20000010000 */
[----:B------:R-:W-:Y:S02]  /*1740*/  LOP3.LUT R158, R158, 0x3e00, RZ, 0xc0, !PT ;  /* 0x00003e009e9e7812 */ /* 0x000fe400078ec0ff */
[----:B------:R-:W-:Y:S02]  /*1750*/  IADD3 R8, P0, PT, R4, UR8, RZ ;  /* 0x0000000804087c10 */ /* 0x000fe4000ff1e0ff */
[----:B------:R-:W-:Y:S02]  /*1760*/  LOP3.LUT R0, R7, R0, RZ, 0x3c, !PT ;  /* 0x0000000007007212 */ /* 0x000fe400078e3cff */
[----:B------:R-:W-:Y:S02]  /*1770*/  LOP3.LUT R7, R158, 0x120, R135, 0xf8, !PT ;  /* 0x000001209e077812 */ /* 0x000fe400078ef887 */
[----:B------:R-:W-:Y:S02]  /*1780*/  IADD3.X R9, PT, PT, R5, UR4, RZ, P0, !PT ;  /* 0x0000000405097c10 */ /* 0x000fe400087fe4ff */
[----:B------:R-:W-:-:S02]  /*1790*/  IADD3 R6, P0, PT, R8, UR8, RZ ;  /* 0x0000000808067c10 */ /* 0x000fc4000ff1e0ff */
[----:B------:R-:W-:Y:S02]  /*17a0*/  LOP3.LUT R136, R7, R0, RZ, 0xfc, !PT ;  /* 0x0000000007887212 */ /* 0x000fe400078efcff */
[----:B------:R-:W-:Y:S02]  /*17b0*/  IADD3.X R7, PT, PT, R9, UR4, RZ, P0, !PT ;  /* 0x0000000409077c10 */ /* 0x000fe400087fe4ff */
[----:B------:R-:W-:Y:S02]  /*17c0*/  LEA R136, R136, UR5, 0x1 ;  /* 0x0000000588887c11 */ /* 0x000fe4000f8e08ff */
[----:B------:R-:W-:Y:S02]  /*17d0*/  LEA R134, R134, UR5, 0x1 ;  /* 0x0000000586867c11 */ /* 0x000fe4000f8e08ff */
[----:B------:R-:W-:Y:S01]  /*17e0*/  LOP3.LUT P0, RZ, R118, 0x4, RZ, 0xc0, !PT ;  /* 0x0000000476ff7812 */ /* 0x000fe2000780c0ff */
[----:B------:R-:W-:Y:S01]  /*17f0*/  @!PT LDS RZ, [RZ] ;  /* 0x00000000fffff984 */ /* 0x000fe20000000800 */
[----:B------:R-:W-:Y:S01]  /*1800*/  @!PT LDS RZ, [RZ] ;  /* 0x00000000fffff984 */ /* 0x000fe20000000800 */
[----:B------:R-:W-:Y:S01]  /*1810*/  @!PT LDS RZ, [RZ] ;  /* 0x00000000fffff984 */ /* 0x000fe20000000800 */
[----:B------:R-:W-:Y:S03]  /*1820*/  LDGSTS.E.BYPASS.LTC128B.128 [R175+0x9000], desc[UR24][R164.64] ;  /* 0x09000000a4af7fae */ /* 0x000fe6000b981a18 */
[----:B------:R-:W-:Y:S01]  /*1830*/  SEL R133, R133, 0xffffffe0, !P0 ;  /* 0xffffffe085857807 */ /* 0x000fe20004000000 */
[----:B------:R-:W-:Y:S04]  /*1840*/  LDGSTS.E.BYPASS.LTC128B.128 [R175+0xb000], desc[UR24][R164.64+0x40] ;  /* 0x0b000040a4af7fae */ /* 0x000fe8000b981a18 */
[C---:B------:R-:W-:Y:S01]  /*1850*/  IMAD.IADD R131, R133.reuse, 0x1, R136 ;  /* 0x0000000185837824 */ /* 0x040fe200078e0288 */
[----:B------:R-:W-:Y:S01]  /*1860*/  LDGSTS.E.BYPASS.LTC128B.128 [R175+0xd000], desc[UR24][R164.64+0x80] ;  /* 0x0d000080a4af7fae */ /* 0x000fe2000b981a18 */
[----:B------:R-:W-:-:S03]  /*1870*/  IMAD.IADD R119, R133, 0x1, R134 ;  /* 0x0000000185777824 */ /* 0x000fc600078e0286 */
[----:B------:R-:W-:Y:S04]  /*1880*/  LDGSTS.E.BYPASS.LTC128B.128 [R175+0x9800], desc[UR24][R4.64] ;  /* 0x0980000004af7fae */ /* 0x000fe8000b981a18 */
[----:B------:R-:W-:Y:S04]  /*1890*/  LDGSTS.E.BYPASS.LTC128B.128 [R175+0xb800], desc[UR24][R4.64+0x40] ;  /* 0x0b80004004af7fae */ /* 0x000fe8000b981a18 */
[----:B------:R-:W-:Y:S04]  /*18a0*/  LDGSTS.E.BYPASS.LTC128B.128 [R175+0xd800], desc[UR24][R4.64+0x80] ;  /* 0x0d80008004af7fae */ /* 0x000fe8000b981a18 */
[----:B------:R-:W-:Y:S04]  /*18b0*/  LDGSTS.E.BYPASS.LTC128B.128 [R175+0xa000], desc[UR24][R8.64] ;  /* 0x0a00000008af7fae */ /* 0x000fe8000b981a18 */
[----:B------:R-:W-:Y:S04]  /*18c0*/  LDGSTS.E.BYPASS.LTC128B.128 [R175+0xc000], desc[UR24][R8.64+0x40] ;  /* 0x0c00004008af7fae */ /* 0x000fe8000b981a18 */
[----:B------:R-:W-:Y:S04]  /*18d0*/  LDGSTS.E.BYPASS.LTC128B.128 [R175+0xe000], desc[UR24][R8.64+0x80] ;  /* 0x0e00008008af7fae */ /* 0x000fe8000b981a18 */
[----:B------:R-:W-:Y:S04]  /*18e0*/  LDGSTS.E.BYPASS.LTC128B.128 [R175+0xa800], desc[UR24][R6.64] ;  /* 0x0a80000006af7fae */ /* 0x000fe8000b981a18 */
[----:B------:R-:W-:Y:S04]  /*18f0*/  LDGSTS.E.BYPASS.LTC128B.128 [R175+0xc800], desc[UR24][R6.64+0x40] ;  /* 0x0c80004006af7fae */ /* 0x000fe8000b981a18 */
[----:B------:R1:W-:Y:S04]  /*1900*/  LDGSTS.E.BYPASS.LTC128B.128 [R175+0xe800], desc[UR24][R6.64+0x80] ;  /* 0x0e80008006af7fae */ /* 0x0003e8000b981a18 */
[----:B------:R-:W-:Y:S04]  /*1910*/  LDSM.16.M88.4 R104, [R136] ;  /* 0x000000008868783b */ /* 0x000fe80000000200 */
[----:B------:R-:W2:Y:S04]  /*1920*/  LDSM.16.M88.4 R68, [R134+0x3000] ;  /* 0x003000008644783b */ /* 0x000ea80000000200 */
[----:B------:R-:W3:Y:S04]  /*1930*/  LDSM.16.M88.4 R52, [R134+0x3800] ;  /* 0x003800008634783b */ /* 0x000ee80000000200 */
[----:B------:R-:W-:Y:S04]  /*1940*/  LDSM.16.M88.4 R76, [R131] ;  /* 0x00000000834c783b */ /* 0x000fe80000000200 */
[----:B------:R-:W-:Y:S04]  /*1950*/  LDSM.16.M88.4 R60, [R134+0x3400] ;  /* 0x00340000863c783b */ /* 0x000fe80000000200 */
[----:B------:R-:W-:Y:S04]  /*1960*/  LDSM.16.M88.4 R44, [R134+0x3c00] ;  /* 0x003c0000862c783b */ /* 0x000fe80000000200 */
[----:B-1----:R-:W1:Y:S04]  /*1970*/  LDSM.16.M88.4 R4, [R119+0x3000] ;  /* 0x003000007704783b */ /* 0x002e680000000200 */
[----:B------:R-:W4:Y:S04]  /*1980*/  LDSM.16.M88.4 R36, [R134+0x4000] ;  /* 0x004000008624783b */ /* 0x000f280000000200 */
        /* <DEDUP_REMOVED lines=8> */
[----:B------:R-:W-:Y:S04]  /*1a10*/  LDSM.16.M88.4 R84, [R136+0x1000] ;  /* 0x001000008854783b */ /* 0x000fe80000000200 */
[----:B------:R-:W-:Y:S01]  /*1a20*/  LDSM.16.M88.4 R96, [R119+0x3c00] ;  /* 0x003c00007760783b */ /* 0x000fe20000000200 */
[C---:B---3--:R-:W-:Y:S03]  /*1a30*/  HMMA.16816.F32.BF16 R56, R104.reuse, R52, RZ ;  /* 0x000000346838723c */ /* 0x048fe600000418ff */
[----:B------:R-:W-:Y:S04]  /*1a40*/  LDSM.16.M88.4 R92, [R119+0x4400] ;  /* 0x00440000775c783b */ /* 0x000fe80000000200 */
[----:B------:R-:W-:Y:S01]  /*1a50*/  LDSM.16.M88.4 R88, [R119+0x4800] ;  /* 0x004800007758783b */ /* 0x000fe20000000200 */
[----:B------:R-:W-:Y:S03]  /*1a60*/  HMMA.16816.F32.BF16 R52, R104, R54, RZ ;  /* 0x000000366834723c */ /* 0x000fe600000418ff */
[----:B------:R-:W-:Y:S04]  /*1a70*/  LDSM.16.M88.4 R120, [R131+0x1000] ;  /* 0x001000008378783b */ /* 0x000fe80000000200 */
[----:B------:R-:W-:Y:S01]  /*1a80*/  LDSM.16.M88.4 R124, [R119+0x6800] ;  /* 0x00680000777c783b */ /* 0x000fe20000000200 */
[C---:B-1----:R-:W-:Y:S03]  /*1a90*/  HMMA.16816.F32.BF16 R72, R76.reuse, R4, R72 ;  /* 0x000000044c48723c */ /* 0x042fe60000041848 */
[----:B------:R-:W-:Y:S04]  /*1aa0*/  LDSM.16.M88.4 R112, [R119+0x6c00] ;  /* 0x006c00007770783b */ /* 0x000fe80000000200 */
[----:B------:R-:W-:Y:S01]  /*1ab0*/  LDSM.16.M88.4 R100, [R134+0x7000] ;  /* 0x007000008664783b */ /* 0x000fe20000000200 */
[----:B------:R-:W-:Y:S03]  /*1ac0*/  HMMA.16816.F32.BF16 R68, R76, R6, R68 ;  /* 0x000000064c44723c */ /* 0x000fe60000041844 */
[----:B------:R-:W1:Y:S04]  /*1ad0*/  LDSM.16.M88.4 R4, [R134+0x5000] ;  /* 0x005000008604783b */ /* 0x000e680000000200 */
[----:B------:R-:W0:Y:S01]  /*1ae0*/  LDGDEPBAR ;  /* 0x00000000000079af */ /* 0x000e220000000000 */
[C---:B------:R-:W-:Y:S08]  /*1af0*/  HMMA.16816.F32.BF16 R64, R104.reuse, R60, RZ ;  /* 0x0000003c6840723c */ /* 0x040ff000000418ff */
[C---:B------:R-:W-:Y:S08]  /*1b00*/  HMMA.16816.F32.BF16 R60, R104.reuse, R62, RZ ;  /* 0x0000003e683c723c */ /* 0x040ff000000418ff */
[C---:B------:R-:W-:Y:S08]  /*1b10*/  HMMA.16816.F32.BF16 R48, R104.reuse, R44, RZ ;  /* 0x0000002c6830723c */ /* 0x040ff000000418ff */
[C---:B----4-:R-:W-:Y:S08]  /*1b20*/  HMMA.16816.F32.BF16 R40, R104.reuse, R36, RZ ;  /* 0x000000246828723c */ /* 0x050ff000000418ff */
[C---:B-----5:R-:W-:Y:S08]  /*1b30*/  HMMA.16816.F32.BF16 R32, R104.reuse, R28, RZ ;  /* 0x0000001c6820723c */ /* 0x060ff000000418ff */
        /* <DEDUP_REMOVED lines=15> */
[----:B------:R-:W-:Y:S01]  /*1c30*/  HMMA.16816.F32.BF16 R36, R76, R14, R36 ;  /* 0x0000000e4c24723c */ /* 0x000fe20000041824 */
[----:B------:R-:W5:Y:S07]  /*1c40*/  LDSM.16.M88.4 R12, [R134+0x5c00] ;  /* 0x005c0000860c783b */ /* 0x000f6e0000000200 */
[C---:B-1----:R-:W-:Y:S08]  /*1c50*/  HMMA.16816.F32.BF16 R72, R84.reuse, R4, R72 ;  /* 0x000000045448723c */ /* 0x042ff00000041848 */
[----:B------:R-:W-:Y:S01]  /*1c60*/  HMMA.16816.F32.BF16 R68, R84, R6, R68 ;  /* 0x000000065444723c */ /* 0x000fe20000041844 */
[----:B------:R-:W1:Y:S07]  /*1c70*/  LDSM.16.M88.4 R4, [R134+0x6400] ;  /* 0x006400008604783b */ /* 0x000e6e0000000200 */
        /* <DEDUP_REMOVED lines=10> */
[----:B------:R-:W-:Y:S01]  /*1d20*/  HMMA.16816.F32.BF16 R104, R76, R82, R104 ;  /* 0x000000524c68723c */ /* 0x000fe20000041868 */
[----:B------:R-:W3:Y:S04]  /*1d30*/  LDSM.16.M88.4 R76, [R119+0x5400] ;  /* 0x00540000774c783b */ /* 0x000ee80000000200 */
[----:B------:R-:W-:Y:S03]  /*1d40*/  LDSM.16.M88.4 R80, [R119+0x5000] ;  /* 0x005000007750783b */ /* 0x000fe60000000200 */
[C---:B----4-:R-:W-:Y:S08]  /*1d50*/  HMMA.16816.F32.BF16 R56, R84.reuse, R8, R56 ;  /* 0x000000085438723c */ /* 0x050ff00000041838 */
[C---:B------:R-:W-:Y:S01]  /*1d60*/  HMMA.16816.F32.BF16 R52, R84.reuse, R10, R52 ;  /* 0x0000000a5434723c */ /* 0x040fe20000041834 */
[----:B------:R-:W4:Y:S07]  /*1d70*/  LDSM.16.M88.4 R8, [R119+0x5c00] ;  /* 0x005c00007708783b */ /* 0x000f2e0000000200 */
[C---:B--2---:R-:W-:Y:S08]  /*1d80*/  HMMA.16816.F32.BF16 R64, R84.reuse, R16, R64 ;  /* 0x000000105440723c */ /* 0x044ff00000041840 */
[C---:B------:R-:W-:Y:S01]  /*1d90*/  HMMA.16816.F32.BF16 R60, R84.reuse, R18, R60 ;  /* 0x00000012543c723c */ /* 0x040fe2000004183c */
[----:B------:R-:W2:Y:S07]  /*1da0*/  LDSM.16.M88.4 R16, [R119+0x5800] ;  /* 0x005800007710783b */ /* 0x000eae0000000200 */
[C---:B-----5:R-:W-:Y:S08]  /*1db0*/  HMMA.16816.F32.BF16 R48, R84.reuse, R12, R48 ;  /* 0x0000000c5430723c */ /* 0x060ff00000041830 */
[C---:B------:R-:W-:Y:S01]  /*1dc0*/  HMMA.16816.F32.BF16 R44, R84.reuse, R14, R44 ;  /* 0x0000000e542c723c */ /* 0x040fe2000004182c */
[----:B------:R-:W5:Y:S07]  /*1dd0*/  LDSM.16.M88.4 R12, [R119+0x6000] ;  /* 0x00600000770c783b */ /* 0x000f6e0000000200 */
[C---:B-1----:R-:W-:Y:S08]  /*1de0*/  HMMA.16816.F32.BF16 R32, R84.reuse, R4, R32 ;  /* 0x000000045420723c */ /* 0x042ff00000041820 */
[----:B------:R-:W-:Y:S01]  /*1df0*/  HMMA.16816.F32.BF16 R28, R84, R6, R28 ;  /* 0x00000006541c723c */ /* 0x000fe2000004181c */
[----:B------:R-:W1:Y:S07]  /*1e00*/  LDSM.16.M88.4 R4, [R119+0x6400] ;  /* 0x006400007704783b */ /* 0x000e6e0000000200 */
[C---:B---3--:R-:W-:Y:S08]  /*1e10*/  HMMA.16816.F32.BF16 R64, R120.reuse, R76, R64 ;  /* 0x0000004c7840723c */ /* 0x048ff00000041840 */
[C---:B------:R-:W-:Y:S01]  /*1e20*/  HMMA.16816.F32.BF16 R60, R120.reuse, R78, R60 ;  /* 0x0000004e783c723c */ /* 0x040fe2000004183c */
[----:B------:R-:W-:Y:S07]  /*1e30*/  LDSM.16.M88.4 R76, [R134+0x8800] ;  /* 0x00880000864c783b */ /* 0x000fee0000000200 */
[C---:B----4-:R-:W-:Y:S08]  /*1e40*/  HMMA.16816.F32.BF16 R48, R120.reuse, R8, R48 ;  /* 0x000000087830723c */ /* 0x050ff00000041830 */
[----:B------:R-:W-:Y:S01]  /*1e50*/  HMMA.16816.F32.BF16 R44, R120, R10, R44 ;  /* 0x0000000a782c723c */ /* 0x000fe2000004182c */
[----:B------:R-:W3:Y:S07]  /*1e60*/  LDSM.16.M88.4 R8, [R136+0x2000] ;  /* 0x002000008808783b */ /* 0x000eee0000000200 */
[C---:B------:R-:W-:Y:S08]  /*1e70*/  HMMA.16816.F32.BF16 R24, R84.reuse, R92, R24 ;  /* 0x0000005c5418723c */ /* 0x040ff00000041818 */
[C---:B------:R-:W-:Y:S01]  /*1e80*/  HMMA.16816.F32.BF16 R20, R84.reuse, R94, R20 ;  /* 0x0000005e5414723c */ /* 0x040fe20000041814 */
[----:B------:R-:W-:Y:S07]  /*1e90*/  LDSM.16.M88.4 R92, [R134+0x7800] ;  /* 0x00780000865c783b */ /* 0x000fee0000000200 */
[C---:B------:R-:W-:Y:S08]  /*1ea0*/  HMMA.16816.F32.BF16 R40, R84.reuse, R96, R40 ;  /* 0x000000605428723c */ /* 0x040ff00000041828 */
[----:B------:R-:W-:Y:S01]  /*1eb0*/  HMMA.16816.F32.BF16 R36, R84, R98, R36 ;  /* 0x000000625424723c */ /* 0x000fe20000041824 */
[----:B------:R-:W-:Y:S07]  /*1ec0*/  LDSM.16.M88.4 R96, [R134+0x7400] ;  /* 0x007400008660783b */ /* 0x000fee0000000200 */
[C---:B--2---:R-:W-:Y:S08]  /*1ed0*/  HMMA.16816.F32.BF16 R56, R120.reuse, R16, R56 ;  /* 0x000000107838723c */ /* 0x044ff00000041838 */
[----:B------:R-:W-:Y:S01]  /*1ee0*/  HMMA.16816.F32.BF16 R52, R120, R18, R52 ;  /* 0x000000127834723c */ /* 0x000fe20000041834 */
[----:B------:R-:W2:Y:S07]  /*1ef0*/  LDSM.16.M88.4 R16, [R134+0x8c00] ;  /* 0x008c00008610783b */ /* 0x000eae0000000200 */
[----:B------:R-:W-:Y:S08]  /*1f00*/  HMMA.16816.F32.BF16 R108, R84, R88, R108 ;  /* 0x00000058546c723c */ /* 0x000ff0000004186c */
[C---:B------:R-:W-:Y:S08]  /*1f10*/  HMMA.16816.F32.BF16 R24, R120.reuse, R124, R24 ;  /* 0x0000007c7818723c */ /* 0x040ff00000041818 */
        /* <DEDUP_REMOVED lines=9> */
[----:B------:R-:W4:Y:S07]  /*1fb0*/  LDSM.16.M88.4 R80, [R134+0x8400] ;  /* 0x008400008650783b */ /* 0x000f2e0000000200 */
[----:B------:R-:W-:Y:S08]  /*1fc0*/  HMMA.16816.F32.BF16 R108, R120, R112, R108 ;  /* 0x00000070786c723c */ /* 0x000ff0000004186c */
[----:B------:R-:W-:Y:S01]  /*1fd0*/  HMMA.16816.F32.BF16 R104, R84, R90, R104 ;  /* 0x0000005a5468723c */ /* 0x000fe20000041868 */
[----:B------:R-:W5:Y:S04]  /*1fe0*/  LDSM.16.M88.4 R88, [R134+0x7c00] ;  /* 0x007c00008658783b */ /* 0x000f680000000200 */
[----:B------:R-:W5:Y:S03]  /*1ff0*/  LDSM.16.M88.4 R84, [R134+0x8000] ;  /* 0x008000008654783b */ /* 0x000f660000000200 */
[C---:B---3--:R-:W-:Y:S08]  /*2000*/  HMMA.16816.F32.BF16 R24, R8.reuse, R76, R24 ;  /* 0x0000004c0818723c */ /* 0x048ff00000041818 */
[C---:B------:R-:W-:Y:S01]  /*2010*/  HMMA.16816.F32.BF16 R20, R8.reuse, R78, R20 ;  /* 0x0000004e0814723c */ /* 0x040fe20000041814 */
[----:B------:R-:W3:Y:S07]  /*2020*/  LDSM.16.M88.4 R76, [R119+0x7400] ;  /* 0x00740000774c783b */ /* 0x000eee0000000200 */
[C---:B------:R-:W-:Y:S08]  /*2030*/  HMMA.16816.F32.BF16 R72, R8.reuse, R100, R72 ;  /* 0x000000640848723c */ /* 0x040ff00000041848 */
[C---:B------:R-:W-:Y:S08]  /*2040*/  HMMA.16816.F32.BF16 R68, R8.reuse, R102, R68 ;  /* 0x000000660844723c */ /* 0x040ff00000041844 */
[----:B--2---:R-:W-:Y:S01]  /*2050*/  HMMA.16816.F32.BF16 R108, R8, R16, R108 ;  /* 0x00000010086c723c */ /* 0x004fe2000004186c */
[----:B------:R-:W-:-:S02]  /*2060*/  LOP3.LUT R17, R132, 0x7, RZ, 0xc0, !PT ;  /* 0x0000000784117812 */ /* 0x000fc400078ec0ff */
[----:B------:R-:W-:-:S04]  /*2070*/  LOP3.LUT R16, R159, 0x1f0, RZ, 0xc0, !PT ;  /* 0x000001f09f107812 */ /* 0x000fc800078ec0ff */
[----:B------:R-:W-:Y:S01]  /*2080*/  IADD3 R130, PT, PT, R17, R16, R130 ;  /* 0x0000001011827210 */ /* 0x000fe20007ffe082 */
[----:B------:R-:W-:Y:S08]  /*2090*/  HMMA.16816.F32.BF16 R104, R120, R114, R104 ;  /* 0x000000727868723c */ /* 0x000ff00000041868 */
[----:B------:R-:W-:Y:S08]  /*20a0*/  HMMA.16816.F32.BF16 R64, R8, R96, R64 ;  /* 0x000000600840723c */ /* 0x000ff00000041840 */
[----:B-1----:R-:W-:Y:S01]  /*20b0*/  HMMA.16816.F32.BF16 R72, R4, R12, R72 ;  /* 0x0000000c0448723c */ /* 0x002fe20000041848 */
[----:B------:R-:W-:Y:S01]  /*20c0*/  IADD3 R12, PT, PT, R129, -UR22, R130 ;  /* 0x80000016810c7c10 */ /* 0x000fe2000fffe082 */
[----:B------:R-:W-:-:S04]  /*20d0*/  IMAD.SHL.U32 R13, R118, 0x2, RZ ;  /* 0x00000002760d7824 */ /* 0x000fc800078e00ff */
[----:B------:R-:W-:Y:S02]  /*20e0*/  IMAD.IADD R12, R12, 0x1, R117 ;  /* 0x000000010c0c7824 */ /* 0x000fe400078e0275 */
[----:B------:R-:W-:Y:S03]  /*20f0*/  HMMA.16816.F32.BF16 R68, R4, R14, R68 ;  /* 0x0000000e0444723c */ /* 0x000fe60000041844 */
[C-C-:B------:R-:W-:Y:S02]  /*2100*/  VIADDMNMX R115, R12.reuse, 0x1, R129.reuse, PT ;  /* 0x000000010c737846 */ /* 0x140fe40003800181 */
[----:B------:R-:W-:-:S03]  /*2110*/  VIADDMNMX R113, R12, 0x9, R129, PT ;  /* 0x000000090c717846 */ /* 0x000fc60003800181 */
[C---:B------:R-:W-:Y:S08]  /*2120*/  HMMA.16816.F32.BF16 R60, R8.reuse, R98, R60 ;  /* 0x00000062083c723c */ /* 0x040ff0000004183c */
[----:B----4-:R-:W-:Y:S01]  /*2130*/  HMMA.16816.F32.BF16 R32, R8, R80, R32 ;  /* 0x000000500820723c */ /* 0x010fe20000041820 */
[----:B------:R-:W-:-:S04]  /*2140*/  LOP3.LUT R80, R166, 0x6, R13, 0xf8, !PT ;  /* 0x00000006a6507812 */ /* 0x000fc800078ef80d */
[C---:B------:R-:W-:Y:S02]  /*2150*/  LOP3.LUT R12, R80.reuse, 0x8, RZ, 0xfc, !PT ;  /* 0x00000008500c7812 */ /* 0x040fe400078efcff */
[CC--:B------:R-:W-:Y:S01]  /*2160*/  ISETP.GE.AND P3, PT, R80.reuse, R115.reuse, PT ;  /* 0x000000735000720c */ /* 0x0c0fe20003f66270 */
[C---:B------:R-:W-:Y:S01]  /*2170*/  HMMA.16816.F32.BF16 R56, R8.reuse, R92, R56 ;  /* 0x0000005c0838723c */ /* 0x040fe20000041838 */
[----:B------:R-:W-:Y:S02]  /*2180*/  LOP3.LUT R16, R80, 0x1, RZ, 0xfc, !PT ;  /* 0x0000000150107812 */ /* 0x000fe400078efcff */
[C---:B------:R-:W-:Y:S02]  /*2190*/  ISETP.GE.AND P5, PT, R12.reuse, R115, PT ;  /* 0x000000730c00720c */ /* 0x040fe40003fa6270 */
[----:B------:R-:W-:Y:S02]  /*21a0*/  ISETP.GE.AND P4, PT, R12, R113, PT ;  /* 0x000000710c00720c */ /* 0x000fe40003f86270 */
[C---:B------:R-:W-:Y:S01]  /*21b0*/  ISETP.GE.AND P6, PT, R16.reuse, R115, PT ;  /* 0x000000731000720c */ /* 0x040fe20003fc6270 */
[----:B------:R-:W-:Y:S01]  /*21c0*/  HMMA.16816.F32.BF16 R52, R8, R94, R52 ;  /* 0x0000005e0834723c */ /* 0x000fe20000041834 */
[----:B------:R-:W-:-:S02]  /*21d0*/  ISETP.GE.AND P2, PT, R16, R113, PT ;  /* 0x000000711000720c */ /* 0x000fc40003f46270 */
[C---:B------:R-:W-:Y:S02]  /*21e0*/  LOP3.LUT R14, R80.reuse, 0x9, RZ, 0xfc, !PT ;  /* 0x00000009500e7812 */ /* 0x040fe400078efcff */
[C---:B------:R-:W-:Y:S02]  /*21f0*/  LOP3.LUT R12, R80.reuse, 0x10, RZ, 0xfc, !PT ;  /* 0x00000010500c7812 */ /* 0x040fe400078efcff */
[----:B------:R-:W-:Y:S01]  /*2200*/  LOP3.LUT R16, R80, 0x11, RZ, 0xfc, !PT ;  /* 0x0000001150107812 */ /* 0x000fe200078efcff */
[----:B-----5:R-:W-:Y:S01]  /*2210*/  HMMA.16816.F32.BF16 R48, R8, R88, R48 ;  /* 0x000000580830723c */ /* 0x020fe20000041830 */
[----:B------:R-:W-:Y:S02]  /*2220*/  FSEL R103, R73, -INF , !P6 ;  /* 0xff80000049677808 */ /* 0x000fe40007000000 */
[----:B------:R-:W-:Y:S02]  /*2230*/  FSEL R101, R68, -INF , !P5 ;  /* 0xff80000044657808 */ /* 0x000fe40006800000 */
[----:B------:R-:W-:-:S02]  /*2240*/  ISETP.GE.AND P1, PT, R14, R115, PT ;  /* 0x000000730e00720c */ /* 0x000fc40003f26270 */
[-C--:B------:R-:W-:Y:S01]  /*2250*/  ISETP.GE.AND P0, PT, R14, R113.reuse, PT ;  /* 0x000000710e00720c */ /* 0x080fe20003f06270 */
[C---:B------:R-:W-:Y:S01]  /*2260*/  HMMA.16816.F32.BF16 R44, R8.reuse, R90, R44 ;  /* 0x0000005a082c723c */ /* 0x040fe2000004182c */
[-C--:B------:R-:W-:Y:S02]  /*2270*/  ISETP.GE.AND P6, PT, R12, R113.reuse, PT ;  /* 0x000000710c00720c */ /* 0x080fe40003fc6270 */
[----:B------:R-:W-:Y:S02]  /*2280*/  ISETP.GE.AND P5, PT, R16, R113, PT ;  /* 0x000000711000720c */ /* 0x000fe40003fa6270 */
[----:B------:R-:W-:Y:S02]  /*2290*/  FSEL R93, R70, -INF , !P4 ;  /* 0xff800000465d7808 */ /* 0x000fe40006000000 */
[----:B------:R-:W-:Y:S01]  /*22a0*/  FSEL R95, R71, -INF , !P0 ;  /* 0xff800000475f7808 */ /* 0x000fe20004000000 */
[----:B------:R-:W-:Y:S01]  /*22b0*/  HMMA.16816.F32.BF16 R40, R8, R84, R40 ;  /* 0x000000540828723c */ /* 0x000fe20000041828 */
[----:B------:R-:W-:-:S02]  /*22c0*/  FSEL R85, R75, -INF , !P2 ;  /* 0xff8000004b557808 */ /* 0x000fc40005000000 */
[----:B------:R-:W-:Y:S02]  /*22d0*/  ISETP.GE.AND P2, PT, R16, R115, PT ;  /* 0x000000731000720c */ /* 0x000fe40003f46270 */
[----:B------:R-:W-:-:S03]  /*22e0*/  LOP3.LUT R16, R80, 0x18, RZ, 0xfc, !PT ;  /* 0x0000001850107812 */ /* 0x000fc600078efcff */
[----:B------:R-:W-:Y:S01]  /*22f0*/  HMMA.16816.F32.BF16 R36, R8, R86, R36 ;  /* 0x000000560824723c */ /* 0x000fe20000041824 */
[----:B------:R-:W-:Y:S02]  /*2300*/  FSEL R87, R72, -INF , !P3 ;  /* 0xff80000048577808 */ /* 0x000fe40005800000 */
[----:B------:R-:W-:Y:S02]  /*2310*/  ISETP.GE.AND P3, PT, R80, R113, PT ;  /* 0x000000715000720c */ /* 0x000fe40003f66270 */
[----:B------:R-:W-:-:S03]  /*2320*/  ISETP.GE.AND P4, PT, R16, R115, PT ;  /* 0x000000731000720c */ /* 0x000fc60003f86270 */
[C---:B------:R-:W-:Y:S08]  /*2330*/  HMMA.16816.F32.BF16 R28, R8.reuse, R82, R28 ;  /* 0x00000052081c723c */ /* 0x040ff0000004181c */
[----:B------:R-:W-:Y:S01]  /*2340*/  HMMA.16816.F32.BF16 R104, R8, R18, R104 ;  /* 0x000000120868723c */ /* 0x000fe20000041868 */
[----:B------:R-:W1:Y:S01]  /*2350*/  LDSM.16.M88.4 R8, [R119+0x7800] ;  /* 0x007800007708783b */ /* 0x000e620000000200 */
[----:B------:R-:W-:-:S04]  /*2360*/  LOP3.LUT R18, R80, 0x19, RZ, 0xfc, !PT ;  /* 0x0000001950127812 */ /* 0x000fc800078efcff */
[-C--:B------:R-:W-:Y:S02]  /*2370*/  ISETP.GE.AND P0, PT, R18, R115.reuse, PT ;  /* 0x000000731200720c */ /* 0x080fe40003f06270 */
[C---:B---3--:R-:W-:Y:S01]  /*2380*/  HMMA.16816.F32.BF16 R64, R4.reuse, R76, R64 ;  /* 0x0000004c0440723c */ /* 0x048fe20000041840 */
[----:B------:R-:W-:Y:S02]  /*2390*/  FSEL R77, R74, -INF , !P3 ;  /* 0xff8000004a4d7808 */ /* 0x000fe40005800000 */
[----:B------:R-:W-:Y:S02]  /*23a0*/  ISETP.GE.AND P3, PT, R12, R115, PT ;  /* 0x000000730c00720c */ /* 0x000fe40003f66270 */
[----:B------:R-:W2:Y:S03]  /*23b0*/  LDSM.16.M88.4 R12, [R119+0x7c00] ;  /* 0x007c0000770c783b */ /* 0x000ea60000000200 */
[----:B------:R-:W-:Y:S01]  /*23c0*/  HMMA.16816.F32.BF16 R60, R4, R78, R60 ;  /* 0x0000004e043c723c */ /* 0x000fe2000004183c */
[----:B------:R-:W-:-:S02]  /*23d0*/  FSEL R79, R69, -INF , !P1 ;  /* 0xff800000454f7808 */ /* 0x000fc40004800000 */
[----:B------:R-:W-:Y:S02]  /*23e0*/  ISETP.GE.AND P1, PT, R16, R113, PT ;  /* 0x000000711000720c */ /* 0x000fe40003f26270 */
[----:B------:R-:W-:-:S06]  /*23f0*/  LOP3.LUT R16, R80, 0x20, RZ, 0xfc, !PT ;  /* 0x0000002050107812 */ /* 0x000fcc00078efcff */
[----:B------:R-:W-:Y:S02]  /*2400*/  FSEL R73, R64, -INF , !P3 ;  /* 0xff80000040497808 */ /* 0x000fe40005800000 */
[----:B------:R-:W-:Y:S02]  /*2410*/  FSEL R83, R66, -INF , !P6 ;  /* 0xff80000042537808 */ /* 0x000fe40007000000 */
[----:B------:R-:W-:Y:S02]  /*2420*/  FSEL R75, R65, -INF , !P2 ;  /* 0xff800000414b7808 */ /* 0x000fe40005000000 */
[----:B------:R-:W-:Y:S02]  /*2430*/  ISETP.GE.AND P3, PT, R18, R113, PT ;  /* 0x000000711200720c */ /* 0x000fe40003f66270 */
[C---:B------:R-:W-:Y:S02]  /*2440*/  ISETP.GE.AND P6, PT, R16.reuse, R115, PT ;  /* 0x000000731000720c */ /* 0x040fe40003fc6270 */
[----:B------:R-:W-:-:S02]  /*2450*/  ISETP.GE.AND P2, PT, R16, R113, PT ;  /* 0x000000711000720c */ /* 0x000fc40003f46270 */
[----:B------:R-:W3:Y:S01]  /*2460*/  LDSM.16.M88.4 R16, [R119+0x8000] ;  /* 0x008000007710783b */ /* 0x000ee20000000200 */
[----:B------:R-:W-:Y:S01]  /*2470*/  FSEL R81, R67, -INF , !P5 ;  /* 0xff80000043517808 */ /* 0x000fe20006800000 */
[C---:B-1----:R-:W-:Y:S01]  /*2480*/  HMMA.16816.F32.BF16 R56, R4.reuse, R8, R56 ;  /* 0x000000080438723c */ /* 0x042fe20000041838 */
[----:B------:R-:W-:Y:S02]  /*2490*/  LOP3.LUT R8, R80, 0x21, RZ, 0xfc, !PT ;  /* 0x0000002150087812 */ /* 0x000fe400078efcff */
[----:B------:R-:W-:Y:S02]  /*24a0*/  FSEL R99, R60, -INF , !P4 ;  /* 0xff8000003c637808 */ /* 0x000fe40006000000 */
[C---:B------:R-:W-:Y:S02]  /*24b0*/  ISETP.GE.AND P5, PT, R8.reuse, R115, PT ;  /* 0x000000730800720c */ /* 0x040fe40003fa6270 */
[----:B------:R-:W-:Y:S01]  /*24c0*/  ISETP.GE.AND P4, PT, R8, R113, PT ;  /* 0x000000710800720c */ /* 0x000fe20003f86270 */
[----:B------:R-:W-:Y:S01]  /*24d0*/  HMMA.16816.F32.BF16 R52, R4, R10, R52 ;  /* 0x0000000a0434723c */ /* 0x000fe20000041834 */
[----:B------:R-:W-:-:S02]  /*24e0*/  LOP3.LUT R8, R80, 0x28, RZ, 0xfc, !PT ;  /* 0x0000002850087812 */ /* 0x000fc400078efcff */
[----:B------:R-:W-:Y:S02]  /*24f0*/  FSEL R91, R62, -INF , !P1 ;  /* 0xff8000003e5b7808 */ /* 0x000fe40004800000 */
[----:B------:R-:W-:Y:S02]  /*2500*/  FSEL R97, R61, -INF , !P0 ;  /* 0xff8000003d617808 */ /* 0x000fe40004000000 */
[C---:B------:R-:W-:Y:S01]  /*2510*/  ISETP.GE.AND P1, PT, R8.reuse, R115, PT ;  /* 0x000000730800720c */ /* 0x040fe20003f26270 */
[----:B--2---:R-:W-:Y:S01]  /*2520*/  HMMA.16816.F32.BF16 R48, R4, R12, R48 ;  /* 0x0000000c0430723c */ /* 0x004fe20000041830 */
[----:B------:R-:W-:Y:S02]  /*2530*/  ISETP.GE.AND P0, PT, R8, R113, PT ;  /* 0x000000710800720c */ /* 0x000fe40003f06270 */
[C---:B------:R-:W-:Y:S02]  /*2540*/  LOP3.LUT R10, R80.reuse, 0x29, RZ, 0xfc, !PT ;  /* 0x00000029500a7812 */ /* 0x040fe400078efcff */
[----:B------:R-:W-:-:S02]  /*2550*/  LOP3.LUT R8, R80, 0x30, RZ, 0xfc, !PT ;  /* 0x0000003050087812 */ /* 0x000fc400078efcff */
[----:B------:R-:W-:Y:S01]  /*2560*/  LOP3.LUT R12, R80, 0x31, RZ, 0xfc, !PT ;  /* 0x00000031500c7812 */ /* 0x000fe200078efcff */
[----:B------:R-:W-:Y:S01]  /*2570*/  HMMA.16816.F32.BF16 R44, R4, R14, R44 ;  /* 0x0000000e042c723c */ /* 0x000fe2000004182c */
[----:B------:R-:W-:Y:S02]  /*2580*/  FSEL R89, R63, -INF , !P3 ;  /* 0xff8000003f597808 */ /* 0x000fe40005800000 */
[----:B------:R-:W-:Y:S02]  /*2590*/  FSEL R205, R59, -INF , !P4 ;  /* 0xff8000003bcd7808 */ /* 0x000fe40006000000 */
[----:B------:R-:W-:Y:S02]  /*25a0*/  FSEL R211, R52, -INF , !P1 ;  /* 0xff80000034d37808 */ /* 0x000fe40004800000 */
[----:B------:R-:W-:Y:S02]  /*25b0*/  ISETP.GE.AND P3, PT, R10, R115, PT ;  /* 0x000000730a00720c */ /* 0x000fe40003f66270 */
[----:B------:R-:W-:-:S02]  /*25c0*/  FSEL R209, R56, -INF , !P6 ;  /* 0xff80000038d17808 */ /* 0x000fc40007000000 */
[----:B------:R-:W-:Y:S02]  /*25d0*/  FSEL R207, R58, -INF , !P2 ;  /* 0xff8000003acf7808 */ /* 0x000fe40005000000 */
[----:B------:R-:W-:Y:S01]  /*25e0*/  FSEL R213, R57, -INF , !P5 ;  /* 0xff80000039d57808 */ /* 0x000fe20006800000 */
[C---:B---3--:R-:W-:Y:S01]  /*25f0*/  HMMA.16816.F32.BF16 R40, R4.reuse, R16, R40 ;  /* 0x000000100428723c */ /* 0x048fe20000041828 */
[C---:B------:R-:W-:Y:S02]  /*2600*/  ISETP.GE.AND P4, PT, R12.reuse, R115, PT ;  /* 0x000000730c00720c */ /* 0x040fe40003f86270 */
[-C--:B------:R-:W-:Y:S02]  /*2610*/  ISETP.GE.AND P1, PT, R12, R113.reuse, PT ;  /* 0x000000710c00720c */ /* 0x080fe40003f26270 */
[----:B------:R-:W-:Y:S02]  /*2620*/  ISETP.GE.AND P6, PT, R10, R113, PT ;  /* 0x000000710a00720c */ /* 0x000fe40003fc6270 */
[C---:B------:R-:W-:Y:S01]  /*2630*/  ISETP.GE.AND P2, PT, R8.reuse, R115, PT ;  /* 0x000000730800720c */ /* 0x040fe20003f46270 */
[----:B------:R-:W-:Y:S01]  /*2640*/  HMMA.16816.F32.BF16 R36, R4, R18, R36 ;  /* 0x000000120424723c */ /* 0x000fe20000041824 */
[----:B------:R-:W-:-:S02]  /*2650*/  ISETP.GE.AND P5, PT, R8, R113, PT ;  /* 0x000000710800720c */ /* 0x000fc40003fa6270 */
[----:B------:R-:W-:Y:S01]  /*2660*/  LOP3.LUT R12, R80, 0x38, RZ, 0xfc, !PT ;  /* 0x00000038500c7812 */ /* 0x000fe200078efcff */
[----:B------:R-:W1:Y:S01]  /*2670*/  LDSM.16.M88.4 R8, [R119+0x8400] ;  /* 0x008400007708783b */ /* 0x000e620000000200 */
[----:B------:R-:W-:Y:S02]  /*2680*/  FSEL R203, R54, -INF , !P0 ;  /* 0xff80000036cb7808 */ /* 0x000fe40004000000 */
[----:B------:R-:W-:Y:S02]  /*2690*/  FSEL R215, R53, -INF , !P3 ;  /* 0xff80000035d77808 */ /* 0x000fe40005800000 */
[C---:B------:R-:W-:Y:S02]  /*26a0*/  ISETP.GE.AND P0, PT, R12.reuse, R115, PT ;  /* 0x000000730c00720c */ /* 0x040fe40003f06270 */
[----:B------:R-:W-:Y:S02]  /*26b0*/  ISETP.GE.AND P3, PT, R12, R113, PT ;  /* 0x000000710c00720c */ /* 0x000fe40003f66270 */
[----:B------:R-:W-:-:S02]  /*26c0*/  LOP3.LUT R14, R80, 0x39, RZ, 0xfc, !PT ;  /* 0x00000039500e7812 */ /* 0x000fc400078efcff */
[C---:B------:R-:W-:Y:S02]  /*26d0*/  LOP3.LUT R12, R80.reuse, 0x40, RZ, 0xfc, !PT ;  /* 0x00000040500c7812 */ /* 0x040fe400078efcff */
[----:B------:R-:W-:Y:S02]  /*26e0*/  LOP3.LUT R16, R80, 0x41, RZ, 0xfc, !PT ;  /* 0x0000004150107812 */ /* 0x000fe400078efcff */
[----:B------:R-:W-:Y:S02]  /*26f0*/  FSEL R201, R55, -INF , !P6 ;  /* 0xff80000037c97808 */ /* 0x000fe40007000000 */
[----:B------:R-:W-:Y:S02]  /*2700*/  FSEL R185, R51, -INF , !P1 ;  /* 0xff80000033b97808 */ /* 0x000fe40004800000 */
[----:B------:R-:W-:Y:S02]  /*2710*/  FSEL R197, R44, -INF , !P0 ;  /* 0xff8000002cc57808 */ /* 0x000fe40004000000 */
[----:B------:R-:W-:-:S02]  /*2720*/  ISETP.GE.AND P6, PT, R14, R115, PT ;  /* 0x000000730e00720c */ /* 0x000fc40003fc6270 */
[----:B------:R-:W-:Y:S02]  /*2730*/  FSEL R193, R48, -INF , !P2 ;  /* 0xff80000030c17808 */ /* 0x000fe40005000000 */
[----:B------:R-:W-:Y:S02]  /*2740*/  FSEL R191, R50, -INF , !P5 ;  /* 0xff80000032bf7808 */ /* 0x000fe40006800000 */
[----:B------:R-:W-:Y:S02]  /*2750*/  FSEL R199, R49, -INF , !P4 ;  /* 0xff80000031c77808 */ /* 0x000fe40006000000 */
[C---:B------:R-:W-:Y:S02]  /*2760*/  ISETP.GE.AND P1, PT, R16.reuse, R115, PT ;  /* 0x000000731000720c */ /* 0x040fe40003f26270 */
[-C--:B------:R-:W-:Y:S02]  /*2770*/  ISETP.GE.AND P0, PT, R16, R113.reuse, PT ;  /* 0x000000711000720c */ /* 0x080fe40003f06270 */
[----:B------:R-:W-:-:S02]  /*2780*/  ISETP.GE.AND P2, PT, R14, R113, PT ;  /* 0x000000710e00720c */ /* 0x000fc40003f46270 */
[C---:B------:R-:W-:Y:S02]  /*2790*/  ISETP.GE.AND P5, PT, R12.reuse, R115, PT ;  /* 0x000000730c00720c */ /* 0x040fe40003fa6270 */
[----:B------:R-:W-:Y:S02]  /*27a0*/  ISETP.GE.AND P4, PT, R12, R113, PT ;  /* 0x000000710c00720c */ /* 0x000fe40003f86270 */
[----:B------:R-:W-:Y:S01]  /*27b0*/  LOP3.LUT R16, R80, 0x48, RZ, 0xfc, !PT ;  /* 0x0000004850107812 */ /* 0x000fe200078efcff */
[----:B------:R-:W2:Y:S01]  /*27c0*/  LDSM.16.M88.4 R12, [R119+0x8800] ;  /* 0x00880000770c783b */ /* 0x000ea20000000200 */
[----:B------:R-:W-:Y:S01]  /*27d0*/  FSEL R189, R46, -INF , !P3 ;  /* 0xff8000002ebd7808 */ /* 0x000fe20005800000 */
[----:B-1----:R-:W-:Y:S01]  /*27e0*/  HMMA.16816.F32.BF16 R32, R4, R8, R32 ;  /* 0x000000080420723c */ /* 0x002fe20000041820 */
[----:B------:R-:W-:Y:S02]  /*27f0*/  FSEL R195, R45, -INF , !P6 ;  /* 0xff8000002dc37808 */ /* 0x000fe40007000000 */
[----:B------:R-:W-:-:S02]  /*2800*/  ISETP.GE.AND P3, PT, R16, R115, PT ;  /* 0x000000731000720c */ /* 0x000fc40003f66270 */
[----:B------:R-:W-:Y:S02]  /*2810*/  ISETP.GE.AND P6, PT, R16, R113, PT ;  /* 0x000000711000720c */ /* 0x000fe40003fc6270 */
[C---:B------:R-:W-:Y:S01]  /*2820*/  LOP3.LUT R18, R80.reuse, 0x49, RZ, 0xfc, !PT ;  /* 0x0000004950127812 */ /* 0x040fe200078efcff */
[----:B------:R-:W-:Y:S01]  /*2830*/  HMMA.16816.F32.BF16 R28, R4, R10, R28 ;  /* 0x0000000a041c723c */ /* 0x000fe2000004181c */
[----:B------:R-:W-:Y:S02]  /*2840*/  LOP3.LUT R16, R80, 0x50, RZ, 0xfc, !PT ;  /* 0x0000005050107812 */ /* 0x000fe400078efcff */
[----:B------:R-:W-:Y:S02]  /*2850*/  FSEL R187, R47, -INF , !P2 ;  /* 0xff8000002fbb7808 */ /* 0x000fe40005000000 */
[----:B------:R-:W-:Y:S02]  /*2860*/  FSEL R183, R40, -INF , !P5 ;  /* 0xff80000028b77808 */ /* 0x000fe40006800000 */
[----:B------:R-:W-:-:S02]  /*2870*/  FSEL R163, R42, -INF , !P4 ;  /* 0xff8000002aa37808 */ /* 0x000fc40006000000 */
[----:B------:R-:W-:Y:S02]  /*2880*/  FSEL R181, R41, -INF , !P1 ;  /* 0xff80000029b57808 */ /* 0x000fe40004800000 */
[C---:B------:R-:W-:Y:S02]  /*2890*/  ISETP.GE.AND P2, PT, R18.reuse, R115, PT ;  /* 0x000000731200720c */ /* 0x040fe40003f46270 */
[----:B------:R-:W-:Y:S02]  /*28a0*/  ISETP.GE.AND P5, PT, R18, R113, PT ;  /* 0x000000711200720c */ /* 0x000fe40003fa6270 */
[C---:B------:R-:W-:Y:S02]  /*28b0*/  ISETP.GE.AND P4, PT, R16.reuse, R115, PT ;  /* 0x000000731000720c */ /* 0x040fe40003f86270 */
[----:B------:R-:W-:Y:S02]  /*28c0*/  ISETP.GE.AND P1, PT, R16, R113, PT ;  /* 0x000000711000720c */ /* 0x000fe40003f26270 */
[----:B------:R-:W1:Y:S01]  /*28d0*/  LDSM.16.M88.4 R16, [R119+0x8c00] ;  /* 0x008c00007710783b */ /* 0x000e620000000200 */
[----:B------:R-:W-:Y:S01]  /*28e0*/  LOP3.LUT R8, R80, 0x51, RZ, 0xfc, !PT ;  /* 0x0000005150087812 */ /* 0x000fe200078efcff */
[----:B------:R-:W-:-:S04]  /*28f0*/  DEPBAR.LE SB0, 0x0 ;  /* 0x000080000000791a */ /* 0x000fc80000000000 */
[----:B------:R-:W-:Y:S02]  /*2900*/  FSEL R155, R43, -INF , !P0 ;  /* 0xff8000002b9b7808 */ /* 0x000fe40004000000 */
[----:B------:R-:W-:Y:S02]  /*2910*/  FSEL R177, R36, -INF , !P3 ;  /* 0xff80000024b17808 */ /* 0x000fe40005800000 */
[C---:B------:R-:W-:Y:S01]  /*2920*/  ISETP.GE.AND P0, PT, R8.reuse, R115, PT ;  /* 0x000000730800720c */ /* 0x040fe20003f06270 */
[----:B--2---:R-:W-:Y:S01]  /*2930*/  HMMA.16816.F32.BF16 R24, R4, R12, R24 ;  /* 0x0000000c0418723c */ /* 0x004fe20000041818 */
[----:B------:R-:W-:Y:S02]  /*2940*/  ISETP.GE.AND P3, PT, R8, R113, PT ;  /* 0x000000710800720c */ /* 0x000fe40003f66270 */
[C---:B------:R-:W-:Y:S02]  /*2950*/  LOP3.LUT R8, R80.reuse, 0x58, RZ, 0xfc, !PT ;  /* 0x0000005850087812 */ /* 0x040fe400078efcff */
[----:B------:R-:W-:-:S02]  /*2960*/  LOP3.LUT R10, R80, 0x59, RZ, 0xfc, !PT ;  /* 0x00000059500a7812 */ /* 0x000fc400078efcff */
[----:B------:R-:W-:Y:S01]  /*2970*/  FSEL R173, R38, -INF , !P6 ;  /* 0xff80000026ad7808 */ /* 0x000fe20007000000 */
[----:B------:R-:W-:Y:S01]  /*2980*/  HMMA.16816.F32.BF16 R20, R4, R14, R20 ;  /* 0x0000000e0414723c */ /* 0x000fe20000041814 */
[----:B------:R-:W-:Y:S02]  /*2990*/  FSEL R179, R37, -INF , !P2 ;  /* 0xff80000025b37808 */ /* 0x000fe40005000000 */
[----:B------:R-:W-:Y:S02]  /*29a0*/  FSEL R171, R39, -INF , !P5 ;  /* 0xff80000027ab7808 */ /* 0x000fe40006800000 */
[----:B------:R-:W-:Y:S02]  /*29b0*/  FSEL R153, R32, -INF , !P4 ;  /* 0xff80000020997808 */ /* 0x000fe40006000000 */
[C---:B------:R-:W-:Y:S02]  /*29c0*/  ISETP.GE.AND P6, PT, R8.reuse, R115, PT ;  /* 0x000000730800720c */ /* 0x040fe40003fc6270 */
[----:B------:R-:W-:-:S02]  /*29d0*/  ISETP.GE.AND P2, PT, R8, R113, PT ;  /* 0x000000710800720c */ /* 0x000fc40003f46270 */
[C---:B------:R-:W-:Y:S02]  /*29e0*/  ISETP.GE.AND P5, PT, R10.reuse, R115, PT ;  /* 0x000000730a00720c */ /* 0x040fe40003fa6270 */
[----:B------:R-:W-:Y:S02]  /*29f0*/  ISETP.GE.AND P4, PT, R10, R113, PT ;  /* 0x000000710a00720c */ /* 0x000fe40003f86270 */
[C---:B------:R-:W-:Y:S02]  /*2a00*/  LOP3.LUT R8, R80.reuse, 0x60, RZ, 0xfc, !PT ;  /* 0x0000006050087812 */ /* 0x040fe400078efcff */
[----:B------:R-:W-:Y:S02]  /*2a10*/  LOP3.LUT R10, R80, 0x61, RZ, 0xfc, !PT ;  /* 0x00000061500a7812 */ /* 0x000fe400078efcff */
[----:B------:R-:W-:Y:S01]  /*2a20*/  FSEL R145, R34, -INF , !P1 ;  /* 0xff80000022917808 */ /* 0x000fe20004800000 */
[----:B-1----:R-:W-:Y:S01]  /*2a30*/  HMMA.16816.F32.BF16 R108, R4, R16, R108 ;  /* 0x00000010046c723c */ /* 0x002fe2000004186c */
[----:B------:R-:W-:-:S02]  /*2a40*/  FSEL R151, R33, -INF , !P0 ;  /* 0xff80000021977808 */ /* 0x000fc40004000000 */
[----:B------:R-:W-:Y:S02]  /*2a50*/  FSEL R143, R35, -INF , !P3 ;  /* 0xff800000238f7808 */ /* 0x000fe40005800000 */
[----:B------:R-:W-:Y:S02]  /*2a60*/  FSEL R149, R28, -INF , !P6 ;  /* 0xff8000001c957808 */ /* 0x000fe40007000000 */
[C---:B------:R-:W-:Y:S01]  /*2a70*/  ISETP.GE.AND P1, PT, R8.reuse, R115, PT ;  /* 0x000000730800720c */ /* 0x040fe20003f26270 */
[----:B------:R-:W-:Y:S01]  /*2a80*/  HMMA.16816.F32.BF16 R104, R4, R18, R104 ;  /* 0x000000120468723c */ /* 0x000fe20000041868 */
[----:B------:R-:W-:Y:S02]  /*2a90*/  ISETP.GE.AND P0, PT, R8, R113, PT ;  /* 0x000000710800720c */ /* 0x000fe40003f06270 */
[C---:B------:R-:W-:Y:S02]  /*2aa0*/  ISETP.GE.AND P3, PT, R10.reuse, R115, PT ;  /* 0x000000730a00720c */ /* 0x040fe40003f66270 */
[----:B------:R-:W-:-:S02]  /*2ab0*/  ISETP.GE.AND P6, PT, R10, R113, PT ;  /* 0x000000710a00720c */ /* 0x000fc40003fc6270 */
[C---:B------:R-:W-:Y:S02]  /*2ac0*/  LOP3.LUT R8, R80.reuse, 0x68, RZ, 0xfc, !PT ;  /* 0x0000006850087812 */ /* 0x040fe400078efcff */
[----:B------:R-:W-:Y:S02]  /*2ad0*/  LOP3.LUT R10, R80, 0x69, RZ, 0xfc, !PT ;  /* 0x00000069500a7812 */ /* 0x000fe400078efcff */
[----:B------:R-:W-:Y:S02]  /*2ae0*/  FSEL R141, R30, -INF , !P2 ;  /* 0xff8000001e8d7808 */ /* 0x000fe40005000000 */
[----:B------:R-:W-:Y:S02]  /*2af0*/  FSEL R139, R31, -INF , !P4 ;  /* 0xff8000001f8b7808 */ /* 0x000fe40006000000 */
[----:B------:R-:W-:Y:S02]  /*2b00*/  FSEL R131, R24, -INF , !P1 ;  /* 0xff80000018837808 */ /* 0x000fe40004800000 */
[----:B------:R-:W-:-:S02]  /*2b10*/  ISETP.GE.AND P2, PT, R8, R115, PT ;  /* 0x000000730800720c */ /* 0x000fc40003f46270 */
[C---:B------:R-:W-:Y:S02]  /*2b20*/  ISETP.GE.AND P4, PT, R10.reuse, R115, PT ;  /* 0x000000730a00720c */ /* 0x040fe40003f86270 */
[-C--:B------:R-:W-:Y:S02]  /*2b30*/  ISETP.GE.AND P1, PT, R10, R113.reuse, PT ;  /* 0x000000710a00720c */ /* 0x080fe40003f26270 */
[----:B------:R-:W-:Y:S02]  /*2b40*/  LOP3.LUT R10, R80, 0x71, RZ, 0xfc, !PT ;  /* 0x00000071500a7812 */ /* 0x000fe400078efcff */
[----:B------:R-:W-:Y:S02]  /*2b50*/  FSEL R127, R20, -INF , !P2 ;  /* 0xff800000147f7808 */ /* 0x000fe40005000000 */
[----:B------:R-:W-:Y:S02]  /*2b60*/  ISETP.GE.AND P2, PT, R10, R113, PT ;  /* 0x000000710a00720c */ /* 0x000fe40003f46270 */
[----:B------:R-:W-:-:S02]  /*2b70*/  FSEL R147, R29, -INF , !P5 ;  /* 0xff8000001d937808 */ /* 0x000fc40006800000 */
[----:B------:R-:W-:Y:S02]  /*2b80*/  FSEL R58, R111, -INF , !P2 ;  /* 0xff8000006f3a7808 */ /* 0x000fe40005000000 */
[----:B------:R-:W-:Y:S01]  /*2b90*/  ISETP.NE.AND P2, PT, R116, 0x1, PT ;  /* 0x000000017400780c */ /* 0x000fe20003f45270 */
[----:B------:R-:W-:Y:S01]  /*2ba0*/  BAR.SYNC.DEFER_BLOCKING 0x0 ;  /* 0x0000000000007b1d */ /* 0x000fe20000010000 */
[----:B------:R-:W-:Y:S02]  /*2bb0*/  ISETP.GE.AND P5, PT, R8, R113, PT ;  /* 0x000000710800720c */ /* 0x000fe40003fa6270 */
[----:B------:R-:W-:Y:S02]  /*2bc0*/  LOP3.LUT R8, R80, 0x70, RZ, 0xfc, !PT ;  /* 0x0000007050087812 */ /* 0x000fe400078efcff */
[----:B------:R-:W-:Y:S02]  /*2bd0*/  FSEL R123, R26, -INF , !P0 ;  /* 0xff8000001a7b7808 */ /* 0x000fe40004000000 */
[----:B------:R-:W-:-:S02]  /*2be0*/  ISETP.GE.AND P0, PT, R8, R115, PT ;  /* 0x000000730800720c */ /* 0x000fc40003f06270 */
[C---:B------:R-:W-:Y:S02]  /*2bf0*/  LOP3.LUT R4, R80.reuse, 0x78, RZ, 0xfc, !PT ;  /* 0x0000007850047812 */ /* 0x040fe400078efcff */
[----:B------:R-:W-:Y:S02]  /*2c00*/  LOP3.LUT R80, R80, 0x79, RZ, 0xfc, !PT ;  /* 0x0000007950507812 */ /* 0x000fe400078efcff */
[----:B------:R-:W-:Y:S02]  /*2c10*/  FSEL R129, R25, -INF , !P3 ;  /* 0xff80000019817808 */ /* 0x000fe40005800000 */
[----:B------:R-:W-:Y:S02]  /*2c20*/  FSEL R121, R27, -INF , !P6 ;  /* 0xff8000001b797808 */ /* 0x000fe40007000000 */
[----:B------:R-:W-:Y:S02]  /*2c30*/  FSEL R119, R22, -INF , !P5 ;  /* 0xff80000016777808 */ /* 0x000fe40006800000 */
[----:B------:R-:W-:-:S02]  /*2c40*/  FSEL R125, R21, -INF , !P4 ;  /* 0xff800000157d7808 */ /* 0x000fc40006000000 */
[----:B------:R-:W-:Y:S02]  /*2c50*/  FSEL R117, R23, -INF , !P1 ;  /* 0xff80000017757808 */ /* 0x000fe40004800000 */
[----:B------:R-:W-:Y:S02]  /*2c60*/  FSEL R67, R108, -INF , !P0 ;  /* 0xff8000006c437808 */ /* 0x000fe40004000000 */
[----:B------:R-:W-:Y:S02]  /*2c70*/  ISETP.GE.AND P3, PT, R8, R113, PT ;  /* 0x000000710800720c */ /* 0x000fe40003f66270 */
[-C--:B------:R-:W-:Y:S02]  /*2c80*/  ISETP.GE.AND P6, PT, R10, R115.reuse, PT ;  /* 0x000000730a00720c */ /* 0x080fe40003fc6270 */
[-C--:B------:R-:W-:Y:S02]  /*2c90*/  ISETP.GE.AND P5, PT, R4, R115.reuse, PT ;  /* 0x000000730400720c */ /* 0x080fe40003fa6270 */
[----:B------:R-:W-:-:S02]  /*2ca0*/  ISETP.GE.AND P4, PT, R80, R115, PT ;  /* 0x000000735000720c */ /* 0x000fc40003f86270 */
[-C--:B------:R-:W-:Y:S02]  /*2cb0*/  ISETP.GE.AND P1, PT, R4, R113.reuse, PT ;  /* 0x000000710400720c */ /* 0x080fe40003f26270 */
[----:B------:R-:W-:Y:S02]  /*2cc0*/  ISETP.GE.AND P0, PT, R80, R113, PT ;  /* 0x000000715000720c */ /* 0x000fe40003f06270 */
[----:B------:R-:W-:Y:S02]  /*2cd0*/  FSEL R65, R109, -INF , !P6 ;  /* 0xff8000006d417808 */ /* 0x000fe40007000000 */
[----:B------:R-:W-:Y:S02]  /*2ce0*/  FSEL R59, R110, -INF , !P3 ;  /* 0xff8000006e3b7808 */ /* 0x000fe40005800000 */
[----:B------:R-:W-:Y:S02]  /*2cf0*/  FSEL R63, R104, -INF , !P5 ;  /* 0xff800000683f7808 */ /* 0x000fe40006800000 */
[----:B------:R-:W-:-:S02]  /*2d00*/  FSEL R61, R105, -INF , !P4 ;  /* 0xff800000693d7808 */ /* 0x000fc40006000000 */
[----:B------:R-:W-:Y:S02]  /*2d10*/  FSEL R57, R106, -INF , !P1 ;  /* 0xff8000006a397808 */ /* 0x000fe40004800000 */
[----:B------:R-:W-:Y:S01]  /*2d20*/  FSEL R56, R107, -INF , !P0 ;  /* 0xff8000006b387808 */ /* 0x000fe20004000000 */
[----:B------:R-:W-:Y:S06]  /*2d30*/  @!P2 BRA `(.L_x_1449) ;  /* 0x00000004007ca947 */ /* 0x000fec0003800000 */
[----:B------:R-:W-:Y:S01]  /*2d40*/  UISETP.NE.U32.AND UP0, UPT, UR6, URZ, UPT ;  /* 0x000000ff0600728c */ /* 0x000fe2000bf05070 */
[C---:B------:R-:W-:Y:S02]  /*2d50*/  SHF.L.U64.HI R10, R2.reuse, 0x5, R3 ;  /* 0x00000005020a7819 */ /* 0x040fe40000010203 */
[----:B------:R-:W-:Y:S01]  /*2d60*/  SHF.L.U32 R11, R2, 0x5, RZ ;  /* 0x00000005020b7819 */ /* 0x000fe200000006ff */
        /* <DEDUP_REMOVED lines=10> */
.L_x_1450:
[----:B------:R-:W1:Y:S01]  /*2e10*/  LDC R5, c[0x0][0x4f0] ;  /* 0x00013c00ff057b82 */ /* 0x000e620000000800 */
[----:B------:R-:W-:Y:S02]  /*2e20*/  LEA R14, R116, 0xffffff00, 0x7 ;  /* 0xffffff00740e7811 */ /* 0x000fe400078e38ff */
        /* <DEDUP_REMOVED lines=15> */
[----:B------:R-:W-:Y:S02]  /*2f20*/  IMAD.MOV R7, RZ, RZ, -R12 ;  /* 0x000000ffff077224 */ /* 0x000fe400078e0a0c */
        /* <DEDUP_REMOVED lines=10> */
[----:B------:R-:W-:Y:S02]  /*2fd0*/  ISETP.NE.AND P1, PT, R5, RZ, PT ;  /* 0x000000ff0500720c */ /* 0x000fe40003f25270 */
[----:B------:R-:W-:Y:S02]  /*2fe0*/  ISETP.GE.U32.AND P6, PT, R9, R4, PT ;  /* 0x000000040900720c */ /* 0x000fe40003fc6070 */
[----:B------:R-:W-:-:S02]  /*2ff0*/  LOP3.LUT R4, R166, R5, RZ, 0x3c, !PT ;  /* 0x00000005a6047212 */ /* 0x000fc400078e3cff */
[----:B------:R-:W-:Y:S02]  /*3000*/  LOP3.LUT R7, RZ, R5, RZ, 0x33, !PT ;  /* 0x00000005ff077212 */ /* 0x000fe400078e33ff */
[----:B------:R-:W-:-:S03]  /*3010*/  ISETP.GE.AND P3, PT, R4, RZ, PT ;  /* 0x000000ff0400720c */ /* 0x000fc60003f66270 */
[----:B------:R-:W-:-:S04]  /*3020*/  @P5 VIADD R12, R12, 0x1 ;  /* 0x000000010c0c5836 */ /* 0x000fc80000000000 */
[----:B------:R-:W-:Y:S01]  /*3030*/  @P6 IADD3 R13, PT, PT, R13, 0x1, RZ ;  /* 0x000000010d0d6810 */ /* 0x000fe20007ffe0ff */
[----:B------:R-:W-:-:S05]  /*3040*/  @!P0 IMAD.MOV R12, RZ, RZ, -R12 ;  /* 0x000000ffff0c8224 */ /* 0x000fca00078e0a0c */
[----:B------:R-:W-:Y:S02]  /*3050*/  @!P3 IADD3 R13, PT, PT, -R13, RZ, RZ ;  /* 0x000000ff0d0db210 */ /* 0x000fe40007ffe1ff */
        /* <DEDUP_REMOVED lines=15> */
[----:B------:R-:W-:-:S04]  /*3150*/  IMAD.WIDE.U32 R14, R4, UR18, R14 ;  /* 0x00000012040e7c25 */ /* 0x000fc8000f8e000e */
[----:B------:R-:W-:Y:S01]  /*3160*/  IMAD R3, R2, UR18, RZ ;  /* 0x0000001202037c24 */ /* 0x000fe2000f8e02ff */
[----:B------:R-:W-:-:S03]  /*3170*/  LEA R162, P0, R14, R162, 0x1 ;  /* 0x000000a20ea27211 */ /* 0x000fc600078008ff */
[----:B------:R-:W-:-:S05]  /*3180*/  IMAD R3, R4, UR19, R3 ;  /* 0x0000001304037c24 */ /* 0x000fca000f8e0203 */
[----:B------:R-:W-:-:S04]  /*3190*/  IADD3 R3, PT, PT, R15, R3, RZ ;  /* 0x000000030f037210 */ /* 0x000fc80007ffe0ff */
[----:B------:R-:W-:-:S07]  /*31a0*/  LEA.HI.X R161, R14, R161, R3, 0x1, P0 ;  /* 0x000000a10ea17211 */ /* 0x000fce00000f0c03 */
.L_x_1451:
[----:B------:R-:W-:Y:S01]  /*31b0*/  LEA R4, P0, R11, R162, 0x1 ;  /* 0x000000a20b047211 */ /* 0x000fe200078008ff */
[----:B------:R-:W-:Y:S02]  /*31c0*/  IMAD.MOV.U32 R6, RZ, RZ, R162 ;  /* 0x000000ffff067224 */ /* 0x000fe400078e00a2 */
[----:B------:R-:W-:Y:S01]  /*31d0*/  IMAD.MOV.U32 R7, RZ, RZ, R161 ;  /* 0x000000ffff077224 */ /* 0x000fe200078e00a1 */
[----:B------:R-:W-:Y:S02]  /*31e0*/  IADD3 R2, P1, PT, R137, R4, RZ ;  /* 0x0000000489027210 */ /* 0x000fe40007f3e0ff */
[----:B------:R-:W-:Y:S02]  /*31f0*/  LEA.HI.X R5, R11, R161, R10, 0x1, P0 ;  /* 0x000000a10b057211 */ /* 0x000fe400000f0c0a */
[----:B------:R-:W-:Y:S01]  /*3200*/  IADD3 R8, P0, PT, R137, R2, RZ ;  /* 0x0000000289087210 */ /* 0x000fe20007f1e0ff */
[----:B------:R-:W-:Y:S01]  /*3210*/  @!PT LDS RZ, [RZ] ;  /* 0x00000000fffff984 */ /* 0x000fe20000000800 */
[----:B------:R-:W-:Y:S01]  /*3220*/  @!PT LDS RZ, [RZ] ;  /* 0x00000000fffff984 */ /* 0x000fe20000000800 */
[----:B------:R-:W-:Y:S01]  /*3230*/  @!PT LDS RZ, [RZ] ;  /* 0x00000000fffff984 */ /* 0x000fe20000000800 */
[----:B------:R1:W-:Y:S02]  /*3240*/  LDGSTS.E.BYPASS.LTC128B.128 [R175+0x3000], desc[UR24][R6.64] ;  /* 0x0300000006af7fae */ /* 0x0003e4000b981a18 */
[----:B------:R-:W-:-:S02]  /*3250*/  IMAD.X R3, R128, 0x1, R5, P1 ;  /* 0x0000000180037824 */ /* 0x000fc400008e0605 */
[----:B------:R1:W-:Y:S02]  /*3260*/  LDGSTS.E.BYPASS.LTC128B.128 [R175+0x5000], desc[UR24][R6.64+0x40] ;  /* 0x0500004006af7fae */ /* 0x0003e4000b981a18 */
[----:B------:R-:W-:Y:S02]  /*3270*/  IMAD.X R9, R128, 0x1, R3, P0 ;  /* 0x0000000180097824 */ /* 0x000fe400000e0603 */
[----:B------:R1:W-:Y:S04]  /*3280*/  LDGSTS.E.BYPASS.LTC128B.128 [R175+0x7000], desc[UR24][R6.64+0x80] ;  /* 0x0700008006af7fae */ /* 0x0003e8000b981a18 */
        /* <DEDUP_REMOVED lines=9> */
[----:B------:R-:W0:Y:S02]  /*3320*/  LDGDEPBAR ;  /* 0x00000000000079af */ /* 0x000e240000000000 */
.L_x_1449:
[----:B-1----:R-:W-:Y:S01]  /*3330*/  FMNMX3.FTZ R6, R87, R103, R101, !PT ;  /* 0x0000006757067276 */ /* 0x002fe20007810065 */
[----:B------:R-:W1:Y:S01]  /*3340*/  LDCU UR4, c[0x0][0x45c] ;  /* 0x00008b80ff0477ac */ /* 0x000e620008000800 */
        /* <DEDUP_REMOVED lines=29> */
[----:B------:R-:W-:Y:S02]  /*3520*/  FMNMX.FTZ R6, R61, R6, !PT ;  /* 0x000000063d067209 */ /* 0x000fe40007810000 */
[----:B------:R-:W-:Y:S02]  /*3530*/  FMNMX.FTZ R7, R56, R7, !PT ;  /* 0x0000000738077209 */ /* 0x000fe40007810000 */
[----:B------:R-:W-:Y:S01]  /*3540*/  LOP3.LUT R156, R0, 0x120, R135, 0xf8, !PT ;  /* 0x00000120009c7812 */ /* 0x000fe200078ef887 */
[----:B------:R-:W2:Y:S03]  /*3550*/  SHFL.BFLY PT, R5, R6, 0x2, 0x1f ;  /* 0x0c401f0006057f89 */ /* 0x000ea600000e0000 */
[----:B------:R-:W-:Y:S01]  /*3560*/  LEA R156, R156, UR5, 0x1 ;  /* 0x000000059c9c7c11 */ /* 0x000fe2000f8e08ff */
[----:B------:R-:W3:Y:S04]  /*3570*/  SHFL.BFLY PT, R4, R7, 0x2, 0x1f ;  /* 0x0c401f0007047f89 */ /* 0x000ee800000e0000 */
[----:B------:R-:W-:Y:S04]  /*3580*/  LDSM.16.MT88.4 R68, [R156+0x9000] ;  /* 0x009000009c44783b */ /* 0x000fe80000004200 */
[----:B------:R-:W-:Y:S04]  /*3590*/  LDSM.16.MT88.4 R12, [R156+0xd400] ;  /* 0x00d400009c0c783b */ /* 0x000fe80000004200 */
[----:B------:R-:W-:Y:S04]  /*35a0*/  LDSM.16.MT88.4 R28, [R156+0x9400] ;  /* 0x009400009c1c783b */ /* 0x000fe80000004200 */
[----:B------:R-:W-:Y:S01]  /*35b0*/  LDSM.16.MT88.4 R20, [R156+0xb400] ;  /* 0x00b400009c14783b */ /* 0x000fe20000004200 */
[----:B--2---:R-:W-:-:S03]  /*35c0*/  FMNMX.FTZ R5, R6, R5, !PT ;  /* 0x0000000506057209 */ /* 0x004fc60007810000 */
[----:B------:R-:W-:Y:S01]  /*35d0*/  LDSM.16.MT88.4 R48, [R156+0x9800] ;  /* 0x009800009c30783b */ /* 0x000fe20000004200 */
[----:B---3--:R-:W-:-:S03]  /*35e0*/  FMNMX.FTZ R4, R7, R4, !PT ;  /* 0x0000000407047209 */ /* 0x008fc60007810000 */
[----:B------:R-:W2:Y:S04]  /*35f0*/  SHFL.BFLY PT, R2, R5, 0x1, 0x1f ;  /* 0x0c201f0005027f89 */ /* 0x000ea800000e0000 */
[----:B------:R-:W3:Y:S01]  /*3600*/  SHFL.BFLY PT, R3, R4, 0x1, 0x1f ;  /* 0x0c201f0004037f89 */ /* 0x000ee200000e0000 */
[----:B--2---:R-:W-:Y:S02]  /*3610*/  FMNMX.FTZ R2, R5, R2, !PT ;  /* 0x0000000205027209 */ /* 0x004fe40007810000 */
[----:B---3--:R-:W-:-:S03]  /*3620*/  FMNMX.FTZ R0, R4, R3, !PT ;  /* 0x0000000304007209 */ /* 0x008fc60007810000 */
[C---:B-1----:R-:W-:Y:S01]  /*3630*/  FMUL.FTZ R62, R2.reuse, UR4 ;  /* 0x00000004023e7c20 */ /* 0x042fe20008410000 */
[----:B------:R-:W-:Y:S02]  /*3640*/  FSETP.NEU.FTZ.AND P0, PT, R2, -INF , PT ;  /* 0xff8000000200780b */ /* 0x000fe40003f1d000 */
[----:B------:R-:W-:Y:S01]  /*3650*/  IADD3 R3, PT, PT, R133, R156, RZ ;  /* 0x0000009c85037210 */ /* 0x000fe20007ffe0ff */
[----:B------:R-:W-:Y:S01]  /*3660*/  FMUL.FTZ R60, R0, UR4 ;  /* 0x00000004003c7c20 */ /* 0x000fe20008410000 */
[----:B------:R-:W-:Y:S02]  /*3670*/  FSEL R62, R62, RZ, P0 ;  /* 0x000000ff3e3e7208 */ /* 0x000fe40000000000 */
[----:B------:R-:W-:Y:S01]  /*3680*/  FSETP.NEU.FTZ.AND P0, PT, R0, -INF , PT ;  /* 0xff8000000000780b */ /* 0x000fe20003f1d000 */
[----:B------:R-:W-:Y:S02]  /*3690*/  LDSM.16.MT88.4 R4, [R3+0xd000] ;  /* 0x00d000000304783b */ /* 0x000fe40000004200 */
[--C-:B------:R-:W-:Y:S01]  /*36a0*/  FFMA.FTZ R54, R103, UR4, -R62.reuse ;  /* 0x0000000467367c23 */ /* 0x100fe2000801083e */
[----:B------:R-:W-:Y:S01]  /*36b0*/  FSEL R60, R60, RZ, P0 ;  /* 0x000000ff3c3c7208 */ /* 0x000fe20000000000 */
[--C-:B------:R-:W-:Y:S01]  /*36c0*/  FFMA.FTZ R53, R101, UR4, -R62.reuse ;  /* 0x0000000465357c23 */ /* 0x100fe2000801083e */
[--C-:B------:R-:W-:Y:S01]  /*36d0*/  FFMA.FTZ R55, R87, UR4, -R62.reuse ;  /* 0x0000000457377c23 */ /* 0x100fe2000801083e */
[----:B------:R-:W-:Y:S01]  /*36e0*/  LDSM.16.MT88.4 R100, [R156+0xd000] ;  /* 0x00d000009c64783b */ /* 0x000fe20000004200 */
[----:B------:R-:W-:Y:S01]  /*36f0*/  FFMA.FTZ R42, R79, UR4, -R62 ;  /* 0x000000044f2a7c23 */ /* 0x000fe2000801083e */
[--C-:B------:R-:W-:Y:S01]  /*3700*/  FFMA.FTZ R40, R93, UR4, -R60.reuse ;  /* 0x000000045d287c23 */ /* 0x100fe2000801083c */
[--C-:B------:R-:W-:Y:S01]  /*3710*/  FFMA.FTZ R39, R95, UR4, -R60.reuse ;  /* 0x000000045f277c23 */ /* 0x100fe2000801083c */
[--C-:B------:R-:W-:Y:S01]  /*3720*/  FFMA.FTZ R52, R77, UR4, -R60.reuse ;  /* 0x000000044d347c23 */ /* 0x100fe2000801083c */
[----:B------:R-:W1:Y:S01]  /*3730*/  LDSM.16.MT88.4 R92, [R3+0xb000] ;  /* 0x00b00000035c783b */ /* 0x000e620000004200 */
[----:B------:R-:W-:Y:S01]  /*3740*/  FFMA.FTZ R43, R85, UR4, -R60 ;  /* 0x00000004552b7c23 */ /* 0x000fe2000801083c */
[----:B------:R-:W-:Y:S01]  /*3750*/  MUFU.EX2 R55, R55 ;  /* 0x0000003700377308 */ /* 0x000fe20000000800 */
[--C-:B------:R-:W-:Y:S01]  /*3760*/  FFMA.FTZ R41, R73, UR4, -R62.reuse ;  /* 0x0000000449297c23 */ /* 0x100fe2000801083e */
[----:B------:R-:W2:Y:S01]  /*3770*/  LDSM.16.MT88.4 R76, [R3+0x9000] ;  /* 0x00900000034c783b */ /* 0x000ea20000004200 */
[--C-:B------:R-:W-:Y:S01]  /*3780*/  FFMA.FTZ R38, R75, UR4, -R62.reuse ;  /* 0x000000044b267c23 */ /* 0x100fe2000801083e */
[----:B------:R-:W3:Y:S01]  /*3790*/  MUFU.EX2 R54, R54 ;  /* 0x0000003600367308 */ /* 0x000ee20000000800 */
[--C-:B------:R-:W-:Y:S01]  /*37a0*/  FFMA.FTZ R35, R99, UR4, -R62.reuse ;  /* 0x0000000463237c23 */ /* 0x100fe2000801083e */
[----:B------:R-:W4:Y:S01]  /*37b0*/  LDSM.16.MT88.4 R84, [R156+0xb000] ;  /* 0x00b000009c54783b */ /* 0x000f220000004200 */
[----:B------:R-:W-:Y:S01]  /*37c0*/  FFMA.FTZ R34, R97, UR4, -R62 ;  /* 0x0000000461227c23 */ /* 0x000fe2000801083e */
[----:B------:R-:W-:Y:S01]  /*37d0*/  MUFU.EX2 R53, R53 ;  /* 0x0000003500357308 */ /* 0x000fe20000000800 */
[--C-:B------:R-:W-:Y:S01]  /*37e0*/  FFMA.FTZ R37, R83, UR4, -R60.reuse ;  /* 0x0000000453257c23 */ /* 0x100fe2000801083c */
[----:B------:R-:W5:Y:S01]  /*37f0*/  LDSM.16.MT88.4 R16, [R3+0xb400] ;  /* 0x00b400000310783b */ /* 0x000f620000004200 */
[--C-:B------:R-:W-:Y:S01]  /*3800*/  FFMA.FTZ R36, R81, UR4, -R60.reuse ;  /* 0x0000000451247c23 */ /* 0x100fe2000801083c */
[----:B------:R-:W3:Y:S01]  /*3810*/  MUFU.EX2 R42, R42 ;  /* 0x0000002a002a7308 */ /* 0x000ee20000000800 */
[--C-:B------:R-:W-:Y:S01]  /*3820*/  FFMA.FTZ R33, R91, UR4, -R60.reuse ;  /* 0x000000045b217c23 */ /* 0x100fe2000801083c */
[----:B------:R-:W5:Y:S01]  /*3830*/  LDSM.16.MT88.4 R24, [R3+0x9400] ;  /* 0x009400000318783b */ /* 0x000f620000004200 */
[----:B------:R-:W-:Y:S01]  /*3840*/  FFMA.FTZ R32, R89, UR4, -R60 ;  /* 0x0000000459207c23 */ /* 0x000fe2000801083c */
[----:B------:R-:W-:Y:S01]  /*3850*/  MUFU.EX2 R52, R52 ;  /* 0x0000003400347308 */ /* 0x000fe20000000800 */
[--C-:B------:R-:W-:Y:S01]  /*3860*/  FFMA.FTZ R133, R197, UR4, -R62.reuse ;  /* 0x00000004c5857c23 */ /* 0x100fe2000801083e */
[----:B---3--:R-:W-:Y:S01]  /*3870*/  F2FP.BF16.F32.PACK_AB R104, R54, R55 ;  /* 0x000000373668723e */ /* 0x008fe200000010ff */
[----:B------:R-:W3:Y:S01]  /*3880*/  LDSM.16.MT88.4 R8, [R3+0xd400] ;  /* 0x00d400000308783b */ /* 0x000ee20000004200 */
[----:B------:R-:W1:Y:S01]  /*3890*/  MUFU.EX2 R43, R43 ;  /* 0x0000002b002b7308 */ /* 0x000e620000000800 */
[----:B------:R-:W-:Y:S01]  /*38a0*/  FFMA.FTZ R64, R195, UR4, -R62 ;  /* 0x00000004c3407c23 */ /* 0x000fe2000801083e */
[--C-:B------:R-:W-:Y:S01]  /*38b0*/  FFMA.FTZ R135, R191, UR4, -R60.reuse ;  /* 0x00000004bf877c23 */ /* 0x100fe2000801083c */
[----:B------:R-:W-:Y:S01]  /*38c0*/  LDSM.16.MT88.4 R44, [R3+0x9800] ;  /* 0x00980000032c783b */ /* 0x000fe20000004200 */
[----:B------:R-:W-:Y:S01]  /*38d0*/  MUFU.EX2 R40, R40 ;  /* 0x0000002800287308 */ /* 0x000fe20000000800 */
[----:B------:R-:W-:Y:S01]  /*38e0*/  FFMA.FTZ R66, R185, UR4, -R60 ;  /* 0x00000004b9427c23 */ /* 0x000fe2000801083c */
[----:B------:R-:W-:Y:S01]  /*38f0*/  F2FP.BF16.F32.PACK_AB R106, R42, R53 ;  /* 0x000000352a6a723e */ /* 0x000fe200000010ff */
[----:B------:R-:W-:Y:S01]  /*3900*/  FFMA.FTZ R137, R179, UR4, -R62 ;  /* 0x00000004b3897c23 */ /* 0x000fe2000801083e */
[----:B------:R-:W2:Y:S01]  /*3910*/  MUFU.EX2 R39, R39 ;  /* 0x0000002700277308 */ /* 0x000ea20000000800 */
[--C-:B------:R-:W-:Y:S01]  /*3920*/  FFMA.FTZ R122, R155, UR4, -R60.reuse ;  /* 0x000000049b7a7c23 */ /* 0x100fe2000801083c */
[--C-:B------:R-:W-:Y:S01]  /*3930*/  FFMA.FTZ R120, R173, UR4, -R60.reuse ;  /* 0x00000004ad787c23 */ /* 0x100fe2000801083c */
[----:B------:R-:W-:Y:S01]  /*3940*/  FFMA.FTZ R163, R163, UR4, -R60 ;  /* 0x00000004a3a37c23 */ /* 0x000fe2000801083c */
        /* <DEDUP_REMOVED lines=9> */
[----:B------:R-:W-:Y:S01]  /*39e0*/  FFMA.FTZ R147, R147, UR4, -R62 ;  /* 0x0000000493937c23 */ /* 0x000fe2000801083e */
[----:B--2---:R-:W-:Y:S01]  /*39f0*/  F2FP.BF16.F32.PACK_AB R107, R39, R40 ;  /* 0x00000028276b723e */ /* 0x004fe200000010ff */
[--C-:B------:R-:W-:Y:S01]  /*3a00*/  FFMA.FTZ R143, R143, UR4, -R60.reuse ;  /* 0x000000048f8f7c23 */ /* 0x100fe2000801083c */
[----:B------:R-:W-:Y:S01]  /*3a10*/  MUFU.EX2 R34, R34 ;  /* 0x0000002200227308 */ /* 0x000fe20000000800 */
[----:B------:R-:W-:Y:S01]  /*3a20*/  FFMA.FTZ R132, R141, UR4, -R60 ;  /* 0x000000048d847c23 */ /* 0x000fe2000801083c */
[----:B------:R-:W-:Y:S01]  /*3a30*/  FFMA.FTZ R134, R125, UR4, -R62 ;  /* 0x000000047d867c23 */ /* 0x000fe2000801083e */
[--C-:B------:R-:W-:Y:S01]  /*3a40*/  FFMA.FTZ R138, R121, UR4, -R60.reuse ;  /* 0x00000004798a7c23 */ /* 0x100fe2000801083c */
[----:B------:R-:W-:Y:S01]  /*3a50*/  MUFU.EX2 R37, R37 ;  /* 0x0000002500257308 */ /* 0x000fe20000000800 */
[C---:B------:R-:W-:Y:S01]  /*3a60*/  HMMA.16816.F32.BF16 R88, R104.reuse, R92, RZ ;  /* 0x0000005c6858723c */ /* 0x040fe200000418ff */
[--C-:B------:R-:W-:Y:S01]  /*3a70*/  FFMA.FTZ R136, R119, UR4, -R60.reuse ;  /* 0x0000000477887c23 */ /* 0x100fe2000801083c */
[----:B------:R-:W-:Y:S01]  /*3a80*/  FFMA.FTZ R117, R117, UR4, -R60 ;  /* 0x0000000475757c23 */ /* 0x000fe2000801083c */
[----:B------:R-:W2:Y:S01]  /*3a90*/  MUFU.EX2 R36, R36 ;  /* 0x0000002400247308 */ /* 0x000ea20000000800 */
[--C-:B------:R-:W-:Y:S01]  /*3aa0*/  FFMA.FTZ R131, R131, UR4, -R62.reuse ;  /* 0x0000000483837c23 */ /* 0x100fe2000801083e */
[----:B------:R-:W-:Y:S01]  /*3ab0*/  FFMA.FTZ R127, R127, UR4, -R62 ;  /* 0x000000047f7f7c23 */ /* 0x000fe2000801083e */
[--C-:B------:R-:W-:Y:S01]  /*3ac0*/  FFMA.FTZ R123, R123, UR4, -R60.reuse ;  /* 0x000000047b7b7c23 */ /* 0x100fe2000801083c */
[----:B------:R-:W-:Y:S01]  /*3ad0*/  MUFU.EX2 R33, R33 ;  /* 0x0000002100217308 */ /* 0x000fe20000000800 */
[----:B------:R-:W-:Y:S01]  /*3ae0*/  HMMA.16816.F32.BF16 R92, R104, R94, RZ ;  /* 0x0000005e685c723c */ /* 0x000fe200000418ff */
[--C-:B------:R-:W-:Y:S01]  /*3af0*/  FFMA.FTZ R58, R58, UR4, -R60.reuse ;  /* 0x000000043a3a7c23 */ /* 0x100fe2000801083c */
[--C-:B------:R-:W-:Y:S01]  /*3b00*/  FFMA.FTZ R57, R57, UR4, -R60.reuse ;  /* 0x0000000439397c23 */ /* 0x100fe2000801083c */
[----:B------:R-:W5:Y:S01]  /*3b10*/  MUFU.EX2 R32, R32 ;  /* 0x0000002000207308 */ /* 0x000f620000000800 */
        /* <DEDUP_REMOVED lines=14> */
[C---:B----4-:R-:W-:Y:S03]  /*3c00*/  HMMA.16816.F32.BF16 R80, R104.reuse, R84, RZ ;  /* 0x000000546850723c */ /* 0x050fe600000418ff */
[----:B------:R-:W-:Y:S04]  /*3c10*/  MUFU.EX2 R149, R151 ;  /* 0x0000009700957308 */ /* 0x000fe80000000800 */
[----:B------:R-:W-:Y:S01]  /*3c20*/  MUFU.EX2 R126, R126 ;  /* 0x0000007e007e7308 */ /* 0x000fe20000000800 */
[C---:B------:R-:W-:Y:S03]  /*3c30*/  HMMA.16816.F32.BF16 R68, R104.reuse, R70, RZ ;  /* 0x000000466844723c */ /* 0x040fe600000418ff */
[----:B------:R-:W-:Y:S04]  /*3c40*/  MUFU.EX2 R145, R147 ;  /* 0x0000009300917308 */ /* 0x000fe80000000800 */
[----:B------:R-:W-:Y:S01]  /*3c50*/  MUFU.EX2 R128, R128 ;  /* 0x0000008000807308 */ /* 0x000fe20000000800 */
[C---:B------:R-:W-:Y:S03]  /*3c60*/  HMMA.16816.F32.BF16 R76, R104.reuse, R78, RZ ;  /* 0x0000004e684c723c */ /* 0x040fe600000418ff */
[----:B------:R-:W-:Y:S04]  /*3c70*/  MUFU.EX2 R141, R143 ;  /* 0x0000008f008d7308 */ /* 0x000fe80000000800 */
[----:B------:R4:W-:Y:S01]  /*3c80*/  MUFU.EX2 R139, R132 ;  /* 0x00000084008b7308 */ /* 0x0009e20000000800 */
[C---:B------:R-:W-:Y:S03]  /*3c90*/  HMMA.16816.F32.BF16 R84, R104.reuse, R86, RZ ;  /* 0x000000566854723c */ /* 0x040fe600000418ff */
[----:B------:R-:W-:Y:S04]  /*3ca0*/  MUFU.EX2 R130, R130 ;  /* 0x0000008200827308 */ /* 0x000fe80000000800 */
[----:B------:R-:W-:Y:S01]  /*3cb0*/  MUFU.EX2 R125, R127 ;  /* 0x0000007f007d7308 */ /* 0x000fe20000000800 */
[----:B------:R-:W-:Y:S01]  /*3cc0*/  HMMA.16816.F32.BF16 R108, R104, R4, RZ ;  /* 0x00000004686c723c */ /* 0x000fe200000418ff */
[----:B-1----:R-:W-:-:S02]  /*3cd0*/  F2FP.BF16.F32.PACK_AB R4, R38, R41 ;  /* 0x000000292604723e */ /* 0x002fc400000010ff */
[----:B--2---:R-:W-:Y:S01]  /*3ce0*/  F2FP.BF16.F32.PACK_AB R5, R36, R37 ;  /* 0x000000252405723e */ /* 0x004fe200000010ff */
[----:B------:R-:W-:Y:S01]  /*3cf0*/  MUFU.EX2 R134, R134 ;  /* 0x0000008600867308 */ /* 0x000fe20000000800 */
[----:B----4-:R-:W-:-:S03]  /*3d00*/  FFMA.FTZ R132, R129, UR4, -R62 ;  /* 0x0000000481847c23 */ /* 0x010fc6000801083e */
[----:B------:R-:W-:Y:S01]  /*3d10*/  HMMA.16816.F32.BF16 R104, R104, R6, RZ ;  /* 0x000000066868723c */ /* 0x000fe200000418ff */
[----:B------:R-:W-:Y:S01]  /*3d20*/  F2FP.BF16.F32.PACK_AB R6, R34, R35 ;  /* 0x000000232206723e */ /* 0x000fe200000010ff */
[----:B------:R-:W-:Y:S01]  /*3d30*/  MUFU.EX2 R129, R131 ;  /* 0x0000008300817308 */ /* 0x000fe20000000800 */
[----:B-----5:R-:W-:-:S03]  /*3d40*/  F2FP.BF16.F32.PACK_AB R7, R32, R33 ;  /* 0x000000212007723e */ /* 0x020fc600000010ff */
[----:B------:R-:W-:Y:S04]  /*3d50*/  MUFU.EX2 R132, R132 ;  /* 0x0000008400847308 */ /* 0x000fe80000000800 */
[C---:B------:R-:W-:Y:S01]  /*3d60*/  HMMA.16816.F32.BF16 R88, R4.reuse, R16, R88 ;  /* 0x000000100458723c */ /* 0x040fe20000041858 */
[----:B------:R-:W-:Y:S04]  /*3d70*/  MUFU.EX2 R121, R123 ;  /* 0x0000007b00797308 */ /* 0x000fe80000000800 */
[----:B------:R-:W-:Y:S03]  /*3d80*/  MUFU.EX2 R138, R138 ;  /* 0x0000008a008a7308 */ /* 0x000fe60000000800 */
[C---:B------:R-:W-:Y:S01]  /*3d90*/  HMMA.16816.F32.BF16 R92, R4.reuse, R18, R92 ;  /* 0x00000012045c723c */ /* 0x040fe2000004185c */
[----:B------:R-:W1:Y:S01]  /*3da0*/  LDSM.16.MT88.4 R16, [R3+0xb800] ;  /* 0x00b800000310783b */ /* 0x000e620000004200 */
[----:B------:R-:W-:Y:S04]  /*3db0*/  MUFU.EX2 R136, R136 ;  /* 0x0000008800887308 */ /* 0x000fe80000000800 */
[----:B------:R-:W-:Y:S02]  /*3dc0*/  MUFU.EX2 R117, R117 ;  /* 0x0000007500757308 */ /* 0x000fe40000000800 */
[C---:B------:R-:W-:Y:S02]  /*3dd0*/  HMMA.16816.F32.BF16 R96, R4.reuse, R12, R96 ;  /* 0x0000000c0460723c */ /* 0x040fe40000041860 */
[----:B------:R-:W-:Y:S06]  /*3de0*/  MUFU.EX2 R58, R58 ;  /* 0x0000003a003a7308 */ /* 0x000fec0000000800 */
[C---:B------:R-:W-:Y:S01]  /*3df0*/  HMMA.16816.F32.BF16 R100, R4.reuse, R14, R100 ;  /* 0x0000000e0464723c */ /* 0x040fe20000041864 */
[----:B------:R-:W2:Y:S07]  /*3e00*/  LDSM.16.MT88.4 R12, [R156+0xd800] ;  /* 0x00d800009c0c783b */ /* 0x000eae0000004200 */
[----:B------:R-:W-:Y:S01]  /*3e10*/  HMMA.16816.F32.BF16 R112, R4, R28, R112 ;  /* 0x0000001c0470723c */ /* 0x000fe20000041870 */
[--C-:B------:R-:W-:Y:S01]  /*3e20*/  FFMA.FTZ R29, R207, UR4, -R60.reuse ;  /* 0x00000004cf1d7c23 */ /* 0x100fe2000801083c */
[----:B------:R-:W-:-:S05]  /*3e30*/  FFMA.FTZ R28, R205, UR4, -R60 ;  /* 0x00000004cd1c7c23 */ /* 0x000fca000801083c */
[----:B------:R-:W-:Y:S01]  /*3e40*/  MUFU.EX2 R29, R29 ;  /* 0x0000001d001d7308 */ /* 0x000fe20000000800 */
[C---:B------:R-:W-:Y:S01]  /*3e50*/  HMMA.16816.F32.BF16 R68, R4.reuse, R30, R68 ;  /* 0x0000001e0444723c */ /* 0x040fe20000041844 */
[--C-:B------:R-:W-:Y:S01]  /*3e60*/  FFMA.FTZ R31, R209, UR4, -R62.reuse ;  /* 0x00000004d11f7c23 */ /* 0x100fe2000801083e */
[----:B------:R-:W-:Y:S01]  /*3e70*/  FFMA.FTZ R30, R213, UR4, -R62 ;  /* 0x00000004d51e7c23 */ /* 0x000fe2000801083e */
[----:B------:R-:W-:Y:S04]  /*3e80*/  MUFU.EX2 R28, R28 ;  /* 0x0000001c001c7308 */ /* 0x000fe80000000800 */
[----:B------:R-:W-:Y:S01]  /*3e90*/  MUFU.EX2 R31, R31 ;  /* 0x0000001f001f7308 */ /* 0x000fe20000000800 */
[C---:B------:R-:W-:Y:S01]  /*3ea0*/  HMMA.16816.F32.BF16 R72, R4.reuse, R24, R72 ;  /* 0x000000180448723c */ /* 0x040fe20000041848 */
[--C-:B------:R-:W-:Y:S01]  /*3eb0*/  FFMA.FTZ R25, R203, UR4, -R60.reuse ;  /* 0x00000004cb197c23 */ /* 0x100fe2000801083c */
[----:B------:R-:W-:Y:S01]  /*3ec0*/  FFMA.FTZ R24, R201, UR4, -R60 ;  /* 0x00000004c9187c23 */ /* 0x000fe2000801083c */
[----:B------:R-:W4:Y:S04]  /*3ed0*/  MUFU.EX2 R30, R30 ;  /* 0x0000001e001e7308 */ /* 0x000f280000000800 */
[----:B------:R-:W-:Y:S01]  /*3ee0*/  MUFU.EX2 R25, R25 ;  /* 0x0000001900197308 */ /* 0x000fe20000000800 */
[C---:B------:R-:W-:Y:S01]  /*3ef0*/  HMMA.16816.F32.BF16 R76, R4.reuse, R26, R76 ;  /* 0x0000001a044c723c */ /* 0x040fe2000004184c */
[--C-:B------:R-:W-:Y:S01]  /*3f00*/  FFMA.FTZ R27, R211, UR4, -R62.reuse ;  /* 0x00000004d31b7c23 */ /* 0x100fe2000801083e */
[----:B------:R-:W-:Y:S01]  /*3f10*/  FFMA.FTZ R26, R215, UR4, -R62 ;  /* 0x00000004d71a7c23 */ /* 0x000fe2000801083e */
[----:B------:R-:W-:Y:S04]  /*3f20*/  MUFU.EX2 R24, R24 ;  /* 0x0000001800187308 */ /* 0x000fe80000000800 */
[----:B------:R-:W-:Y:S01]  /*3f30*/  MUFU.EX2 R27, R27 ;  /* 0x0000001b001b7308 */ /* 0x000fe20000000800 */
[C---:B---3--:R-:W-:Y:S03]  /*3f40*/  HMMA.16816.F32.BF16 R108, R4.reuse, R8, R108 ;  /* 0x00000008046c723c */ /* 0x048fe6000004186c */
[----:B------:R-:W3:Y:S05]  /*3f50*/  MUFU.EX2 R26, R26 ;  /* 0x0000001a001a7308 */ /* 0x000eea0000000800 */
[C---:B------:R-:W-:Y:S01]  /*3f60*/  HMMA.16816.F32.BF16 R104, R4.reuse, R10, R104 ;  /* 0x0000000a0468723c */ /* 0x040fe20000041868 */
[----:B------:R-:W5:Y:S07]  /*3f70*/  LDSM.16.MT88.4 R8, [R3+0xd800] ;  /* 0x00d800000308783b */ /* 0x000f6e0000004200 */
[C---:B------:R-:W-:Y:S08]  /*3f80*/  HMMA.16816.F32.BF16 R80, R4.reuse, R20, R80 ;  /* 0x000000140450723c */ /* 0x040ff00000041850 */
[----:B------:R-:W-:Y:S01]  /*3f90*/  HMMA.16816.F32.BF16 R84, R4, R22, R84 ;  /* 0x000000160454723c */ /* 0x000fe20000041854 */
[----:B------:R-:W5:Y:S01]  /*3fa0*/  LDSM.16.MT88.4 R20, [R156+0xb800] ;  /* 0x00b800009c14783b */ /* 0x000f620000004200 */
[----:B----4-:R-:W-:-:S02]  /*3fb0*/  F2FP.BF16.F32.PACK_AB R4, R30, R31 ;  /* 0x0000001f1e04723e */ /* 0x010fc400000010ff */
[----:B------:R-:W-:Y:S02]  /*3fc0*/  F2FP.BF16.F32.PACK_AB R5, R28, R29 ;  /* 0x0000001d1c05723e */ /* 0x000fe400000010ff */
[----:B---3--:R-:W-:Y:S02]  /*3fd0*/  F2FP.BF16.F32.PACK_AB R6, R26, R27 ;  /* 0x0000001b1a06723e */ /* 0x008fe400000010ff */
[----:B------:R-:W-:-:S07]  /*3fe0*/  F2FP.BF16.F32.PACK_AB R7, R24, R25 ;  /* 0x000000191807723e */ /* 0x000fce00000010ff */
[C---:B-1----:R-:W-:Y:S08]  /*3ff0*/  HMMA.16816.F32.BF16 R88, R4.reuse, R16, R88 ;  /* 0x000000100458723c */ /* 0x042ff00000041858 */
[C---:B------:R-:W-:Y:S01]  /*4000*/  HMMA.16816.F32.BF16 R92, R4.reuse, R18, R92 ;  /* 0x00000012045c723c */ /* 0x040fe2000004185c */
[----:B------:R-:W1:Y:S07]  /*4010*/  LDSM.16.MT88.4 R16, [R156+0xbc00] ;  /* 0x00bc00009c10783b */ /* 0x000e6e0000004200 */
[C---:B--2---:R-:W-:Y:S08]  /*4020*/  HMMA.16816.F32.BF16 R96, R4.reuse, R12, R96 ;  /* 0x0000000c0460723c */ /* 0x044ff00000041860 */
        /* <DEDUP_REMOVED lines=9> */
[----:B------:R-:W3:Y:S04]  /*40c0*/  MUFU.EX2 R48, R48 ;  /* 0x0000003000307308 */ /* 0x000ee80000000800 */
[----:B------:R-:W-:Y:S01]  /*40d0*/  MUFU.EX2 R51, R51 ;  /* 0x0000003300337308 */ /* 0x000fe20000000800 */
[C---:B-----5:R-:W-:Y:S03]  /*40e0*/  HMMA.16816.F32.BF16 R108, R4.reuse, R8, R108 ;  /* 0x00000008046c723c */ /* 0x060fe6000004186c */
[----:B------:R-:W4:Y:S05]  /*40f0*/  MUFU.EX2 R50, R50 ;  /* 0x0000003200327308 */ /* 0x000f2a0000000800 */
[C---:B------:R-:W-:Y:S01]  /*4100*/  HMMA.16816.F32.BF16 R104, R4.reuse, R10, R104 ;  /* 0x0000000a0468723c */ /* 0x040fe20000041868 */
[----:B------:R-:W5:Y:S07]  /*4110*/  LDSM.16.MT88.4 R8, [R156+0xdc00] ;  /* 0x00dc00009c08783b */ /* 0x000f6e0000004200 */
[C---:B------:R-:W-:Y:S08]  /*4120*/  HMMA.16816.F32.BF16 R72, R4.reuse, R44, R72 ;  /* 0x0000002c0448723c */ /* 0x040ff00000041848 */
[C---:B------:R-:W-:Y:S01]  /*4130*/  HMMA.16816.F32.BF16 R76, R4.reuse, R46, R76 ;  /* 0x0000002e044c723c */ /* 0x040fe2000004184c */
[----:B------:R-:W5:Y:S07]  /*4140*/  LDSM.16.MT88.4 R44, [R156+0x9c00] ;  /* 0x009c00009c2c783b */ /* 0x000f6e0000004200 */
[C---:B------:R-:W-:Y:S08]  /*4150*/  HMMA.16816.F32.BF16 R80, R4.reuse, R20, R80 ;  /* 0x000000140450723c */ /* 0x040ff00000041850 */
[----:B------:R-:W-:Y:S01]  /*4160*/  HMMA.16816.F32.BF16 R84, R4, R22, R84 ;  /* 0x000000160454723c */ /* 0x000fe20000041854 */
[----:B---3--:R-:W-:Y:S01]  /*4170*/  F2FP.BF16.F32.PACK_AB R4, R48, R49 ;  /* 0x000000313004723e */ /* 0x008fe200000010ff */
[----:B------:R-:W3:Y:S01]  /*4180*/  LDSM.16.MT88.4 R20, [R3+0x9c00] ;  /* 0x009c00000314783b */ /* 0x000ee20000004200 */
[----:B------:R-:W-:-:S02]  /*4190*/  F2FP.BF16.F32.PACK_AB R5, R66, R135 ;  /* 0x000000874205723e */ /* 0x000fc400000010ff */
[----:B------:R-:W-:Y:S02]  /*41a0*/  F2FP.BF16.F32.PACK_AB R6, R64, R133 ;  /* 0x000000854006723e */ /* 0x000fe400000010ff */
[----:B----4-:R-:W-:-:S07]  /*41b0*/  F2FP.BF16.F32.PACK_AB R7, R50, R51 ;  /* 0x000000333207723e */ /* 0x010fce00000010ff */
[C---:B-1----:R-:W-:Y:S08]  /*41c0*/  HMMA.16816.F32.BF16 R80, R4.reuse, R16, R80 ;  /* 0x000000100450723c */ /* 0x042ff00000041850 */
[C---:B------:R-:W-:Y:S01]  /*41d0*/  HMMA.16816.F32.BF16 R84, R4.reuse, R18, R84 ;  /* 0x000000120454723c */ /* 0x040fe20000041854 */
[----:B------:R-:W1:Y:S07]  /*41e0*/  LDSM.16.MT88.4 R16, [R3+0xdc00] ;  /* 0x00dc00000310783b */ /* 0x000e6e0000004200 */
[C---:B--2---:R-:W-:Y:S08]  /*41f0*/  HMMA.16816.F32.BF16 R88, R4.reuse, R12, R88 ;  /* 0x0000000c0458723c */ /* 0x044ff00000041858 */
[C---:B------:R-:W-:Y:S01]  /*4200*/  HMMA.16816.F32.BF16 R92, R4.reuse, R14, R92 ;  /* 0x0000000e045c723c */ /* 0x040fe2000004185c */
[----:B------:R-:W2:Y:S07]  /*4210*/  LDSM.16.MT88.4 R12, [R156+0xa000] ;  /* 0x00a000009c0c783b */ /* 0x000eae0000004200 */
[C---:B-----5:R-:W-:Y:S08]  /*4220*/  HMMA.16816.F32.BF16 R96, R4.reuse, R8, R96 ;  /* 0x000000080460723c */ /* 0x060ff00000041860 */
[C---:B------:R-:W-:Y:S01]  /*4230*/  HMMA.16816.F32.BF16 R100, R4.reuse, R10, R100 ;  /* 0x0000000a0464723c */ /* 0x040fe20000041864 */
[----:B------:R-:W4:Y:S07]  /*4240*/  LDSM.16.MT88.4 R8, [R3+0xa000] ;  /* 0x00a000000308783b */ /* 0x000f2e0000004200 */
[----:B------:R-:W-:Y:S01]  /*4250*/  HMMA.16816.F32.BF16 R112, R4, R44, R112 ;  /* 0x0000002c0470723c */ /* 0x000fe20000041870 */
[--C-:B------:R-:W-:Y:S01]  /*4260*/  FFMA.FTZ R45, R181, UR4, -R62.reuse ;  /* 0x00000004b52d7c23 */ /* 0x100fe2000801083e */
[--C-:B------:R-:W-:Y:S01]  /*4270*/  FFMA.FTZ R44, R177, UR4, -R62.reuse ;  /* 0x00000004b12c7c23 */ /* 0x100fe2000801083e */
[----:B------:R-:W-:-:S04]  /*4280*/  FFMA.FTZ R177, R61, UR4, -R62 ;  /* 0x000000043db17c23 */ /* 0x000fc8000801083e */
[----:B------:R-:W-:Y:S01]  /*4290*/  MUFU.EX2 R45, R45 ;  /* 0x0000002d002d7308 */ /* 0x000fe20000000800 */
[C---:B------:R-:W-:Y:S01]  /*42a0*/  HMMA.16816.F32.BF16 R68, R4.reuse, R46, R68 ;  /* 0x0000002e0444723c */ /* 0x040fe20000041844 */
[----:B------:R-:W-:Y:S01]  /*42b0*/  FFMA.FTZ R46, R183, UR4, -R62 ;  /* 0x00000004b72e7c23 */ /* 0x000fe2000801083e */
[----:B------:R-:W-:Y:S01]  /*42c0*/  FFMA.FTZ R47, R171, UR4, -R60 ;  /* 0x00000004ab2f7c23 */ /* 0x000fe2000801083c */
[----:B------:R-:W-:Y:S04]  /*42d0*/  MUFU.EX2 R44, R44 ;  /* 0x0000002c002c7308 */ /* 0x000fe80000000800 */
[----:B------:R-:W5:Y:S01]  /*42e0*/  MUFU.EX2 R46, R46 ;  /* 0x0000002e002e7308 */ /* 0x000f620000000800 */
[C---:B---3--:R-:W-:Y:S03]  /*42f0*/  HMMA.16816.F32.BF16 R72, R4.reuse, R20, R72 ;  /* 0x000000140448723c */ /* 0x048fe60000041848 */
[----:B------:R-:W3:Y:S04]  /*4300*/  MUFU.EX2 R47, R47 ;  /* 0x0000002f002f7308 */ /* 0x000ee80000000800 */
[----:B------:R-:W-:Y:S01]  /*4310*/  MUFU.EX2 R177, R177 ;  /* 0x000000b100b17308 */ /* 0x000fe20000000800 */
[C---:B------:R-:W-:Y:S01]  /*4320*/  HMMA.16816.F32.BF16 R76, R4.reuse, R22, R76 ;  /* 0x00000016044c723c */ /* 0x040fe2000004184c */
[----:B------:R-:W-:Y:S07]  /*4330*/  LDSM.16.MT88.4 R20, [R156+0xc000] ;  /* 0x00c000009c14783b */ /* 0x000fee0000004200 */
[C---:B-1----:R-:W-:Y:S08]  /*4340*/  HMMA.16816.F32.BF16 R108, R4.reuse, R16, R108 ;  /* 0x00000010046c723c */ /* 0x042ff0000004186c */
[----:B------:R-:W-:Y:S01]  /*4350*/  HMMA.16816.F32.BF16 R104, R4, R18, R104 ;  /* 0x000000120468723c */ /* 0x000fe20000041868 */
[----:B-----5:R-:W-:Y:S01]  /*4360*/  F2FP.BF16.F32.PACK_AB R4, R45, R46 ;  /* 0x0000002e2d04723e */ /* 0x020fe200000010ff */
[----:B------:R-:W1:Y:S01]  /*4370*/  LDSM.16.MT88.4 R16, [R3+0xc000] ;  /* 0x00c000000310783b */ /* 0x000e620000004200 */
[----:B------:R-:W-:-:S02]  /*4380*/  F2FP.BF16.F32.PACK_AB R5, R122, R155 ;  /* 0x0000009b7a05723e */ /* 0x000fc400000010ff */
[----:B------:R-:W-:Y:S02]  /*4390*/  F2FP.BF16.F32.PACK_AB R6, R137, R44 ;  /* 0x0000002c8906723e */ /* 0x000fe400000010ff */
[----:B---3--:R-:W-:-:S07]  /*43a0*/  F2FP.BF16.F32.PACK_AB R7, R47, R120 ;  /* 0x000000782f07723e */ /* 0x008fce00000010ff */
        /* <DEDUP_REMOVED lines=9> */
[C---:B------:R-:W-:Y:S08]  /*4440*/  HMMA.16816.F32.BF16 R80, R4.reuse, R20, R80 ;  /* 0x000000140450723c */ /* 0x040ff00000041850 */
[C---:B--2---:R-:W-:Y:S08]  /*4450*/  HMMA.16816.F32.BF16 R96, R4.reuse, R12, R96 ;  /* 0x0000000c0460723c */ /* 0x044ff00000041860 */
[C---:B------:R-:W-:Y:S01]  /*4460*/  HMMA.16816.F32.BF16 R100, R4.reuse, R14, R100 ;  /* 0x0000000e0464723c */ /* 0x040fe20000041864 */
[----:B------:R-:W2:Y:S07]  /*4470*/  LDSM.16.MT88.4 R12, [R156+0xc400] ;  /* 0x00c400009c0c783b */ /* 0x000eae0000004200 */
[C---:B---3--:R-:W-:Y:S08]  /*4480*/  HMMA.16816.F32.BF16 R108, R4.reuse, R8, R108 ;  /* 0x00000008046c723c */ /* 0x048ff0000004186c */
[C---:B------:R-:W-:Y:S01]  /*4490*/  HMMA.16816.F32.BF16 R104, R4.reuse, R10, R104 ;  /* 0x0000000a0468723c */ /* 0x040fe20000041868 */
[----:B------:R-:W3:Y:S07]  /*44a0*/  LDSM.16.MT88.4 R8, [R3+0xc400] ;  /* 0x00c400000308783b */ /* 0x000eee0000004200 */
[----:B------:R-:W-:Y:S01]  /*44b0*/  HMMA.16816.F32.BF16 R84, R4, R22, R84 ;  /* 0x000000160454723c */ /* 0x000fe20000041854 */
[----:B------:R-:W-:Y:S01]  /*44c0*/  F2FP.BF16.F32.PACK_AB R4, R149, R124 ;  /* 0x0000007c9504723e */ /* 0x000fe200000010ff */
[----:B------:R-:W4:Y:S01]  /*44d0*/  LDSM.16.MT88.4 R20, [R3+0xa400] ;  /* 0x00a400000314783b */ /* 0x000f220000004200 */
[----:B------:R-:W-:-:S02]  /*44e0*/  F2FP.BF16.F32.PACK_AB R5, R141, R128 ;  /* 0x000000808d05723e */ /* 0x000fc400000010ff */
        /* <DEDUP_REMOVED lines=11> */
[C---:B----4-:R-:W-:Y:S08]  /*45a0*/  HMMA.16816.F32.BF16 R72, R4.reuse, R20, R72 ;  /* 0x000000140448723c */ /* 0x050ff00000041848 */
[C---:B-1----:R-:W-:Y:S08]  /*45b0*/  HMMA.16816.F32.BF16 R96, R4.reuse, R16, R96 ;  /* 0x000000100460723c */ /* 0x042ff00000041860 */
[C---:B------:R-:W-:Y:S01]  /*45c0*/  HMMA.16816.F32.BF16 R100, R4.reuse, R18, R100 ;  /* 0x000000120464723c */ /* 0x040fe20000041864 */
[----:B------:R-:W1:Y:S07]  /*45d0*/  LDSM.16.MT88.4 R16, [R156+0xc800] ;  /* 0x00c800009c10783b */ /* 0x000e6e0000004200 */
[C---:B------:R-:W-:Y:S01]  /*45e0*/  HMMA.16816.F32.BF16 R76, R4.reuse, R22, R76 ;  /* 0x00000016044c723c */ /* 0x040fe2000004184c */
[----:B------:R-:W-:Y:S07]  /*45f0*/  LDSM.16.MT88.4 R20, [R3+0xa800] ;  /* 0x00a800000314783b */ /* 0x000fee0000004200 */
[C---:B--2---:R-:W-:Y:S08]  /*4600*/  HMMA.16816.F32.BF16 R108, R4.reuse, R12, R108 ;  /* 0x0000000c046c723c */ /* 0x044ff0000004186c */
[----:B------:R-:W-:Y:S01]  /*4610*/  HMMA.16816.F32.BF16 R104, R4, R14, R104 ;  /* 0x0000000e0468723c */ /* 0x000fe20000041868 */
[----:B------:R-:W-:Y:S01]  /*4620*/  F2FP.BF16.F32.PACK_AB R4, R132, R129 ;  /* 0x000000818404723e */ /* 0x000fe200000010ff */
[----:B------:R-:W2:Y:S01]  /*4630*/  LDSM.16.MT88.4 R12, [R3+0xc800] ;  /* 0x00c80000030c783b */ /* 0x000ea20000004200 */
[----:B------:R-:W-:-:S02]  /*4640*/  F2FP.BF16.F32.PACK_AB R5, R138, R121 ;  /* 0x000000798a05723e */ /* 0x000fc400000010ff */
        /* <DEDUP_REMOVED lines=11> */
[C---:B------:R-:W-:Y:S01]  /*4700*/  HMMA.16816.F32.BF16 R76, R4.reuse, R22, R76 ;  /* 0x00000016044c723c */ /* 0x040fe2000004184c */
[----:B------:R-:W-:Y:S01]  /*4710*/  FFMA.FTZ R23, R59, UR4, -R60 ;  /* 0x000000043b177c23 */ /* 0x000fe2000801083c */
[----:B------:R-:W-:Y:S01]  /*4720*/  FADD.FTZ R60, R55, R54 ;  /* 0x00000036373c7221 */ /* 0x000fe20000010000 */
[----:B------:R-:W-:Y:S01]  /*4730*/  FADD.FTZ R55, R52, R43 ;  /* 0x0000002b34377221 */ /* 0x000fe20000010000 */
[----:B------:R-:W-:Y:S01]  /*4740*/  FFMA.FTZ R22, R63, UR4, -R62 ;  /* 0x000000043f167c23 */ /* 0x000fe2000801083e */
[----:B------:R-:W-:Y:S01]  /*4750*/  MUFU.EX2 R54, R57 ;  /* 0x0000003900367308 */ /* 0x000fe20000000800 */
[----:B------:R-:W-:Y:S01]  /*4760*/  FADD.FTZ R53, R53, R60 ;  /* 0x0000003c35357221 */ /* 0x000fe20000010000 */
[----:B------:R-:W-:Y:S01]  /*4770*/  FADD.FTZ R40, R40, R55 ;  /* 0x0000003728287221 */ /* 0x000fe20000010000 */
[----:B---3--:R-:W-:Y:S01]  /*4780*/  HMMA.16816.F32.BF16 R96, R4, R8, R96 ;  /* 0x000000080460723c */ /* 0x008fe20000041860 */
[----:B------:R-:W3:Y:S01]  /*4790*/  MUFU.EX2 R23, R23 ;  /* 0x0000001700177308 */ /* 0x000ee20000000800 */
[----:B------:R-:W-:Y:S01]  /*47a0*/  FADD.FTZ R42, R42, R53 ;  /* 0x000000352a2a7221 */ /* 0x000fe20000010000 */
[----:B------:R-:W-:-:S02]  /*47b0*/  FADD.FTZ R40, R39, R40 ;  /* 0x0000002827287221 */ /* 0x000fc40000010000 */
[----:B------:R-:W4:Y:S01]  /*47c0*/  MUFU.EX2 R22, R22 ;  /* 0x0000001600167308 */ /* 0x000f220000000800 */
[----:B------:R-:W-:Y:S01]  /*47d0*/  FADD.FTZ R41, R41, R42 ;  /* 0x0000002a29297221 */ /* 0x000fe20000010000 */
[----:B------:R-:W-:Y:S01]  /*47e0*/  FADD.FTZ R37, R37, R40 ;  /* 0x0000002825257221 */ /* 0x000fe20000010000 */
[----:B------:R-:W-:Y:S01]  /*47f0*/  HMMA.16816.F32.BF16 R100, R4, R10, R100 ;  /* 0x0000000a0464723c */ /* 0x000fe20000041864 */
[----:B------:R-:W5:Y:S01]  /*4800*/  LDSM.16.MT88.4 R8, [R3+0xac00] ;  /* 0x00ac00000308783b */ /* 0x000f620000004200 */
[----:B------:R-:W2:Y:S01]  /*4810*/  MUFU.EX2 R43, R56 ;  /* 0x00000038002b7308 */ /* 0x000ea20000000800 */
[----:B------:R-:W-:Y:S01]  /*4820*/  FADD.FTZ R38, R38, R41 ;  /* 0x0000002926267221 */ /* 0x000fe20000010000 */
[----:B------:R-:W-:-:S03]  /*4830*/  FADD.FTZ R36, R36, R37 ;  /* 0x0000002524247221 */ /* 0x000fc60000010000 */
[----:B------:R-:W-:Y:S01]  /*4840*/  FADD.FTZ R35, R35, R38 ;  /* 0x0000002623237221 */ /* 0x000fe20000010000 */
[----:B------:R-:W-:Y:S01]  /*4850*/  HMMA.16816.F32.BF16 R72, R4, R20, R72 ;  /* 0x000000140448723c */ /* 0x000fe20000041848 */
[--C-:B------:R-:W-:Y:S01]  /*4860*/  FFMA.FTZ R20, R67, UR4, -R62.reuse ;  /* 0x0000000443147c23 */ /* 0x100fe2000801083e */
[----:B------:R-:W-:Y:S01]  /*4870*/  FFMA.FTZ R21, R65, UR4, -R62 ;  /* 0x0000000441157c23 */ /* 0x000fe2000801083e */
[----:B------:R-:W-:Y:S01]  /*4880*/  FADD.FTZ R33, R33, R36 ;  /* 0x0000002421217221 */ /* 0x000fe20000010000 */
[----:B------:R-:W-:-:S03]  /*4890*/  FADD.FTZ R34, R34, R35 ;  /* 0x0000002322227221 */ /* 0x000fc60000010000 */
[----:B------:R-:W-:Y:S01]  /*48a0*/  MUFU.EX2 R20, R20 ;  /* 0x0000001400147308 */ /* 0x000fe20000000800 */
[----:B------:R-:W-:Y:S01]  /*48b0*/  FADD.FTZ R32, R32, R33 ;  /* 0x0000002120207221 */ /* 0x000fe20000010000 */
[C---:B-1----:R-:W-:Y:S01]  /*48c0*/  HMMA.16816.F32.BF16 R108, R4.reuse, R16, R108 ;  /* 0x00000010046c723c */ /* 0x042fe2000004186c */
[----:B------:R-:W-:Y:S01]  /*48d0*/  FADD.FTZ R31, R31, R34 ;  /* 0x000000221f1f7221 */ /* 0x000fe20000010000 */
[----:B------:R-:W1:Y:S01]  /*48e0*/  MUFU.EX2 R21, R21 ;  /* 0x0000001500157308 */ /* 0x000e620000000800 */
[----:B------:R-:W-:Y:S02]  /*48f0*/  FADD.FTZ R29, R29, R32 ;  /* 0x000000201d1d7221 */ /* 0x000fe40000010000 */
[----:B------:R-:W-:Y:S02]  /*4900*/  FADD.FTZ R30, R30, R31 ;  /* 0x0000001f1e1e7221 */ /* 0x000fe40000010000 */
[----:B------:R-:W-:Y:S01]  /*4910*/  FADD.FTZ R28, R28, R29 ;  /* 0x0000001d1c1c7221 */ /* 0x000fe20000010000 */
[----:B------:R-:W-:Y:S01]  /*4920*/  HMMA.16816.F32.BF16 R104, R4, R18, R104 ;  /* 0x000000120468723c */ /* 0x000fe20000041868 */
[----:B---3--:R-:W-:Y:S01]  /*4930*/  F2FP.BF16.F32.PACK_AB R5, R58, R23 ;  /* 0x000000173a05723e */ /* 0x008fe200000010ff */
[----:B------:R-:W-:Y:S01]  /*4940*/  FADD.FTZ R27, R27, R30 ;  /* 0x0000001e1b1b7221 */ /* 0x000fe20000010000 */
[----:B----4-:R-:W-:Y:S01]  /*4950*/  F2FP.BF16.F32.PACK_AB R6, R177, R22 ;  /* 0x00000016b106723e */ /* 0x010fe200000010ff */
[----:B------:R-:W3:Y:S01]  /*4960*/  LDSM.16.MT88.4 R16, [R156+0xcc00] ;  /* 0x00cc00009c10783b */ /* 0x000ee20000004200 */
[----:B--2---:R-:W-:Y:S01]  /*4970*/  F2FP.BF16.F32.PACK_AB R7, R43, R54 ;  /* 0x000000362b07723e */ /* 0x004fe200000010ff */
[----:B------:R-:W-:Y:S01]  /*4980*/  FADD.FTZ R25, R25, R28 ;  /* 0x0000001c19197221 */ /* 0x000fe20000010000 */
[----:B------:R-:W-:Y:S01]  /*4990*/  FADD.FTZ R26, R26, R27 ;  /* 0x0000001b1a1a7221 */ /* 0x000fe20000010000 */
[----:B-1----:R-:W-:-:S02]  /*49a0*/  F2FP.BF16.F32.PACK_AB R4, R21, R20 ;  /* 0x000000141504723e */ /* 0x002fc400000010ff */
[----:B------:R-:W-:Y:S01]  /*49b0*/  FADD.FTZ R24, R24, R25 ;  /* 0x0000001918187221 */ /* 0x000fe20000010000 */
[----:B------:R-:W-:-:S03]  /*49c0*/  FADD.FTZ R49, R49, R26 ;  /* 0x0000001a31317221 */ /* 0x000fc60000010000 */
[----:B------:R-:W-:Y:S01]  /*49d0*/  FADD.FTZ R135, R135, R24 ;  /* 0x0000001887877221 */ /* 0x000fe20000010000 */
[C---:B------:R-:W-:Y:S01]  /*49e0*/  HMMA.16816.F32.BF16 R112, R4.reuse, R12, R112 ;  /* 0x0000000c0470723c */ /* 0x040fe20000041870 */
[----:B------:R-:W-:Y:S02]  /*49f0*/  FADD.FTZ R48, R48, R49 ;  /* 0x0000003130307221 */ /* 0x000fe40000010000 */
[----:B------:R-:W-:Y:S02]  /*4a00*/  FADD.FTZ R66, R66, R135 ;  /* 0x0000008742427221 */ /* 0x000fe40000010000 */
[----:B------:R-:W-:Y:S02]  /*4a10*/  FADD.FTZ R25, R133, R48 ;  /* 0x0000003085197221 */ /* 0x000fe40000010000 */
        /* <DEDUP_REMOVED lines=16> */
[----:B------:R-:W-:Y:S02]  /*4b20*/  FADD.FTZ R124, R124, R137 ;  /* 0x000000897c7c7221 */ /* 0x000fe40000010000 */
[----:B---3--:R-:W-:Y:S02]  /*4b30*/  HMMA.16816.F32.BF16 R80, R4, R16, R80 ;  /* 0x000000100450723c */ /* 0x008fe40000041850 */
[----:B------:R-:W-:-:S06]  /*4b40*/  FADD.FTZ R149, R149, R124 ;  /* 0x0000007c95957221 */ /* 0x000fcc0000010000 */
[C---:B------:R-:W-:Y:S01]  /*4b50*/  HMMA.16816.F32.BF16 R84, R4.reuse, R18, R84 ;  /* 0x000000120454723c */ /* 0x040fe20000041854 */
[----:B------:R3:W4:Y:S07]  /*4b60*/  LDSM.16.MT88.4 R16, [R3+0xec00] ;  /* 0x00ec00000310783b */ /* 0x00072e0000004200 */
[----:B-1----:R-:W-:Y:S01]  /*4b70*/  HMMA.16816.F32.BF16 R88, R4, R12, R88 ;  /* 0x0000000c0458723c */ /* 0x002fe20000041858 */
[----:B------:R-:W-:-:S04]  /*4b80*/  FADD.FTZ R12, R128, R47 ;  /* 0x0000002f800c7221 */ /* 0x000fc80000010000 */
[----:B------:R-:W-:-:S03]  /*4b90*/  FADD.FTZ R12, R141, R12 ;  /* 0x0000000c8d0c7221 */ /* 0x000fc60000010000 */
[----:B------:R-:W-:Y:S01]  /*4ba0*/  HMMA.16816.F32.BF16 R92, R4, R14, R92 ;  /* 0x0000000e045c723c */ /* 0x000fe2000004185c */
[----:B------:R-:W-:-:S04]  /*4bb0*/  FADD.FTZ R139, R139, R12 ;  /* 0x0000000c8b8b7221 */ /* 0x000fc80000010000 */
[----:B------:R-:W-:-:S03]  /*4bc0*/  FADD.FTZ R130, R130, R139 ;  /* 0x0000008b82827221 */ /* 0x000fc60000010000 */
[----:B--2---:R-:W-:Y:S01]  /*4bd0*/  HMMA.16816.F32.BF16 R96, R4, R8, R96 ;  /* 0x000000080460723c */ /* 0x004fe20000041860 */
[----:B------:R-:W-:Y:S01]  /*4be0*/  FADD.FTZ R8, R126, R149 ;  /* 0x000000957e087221 */ /* 0x000fe20000010000 */
[----:B---3--:R-:W-:-:S03]  /*4bf0*/  FADD.FTZ R3, R121, R130 ;  /* 0x0000008279037221 */ /* 0x008fc60000010000 */
[----:B------:R-:W-:Y:S01]  /*4c00*/  FADD.FTZ R8, R145, R8 ;  /* 0x0000000891087221 */ /* 0x000fe20000010000 */
[----:B------:R-:W-:Y:S02]  /*4c10*/  FADD.FTZ R3, R138, R3 ;  /* 0x000000038a037221 */ /* 0x000fe40000010000 */
[----:B------:R-:W-:Y:S01]  /*4c20*/  HMMA.16816.F32.BF16 R100, R4, R10, R100 ;  /* 0x0000000a0464723c */ /* 0x000fe20000041864 */
        /* <DEDUP_REMOVED lines=14> */
[----:B------:R-:W-:-:S04]  /*4d10*/  FADD.FTZ R22, R22, R21 ;  /* 0x0000001516167221 */ /* 0x000fc80000010000 */
[----:B------:R-:W-:Y:S01]  /*4d20*/  FADD.FTZ R177, R177, R22 ;  /* 0x00000016b1b17221 */ /* 0x000fe20000010000 */
[----:B------:R-:W-:Y:S06]  /*4d30*/  @!P2 BRA `(.L_x_1452) ;  /* 0x0000003400b0a947 */ /* 0x000fec0003800000 */
[----:B------:R-:W1:Y:S01]  /*4d40*/  S2UR UR5, SR_CgaCtaId ;  /* 0x00000000000579c3 */ /* 0x000e620000008800 */
[----:B------:R-:W-:Y:S01]  /*4d50*/  UISETP.NE.U32.AND UP0, UPT, UR6, URZ, UPT ;  /* 0x000000ff0600728c */ /* 0x000fe2000bf05070 */
[----:B------:R-:W-:Y:S01]  /*4d60*/  IMAD.MOV.U32 R117, RZ, RZ, R0 ;  /* 0x000000ffff757224 */ /* 0x000fe200078e0000 */
[C---:B------:R-:W-:Y:S01]  /*4d70*/  IADD3 R174, PT, PT, R116.reuse, -0x2, RZ ;  /* 0xfffffffe74ae7810 */ /* 0x040fe20007ffe0ff */
[----:B------:R-:W-:Y:S01]  /*4d80*/  IMAD.MOV.U32 R3, RZ, RZ, R2 ;  /* 0x000000ffff037224 */ /* 0x000fe200078e0002 */
[----:B------:R-:W-:Y:S01]  /*4d90*/  UISETP.NE.AND.EX UP0, UPT, UR7, URZ, UPT, UP0 ;  /* 0x000000ff0700728c */ /* 0x000fe2000bf05300 */
[----:B------:R-:W-:Y:S01]  /*4da0*/  IADD3 R173, PT, PT, -R116, 0x1, RZ ;  /* 0x0000000174ad7810 */ /* 0x000fe20007ffe1ff */
[C---:B------:R-:W-:Y:S01]  /*4db0*/  VIADD R172, R156.reuse, 0x9000 ;  /* 0x000090009cac7836 */ /* 0x040fe20000000000 */
[----:B------:R-:W-:Y:S01]  /*4dc0*/  IADD3 R170, PT, PT, R156, 0x9020, RZ ;  /* 0x000090209caa7810 */ /* 0x000fe20007ffe0ff */
[----:B------:R-:W-:Y:S01]  /*4dd0*/  IMAD.MOV.U32 R171, RZ, RZ, RZ ;  /* 0x000000ffffab7224 */ /* 0x000fe200078e00ff */
[----:B------:R-:W-:Y:S01]  /*4de0*/  UMOV UR10, 0x400 ;  /* 0x00000400000a7882 */ /* 0x000fe20000000000 */
[----:B------:R-:W-:Y:S01]  /*4df0*/  PLOP3.LUT P1, PT, PT, PT, UP0, 0x80, 0x8 ;  /* 0x000000000008781c */ /* 0x000fe20003f2f008 */
[----:B------:R-:W2:Y:S01]  /*4e00*/  LDCU UR4, c[0x0][0x45c] ;  /* 0x00008b80ff0477ac */ /* 0x000ea20008000800 */
[----:B------:R-:W3:Y:S01]  /*4e10*/  LDCU.64 UR8, c[0x0][0x3a8] ;  /* 0x00007500ff0877ac */ /* 0x000ee20008000a00 */
[----:B------:R-:W4:Y:S01]  /*4e20*/  LDCU.64 UR6, c[0x0][0x3a0] ;  /* 0x00007400ff0677ac */ /* 0x000f220008000a00 */
[----:B-1----:R-:W-:-:S12]  /*4e30*/  ULEA UR5, UR5, UR10, 0x18 ;  /* 0x0000000a05057291 */ /* 0x002fd8000f8ec0ff */
.L_x_1456:
[----:B------:R-:W-:Y:S01]  /*4e40*/  @!P1 IADD3 R9, P0, PT, RZ, -R171, RZ ;  /* 0x800000abff099210 */ /* 0x000fe20007f1e0ff */
[----:B------:R-:W1:Y:S01]  /*4e50*/  S2R R118, SR_TID.X ;  /* 0x0000000000767919 */ /* 0x000e620000002100 */
[----:B------:R-:W5:Y:S01]  /*4e60*/  @!P1 LDC R178, c[0x0][0x3c0] ;  /* 0x0000f000ffb29b82 */ /* 0x000f620000000800 */
[----:B------:R-:W-:Y:S07]  /*4e70*/  DEPBAR.LE SB0, 0x0 ;  /* 0x000080000000791a */ /* 0x000fee0000000000 */
[----:B------:R-:W2:Y:S08]  /*4e80*/  LDC R163, c[0x0][0x3c4] ;  /* 0x0000f100ffa37b82 */ /* 0x000eb00000000800 */
[----:B------:R-:W-:Y:S01]  /*4e90*/  BAR.SYNC.DEFER_BLOCKING 0x0 ;  /* 0x0000000000007b1d */ /* 0x000fe20000010000 */
[----:B------:R-:W-:Y:S01]  /*4ea0*/  IMAD.MOV.U32 R7, RZ, RZ, R164 ;  /* 0x000000ffff077224 */ /* 0x000fe200078e00a4 */
[----:B-1----:R-:W-:Y:S01]  /*4eb0*/  LOP3.LUT R167, R118, 0x18, RZ, 0xc0, !PT ;  /* 0x0000001876a77812 */ /* 0x002fe200078ec0ff */
[----:B-----5:R-:W-:Y:S01]  /*4ec0*/  @!P1 IMAD.SHL.U32 R6, R178, 0x80, RZ ;  /* 0x00000080b2069824 */ /* 0x020fe200078e00ff */
[----:B------:R-:W-:Y:S01]  /*4ed0*/  SHF.R.U32.HI R159, RZ, 0x1, R118 ;  /* 0x00000001ff9f7819 */ /* 0x000fe20000011676 */
[C---:B------:R-:W-:Y:S02]  /*4ee0*/  IMAD.SHL.U32 R160, R118.reuse, 0x8, RZ ;  /* 0x0000000876a07824 */ /* 0x040fe400078e00ff */
[C---:B------:R-:W-:Y:S01]  /*4ef0*/  IMAD.SHL.U32 R158, R118.reuse, 0x10, RZ ;  /* 0x00000010769e7824 */ /* 0x040fe200078e00ff */
[----:B------:R-:W-:Y:S01]  /*4f00*/  LOP3.LUT R0, R159, 0x8, RZ, 0xc0, !PT ;  /* 0x000000089f007812 */ /* 0x000fe200078ec0ff */
[----:B------:R-:W-:Y:S01]  /*4f10*/  IMAD.SHL.U32 R157, R118, 0x4, RZ ;  /* 0x00000004769d7824 */ /* 0x000fe200078e00ff */
[----:B------:R-:W-:Y:S01]  /*4f20*/  LOP3.LUT R10, R160, 0xd8, RZ, 0xc0, !PT ;  /* 0x000000d8a00a7812 */ /* 0x000fe200078ec0ff */
[----:B------:R-:W-:Y:S01]  /*4f30*/  @!P1 IMAD.X R6, RZ, RZ, ~R6, P0 ;  /* 0x000000ffff069224 */ /* 0x000fe200000e0e06 */
[----:B------:R-:W-:Y:S01]  /*4f40*/  LOP3.LUT R4, R158, 0x100, RZ, 0xc0, !PT ;  /* 0x000001009e047812 */ /* 0x000fe200078ec0ff */
[----:B------:R-:W-:Y:S01]  /*4f50*/  IMAD.SHL.U32 R5, R118, 0x20, RZ ;  /* 0x0000002076057824 */ /* 0x000fe200078e00ff */
[----:B------:R-:W-:Y:S02]  /*4f60*/  LOP3.LUT R2, R157, 0x18, RZ, 0xc0, !PT ;  /* 0x000000189d027812 */ /* 0x000fe400078ec0ff */
[----:B------:R-:W-:Y:S02]  /*4f70*/  LOP3.LUT R158, R158, 0x3e00, RZ, 0xc0, !PT ;  /* 0x00003e009e9e7812 */ /* 0x000fe400078ec0ff */
[----:B------:R-:W-:Y:S02]  /*4f80*/  @!P1 SHF.R.S64 R9, R9, 0x1f, R6 ;  /* 0x0000001f09099819 */ /* 0x000fe40000001006 */
[----:B------:R-:W-:Y:S02]  /*4f90*/  LOP3.LUT R8, R160, 0x1f20, RZ, 0xc0, !PT ;  /* 0x00001f20a0087812 */ /* 0x000fe400078ec0ff */
[----:B------:R-:W-:Y:S02]  /*4fa0*/  LOP3.LUT R175, R10, R167, RZ, 0x3c, !PT ;  /* 0x000000a70aaf7212 */ /* 0x000fe400078e3cff */
[--C-:B------:R-:W-:Y:S02]  /*4fb0*/  LOP3.LUT R2, R2, 0xc0, R5.reuse, 0xf8, !PT ;  /* 0x000000c002027812 */ /* 0x100fe400078ef805 */
[--C-:B------:R-:W-:Y:S02]  /*4fc0*/  LOP3.LUT R119, R4, 0x20, R5.reuse, 0xf8, !PT ;  /* 0x0000002004777812 */ /* 0x100fe400078ef805 */
[----:B------:R-:W-:Y:S02]  /*4fd0*/  LOP3.LUT R5, R158, 0x120, R5, 0xf8, !PT ;  /* 0x000001209e057812 */ /* 0x000fe400078ef805 */
[----:B------:R-:W-:Y:S02]  /*4fe0*/  @!P1 IADD3 R164, P0, PT, R164, R9, RZ ;  /* 0x00000009a4a49210 */ /* 0x000fe40007f1e0ff */
[----:B------:R-:W-:Y:S01]  /*4ff0*/  LOP3.LUT R175, R8, R175, RZ, 0xfc, !PT ;  /* 0x000000af08af7212 */ /* 0x000fe200078efcff */
[----:B------:R-:W-:Y:S01]  /*5000*/  IMAD.MOV.U32 R8, RZ, RZ, R165 ;  /* 0x000000ffff087224 */ /* 0x000fe200078e00a5 */
[----:B------:R-:W-:Y:S02]  /*5010*/  LOP3.LUT R0, R5, R2, R0, 0xf6, !PT ;  /* 0x0000000205007212 */ /* 0x000fe400078ef600 */
[----:B------:R-:W-:Y:S01]  /*5020*/  @!P1 LEA.HI.X.SX32 R165, R6, R165, 0x1, P0 ;  /* 0x000000a506a59211 */ /* 0x000fe200000f0eff */
[----:B--2---:R-:W-:Y:S06]  /*5030*/  @!P1 BRA `(.L_x_1453) ;  /* 0x0000000000f49947 */ /* 0x004fec0003800000 */
[----:B------:R-:W1:Y:S01]  /*5040*/  LDC R5, c[0x0][0x4f0] ;  /* 0x00013c00ff057b82 */ /* 0x000e620000000800 */
[----:B------:R-:W-:Y:S07]  /*5050*/  IABS R12, R166 ;  /* 0x000000a6000c7213 */ /* 0x000fee0000000000 */
[----:B------:R-:W2:Y:S01]  /*5060*/  LDC.64 R178, c[0x0][0x3c0] ;  /* 0x0000f000ffb27b82 */ /* 0x000ea20000000a00 */
[-C--:B-1----:R-:W-:Y:S04]  /*5070*/  IABS R4, R5.reuse ;  /* 0x0000000500047213 */ /* 0x082fe80000000000 */
[----:B------:R-:W1:Y:S10]  /*5080*/  I2F.RP R11, R4 ;  /* 0x00000004000b7306 */ /* 0x000e740000209400 */
[----:B-1----:R-:W1:Y:S02]  /*5090*/  MUFU.RCP R6, R11 ;  /* 0x0000000b00067308 */ /* 0x002e640000001000 */
[----:B-1----:R-:W-:Y:S02]  /*50a0*/  VIADD R14, R6, 0xffffffe ;  /* 0x0ffffffe060e7836 */ /* 0x002fe40000000000 */
[----:B------:R-:W-:Y:S06]  /*50b0*/  VIADD R6, R166, 0xffffff80 ;  /* 0xffffff80a6067836 */ /* 0x000fec0000000000 */
[----:B------:R-:W1:Y:S01]  /*50c0*/  F2I.FTZ.U32.TRUNC.NTZ R15, R14 ;  /* 0x0000000e000f7305 */ /* 0x000e62000021f000 */
[----:B------:R-:W-:Y:S02]  /*50d0*/  IABS R10, R6 ;  /* 0x00000006000a7213 */ /* 0x000fe40000000000 */
[----:B------:R-:W-:Y:S04]  /*50e0*/  LOP3.LUT R6, R6, R5, RZ, 0x3c, !PT ;  /* 0x0000000506067212 */ /* 0x000fe800078e3cff */
[----:B------:R-:W-:Y:S01]  /*50f0*/  ISETP.GE.AND P0, PT, R6, RZ, PT ;  /* 0x000000ff0600720c */ /* 0x000fe20003f06270 */
[--C-:B-1----:R-:W-:Y:S01]  /*5100*/  IMAD.MOV R9, RZ, RZ, -R15.reuse ;  /* 0x000000ffff097224 */ /* 0x102fe200078e0a0f */
        /* <DEDUP_REMOVED lines=14> */
[----:B------:R-:W-:Y:S01]  /*51f0*/  @!P2 VIADD R13, R13, 0x1 ;  /* 0x000000010d0da836 */ /* 0x000fe20000000000 */
[----:B------:R-:W-:Y:S01]  /*5200*/  ISETP.NE.AND P2, PT, R5, RZ, PT ;  /* 0x000000ff0500720c */ /* 0x000fe20003f45270 */
[----:B------:R-:W-:Y:S01]  /*5210*/  @!P4 VIADD R14, R14, 0x1 ;  /* 0x000000010e0ec836 */ /* 0x000fe20000000000 */
[-C--:B------:R-:W-:Y:S02]  /*5220*/  ISETP.GE.U32.AND P5, PT, R10, R4.reuse, PT ;  /* 0x000000040a00720c */ /* 0x080fe40003fa6070 */
[----:B------:R-:W-:Y:S02]  /*5230*/  ISETP.GE.U32.AND P6, PT, R12, R4, PT ;  /* 0x000000040c00720c */ /* 0x000fe40003fc6070 */
[----:B------:R-:W-:Y:S04]  /*5240*/  LOP3.LUT R4, R166, R5, RZ, 0x3c, !PT ;  /* 0x00000005a6047212 */ /* 0x000fe800078e3cff */
[----:B------:R-:W-:Y:S05]  /*5250*/  ISETP.GE.AND P3, PT, R4, RZ, PT ;  /* 0x000000ff0400720c */ /* 0x000fea0003f66270 */
[----:B------:R-:W-:Y:S02]  /*5260*/  @P5 IADD3 R13, PT, PT, R13, 0x1, RZ ;  /* 0x000000010d0d5810 */ /* 0x000fe40007ffe0ff */
[----:B------:R-:W-:Y:S03]  /*5270*/  @P6 VIADD R14, R14, 0x1 ;  /* 0x000000010e0e6836 */ /* 0x000fe60000000000 */
[----:B------:R-:W-:Y:S03]  /*5280*/  @!P0 IMAD.MOV R13, RZ, RZ, -R13 ;  /* 0x000000ffff0d8224 */ /* 0x000fe600078e0a0d */
[----:B------:R-:W-:Y:S02]  /*5290*/  @!P3 IADD3 R14, PT, PT, -R14, RZ, RZ ;  /* 0x000000ff0e0eb210 */ /* 0x000fe40007ffe1ff */
        /* <DEDUP_REMOVED lines=16> */
[C---:B---3--:R-:W-:Y:S01]  /*53a0*/  IMAD.WIDE.U32 R10, R9.reuse, UR8, R10 ;  /* 0x00000008090a7c25 */ /* 0x048fe2000f8e000a */
[----:B------:R-:W-:Y:S02]  /*53b0*/  SHF.R.S32.HI R4, RZ, 0x1f, R9 ;  /* 0x0000001fff047819 */ /* 0x000fe40000011409 */
[----:B------:R-:W-:Y:S03]  /*53c0*/  LEA R164, P0, R10, R7, 0x1 ;  /* 0x000000070aa47211 */ /* 0x000fe600078008ff */
[----:B------:R-:W-:Y:S04]  /*53d0*/  IMAD R4, R4, UR8, RZ ;  /* 0x0000000804047c24 */ /* 0x000fe8000f8e02ff */
[----:B------:R-:W-:Y:S04]  /*53e0*/  IMAD R4, R9, UR9, R4 ;  /* 0x0000000909047c24 */ /* 0x000fe8000f8e0204 */
[----:B------:R-:W-:Y:S05]  /*53f0*/  IMAD.IADD R165, R11, 0x1, R4 ;  /* 0x000000010ba57824 */ /* 0x000fea00078e0204 */
[----:B------:R-:W-:Y:S07]  /*5400*/  LEA.HI.X R165, R10, R8, R165, 0x1, P0 ;  /* 0x000000080aa57211 */ /* 0x000fee00000f0ca5 */
.L_x_1453:
[----:B------:R-:W-:Y:S01]  /*5410*/  LEA R175, R175, UR5, 0x1 ;  /* 0x00000005afaf7c11 */ /* 0x000fe2000f8e08ff */
[C---:B------:R-:W-:Y:S01]  /*5420*/  IMAD.SHL.U32 R179, R178.reuse, 0x40, RZ ;  /* 0x00000040b2b37824 */ /* 0x040fe200078e00ff */
[----:B------:R-:W-:Y:S01]  /*5430*/  SHF.L.U64.HI R178, R178, 0x6, R163 ;  /* 0x00000006b2b27819 */ /* 0x000fe200000102a3 */
[----:B------:R-:W-:Y:S01]  /*5440*/  VIADD R173, R173, 0x1 ;  /* 0x00000001adad7836 */ /* 0x000fe20000000000 */
[----:B------:R-:W-:Y:S01]  /*5450*/  LOP3.LUT R116, R118, 0x8, RZ, 0xc0, !PT ;  /* 0x0000000876747812 */ /* 0x000fe200078ec0ff */
[----:B------:R-:W-:Y:S01]  /*5460*/  @!PT LDS RZ, [RZ] ;  /* 0x00000000fffff984 */ /* 0x000fe20000000800 */
[----:B------:R-:W-:Y:S01]  /*5470*/  @!PT LDS RZ, [RZ] ;  /* 0x00000000fffff984 */ /* 0x000fe20000000800 */
[----:B------:R-:W-:Y:S01]  /*5480*/  @!PT LDS RZ, [RZ] ;  /* 0x00000000fffff984 */ /* 0x000fe20000000800 */
[----:B------:R1:W-:Y:S01]  /*5490*/  LDGSTS.E.BYPASS.LTC128B.128 [R175+0x9000], desc[UR24][R164.64] ;  /* 0x09000000a4af7fae */ /* 0x0003e2000b981a18 */
[----:B------:R-:W-:Y:S02]  /*54a0*/  IADD3 R180, P0, PT, R179, R164, RZ ;  /* 0x000000a4b3b47210 */ /* 0x000fe40007f1e0ff */
[----:B------:R-:W-:Y:S02]  /*54b0*/  LOP3.LUT R116, R119, R2, R116, 0xf6, !PT ;  /* 0x0000000277747212 */ /* 0x000fe400078ef674 */
[----:B------:R1:W-:Y:S01]  /*54c0*/  LDGSTS.E.BYPASS.LTC128B.128 [R175+0xb000], desc[UR24][R164.64+0x40] ;  /* 0x0b000040a4af7fae */ /* 0x0003e2000b981a18 */
[C---:B------:R-:W-:Y:S01]  /*54d0*/  IADD3 R184, P2, PT, R179.reuse, R180, RZ ;  /* 0x000000b4b3b87210 */ /* 0x040fe20007f5e0ff */
[----:B------:R-:W-:Y:S01]  /*54e0*/  IMAD.X R181, R178, 0x1, R165, P0 ;  /* 0x00000001b2b57824 */ /* 0x000fe200000e06a5 */
[----:B------:R-:W-:Y:S02]  /*54f0*/  LEA R119, R0, UR5, 0x1 ;  /* 0x0000000500777c11 */ /* 0x000fe4000f8e08ff */
[----:B------:R1:W-:Y:S01]  /*5500*/  LDGSTS.E.BYPASS.LTC128B.128 [R175+0xd000], desc[UR24][R164.64+0x80] ;  /* 0x0d000080a4af7fae */ /* 0x0003e2000b981a18 */
[----:B------:R-:W-:Y:S01]  /*5510*/  IADD3 R182, P0, PT, R179, R184, RZ ;  /* 0x000000b8b3b67210 */ /* 0x000fe20007f1e0ff */
[----:B------:R-:W-:Y:S01]  /*5520*/  IMAD.X R185, R178, 0x1, R181, P2 ;  /* 0x00000001b2b97824 */ /* 0x000fe200010e06b5 */
[----:B------:R-:W-:Y:S02]  /*5530*/  LEA R116, R116, UR5, 0x1 ;  /* 0x0000000574747c11 */ /* 0x000fe4000f8e08ff */
[----:B------:R1:W-:Y:S01]  /*5540*/  LDGSTS.E.BYPASS.LTC128B.128 [R175+0x9800], desc[UR24][R180.64] ;  /* 0x09800000b4af7fae */ /* 0x0003e2000b981a18 */
[----:B------:R-:W-:Y:S01]  /*5550*/  ISETP.NE.AND P2, PT, R173, RZ, PT ;  /* 0x000000ffad00720c */ /* 0x000fe20003f45270 */
[----:B------:R-:W-:Y:S01]  /*5560*/  IMAD.X R183, R178, 0x1, R185, P0 ;  /* 0x00000001b2b77824 */ /* 0x000fe200000e06b9 */
[----:B------:R-:W-:Y:S02]  /*5570*/  LOP3.LUT P0, RZ, R118, 0x4, RZ, 0xc0, !PT ;  /* 0x0000000476ff7812 */ /* 0x000fe4000780c0ff */
[----:B------:R1:W-:Y:S05]  /*5580*/  LDGSTS.E.BYPASS.LTC128B.128 [R175+0xb800], desc[UR24][R180.64+0x40] ;  /* 0x0b800040b4af7fae */ /* 0x0003ea000b981a18 */
[----:B------:R1:W-:Y:S05]  /*5590*/  LDGSTS.E.BYPASS.LTC128B.128 [R175+0xd800], desc[UR24][R180.64+0x80] ;  /* 0x0d800080b4af7fae */ /* 0x0003ea000b981a18 */
[----:B------:R1:W-:Y:S05]  /*55a0*/  LDGSTS.E.BYPASS.LTC128B.128 [R175+0xa000], desc[UR24][R184.64] ;  /* 0x0a000000b8af7fae */ /* 0x0003ea000b981a18 */
[----:B------:R1:W-:Y:S05]  /*55b0*/  LDGSTS.E.BYPASS.LTC128B.128 [R175+0xc000], desc[UR24][R184.64+0x40] ;  /* 0x0c000040b8af7fae */ /* 0x0003ea000b981a18 */
[----:B------:R1:W-:Y:S05]  /*55c0*/  LDGSTS.E.BYPASS.LTC128B.128 [R175+0xe000], desc[UR24][R184.64+0x80] ;  /* 0x0e000080b8af7fae */ /* 0x0003ea000b981a18 */
[----:B------:R1:W-:Y:S05]  /*55d0*/  LDGSTS.E.BYPASS.LTC128B.128 [R175+0xa800], desc[UR24][R182.64] ;  /* 0x0a800000b6af7fae */ /* 0x0003ea000b981a18 */
[----:B------:R1:W-:Y:S05]  /*55e0*/  LDGSTS.E.BYPASS.LTC128B.128 [R175+0xc800], desc[UR24][R182.64+0x40] ;  /* 0x0c800040b6af7fae */ /* 0x0003ea000b981a18 */
[----:B------:R1:W-:Y:S05]  /*55f0*/  LDGSTS.E.BYPASS.LTC128B.128 [R175+0xe800], desc[UR24][R182.64+0x80] ;  /* 0x0e800080b6af7fae */ /* 0x0003ea000b981a18 */
[----:B------:R-:W-:Y:S05]  /*5600*/  LDSM.16.M88.4 R120, [R119] ;  /* 0x000000007778783b */ /* 0x000fea0000000200 */
[----:B------:R-:W2:Y:S05]  /*5610*/  LDSM.16.M88.4 R124, [R116+0x3000] ;  /* 0x00300000747c783b */ /* 0x000eaa0000000200 */
[----:B------:R-:W5:Y:S05]  /*5620*/  LDSM.16.M88.4 R128, [R116+0x3400] ;  /* 0x003400007480783b */ /* 0x000f6a0000000200 */
[----:B------:R-:W3:Y:S05]  /*5630*/  LDSM.16.M88.4 R132, [R116+0x3800] ;  /* 0x003800007484783b */ /* 0x000eea0000000200 */
[----:B------:R-:W0:Y:S05]  /*5640*/  LDGDEPBAR ;  /* 0x00000000000079af */ /* 0x000e2a0000000000 */
[----:B------:R-:W4:Y:S05]  /*5650*/  LDSM.16.M88.4 R136, [R116+0x3c00] ;  /* 0x003c00007488783b */ /* 0x000f2a0000000200 */
[----:B------:R-:W1:Y:S05]  /*5660*/  LDSM.16.M88.4 R140, [R116+0x4000] ;  /* 0x00400000748c783b */ /* 0x000e6a0000000200 */
[----:B------:R-:W1:Y:S05]  /*5670*/  LDSM.16.M88.4 R144, [R116+0x4400] ;  /* 0x004400007490783b */ /* 0x000e6a0000000200 */
[----:B------:R-:W1:Y:S05]  /*5680*/  LDSM.16.M88.4 R148, [R116+0x4800] ;  /* 0x004800007494783b */ /* 0x000e6a0000000200 */
[----:B------:R-:W1:Y:S01]  /*5690*/  LDSM.16.M88.4 R152, [R116+0x4c00] ;  /* 0x004c00007498783b */ /* 0x000e620000000200 */
[C---:B--2---:R-:W-:Y:S01]  /*56a0*/  HMMA.16816.F32.BF16 R4, R120.reuse, R124, RZ ;  /* 0x0000007c7804723c */ /* 0x044fe200000418ff */
[----:B------:R-:W-:Y:S05]  /*56b0*/  IMAD.MOV.U32 R124, RZ, RZ, 0x20 ;  /* 0x00000020ff7c7424 */ /* 0x000fea00078e00ff */
[----:B------:R-:W-:Y:S02]  /*56c0*/  SEL R124, R124, 0xffffffe0, !P0 ;  /* 0xffffffe07c7c7807 */ /* 0x000fe40004000000 */
[C---:B------:R-:W-:Y:S03]  /*56d0*/  HMMA.16816.F32.BF16 R8, R120.reuse, R126, RZ ;  /* 0x0000007e7808723c */ /* 0x040fe600000418ff */
[C---:B------:R-:W-:Y:S02]  /*56e0*/  IMAD.IADD R2, R124.reuse, 0x1, R119 ;  /* 0x000000017c027824 */ /* 0x040fe400078e0277 */
[----:B------:R-:W-:Y:S03]  /*56f0*/  IMAD.IADD R0, R124, 0x1, R116 ;  /* 0x000000017c007824 */ /* 0x000fe600078e0274 */
[C---:B-----5:R-:W-:Y:S01]  /*5700*/  HMMA.16816.F32.BF16 R12, R120.reuse, R128, RZ ;  /* 0x00000080780c723c */ /* 0x060fe200000418ff */
[----:B------:R-:W-:Y:S07]  /*5710*/  LDSM.16.M88.4 R124, [R2] ;  /* 0x00000000027c783b */ /* 0x000fee0000000200 */
[C---:B------:R-:W-:Y:S01]  /*5720*/  HMMA.16816.F32.BF16 R16, R120.reuse, R130, RZ ;  /* 0x000000827810723c */ /* 0x040fe200000418ff */
[----:B------:R-:W2:Y:S07]  /*5730*/  LDSM.16.M88.4 R128, [R0+0x3000] ;  /* 0x003000000080783b */ /* 0x000eae0000000200 */
[C---:B---3--:R-:W-:Y:S08]  /*5740*/  HMMA.16816.F32.BF16 R20, R120.reuse, R132, RZ ;  /* 0x000000847814723c */ /* 0x048ff000000418ff */
[C---:B------:R-:W-:Y:S01]  /*5750*/  HMMA.16816.F32.BF16 R24, R120.reuse, R134, RZ ;  /* 0x000000867818723c */ /* 0x040fe200000418ff */
[----:B------:R-:W3:Y:S07]  /*5760*/  LDSM.16.M88.4 R132, [R0+0x3400] ;  /* 0x003400000084783b */ /* 0x000eee0000000200 */
[C---:B----4-:R-:W-:Y:S08]  /*5770*/  HMMA.16816.F32.BF16 R28, R120.reuse, R136, RZ ;  /* 0x00000088781c723c */ /* 0x050ff000000418ff */
[C---:B------:R-:W-:Y:S01]  /*5780*/  HMMA.16816.F32.BF16 R32, R120.reuse, R138, RZ ;  /* 0x0000008a7820723c */ /* 0x040fe200000418ff */
[----:B------:R-:W4:Y:S07]  /*5790*/  LDSM.16.M88.4 R136, [R0+0x3800] ;  /* 0x003800000088783b */ /* 0x000f2e0000000200 */
[C---:B-1----:R-:W-:Y:S08]  /*57a0*/  HMMA.16816.F32.BF16 R36, R120.reuse, R140, RZ ;  /* 0x0000008c7824723c */ /* 0x042ff000000418ff */
[C---:B------:R-:W-:Y:S01]  /*57b0*/  HMMA.16816.F32.BF16 R40, R120.reuse, R142, RZ ;  /* 0x0000008e7828723c */ /* 0x040fe200000418ff */
[----:B------:R-:W-:Y:S07]  /*57c0*/  LDSM.16.M88.4 R140, [R116+0x8c00] ;  /* 0x008c0000748c783b */ /* 0x000fee0000000200 */
        /* <DEDUP_REMOVED lines=15> */
[----:B------:R-:W4:Y:S07]  /*58c0*/  LDSM.16.M88.4 R136, [R0+0x4800] ;  /* 0x004800000088783b */ /* 0x000f2e0000000200 */
        /* <DEDUP_REMOVED lines=13> */
[----:B------:R-:W-:Y:S01]  /*59a0*/  HMMA.16816.F32.BF16 R64, R124, R122, R64 ;  /* 0x0000007a7c40723c */ /* 0x000fe20000041840 */
[----:B------:R-:W1:Y:S05]  /*59b0*/  LDSM.16.M88.4 R120, [R116+0x5800] ;  /* 0x005800007478783b */ /* 0x000e6a0000000200 */
[----:B------:R-:W4:Y:S02]  /*59c0*/  LDSM.16.M88.4 R124, [R116+0x5c00] ;  /* 0x005c0000747c783b */ /* 0x000f240000000200 */
[C---:B--2---:R-:W-:Y:S08]  /*59d0*/  HMMA.16816.F32.BF16 R4, R128.reuse, R132, R4 ;  /* 0x000000848004723c */ /* 0x044ff00000041804 */
[C---:B------:R-:W-:Y:S01]  /*59e0*/  HMMA.16816.F32.BF16 R8, R128.reuse, R134, R8 ;  /* 0x000000868008723c */ /* 0x040fe20000041808 */
[----:B------:R-:W-:Y:S07]  /*59f0*/  LDSM.16.M88.4 R132, [R116+0x6400] ;  /* 0x006400007484783b */ /* 0x000fee0000000200 */
[C---:B---3--:R-:W-:Y:S08]  /*5a00*/  HMMA.16816.F32.BF16 R12, R128.reuse, R136, R12 ;  /* 0x00000088800c723c */ /* 0x048ff0000004180c */
        /* <DEDUP_REMOVED lines=19> */
[----:B------:R-:W2:Y:S05]  /*5b40*/  LDSM.16.M88.4 R124, [R0+0x5800] ;  /* 0x00580000007c783b */ /* 0x000eaa0000000200 */
[----:B------:R-:W4:Y:S02]  /*5b50*/  LDSM.16.M88.4 R128, [R0+0x5c00] ;  /* 0x005c00000080783b */ /* 0x000f240000000200 */
[C---:B-1----:R-:W-:Y:S08]  /*5b60*/  HMMA.16816.F32.BF16 R4, R120.reuse, R132, R4 ;  /* 0x000000847804723c */ /* 0x042ff00000041804 */
[C---:B------:R-:W-:Y:S01]  /*5b70*/  HMMA.16816.F32.BF16 R8, R120.reuse, R134, R8 ;  /* 0x000000867808723c */ /* 0x040fe20000041808 */
[----:B------:R-:W-:Y:S07]  /*5b80*/  LDSM.16.M88.4 R132, [R0+0x6400] ;  /* 0x006400000084783b */ /* 0x000fee0000000200 */
[C---:B---3--:R-:W-:Y:S08]  /*5b90*/  HMMA.16816.F32.BF16 R12, R120.reuse, R136, R12 ;  /* 0x00000088780c723c */ /* 0x048ff0000004180c */
[C---:B------:R-:W-:Y:S01]  /*5ba0*/  HMMA.16816.F32.BF16 R16, R120.reuse, R138, R16 ;  /* 0x0000008a7810723c */ /* 0x040fe20000041810 */
[----:B------:R-:W-:Y:S07]  /*5bb0*/  LDSM.16.M88.4 R136, [R0+0x6800] ;  /* 0x006800000088783b */ /* 0x000fee0000000200 */
[C---:B--2---:R-:W-:Y:S08]  /*5bc0*/  HMMA.16816.F32.BF16 R20, R120.reuse, R124, R20 ;  /* 0x0000007c7814723c */ /* 0x044ff00000041814 */
        /* <DEDUP_REMOVED lines=27> */
[C---:B----4-:R-:W-:Y:S08]  /*5d80*/  HMMA.16816.F32.BF16 R28, R124.reuse, R128, R28 ;  /* 0x000000807c1c723c */ /* 0x050ff0000004181c */
        /* <DEDUP_REMOVED lines=11> */
[C---:B------:R-:W-:Y:S08]  /*5e40*/  HMMA.16816.F32.BF16 R60, R124.reuse, R140, R60 ;  /* 0x0000008c7c3c723c */ /* 0x040ff0000004183c */
[----:B------:R-:W-:Y:S01]  /*5e50*/  HMMA.16816.F32.BF16 R64, R124, R142, R64 ;  /* 0x0000008e7c40723c */ /* 0x000fe20000041840 */
[----:B------:R-:W3:Y:S05]  /*5e60*/  LDSM.16.M88.4 R124, [R0+0x7c00] ;  /* 0x007c0000007c783b */ /* 0x000eea0000000200 */
[----:B------:R-:W-:Y:S02]  /*5e70*/  LDSM.16.M88.4 R140, [R0+0x8800] ;  /* 0x00880000008c783b */ /* 0x000fe40000000200 */
[C---:B-1----:R-:W-:Y:S08]  /*5e80*/  HMMA.16816.F32.BF16 R4, R120.reuse, R128, R4 ;  /* 0x000000807804723c */ /* 0x042ff00000041804 */
[C---:B------:R-:W-:Y:S01]  /*5e90*/  HMMA.16816.F32.BF16 R8, R120.reuse, R130, R8 ;  /* 0x000000827808723c */ /* 0x040fe20000041808 */
[----:B------:R-:W1:Y:S07]  /*5ea0*/  LDSM.16.M88.4 R128, [R0+0x8000] ;  /* 0x008000000080783b */ /* 0x000e6e0000000200 */
[C---:B------:R-:W-:Y:S08]  /*5eb0*/  HMMA.16816.F32.BF16 R12, R120.reuse, R132, R12 ;  /* 0x00000084780c723c */ /* 0x040ff0000004180c */
[C---:B------:R-:W-:Y:S01]  /*5ec0*/  HMMA.16816.F32.BF16 R16, R120.reuse, R134, R16 ;  /* 0x000000867810723c */ /* 0x040fe20000041810 */
[----:B------:R-:W4:Y:S07]  /*5ed0*/  LDSM.16.M88.4 R132, [R0+0x8400] ;  /* 0x008400000084783b */ /* 0x000f2e0000000200 */
[C---:B--2---:R-:W-:Y:S08]  /*5ee0*/  HMMA.16816.F32.BF16 R20, R120.reuse, R136, R20 ;  /* 0x000000887814723c */ /* 0x044ff00000041814 */
[C---:B------:R-:W-:Y:S01]  /*5ef0*/  HMMA.16816.F32.BF16 R24, R120.reuse, R138, R24 ;  /* 0x0000008a7818723c */ /* 0x040fe20000041818 */
[----:B------:R-:W2:Y:S01]  /*5f00*/  LDSM.16.M88.4 R136, [R0+0x8c00] ;  /* 0x008c00000088783b */ /* 0x000ea20000000200 */
[----:B------:R-:W-:Y:S04]  /*5f10*/  DEPBAR.LE SB0, 0x0 ;  /* 0x000080000000791a */ /* 0x000fe80000000000 */
[----:B------:R-:W-:Y:S02]  /*5f20*/  BAR.SYNC.DEFER_BLOCKING 0x0 ;  /* 0x0000000000007b1d */ /* 0x000fe40000010000 */
[C---:B---3--:R-:W-:Y:S08]  /*5f30*/  HMMA.16816.F32.BF16 R28, R120.reuse, R124, R28 ;  /* 0x0000007c781c723c */ /* 0x048ff0000004181c */
[C---:B------:R-:W-:Y:S08]  /*5f40*/  HMMA.16816.F32.BF16 R32, R120.reuse, R126, R32 ;  /* 0x0000007e7820723c */ /* 0x040ff00000041820 */
[C---:B-1----:R-:W-:Y:S08]  /*5f50*/  HMMA.16816.F32.BF16 R36, R120.reuse, R128, R36 ;  /* 0x000000807824723c */ /* 0x042ff00000041824 */
[C---:B------:R-:W-:Y:S08]  /*5f60*/  HMMA.16816.F32.BF16 R40, R120.reuse, R130, R40 ;  /* 0x000000827828723c */ /* 0x040ff00000041828 */
[C---:B----4-:R-:W-:Y:S08]  /*5f70*/  HMMA.16816.F32.BF16 R44, R120.reuse, R132, R44 ;  /* 0x00000084782c723c */ /* 0x050ff0000004182c */
        /* <DEDUP_REMOVED lines=21> */
[C---:B------:R-:W-:Y:S01]  /*60d0*/  VIADD R127, R166.reuse, 0xffffff00 ;  /* 0xffffff00a67f7836 */ /* 0x040fe20000000000 */
[----:B------:R-:W1:Y:S01]  /*60e0*/  LDC R0, c[0x0][0x4f0] ;  /* 0x00013c00ff007b82 */ /* 0x000e620000000800 */
[----:B------:R-:W-:Y:S04]  /*60f0*/  IADD3 R121, PT, PT, R166, -0x80, RZ ;  /* 0xffffff80a6797810 */ /* 0x000fe80007ffe0ff */
[----:B------:R-:W-:Y:S02]  /*6100*/  IABS R120, R121 ;  /* 0x0000007900787213 */ /* 0x000fe40000000000 */
[-C--:B-1----:R-:W-:Y:S02]  /*6110*/  IABS R2, R0.reuse ;  /* 0x0000000000027213 */ /* 0x082fe40000000000 */
[-C--:B------:R-:W-:Y:S02]  /*6120*/  LOP3.LUT R121, R121, R0.reuse, RZ, 0x3c, !PT ;  /* 0x0000000079797212 */ /* 0x080fe400078e3cff */
[----:B------:R-:W1:Y:S10]  /*6130*/  I2F.RP R124, R2 ;  /* 0x00000002007c7306 */ /* 0x000e740000209400 */
[----:B-1----:R-:W1:Y:S02]  /*6140*/  MUFU.RCP R116, R124 ;  /* 0x0000007c00747308 */ /* 0x002e640000001000 */
[----:B-1----:R-:W-:Y:S01]  /*6150*/  VIADD R122, R116, 0xffffffe ;  /* 0x0ffffffe747a7836 */ /* 0x002fe20000000000 */
[----:B------:R-:W-:Y:S02]  /*6160*/  IABS R116, R127 ;  /* 0x0000007f00747213 */ /* 0x000fe40000000000 */
[----:B------:R-:W-:Y:S05]  /*6170*/  LOP3.LUT R127, R127, R0, RZ, 0x3c, !PT ;  /* 0x000000007f7f7212 */ /* 0x000fea00078e3cff */
[----:B------:R-:W1:Y:S01]  /*6180*/  F2I.FTZ.U32.TRUNC.NTZ R123, R122 ;  /* 0x0000007a007b7305 */ /* 0x000e62000021f000 */
[----:B------:R-:W-:Y:S01]  /*6190*/  ISETP.GE.AND P2, PT, R127, RZ, PT ;  /* 0x000000ff7f00720c */ /* 0x000fe20003f46270 */
[--C-:B-1----:R-:W-:Y:S02]  /*61a0*/  IMAD.MOV R125, RZ, RZ, -R123.reuse ;  /* 0x000000ffff7d7224 */ /* 0x102fe400078e0a7b */
[----:B------:R-:W-:Y:S02]  /*61b0*/  IMAD.MOV.U32 R122, RZ, RZ, RZ ;  /* 0x000000ffff7a7224 */ /* 0x000fe400078e00ff */
[----:B------:R-:W-:Y:S04]  /*61c0*/  IMAD R125, R125, R2, RZ ;  /* 0x000000027d7d7224 */ /* 0x000fe800078e02ff */
[----:B------:R-:W-:Y:S06]  /*61d0*/  IMAD.HI.U32 R123, R123, R125, R122 ;  /* 0x0000007d7b7b7227 */ /* 0x000fec00078e007a */
[C---:B------:R-:W-:Y:S04]  /*61e0*/  IMAD.HI.U32 R124, R123.reuse, R120, RZ ;  /* 0x000000787b7c7227 */ /* 0x040fe800078e00ff */
[----:B------:R-:W-:Y:S01]  /*61f0*/  IMAD.HI.U32 R122, R123, R116, RZ ;  /* 0x000000747b7a7227 */ /* 0x000fe200078e00ff */
[----:B------:R-:W-:Y:S03]  /*6200*/  IADD3 R125, PT, PT, -R124, RZ, RZ ;  /* 0x000000ff7c7d7210 */ /* 0x000fe60007ffe1ff */
[----:B------:R-:W-:Y:S02]  /*6210*/  IMAD.MOV R123, RZ, RZ, -R122 ;  /* 0x000000ffff7b7224 */ /* 0x000fe400078e0a7a */
[C---:B------:R-:W-:Y:S01]  /*6220*/  IMAD R120, R2.reuse, R125, R120 ;  /* 0x0000007d02787224 */ /* 0x040fe200078e0278 */
[----:B------:R-:W-:Y:S01]  /*6230*/  LOP3.LUT R125, RZ, R0, RZ, 0x33, !PT ;  /* 0x00000000ff7d7212 */ /* 0x000fe200078e33ff */
[C---:B------:R-:W-:Y:S03]  /*6240*/  IMAD R116, R2.reuse, R123, R116 ;  /* 0x0000007b02747224 */ /* 0x040fe600078e0274 */
[C---:B------:R-:W-:Y:S02]  /*6250*/  ISETP.GT.U32.AND P4, PT, R2.reuse, R120, PT ;  /* 0x000000780200720c */ /* 0x040fe40003f84070 */
[----:B------:R-:W-:Y:S11]  /*6260*/  ISETP.GT.U32.AND P3, PT, R2, R116, PT ;  /* 0x000000740200720c */ /* 0x000ff60003f64070 */
[--C-:B------:R-:W-:Y:S02]  /*6270*/  @!P4 IMAD.IADD R120, R120, 0x1, -R2.reuse ;  /* 0x000000017878c824 */ /* 0x100fe400078e0a02 */
[----:B------:R-:W-:Y:S01]  /*6280*/  @!P3 IADD3 R122, PT, PT, R122, 0x1, RZ ;  /* 0x000000017a7ab810 */ /* 0x000fe20007ffe0ff */
[----:B------:R-:W-:Y:S01]  /*6290*/  @!P3 IMAD.IADD R116, R116, 0x1, -R2 ;  /* 0x000000017474b824 */ /* 0x000fe200078e0a02 */
[----:B------:R-:W-:Y:S01]  /*62a0*/  ISETP.GE.AND P3, PT, R121, RZ, PT ;  /* 0x000000ff7900720c */ /* 0x000fe20003f66270 */
[----:B------:R-:W-:Y:S01]  /*62b0*/  @!P4 VIADD R124, R124, 0x1 ;  /* 0x000000017c7cc836 */ /* 0x000fe20000000000 */
[-C--:B------:R-:W-:Y:S02]  /*62c0*/  ISETP.GE.U32.AND P6, PT, R120, R2.reuse, PT ;  /* 0x000000027800720c */ /* 0x080fe40003fc6070 */
[----:B------:R-:W-:Y:S01]  /*62d0*/  ISETP.GE.U32.AND P5, PT, R116, R2, PT ;  /* 0x000000027400720c */ /* 0x000fe20003fa6070 */
[----:B------:R-:W1:Y:S01]  /*62e0*/  LDC.64 R120, c[0x0][0x3b8] ;  /* 0x0000ee00ff787b82 */ /* 0x000e620000000a00 */
[----:B------:R-:W-:Y:S09]  /*62f0*/  ISETP.NE.AND P4, PT, R0, RZ, PT ;  /* 0x000000ff0000720c */ /* 0x000ff20003f85270 */
[----:B------:R-:W-:Y:S02]  /*6300*/  @P6 IADD3 R124, PT, PT, R124, 0x1, RZ ;  /* 0x000000017c7c6810 */ /* 0x000fe40007ffe0ff */
[----:B------:R-:W-:Y:S03]  /*6310*/  @P5 VIADD R122, R122, 0x1 ;  /* 0x000000017a7a5836 */ /* 0x000fe60000000000 */
[----:B------:R-:W-:Y:S02]  /*6320*/  @!P3 IMAD.MOV R124, RZ, RZ, -R124 ;  /* 0x000000ffff7cb224 */ /* 0x000fe400078e0a7c */
[----:B------:R-:W-:Y:S05]  /*6330*/  @!P2 IMAD.MOV R122, RZ, RZ, -R122 ;  /* 0x000000ffff7aa224 */ /* 0x000fea00078e0a7a */
[C---:B------:R-:W-:Y:S02]  /*6340*/  SEL R127, R125.reuse, R122, !P4 ;  /* 0x0000007a7d7f7207 */ /* 0x040fe40006000000 */
[----:B------:R-:W-:Y:S02]  /*6350*/  SEL R125, R125, R124, !P4 ;  /* 0x0000007c7d7d7207 */ /* 0x000fe40006000000 */
[-C--:B------:R-:W-:Y:S02]  /*6360*/  LEA R130, P3, R127, R168.reuse, 0x2 ;  /* 0x000000a87f827211 */ /* 0x080fe400078610ff */
[----:B------:R-:W-:Y:S02]  /*6370*/  LEA R128, P2, R125, R168, 0x2 ;  /* 0x000000a87d807211 */ /* 0x000fe400078410ff */
[-C--:B------:R-:W-:Y:S02]  /*6380*/  LEA.HI.X.SX32 R131, R127, R169.reuse, 0x2, P3 ;  /* 0x000000a97f837211 */ /* 0x080fe400018f16ff */
[C---:B------:R-:W-:Y:S02]  /*6390*/  LEA.HI.X.SX32 R129, R125.reuse, R169, 0x2, P2 ;  /* 0x000000a97d817211 */ /* 0x040fe400010f16ff */
[----:B------:R-:W-:Y:S01]  /*63a0*/  IADD3 R125, PT, PT, R125, -R127, RZ ;  /* 0x8000007f7d7d7210 */ /* 0x000fe20007ffe0ff */
[----:B------:R-:W2:Y:S04]  /*63b0*/  LDG.E R123, desc[UR24][R130.64] ;  /* 0x00000018827b7981 */ /* 0x000ea8000c1e1900 */
[----:B------:R-:W-:Y:S01]  /*63c0*/  IMAD R125, R125, R0, -0x80 ;  /* 0xffffff807d7d7424 */ /* 0x000fe200078e0200 */
[----:B------:R-:W2:Y:S04]  /*63d0*/  LDG.E R2, desc[UR24][R128.64] ;  /* 0x0000001880027981 */ /* 0x000ea8000c1e1900 */
        /* <DEDUP_REMOVED lines=13> */
.L_x_1455:
[----:B------:R-:W-:Y:S02]  /*64b0*/  IMAD.MOV.U32 R163, RZ, RZ, R161 ;  /* 0x000000ffffa37224 */ /* 0x000fe400078e00a1 */
[C---:B------:R-:W-:Y:S01]  /*64c0*/  IMAD.SHL.U32 R121, R120.reuse, 0x40, RZ ;  /* 0x0000004078797824 */ /* 0x040fe200078e00ff */
[----:B------:R-:W-:Y:S02]  /*64d0*/  SHF.L.U64.HI R120, R120, 0x6, R119 ;  /* 0x0000000678787819 */ /* 0x000fe40000010277 */
[----:B------:R-:W-:Y:S01]  /*64e0*/  @!PT LDS RZ, [RZ] ;  /* 0x00000000fffff984 */ /* 0x000fe20000000800 */
[----:B------:R-:W-:Y:S01]  /*64f0*/  @!PT LDS RZ, [RZ] ;  /* 0x00000000fffff984 */ /* 0x000fe20000000800 */
[----:B------:R-:W-:Y:S01]  /*6500*/  @!PT LDS RZ, [RZ] ;  /* 0x00000000fffff984 */ /* 0x000fe20000000800 */
[----:B------:R1:W-:Y:S02]  /*6510*/  LDGSTS.E.BYPASS.LTC128B.128 [R175+0x3000], desc[UR24][R162.64] ;  /* 0x03000000a2af7fae */ /* 0x0003e4000b981a18 */
[----:B------:R-:W-:Y:S02]  /*6520*/  IADD3 R122, P2, PT, R162, R121, RZ ;  /* 0x00000079a27a7210 */ /* 0x000fe40007f5e0ff */
[----:B------:R1:W-:Y:S02]  /*6530*/  LDGSTS.E.BYPASS.LTC128B.128 [R175+0x5000], desc[UR24][R162.64+0x40] ;  /* 0x05000040a2af7fae */ /* 0x0003e4000b981a18 */
[----:B------:R-:W-:Y:S01]  /*6540*/  IADD3 R124, P3, PT, R121, R122, RZ ;  /* 0x0000007a797c7210 */ /* 0x000fe20007f7e0ff */
[----:B------:R-:W-:Y:S01]  /*6550*/  IMAD.X R123, R161, 0x1, R120, P2 ;  /* 0x00000001a17b7824 */ /* 0x000fe200010e0678 */
[----:B------:R1:W-:Y:S02]  /*6560*/  LDGSTS.E.BYPASS.LTC128B.128 [R175+0x7000], desc[UR24][R162.64+0x80] ;  /* 0x07000080a2af7fae */ /* 0x0003e4000b981a18 */
[----:B------:R-:W-:Y:S02]  /*6570*/  IADD3 R126, P2, PT, R121, R124, RZ ;  /* 0x0000007c797e7210 */ /* 0x000fe40007f5e0ff */
[----:B------:R1:W-:Y:S01]  /*6580*/  LDGSTS.E.BYPASS.LTC128B.128 [R175+0x3800], desc[UR24][R122.64] ;  /* 0x038000007aaf7fae */ /* 0x0003e2000b981a18 */
[C---:B------:R-:W-:Y:S03]  /*6590*/  IADD3.X R125, PT, PT, R120.reuse, R123, RZ, P3, !PT ;  /* 0x0000007b787d7210 */ /* 0x040fe60001ffe4ff */
[----:B------:R1:W-:Y:S01]  /*65a0*/  LDGSTS.E.BYPASS.LTC128B.128 [R175+0x5800], desc[UR24][R122.64+0x40] ;  /* 0x058000407aaf7fae */ /* 0x0003e2000b981a18 */
[----:B------:R-:W-:Y:S03]  /*65b0*/  IADD3.X R127, PT, PT, R120, R125, RZ, P2, !PT ;  /* 0x0000007d787f7210 */ /* 0x000fe600017fe4ff */
        /* <DEDUP_REMOVED lines=8> */
.L_x_1454:
        /* <DEDUP_REMOVED lines=34> */
[----:B-1----:R-:W-:Y:S01]  /*6860*/  SHFL.BFLY PT, R123, R116, 0x2, 0x1f ;  /* 0x0c401f00747b7f89 */ /* 0x002fe200000e0000 */
        /* <DEDUP_REMOVED lines=8> */
[C---:B------:R-:W-:Y:S02]  /*68f0*/  FMUL.FTZ R133, R0.reuse, UR4 ;  /* 0x0000000400857c20 */ /* 0x040fe40008410000 */
[----:B------:R-:W1:Y:S01]  /*6900*/  LDSM.16.MT88.4 R120, [R156+0x9000] ;  /* 0x009000009c78783b */ /* 0x000e620000004200 */
[----:B------:R-:W-:Y:S01]  /*6910*/  FADD.FTZ R117, -R0, R117 ;  /* 0x0000007500757221 */ /* 0x000fe20000010100 */
[C---:B------:R-:W-:Y:S01]  /*6920*/  FSETP.NEU.FTZ.AND P2, PT, R2.reuse, -INF , PT ;  /* 0xff8000000200780b */ /* 0x040fe20003f5d000 */
[C---:B------:R-:W-:Y:S01]  /*6930*/  FMUL.FTZ R136, R2.reuse, UR4 ;  /* 0x0000000402887c20 */ /* 0x040fe20008410000 */
[----:B------:R-:W-:Y:S04]  /*6940*/  FADD.FTZ R3, -R2, R3 ;  /* 0x0000000302037221 */ /* 0x000fe80000010100 */
[----:B------:R-:W-:Y:S01]  /*6950*/  FSEL R136, R136, RZ, P2 ;  /* 0x000000ff88887208 */ /* 0x000fe20001000000 */
[----:B------:R-:W-:Y:S01]  /*6960*/  FMUL.FTZ R116, R3, UR4 ;  /* 0x0000000403747c20 */ /* 0x000fe20008410000 */
[----:B------:R-:W-:Y:S01]  /*6970*/  FSETP.NEU.FTZ.AND P2, PT, R0, -INF , PT ;  /* 0xff8000000000780b */ /* 0x000fe20003f5d000 */
[----:B------:R-:W-:Y:S02]  /*6980*/  FMUL.FTZ R3, R117, UR4 ;  /* 0x0000000475037c20 */ /* 0x000fe40008410000 */
[--C-:B------:R-:W-:Y:S01]  /*6990*/  FFMA.FTZ R143, R4, UR4, -R136.reuse ;  /* 0x00000004048f7c23 */ /* 0x100fe20008010888 */
[----:B------:R-:W-:Y:S01]  /*69a0*/  FSEL R133, R133, RZ, P2 ;  /* 0x000000ff85857208 */ /* 0x000fe20001000000 */
[--C-:B------:R-:W-:Y:S01]  /*69b0*/  FFMA.FTZ R135, R5, UR4, -R136.reuse ;  /* 0x0000000405877c23 */ /* 0x100fe20008010888 */
[--C-:B------:R-:W-:Y:S01]  /*69c0*/  FFMA.FTZ R134, R8, UR4, -R136.reuse ;  /* 0x0000000408867c23 */ /* 0x100fe20008010888 */
[--C-:B------:R-:W-:Y:S01]  /*69d0*/  FFMA.FTZ R117, R9, UR4, -R136.reuse ;  /* 0x0000000409757c23 */ /* 0x100fe20008010888 */
[----:B------:R-:W2:Y:S01]  /*69e0*/  MUFU.EX2 R116, R116 ;  /* 0x0000007400747308 */ /* 0x000ea20000000800 */
[--C-:B------:R-:W-:Y:S01]  /*69f0*/  FFMA.FTZ R144, R6, UR4, -R133.reuse ;  /* 0x0000000406907c23 */ /* 0x100fe20008010885 */
[----:B------:R-:W-:Y:S01]  /*6a00*/  MOV R6, R170 ;  /* 0x000000aa00067202 */ /* 0x000fe20000000f00 */
[--C-:B------:R-:W-:Y:S01]  /*6a10*/  FFMA.FTZ R119, R7, UR4, -R133.reuse ;  /* 0x0000000407777c23 */ /* 0x100fe20008010885 */
[----:B------:R-:W-:Y:S01]  /*6a20*/  @P0 IADD3 R6, PT, PT, R172, -0x20, RZ ;  /* 0xffffffe0ac060810 */ /* 0x000fe20007ffe0ff */
[--C-:B------:R-:W-:Y:S01]  /*6a30*/  FFMA.FTZ R132, R10, UR4, -R133.reuse ;  /* 0x000000040a847c23 */ /* 0x100fe20008010885 */
[--C-:B------:R-:W-:Y:S04]  /*6a40*/  FFMA.FTZ R7, R11, UR4, -R133.reuse ;  /* 0x000000040b077c23 */ /* 0x100fe80008010885 */
[----:B------:R-:W3:Y:S01]  /*6a50*/  MUFU.EX2 R3, R3 ;  /* 0x0000000300037308 */ /* 0x000ee20000000800 */
[--C-:B------:R-:W-:Y:S01]  /*6a60*/  FFMA.FTZ R147, R26, UR4, -R133.reuse ;  /* 0x000000041a937c23 */ /* 0x100fe20008010885 */
[----:B------:R-:W4:Y:S01]  /*6a70*/  LDSM.16.MT88.4 R124, [R6] ;  /* 0x00000000067c783b */ /* 0x000f220000004200 */
[--C-:B------:R-:W-:Y:S07]  /*6a80*/  FFMA.FTZ R148, R27, UR4, -R133.reuse ;  /* 0x000000041b947c23 */ /* 0x100fee0008010885 */
[----:B------:R-:W-:Y:S01]  /*6a90*/  MUFU.EX2 R143, R143 ;  /* 0x0000008f008f7308 */ /* 0x000fe20000000800 */
[--C-:B------:R-:W-:Y:S01]  /*6aa0*/  FFMA.FTZ R32, R32, UR4, -R136.reuse ;  /* 0x0000000420207c23 */ /* 0x100fe20008010888 */
[--C-:B------:R-:W-:Y:S01]  /*6ab0*/  FFMA.FTZ R150, R37, UR4, -R136.reuse ;  /* 0x0000000425967c23 */ /* 0x100fe20008010888 */
[C---:B--2---:R-:W-:Y:S07]  /*6ac0*/  FMUL.FTZ R8, R116.reuse, R112 ;  /* 0x0000007074087220 */ /* 0x044fee0000410000 */
        /* <DEDUP_REMOVED lines=25> */
[----:B------:R-:W-:Y:S01]  /*6c60*/  FMUL.FTZ R81, R116, R81 ;  /* 0x0000005174517220 */ /* 0x000fe20000410000 */
[C---:B------:R-:W-:Y:S01]  /*6c70*/  FMUL.FTZ R82, R3.reuse, R82 ;  /* 0x0000005203527220 */ /* 0x040fe20000410000 */
[----:B------:R-:W-:Y:S01]  /*6c80*/  FMUL.FTZ R83, R3, R83 ;  /* 0x0000005303537220 */ /* 0x000fe20000410000 */
[--C-:B------:R-:W-:Y:S01]  /*6c90*/  FFMA.FTZ R151, R38, UR4, -R133.reuse ;  /* 0x0000000426977c23 */ /* 0x100fe20008010885 */
[--C-:B------:R-:W-:Y:S01]  /*6ca0*/  FFMA.FTZ R152, R40, UR4, -R136.reuse ;  /* 0x0000000428987c23 */ /* 0x100fe20008010888 */
[----:B--2---:R-:W-:Y:S01]  /*6cb0*/  F2FP.BF16.F32.PACK_AB R114, R117, R134 ;  /* 0x000000867572723e */ /* 0x004fe200000010ff */
[--C-:B------:R-:W-:Y:S01]  /*6cc0*/  FFMA.FTZ R153, R41, UR4, -R136.reuse ;  /* 0x0000000429997c23 */ /* 0x100fe20008010888 */
[--C-:B------:R-:W-:Y:S01]  /*6cd0*/  FFMA.FTZ R154, R42, UR4, -R133.reuse ;  /* 0x000000042a9a7c23 */ /* 0x100fe20008010885 */
[--C-:B------:R-:W-:Y:S01]  /*6ce0*/  FFMA.FTZ R149, R43, UR4, -R133.reuse ;  /* 0x000000042b957c23 */ /* 0x100fe20008010885 */
[--C-:B------:R-:W-:Y:S01]  /*6cf0*/  FFMA.FTZ R178, R45, UR4, -R136.reuse ;  /* 0x000000042db27c23 */ /* 0x100fe20008010888 */
[----:B------:R-:W-:Y:S01]  /*6d00*/  LDSM.16.MT88.4 R40, [R156+0xe400] ;  /* 0x00e400009c28783b */ /* 0x000fe20000004200 */
[--C-:B------:R-:W-:Y:S01]  /*6d10*/  FFMA.FTZ R163, R46, UR4, -R133.reuse ;  /* 0x000000042ea37c23 */ /* 0x100fe20008010885 */
[--C-:B------:R-:W-:Y:S01]  /*6d20*/  FFMA.FTZ R47, R47, UR4, -R133.reuse ;  /* 0x000000042f2f7c23 */ /* 0x100fe20008010885 */
[----:B---3--:R-:W-:Y:S01]  /*6d30*/  F2FP.BF16.F32.PACK_AB R115, R7, R132 ;  /* 0x000000840773723e */ /* 0x008fe200000010ff */
        /* <DEDUP_REMOVED lines=19> */
[C---:B----4-:R-:W-:Y:S04]  /*6e70*/  HMMA.16816.F32.BF16 R72, R112.reuse, R124, R72 ;  /* 0x0000007c7048723c */ /* 0x050fe80000041848 */
[----:B------:R-:W-:Y:S01]  /*6e80*/  MUFU.EX2 R151, R151 ;  /* 0x0000009700977308 */ /* 0x000fe20000000800 */
[C---:B------:R-:W-:Y:S01]  /*6e90*/  FMUL.FTZ R98, R3.reuse, R98 ;  /* 0x0000006203627220 */ /* 0x040fe20000410000 */
[C---:B------:R-:W-:Y:S01]  /*6ea0*/  FMUL.FTZ R99, R3.reuse, R99 ;  /* 0x0000006303637220 */ /* 0x040fe20000410000 */
[C---:B------:R-:W-:Y:S01]  /*6eb0*/  FMUL.FTZ R100, R116.reuse, R100 ;  /* 0x0000006474647220 */ /* 0x040fe20000410000 */
[----:B------:R-:W-:Y:S01]  /*6ec0*/  FMUL.FTZ R101, R116, R101 ;  /* 0x0000006574657220 */ /* 0x000fe20000410000 */
[C---:B------:R-:W-:Y:S01]  /*6ed0*/  FMUL.FTZ R102, R3.reuse, R102 ;  /* 0x0000006603667220 */ /* 0x040fe20000410000 */
[C---:B------:R-:W-:Y:S01]  /*6ee0*/  HMMA.16816.F32.BF16 R76, R112.reuse, R126, R76 ;  /* 0x0000007e704c723c */ /* 0x040fe2000004184c */
[----:B------:R-:W2:Y:S03]  /*6ef0*/  LDSM.16.MT88.4 R124, [R156+0xd000] ;  /* 0x00d000009c7c783b */ /* 0x000ea60000004200 */
[----:B------:R-:W-:Y:S01]  /*6f00*/  MUFU.EX2 R152, R152 ;  /* 0x0000009800987308 */ /* 0x000fe20000000800 */
[----:B------:R-:W-:Y:S01]  /*6f10*/  FMUL.FTZ R103, R3, R103 ;  /* 0x0000006703677220 */ /* 0x000fe20000410000 */
[--C-:B------:R-:W-:Y:S01]  /*6f20*/  FFMA.FTZ R138, R12, UR4, -R136.reuse ;  /* 0x000000040c8a7c23 */ /* 0x100fe20008010888 */
[C---:B------:R-:W-:Y:S01]  /*6f30*/  FMUL.FTZ R12, R116.reuse, R108 ;  /* 0x0000006c740c7220 */ /* 0x040fe20000410000 */
[--C-:B------:R-:W-:Y:S01]  /*6f40*/  FFMA.FTZ R139, R13, UR4, -R136.reuse ;  /* 0x000000040d8b7c23 */ /* 0x100fe20008010888 */
[----:B------:R-:W-:Y:S01]  /*6f50*/  FMUL.FTZ R13, R116, R109 ;  /* 0x0000006d740d7220 */ /* 0x000fe20000410000 */
[C---:B------:R-:W-:Y:S04]  /*6f60*/  HMMA.16816.F32.BF16 R80, R112.reuse, R128, R80 ;  /* 0x000000807050723c */ /* 0x040fe80000041850 */
[----:B------:R-:W-:Y:S01]  /*6f70*/  MUFU.EX2 R153, R153 ;  /* 0x0000009900997308 */ /* 0x000fe20000000800 */
[--C-:B------:R-:W-:Y:S01]  /*6f80*/  FFMA.FTZ R140, R14, UR4, -R133.reuse ;  /* 0x000000040e8c7c23 */ /* 0x100fe20008010885 */
[----:B------:R-:W-:Y:S01]  /*6f90*/  FMUL.FTZ R14, R3, R110 ;  /* 0x0000006e030e7220 */ /* 0x000fe20000410000 */
[--C-:B------:R-:W-:Y:S01]  /*6fa0*/  FFMA.FTZ R141, R15, UR4, -R133.reuse ;  /* 0x000000040f8d7c23 */ /* 0x100fe20008010885 */
[C---:B------:R-:W-:Y:S01]  /*6fb0*/  FMUL.FTZ R15, R3.reuse, R111 ;  /* 0x0000006f030f7220 */ /* 0x040fe20000410000 */
[--C-:B------:R-:W-:Y:S01]  /*6fc0*/  FFMA.FTZ R146, R18, UR4, -R133.reuse ;  /* 0x0000000412927c23 */ /* 0x100fe20008010885 */
[C---:B------:R-:W-:Y:S01]  /*6fd0*/  HMMA.16816.F32.BF16 R84, R112.reuse, R130, R84 ;  /* 0x000000827054723c */ /* 0x040fe20000041854 */
[----:B------:R-:W3:Y:S03]  /*6fe0*/  LDSM.16.MT88.4 R128, [R6+0x4000] ;  /* 0x004000000680783b */ /* 0x000ee60000004200 */
[----:B------:R-:W-:Y:S01]  /*6ff0*/  MUFU.EX2 R138, R138 ;  /* 0x0000008a008a7308 */ /* 0x000fe20000000800 */
[----:B------:R-:W-:Y:S01]  /*7000*/  FMUL.FTZ R18, R3, R106 ;  /* 0x0000006a03127220 */ /* 0x000fe20000410000 */
[--C-:B------:R-:W-:Y:S01]  /*7010*/  FFMA.FTZ R155, R44, UR4, -R136.reuse ;  /* 0x000000042c9b7c23 */ /* 0x100fe20008010888 */
[--C-:B------:R-:W-:Y:S07]  /*7020*/  FFMA.FTZ R44, R49, UR4, -R136.reuse ;  /* 0x00000004312c7c23 */ /* 0x100fee0008010888 */
[----:B------:R-:W4:Y:S01]  /*7030*/  MUFU.EX2 R139, R139 ;  /* 0x0000008b008b7308 */ /* 0x000f220000000800 */
[--C-:B------:R-:W-:Y:S01]  /*7040*/  FFMA.FTZ R179, R48, UR4, -R136.reuse ;  /* 0x0000000430b37c23 */ /* 0x100fe20008010888 */
[--C-:B------:R-:W-:Y:S01]  /*7050*/  FFMA.FTZ R180, R50, UR4, -R133.reuse ;  /* 0x0000000432b47c23 */ /* 0x100fe20008010885 */
[C---:B-1----:R-:W-:Y:S01]  /*7060*/  HMMA.16816.F32.BF16 R88, R112.reuse, R120, R88 ;  /* 0x000000787058723c */ /* 0x042fe20000041858 */
[----:B------:R-:W-:Y:S06]  /*7070*/  LDSM.16.MT88.4 R108, [R156+0xb400] ;  /* 0x00b400009c6c783b */ /* 0x000fec0000004200 */
[----:B------:R-:W-:Y:S01]  /*7080*/  MUFU.EX2 R48, R47 ;  /* 0x0000002f00307308 */ /* 0x000fe20000000800 */
[--C-:B------:R-:W-:Y:S01]  /*7090*/  FFMA.FTZ R142, R16, UR4, -R136.reuse ;  /* 0x00000004108e7c23 */ /* 0x100fe20008010888 */
[C---:B------:R-:W-:Y:S01]  /*70a0*/  FMUL.FTZ R16, R116.reuse, R104 ;  /* 0x0000006874107220 */ /* 0x040fe20000410000 */
[--C-:B------:R-:W-:Y:S07]  /*70b0*/  FFMA.FTZ R137, R17, UR4, -R136.reuse ;  /* 0x0000000411897c23 */ /* 0x100fee0008010888 */
[----:B------:R1:W-:Y:S01]  /*70c0*/  MUFU.EX2 R50, R44 ;  /* 0x0000002c00327308 */ /* 0x0003e20000000800 */
[----:B------:R-:W-:Y:S01]  /*70d0*/  FMUL.FTZ R17, R116, R105 ;  /* 0x0000006974117220 */ /* 0x000fe20000410000 */
[C---:B------:R-:W-:Y:S01]  /*70e0*/  HMMA.16816.F32.BF16 R92, R112.reuse, R122, R92 ;  /* 0x0000007a705c723c */ /* 0x040fe2000004185c */
[----:B------:R-:W5:Y:S07]  /*70f0*/  LDSM.16.MT88.4 R120, [R156+0x9400] ;  /* 0x009400009c78783b */ /* 0x000f6e0000004200 */
[----:B------:R-:W-:Y:S01]  /*7100*/  MUFU.EX2 R140, R140 ;  /* 0x0000008c008c7308 */ /* 0x000fe20000000800 */
[----:B----4-:R-:W-:Y:S01]  /*7110*/  F2FP.BF16.F32.PACK_AB R104, R139, R138 ;  /* 0x0000008a8b68723e */ /* 0x010fe200000010ff */
[--C-:B------:R-:W-:Y:S01]  /*7120*/  FFMA.FTZ R145, R19, UR4, -R133.reuse ;  /* 0x0000000413917c23 */ /* 0x100fe20008010885 */
[----:B------:R-:W-:Y:S07]  /*7130*/  FMUL.FTZ R19, R3, R107 ;  /* 0x0000006b03137220 */ /* 0x000fee0000410000 */
[----:B------:R-:W4:Y:S01]  /*7140*/  MUFU.EX2 R141, R141 ;  /* 0x0000008d008d7308 */ /* 0x000f220000000800 */
[--C-:B------:R-:W-:Y:S01]  /*7150*/  FFMA.FTZ R23, R23, UR4, -R133.reuse ;  /* 0x0000000417177c23 */ /* 0x100fe20008010885 */
[C---:B--2---:R-:W-:Y:S08]  /*7160*/  HMMA.16816.F32.BF16 R96, R112.reuse, R124, R96 ;  /* 0x0000007c7060723c */ /* 0x044ff00000041860 */
[----:B------:R-:W-:Y:S01]  /*7170*/  MUFU.EX2 R142, R142 ;  /* 0x0000008e008e7308 */ /* 0x000fe20000000800 */
[--C-:B------:R-:W-:Y:S01]  /*7180*/  FFMA.FTZ R49, R51, UR4, -R133.reuse ;  /* 0x0000000433317c23 */ /* 0x100fe20008010885 */
[----:B-1----:R-:W-:Y:S01]  /*7190*/  LDSM.16.MT88.4 R44, [R156+0xe800] ;  /* 0x00e800009c2c783b */ /* 0x002fe20000004200 */
[--C-:B------:R-:W-:Y:S07]  /*71a0*/  FFMA.FTZ R51, R52, UR4, -R136.reuse ;  /* 0x0000000434337c23 */ /* 0x100fee0008010888 */
[----:B------:R-:W1:Y:S01]  /*71b0*/  MUFU.EX2 R137, R137 ;  /* 0x0000008900897308 */ /* 0x000e620000000800 */
[--C-:B------:R-:W-:Y:S01]  /*71c0*/  FFMA.FTZ R52, R53, UR4, -R136.reuse ;  /* 0x0000000435347c23 */ /* 0x100fe20008010888 */
[C---:B------:R-:W-:Y:S08]  /*71d0*/  HMMA.16816.F32.BF16 R100, R112.reuse, R126, R100 ;  /* 0x0000007e7064723c */ /* 0x040ff00000041864 */
[----:B------:R-:W-:Y:S01]  /*71e0*/  MUFU.EX2 R154, R154 ;  /* 0x0000009a009a7308 */ /* 0x000fe20000000800 */
[--C-:B------:R-:W-:Y:S01]  /*71f0*/  FFMA.FTZ R53, R54, UR4, -R133.reuse ;  /* 0x0000000436357c23 */ /* 0x100fe20008010885 */
[----:B------:R-:W2:Y:S01]  /*7200*/  LDSM.16.MT88.4 R124, [R6+0x400] ;  /* 0x00040000067c783b */ /* 0x000ea20000004200 */
[----:B----4-:R-:W-:Y:S07]  /*7210*/  F2FP.BF16.F32.PACK_AB R105, R141, R140 ;  /* 0x0000008c8d69723e */ /* 0x010fee00000010ff */
[----:B------:R-:W-:Y:S01]  /*7220*/  MUFU.EX2 R51, R51 ;  /* 0x0000003300337308 */ /* 0x000fe20000000800 */
[--C-:B------:R-:W-:Y:S01]  /*7230*/  FFMA.FTZ R54, R55, UR4, -R133.reuse ;  /* 0x0000000437367c23 */ /* 0x100fe20008010885 */
[C---:B---3--:R-:W-:Y:S08]  /*7240*/  HMMA.16816.F32.BF16 R12, R112.reuse, R128, R12 ;  /* 0x00000080700c723c */ /* 0x048ff0000004180c */
[----:B------:R3:W-:Y:S01]  /*7250*/  MUFU.EX2 R129, R146 ;  /* 0x0000009200817308 */ /* 0x0007e20000000800 */
[--C-:B------:R-:W-:Y:S01]  /*7260*/  FFMA.FTZ R62, R62, UR4, -R133.reuse ;  /* 0x000000043e3e7c23 */ /* 0x100fe20008010885 */
[----:B-1----:R-:W-:Y:S01]  /*7270*/  F2FP.BF16.F32.PACK_AB R106, R137, R142 ;  /* 0x0000008e896a723e */ /* 0x002fe200000010ff */
[--C-:B------:R-:W-:Y:S07]  /*7280*/  FFMA.FTZ R63, R63, UR4, -R133.reuse ;  /* 0x000000043f3f7c23 */ /* 0x100fee0008010885 */
[----:B------:R-:W1:Y:S01]  /*7290*/  MUFU.EX2 R128, R145 ;  /* 0x0000009100807308 */ /* 0x000e620000000800 */
[----:B------:R-:W-:Y:S01]  /*72a0*/  FFMA.FTZ R66, R66, UR4, -R133 ;  /* 0x0000000442427c23 */ /* 0x000fe20008010885 */
[----:B------:R-:W-:Y:S01]  /*72b0*/  HMMA.16816.F32.BF16 R16, R112, R130, R16 ;  /* 0x000000827010723c */ /* 0x000fe20000041810 */
[----:B------:R-:W4:Y:S07]  /*72c0*/  LDSM.16.MT88.4 R112, [R6+0x2400] ;  /* 0x002400000670783b */ /* 0x000f2e0000004200 */
[----:B------:R-:W-:Y:S01]  /*72d0*/  MUFU.EX2 R52, R52 ;  /* 0x0000003400347308 */ /* 0x000fe20000000800 */
[--C-:B------:R-:W-:Y:S01]  /*72e0*/  FFMA.FTZ R130, R20, UR4, -R136.reuse ;  /* 0x0000000414827c23 */ /* 0x100fe20008010888 */
[--C-:B------:R-:W-:Y:S01]  /*72f0*/  FFMA.FTZ R131, R21, UR4, -R136.reuse ;  /* 0x0000000415837c23 */ /* 0x100fe20008010888 */
[--C-:B------:R-:W-:Y:S07]  /*7300*/  FFMA.FTZ R60, R60, UR4, -R136.reuse ;  /* 0x000000043c3c7c23 */ /* 0x100fee0008010888 */
[----:B------:R-:W-:Y:S01]  /*7310*/  MUFU.EX2 R53, R53 ;  /* 0x0000003500357308 */ /* 0x000fe20000000800 */
[--C-:B------:R-:W-:Y:S01]  /*7320*/  FFMA.FTZ R61, R61, UR4, -R136.reuse ;  /* 0x000000043d3d7c23 */ /* 0x100fe20008010888 */
[--C-:B---3--:R-:W-:Y:S01]  /*7330*/  FFMA.FTZ R146, R25, UR4, -R136.reuse ;  /* 0x0000000419927c23 */ /* 0x108fe20008010888 */
[----:B------:R-:W-:Y:S07]  /*7340*/  FFMA.FTZ R64, R64, UR4, -R136 ;  /* 0x0000000440407c23 */ /* 0x000fee0008010888 */
[----:B------:R-:W-:Y:S01]  /*7350*/  MUFU.EX2 R131, R131 ;  /* 0x0000008300837308 */ /* 0x000fe20000000800 */
[----:B------:R-:W-:Y:S01]  /*7360*/  FFMA.FTZ R143, R116, R177, R143 ;  /* 0x000000b1748f7223 */ /* 0x000fe2000001008f */
[----:B-1----:R-:W-:Y:S01]  /*7370*/  F2FP.BF16.F32.PACK_AB R107, R128, R129 ;  /* 0x00000081806b723e */ /* 0x002fe200000010ff */
[----:B------:R-:W-:Y:S07]  /*7380*/  FFMA.FTZ R145, R22, UR4, -R133 ;  /* 0x0000000416917c23 */ /* 0x000fee0008010885 */
[----:B------:R-:W-:Y:S01]  /*7390*/  MUFU.EX2 R54, R54 ;  /* 0x0000003600367308 */ /* 0x000fe20000000800 */
[----:B------:R-:W-:Y:S01]  /*73a0*/  FFMA.FTZ R144, R3, R176, R144 ;  /* 0x000000b003907223 */ /* 0x000fe20000010090 */
[----:B------:R-:W-:Y:S01]  /*73b0*/  FADD.FTZ R143, R135, R143 ;  /* 0x0000008f878f7221 */ /* 0x000fe20000010000 */
[----:B------:R-:W-:Y:S07]  /*73c0*/  ISETP.NE.AND P0, PT, R174, -0x1, PT ;  /* 0xffffffffae00780c */ /* 0x000fee0003f05270 */
[----:B------:R-:W1:Y:S01]  /*73d0*/  MUFU.EX2 R130, R130 ;  /* 0x0000008200827308 */ /* 0x000e620000000800 */
[C---:B-----5:R-:W-:Y:S09]  /*73e0*/  HMMA.16816.F32.BF16 R8, R104.reuse, R120, R8 ;  /* 0x000000786808723c */ /* 0x060ff20000041808 */
[----:B------:R-:W-:Y:S01]  /*73f0*/  MUFU.EX2 R145, R145 ;  /* 0x0000009100917308 */ /* 0x000fe20000000800 */
[----:B------:R-:W-:Y:S01]  /*7400*/  FADD.FTZ R119, R119, R144 ;  /* 0x0000009077777221 */ /* 0x000fe20000010000 */
[----:B------:R-:W-:Y:S08]  /*7410*/  FADD.FTZ R134, R134, R143 ;  /* 0x0000008f86867221 */ /* 0x000ff00000010000 */
[----:B------:R-:W-:Y:S01]  /*7420*/  MUFU.EX2 R146, R146 ;  /* 0x0000009200927308 */ /* 0x000fe20000000800 */
[C---:B------:R-:W-:Y:S01]  /*7430*/  HMMA.16816.F32.BF16 R68, R104.reuse, R122, R68 ;  /* 0x0000007a6844723c */ /* 0x040fe20000041844 */
[----:B------:R-:W3:Y:S08]  /*7440*/  LDSM.16.MT88.4 R120, [R156+0xd400] ;  /* 0x00d400009c78783b */ /* 0x000ef00000004200 */
[----:B------:R-:W-:Y:S01]  /*7450*/  MUFU.EX2 R149, R149 ;  /* 0x0000009500957308 */ /* 0x000fe20000000800 */
[----:B------:R-:W-:Y:S01]  /*7460*/  FADD.FTZ R132, R132, R119 ;  /* 0x0000007784847221 */ /* 0x000fe20000010000 */
[----:B-1----:R-:W-:Y:S01]  /*7470*/  F2FP.BF16.F32.PACK_AB R20, R131, R130 ;  /* 0x000000828314723e */ /* 0x002fe200000010ff */
[----:B------:R-:W-:Y:S07]  /*7480*/  FADD.FTZ R117, R117, R134 ;  /* 0x0000008675757221 */ /* 0x000fee0000010000 */
[----:B------:R-:W-:Y:S01]  /*7490*/  MUFU.EX2 R155, R155 ;  /* 0x0000009b009b7308 */ /* 0x000fe20000000800 */
[C---:B--2---:R-:W-:Y:S09]  /*74a0*/  HMMA.16816.F32.BF16 R72, R104.reuse, R124, R72 ;  /* 0x0000007c6848723c */ /* 0x044ff20000041848 */
[----:B------:R-:W-:Y:S01]  /*74b0*/  MUFU.EX2 R178, R178 ;  /* 0x000000b200b27308 */ /* 0x000fe20000000800 */
[----:B------:R-:W-:Y:S01]  /*74c0*/  FADD.FTZ R7, R7, R132 ;  /* 0x0000008407077221 */ /* 0x000fe20000010000 */
[----:B------:R-:W-:Y:S01]  /*74d0*/  FADD.FTZ R138, R138, R117 ;  /* 0x000000758a8a7221 */ /* 0x000fe20000010000 */
[----:B------:R-:W-:Y:S07]  /*74e0*/  MOV R117, R0 ;  /* 0x0000000000757202 */ /* 0x000fee0000000f00 */
[----:B------:R-:W-:Y:S01]  /*74f0*/  MUFU.EX2 R163, R163 ;  /* 0x000000a300a37308 */ /* 0x000fe20000000800 */
[C---:B------:R-:W-:Y:S01]  /*7500*/  HMMA.16816.F32.BF16 R76, R104.reuse, R126, R76 ;  /* 0x0000007e684c723c */ /* 0x040fe2000004184c */
[----:B------:R-:W1:Y:S08]  /*7510*/  LDSM.16.MT88.4 R124, [R6+0x4400] ;  /* 0x00440000067c783b */ /* 0x000e700000004200 */
[----:B------:R-:W-:Y:S01]  /*7520*/  MUFU.EX2 R179, R179 ;  /* 0x000000b300b37308 */ /* 0x000fe20000000800 */
[----:B------:R-:W-:Y:S01]  /*7530*/  FADD.FTZ R139, R139, R138 ;  /* 0x0000008a8b8b7221 */ /* 0x000fe20000010000 */
[----:B------:R-:W-:Y:S08]  /*7540*/  MOV R3, R2 ;  /* 0x0000000200037202 */ /* 0x000ff00000000f00 */
[----:B------:R-:W-:Y:S01]  /*7550*/  MUFU.EX2 R180, R180 ;  /* 0x000000b400b47308 */ /* 0x000fe20000000800 */
[C---:B------:R-:W-:Y:S09]  /*7560*/  HMMA.16816.F32.BF16 R80, R104.reuse, R108, R80 ;  /* 0x0000006c6850723c */ /* 0x040ff20000041850 */
[----:B------:R-:W-:Y:S01]  /*7570*/  MUFU.EX2 R49, R49 ;  /* 0x0000003100317308 */ /* 0x000fe20000000800 */
[----:B------:R-:W-:Y:S09]  /*7580*/  FADD.FTZ R142, R142, R139 ;  /* 0x0000008b8e8e7221 */ /* 0x000ff20000010000 */
[----:B------:R-:W-:Y:S01]  /*7590*/  MUFU.EX2 R60, R60 ;  /* 0x0000003c003c7308 */ /* 0x000fe20000000800 */
[C---:B------:R-:W-:Y:S01]  /*75a0*/  HMMA.16816.F32.BF16 R84, R104.reuse, R110, R84 ;  /* 0x0000006e6854723c */ /* 0x040fe20000041854 */
[----:B------:R-:W2:Y:S08]  /*75b0*/  LDSM.16.MT88.4 R108, [R156+0x9800] ;  /* 0x009800009c6c783b */ /* 0x000eb00000004200 */
[----:B------:R-:W-:Y:S01]  /*75c0*/  MUFU.EX2 R61, R61 ;  /* 0x0000003d003d7308 */ /* 0x000fe20000000800 */
[----:B------:R-:W-:Y:S09]  /*75d0*/  FADD.FTZ R137, R137, R142 ;  /* 0x0000008e89897221 */ /* 0x000ff20000010000 */
[----:B------:R-:W-:Y:S01]  /*75e0*/  MUFU.EX2 R64, R64 ;  /* 0x0000004000407308 */ /* 0x000fe20000000800 */
[C---:B----4-:R-:W-:Y:S09]  /*75f0*/  HMMA.16816.F32.BF16 R88, R104.reuse, R112, R88 ;  /* 0x000000706858723c */ /* 0x050ff20000041858 */
[----:B------:R-:W-:Y:S01]  /*7600*/  MUFU.EX2 R66, R66 ;  /* 0x0000004200427308 */ /* 0x000fe20000000800 */
[C---:B------:R-:W-:Y:S01]  /*7610*/  HMMA.16816.F32.BF16 R92, R104.reuse, R114, R92 ;  /* 0x00000072685c723c */ /* 0x040fe2000004185c */
[----:B------:R-:W4:Y:S07]  /*7620*/  LDSM.16.MT88.4 R112, [R6+0x800] ;  /* 0x000800000670783b */ /* 0x000f2e0000004200 */
[C---:B---3--:R-:W-:Y:S01]  /*7630*/  HMMA.16816.F32.BF16 R96, R104.reuse, R120, R96 ;  /* 0x000000786860723c */ /* 0x048fe20000041860 */
[----:B------:R-:W3:Y:S02]  /*7640*/  MUFU.EX2 R120, R23 ;  /* 0x0000001700787308 */ /* 0x000ee40000000800 */
[--C-:B------:R-:W-:Y:S02]  /*7650*/  FFMA.FTZ R121, R24, UR4, -R136.reuse ;  /* 0x0000000418797c23 */ /* 0x100fe40008010888 */
[----:B------:R-:W5:Y:S03]  /*7660*/  LDSM.16.MT88.4 R24, [R156+0xb800] ;  /* 0x00b800009c18783b */ /* 0x000f660000004200 */
[C---:B------:R-:W-:Y:S03]  /*7670*/  HMMA.16816.F32.BF16 R100, R104.reuse, R122, R100 ;  /* 0x0000007a6864723c */ /* 0x040fe60000041864 */
[----:B------:R-:W2:Y:S01]  /*7680*/  MUFU.EX2 R121, R121 ;  /* 0x0000007900797308 */ /* 0x000ea20000000800 */
[--C-:B------:R-:W-:Y:S09]  /*7690*/  FFMA.FTZ R123, R28, UR4, -R136.reuse ;  /* 0x000000041c7b7c23 */ /* 0x100ff20008010888 */
[----:B------:R-:W4:Y:S01]  /*76a0*/  MUFU.EX2 R122, R148 ;  /* 0x00000094007a7308 */ /* 0x000f220000000800 */
[----:B---3--:R-:W-:Y:S01]  /*76b0*/  F2FP.BF16.F32.PACK_AB R21, R120, R145 ;  /* 0x000000917815723e */ /* 0x008fe200000010ff */
[C---:B-1----:R-:W-:Y:S08]  /*76c0*/  HMMA.16816.F32.BF16 R12, R104.reuse, R124, R12 ;  /* 0x0000007c680c723c */ /* 0x042ff0000004180c */
[----:B------:R-:W-:Y:S01]  /*76d0*/  MUFU.EX2 R123, R123 ;  /* 0x0000007b007b7308 */ /* 0x000fe20000000800 */
[--C-:B------:R-:W-:Y:S01]  /*76e0*/  FFMA.FTZ R124, R29, UR4, -R136.reuse ;  /* 0x000000041d7c7c23 */ /* 0x100fe20008010888 */
[--C-:B------:R-:W-:Y:S01]  /*76f0*/  FFMA.FTZ R125, R34, UR4, -R133.reuse ;  /* 0x00000004227d7c23 */ /* 0x100fe20008010885 */
[----:B--2---:R-:W-:Y:S01]  /*7700*/  F2FP.BF16.F32.PACK_AB R22, R146, R121 ;  /* 0x000000799216723e */ /* 0x004fe200000010ff */
[----:B------:R-:W-:Y:S01]  /*7710*/  HMMA.16816.F32.BF16 R16, R104, R126, R16 ;  /* 0x0000007e6810723c */ /* 0x000fe20000041810 */
[----:B------:R-:W1:Y:S05]  /*7720*/  LDSM.16.MT88.4 R104, [R6+0x2800] ;  /* 0x002800000668783b */ /* 0x000e6a0000004200 */
[----:B------:R-:W2:Y:S01]  /*7730*/  MUFU.EX2 R124, R124 ;  /* 0x0000007c007c7308 */ /* 0x000ea20000000800 */
[----:B----4-:R-:W-:Y:S01]  /*7740*/  F2FP.BF16.F32.PACK_AB R23, R122, R147 ;  /* 0x000000937a17723e */ /* 0x010fe200000010ff */
[--C-:B------:R-:W-:Y:S01]  /*7750*/  FFMA.FTZ R126, R35, UR4, -R133.reuse ;  /* 0x00000004237e7c23 */ /* 0x100fe20008010885 */
[--C-:B------:R-:W-:Y:S01]  /*7760*/  FFMA.FTZ R127, R36, UR4, -R136.reuse ;  /* 0x00000004247f7c23 */ /* 0x100fe20008010888 */
[--C-:B------:R-:W-:Y:S06]  /*7770*/  FFMA.FTZ R148, R39, UR4, -R133.reuse ;  /* 0x0000000427947c23 */ /* 0x100fec0008010885 */
[----:B------:R-:W-:Y:S01]  /*7780*/  MUFU.EX2 R125, R125 ;  /* 0x0000007d007d7308 */ /* 0x000fe20000000800 */
[----:B------:R-:W-:Y:S01]  /*7790*/  LDSM.16.MT88.4 R36, [R6+0x5000] ;  /* 0x005000000624783b */ /* 0x000fe20000004200 */
[C---:B------:R-:W-:Y:S08]  /*77a0*/  HMMA.16816.F32.BF16 R8, R20.reuse, R108, R8 ;  /* 0x0000006c1408723c */ /* 0x040ff00000041808 */
[----:B------:R-:W3:Y:S10]  /*77b0*/  MUFU.EX2 R126, R126 ;  /* 0x0000007e007e7308 */ /* 0x000ef40000000800 */
[----:B------:R-:W-:Y:S01]  /*77c0*/  MUFU.EX2 R127, R127 ;  /* 0x0000007f007f7308 */ /* 0x000fe20000000800 */
[C---:B------:R-:W-:Y:S01]  /*77d0*/  HMMA.16816.F32.BF16 R68, R20.reuse, R110, R68 ;  /* 0x0000006e1444723c */ /* 0x040fe20000041844 */
[----:B------:R-:W4:Y:S08]  /*77e0*/  LDSM.16.MT88.4 R108, [R156+0xd800] ;  /* 0x00d800009c6c783b */ /* 0x000f300000004200 */
[----:B------:R-:W-:Y:S01]  /*77f0*/  MUFU.EX2 R148, R148 ;  /* 0x0000009400947308 */ /* 0x000fe20000000800 */
[C---:B------:R-:W-:Y:S08]  /*7800*/  HMMA.16816.F32.BF16 R72, R20.reuse, R112, R72 ;  /* 0x000000701448723c */ /* 0x040ff00000041848 */
[C---:B------:R-:W-:Y:S01]  /*7810*/  HMMA.16816.F32.BF16 R76, R20.reuse, R114, R76 ;  /* 0x00000072144c723c */ /* 0x040fe2000004184c */
[----:B------:R-:W2:Y:S07]  /*7820*/  LDSM.16.MT88.4 R112, [R6+0x4800] ;  /* 0x004800000670783b */ /* 0x000eae0000004200 */
[C---:B-----5:R-:W-:Y:S08]  /*7830*/  HMMA.16816.F32.BF16 R80, R20.reuse, R24, R80 ;  /* 0x000000181450723c */ /* 0x060ff00000041850 */
[C---:B------:R-:W-:Y:S01]  /*7840*/  HMMA.16816.F32.BF16 R84, R20.reuse, R26, R84 ;  /* 0x0000001a1454723c */ /* 0x040fe20000041854 */
[----:B------:R-:W5:Y:S07]  /*7850*/  LDSM.16.MT88.4 R24, [R156+0x9c00] ;  /* 0x009c00009c18783b */ /* 0x000f6e0000004200 */
[C---:B-1----:R-:W-:Y:S08]  /*7860*/  HMMA.16816.F32.BF16 R88, R20.reuse, R104, R88 ;  /* 0x000000681458723c */ /* 0x042ff00000041858 */
[C---:B------:R-:W-:Y:S01]  /*7870*/  HMMA.16816.F32.BF16 R92, R20.reuse, R106, R92 ;  /* 0x0000006a145c723c */ /* 0x040fe2000004185c */
[----:B------:R-:W1:Y:S07]  /*7880*/  LDSM.16.MT88.4 R104, [R6+0xc00] ;  /* 0x000c00000668783b */ /* 0x000e6e0000004200 */
[C---:B----4-:R-:W-:Y:S03]  /*7890*/  HMMA.16816.F32.BF16 R96, R20.reuse, R108, R96 ;  /* 0x0000006c1460723c */ /* 0x050fe60000041860 */
[--C-:B------:R-:W-:Y:S01]  /*78a0*/  FFMA.FTZ R109, R30, UR4, -R133.reuse ;  /* 0x000000041e6d7c23 */ /* 0x100fe20008010885 */
[--C-:B------:R-:W-:Y:S02]  /*78b0*/  FFMA.FTZ R108, R31, UR4, -R133.reuse ;  /* 0x000000041f6c7c23 */ /* 0x100fe40008010885 */
[----:B------:R-:W4:Y:S02]  /*78c0*/  LDSM.16.MT88.4 R28, [R156+0xbc00] ;  /* 0x00bc00009c1c783b */ /* 0x000f240000004200 */
[C---:B------:R-:W-:Y:S01]  /*78d0*/  HMMA.16816.F32.BF16 R100, R20.reuse, R110, R100 ;  /* 0x0000006e1464723c */ /* 0x040fe20000041864 */
[----:B------:R3:W-:Y:S02]  /*78e0*/  MUFU.EX2 R110, R32 ;  /* 0x00000020006e7308 */ /* 0x0007e40000000800 */
[--C-:B------:R-:W-:Y:S08]  /*78f0*/  FFMA.FTZ R111, R33, UR4, -R136.reuse ;  /* 0x00000004216f7c23 */ /* 0x100ff00008010888 */
[----:B------:R-:W-:Y:S01]  /*7900*/  MUFU.EX2 R109, R109 ;  /* 0x0000006d006d7308 */ /* 0x000fe20000000800 */
[C---:B--2---:R-:W-:Y:S09]  /*7910*/  HMMA.16816.F32.BF16 R12, R20.reuse, R112, R12 ;  /* 0x00000070140c723c */ /* 0x044ff2000004180c */
[----:B------:R-:W2:Y:S10]  /*7920*/  MUFU.EX2 R108, R108 ;  /* 0x0000006c006c7308 */ /* 0x000eb40000000800 */
[----:B------:R-:W5:Y:S01]  /*7930*/  MUFU.EX2 R111, R111 ;  /* 0x0000006f006f7308 */ /* 0x000f620000000800 */
[----:B---3--:R-:W-:Y:S01]  /*7940*/  LDSM.16.MT88.4 R32, [R156+0xdc00] ;  /* 0x00dc00009c20783b */ /* 0x008fe20000004200 */
[----:B------:R-:W-:Y:S03]  /*7950*/  HMMA.16816.F32.BF16 R16, R20, R114, R16 ;  /* 0x000000721410723c */ /* 0x000fe60000041810 */
[----:B------:R-:W-:Y:S02]  /*7960*/  F2FP.BF16.F32.PACK_AB R20, R124, R123 ;  /* 0x0000007b7c14723e */ /* 0x000fe400000010ff */
[----:B------:R-:W-:Y:S02]  /*7970*/  F2FP.BF16.F32.PACK_AB R23, R126, R125 ;  /* 0x0000007d7e17723e */ /* 0x000fe400000010ff */
[----:B--2---:R-:W-:Y:S02]  /*7980*/  F2FP.BF16.F32.PACK_AB R21, R108, R109 ;  /* 0x0000006d6c15723e */ /* 0x004fe400000010ff */
[----:B-----5:R-:W-:Y:S07]  /*7990*/  F2FP.BF16.F32.PACK_AB R22, R111, R110 ;  /* 0x0000006e6f16723e */ /* 0x020fee00000010ff */
[C---:B------:R-:W-:Y:S08]  /*79a0*/  HMMA.16816.F32.BF16 R8, R20.reuse, R24, R8 ;  /* 0x000000181408723c */ /* 0x040ff00000041808 */
[C---:B------:R-:W-:Y:S01]  /*79b0*/  HMMA.16816.F32.BF16 R68, R20.reuse, R26, R68 ;  /* 0x0000001a1444723c */ /* 0x040fe20000041844 */
[----:B------:R-:W2:Y:S07]  /*79c0*/  LDSM.16.MT88.4 R24, [R6+0x2c00] ;  /* 0x002c00000618783b */ /* 0x000eae0000004200 */
[C---:B-1----:R-:W-:Y:S08]  /*79d0*/  HMMA.16816.F32.BF16 R72, R20.reuse, R104, R72 ;  /* 0x000000681448723c */ /* 0x042ff00000041848 */
[C---:B------:R-:W-:Y:S01]  /*79e0*/  HMMA.16816.F32.BF16 R76, R20.reuse, R106, R76 ;  /* 0x0000006a144c723c */ /* 0x040fe2000004184c */
[----:B------:R-:W1:Y:S07]  /*79f0*/  LDSM.16.MT88.4 R104, [R6+0x4c00] ;  /* 0x004c00000668783b */ /* 0x000e6e0000004200 */
[C---:B----4-:R-:W-:Y:S08]  /*7a00*/  HMMA.16816.F32.BF16 R80, R20.reuse, R28, R80 ;  /* 0x0000001c1450723c */ /* 0x050ff00000041850 */
[C---:B------:R-:W-:Y:S01]  /*7a10*/  HMMA.16816.F32.BF16 R84, R20.reuse, R30, R84 ;  /* 0x0000001e1454723c */ /* 0x040fe20000041854 */
[----:B------:R-:W-:Y:S07]  /*7a20*/  LDSM.16.MT88.4 R28, [R6+0x1000] ;  /* 0x00100000061c783b */ /* 0x000fee0000004200 */
[C---:B--2---:R-:W-:Y:S08]  /*7a30*/  HMMA.16816.F32.BF16 R88, R20.reuse, R24, R88 ;  /* 0x000000181458723c */ /* 0x044ff00000041858 */
[C---:B------:R-:W-:Y:S01]  /*7a40*/  HMMA.16816.F32.BF16 R92, R20.reuse, R26, R92 ;  /* 0x0000001a145c723c */ /* 0x040fe2000004185c */
[----:B------:R-:W2:Y:S07]  /*7a50*/  LDSM.16.MT88.4 R24, [R156+0xa000] ;  /* 0x00a000009c18783b */ /* 0x000eae0000004200 */
[C---:B------:R-:W-:Y:S08]  /*7a60*/  HMMA.16816.F32.BF16 R96, R20.reuse, R32, R96 ;  /* 0x000000201460723c */ /* 0x040ff00000041860 */
[C---:B------:R-:W-:Y:S01]  /*7a70*/  HMMA.16816.F32.BF16 R100, R20.reuse, R34, R100 ;  /* 0x000000221464723c */ /* 0x040fe20000041864 */
[----:B------:R-:W3:Y:S07]  /*7a80*/  LDSM.16.MT88.4 R32, [R156+0xc000] ;  /* 0x00c000009c20783b */ /* 0x000eee0000004200 */
[C---:B-1----:R-:W-:Y:S03]  /*7a90*/  HMMA.16816.F32.BF16 R12, R20.reuse, R104, R12 ;  /* 0x00000068140c723c */ /* 0x042fe6000004180c */
[--C-:B------:R-:W-:Y:S01]  /*7aa0*/  FFMA.FTZ R105, R56, UR4, -R136.reuse ;  /* 0x0000000438697c23 */ /* 0x100fe20008010888 */
[--C-:B------:R-:W-:Y:S01]  /*7ab0*/  FFMA.FTZ R104, R57, UR4, -R136.reuse ;  /* 0x0000000439687c23 */ /* 0x100fe20008010888 */
[--C-:B------:R-:W-:Y:S01]  /*7ac0*/  FFMA.FTZ R57, R58, UR4, -R133.reuse ;  /* 0x000000043a397c23 */ /* 0x100fe20008010885 */
[--C-:B------:R-:W-:Y:S01]  /*7ad0*/  FFMA.FTZ R56, R59, UR4, -R133.reuse ;  /* 0x000000043b387c23 */ /* 0x100fe20008010885 */
[----:B------:R-:W-:Y:S01]  /*7ae0*/  MUFU.EX2 R55, R105 ;  /* 0x0000006900377308 */ /* 0x000fe20000000800 */
[----:B------:R-:W-:Y:S03]  /*7af0*/  HMMA.16816.F32.BF16 R16, R20, R106, R16 ;  /* 0x0000006a1410723c */ /* 0x000fe60000041810 */
[----:B------:R-:W-:Y:S06]  /*7b00*/  F2FP.BF16.F32.PACK_AB R20, R150, R127 ;  /* 0x0000007f9614723e */ /* 0x000fec00000010ff */
[----:B------:R1:W-:Y:S01]  /*7b10*/  MUFU.EX2 R58, R104 ;  /* 0x00000068003a7308 */ /* 0x0003e20000000800 */
[----:B------:R-:W-:Y:S01]  /*7b20*/  F2FP.BF16.F32.PACK_AB R21, R148, R151 ;  /* 0x000000979415723e */ /* 0x000fe200000010ff */
[----:B------:R-:W-:Y:S01]  /*7b30*/  FFMA.FTZ R133, R67, UR4, -R133 ;  /* 0x0000000443857c23 */ /* 0x000fe20008010885 */
[----:B------:R-:W-:Y:S07]  /*7b40*/  F2FP.BF16.F32.PACK_AB R22, R153, R152 ;  /* 0x000000989916723e */ /* 0x000fee00000010ff */
[----:B------:R-:W-:Y:S01]  /*7b50*/  MUFU.EX2 R57, R57 ;  /* 0x0000003900397308 */ /* 0x000fe20000000800 */
[----:B------:R-:W-:Y:S01]  /*7b60*/  F2FP.BF16.F32.PACK_AB R23, R149, R154 ;  /* 0x0000009a9517723e */ /* 0x000fe200000010ff */
[----:B------:R-:W-:Y:S08]  /*7b70*/  FFMA.FTZ R136, R65, UR4, -R136 ;  /* 0x0000000441887c23 */ /* 0x000ff00008010888 */
[----:B------:R-:W-:Y:S01]  /*7b80*/  MUFU.EX2 R56, R56 ;  /* 0x0000003800387308 */ /* 0x000fe20000000800 */
[C---:B--2---:R-:W-:Y:S09]  /*7b90*/  HMMA.16816.F32.BF16 R8, R20.reuse, R24, R8 ;  /* 0x000000181408723c */ /* 0x044ff20000041808 */
[----:B------:R-:W2:Y:S01]  /*7ba0*/  MUFU.EX2 R177, R136 ;  /* 0x0000008800b17308 */ /* 0x000ea20000000800 */
[----:B-1----:R-:W-:Y:S09]  /*7bb0*/  F2FP.BF16.F32.PACK_AB R104, R61, R60 ;  /* 0x0000003c3d68723e */ /* 0x002ff200000010ff */
[----:B------:R-:W1:Y:S01]  /*7bc0*/  MUFU.EX2 R133, R133 ;  /* 0x0000008500857308 */ /* 0x000e620000000800 */
[C---:B------:R-:W-:Y:S01]  /*7bd0*/  HMMA.16816.F32.BF16 R68, R20.reuse, R26, R68 ;  /* 0x0000001a1444723c */ /* 0x040fe20000041844 */
[----:B------:R-:W4:Y:S02]  /*7be0*/  LDSM.16.MT88.4 R24, [R6+0x3000] ;  /* 0x003000000618783b */ /* 0x000f240000004200 */
[----:B--2---:R-:W-:Y:S05]  /*7bf0*/  F2FP.BF16.F32.PACK_AB R106, R177, R64 ;  /* 0x00000040b16a723e */ /* 0x004fea00000010ff */
[C---:B------:R-:W-:Y:S03]  /*7c00*/  HMMA.16816.F32.BF16 R72, R20.reuse, R28, R72 ;  /* 0x0000001c1448723c */ /* 0x040fe60000041848 */
[----:B-1----:R-:W-:Y:S05]  /*7c10*/  F2FP.BF16.F32.PACK_AB R107, R133, R66 ;  /* 0x00000042856b723e */ /* 0x002fea00000010ff */
[C---:B------:R-:W-:Y:S01]  /*7c20*/  HMMA.16816.F32.BF16 R76, R20.reuse, R30, R76 ;  /* 0x0000001e144c723c */ /* 0x040fe2000004184c */
[----:B------:R-:W1:Y:S07]  /*7c30*/  LDSM.16.MT88.4 R28, [R156+0xe000] ;  /* 0x00e000009c1c783b */ /* 0x000e6e0000004200 */
[C---:B---3--:R-:W-:Y:S08]  /*7c40*/  HMMA.16816.F32.BF16 R80, R20.reuse, R32, R80 ;  /* 0x000000201450723c */ /* 0x048ff00000041850 */
[C---:B------:R-:W-:Y:S01]  /*7c50*/  HMMA.16816.F32.BF16 R84, R20.reuse, R34, R84 ;  /* 0x000000221454723c */ /* 0x040fe20000041854 */
[----:B------:R-:W-:Y:S07]  /*7c60*/  LDSM.16.MT88.4 R32, [R156+0xc400] ;  /* 0x00c400009c20783b */ /* 0x000fee0000004200 */
[C---:B----4-:R-:W-:Y:S08]  /*7c70*/  HMMA.16816.F32.BF16 R88, R20.reuse, R24, R88 ;  /* 0x000000181458723c */ /* 0x050ff00000041858 */
[C---:B------:R-:W-:Y:S01]  /*7c80*/  HMMA.16816.F32.BF16 R92, R20.reuse, R26, R92 ;  /* 0x0000001a145c723c */ /* 0x040fe2000004185c */
[----:B------:R-:W2:Y:S07]  /*7c90*/  LDSM.16.MT88.4 R24, [R156+0xa400] ;  /* 0x00a400009c18783b */ /* 0x000eae0000004200 */
[C---:B-1----:R-:W-:Y:S08]  /*7ca0*/  HMMA.16816.F32.BF16 R96, R20.reuse, R28, R96 ;  /* 0x0000001c1460723c */ /* 0x042ff00000041860 */
[C---:B------:R-:W-:Y:S01]  /*7cb0*/  HMMA.16816.F32.BF16 R100, R20.reuse, R30, R100 ;  /* 0x0000001e1464723c */ /* 0x040fe20000041864 */
[----:B------:R-:W1:Y:S07]  /*7cc0*/  LDSM.16.MT88.4 R28, [R6+0x1400] ;  /* 0x00140000061c783b */ /* 0x000e6e0000004200 */
[C---:B------:R-:W-:Y:S08]  /*7cd0*/  HMMA.16816.F32.BF16 R12, R20.reuse, R36, R12 ;  /* 0x00000024140c723c */ /* 0x040ff0000004180c */
[----:B------:R-:W-:Y:S01]  /*7ce0*/  HMMA.16816.F32.BF16 R16, R20, R38, R16 ;  /* 0x000000261410723c */ /* 0x000fe20000041810 */
[----:B------:R-:W3:Y:S02]  /*7cf0*/  LDSM.16.MT88.4 R36, [R6+0x3400] ;  /* 0x003400000624783b */ /* 0x000ee40000004200 */
[----:B------:R-:W-:Y:S02]  /*7d00*/  F2FP.BF16.F32.PACK_AB R20, R178, R155 ;  /* 0x0000009bb214723e */ /* 0x000fe400000010ff */
[----:B------:R-:W-:Y:S02]  /*7d10*/  F2FP.BF16.F32.PACK_AB R21, R48, R163 ;  /* 0x000000a33015723e */ /* 0x000fe400000010ff */
[----:B------:R-:W-:Y:S02]  /*7d20*/  F2FP.BF16.F32.PACK_AB R22, R50, R179 ;  /* 0x000000b33216723e */ /* 0x000fe400000010ff */
[----:B------:R-:W-:Y:S07]  /*7d30*/  F2FP.BF16.F32.PACK_AB R23, R49, R180 ;  /* 0x000000b43117723e */ /* 0x000fee00000010ff */
        /* <DEDUP_REMOVED lines=8> */
[----:B------:R-:W4:Y:S07]  /*7dc0*/  LDSM.16.MT88.4 R32, [R6+0x1800] ;  /* 0x001800000620783b */ /* 0x000f2e0000004200 */
[C---:B---3--:R-:W-:Y:S08]  /*7dd0*/  HMMA.16816.F32.BF16 R88, R20.reuse, R36, R88 ;  /* 0x000000241458723c */ /* 0x048ff00000041858 */
[C---:B------:R-:W-:Y:S01]  /*7de0*/  HMMA.16816.F32.BF16 R92, R20.reuse, R38, R92 ;  /* 0x00000026145c723c */ /* 0x040fe2000004185c */
[----:B------:R-:W3:Y:S07]  /*7df0*/  LDSM.16.MT88.4 R36, [R156+0xc800] ;  /* 0x00c800009c24783b */ /* 0x000eee0000004200 */
[C---:B------:R-:W-:Y:S08]  /*7e00*/  HMMA.16816.F32.BF16 R96, R20.reuse, R40, R96 ;  /* 0x000000281460723c */ /* 0x040ff00000041860 */
[C---:B------:R-:W-:Y:S01]  /*7e10*/  HMMA.16816.F32.BF16 R100, R20.reuse, R42, R100 ;  /* 0x0000002a1464723c */ /* 0x040fe20000041864 */
[----:B------:R-:W5:Y:S07]  /*7e20*/  LDSM.16.MT88.4 R40, [R6+0x3800] ;  /* 0x003800000628783b */ /* 0x000f6e0000004200 */
[C---:B--2---:R-:W-:Y:S08]  /*7e30*/  HMMA.16816.F32.BF16 R12, R20.reuse, R24, R12 ;  /* 0x00000018140c723c */ /* 0x044ff0000004180c */
        /* <DEDUP_REMOVED lines=9> */
[C---:B----4-:R-:W-:Y:S08]  /*7ed0*/  HMMA.16816.F32.BF16 R72, R20.reuse, R32, R72 ;  /* 0x000000201448723c */ /* 0x050ff00000041848 */
[C---:B------:R-:W-:Y:S01]  /*7ee0*/  HMMA.16816.F32.BF16 R76, R20.reuse, R34, R76 ;  /* 0x00000022144c723c */ /* 0x040fe2000004184c */
[----:B------:R-:W4:Y:S07]  /*7ef0*/  LDSM.16.MT88.4 R32, [R6+0x1c00] ;  /* 0x001c00000620783b */ /* 0x000f2e0000004200 */
[C---:B---3--:R-:W-:Y:S01]  /*7f00*/  HMMA.16816.F32.BF16 R80, R20.reuse, R36, R80 ;  /* 0x000000241450723c */ /* 0x048fe20000041850 */
[----:B------:R-:W-:Y:S10]  /*7f10*/  MUFU.EX2 R37, R62 ;  /* 0x0000003e00257308 */ /* 0x000ff40000000800 */
[----:B------:R-:W3:Y:S01]  /*7f20*/  MUFU.EX2 R36, R63 ;  /* 0x0000003f00247308 */ /* 0x000ee20000000800 */
[C---:B------:R-:W-:Y:S08]  /*7f30*/  HMMA.16816.F32.BF16 R84, R20.reuse, R38, R84 ;  /* 0x000000261454723c */ /* 0x040ff00000041854 */
[C---:B-----5:R-:W-:Y:S03]  /*7f40*/  HMMA.16816.F32.BF16 R88, R20.reuse, R40, R88 ;  /* 0x000000281458723c */ /* 0x060fe60000041858 */
[----:B---3--:R-:W-:Y:S05]  /*7f50*/  F2FP.BF16.F32.PACK_AB R105, R36, R37 ;  /* 0x000000252469723e */ /* 0x008fea00000010ff */
[C---:B------:R-:W-:Y:S08]  /*7f60*/  HMMA.16816.F32.BF16 R92, R20.reuse, R42, R92 ;  /* 0x0000002a145c723c */ /* 0x040ff0000004185c */
[C---:B------:R-:W-:Y:S08]  /*7f70*/  HMMA.16816.F32.BF16 R96, R20.reuse, R44, R96 ;  /* 0x0000002c1460723c */ /* 0x040ff00000041860 */
[C---:B------:R-:W-:Y:S08]  /*7f80*/  HMMA.16816.F32.BF16 R100, R20.reuse, R46, R100 ;  /* 0x0000002e1464723c */ /* 0x040ff00000041864 */
[C---:B--2---:R-:W-:Y:S03]  /*7f90*/  HMMA.16816.F32.BF16 R12, R20.reuse, R24, R12 ;  /* 0x00000018140c723c */ /* 0x044fe6000004180c */
[----:B------:R-:W-:Y:S04]  /*7fa0*/  FADD.FTZ R24, R140, R7 ;  /* 0x000000078c187221 */ /* 0x000fe80000010000 */
[----:B------:R-:W-:Y:S01]  /*7fb0*/  FADD.FTZ R24, R141, R24 ;  /* 0x000000188d187221 */ /* 0x000fe20000010000 */
[----:B------:R-:W-:Y:S01]  /*7fc0*/  HMMA.16816.F32.BF16 R16, R20, R26, R16 ;  /* 0x0000001a1410723c */ /* 0x000fe20000041810 */
[----:B------:R-:W2:Y:S02]  /*7fd0*/  LDSM.16.MT88.4 R20, [R156+0xcc00] ;  /* 0x00cc00009c14783b */ /* 0x000ea40000004200 */
[----:B------:R-:W-:Y:S01]  /*7fe0*/  FADD.FTZ R129, R129, R24 ;  /* 0x0000001881817221 */ /* 0x000fe20000010000 */
[----:B------:R-:W-:Y:S03]  /*7ff0*/  FADD.FTZ R24, R130, R137 ;  /* 0x0000008982187221 */ /* 0x000fe60000010000 */
[----:B------:R-:W-:Y:S01]  /*8000*/  FADD.FTZ R128, R128, R129 ;  /* 0x0000008180807221 */ /* 0x000fe20000010000 */
[C---:B-1----:R-:W-:Y:S01]  /*8010*/  HMMA.16816.F32.BF16 R112, R104.reuse, R28, R8 ;  /* 0x0000001c6870723c */ /* 0x042fe20000041808 */
[----:B------:R-:W1:Y:S04]  /*8020*/  LDSM.16.MT88.4 R8, [R6+0x3c00] ;  /* 0x003c00000608783b */ /* 0x000e680000004200 */
[----:B------:R-:W-:Y:S01]  /*8030*/  FADD.FTZ R24, R131, R24 ;  /* 0x0000001883187221 */ /* 0x000fe20000010000 */
[----:B------:R-:W-:Y:S02]  /*8040*/  FADD.FTZ R145, R145, R128 ;  /* 0x0000008091917221 */ /* 0x000fe40000010000 */
[C---:B------:R-:W-:Y:S03]  /*8050*/  HMMA.16816.F32.BF16 R68, R104.reuse, R30, R68 ;  /* 0x0000001e6844723c */ /* 0x040fe60000041844 */
[----:B------:R-:W-:Y:S01]  /*8060*/  FADD.FTZ R121, R121, R24 ;  /* 0x0000001879797221 */ /* 0x000fe20000010000 */
[----:B------:R-:W-:Y:S01]  /*8070*/  FADD.FTZ R120, R120, R145 ;  /* 0x0000009178787221 */ /* 0x000fe20000010000 */
[----:B------:R-:W3:Y:S02]  /*8080*/  LDSM.16.MT88.4 R24, [R156+0xec00] ;  /* 0x00ec00009c18783b */ /* 0x000ee40000004200 */
        /* <DEDUP_REMOVED lines=10> */
[C---:B--2---:R-:W-:Y:S03]  /*8130*/  HMMA.16816.F32.BF16 R80, R104.reuse, R20, R80 ;  /* 0x000000146850723c */ /* 0x044fe60000041850 */
[----:B------:R-:W-:Y:S01]  /*8140*/  FADD.FTZ R125, R125, R108 ;  /* 0x0000006c7d7d7221 */ /* 0x000fe20000010000 */
[----:B------:R-:W-:Y:S03]  /*8150*/  FADD.FTZ R28, R111, R28 ;  /* 0x0000001c6f1c7221 */ /* 0x000fe60000010000 */
[----:B------:R-:W-:Y:S01]  /*8160*/  FADD.FTZ R126, R126, R125 ;  /* 0x0000007d7e7e7221 */ /* 0x000fe20000010000 */
[C---:B------:R-:W-:Y:S01]  /*8170*/  HMMA.16816.F32.BF16 R84, R104.reuse, R22, R84 ;  /* 0x000000166854723c */ /* 0x040fe20000041854 */
[----:B------:R-:W2:Y:S02]  /*8180*/  LDSM.16.MT88.4 R20, [R6+0x5c00] ;  /* 0x005c00000614783b */ /* 0x000ea40000004200 */
        /* <DEDUP_REMOVED lines=38> */
[----:B------:R-:W-:Y:S06]  /*83f0*/  @P0 BRA `(.L_x_1456) ;  /* 0xffffffc800900947 */ /* 0x000fec000383ffff */
.L_x_1452:
[----:B------:R-:W1:Y:S01]  /*8400*/  SHFL.BFLY PT, R10, R177, 0x2, 0x1f ;  /* 0x0c401f00b10a7f89 */ /* 0x000e6200000e0000 */
[----:B------:R-:W-:Y:S01]  /*8410*/  SHF.L.U32 R3, R118, 0x1, RZ ;  /* 0x0000000176037819 */ /* 0x000fe200000006ff */
[----:B------:R-:W2:Y:S01]  /*8420*/  LDCU.U8 UR4, c[0x0][0x548] ;  /* 0x0000a900ff0477ac */ /* 0x000ea20008000000 */
[--C-:B------:R-:W-:Y:S01]  /*8430*/  LOP3.LUT R167, R167, 0xc0, R160.reuse, 0xf8, !PT ;  /* 0x000000c0a7a77812 */ /* 0x100fe200078ef8a0 */
[----:B------:R-:W3:Y:S01]  /*8440*/  SHFL.BFLY PT, R9, R176, 0x2, 0x1f ;  /* 0x0c401f00b0097f89 */ /* 0x000ee200000e0000 */
[----:B------:R-:W-:Y:S01]  /*8450*/  LOP3.LUT R3, R158, 0x6, R3, 0xf8, !PT ;  /* 0x000000069e037812 */ /* 0x000fe200078ef803 */
[----:B------:R-:W-:Y:S01]  /*8460*/  S2UR UR8, SR_CTAID.Y ;  /* 0x00000000000879c3 */ /* 0x000fe20000002600 */
[----:B------:R-:W-:Y:S01]  /*8470*/  LOP3.LUT R40, R160, 0x18, RZ, 0xc0, !PT ;  /* 0x00000018a0287812 */ /* 0x000fe200078ec0ff */
[----:B------:R-:W-:Y:S01]  /*8480*/  BSSY.RECONVERGENT B0, `(.L_x_1457) ;  /* 0x00000ac000007945 */ /* 0x000fe20003800200 */
[----:B------:R-:W-:Y:S02]  /*8490*/  LOP3.LUT R8, R3, 0x20, R160, 0xf8, !PT ;  /* 0x0000002003087812 */ /* 0x000fe400078ef8a0 */
[----:B------:R-:W-:-:S02]  /*84a0*/  LOP3.LUT R3, R157, 0x20, RZ, 0xc0, !PT ;  /* 0x000000209d037812 */ /* 0x000fc400078ec0ff */
[----:B------:R-:W-:Y:S01]  /*84b0*/  LOP3.LUT R8, R8, R167, RZ, 0xfc, !PT ;  /* 0x000000a708087212 */ /* 0x000fe200078efcff */
[----:B------:R-:W4:Y:S01]  /*84c0*/  S2UR UR7, SR_CTAID.Z ;  /* 0x00000000000779c3 */ /* 0x000f220000002700 */
[----:B------:R-:W-:Y:S02]  /*84d0*/  MOV R41, RZ ;  /* 0x000000ff00297202 */ /* 0x000fe40000000f00 */
[----:B------:R-:W-:Y:S01]  /*84e0*/  MOV R36, 0x7f800000 ;  /* 0x7f80000000247802 */ /* 0x000fe20000000f00 */
[----:B--2---:R-:W-:Y:S01]  /*84f0*/  UISETP.NE.AND UP0, UPT, UR4, URZ, UPT ;  /* 0x000000ff0400728c */ /* 0x004fe2000bf05270 */
[----:B------:R-:W2:Y:S01]  /*8500*/  LDCU UR4, c[0x0][0x434] ;  /* 0x00008680ff0477ac */ /* 0x000ea20008000800 */
[----:B-1----:R-:W-:Y:S01]  /*8510*/  FADD.FTZ R10, R10, R177 ;  /* 0x000000b10a0a7221 */ /* 0x002fe20000010000 */
[----:B---3--:R-:W-:-:S04]  /*8520*/  FADD.FTZ R9, R9, R176 ;  /* 0x000000b009097221 */ /* 0x008fc80000010000 */
[----:B------:R-:W1:Y:S04]  /*8530*/  SHFL.BFLY PT, R5, R10, 0x1, 0x1f ;  /* 0x0c201f000a057f89 */ /* 0x000e6800000e0000 */
[----:B------:R-:W4:Y:S01]  /*8540*/  @!UP0 LDCU UR9, c[0x0][0x3e0] ;  /* 0x00007c00ff0987ac */ /* 0x000f220008000800 */
[----:B------:R-:W3:Y:S01]  /*8550*/  SHFL.BFLY PT, R4, R9, 0x1, 0x1f ;  /* 0x0c201f0009047f89 */ /* 0x000ee200000e0000 */
[----:B--2---:R-:W-:Y:S01]  /*8560*/  @!UP0 UMOV UR6, UR4 ;  /* 0x0000000400068c82 */ /* 0x004fe20008000000 */
[----:B----4-:R-:W-:Y:S01]  /*8570*/  @!UP0 UIMAD UR9, UR8, UR9, UR7 ;  /* 0x00000009080982a4 */ /* 0x010fe2000f8e0207 */
[----:B-1----:R-:W-:-:S03]  /*8580*/  FADD.FTZ R5, R10, R5 ;  /* 0x000000050a057221 */ /* 0x002fc60000010000 */
[----:B------:R-:W-:Y:S01]  /*8590*/  @!UP0 UIMAD UR9, UR9, UR6, URZ ;  /* 0x00000006090982a4 */ /* 0x000fe2000f8e02ff */
[----:B---3--:R-:W-:Y:S01]  /*85a0*/  FADD.FTZ R4, R9, R4 ;  /* 0x0000000409047221 */ /* 0x008fe20000010000 */
[----:B------:R-:W1:Y:S01]  /*85b0*/  MUFU.RCP R7, R5 ;  /* 0x0000000500077308 */ /* 0x000e620000001000 */
[----:B------:R-:W-:Y:S01]  /*85c0*/  FSETP.NE.FTZ.AND P1, PT, R5, RZ, PT ;  /* 0x000000ff0500720b */ /* 0x000fe20003f35000 */
[----:B------:R-:W-:Y:S01]  /*85d0*/  @UP0 UMOV UR6, UR4 ;  /* 0x0000000400060c82 */ /* 0x000fe20008000000 */
[----:B------:R-:W-:Y:S01]  /*85e0*/  LEA R9, R8, UR5, 0x1 ;  /* 0x0000000508097c11 */ /* 0x000fe2000f8e08ff */
[----:B------:R-:W2:Y:S01]  /*85f0*/  @UP0 LDCU UR5, c[0x0][0x454] ;  /* 0x00008a80ff0507ac */ /* 0x000ea20008000800 */
[----:B------:R-:W-:Y:S02]  /*8600*/  FSETP.NE.FTZ.AND P0, PT, R4, RZ, PT ;  /* 0x000000ff0400720b */ /* 0x000fe40003f15000 */
[----:B------:R-:W-:Y:S01]  /*8610*/  IADD3 R11, PT, PT, R9, -R3, RZ ;  /* 0x80000003090b7210 */ /* 0x000fe20007ffe0ff */
[----:B------:R-:W3:Y:S01]  /*8620*/  MUFU.RCP R6, R4 ;  /* 0x0000000400067308 */ /* 0x000ee20000001000 */
[----:B------:R-:W4:Y:S05]  /*8630*/  S2R R3, SR_CTAID.X ;  /* 0x0000000000037919 */ /* 0x000f2a0000002500 */
[----:B------:R-:W5:Y:S02]  /*8640*/  @P1 LDC R37, c[0x0][0x458] ;  /* 0x00011600ff251b82 */ /* 0x000f640000000800 */
[----:B------:R-:W2:Y:S01]  /*8650*/  @P1 MUFU.LG2 R5, R5 ;  /* 0x0000000500051308 */ /* 0x000ea20000000c00 */
[----:B-1----:R-:W-:-:S05]  /*8660*/  FSEL R7, R7, 1, P1 ;  /* 0x3f80000007077808 */ /* 0x002fca0000800000 */
[----:B------:R-:W1:Y:S01]  /*8670*/  @P0 LDC R39, c[0x0][0x458] ;  /* 0x00011600ff270b82 */ /* 0x000e620000000800 */
        /* <DEDUP_REMOVED lines=32> */
[----:B------:R-:W-:Y:S01]  /*8880*/  FMUL.FTZ R77, R7, R77 ;  /* 0x0000004d074d7220 */ /* 0x000fe20000410000 */
[----:B------:R-:W-:Y:S01]  /*8890*/  LOP3.LUT R6, R157, 0x40, RZ, 0xc0, !PT ;  /* 0x000000409d067812 */ /* 0x000fe200078ec0ff */
[C---:B------:R-:W-:Y:S01]  /*88a0*/  FMUL.FTZ R80, R7.reuse, R80 ;  /* 0x0000005007507220 */ /* 0x040fe20000410000 */
[C---:B------:R-:W-:Y:S01]  /*88b0*/  FMUL.FTZ R81, R7.reuse, R81 ;  /* 0x0000005107517220 */ /* 0x040fe20000410000 */
        /* <DEDUP_REMOVED lines=31> */
[----:B------:R-:W3:Y:S01]  /*8ab0*/  @P0 MUFU.LG2 R4, R4 ;  /* 0x0000000400040308 */ /* 0x000ee20000000c00 */
[----:B------:R-:W-:Y:S01]  /*8ac0*/  F2FP.BF16.F32.PACK_AB R90, R91, R90 ;  /* 0x0000005a5b5a723e */ /* 0x000fe200000010ff */
[----:B------:R-:W-:Y:S01]  /*8ad0*/  STS [R11+0x10], R68 ;  /* 0x000010440b007388 */ /* 0x000fe20000000800 */
[----:B------:R-:W-:Y:S01]  /*8ae0*/  F2FP.BF16.F32.PACK_AB R92, R93, R92 ;  /* 0x0000005c5d5c723e */ /* 0x000fe200000010ff */
[----:B--2---:R-:W-:Y:S01]  /*8af0*/  @P1 FMUL.FTZ R5, R5, 0.69314718246459960938 ;  /* 0x3f31721805051820 */ /* 0x004fe20000410000 */
[----:B------:R-:W-:Y:S01]  /*8b00*/  F2FP.BF16.F32.PACK_AB R94, R95, R94 ;  /* 0x0000005e5f5e723e */ /* 0x000fe200000010ff */
[----:B------:R-:W-:Y:S01]  /*8b10*/  STS [R11+0x210], R70 ;  /* 0x000210460b007388 */ /* 0x000fe20000000800 */
[----:B------:R-:W-:Y:S01]  /*8b20*/  F2FP.BF16.F32.PACK_AB R96, R97, R96 ;  /* 0x000000606160723e */ /* 0x000fe200000010ff */
[----:B-----5:R-:W-:Y:S01]  /*8b30*/  @P1 FFMA.FTZ R36, R2, R37, R5 ;  /* 0x0000002502241223 */ /* 0x020fe20000010005 */
[----:B------:R-:W-:Y:S01]  /*8b40*/  F2FP.BF16.F32.PACK_AB R98, R99, R98 ;  /* 0x000000626362723e */ /* 0x000fe200000010ff */
[----:B------:R-:W-:Y:S01]  /*8b50*/  STS [R15+0x20], R72 ;  /* 0x000020480f007388 */ /* 0x000fe20000000800 */
[----:B------:R-:W-:Y:S01]  /*8b60*/  F2FP.BF16.F32.PACK_AB R100, R101, R100 ;  /* 0x000000646564723e */ /* 0x000fe200000010ff */
[----:B------:R-:W-:Y:S01]  /*8b70*/  @UP0 UIMAD UR5, UR7, UR5, URZ ;  /* 0x00000005070502a4 */ /* 0x000fe2000f8e02ff */
[----:B------:R-:W-:Y:S01]  /*8b80*/  F2FP.BF16.F32.PACK_AB R102, R103, R102 ;  /* 0x000000666766723e */ /* 0x000fe200000010ff */
[----:B------:R-:W-:Y:S01]  /*8b90*/  STS [R15+0x220], R74 ;  /* 0x0002204a0f007388 */ /* 0x000fe20000000800 */
[----:B------:R-:W-:Y:S01]  /*8ba0*/  F2FP.BF16.F32.PACK_AB R108, R109, R108 ;  /* 0x0000006c6d6c723e */ /* 0x000fe200000010ff */
[----:B------:R-:W-:Y:S01]  /*8bb0*/  @UP0 UIMAD UR9, UR8, UR6, UR5 ;  /* 0x00000006080902a4 */ /* 0x000fe2000f8e0205 */
[----:B------:R-:W-:Y:S01]  /*8bc0*/  F2FP.BF16.F32.PACK_AB R110, R111, R110 ;  /* 0x0000006e6f6e723e */ /* 0x000fe200000010ff */
[----:B------:R-:W-:Y:S01]  /*8bd0*/  STS [R13+0x30], R76 ;  /* 0x0000304c0d007388 */ /* 0x000fe20000000800 */
[----:B------:R-:W-:Y:S01]  /*8be0*/  F2FP.BF16.F32.PACK_AB R104, R7, R104 ;  /* 0x000000680768723e */ /* 0x000fe200000010ff */
[----:B---3--:R-:W-:Y:S01]  /*8bf0*/  @P0 FMUL.FTZ R5, R4, 0.69314718246459960938 ;  /* 0x3f31721804050820 */ /* 0x008fe20000410000 */
[----:B------:R-:W-:Y:S01]  /*8c00*/  F2FP.BF16.F32.PACK_AB R106, R107, R106 ;  /* 0x0000006a6b6a723e */ /* 0x000fe200000010ff */
[----:B------:R-:W-:Y:S01]  /*8c10*/  STS [R13+0x230], R78 ;  /* 0x0002304e0d007388 */ /* 0x000fe20000000800 */
[----:B------:R-:W2:Y:S01]  /*8c20*/  LDC.64 R6, c[0x0][0x408] ;  /* 0x00010200ff067b82 */ /* 0x000ea20000000a00 */
[----:B----4-:R-:W-:-:S02]  /*8c30*/  SHF.L.U32 R3, R3, 0x6, RZ ;  /* 0x0000000603037819 */ /* 0x010fc400000006ff */
[----:B------:R-:W-:Y:S01]  /*8c40*/  STS [R9+0x1000], R80 ;  /* 0x0010005009007388 */ /* 0x000fe20000000800 */
[----:B------:R-:W-:Y:S02]  /*8c50*/  LOP3.LUT P1, RZ, R118, 0x3, RZ, 0xc0, !PT ;  /* 0x0000000376ff7812 */ /* 0x000fe4000782c0ff */
[----:B------:R-:W-:Y:S01]  /*8c60*/  MOV R2, 0x7f800000 ;  /* 0x7f80000000027802 */ /* 0x000fe20000000f00 */
[----:B------:R-:W-:Y:S01]  /*8c70*/  STS [R9+0x1200], R82 ;  /* 0x0012005209007388 */ /* 0x000fe20000000800 */
[----:B-1----:R-:W-:Y:S01]  /*8c80*/  @P0 FFMA.FTZ R2, R0, R39, R5 ;  /* 0x0000002700020223 */ /* 0x002fe20000010005 */
[----:B------:R-:W-:Y:S02]  /*8c90*/  SHF.R.U32.HI R118, RZ, 0x2, R118 ;  /* 0x00000002ff767819 */ /* 0x000fe40000011676 */
[----:B------:R-:W-:Y:S04]  /*8ca0*/  STS [R11+0x1010], R84 ;  /* 0x001010540b007388 */ /* 0x000fe80000000800 */
[----:B------:R-:W-:Y:S04]  /*8cb0*/  STS [R11+0x1210], R86 ;  /* 0x001210560b007388 */ /* 0x000fe80000000800 */
[----:B------:R-:W-:Y:S04]  /*8cc0*/  STS [R15+0x1020], R88 ;  /* 0x001020580f007388 */ /* 0x000fe80000000800 */
[----:B------:R-:W-:Y:S01]  /*8cd0*/  STS [R15+0x1220], R90 ;  /* 0x0012205a0f007388 */ /* 0x000fe20000000800 */
[----:B--2---:R-:W-:-:S03]  /*8ce0*/  IMAD.WIDE.U32 R40, R3, R6, R40 ;  /* 0x0000000603287225 */ /* 0x004fc600078e0028 */
[----:B------:R-:W-:Y:S01]  /*8cf0*/  STS [R13+0x1030], R92 ;  /* 0x0010305c0d007388 */ /* 0x000fe20000000800 */
[----:B------:R-:W-:-:S03]  /*8d00*/  IMAD R41, R3, R7, R41 ;  /* 0x0000000703297224 */ /* 0x000fc600078e0229 */
[----:B------:R-:W-:Y:S04]  /*8d10*/  STS [R13+0x1230], R94 ;  /* 0x0012305e0d007388 */ /* 0x000fe80000000800 */
[----:B------:R-:W-:Y:S04]  /*8d20*/  STS [R9+0x2000], R96 ;  /* 0x0020006009007388 */ /* 0x000fe80000000800 */
[----:B------:R1:W-:Y:S04]  /*8d30*/  STS [R9+0x2200], R98 ;  /* 0x0022006209007388 */ /* 0x0003e80000000800 */
[----:B------:R-:W-:Y:S04]  /*8d40*/  STS [R11+0x2010], R100 ;  /* 0x002010640b007388 */ /* 0x000fe80000000800 */
[----:B------:R2:W-:Y:S04]  /*8d50*/  STS [R11+0x2210], R102 ;  /* 0x002210660b007388 */ /* 0x0005e80000000800 */
[----:B------:R3:W-:Y:S04]  /*8d60*/  STS [R15+0x2020], R108 ;  /* 0x0020206c0f007388 */ /* 0x0007e80000000800 */
[----:B------:R3:W-:Y:S04]  /*8d70*/  STS [R15+0x2220], R110 ;  /* 0x0022206e0f007388 */ /* 0x0007e80000000800 */
[----:B------:R3:W-:Y:S04]  /*8d80*/  STS [R13+0x2030], R104 ;  /* 0x002030680d007388 */ /* 0x0007e80000000800 */
[----:B------:R3:W-:Y:S01]  /*8d90*/  STS [R13+0x2230], R106 ;  /* 0x0022306a0d007388 */ /* 0x0007e20000000800 */
[----:B-1----:R-:W1:Y:S08]  /*8da0*/  LDC.64 R8, c[0x0][0x400] ;  /* 0x00010000ff087b82 */ /* 0x002e700000000a00 */
[----:B------:R-:W-:Y:S08]  /*8db0*/  BAR.SYNC.DEFER_BLOCKING 0x0 ;  /* 0x0000000000007b1d */ /* 0x000ff00000010000 */
[----:B--2---:R-:W2:Y:S01]  /*8dc0*/  LDC.64 R10, c[0x0][0x410] ;  /* 0x00010400ff0a7b82 */ /* 0x004ea20000000a00 */
[----:B-1----:R-:W-:Y:S01]  /*8dd0*/  IMAD.WIDE.U32 R40, R8, UR8, R40 ;  /* 0x0000000808287c25 */ /* 0x002fe2000f8e0028 */
[----:B------:R3:W1:Y:S03]  /*8de0*/  LDS.128 R28, [R175] ;  /* 0x00000000af1c7984 */ /* 0x0006660000000c00 */
[----:B------:R-:W-:Y:S01]  /*8df0*/  IMAD R37, R9, UR8, R41 ;  /* 0x0000000809257c24 */ /* 0x000fe2000f8e0229 */
[----:B------:R3:W4:Y:S04]  /*8e00*/  LDS.128 R24, [R175+0x800] ;  /* 0x00080000af187984 */ /* 0x0007280000000c00 */
[----:B------:R3:W1:Y:S04]  /*8e10*/  LDS.128 R20, [R175+0x1000] ;  /* 0x00100000af147984 */ /* 0x0006680000000c00 */
[----:B------:R3:W1:Y:S04]  /*8e20*/  LDS.128 R16, [R175+0x1800] ;  /* 0x00180000af107984 */ /* 0x0006680000000c00 */
[----:B------:R3:W1:Y:S04]  /*8e30*/  LDS.128 R12, [R175+0x2000] ;  /* 0x00200000af0c7984 */ /* 0x0006680000000c00 */
[----:B------:R3:W1:Y:S01]  /*8e40*/  LDS.128 R32, [R175+0x2800] ;  /* 0x00280000af207984 */ /* 0x0006620000000c00 */
[----:B--2---:R-:W-:Y:S05]  /*8e50*/  @P1 BRA `(.L_x_1458) ;  /* 0x0000000000381947 */ /* 0x004fea0003800000 */
[----:B------:R-:W2:Y:S01]  /*8e60*/  LDCU.64 UR4, c[0x0][0x420] ;  /* 0x00008400ff0477ac */ /* 0x000ea20008000a00 */
[----:B------:R-:W-:Y:S01]  /*8e70*/  LOP3.LUT R5, R159, 0x30, RZ, 0xc0, !PT ;  /* 0x000000309f057812 */ /* 0x000fe200078ec0ff */
[C---:B------:R-:W-:Y:S01]  /*8e80*/  VIADD R0, R3.reuse, UR9 ;  /* 0x0000000903007c36 */ /* 0x040fe20008000000 */
[----:B------:R-:W-:Y:S02]  /*8e90*/  IADD3 R4, PT, PT, -R3, UR6, RZ ;  /* 0x0000000603047c10 */ /* 0x000fe4000fffe1ff */
[----:B------:R-:W-:-:S04]  /*8ea0*/  LOP3.LUT R5, R5, 0x7, R118, 0xf8, !PT ;  /* 0x0000000705057812 */ /* 0x000fc800078ef876 */
[C---:B------:R-:W-:Y:S01]  /*8eb0*/  IADD3 R3, P0, PT, R5.reuse, R0, RZ ;  /* 0x0000000005037210 */ /* 0x040fe20007f1e0ff */
[C---:B------:R-:W-:Y:S01]  /*8ec0*/  VIADD R9, R5.reuse, 0x8 ;  /* 0x0000000805097836 */ /* 0x040fe20000000000 */
[-C--:B------:R-:W-:Y:S02]  /*8ed0*/  ISETP.GE.AND P2, PT, R5, R4.reuse, PT ;  /* 0x000000040500720c */ /* 0x080fe40003f46270 */
[----:B------:R-:W-:Y:S02]  /*8ee0*/  LEA.HI.X.SX32 R0, R0, RZ, 0x1, P0 ;  /* 0x000000ff00007211 */ /* 0x000fe400000f0eff */
[----:B------:R-:W-:Y:S02]  /*8ef0*/  ISETP.GE.AND P1, PT, R9, R4, PT ;  /* 0x000000040900720c */ /* 0x000fe40003f26270 */
[----:B--2---:R-:W-:-:S04]  /*8f00*/  LEA R4, P0, R3, UR4, 0x2 ;  /* 0x0000000403047c11 */ /* 0x004fc8000f8010ff */
[----:B------:R-:W-:-:S05]  /*8f10*/  LEA.HI.X R5, R3, UR5, R0, 0x2, P0 ;  /* 0x0000000503057c11 */ /* 0x000fca00080f1400 */
[----:B------:R2:W-:Y:S04]  /*8f20*/  @!P2 STG.E desc[UR24][R4.64], R36 ;  /* 0x000000240400a986 */ /* 0x0005e8000c101918 */
[----:B------:R2:W-:Y:S02]  /*8f30*/  @!P1 STG.E desc[UR24][R4.64+0x20], R2 ;  /* 0x0000200204009986 */ /* 0x0005e4000c101918 */
.L_x_1458:
[----:B------:R-:W-:Y:S05]  /*8f40*/  BSYNC.RECONVERGENT B0 ;  /* 0x0000000000007941 */ /* 0x000fea0003800200 */
.L_x_1457:
[----:B------:R-:W5:Y:S01]  /*8f50*/  LDCU.64 UR4, c[0x0][0x3f0] ;  /* 0x00007e00ff0477ac */ /* 0x000f620008000a00 */
[----:B--2---:R-:W-:-:S05]  /*8f60*/  MOV R36, R40 ;  /* 0x0000002800247202 */ /* 0x004fca0000000f00 */
[----:B------:R-:W-:-:S04]  /*8f70*/  IMAD.WIDE.U32 R36, R10, UR7, R36 ;  /* 0x000000070a247c25 */ /* 0x000fc8000f8e0024 */
[----:B------:R-:W-:Y:S02]  /*8f80*/  IMAD R37, R11, UR7, R37 ;  /* 0x000000070b257c24 */ /* 0x000fe4000f8e0225 */
[----:B------:R-:W-:-:S04]  /*8f90*/  IMAD.WIDE.U32 R2, R118, R6, R36 ;  /* 0x0000000676027225 */ /* 0x000fc800078e0024 */
[----:B------:R-:W-:Y:S01]  /*8fa0*/  IMAD R118, R118, R7, R3 ;  /* 0x0000000776767224 */ /* 0x000fe200078e0203 */
[----:B-----5:R-:W-:-:S04]  /*8fb0*/  LEA R4, P0, R2, UR4, 0x1 ;  /* 0x0000000402047c11 */ /* 0x020fc8000f8008ff */
[----:B------:R-:W-:Y:S02]  /*8fc0*/  LEA.HI.X R5, R2, UR5, R118, 0x1, P0 ;  /* 0x0000000502057c11 */ /* 0x000fe400080f0c76 */
[----:B------:R-:W-:-:S03]  /*8fd0*/  LEA R2, P0, R6, R4, 0x6 ;  /* 0x0000000406027211 */ /* 0x000fc600078030ff */
[----:B-1----:R-:W-:Y:S01]  /*8fe0*/  STG.E.128 desc[UR24][R4.64], R28 ;  /* 0x0000001c04007986 */ /* 0x002fe2000c101d18 */
[----:B------:R-:W-:-:S03]  /*8ff0*/  LEA.HI.X R3, R6, R5, R7, 0x6, P0 ;  /* 0x0000000506037211 */ /* 0x000fc600000f3407 */
[----:B------:R-:W-:Y:S04]  /*9000*/  STG.E.128 desc[UR24][R4.64+0x40], R20 ;  /* 0x0000401404007986 */ /* 0x000fe8000c101d18 */
[----:B------:R-:W-:Y:S04]  /*9010*/  STG.E.128 desc[UR24][R4.64+0x80], R12 ;  /* 0x0000800c04007986 */ /* 0x000fe8000c101d18 */
[----:B----4-:R-:W-:Y:S04]  /*9020*/  STG.E.128 desc[UR24][R2.64], R24 ;  /* 0x0000001802007986 */ /* 0x010fe8000c101d18 */
[----:B------:R-:W-:Y:S04]  /*9030*/  STG.E.128 desc[UR24][R2.64+0x40], R16 ;  /* 0x0000401002007986 */ /* 0x000fe8000c101d18 */
[----:B------:R-:W-:Y:S01]  /*9040*/  STG.E.128 desc[UR24][R2.64+0x80], R32 ;  /* 0x0000802002007986 */ /* 0x000fe2000c101d18 */
[----:B------:R-:W-:Y:S05]  /*9050*/  EXIT ;  /* 0x000000000000794d */ /* 0x000fea0003800000 */
.L_x_1459:
        /* <DEDUP_REMOVED lines=10> */
.L_x_5484:


//--------------------- .text._ZN5flash24flash_fwd_splitkv_kernelI23Flash_fwd_kernel_traitsILi96ELi64ELi128ELi4ELb0ELb0EN7cutlass10bfloat16_tE19Flash_kernel_traitsILi96ELi64ELi128ELi4ES3_EELb1ELb0ELb0ELb1ELb1ELb1ELb0ELb0EEEvNS_16Flash_fwd_paramsE --------------------------
	.section	.text._ZN5flash24flash_fwd_splitkv_kernelI23Flash_fwd_kernel_traitsILi96ELi64ELi128ELi4ELb0ELb0EN7cutlass10bfloat16_tE19Flash_kernel_traitsILi96ELi64ELi128ELi4ES3_EELb1ELb0ELb0ELb1ELb1ELb1ELb0ELb0EEEvNS_16Flash_fwd_paramsE,"ax",@progbits
	.align	128
        .global         _ZN5flash24flash_fwd_splitkv_kernelI23Flash_fwd_kernel_traitsILi96ELi64ELi128ELi4ELb0ELb0EN7cutlass10bfloat16_tE19Flash_kernel_traitsILi96ELi64ELi128ELi4ES3_EELb1ELb0ELb0ELb1ELb1ELb1ELb0ELb0EEEvNS_16Flash_fwd_paramsE
        .type           _ZN5flash24flash_fwd_splitkv_kernelI23Flash_fwd_kernel_traitsILi96ELi64ELi128ELi4ELb0ELb0EN7cutlass10bfloat16_tE19Flash_kernel_traitsILi96ELi64ELi128ELi4ES3_EELb1ELb0ELb0ELb1ELb1ELb1ELb0ELb0EEEvNS_16Flash_fwd_paramsE,@function
        .size           _ZN5flash24flash_fwd_splitkv_kernelI23Flash_fwd_kernel_traitsILi96ELi64ELi128ELi4ELb0ELb0EN7cutlass10bfloat16_tE19Flash_kernel_traitsILi96ELi64ELi128ELi4ES3_EELb1ELb0ELb0ELb1ELb1ELb1ELb0ELb0EEEvNS_16Flash_fwd_paramsE,(.L_x_5485 - _ZN5flash24flash_fwd_splitkv_kernelI23Flash_fwd_kernel_traitsILi96ELi64ELi128ELi4ELb0ELb0EN7cutlass10bfloat16_tE19Flash_kernel_traitsILi96ELi64ELi128ELi4ES3_EELb1ELb0ELb0ELb1ELb1ELb1ELb0ELb0EEEvNS_16Flash_fwd_paramsE)
        .other          _ZN5flash24flash_fwd_splitkv_kernelI23Flash_fwd_kernel_traitsILi96ELi64ELi128ELi4ELb0ELb0EN7cutlass10bfloat16_tE19Flash_kernel_traitsILi96ELi64ELi128ELi4ES3_EELb1ELb0ELb0ELb1ELb1ELb1ELb0ELb0EEEvNS_16Flash_fwd_paramsE,@"STO_CUDA_ENTRY STV_DEFAULT"
_ZN5flash24flash_fwd_splitkv_kernelI23Flash_fwd_kernel_traitsILi96ELi64ELi128ELi4ELb0ELb0EN7cutlass10bfloat16_tE19Flash_kernel_traitsILi96ELi64ELi128ELi4ES3_EELb1ELb0ELb0ELb1ELb1ELb1ELb0ELb0EEEvNS_16Flash_fwd_paramsE:
.text._ZN5flash24flash_fwd_splitkv_kernelI23Flash_fwd_kernel_traitsILi96ELi64ELi128ELi4ELb0ELb0EN7cutlass10bfloat16_tE19Flash_kernel_traitsILi96ELi64ELi128ELi4ES3_EELb1ELb0ELb0ELb1ELb1ELb1ELb0ELb0EEEvNS_16Flash_fwd_paramsE:
        /* <DEDUP_REMOVED lines=60> */
[----:B------:R-:W-:Y:S01]  /*03c0*/  IMAD R7, R9, UR7, R7 ;  /* 0x0000000709077c24 */ /* 0x000fe2000f8e0207 */
[----:B------:R-:W1:Y:S01]  /*03d0*/  LDCU.64 UR6, c[0x0][0x3f0] ;  /* 0x00007e00ff0677ac */ /* 0x000e620008000a00 */
[----:B---3--:R-:W-:-:S04]  /*03e0*/  IMAD.WIDE.U32 R6, R10, UR4, R6 ;  /* 0x000000040a067c25 */ /* 0x008fc8000f8e0006 */
[----:B------:R-:W-:Y:S01]  /*03f0*/  IMAD R7, R10, UR5, R7 ;  /* 0x000000050a077c24 */ /* 0x000fe2000f8e0207 */
[----:B------:R-:W2:Y:S01]  /*0400*/  LDCU.64 UR4, c[0x0][0x420] ;  /* 0x00008400ff0477ac */ /* 0x000ea20008000a00 */
[----:B----4-:R-:W-:Y:S02]  /*0410*/  IMAD R10, R9, UR8, R10 ;  /* 0x00000008090a7c24 */ /* 0x010fe4000f8e020a */
[----:B------:R-:W-:-:S04]  /*0420*/  IMAD.WIDE.U32 R6, R0, R2, R6 ;  /* 0x0000000200067225 */ /* 0x000fc800078e0006 */
[----:B------:R-:W-:Y:S01]  /*0430*/  IMAD R4, R0, R3, R7 ;  /* 0x0000000300047224 */ /* 0x000fe200078e0207 */
[----:B------:R-:W-:Y:S01]  /*0440*/  SHF.L.U32 R3, R3, 0x6, RZ ;  /* 0x0000000603037819 */ /* 0x000fe200000006ff */
[----:B------:R-:W-:Y:S01]  /*0450*/  IMAD R5, R10, UR22, R117 ;  /* 0x000000160a057c24 */ /* 0x000fe2000f8e0275 */
[C---:B-1----:R-:W-:Y:S02]  /*0460*/  LEA R8, P0, R6.reuse, UR6, 0x1 ;  /* 0x0000000606087c11 */ /* 0x042fe4000f8008ff */
[----:B------:R-:W-:Y:S02]  /*0470*/  IADD3 R117, PT, PT, -R117, UR22, RZ ;  /* 0x0000001675757c10 */ /* 0x000fe4000fffe1ff */
[----:B------:R-:W-:Y:S01]  /*0480*/  LEA.HI.X R9, R6, UR7, R4, 0x1, P0 ;  /* 0x0000000706097c11 */ /* 0x000fe200080f0c04 */
[----:B------:R-:W-:Y:S01]  /*0490*/  IMAD.WIDE.U32 R6, R2, 0x40, RZ ;  /* 0x0000004002067825 */ /* 0x000fe200078e00ff */
[C---:B------:R-:W-:Y:S02]  /*04a0*/  IADD3 R4, P0, PT, R5.reuse, R0, RZ ;  /* 0x0000000005047210 */ /* 0x040fe40007f1e0ff */
[----:B------:R-:W-:Y:S01]  /*04b0*/  ISETP.GE.OR P2, PT, R0, R117, P2 ;  /* 0x000000750000720c */ /* 0x000fe20001746670 */
[----:B------:R1:W-:Y:S01]  /*04c0*/  STG.E.128 desc[UR24][R8.64], RZ ;  /* 0x000000ff08007986 */ /* 0x0003e2000c101d18 */
[----:B------:R-:W-:-:S02]  /*04d0*/  LEA.HI.X.SX32 R5, R5, RZ, 0x1, P0 ;  /* 0x000000ff05057211 */ /* 0x000fc400000f0eff */
[----:B--2---:R-:W-:Y:S01]  /*04e0*/  LEA R10, P0, R4, UR4, 0x2 ;  /* 0x00000004040a7c11 */ /* 0x004fe2000f8010ff */
[----:B------:R1:W-:Y:S01]  /*04f0*/  STG.E.128 desc[UR24][R8.64+0x40], RZ ;  /* 0x000040ff08007986 */ /* 0x0003e2000c101d18 */
[----:B------:R-:W-:Y:S02]  /*0500*/  IADD3 R0, PT, PT, R0, 0x20, RZ ;  /* 0x0000002000007810 */ /* 0x000fe40007ffe0ff */
[----:B------:R-:W-:Y:S01]  /*0510*/  LEA.HI.X R11, R4, UR5, R5, 0x2, P0 ;  /* 0x00000005040b7c11 */ /* 0x000fe200080f1405 */
[----:B------:R1:W-:Y:S01]  /*0520*/  STG.E.128 desc[UR24][R8.64+0x80], RZ ;  /* 0x000080ff08007986 */ /* 0x0003e2000c101d18 */
[----:B------:R-:W-:Y:S02]  /*0530*/  ISETP.GE.AND P0, PT, R0, R117, PT ;  /* 0x000000750000720c */ /* 0x000fe40003f06270 */
[----:B------:R-:W-:Y:S01]  /*0540*/  IADD3 R2, P1, PT, R6, R8, RZ ;  /* 0x0000000806027210 */ /* 0x000fe20007f3e0ff */
[----:B------:R-:W-:Y:S01]  /*0550*/  @!P2 IMAD.MOV.U32 R5, RZ, RZ, 0x7f800000 ;  /* 0x7f800000ff05a424 */ /* 0x000fe200078e00ff */
        /* <DEDUP_REMOVED lines=10> */
.L_x_1460:
        /* <DEDUP_REMOVED lines=8> */
.L_x_1461:
[----:B------:R-:W2:Y:S02]  /*0680*/  LDCU.64 UR18, c[0x0][0x4e0] ;  /* 0x00009c00ff1277ac */ /* 0x000ea40008000a00 */
[----:B--2---:R-:W-:-:S04]  /*0690*/  UISETP.NE.U32.AND UP0, UPT, UR18, URZ, UPT ;  /* 0x000000ff1200728c */ /* 0x004fc8000bf05070 */
[----:B------:R-:W-:-:S09]  /*06a0*/  UISETP.NE.AND.EX UP0, UPT, UR19, URZ, UPT, UP0 ;  /* 0x000000ff1300728c */ /* 0x000fd2000bf05300 */
[----:B------:R-:W-:Y:S05]  /*06b0*/  BRA.U !UP0, `(.L_x_1462) ;  /* 0x0000000508887547 */ /* 0x000fea000b800000 */
[----:B-1----:R-:W1:Y:S01]  /*06c0*/  LDC R5, c[0x0][0x4f0] ;  /* 0x00013c00ff057b82 */ /* 0x002e620000000800 */
[----:B------:R-:W-:Y:S01]  /*06d0*/  LEA R0, R3, 0xffffff80, 0x7 ;  /* 0xffffff8003007811 */ /* 0x000fe200078e38ff */
[----:B------:R-:W2:Y:S03]  /*06e0*/  LDCU.64 UR4, c[0x0][0x4e8] ;  /* 0x00009d00ff0477ac */ /* 0x000ea60008000a00 */
[----:B------:R-:W-:Y:S01]  /*06f0*/  IABS R2, R0 ;  /* 0x0000000000027213 */ /* 0x000fe20000000000 */
[----:B------:R-:W3:Y:S01]  /*0700*/  LDCU.64 UR8, c[0x0][0x3a8] ;  /* 0x00007500ff0877ac */ /* 0x000ee20008000a00 */
[----:B------:R-:W4:Y:S01]  /*0710*/  LDCU.64 UR16, c[0x0][0x3a0] ;  /* 0x00007400ff1077ac */ /* 0x000f220008000a00 */
[----:B------:R-:W4:Y:S01]  /*0720*/  LDCU.64 UR6, c[0x0][0x3c0] ;  /* 0x00007800ff0677ac */ /* 0x000f220008000a00 */
[----:B-1---5:R-:W-:-:S04]  /*0730*/  IABS R6, R5 ;  /* 0x0000000500067213 */ /* 0x022fc80000000000 */
[----:B------:R-:W1:Y:S08]  /*0740*/  I2F.RP R8, R6 ;  /* 0x0000000600087306 */ /* 0x000e700000209400 */
[----:B-1----:R-:W1:Y:S02]  /*0750*/  MUFU.RCP R14, R8 ;  /* 0x00000008000e7308 */ /* 0x002e640000001000 */
[----:B-1----:R-:W-:-:S06]  /*0760*/  IADD3 R14, PT, PT, R14, 0xffffffe, RZ ;  /* 0x0ffffffe0e0e7810 */ /* 0x002fcc0007ffe0ff */
[----:B------:R-:W1:Y:S02]  /*0770*/  F2I.FTZ.U32.TRUNC.NTZ R15, R14 ;  /* 0x0000000e000f7305 */ /* 0x000e64000021f000 */
[----:B-1----:R-:W-:Y:S01]  /*0780*/  IMAD.MOV R7, RZ, RZ, -R15 ;  /* 0x000000ffff077224 */ /* 0x002fe200078e0a0f */
[----:B------:R-:W-:-:S03]  /*0790*/  MOV R14, RZ ;  /* 0x000000ff000e7202 */ /* 0x000fc60000000f00 */
[----:B------:R-:W-:-:S04]  /*07a0*/  IMAD R4, R7, R6, RZ ;  /* 0x0000000607047224 */ /* 0x000fc800078e02ff */
[----:B------:R-:W-:-:S04]  /*07b0*/  IMAD.HI.U32 R15, R15, R4, R14 ;  /* 0x000000040f0f7227 */ /* 0x000fc800078e000e */
[----:B------:R-:W-:-:S04]  /*07c0*/  IMAD.MOV.U32 R4, RZ, RZ, R2 ;  /* 0x000000ffff047224 */ /* 0x000fc800078e0002 */
[----:B------:R-:W-:-:S04]  /*07d0*/  IMAD.HI.U32 R2, R15, R4, RZ ;  /* 0x000000040f027227 */ /* 0x000fc800078e00ff */
[----:B--2---:R-:W-:Y:S01]  /*07e0*/  IMAD.WIDE.U32 R14, R9, UR4, RZ ;  /* 0x00000004090e7c25 */ /* 0x004fe2000f8e00ff */
[----:B------:R-:W-:-:S03]  /*07f0*/  IADD3 R7, PT, PT, -R2, RZ, RZ ;  /* 0x000000ff02077210 */ /* 0x000fc60007ffe1ff */
[----:B------:R-:W-:Y:S01]  /*0800*/  IMAD R169, R9, UR5, R15 ;  /* 0x0000000509a97c24 */ /* 0x000fe2000f8e020f */
[----:B------:R-:W1:Y:S01]  /*0810*/  LDCU.64 UR4, c[0x0][0x3b8] ;  /* 0x00007700ff0477ac */ /* 0x000e620008000a00 */
[----:B------:R-:W-:Y:S01]  /*0820*/  IMAD R7, R6, R7, R4 ;  /* 0x0000000706077224 */ /* 0x000fe200078e0204 */
[----:B------:R-:W-:-:S04]  /*0830*/  LOP3.LUT R4, R0, R5, RZ, 0x3c, !PT ;  /* 0x0000000500047212 */ /* 0x000fc800078e3cff */
[----:B------:R-:W-:Y:S02]  /*0840*/  ISETP.GT.U32.AND P2, PT, R6, R7, PT ;  /* 0x000000070600720c */ /* 0x000fe40003f44070 */
[----:B------:R-:W-:-:S11]  /*0850*/  ISETP.GE.AND P1, PT, R4, RZ, PT ;  /* 0x000000ff0400720c */ /* 0x000fd60003f26270 */
[----:B------:R-:W-:Y:S01]  /*0860*/  @!P2 IMAD.IADD R7, R7, 0x1, -R6 ;  /* 0x000000010707a824 */ /* 0x000fe200078e0a06 */
[----:B------:R-:W-:Y:S02]  /*0870*/  @!P2 IADD3 R2, PT, PT, R2, 0x1, RZ ;  /* 0x000000010202a810 */ /* 0x000fe40007ffe0ff */
[----:B------:R-:W-:Y:S02]  /*0880*/  ISETP.NE.AND P2, PT, R5, RZ, PT ;  /* 0x000000ff0500720c */ /* 0x000fe40003f45270 */
[----:B------:R-:W-:Y:S02]  /*0890*/  ISETP.GE.U32.AND P0, PT, R7, R6, PT ;  /* 0x000000060700720c */ /* 0x000fe40003f06070 */
[----:B------:R-:W2:Y:S11]  /*08a0*/  LDC R7, c[0x0][0x3e8] ;  /* 0x0000fa00ff077b82 */ /* 0x000eb60000000800 */
[----:B------:R-:W-:Y:S01]  /*08b0*/  @P0 VIADD R2, R2, 0x1 ;  /* 0x0000000102020836 */ /* 0x000fe20000000000 */
[----:B------:R-:W-:-:S04]  /*08c0*/  LEA R168, P0, R14, UR18, 0x2 ;  /* 0x000000120ea87c11 */ /* 0x000fc8000f8010ff */
[----:B------:R-:W-:Y:S02]  /*08d0*/  MOV R6, R2 ;  /* 0x0000000200067202 */ /* 0x000fe40000000f00 */
[----:B------:R-:W-:-:S03]  /*08e0*/  LEA.HI.X R169, R14, UR19, R169, 0x2, P0 ;  /* 0x000000130ea97c11 */ /* 0x000fc600080f14a9 */
[----:B------:R-:W-:Y:S01]  /*08f0*/  @!P1 IMAD.MOV R6, RZ, RZ, -R6 ;  /* 0x000000ffff069224 */ /* 0x000fe200078e0a06 */
[----:B------:R-:W-:-:S05]  /*0900*/  @!P2 LOP3.LUT R6, RZ, R5, RZ, 0x33, !PT ;  /* 0x00000005ff06a212 */ /* 0x000fca00078e33ff */
[----:B------:R-:W-:-:S06]  /*0910*/  IMAD.WIDE R16, R6, 0x4, R168 ;  /* 0x0000000406107825 */ /* 0x000fcc00078e02a8 */
[----:B------:R-:W3:Y:S01]  /*0920*/  LDG.E R16, desc[UR24][R16.64] ;  /* 0x0000001810107981 */ /* 0x000ee2000c1e1900 */
[----:B--2---:R-:W-:Y:S02]  /*0930*/  IABS R4, R7 ;  /* 0x0000000700047213 */ /* 0x004fe40000000000 */
[----:B------:R-:W-:Y:S02]  /*0940*/  IADD3 R6, PT, PT, -R6, RZ, RZ ;  /* 0x000000ff06067210 */ /* 0x000fe40007ffe1ff */
[----:B------:R-:W2:Y:S01]  /*0950*/  I2F.RP R11, R4 ;  /* 0x00000004000b7306 */ /* 0x000ea20000209400 */
[----:B-1----:R-:W-:Y:S02]  /*0960*/  MOV R108, UR4 ;  /* 0x00000004006c7c02 */ /* 0x002fe40008000f00 */
[----:B------:R-:W-:Y:S01]  /*0970*/  IMAD R0, R5, R6, R0 ;  /* 0x0000000605007224 */ /* 0x000fe200078e0200 */
[----:B------:R-:W-:-:S04]  /*0980*/  MOV R109, UR5 ;  /* 0x00000005006d7c02 */ /* 0x000fc80008000f00 */
[----:B--2---:R-:W1:Y:S02]  /*0990*/  MUFU.RCP R14, R11 ;  /* 0x0000000b000e7308 */ /* 0x004e640000001000 */
[----:B-1----:R-:W-:-:S06]  /*09a0*/  IADD3 R14, PT, PT, R14, 0xffffffe, RZ ;  /* 0x0ffffffe0e0e7810 */ /* 0x002fcc0007ffe0ff */
[----:B------:R-:W1:Y:S02]  /*09b0*/  F2I.FTZ.U32.TRUNC.NTZ R15, R14 ;  /* 0x0000000e000f7305 */ /* 0x000e64000021f000 */
[----:B-1----:R-:W-:Y:S01]  /*09c0*/  IADD3 R2, PT, PT, RZ, -R15, RZ ;  /* 0x8000000fff027210 */ /* 0x002fe20007ffe0ff */
[----:B------:R-:W-:-:S04]  /*09d0*/  IMAD.MOV.U32 R14, RZ, RZ, RZ ;  /* 0x000000ffff0e7224 */ /* 0x000fc800078e00ff */
        /* <DEDUP_REMOVED lines=14> */
[----:B------:R-:W-:-:S06]  /*0ac0*/  @P2 VIADD R2, R2, 0x1 ;  /* 0x0000000102022836 */ /* 0x000fcc0000000000 */
[----:B------:R-:W-:Y:S02]  /*0ad0*/  @!P0 IADD3 R2, PT, PT, -R2, RZ, RZ ;  /* 0x000000ff02028210 */ /* 0x000fe40007ffe1ff */
[----:B------:R-:W-:Y:S02]  /*0ae0*/  @!P1 LOP3.LUT R2, RZ, R7, RZ, 0x33, !PT ;  /* 0x00000007ff029212 */ /* 0x000fe400078e33ff */
[----:B---3--:R-:W-:Y:S01]  /*0af0*/  SHF.R.S32.HI R5, RZ, 0x1f, R16 ;  /* 0x0000001fff057819 */ /* 0x008fe20000011410 */
[----:B------:R-:W-:-:S04]  /*0b00*/  IMAD.WIDE.U32 R14, R16, UR8, RZ ;  /* 0x00000008100e7c25 */ /* 0x000fc8000f8e00ff */
[C---:B------:R-:W-:Y:S02]  /*0b10*/  IMAD R11, R5.reuse, UR8, RZ ;  /* 0x00000008050b7c24 */ /* 0x040fe4000f8e02ff */
[----:B----4-:R-:W-:Y:S02]  /*0b20*/  IMAD R5, R5, UR16, RZ ;  /* 0x0000001005057c24 */ /* 0x010fe4000f8e02ff */
[C---:B------:R-:W-:Y:S01]  /*0b30*/  IMAD R4, R16.reuse, UR9, R11 ;  /* 0x0000000910047c24 */ /* 0x040fe2000f8e020b */
[----:B------:R-:W1:Y:S01]  /*0b40*/  LDCU.128 UR8, c[0x0][0x3d0] ;  /* 0x00007a00ff0877ac */ /* 0x000e620008000c00 */
[C---:B------:R-:W-:Y:S01]  /*0b50*/  IMAD R6, R16.reuse, UR17, R5 ;  /* 0x0000001110067c24 */ /* 0x040fe2000f8e0205 */
[----:B------:R-:W-:Y:S01]  /*0b60*/  SHF.R.S32.HI R5, RZ, 0x1f, R0 ;  /* 0x0000001fff057819 */ /* 0x000fe20000011400 */
[----:B------:R-:W-:Y:S01]  /*0b70*/  IMAD.WIDE.U32 R16, R16, UR16, RZ ;  /* 0x0000001010107c25 */ /* 0x000fe2000f8e00ff */
[----:B------:R-:W-:-:S03]  /*0b80*/  IADD3 R15, PT, PT, R15, R4, RZ ;  /* 0x000000040f0f7210 */ /* 0x000fc60007ffe0ff */
[-C--:B------:R-:W-:Y:S02]  /*0b90*/  IMAD R4, R5, R108.reuse, RZ ;  /* 0x0000006c05047224 */ /* 0x080fe400078e02ff */
[----:B------:R-:W-:Y:S02]  /*0ba0*/  IMAD.IADD R17, R17, 0x1, R6 ;  /* 0x0000000111117824 */ /* 0x000fe400078e0206 */
[----:B------:R-:W-:Y:S02]  /*0bb0*/  IMAD R5, R5, UR6, RZ ;  /* 0x0000000605057c24 */ /* 0x000fe4000f8e02ff */
[C---:B------:R-:W-:Y:S02]  /*0bc0*/  IMAD R4, R0.reuse, R109, R4 ;  /* 0x0000006d00047224 */ /* 0x040fe400078e0204 */
[----:B------:R-:W-:-:S04]  /*0bd0*/  IMAD.WIDE.U32 R16, R0, R108, R16 ;  /* 0x0000006c00107225 */ /* 0x000fc800078e0010 */
[C---:B------:R-:W-:Y:S02]  /*0be0*/  IMAD R5, R0.reuse, UR7, R5 ;  /* 0x0000000700057c24 */ /* 0x040fe4000f8e0205 */
[----:B------:R-:W-:Y:S01]  /*0bf0*/  IMAD.WIDE.U32 R14, R0, UR6, R14 ;  /* 0x00000006000e7c25 */ /* 0x000fe2000f8e000e */
[----:B------:R-:W-:-:S03]  /*0c00*/  SHF.R.S32.HI R0, RZ, 0x1f, R2 ;  /* 0x0000001fff007819 */ /* 0x000fc60000011402 */
[----:B------:R-:W-:Y:S01]  /*0c10*/  IMAD.IADD R17, R17, 0x1, R4 ;  /* 0x0000000111117824 */ /* 0x000fe200078e0204 */
        /* <DEDUP_REMOVED lines=12> */
.L_x_1462:
[----:B------:R-:W2:Y:S01]  /*0ce0*/  LDC R11, c[0x0][0x3e8] ;  /* 0x0000fa00ff0b7b82 */ /* 0x000ea20000000800 */
[----:B-1----:R-:W-:Y:S01]  /*0cf0*/  IABS R4, R10 ;  /* 0x0000000a00047213 */ /* 0x002fe20000000000 */
[----:B------:R-:W1:Y:S01]  /*0d00*/  LDCU.64 UR6, c[0x0][0x3c0] ;  /* 0x00007800ff0677ac */ /* 0x000e620008000a00 */
[----:B------:R-:W-:Y:S01]  /*0d10*/  CS2R R168, SRZ ;  /* 0x0000000000a87805 */ /* 0x000fe2000001ff00 */
[----:B------:R-:W3:Y:S04]  /*0d20*/  LDCU.64 UR16, c[0x0][0x3a0] ;  /* 0x00007400ff1077ac */ /* 0x000ee80008000a00 */
[----:B------:R-:W4:Y:S01]  /*0d30*/  LDC.64 R108, c[0x0][0x3b8] ;  /* 0x0000ee00ff6c7b82 */ /* 0x000f220000000a00 */
[----:B-1----:R-:W-:Y:S01]  /*0d40*/  IMAD.WIDE.U32 R16, R19, UR6, RZ ;  /* 0x0000000613107c25 */ /* 0x002fe2000f8e00ff */
[----:B--2---:R-:W-:-:S04]  /*0d50*/  IABS R7, R11 ;  /* 0x0000000b00077213 */ /* 0x004fc80000000000 */
[----:B------:R-:W1:Y:S08]  /*0d60*/  I2F.RP R2, R7 ;  /* 0x0000000700027306 */ /* 0x000e700000209400 */
[----:B-1----:R-:W1:Y:S02]  /*0d70*/  MUFU.RCP R14, R2 ;  /* 0x00000002000e7308 */ /* 0x002e640000001000 */
[----:B-1----:R-:W-:-:S06]  /*0d80*/  IADD3 R14, PT, PT, R14, 0xffffffe, RZ ;  /* 0x0ffffffe0e0e7810 */ /* 0x002fcc0007ffe0ff */
[----:B------:R-:W1:Y:S02]  /*0d90*/  F2I.FTZ.U32.TRUNC.NTZ R15, R14 ;  /* 0x0000000e000f7305 */ /* 0x000e64000021f000 */
[----:B-1----:R-:W-:Y:S02]  /*0da0*/  IADD3 R0, PT, PT, RZ, -R15, RZ ;  /* 0x8000000fff007210 */ /* 0x002fe40007ffe0ff */
[----:B------:R-:W-:-:S03]  /*0db0*/  MOV R14, RZ ;  /* 0x000000ff000e7202 */ /* 0x000fc60000000f00 */
[----:B------:R-:W-:-:S04]  /*0dc0*/  IMAD R5, R0, R7, RZ ;  /* 0x0000000700057224 */ /* 0x000fc800078e02ff */
[----:B------:R-:W-:Y:S01]  /*0dd0*/  IMAD.HI.U32 R5, R15, R5, R14 ;  /* 0x000000050f057227 */ /* 0x000fe200078e000e */
[----:B------:R-:W-:-:S05]  /*0de0*/  SHF.R.S32.HI R15, RZ, 0x1f, R19 ;  /* 0x0000001fff0f7819 */ /* 0x000fca0000011413 */
[----:B------:R-:W-:-:S04]  /*0df0*/  IMAD.HI.U32 R0, R5, R4, RZ ;  /* 0x0000000405007227 */ /* 0x000fc800078e00ff */
[C---:B------:R-:W-:Y:S01]  /*0e00*/  IMAD R14, R15.reuse, UR6, RZ ;  /* 0x000000060f0e7c24 */ /* 0x040fe2000f8e02ff */
[----:B------:R-:W-:Y:S01]  /*0e10*/  IADD3 R2, PT, PT, -R0, RZ, RZ ;  /* 0x000000ff00027210 */ /* 0x000fe20007ffe1ff */
[----:B----4-:R-:W-:Y:S02]  /*0e20*/  IMAD R8, R15, R108, RZ ;  /* 0x0000006c0f087224 */ /* 0x010fe400078e02ff */
[----:B------:R-:W-:Y:S02]  /*0e30*/  IMAD R14, R19, UR7, R14 ;  /* 0x00000007130e7c24 */ /* 0x000fe4000f8e020e */
[----:B------:R-:W-:Y:S02]  /*0e40*/  IMAD R2, R7, R2, R4 ;  /* 0x0000000207027224 */ /* 0x000fe400078e0204 */
[----:B------:R-:W1:Y:S01]  /*0e50*/  LDC.64 R4, c[0x0][0x3a8] ;  /* 0x0000ea00ff047b82 */ /* 0x000e620000000a00 */
[----:B------:R-:W-:Y:S01]  /*0e60*/  IMAD R21, R19, R109, R8 ;  /* 0x0000006d13157224 */ /* 0x000fe200078e0208 */
[----:B------:R-:W-:Y:S01]  /*0e70*/  IADD3 R15, PT, PT, R17, R14, RZ ;  /* 0x0000000e110f7210 */ /* 0x000fe20007ffe0ff */
[----:B------:R-:W-:Y:S01]  /*0e80*/  IMAD.WIDE.U32 R18, R19, R108, RZ ;  /* 0x0000006c13127225 */ /* 0x000fe200078e00ff */
[----:B------:R-:W-:-:S02]  /*0e90*/  ISETP.GT.U32.AND P0, PT, R7, R2, PT ;  /* 0x000000020700720c */ /* 0x000fc40003f04070 */
[----:B-----5:R-:W-:Y:S02]  /*0ea0*/  SHF.R.S32.HI R17, RZ, 0x1f, R6 ;  /* 0x0000001fff117819 */ /* 0x020fe40000011406 */
[----:B------:R-:W-:Y:S02]  /*0eb0*/  IADD3 R19, PT, PT, R19, R21, RZ ;  /* 0x0000001513137210 */ /* 0x000fe40007ffe0ff */
[----:B------:R-:W-:Y:S01]  /*0ec0*/  MOV R14, R16 ;  /* 0x00000010000e7202 */ /* 0x000fe20000000f00 */
[----:B---3--:R-:W-:-:S06]  /*0ed0*/  IMAD.WIDE.U32 R18, R6, UR16, R18 ;  /* 0x0000001006127c25 */ /* 0x008fcc000f8e0012 */
[-C--:B------:R-:W-:Y:S01]  /*0ee0*/  @!P0 IADD3 R2, PT, PT, R2, -R7.reuse, RZ ;  /* 0x8000000702028210 */ /* 0x080fe20007ffe0ff */
[----:B------:R-:W-:Y:S01]  /*0ef0*/  @!P0 VIADD R0, R0, 0x1 ;  /* 0x0000000100008836 */ /* 0x000fe20000000000 */
[----:B------:R-:W-:Y:S02]  /*0f00*/  ISETP.NE.AND P0, PT, R11, RZ, PT ;  /* 0x000000ff0b00720c */ /* 0x000fe40003f05270 */
[----:B------:R-:W-:Y:S02]  /*0f10*/  ISETP.GE.U32.AND P2, PT, R2, R7, PT ;  /* 0x000000070200720c */ /* 0x000fe40003f46070 */
[----:B------:R-:W-:Y:S01]  /*0f20*/  LOP3.LUT R7, R10, R11, RZ, 0x3c, !PT ;  /* 0x0000000b0a077212 */ /* 0x000fe200078e3cff */
[C---:B-1----:R-:W-:Y:S02]  /*0f30*/  IMAD R2, R17.reuse, R4, RZ ;  /* 0x0000000411027224 */ /* 0x042fe400078e02ff */
[----:B------:R-:W-:Y:S01]  /*0f40*/  IMAD R17, R17, UR16, RZ ;  /* 0x0000001011117c24 */ /* 0x000fe2000f8e02ff */
[----:B------:R-:W-:Y:S01]  /*0f50*/  ISETP.GE.AND P1, PT, R7, RZ, PT ;  /* 0x000000ff0700720c */ /* 0x000fe20003f26270 */
[----:B------:R-:W-:-:S02]  /*0f60*/  IMAD R2, R6, R5, R2 ;  /* 0x0000000506027224 */ /* 0x000fc400078e0202 */
[C---:B------:R-:W-:Y:S02]  /*0f70*/  IMAD R8, R6.reuse, UR17, R17 ;  /* 0x0000001106087c24 */ /* 0x040fe4000f8e0211 */
[----:B------:R-:W-:Y:S02]  /*0f80*/  IMAD.WIDE.U32 R14, R6, R4, R14 ;  /* 0x00000004060e7225 */ /* 0x000fe400078e000e */
[----:B------:R-:W1:Y:S01]  /*0f90*/  LDC.64 R6, c[0x0][0x3d0] ;  /* 0x0000f400ff067b82 */ /* 0x000e620000000a00 */
[----:B------:R-:W-:Y:S02]  /*0fa0*/  @P2 IADD3 R0, PT, PT, R0, 0x1, RZ ;  /* 0x0000000100002810 */ /* 0x000fe40007ffe0ff */
[----:B------:R-:W-:Y:S02]  /*0fb0*/  IADD3 R15, PT, PT, R15, R2, RZ ;  /* 0x000000020f0f7210 */ /* 0x000fe40007ffe0ff */
[----:B------:R-:W-:Y:S02]  /*0fc0*/  IADD3 R19, PT, PT, R19, R8, RZ ;  /* 0x0000000813137210 */ /* 0x000fe40007ffe0ff */
[----:B------:R-:W-:Y:S01]  /*0fd0*/  LEA R2, R3, 0xffffff80, 0x7 ;  /* 0xffffff8003027811 */ /* 0x000fe200078e38ff */
[----:B------:R-:W2:Y:S01]  /*0fe0*/  LDC.64 R4, c[0x0][0x3d8] ;  /* 0x0000f600ff047b82 */ /* 0x000ea20000000a00 */
[----:B------:R-:W-:-:S02]  /*0ff0*/  @!P1 IADD3 R0, PT, PT, -R0, RZ, RZ ;  /* 0x000000ff00009210 */ /* 0x000fc40007ffe1ff */
[----:B------:R-:W-:Y:S01]  /*1000*/  @!P0 LOP3.LUT R0, RZ, R11, RZ, 0x33, !PT ;  /* 0x0000000bff008212 */ /* 0x000fe200078e33ff */
[C---:B------:R-:W-:Y:S02]  /*1010*/  IMAD R8, R2.reuse, R109, RZ ;  /* 0x0000006d02087224 */ /* 0x040fe400078e02ff */
[----:B------:R-:W-:Y:S01]  /*1020*/  IMAD.WIDE.U32 R18, R2, R108, R18 ;  /* 0x0000006c02127225 */ /* 0x000fe200078e0012 */
[----:B------:R-:W-:-:S03]  /*1030*/  SHF.R.S32.HI R11, RZ, 0x1f, R0 ;  /* 0x0000001fff0b7819 */ /* 0x000fc60000011400 */
[----:B------:R-:W-:-:S04]  /*1040*/  IMAD.WIDE.U32 R14, R2, UR6, R14 ;  /* 0x00000006020e7c25 */ /* 0x000fc8000f8e000e */
[----:B------:R-:W-:Y:S02]  /*1050*/  IMAD R2, R2, UR7, RZ ;  /* 0x0000000702027c24 */ /* 0x000fe4000f8e02ff */
[----:B------:R-:W-:-:S03]  /*1060*/  IMAD.IADD R19, R19, 0x1, R8 ;  /* 0x0000000113137824 */ /* 0x000fc600078e0208 */
[----:B------:R-:W-:Y:S01]  /*1070*/  IADD3 R15, PT, PT, R15, R2, RZ ;  /* 0x000000020f0f7210 */ /* 0x000fe20007ffe0ff */
[-C--:B-1----:R-:W-:Y:S02]  /*1080*/  IMAD R2, R11, R6.reuse, RZ ;  /* 0x000000060b027224 */ /* 0x082fe400078e02ff */
[----:B------:R-:W-:-:S04]  /*1090*/  IMAD.WIDE.U32 R18, R0, R6, R18 ;  /* 0x0000000600127225 */ /* 0x000fc800078e0012 */
[-C--:B--2---:R-:W-:Y:S02]  /*10a0*/  IMAD R11, R11, R4.reuse, RZ ;  /* 0x000000040b0b7224 */ /* 0x084fe400078e02ff */
[C---:B------:R-:W-:Y:S02]  /*10b0*/  IMAD R2, R0.reuse, R7, R2 ;  /* 0x0000000700027224 */ /* 0x040fe400078e0202 */
[C---:B------:R-:W-:Y:S01]  /*10c0*/  IMAD.WIDE.U32 R6, R0.reuse, R4, R14 ;  /* 0x0000000400067225 */ /* 0x040fe200078e000e */
[----:B------:R-:W-:Y:S02]  /*10d0*/  MOV R14, R18 ;  /* 0x00000012000e7202 */ /* 0x000fe40000000f00 */
[----:B------:R-:W-:Y:S01]  /*10e0*/  IADD3 R2, PT, PT, R19, R2, RZ ;  /* 0x0000000213027210 */ /* 0x000fe20007ffe0ff */
[----:B------:R-:W-:-:S05]  /*10f0*/  IMAD R5, R0, R5, R11 ;  /* 0x0000000500057224 */ /* 0x000fca00078e020b */
[----:B------:R-:W-:-:S07]  /*1100*/  IADD3 R0, PT, PT, R7, R5, RZ ;  /* 0x0000000507007210 */ /* 0x000fce0007ffe0ff */
.L_x_1463:
[----:B------:R-:W1:Y:S01]  /*1110*/  LDCU.128 UR12, c[0x0][0x390] ;  /* 0x00007200ff0c77ac */ /* 0x000e620008000c00 */
[C---:B------:R-:W-:Y:S01]  /*1120*/  IMAD.SHL.U32 R160, R116.reuse, 0x8, RZ ;  /* 0x0000000874a07824 */ /* 0x040fe200078e00ff */
[----:B------:R-:W-:Y:S01]  /*1130*/  LOP3.LUT R167, R116, 0x18, RZ, 0xc0, !PT ;  /* 0x0000001874a77812 */ /* 0x000fe200078ec0ff */
[----:B------:R-:W-:Y:S01]  /*1140*/  IMAD.MOV.U32 R17, RZ, RZ, RZ ;  /* 0x000000ffff117224 */ /* 0x000fe200078e00ff */
[----:B------:R-:W2:Y:S01]  /*1150*/  LDCU.64 UR4, c[0x0][0x3b0] ;  /* 0x00007600ff0477ac */ /* 0x000ea20008000a00 */
[----:B------:R-:W3:Y:S01]  /*1160*/  S2UR UR26, SR_CgaCtaId ;  /* 0x00000000001a79c3 */ /* 0x000ee20000008800 */
[C---:B------:R-:W-:Y:S01]  /*1170*/  LOP3.LUT R16, R160.reuse, 0x18, RZ, 0xc0, !PT ;  /* 0x00000018a0107812 */ /* 0x040fe200078ec0ff */
[----:B------:R-:W-:Y:S01]  /*1180*/  IMAD.MOV.U32 R121, RZ, RZ, RZ ;  /* 0x000000ffff797224 */ /* 0x000fe200078e00ff */
[----:B------:R-:W4:Y:S01]  /*1190*/  LDCU.64 UR20, c[0x0][0x3c8] ;  /* 0x00007900ff1477ac */ /* 0x000f220008000a00 */
[----:B------:R-:W-:Y:S01]  /*11a0*/  LOP3.LUT R8, R160, 0xd8, RZ, 0xc0, !PT ;  /* 0x000000d8a0087812 */ /* 0x000fe200078ec0ff */
[----:B------:R-:W-:Y:S01]  /*11b0*/  IMAD.SHL.U32 R113, R108, 0x40, RZ ;  /* 0x000000406c717824 */ /* 0x000fe200078e00ff */
[C---:B------:R-:W-:Y:S01]  /*11c0*/  IADD3 R14, P0, PT, R16.reuse, R14, RZ ;  /* 0x0000000e100e7210 */ /* 0x040fe20007f1e0ff */
[----:B------:R-:W5:Y:S01]  /*11d0*/  LDCU.128 UR8, c[0x0][0x380] ;  /* 0x00007000ff0877ac */ /* 0x000f620008000c00 */
[----:B------:R-:W-:Y:S01]  /*11e0*/  IADD3 R6, P2, PT, R16, R6, RZ ;  /* 0x0000000610067210 */ /* 0x000fe20007f5e0ff */
[----:B------:R-:W-:Y:S01]  /*11f0*/  IMAD.SHL.U32 R156, R116, 0x4, RZ ;  /* 0x00000004749c7824 */ /* 0x000fe200078e00ff */
[----:B------:R-:W-:Y:S01]  /*1200*/  SHF.R.U32.HI R120, RZ, 0x2, R116 ;  /* 0x00000002ff787819 */ /* 0x000fe20000011674 */
[----:B------:R-:W-:Y:S01]  /*1210*/  IMAD.X R15, RZ, RZ, R2, P0 ;  /* 0x000000ffff0f7224 */ /* 0x000fe200000e0602 */
[----:B------:R-:W-:Y:S01]  /*1220*/  LOP3.LUT R4, R160, 0x1f20, RZ, 0xc0, !PT ;  /* 0x00001f20a0047812 */ /* 0x000fe200078ec0ff */
[----:B-1----:R-:W-:Y:S01]  /*1230*/  IMAD.WIDE.U32 R16, R9, UR14, R16 ;  /* 0x0000000e09107c25 */ /* 0x002fe2000f8e0010 */
[----:B------:R-:W-:-:S02]  /*1240*/  LOP3.LUT R175, R8, R167, RZ, 0x3c, !PT ;  /* 0x000000a708af7212 */ /* 0x000fc400078e3cff */
[----:B------:R-:W-:Y:S01]  /*1250*/  SHF.R.U32.HI R158, RZ, 0x1, R116 ;  /* 0x00000001ff9e7819 */ /* 0x000fe20000011674 */
[----:B--2---:R-:W-:Y:S01]  /*1260*/  USHF.L.U32 UR23, UR4, 0x5, URZ ;  /* 0x0000000504177899 */ /* 0x004fe200080006ff */
[----:B------:R-:W-:Y:S01]  /*1270*/  IMAD R17, R9, UR15, R17 ;  /* 0x0000000f09117c24 */ /* 0x000fe2000f8e0211 */
[----:B------:R-:W-:Y:S01]  /*1280*/  USHF.L.U64.HI UR14, UR4, 0x5, UR5 ;  /* 0x00000005040e7899 */ /* 0x000fe20008010205 */
[----:B------:R-:W-:Y:S01]  /*1290*/  IMAD.WIDE.U32 R12, R13, 0x40, R120 ;  /* 0x000000400d0c7825 */ /* 0x000fe200078e0078 */
[----:B------:R-:W-:Y:S02]  /*12a0*/  LOP3.LUT R175, R4, R175, RZ, 0xfc, !PT ;  /* 0x000000af04af7212 */ /* 0x000fe400078efcff */
[----:B------:R-:W-:Y:S01]  /*12b0*/  LEA R166, R3, 0xffffff80, 0x7 ;  /* 0xffffff8003a67811 */ /* 0x000fe200078e38ff */
[----:B----4-:R-:W-:-:S04]  /*12c0*/  IMAD.WIDE.U32 R4, R10, UR20, R16 ;  /* 0x000000140a047c25 */ /* 0x010fc8000f8e0010 */
[----:B------:R-:W-:Y:S02]  /*12d0*/  IMAD.U32 R8, RZ, RZ, UR23 ;  /* 0x00000017ff087e24 */ /* 0x000fe4000f8e00ff */
[----:B------:R-:W-:Y:S02]  /*12e0*/  IMAD.U32 R9, RZ, RZ, UR14 ;  /* 0x0000000eff097e24 */ /* 0x000fe4000f8e00ff */
[----:B------:R-:W-:Y:S02]  /*12f0*/  IMAD R2, R13, UR4, RZ ;  /* 0x000000040d027c24 */ /* 0x000fe4000f8e02ff */
[----:B------:R-:W-:Y:S02]  /*1300*/  IMAD R11, R10, UR21, R5 ;  /* 0x000000150a0b7c24 */ /* 0x000fe4000f8e0205 */
[----:B------:R-:W-:-:S04]  /*1310*/  IMAD.WIDE.U32 R8, R12, UR4, R8 ;  /* 0x000000040c087c25 */ /* 0x000fc8000f8e0008 */
[----:B------:R-:W-:Y:S01]  /*1320*/  IMAD.MOV.U32 R10, RZ, RZ, R4 ;  /* 0x000000ffff0a7224 */ /* 0x000fe200078e0004 */
[----:B------:R-:W-:Y:S01]  /*1330*/  IADD3 R5, P0, PT, R4, R8, RZ ;  /* 0x0000000804057210 */ /* 0x000fe20007f1e0ff */
[C---:B------:R-:W-:Y:S01]  /*1340*/  IMAD R2, R12.reuse, UR5, R2 ;  /* 0x000000050c027c24 */ /* 0x040fe2000f8e0202 */
[----:B------:R-:W-:Y:S01]  /*1350*/  UMOV UR5, 0x400 ;  /* 0x0000040000057882 */ /* 0x000fe20000000000 */
[----:B------:R-:W-:Y:S01]  /*1360*/  IMAD.WIDE.U32 R12, R12, UR4, R10 ;  /* 0x000000040c0c7c25 */ /* 0x000fe2000f8e000a */
[----:B---3--:R-:W-:Y:S02]  /*1370*/  ULEA UR5, UR26, UR5, 0x18 ;  /* 0x000000051a057291 */ /* 0x008fe4000f8ec0ff */
        /* <DEDUP_REMOVED lines=15> */
[----:B------:R-:W-:Y:S01]  /*1470*/  LEA.HI.X R161, R14, UR11, R161, 0x1, P3 ;  /* 0x0000000b0ea17c11 */ /* 0x000fe200098f0ca1 */
[----:B------:R-:W-:Y:S01]  /*1480*/  @!PT LDS RZ, [RZ] ;  /* 0x00000000fffff984 */ /* 0x000fe20000000800 */
[----:B------:R-:W-:Y:S01]  /*1490*/  @!PT LDS RZ, [RZ] ;  /* 0x00000000fffff984 */ /* 0x000fe20000000800 */
[----:B------:R-:W-:Y:S01]  /*14a0*/  @!PT LDS RZ, [RZ] ;  /* 0x00000000fffff984 */ /* 0x000fe20000000800 */
[----:B------:R-:W-:Y:S01]  /*14b0*/  LDGSTS.E.BYPASS.LTC128B.128 [R175], desc[UR24][R10.64] ;  /* 0x000000000aaf7fae */ /* 0x000fe2000b981a18 */
[----:B------:R-:W-:Y:S01]  /*14c0*/  SHF.L.U64.HI R2, R108, 0x6, R109 ;  /* 0x000000066c027819 */ /* 0x000fe2000001026d */
[----:B------:R-:W-:Y:S01]  /*14d0*/  IMAD.SHL.U32 R110, R116, 0x20, RZ ;  /* 0x00000020746e7824 */ /* 0x000fe200078e00ff */
[C---:B------:R-:W-:Y:S01]  /*14e0*/  IADD3 R4, P0, PT, R113.reuse, R162, RZ ;  /* 0x000000a271047210 */ /* 0x040fe20007f1e0ff */
[----:B------:R-:W-:Y:S01]  /*14f0*/  LDGSTS.E.BYPASS.LTC128B.128 [R175+0x1000], desc[UR24][R10.64+0x40] ;  /* 0x010000400aaf7fae */ /* 0x000fe2000b981a18 */
[--C-:B------:R-:W-:Y:S01]  /*1500*/  IMAD.MOV.U32 R163, RZ, RZ, R161.reuse ;  /* 0x000000ffffa37224 */ /* 0x100fe200078e00a1 */
[----:B------:R-:W-:Y:S01]  /*1510*/  LOP3.LUT R0, R158, 0x8, RZ, 0xc0, !PT ;  /* 0x000000089e007812 */ /* 0x000fe200078ec0ff */
[----:B------:R-:W-:Y:S01]  /*1520*/  IMAD.MOV.U32 R111, RZ, RZ, 0x20 ;  /* 0x00000020ff6f7424 */ /* 0x000fe200078e00ff */
[----:B------:R1:W-:Y:S01]  /*1530*/  LDGSTS.E.BYPASS.LTC128B.128 [R175+0x2000], desc[UR24][R10.64+0x80] ;  /* 0x020000800aaf7fae */ /* 0x0003e2000b981a18 */
[----:B------:R-:W-:Y:S01]  /*1540*/  IMAD.X R5, R2, 0x1, R161, P0 ;  /* 0x0000000102057824 */ /* 0x000fe200000e06a1 */
[----:B------:R-:W-:-:S02]  /*1550*/  IADD3 R12, P0, PT, R113, R4, RZ ;  /* 0x00000004710c7210 */ /* 0x000fc40007f1e0ff */
[----:B------:R-:W-:Y:S03]  /*1560*/  LDGSTS.E.BYPASS.LTC128B.128 [R175+0x800], desc[UR24][R8.64] ;  /* 0x0080000008af7fae */ /* 0x000fe6000b981a18 */
[----:B------:R-:W-:Y:S01]  /*1570*/  IMAD.X R13, R2, 0x1, R5, P0 ;  /* 0x00000001020d7824 */ /* 0x000fe200000e0605 */
[----:B------:R-:W-:Y:S04]  /*1580*/  LDGSTS.E.BYPASS.LTC128B.128 [R175+0x1800], desc[UR24][R8.64+0x40] ;  /* 0x0180004008af7fae */ /* 0x000fe8000b981a18 */
[----:B------:R2:W-:Y:S04]  /*1590*/  LDGSTS.E.BYPASS.LTC128B.128 [R175+0x2800], desc[UR24][R8.64+0x80] ;  /* 0x0280008008af7fae */ /* 0x0005e8000b981a18 */
        /* <DEDUP_REMOVED lines=8> */
[----:B------:R1:W-:Y:S01]  /*1620*/  LDGSTS.E.BYPASS.LTC128B.128 [R175+0x7800], desc[UR24][R4.64+0x80] ;  /* 0x0780008004af7fae */ /* 0x0003e2000b981a18 */
[----:B--2---:R-:W-:-:S03]  /*1630*/  LOP3.LUT R9, R156, 0x18, RZ, 0xc0, !PT ;  /* 0x000000189c097812 */ /* 0x004fc600078ec0ff */
[----:B------:R-:W-:Y:S04]  /*1640*/  LDGSTS.E.BYPASS.LTC128B.128 [R175+0x4000], desc[UR24][R12.64] ;  /* 0x040000000caf7fae */ /* 0x000fe8000b981a18 */
[----:B------:R-:W-:Y:S04]  /*1650*/  LDGSTS.E.BYPASS.LTC128B.128 [R175+0x6000], desc[UR24][R12.64+0x40] ;  /* 0x060000400caf7fae */ /* 0x000fe8000b981a18 */
[----:B------:R2:W-:Y:S04]  /*1660*/  LDGSTS.E.BYPASS.LTC128B.128 [R175+0x8000], desc[UR24][R12.64+0x80] ;  /* 0x080000800caf7fae */ /* 0x0005e8000b981a18 */
[----:B------:R-:W-:Y:S04]  /*1670*/  LDGSTS.E.BYPASS.LTC128B.128 [R175+0x4800], desc[UR24][R10.64] ;  /* 0x048000000aaf7fae */ /* 0x000fe8000b981a18 */
[----:B------:R-:W-:Y:S04]  /*1680*/  LDGSTS.E.BYPASS.LTC128B.128 [R175+0x6800], desc[UR24][R10.64+0x40] ;  /* 0x068000400aaf7fae */ /* 0x000fe8000b981a18 */
[----:B------:R-:W-:Y:S01]  /*1690*/  LDGSTS.E.BYPASS.LTC128B.128 [R175+0x8800], desc[UR24][R10.64+0x80] ;  /* 0x088000800aaf7fae */ /* 0x000fe2000b981a18 */
[----:B-1----:R-:W-:-:S03]  /*16a0*/  IMAD R4, R120, UR7, R7 ;  /* 0x0000000778047c24 */ /* 0x002fc6000f8e0207 */
[----:B------:R-:W0:Y:S01]  /*16b0*/  LDGDEPBAR ;  /* 0x00000000000079af */ /* 0x000e220000000000 */
[----:B------:R-:W-:Y:S02]  /*16c0*/  LOP3.LUT R5, R157, 0x100, RZ, 0xc0, !PT ;  /* 0x000001009d057812 */ /* 0x000fe400078ec0ff */
[--C-:B------:R-:W-:Y:S02]  /*16d0*/  LOP3.LUT R7, R9, 0xc0, R110.reuse, 0xf8, !PT ;  /* 0x000000c009077812 */ /* 0x100fe400078ef86e */
[----:B------:R-:W-:Y:S02]  /*16e0*/  LOP3.LUT R5, R5, 0x20, R110, 0xf8, !PT ;  /* 0x0000002005057812 */ /* 0x000fe400078ef86e */
[----:B------:R-:W-:Y:S02]  /*16f0*/  LOP3.LUT R118, R7, 0x8, R116, 0x78, !PT ;  /* 0x0000000807767812 */ /* 0x000fe400078e7874 */
[----:B------:R-:W-:Y:S02]  /*1700*/  LEA.HI.X R165, R6, UR13, R4, 0x1, P0 ;  /* 0x0000000d06a57c11 */ /* 0x000fe400080f0c04 */
[----:B------:R-:W-:-:S02]  /*1710*/  IADD3 R4, P0, PT, R164, UR8, RZ ;  /* 0x00000008a4047c10 */ /* 0x000fc4000ff1e0ff */
[----:B------:R-:W-:Y:S02]  /*1720*/  LOP3.LUT R118, R5, R118, RZ, 0xfc, !PT ;  /* 0x0000007605767212 */ /* 0x000fe400078efcff */
[----:B------:R-:W-:Y:S02]  /*1730*/  IADD3.X R5, PT, PT, R165, UR4, RZ, P0, !PT ;  /* 0x00000004a5057c10 */ /* 0x000fe400087fe4ff */
[----:B------:R-:W-:Y:S02]  /*1740*/  LOP3.LUT R157, R157, 0x3e00, RZ, 0xc0, !PT ;  /* 0x00003e009d9d7812 */ /* 0x000fe400078ec0ff */
[----:B------:R-:W-:Y:S02]  /*1750*/  IADD3 R8, P0, PT, R4, UR8, RZ ;  /* 0x0000000804087c10 */ /* 0x000fe4000ff1e0ff */
[----:B------:R-:W-:Y:S02]  /*1760*/  LOP3.LUT R0, R7, R0, RZ, 0x3c, !PT ;  /* 0x0000000007007212 */ /* 0x000fe400078e3cff */
[----:B------:R-:W-:Y:S01]  /*1770*/  LOP3.LUT R7, R157, 0x120, R110, 0xf8, !PT ;  /* 0x000001209d077812 */ /* 0x000fe200078ef86e */
[----:B------:R-:W-:-:S04]  /*1780*/  DEPBAR.LE SB0, 0x0 ;  /* 0x000080000000791a */ /* 0x000fc80000000000 */
[----:B------:R-:W-:Y:S01]  /*1790*/  BAR.SYNC.DEFER_BLOCKING 0x0 ;  /* 0x0000000000007b1d */ /* 0x000fe20000010000 */
[----:B------:R-:W-:Y:S02]  /*17a0*/  IADD3.X R9, PT, PT, R5, UR4, RZ, P0, !PT ;  /* 0x0000000405097c10 */ /* 0x000fe400087fe4ff */
[----:B------:R-:W-:Y:S02]  /*17b0*/  IADD3 R6, P0, PT, R8, UR8, RZ ;  /* 0x0000000808067c10 */ /* 0x000fe4000ff1e0ff */
[----:B------:R-:W-:Y:S02]  /*17c0*/  LOP3.LUT R122, R7, R0, RZ, 0xfc, !PT ;  /* 0x00000000077a7212 */ /* 0x000fe400078efcff */
[----:B------:R-:W-:Y:S01]  /*17d0*/  IADD3.X R7, PT, PT, R9, UR4, RZ, P0, !PT ;  /* 0x0000000409077c10 */ /* 0x000fe200087fe4ff */
[----:B------:R-:W1:Y:S01]  /*17e0*/  LDCU UR4, c[0x0][0x50c] ;  /* 0x0000a180ff0477ac */ /* 0x000e620008000800 */
[----:B------:R-:W-:Y:S02]  /*17f0*/  LEA R122, R122, UR5, 0x1 ;  /* 0x000000057a7a7c11 */ /* 0x000fe4000f8e08ff */
[----:B------:R-:W-:-:S02]  /*1800*/  LEA R118, R118, UR5, 0x1 ;  /* 0x0000000576767c11 */ /* 0x000fc4000f8e08ff */
[----:B------:R-:W-:-:S04]  /*1810*/  LOP3.LUT P0, RZ, R116, 0x4, RZ, 0xc0, !PT ;  /* 0x0000000474ff7812 */ /* 0x000fc8000780c0ff */
[----:B------:R-:W-:-:S05]  /*1820*/  SEL R111, R111, 0xffffffe0, !P0 ;  /* 0xffffffe06f6f7807 */ /* 0x000fca0004000000 */
[C---:B------:R-:W-:Y:S01]  /*1830*/  IMAD.IADD R119, R111.reuse, 0x1, R122 ;  /* 0x000000016f777824 */ /* 0x040fe200078e027a */
[----:B------:R-:W-:Y:S01]  /*1840*/  @!PT LDS RZ, [RZ] ;  /* 0x00000000fffff984 */ /* 0x000fe20000000800 */
[----:B------:R-:W-:Y:S01]  /*1850*/  @!PT LDS RZ, [RZ] ;  /* 0x00000000fffff984 */ /* 0x000fe20000000800 */
[----:B------:R-:W-:Y:S01]  /*1860*/  @!PT LDS RZ, [RZ] ;  /* 0x00000000fffff984 */ /* 0x000fe20000000800 */
        /* <DEDUP_REMOVED lines=10> */
[----:B------:R-:W-:Y:S04]  /*1910*/  LDGSTS.E.BYPASS.LTC128B.128 [R175+0xa800], desc[UR24][R6.64] ;  /* 0x0a80000006af7fae */ /* 0x000fe8000b981a18 */
[----:B------:R-:W-:Y:S04]  /*1920*/  LDGSTS.E.BYPASS.LTC128B.128 [R175+0xc800], desc[UR24][R6.64+0x40] ;  /* 0x0c80004006af7fae */ /* 0x000fe8000b981a18 */
[----:B------:R4:W-:Y:S04]  /*1930*/  LDGSTS.E.BYPASS.LTC128B.128 [R175+0xe800], desc[UR24][R6.64+0x80] ;  /* 0x0e80008006af7fae */ /* 0x0009e8000b981a18 */
[----:B------:R-:W-:Y:S04]  /*1940*/  LDSM.16.M88.4 R40, [R122] ;  /* 0x000000007a28783b */ /* 0x000fe80000000200 */
[----:B------:R-:W5:Y:S04]  /*1950*/  LDSM.16.M88.4 R36, [R118+0x3000] ;  /* 0x003000007624783b */ /* 0x000f680000000200 */
[----:B------:R-:W1:Y:S04]  /*1960*/  LDSM.16.M88.4 R28, [R118+0x3400] ;  /* 0x00340000761c783b */ /* 0x000e680000000200 */
[----:B------:R-:W1:Y:S04]  /*1970*/  LDSM.16.M88.4 R80, [R118+0x3800] ;  /* 0x003800007650783b */ /* 0x000e680000000200 */
[----:B------:R-:W1:Y:S04]  /*1980*/  LDSM.16.M88.4 R72, [R118+0x3c00] ;  /* 0x003c00007648783b */ /* 0x000e680000000200 */
[----:B------:R-:W1:Y:S04]  /*1990*/  LDSM.16.M88.4 R64, [R118+0x4000] ;  /* 0x004000007640783b */ /* 0x000e680000000200 */
[----:B------:R-:W1:Y:S04]  /*19a0*/  LDSM.16.M88.4 R56, [R118+0x4400] ;  /* 0x004400007638783b */ /* 0x000e680000000200 */
[----:B------:R-:W1:Y:S04]  /*19b0*/  LDSM.16.M88.4 R48, [R118+0x4800] ;  /* 0x004800007630783b */ /* 0x000e680000000200 */
[----:B--2---:R-:W2:Y:S04]  /*19c0*/  LDSM.16.M88.4 R12, [R118+0x4c00] ;  /* 0x004c0000760c783b */ /* 0x004ea80000000200 */
[----:B---3--:R-:W-:Y:S04]  /*19d0*/  LDSM.16.M88.4 R8, [R119] ;  /* 0x000000007708783b */ /* 0x008fe80000000200 */
[----:B----4-:R-:W3:Y:S01]  /*19e0*/  LDSM.16.M88.4 R4, [R114+0x3000] ;  /* 0x003000007204783b */ /* 0x010ee20000000200 */
[C---:B-----5:R-:W-:Y:S03]  /*19f0*/  HMMA.16816.F32.BF16 R20, R40.reuse, R36, RZ ;  /* 0x000000242814723c */ /* 0x060fe600000418ff */
[----:B------:R-:W4:Y:S04]  /*1a00*/  LDSM.16.M88.4 R88, [R114+0x3400] ;  /* 0x003400007258783b */ /* 0x000f280000000200 */
[----:B------:R-:W5:Y:S01]  /*1a10*/  LDSM.16.M88.4 R24, [R114+0x3800] ;  /* 0x003800007218783b */ /* 0x000f620000000200 */
[C---:B------:R-:W-:Y:S03]  /*1a20*/  HMMA.16816.F32.BF16 R36, R40.reuse, R38, RZ ;  /* 0x000000262824723c */ /* 0x040fe600000418ff */
[----:B------:R-:W5:Y:S04]  /*1a30*/  LDSM.16.M88.4 R16, [R114+0x3c00] ;  /* 0x003c00007210783b */ /* 0x000f680000000200 */
[----:B------:R-:W-:Y:S01]  /*1a40*/  LDSM.16.M88.4 R100, [R122+0x1000] ;  /* 0x001000007a64783b */ /* 0x000fe20000000200 */
[C---:B-1----:R-:W-:Y:S03]  /*1a50*/  HMMA.16816.F32.BF16 R32, R40.reuse, R28, RZ ;  /* 0x0000001c2820723c */ /* 0x042fe600000418ff */
[----:B------:R-:W-:Y:S04]  /*1a60*/  LDSM.16.M88.4 R104, [R114+0x5000] ;  /* 0x005000007268783b */ /* 0x000fe80000000200 */
[----:B------:R-:W-:Y:S01]  /*1a70*/  LDSM.16.M88.4 R96, [R118+0x5800] ;  /* 0x005800007660783b */ /* 0x000fe20000000200 */
[C---:B------:R-:W-:Y:S03]  /*1a80*/  HMMA.16816.F32.BF16 R84, R40.reuse, R80, RZ ;  /* 0x000000502854723c */ /* 0x040fe600000418ff */
[----:B------:R-:W-:Y:S04]  /*1a90*/  LDSM.16.M88.4 R92, [R118+0x5c00] ;  /* 0x005c0000765c783b */ /* 0x000fe80000000200 */
[----:B------:R-:W0:Y:S01]  /*1aa0*/  LDGDEPBAR ;  /* 0x00000000000079af */ /* 0x000e220000000000 */
        /* <DEDUP_REMOVED lines=10> */
[----:B--2---:R-:W-:Y:S08]  /*1b50*/  HMMA.16816.F32.BF16 R44, R40, R12, RZ ;  /* 0x0000000c282c723c */ /* 0x004ff000000418ff */
[C---:B---3--:R-:W-:Y:S08]  /*1b60*/  HMMA.16816.F32.BF16 R20, R8.reuse, R4, R20 ;  /* 0x000000040814723c */ /* 0x048ff00000041814 */
[----:B------:R-:W-:Y:S01]  /*1b70*/  HMMA.16816.F32.BF16 R36, R8, R6, R36 ;  /* 0x000000060824723c */ /* 0x000fe20000041824 */
[----:B------:R-:W1:Y:S07]  /*1b80*/  LDSM.16.M88.4 R4, [R114+0x4400] ;  /* 0x004400007204783b */ /* 0x000e6e0000000200 */
[----:B------:R-:W-:Y:S01]  /*1b90*/  HMMA.16816.F32.BF16 R40, R40, R14, RZ ;  /* 0x0000000e2828723c */ /* 0x000fe200000418ff */
[----:B------:R-:W2:Y:S07]  /*1ba0*/  LDSM.16.M88.4 R12, [R114+0x4000] ;  /* 0x00400000720c783b */ /* 0x000eae0000000200 */
[C---:B----4-:R-:W-:Y:S08]  /*1bb0*/  HMMA.16816.F32.BF16 R32, R8.reuse, R88, R32 ;  /* 0x000000580820723c */ /* 0x050ff00000041820 */
[C---:B------:R-:W-:Y:S01]  /*1bc0*/  HMMA.16816.F32.BF16 R28, R8.reuse, R90, R28 ;  /* 0x0000005a081c723c */ /* 0x040fe2000004181c */
[----:B------:R-:W3:Y:S07]  /*1bd0*/  LDSM.16.M88.4 R88, [R114+0x4800] ;  /* 0x004800007258783b */ /* 0x000eee0000000200 */
[C---:B-----5:R-:W-:Y:S08]  /*1be0*/  HMMA.16816.F32.BF16 R84, R8.reuse, R24, R84 ;  /* 0x000000180854723c */ /* 0x060ff00000041854 */
        /* <DEDUP_REMOVED lines=16> */
[----:B------:R-:W-:Y:S04]  /*1cf0*/  LDSM.16.M88.4 R8, [R122+0x2000] ;  /* 0x002000007a08783b */ /* 0x000fe80000000200 */
[----:B------:R-:W3:Y:S03]  /*1d00*/  LDSM.16.M88.4 R24, [R118+0x7000] ;  /* 0x007000007618783b */ /* 0x000ee60000000200 */
[C---:B-----5:R-:W-:Y:S08]  /*1d10*/  HMMA.16816.F32.BF16 R20, R100.reuse, R16, R20 ;  /* 0x000000106414723c */ /* 0x060ff00000041814 */
[C---:B------:R-:W-:Y:S01]  /*1d20*/  HMMA.16816.F32.BF16 R36, R100.reuse, R18, R36 ;  /* 0x000000126424723c */ /* 0x040fe20000041824 */
[----:B------:R-:W-:Y:S07]  /*1d30*/  LDSM.16.M88.4 R16, [R114+0x7000] ;  /* 0x007000007210783b */ /* 0x000fee0000000200 */
[C---:B-1----:R-:W-:Y:S08]  /*1d40*/  HMMA.16816.F32.BF16 R32, R100.reuse, R4, R32 ;  /* 0x000000046420723c */ /* 0x042ff00000041820 */
[----:B------:R-:W-:Y:S01]  /*1d50*/  HMMA.16816.F32.BF16 R28, R100, R6, R28 ;  /* 0x00000006641c723c */ /* 0x000fe2000004181c */
[----:B------:R-:W1:Y:S07]  /*1d60*/  LDSM.16.M88.4 R4, [R119+0x2000] ;  /* 0x002000007704783b */ /* 0x000e6e0000000200 */
[C---:B--2---:R-:W-:Y:S08]  /*1d70*/  HMMA.16816.F32.BF16 R20, R12.reuse, R104, R20 ;  /* 0x000000680c14723c */ /* 0x044ff00000041814 */
[----:B------:R-:W-:Y:S08]  /*1d80*/  HMMA.16816.F32.BF16 R36, R12, R106, R36 ;  /* 0x0000006a0c24723c */ /* 0x000ff00000041824 */
[C---:B------:R-:W-:Y:S08]  /*1d90*/  HMMA.16816.F32.BF16 R84, R100.reuse, R96, R84 ;  /* 0x000000606454723c */ /* 0x040ff00000041854 */
[----:B------:R-:W-:Y:S01]  /*1da0*/  HMMA.16816.F32.BF16 R80, R100, R98, R80 ;  /* 0x000000626450723c */ /* 0x000fe20000041850 */
[----:B------:R-:W2:Y:S07]  /*1db0*/  LDSM.16.M88.4 R96, [R114+0x5400] ;  /* 0x005400007260783b */ /* 0x000eae0000000200 */
[C---:B---3--:R-:W-:Y:S08]  /*1dc0*/  HMMA.16816.F32.BF16 R20, R8.reuse, R24, R20 ;  /* 0x000000180814723c */ /* 0x048ff00000041814 */
[----:B------:R-:W-:Y:S01]  /*1dd0*/  HMMA.16816.F32.BF16 R36, R8, R26, R36 ;  /* 0x0000001a0824723c */ /* 0x000fe20000041824 */
[----:B------:R-:W3:Y:S07]  /*1de0*/  LDSM.16.M88.4 R24, [R118+0x6400] ;  /* 0x006400007618783b */ /* 0x000eee0000000200 */
[C---:B------:R-:W-:Y:S08]  /*1df0*/  HMMA.16816.F32.BF16 R76, R100.reuse, R92, R76 ;  /* 0x0000005c644c723c */ /* 0x040ff0000004184c */
[----:B------:R-:W-:Y:S08]  /*1e00*/  HMMA.16816.F32.BF16 R72, R100, R94, R72 ;  /* 0x0000005e6448723c */ /* 0x000ff00000041848 */
[----:B-1----:R-:W-:Y:S08]  /*1e10*/  HMMA.16816.F32.BF16 R20, R4, R16, R20 ;  /* 0x000000100414723c */ /* 0x002ff00000041814 */
[----:B------:R-:W-:Y:S01]  /*1e20*/  HMMA.16816.F32.BF16 R92, R100, R88, R68 ;  /* 0x00000058645c723c */ /* 0x000fe20000041844 */
[----:B------:R-:W1:Y:S07]  /*1e30*/  LDSM.16.M88.4 R68, [R118+0x7400] ;  /* 0x007400007644783b */ /* 0x000e6e0000000200 */
[----:B------:R-:W-:Y:S01]  /*1e40*/  HMMA.16816.F32.BF16 R36, R4, R18, R36 ;  /* 0x000000120424723c */ /* 0x000fe20000041824 */
[----:B------:R-:W4:Y:S02]  /*1e50*/  LDSM.16.M88.4 R16, [R114+0x5800] ;  /* 0x005800007210783b */ /* 0x000f240000000200 */
[----:B------:R-:W-:Y:S01]  /*1e60*/  FMUL.FTZ R20, R20, UR4 ;  /* 0x0000000414147c20 */ /* 0x000fe20008410000 */
[----:B------:R-:W-:-:S04]  /*1e70*/  FMUL.FTZ R119, R22, UR4 ;  /* 0x0000000416777c20 */ /* 0x000fc80008410000 */
[----:B--2---:R-:W-:Y:S01]  /*1e80*/  HMMA.16816.F32.BF16 R104, R12, R96, R32 ;  /* 0x000000600c68723c */ /* 0x004fe20000041820 */
[----:B------:R-:W2:Y:S01]  /*1e90*/  LDSM.16.M88.4 R32, [R114+0x7400] ;  /* 0x007400007220783b */ /* 0x000ea20000000200 */
[----:B------:R5:W2:Y:S01]  /*1ea0*/  MUFU.TANH R96, R20 ;  /* 0x0000001400607308 */ /* 0x000aa20000002400 */
[----:B------:R-:W-:-:S05]  /*1eb0*/  FMUL.FTZ R97, R21, UR4 ;  /* 0x0000000415617c20 */ /* 0x000fca0008410000 */
[----:B------:R-:W-:Y:S01]  /*1ec0*/  HMMA.16816.F32.BF16 R28, R12, R98, R28 ;  /* 0x000000620c1c723c */ /* 0x000fe2000004181c */
[----:B------:R-:W-:Y:S01]  /*1ed0*/  FMUL.FTZ R98, R23, UR4 ;  /* 0x0000000417627c20 */ /* 0x000fe20008410000 */
[----:B------:R-:W-:Y:S01]  /*1ee0*/  MUFU.TANH R97, R97 ;  /* 0x0000006100617308 */ /* 0x000fe20000002400 */
[----:B------:R-:W-:Y:S01]  /*1ef0*/  FMUL.FTZ R36, R36, UR4 ;  /* 0x0000000424247c20 */ /* 0x000fe20008410000 */
[----:B------:R-:W-:Y:S01]  /*1f00*/  FMUL.FTZ R37, R37, UR4 ;  /* 0x0000000425257c20 */ /* 0x000fe20008410000 */
[----:B------:R-:W-:Y:S01]  /*1f10*/  FMUL.FTZ R38, R38, UR4 ;  /* 0x0000000426267c20 */ /* 0x000fe20008410000 */
[----:B------:R-:W-:Y:S02]  /*1f20*/  FMUL.FTZ R39, R39, UR4 ;  /* 0x0000000427277c20 */ /* 0x000fe40008410000 */
[C---:B------:R-:W-:Y:S02]  /*1f30*/  HMMA.16816.F32.BF16 R64, R100.reuse, R90, R64 ;  /* 0x0000005a6440723c */ /* 0x040fe40000041840 */
[----:B------:R-:W-:Y:S01]  /*1f40*/  MUFU.TANH R99, R36 ;  /* 0x0000002400637308 */ /* 0x000fe20000002400 */
[----:B-----5:R-:W5:Y:S05]  /*1f50*/  LDSM.16.M88.4 R20, [R118+0x7800] ;  /* 0x007800007614783b */ /* 0x020f6a0000000200 */
[----:B---3--:R-:W-:Y:S02]  /*1f60*/  HMMA.16816.F32.BF16 R60, R100, R24, R60 ;  /* 0x00000018643c723c */ /* 0x008fe4000004183c */
[----:B------:R-:W-:Y:S06]  /*1f70*/  MUFU.TANH R121, R37 ;  /* 0x0000002500797308 */ /* 0x000fec0000002400 */
[C---:B-1----:R-:W-:Y:S02]  /*1f80*/  HMMA.16816.F32.BF16 R28, R8.reuse, R70, R28 ;  /* 0x00000046081c723c */ /* 0x042fe4000004181c */
[----:B------:R-:W-:Y:S06]  /*1f90*/  MUFU.TANH R122, R38 ;  /* 0x00000026007a7308 */ /* 0x000fec0000002400 */
[----:B------:R-:W-:Y:S01]  /*1fa0*/  HMMA.16816.F32.BF16 R104, R8, R68, R104 ;  /* 0x000000440868723c */ /* 0x000fe20000041868 */
[----:B------:R-:W1:Y:S01]  /*1fb0*/  LDSM.16.M88.4 R68, [R118+0x6800] ;  /* 0x006800007644783b */ /* 0x000e620000000200 */
[----:B------:R3:W-:Y:S06]  /*1fc0*/  MUFU.TANH R123, R39 ;  /* 0x00000027007b7308 */ /* 0x0007ec0000002400 */
[----:B----4-:R-:W-:Y:S01]  /*1fd0*/  HMMA.16816.F32.BF16 R88, R12, R16, R84 ;  /* 0x000000100c58723c */ /* 0x010fe20000041854 */
[----:B------:R-:W4:Y:S01]  /*1fe0*/  LDSM.16.M88.4 R84, [R114+0x7800] ;  /* 0x007800007254783b */ /* 0x000f220000000200 */
[----:B------:R-:W4:Y:S06]  /*1ff0*/  MUFU.TANH R119, R119 ;  /* 0x0000007700777308 */ /* 0x000f2c0000002400 */
[----:B------:R-:W-:Y:S01]  /*2000*/  HMMA.16816.F32.BF16 R56, R100, R26, R56 ;  /* 0x0000001a6438723c */ /* 0x000fe20000041838 */
[----:B------:R-:W4:Y:S01]  /*2010*/  LDSM.16.M88.4 R24, [R114+0x5c00] ;  /* 0x005c00007218783b */ /* 0x000f220000000200 */
[----:B------:R-:W4:Y:S03]  /*2020*/  MUFU.TANH R98, R98 ;  /* 0x0000006200627308 */ /* 0x000f260000002400 */
[----:B---3--:R-:W-:Y:S03]  /*2030*/  LDSM.16.M88.4 R36, [R114+0x8000] ;  /* 0x008000007224783b */ /* 0x008fe60000000200 */
[----:B--2---:R-:W-:Y:S08]  /*2040*/  HMMA.16816.F32.BF16 R28, R4, R34, R28 ;  /* 0x00000022041c723c */ /* 0x004ff0000004181c */
[----:B-----5:R-:W-:Y:S08]  /*2050*/  HMMA.16816.F32.BF16 R88, R8, R20, R88 ;  /* 0x000000140858723c */ /* 0x020ff00000041858 */
[----:B------:R-:W-:Y:S01]  /*2060*/  HMMA.16816.F32.BF16 R80, R12, R18, R80 ;  /* 0x000000120c50723c */ /* 0x000fe20000041850 */
[----:B------:R-:W2:Y:S02]  /*2070*/  LDSM.16.M88.4 R16, [R118+0x7c00] ;  /* 0x007c00007610783b */ /* 0x000ea40000000200 */
[----:B------:R-:W-:Y:S01]  /*2080*/  FMUL.FTZ R28, R28, UR4 ;  /* 0x000000041c1c7c20 */ /* 0x000fe20008410000 */
[----:B------:R-:W-:-:S04]  /*2090*/  FMUL.FTZ R29, R29, UR4 ;  /* 0x000000041d1d7c20 */ /* 0x000fc80008410000 */
[----:B-1----:R-:W-:Y:S01]  /*20a0*/  HMMA.16816.F32.BF16 R52, R100, R68, R52 ;  /* 0x000000446434723c */ /* 0x002fe20000041834 */
[----:B------:R-:W-:Y:S07]  /*20b0*/  MUFU.TANH R68, R28 ;  /* 0x0000001c00447308 */ /* 0x000fee0000002400 */
[----:B----4-:R-:W-:Y:S01]  /*20c0*/  HMMA.16816.F32.BF16 R88, R4, R84, R88 ;  /* 0x000000540458723c */ /* 0x010fe20000041858 */
[----:B------:R1:W-:Y:S01]  /*20d0*/  MUFU.TANH R69, R29 ;  /* 0x0000001d00457308 */ /* 0x0003e20000002400 */
[----:B------:R-:W-:Y:S01]  /*20e0*/  FMUL.FTZ R84, R30, UR4 ;  /* 0x000000041e547c20 */ /* 0x000fe20008410000 */
[----:B------:R-:W-:-:S05]  /*20f0*/  FMUL.FTZ R85, R31, UR4 ;  /* 0x000000041f557c20 */ /* 0x000fca0008410000 */
[----:B------:R-:W-:Y:S01]  /*2100*/  HMMA.16816.F32.BF16 R80, R8, R22, R80 ;  /* 0x000000160850723c */ /* 0x000fe20000041850 */
[----:B------:R-:W3:Y:S01]  /*2110*/  LDSM.16.M88.4 R20, [R118+0x6c00] ;  /* 0x006c00007614783b */ /* 0x000ee20000000200 */
[----:B------:R-:W-:Y:S06]  /*2120*/  MUFU.TANH R85, R85 ;  /* 0x0000005500557308 */ /* 0x000fec0000002400 */
[----:B------:R-:W-:Y:S02]  /*2130*/  HMMA.16816.F32.BF16 R76, R12, R24, R76 ;  /* 0x000000180c4c723c */ /* 0x000fe4000004184c */
[----:B------:R-:W-:Y:S01]  /*2140*/  MUFU.TANH R84, R84 ;  /* 0x0000005400547308 */ /* 0x000fe20000002400 */
[----:B-1----:R-:W1:Y:S01]  /*2150*/  LDSM.16.M88.4 R28, [R114+0x6000] ;  /* 0x00600000721c783b */ /* 0x002e620000000200 */
[----:B------:R-:W-:-:S04]  /*2160*/  FMUL.FTZ R90, R90, UR4 ;  /* 0x000000045a5a7c20 */ /* 0x000fc80008410000 */
[----:B------:R-:W-:Y:S01]  /*2170*/  HMMA.16816.F32.BF16 R72, R12, R26, R72 ;  /* 0x0000001a0c48723c */ /* 0x000fe20000041848 */
[----:B------:R-:W4:Y:S01]  /*2180*/  LDSM.16.M88.4 R24, [R118+0x8000] ;  /* 0x008000007618783b */ /* 0x000f220000000200 */
[----:B------:R-:W-:Y:S06]  /*2190*/  MUFU.TANH R202, R90 ;  /* 0x0000005a00ca7308 */ /* 0x000fec0000002400 */
[----:B------:R-:W-:Y:S01]  /*21a0*/  HMMA.16816.F32.BF16 R104, R4, R32, R104 ;  /* 0x000000200468723c */ /* 0x000fe20000041868 */
[----:B------:R-:W-:Y:S07]  /*21b0*/  LDSM.16.M88.4 R32, [R114+0x7c00] ;  /* 0x007c00007220783b */ /* 0x000fee0000000200 */
[C---:B--2---:R-:W-:Y:S08]  /*21c0*/  HMMA.16816.F32.BF16 R76, R8.reuse, R16, R76 ;  /* 0x00000010084c723c */ /* 0x044ff0000004184c */
[----:B------:R-:W-:Y:S01]  /*21d0*/  HMMA.16816.F32.BF16 R72, R8, R18, R72 ;  /* 0x000000120848723c */ /* 0x000fe20000041848 */
[----:B------:R-:W2:Y:S02]  /*21e0*/  LDSM.16.M88.4 R16, [R114+0x6400] ;  /* 0x006400007210783b */ /* 0x000ea40000000200 */
[----:B------:R-:W-:Y:S01]  /*21f0*/  FMUL.FTZ R104, R104, UR4 ;  /* 0x0000000468687c20 */ /* 0x000fe20008410000 */
[----:B------:R-:W-:Y:S01]  /*2200*/  FMUL.FTZ R105, R105, UR4 ;  /* 0x0000000469697c20 */ /* 0x000fe20008410000 */
[----:B------:R-:W-:Y:S01]  /*2210*/  FMUL.FTZ R106, R106, UR4 ;  /* 0x000000046a6a7c20 */ /* 0x000fe20008410000 */
[----:B------:R-:W-:-:S02]  /*2220*/  FMUL.FTZ R107, R107, UR4 ;  /* 0x000000046b6b7c20 */ /* 0x000fc40008410000 */
[----:B---3--:R-:W-:Y:S01]  /*2230*/  HMMA.16816.F32.BF16 R44, R100, R20, R44 ;  /* 0x00000014642c723c */ /* 0x008fe2000004182c */
[----:B------:R-:W3:Y:S07]  /*2240*/  MUFU.TANH R104, R104 ;  /* 0x0000006800687308 */ /* 0x000eee0000002400 */
[C---:B-1----:R-:W-:Y:S01]  /*2250*/  HMMA.16816.F32.BF16 R92, R12.reuse, R28, R92 ;  /* 0x0000001c0c5c723c */ /* 0x042fe2000004185c */
[----:B------:R-:W-:Y:S07]  /*2260*/  MUFU.TANH R105, R105 ;  /* 0x0000006900697308 */ /* 0x000fee0000002400 */
[----:B------:R-:W-:Y:S01]  /*2270*/  HMMA.16816.F32.BF16 R64, R12, R30, R64 ;  /* 0x0000001e0c40723c */ /* 0x000fe20000041840 */
[----:B------:R-:W-:Y:S01]  /*2280*/  LDSM.16.M88.4 R28, [R118+0x8400] ;  /* 0x00840000761c783b */ /* 0x000fe20000000200 */
[----:B------:R-:W1:Y:S06]  /*2290*/  MUFU.TANH R106, R106 ;  /* 0x0000006a006a7308 */ /* 0x000e6c0000002400 */
[----:B------:R-:W-:Y:S01]  /*22a0*/  HMMA.16816.F32.BF16 R40, R100, R22, R40 ;  /* 0x000000166428723c */ /* 0x000fe20000041828 */
[----:B------:R-:W5:Y:S01]  /*22b0*/  LDSM.16.M88.4 R20, [R114+0x6800] ;  /* 0x006800007214783b */ /* 0x000f620000000200 */
[----:B------:R-:W1:Y:S06]  /*22c0*/  MUFU.TANH R107, R107 ;  /* 0x0000006b006b7308 */ /* 0x000e6c0000002400 */
[C---:B----4-:R-:W-:Y:S08]  /*22d0*/  HMMA.16816.F32.BF16 R92, R8.reuse, R24, R92 ;  /* 0x00000018085c723c */ /* 0x050ff0000004185c */
[----:B------:R-:W-:Y:S01]  /*22e0*/  HMMA.16816.F32.BF16 R64, R8, R26, R64 ;  /* 0x0000001a0840723c */ /* 0x000fe20000041840 */
[----:B------:R-:W4:Y:S07]  /*22f0*/  LDSM.16.M88.4 R24, [R114+0x6c00] ;  /* 0x006c00007218783b */ /* 0x000f2e0000000200 */
[C---:B--2---:R-:W-:Y:S08]  /*2300*/  HMMA.16816.F32.BF16 R60, R12.reuse, R16, R60 ;  /* 0x000000100c3c723c */ /* 0x044ff0000004183c */
[----:B------:R-:W-:Y:S01]  /*2310*/  HMMA.16816.F32.BF16 R56, R12, R18, R56 ;  /* 0x000000120c38723c */ /* 0x000fe20000041838 */
[----:B------:R-:W2:Y:S07]  /*2320*/  LDSM.16.M88.4 R16, [R114+0x8400] ;  /* 0x008400007210783b */ /* 0x000eae0000000200 */
[----:B------:R-:W-:Y:S01]  /*2330*/  HMMA.16816.F32.BF16 R48, R100, R70, R48 ;  /* 0x000000466430723c */ /* 0x000fe20000041830 */
[----:B------:R-:W-:Y:S01]  /*2340*/  FMUL.FTZ R70, R88, UR4 ;  /* 0x0000000458467c20 */ /* 0x000fe20008410000 */
[----:B------:R-:W-:-:S05]  /*2350*/  FMUL.FTZ R71, R89, UR4 ;  /* 0x0000000459477c20 */ /* 0x000fca0008410000 */
[----:B------:R-:W1:Y:S01]  /*2360*/  MUFU.TANH R70, R70 ;  /* 0x0000004600467308 */ /* 0x000e620000002400 */
[C---:B------:R-:W-:Y:S07]  /*2370*/  HMMA.16816.F32.BF16 R76, R4.reuse, R32, R76 ;  /* 0x00000020044c723c */ /* 0x040fee000004184c */
[----:B------:R-:W1:Y:S01]  /*2380*/  MUFU.TANH R71, R71 ;  /* 0x0000004700477308 */ /* 0x000e620000002400 */
[----:B------:R-:W-:Y:S01]  /*2390*/  HMMA.16816.F32.BF16 R72, R4, R34, R72 ;  /* 0x000000220448723c */ /* 0x000fe20000041848 */
[----:B------:R-:W3:Y:S07]  /*23a0*/  LDSM.16.M88.4 R32, [R118+0x8800] ;  /* 0x008800007620783b */ /* 0x000eee0000000200 */
[----:B-----5:R-:W-:Y:S01]  /*23b0*/  HMMA.16816.F32.BF16 R52, R12, R20, R52 ;  /* 0x000000140c34723c */ /* 0x020fe20000041834 */
[----:B------:R-:W-:-:S02]  /*23c0*/  LOP3.LUT R20, R120, 0x7, RZ, 0xc0, !PT ;  /* 0x0000000778147812 */ /* 0x000fc400078ec0ff */
[----:B------:R-:W-:Y:S01]  /*23d0*/  LOP3.LUT R21, R158, 0x1f0, RZ, 0xc0, !PT ;  /* 0x000001f09e157812 */ /* 0x000fe200078ec0ff */
[----:B------:R-:W-:Y:S01]  /*23e0*/  FMUL.FTZ R78, R78, UR4 ;  /* 0x000000044e4e7c20 */ /* 0x000fe20008410000 */
[----:B------:R-:W-:Y:S01]  /*23f0*/  FMUL.FTZ R76, R76, UR4 ;  /* 0x000000044c4c7c20 */ /* 0x000fe20008410000 */
[----:B------:R-:W-:Y:S01]  /*2400*/  FMUL.FTZ R77, R77, UR4 ;  /* 0x000000044d4d7c20 */ /* 0x000fe20008410000 */
[----:B------:R-:W-:Y:S01]  /*2410*/  IADD3 R20, PT, PT, R20, R21, R117 ;  /* 0x0000001514147210 */ /* 0x000fe20007ffe075 */
[----:B------:R-:W-:Y:S01]  /*2420*/  HMMA.16816.F32.BF16 R60, R8, R28, R60 ;  /* 0x0000001c083c723c */ /* 0x000fe2000004183c */
[----:B------:R5:W-:Y:S01]  /*2430*/  MUFU.TANH R192, R78 ;  /* 0x0000004e00c07308 */ /* 0x000be20000002400 */
[----:B------:R-:W-:Y:S01]  /*2440*/  FMUL.FTZ R79, R79, UR4 ;  /* 0x000000044f4f7c20 */ /* 0x000fe20008410000 */
[----:B------:R-:W-:Y:S01]  /*2450*/  IADD3 R21, PT, PT, R115, -UR22, R20 ;  /* 0x8000001673157c10 */ /* 0x000fe2000fffe014 */
[----:B------:R-:W-:Y:S01]  /*2460*/  FMUL.FTZ R74, R74, UR4 ;  /* 0x000000044a4a7c20 */ /* 0x000fe20008410000 */
[----:B------:R-:W-:Y:S01]  /*2470*/  FMUL.FTZ R72, R72, UR4 ;  /* 0x0000000448487c20 */ /* 0x000fe20008410000 */
[----:B------:R-:W-:Y:S01]  /*2480*/  FMUL.FTZ R73, R73, UR4 ;  /* 0x0000000449497c20 */ /* 0x000fe20008410000 */
[----:B------:R-:W-:Y:S01]  /*2490*/  FMUL.FTZ R75, R75, UR4 ;  /* 0x000000044b4b7c20 */ /* 0x000fe20008410000 */
[C---:B------:R-:W-:Y:S01]  /*24a0*/  HMMA.16816.F32.BF16 R48, R12.reuse, R22, R48 ;  /* 0x000000160c30723c */ /* 0x040fe20000041830 */
[----:B------:R-:W-:Y:S01]  /*24b0*/  IMAD.IADD R112, R21, 0x1, R112 ;  /* 0x0000000115707824 */ /* 0x000fe200078e0270 */
[----:B------:R1:W-:Y:S01]  /*24c0*/  MUFU.TANH R196, R76 ;  /* 0x0000004c00c47308 */ /* 0x0003e20000002400 */
[----:B------:R-:W1:Y:S05]  /*24d0*/  LDSM.16.M88.4 R20, [R114+0x8800] ;  /* 0x008800007214783b */ /* 0x000e6a0000000200 */
[----:B----4-:R-:W-:Y:S01]  /*24e0*/  HMMA.16816.F32.BF16 R44, R12, R24, R44 ;  /* 0x000000180c2c723c */ /* 0x010fe2000004182c */
[----:B------:R-:W-:Y:S01]  /*24f0*/  IMAD.SHL.U32 R25, R116, 0x2, RZ ;  /* 0x0000000274197824 */ /* 0x000fe200078e00ff */
[C-C-:B------:R-:W-:Y:S01]  /*2500*/  VIADDMNMX R24, R112.reuse, 0x1, R115.reuse, PT ;  /* 0x0000000170187846 */ /* 0x140fe20003800173 */
[----:B------:R-:W-:Y:S01]  /*2510*/  MUFU.TANH R190, R74 ;  /* 0x0000004a00be7308 */ /* 0x000fe20000002400 */
[----:B------:R-:W-:-:S02]  /*2520*/  VIADDMNMX R115, R112, 0x9, R115, PT ;  /* 0x0000000970737846 */ /* 0x000fc40003800173 */
[----:B------:R-:W-:Y:S02]  /*2530*/  LOP3.LUT R25, R166, 0x6, R25, 0xf8, !PT ;  /* 0x00000006a6197812 */ /* 0x000fe400078ef819 */
[C---:B------:R-:W-:Y:S01]  /*2540*/  HMMA.16816.F32.BF16 R80, R4.reuse, R86, R80 ;  /* 0x000000560450723c */ /* 0x040fe20000041850 */
[----:B------:R-:W-:Y:S01]  /*2550*/  FMUL.FTZ R86, R91, UR4 ;  /* 0x000000045b567c20 */ /* 0x000fe20008410000 */
[C---:B------:R-:W-:Y:S01]  /*2560*/  ISETP.GE.AND P1, PT, R25.reuse, R24, PT ;  /* 0x000000181900720c */ /* 0x040fe20003f26270 */
[----:B------:R-:W-:Y:S01]  /*2570*/  MUFU.TANH R194, R77 ;  /* 0x0000004d00c27308 */ /* 0x000fe20000002400 */
[C---:B------:R-:W-:Y:S02]  /*2580*/  ISETP.GE.AND P4, PT, R25.reuse, R115, PT ;  /* 0x000000731900720c */ /* 0x040fe40003f86270 */
[----:B------:R-:W-:Y:S02]  /*2590*/  FSEL R96, R96, -INF , !P1 ;  /* 0xff80000060607808 */ /* 0x000fe40004800000 */
[----:B--2---:R-:W-:Y:S01]  /*25a0*/  HMMA.16816.F32.BF16 R60, R4, R16, R60 ;  /* 0x00000010043c723c */ /* 0x004fe2000004183c */
[----:B------:R-:W-:-:S02]  /*25b0*/  LOP3.LUT R16, R25, 0x1, RZ, 0xfc, !PT ;  /* 0x0000000119107812 */ /* 0x000fc400078efcff */
[----:B------:R-:W-:Y:S01]  /*25c0*/  LOP3.LUT R17, R25, 0x8, RZ, 0xfc, !PT ;  /* 0x0000000819117812 */ /* 0x000fe200078efcff */
[----:B------:R-:W2:Y:S01]  /*25d0*/  MUFU.TANH R86, R86 ;  /* 0x0000005600567308 */ /* 0x000ea20000002400 */
[CC--:B------:R-:W-:Y:S02]  /*25e0*/  ISETP.GE.AND P0, PT, R16.reuse, R24.reuse, PT ;  /* 0x000000181000720c */ /* 0x0c0fe40003f06270 */
[-C--:B------:R-:W-:Y:S01]  /*25f0*/  ISETP.GE.AND P3, PT, R16, R115.reuse, PT ;  /* 0x000000731000720c */ /* 0x080fe20003f66270 */
[----:B------:R-:W-:Y:S01]  /*2600*/  HMMA.16816.F32.BF16 R56, R8, R30, R56 ;  /* 0x0000001e0838723c */ /* 0x000fe20000041838 */
[CC--:B------:R-:W-:Y:S02]  /*2610*/  ISETP.GE.AND P6, PT, R17.reuse, R24.reuse, PT ;  /* 0x000000181100720c */ /* 0x0c0fe40003fc6270 */
[-C--:B------:R-:W-:Y:S01]  /*2620*/  ISETP.GE.AND P5, PT, R17, R115.reuse, PT ;  /* 0x000000731100720c */ /* 0x080fe20003fa6270 */
[----:B------:R-:W-:Y:S01]  /*2630*/  FMUL.FTZ R82, R82, UR4 ;  /* 0x0000000452527c20 */ /* 0x000fe20008410000 */
[C---:B------:R-:W-:Y:S01]  /*2640*/  LOP3.LUT R17, R25.reuse, 0x9, RZ, 0xfc, !PT ;  /* 0x0000000919117812 */ /* 0x040fe200078efcff */
[----:B------:R-:W-:Y:S01]  /*2650*/  FMUL.FTZ R208, R80, UR4 ;  /* 0x0000000450d07c20 */ /* 0x000fe20008410000 */
[----:B------:R-:W-:Y:S01]  /*2660*/  LOP3.LUT R16, R25, 0x10, RZ, 0xfc, !PT ;  /* 0x0000001019107812 */ /* 0x000fe200078efcff */
[----:B------:R-:W-:Y:S01]  /*2670*/  HMMA.16816.F32.BF16 R92, R4, R36, R92 ;  /* 0x00000024045c723c */ /* 0x000fe2000004185c */
[----:B------:R-:W-:Y:S01]  /*2680*/  FSEL R36, R119, -INF , !P4 ;  /* 0xff80000077247808 */ /* 0x000fe20006000000 */
[----:B------:R4:W-:Y:S01]  /*2690*/  MUFU.TANH R200, R82 ;  /* 0x0000005200c87308 */ /* 0x0009e20000002400 */
[----:B-----5:R-:W-:Y:S01]  /*26a0*/  FSEL R78, R97, -INF , !P0 ;  /* 0xff800000614e7808 */ /* 0x020fe20004000000 */
[----:B------:R-:W-:Y:S01]  /*26b0*/  FMUL.FTZ R80, R83, UR4 ;  /* 0x0000000453507c20 */ /* 0x000fe20008410000 */
[-C--:B------:R-:W-:Y:S01]  /*26c0*/  ISETP.GE.AND P2, PT, R17, R24.reuse, PT ;  /* 0x000000181100720c */ /* 0x080fe20003f46270 */
[----:B------:R-:W-:Y:S01]  /*26d0*/  FMUL.FTZ R81, R81, UR4 ;  /* 0x0000000451517c20 */ /* 0x000fe20008410000 */
[-C--:B------:R-:W-:Y:S01]  /*26e0*/  ISETP.GE.AND P1, PT, R17, R115.reuse, PT ;  /* 0x000000731100720c */ /* 0x080fe20003f26270 */
[C---:B---3--:R-:W-:Y:S01]  /*26f0*/  HMMA.16816.F32.BF16 R52, R8.reuse, R32, R52 ;  /* 0x000000200834723c */ /* 0x048fe20000041834 */
[CC--:B------:R-:W-:Y:S01]  /*2700*/  ISETP.GE.AND P4, PT, R16.reuse, R24.reuse, PT ;  /* 0x000000181000720c */ /* 0x0c0fe20003f86270 */
[----:B------:R-:W3:Y:S01]  /*2710*/  MUFU.TANH R208, R208 ;  /* 0x000000d000d07308 */ /* 0x000ee20000002400 */
[-C--:B------:R-:W-:Y:S01]  /*2720*/  ISETP.GE.AND P0, PT, R16, R115.reuse, PT ;  /* 0x000000731000720c */ /* 0x080fe20003f06270 */
[----:B------:R-:W-:Y:S01]  /*2730*/  FMUL.FTZ R60, R60, UR4 ;  /* 0x000000043c3c7c20 */ /* 0x000fe20008410000 */
[C---:B------:R-:W-:Y:S01]  /*2740*/  LOP3.LUT R17, R25.reuse, 0x11, RZ, 0xfc, !PT ;  /* 0x0000001119117812 */ /* 0x040fe200078efcff */
[----:B------:R-:W-:Y:S01]  /*2750*/  FMUL.FTZ R62, R62, UR4 ;  /* 0x000000043e3e7c20 */ /* 0x000fe20008410000 */
[----:B------:R-:W-:Y:S01]  /*2760*/  LOP3.LUT R16, R25, 0x18, RZ, 0xfc, !PT ;  /* 0x0000001819107812 */ /* 0x000fe200078efcff */
[----:B------:R-:W-:Y:S01]  /*2770*/  HMMA.16816.F32.BF16 R48, R8, R34, R48 ;  /* 0x000000220830723c */ /* 0x000fe20000041830 */
[----:B------:R-:W-:Y:S01]  /*2780*/  FSEL R98, R98, -INF , !P3 ;  /* 0xff80000062627808 */ /* 0x000fe20005800000 */
[----:B------:R-:W5:Y:S01]  /*2790*/  MUFU.TANH R206, R81 ;  /* 0x0000005100ce7308 */ /* 0x000f620000002400 */
[----:B------:R-:W-:Y:S01]  /*27a0*/  FSEL R88, R99, -INF , !P6 ;  /* 0xff80000063587808 */ /* 0x000fe20007000000 */
[----:B------:R-:W-:Y:S01]  /*27b0*/  FMUL.FTZ R92, R92, UR4 ;  /* 0x000000045c5c7c20 */ /* 0x000fe20008410000 */
[----:B-1----:R-:W-:Y:S01]  /*27c0*/  FSEL R76, R122, -INF , !P5 ;  /* 0xff8000007a4c7808 */ /* 0x002fe20006800000 */
[----:B------:R-:W-:Y:S01]  /*27d0*/  FMUL.FTZ R93, R93, UR4 ;  /* 0x000000045d5d7c20 */ /* 0x000fe20008410000 */
[----:B------:R-:W-:Y:S01]  /*27e0*/  FSEL R90, R121, -INF , !P2 ;  /* 0xff800000795a7808 */ /* 0x000fe20005000000 */
[C---:B------:R-:W-:Y:S01]  /*27f0*/  HMMA.16816.F32.BF16 R56, R4.reuse, R18, R56 ;  /* 0x000000120438723c */ /* 0x040fe20000041838 */
[CC--:B------:R-:W-:Y:S01]  /*2800*/  ISETP.GE.AND P3, PT, R17.reuse, R24.reuse, PT ;  /* 0x000000181100720c */ /* 0x0c0fe20003f66270 */
[----:B------:R-:W1:Y:S01]  /*2810*/  MUFU.TANH R80, R80 ;  /* 0x0000005000507308 */ /* 0x000e620000002400 */
[-C--:B------:R-:W-:Y:S01]  /*2820*/  ISETP.GE.AND P6, PT, R17, R115.reuse, PT ;  /* 0x000000731100720c */ /* 0x080fe20003fc6270 */
[----:B------:R-:W-:Y:S01]  /*2830*/  FMUL.FTZ R94, R94, UR4 ;  /* 0x000000045e5e7c20 */ /* 0x000fe20008410000 */
[CC--:B------:R-:W-:Y:S01]  /*2840*/  ISETP.GE.AND P5, PT, R16.reuse, R24.reuse, PT ;  /* 0x000000181000720c */ /* 0x0c0fe20003fa6270 */
[----:B------:R-:W-:Y:S01]  /*2850*/  FMUL.FTZ R63, R63, UR4 ;  /* 0x000000043f3f7c20 */ /* 0x000fe20008410000 */
[-C--:B------:R-:W-:Y:S01]  /*2860*/  ISETP.GE.AND P2, PT, R16, R115.reuse, PT ;  /* 0x000000731000720c */ /* 0x080fe20003f46270 */
[C---:B------:R-:W-:Y:S01]  /*2870*/  HMMA.16816.F32.BF16 R52, R4.reuse, R20, R52 ;  /* 0x000000140434723c */ /* 0x040fe20000041834 */
[C---:B------:R-:W-:Y:S01]  /*2880*/  LOP3.LUT R17, R25.reuse, 0x19, RZ, 0xfc, !PT ;  /* 0x0000001919117812 */ /* 0x040fe200078efcff */
[----:B------:R-:W1:Y:S01]  /*2890*/  MUFU.TANH R140, R79 ;  /* 0x0000004f008c7308 */ /* 0x000e620000002400 */
[----:B------:R-:W-:Y:S01]  /*28a0*/  LOP3.LUT R16, R25, 0x20, RZ, 0xfc, !PT ;  /* 0x0000002019107812 */ /* 0x000fe200078efcff */
[----:B------:R-:W-:Y:S01]  /*28b0*/  FMUL.FTZ R95, R95, UR4 ;  /* 0x000000045f5f7c20 */ /* 0x000fe20008410000 */
[----:B----4-:R-:W-:Y:S01]  /*28c0*/  FSEL R82, R123, -INF , !P1 ;  /* 0xff8000007b527808 */ /* 0x010fe20004800000 */
[----:B------:R-:W-:Y:S01]  /*28d0*/  FMUL.FTZ R61, R61, UR4 ;  /* 0x000000043d3d7c20 */ /* 0x000fe20008410000 */
[----:B------:R-:W-:Y:S01]  /*28e0*/  FSEL R104, R104, -INF , !P4 ;  /* 0xff80000068687808 */ /* 0x000fe20006000000 */
[----:B------:R-:W-:Y:S01]  /*28f0*/  HMMA.16816.F32.BF16 R64, R4, R38, R64 ;  /* 0x000000260440723c */ /* 0x000fe20000041840 */
[----:B------:R-:W-:Y:S01]  /*2900*/  FSEL R34, R106, -INF , !P0 ;  /* 0xff8000006a227808 */ /* 0x000fe20004000000 */
[----:B------:R4:W1:Y:S01]  /*2910*/  MUFU.TANH R198, R72 ;  /* 0x0000004800c67308 */ /* 0x0008620000002400 */
[----:B------:R-:W-:Y:S01]  /*2920*/  FSEL R28, R105, -INF , !P3 ;  /* 0xff800000691c7808 */ /* 0x000fe20005800000 */
[----:B------:R-:W-:Y:S01]  /*2930*/  FMUL.FTZ R56, R56, UR4 ;  /* 0x0000000438387c20 */ /* 0x000fe20008410000 */
[-C--:B------:R-:W-:Y:S01]  /*2940*/  ISETP.GE.AND P1, PT, R17, R24.reuse, PT ;  /* 0x000000181100720c */ /* 0x080fe20003f26270 */
[----:B------:R-:W-:Y:S01]  /*2950*/  FMUL.FTZ R59, R59, UR4 ;  /* 0x000000043b3b7c20 */ /* 0x000fe20008410000 */
[-C--:B------:R-:W-:Y:S01]  /*2960*/  ISETP.GE.AND P4, PT, R17, R115.reuse, PT ;  /* 0x000000731100720c */ /* 0x080fe20003f86270 */
[----:B------:R-:W-:Y:S01]  /*2970*/  HMMA.16816.F32.BF16 R40, R12, R26, R40 ;  /* 0x0000001a0c28723c */ /* 0x000fe20000041828 */
[CC--:B------:R-:W-:Y:S01]  /*2980*/  ISETP.GE.AND P0, PT, R16.reuse, R24.reuse, PT ;  /* 0x000000181000720c */ /* 0x0c0fe20003f06270 */
[----:B------:R-:W1:Y:S01]  /*2990*/  MUFU.TANH R138, R73 ;  /* 0x00000049008a7308 */ /* 0x000e620000002400 */
[-C--:B------:R-:W-:Y:S01]  /*29a0*/  ISETP.GE.AND P3, PT, R16, R115.reuse, PT ;  /* 0x000000731000720c */ /* 0x080fe20003f66270 */
[----:B------:R-:W-:Y:S01]  /*29b0*/  FMUL.FTZ R136, R52, UR4 ;  /* 0x0000000434887c20 */ /* 0x000fe20008410000 */
[----:B------:R-:W2:Y:S01]  /*29c0*/  LDSM.16.M88.4 R16, [R118+0x8c00] ;  /* 0x008c00007610783b */ /* 0x000ea20000000200 */
[----:B------:R-:W-:Y:S01]  /*29d0*/  LOP3.LUT R20, R25, 0x21, RZ, 0xfc, !PT ;  /* 0x0000002119147812 */ /* 0x000fe200078efcff */
[----:B------:R-:W-:Y:S01]  /*29e0*/  FMUL.FTZ R55, R55, UR4 ;  /* 0x0000000437377c20 */ /* 0x000fe20008410000 */
[----:B------:R-:W-:Y:S01]  /*29f0*/  FSEL R38, R107, -INF , !P6 ;  /* 0xff8000006b267808 */ /* 0x000fe20007000000 */
[----:B------:R-:W-:Y:S01]  /*2a00*/  HMMA.16816.F32.BF16 R48, R4, R22, R48 ;  /* 0x000000160430723c */ /* 0x000fe20000041830 */
[-C--:B------:R-:W-:Y:S01]  /*2a10*/  ISETP.GE.AND P6, PT, R20, R24.reuse, PT ;  /* 0x000000181400720c */ /* 0x080fe20003fc6270 */
[----:B------:R-:W1:Y:S01]  /*2a20*/  MUFU.TANH R188, R75 ;  /* 0x0000004b00bc7308 */ /* 0x000e620000002400 */
[C---:B------:R-:W-:Y:S01]  /*2a30*/  LOP3.LUT R13, R25.reuse, 0x29, RZ, 0xfc, !PT ;  /* 0x00000029190d7812 */ /* 0x040fe200078efcff */
[----:B------:R-:W-:Y:S01]  /*2a40*/  FMUL.FTZ R64, R64, UR4 ;  /* 0x0000000440407c20 */ /* 0x000fe20008410000 */
[----:B------:R-:W-:Y:S01]  /*2a50*/  LOP3.LUT R12, R25, 0x30, RZ, 0xfc, !PT ;  /* 0x00000030190c7812 */ /* 0x000fe200078efcff */
[----:B------:R-:W-:Y:S01]  /*2a60*/  FMUL.FTZ R65, R65, UR4 ;  /* 0x0000000441417c20 */ /* 0x000fe20008410000 */
[----:B------:R-:W-:Y:S01]  /*2a70*/  FSEL R74, R85, -INF , !P4 ;  /* 0xff800000554a7808 */ /* 0x000fe20006000000 */
[----:B------:R-:W-:Y:S01]  /*2a80*/  FMUL.FTZ R66, R66, UR4 ;  /* 0x0000000442427c20 */ /* 0x000fe20008410000 */
[----:B------:R-:W-:Y:S01]  /*2a90*/  FSEL R204, R70, -INF , !P0 ;  /* 0xff80000046cc7808 */ /* 0x000fe20004000000 */
[----:B------:R-:W1:Y:S01]  /*2aa0*/  MUFU.TANH R186, R92 ;  /* 0x0000005c00ba7308 */ /* 0x000e620000002400 */
[----:B------:R-:W-:Y:S01]  /*2ab0*/  FSEL R202, R202, -INF , !P3 ;  /* 0xff800000caca7808 */ /* 0x000fe20005800000 */
[----:B------:R-:W-:Y:S01]  /*2ac0*/  FMUL.FTZ R67, R67, UR4 ;  /* 0x0000000443437c20 */ /* 0x000fe20008410000 */
[----:B------:R-:W-:Y:S01]  /*2ad0*/  FSEL R32, R71, -INF , !P6 ;  /* 0xff80000047207808 */ /* 0x000fe20007000000 */
[----:B------:R-:W-:Y:S01]  /*2ae0*/  FMUL.FTZ R58, R58, UR4 ;  /* 0x000000043a3a7c20 */ /* 0x000fe20008410000 */
[-C--:B------:R-:W-:Y:S01]  /*2af0*/  ISETP.GE.AND P4, PT, R13, R24.reuse, PT ;  /* 0x000000180d00720c */ /* 0x080fe20003f86270 */
[----:B------:R-:W-:Y:S01]  /*2b00*/  FMUL.FTZ R57, R57, UR4 ;  /* 0x0000000439397c20 */ /* 0x000fe20008410000 */
[-C--:B------:R-:W-:Y:S01]  /*2b10*/  ISETP.GE.AND P0, PT, R13, R115.reuse, PT ;  /* 0x000000730d00720c */ /* 0x080fe20003f06270 */
[----:B------:R-:W-:Y:S01]  /*2b20*/  MUFU.TANH R184, R93 ;  /* 0x0000005d00b87308 */ /* 0x000fe20000002400 */
[-C--:B------:R-:W-:Y:S01]  /*2b30*/  ISETP.GE.AND P3, PT, R12, R24.reuse, PT ;  /* 0x000000180c00720c */ /* 0x080fe20003f66270 */
[----:B------:R-:W-:Y:S01]  /*2b40*/  FMUL.FTZ R48, R48, UR4 ;  /* 0x0000000430307c20 */ /* 0x000fe20008410000 */
[-C--:B------:R-:W-:Y:S01]  /*2b50*/  ISETP.GE.AND P6, PT, R12, R115.reuse, PT ;  /* 0x000000730c00720c */ /* 0x080fe20003fc6270 */
[----:B------:R-:W-:Y:S01]  /*2b60*/  FMUL.FTZ R54, R54, UR4 ;  /* 0x0000000436367c20 */ /* 0x000fe20008410000 */
[----:B------:R-:W1:Y:S01]  /*2b70*/  LDSM.16.M88.4 R12, [R114+0x8c00] ;  /* 0x008c0000720c783b */ /* 0x000e620000000200 */
[----:B------:R-:W-:Y:S01]  /*2b80*/  LOP3.LUT R21, R25, 0x28, RZ, 0xfc, !PT ;  /* 0x0000002819157812 */ /* 0x000fe200078efcff */
[----:B------:R-:W-:Y:S01]  /*2b90*/  FMUL.FTZ R53, R53, UR4 ;  /* 0x0000000435357c20 */ /* 0x000fe20008410000 */
[----:B------:R-:W1:Y:S01]  /*2ba0*/  MUFU.TANH R172, R94 ;  /* 0x0000005e00ac7308 */ /* 0x000e620000002400 */
[----:B------:R-:W-:Y:S01]  /*2bb0*/  FSEL R30, R68, -INF , !P5 ;  /* 0xff800000441e7808 */ /* 0x000fe20006800000 */
[----:B------:R-:W-:Y:S01]  /*2bc0*/  FMUL.FTZ R49, R49, UR4 ;  /* 0x0000000431317c20 */ /* 0x000fe20008410000 */
[-C--:B------:R-:W-:Y:S01]  /*2bd0*/  ISETP.GE.AND P5, PT, R20, R115.reuse, PT ;  /* 0x000000731400720c */ /* 0x080fe20003fa6270 */
[----:B------:R-:W-:Y:S01]  /*2be0*/  FMUL.FTZ R50, R50, UR4 ;  /* 0x0000000432327c20 */ /* 0x000fe20008410000 */
[----:B----4-:R-:W-:Y:S01]  /*2bf0*/  FSEL R72, R84, -INF , !P2 ;  /* 0xff80000054487808 */ /* 0x010fe20005000000 */
[----:B------:R-:W-:Y:S01]  /*2c00*/  FMUL.FTZ R51, R51, UR4 ;  /* 0x0000000433337c20 */ /* 0x000fe20008410000 */
[----:B------:R-:W-:Y:S01]  /*2c10*/  FSEL R20, R69, -INF , !P1 ;  /* 0xff80000045147808 */ /* 0x000fe20004800000 */
[----:B------:R-:W4:Y:S01]  /*2c20*/  MUFU.TANH R182, R64 ;  /* 0x0000004000b67308 */ /* 0x000f220000002400 */
[C---:B------:R-:W-:Y:S01]  /*2c30*/  ISETP.GE.AND P2, PT, R21.reuse, R24, PT ;  /* 0x000000181500720c */ /* 0x040fe20003f46270 */
[----:B--2---:R-:W-:Y:S01]  /*2c40*/  HMMA.16816.F32.BF16 R44, R8, R16, R44 ;  /* 0x00000010082c723c */ /* 0x004fe2000004182c */
[----:B------:R-:W-:Y:S01]  /*2c50*/  ISETP.GE.AND P1, PT, R21, R115, PT ;  /* 0x000000731500720c */ /* 0x000fe20003f26270 */
[----:B------:R-:W-:-:S04]  /*2c60*/  DEPBAR.LE SB0, 0x0 ;  /* 0x000080000000791a */ /* 0x000fc80000000000 */
[----:B------:R-:W-:Y:S01]  /*2c70*/  MUFU.TANH R180, R65 ;  /* 0x0000004100b47308 */ /* 0x000fe20000002400 */
[C---:B------:R-:W-:Y:S01]  /*2c80*/  LOP3.LUT R22, R25.reuse, 0x31, RZ, 0xfc, !PT ;  /* 0x0000003119167812 */ /* 0x040fe200078efcff */
[----:B------:R-:W-:Y:S01]  /*2c90*/  HMMA.16816.F32.BF16 R40, R8, R18, R40 ;  /* 0x000000120828723c */ /* 0x000fe20000041828 */
[C---:B------:R-:W-:Y:S02]  /*2ca0*/  LOP3.LUT R21, R25.reuse, 0x38, RZ, 0xfc, !PT ;  /* 0x0000003819157812 */ /* 0x040fe400078efcff */
[----:B------:R-:W-:Y:S02]  /*2cb0*/  LOP3.LUT R17, R25, 0x39, RZ, 0xfc, !PT ;  /* 0x0000003919117812 */ /* 0x000fe400078efcff */
[----:B------:R-:W-:Y:S01]  /*2cc0*/  FSEL R52, R86, -INF , !P5 ;  /* 0xff80000056347808 */ /* 0x000fe20006800000 */
[----:B------:R-:W2:Y:S01]  /*2cd0*/  MUFU.TANH R178, R66 ;  /* 0x0000004200b27308 */ /* 0x000ea20000002400 */
[----:B---3--:R-:W-:Y:S02]  /*2ce0*/  FSEL R208, R208, -INF , !P2 ;  /* 0xff800000d0d07808 */ /* 0x008fe40005000000 */
[----:B------:R-:W-:-:S02]  /*2cf0*/  FSEL R200, R200, -INF , !P1 ;  /* 0xff800000c8c87808 */ /* 0x000fc40004800000 */
[----:B-----5:R-:W-:Y:S02]  /*2d00*/  FSEL R206, R206, -INF , !P4 ;  /* 0xff800000cece7808 */ /* 0x020fe40006000000 */
[----:B-1----:R-:W-:Y:S01]  /*2d10*/  FSEL R26, R80, -INF , !P0 ;  /* 0xff800000501a7808 */ /* 0x002fe20004000000 */
[----:B------:R-:W1:Y:S01]  /*2d20*/  MUFU.TANH R176, R67 ;  /* 0x0000004300b07308 */ /* 0x000e620000002400 */
[CC--:B------:R-:W-:Y:S02]  /*2d30*/  ISETP.GE.AND P5, PT, R22.reuse, R24.reuse, PT ;  /* 0x000000181600720c */ /* 0x0c0fe40003fa6270 */
[----:B------:R-:W-:Y:S01]  /*2d40*/  ISETP.GE.AND P2, PT, R22, R115, PT ;  /* 0x000000731600720c */ /* 0x000fe20003f46270 */
[----:B------:R-:W-:Y:S01]  /*2d50*/  HMMA.16816.F32.BF16 R44, R4, R12, R44 ;  /* 0x0000000c042c723c */ /* 0x000fe2000004182c */
[----:B------:R-:W-:-:S03]  /*2d60*/  ISETP.GE.AND P1, PT, R21, R24, PT ;  /* 0x000000181500720c */ /* 0x000fc60003f26270 */
[----:B------:R-:W3:Y:S01]  /*2d70*/  MUFU.TANH R170, R60 ;  /* 0x0000003c00aa7308 */ /* 0x000ee20000002400 */
[----:B------:R-:W-:Y:S02]  /*2d80*/  ISETP.GE.AND P4, PT, R21, R115, PT ;  /* 0x000000731500720c */ /* 0x000fe40003f86270 */
[----:B------:R-:W-:Y:S02]  /*2d90*/  ISETP.GE.AND P0, PT, R17, R24, PT ;  /* 0x000000181100720c */ /* 0x000fe40003f06270 */
[C---:B------:R-:W-:Y:S01]  /*2da0*/  LOP3.LUT R16, R25.reuse, 0x40, RZ, 0xfc, !PT ;  /* 0x0000004019107812 */ /* 0x040fe200078efcff */
[----:B------:R-:W-:Y:S01]  /*2db0*/  HMMA.16816.F32.BF16 R40, R4, R14, R40 ;  /* 0x0000000e0428723c */ /* 0x000fe20000041828 */
[C---:B------:R-:W-:Y:S01]  /*2dc0*/  LOP3.LUT R9, R25.reuse, 0x41, RZ, 0xfc, !PT ;  /* 0x0000004119097812 */ /* 0x040fe200078efcff */
[----:B------:R-:W5:Y:S01]  /*2dd0*/  MUFU.TANH R148, R62 ;  /* 0x0000003e00947308 */ /* 0x000f620000002400 */
[----:B------:R-:W-:Y:S02]  /*2de0*/  LOP3.LUT R8, R25, 0x48, RZ, 0xfc, !PT ;  /* 0x0000004819087812 */ /* 0x000fe400078efcff */
[----:B------:R-:W-:-:S02]  /*2df0*/  FSEL R196, R196, -INF , !P3 ;  /* 0xff800000c4c47808 */ /* 0x000fc40005800000 */
[----:B------:R-:W-:Y:S02]  /*2e00*/  FSEL R192, R192, -INF , !P6 ;  /* 0xff800000c0c07808 */ /* 0x000fe40007000000 */
[----:B------:R-:W-:Y:S01]  /*2e10*/  FSEL R194, R194, -INF , !P5 ;  /* 0xff800000c2c27808 */ /* 0x000fe20006800000 */
[----:B------:R-:W5:Y:S01]  /*2e20*/  MUFU.TANH R146, R63 ;  /* 0x0000003f00927308 */ /* 0x000f620000002400 */
[----:B------:R-:W-:Y:S01]  /*2e30*/  FSEL R140, R140, -INF , !P2 ;  /* 0xff8000008c8c7808 */ /* 0x000fe20005000000 */
[----:B------:R-:W-:Y:S01]  /*2e40*/  FMUL.FTZ R45, R45, UR4 ;  /* 0x000000042d2d7c20 */ /* 0x000fe20008410000 */
[----:B------:R-:W-:Y:S01]  /*2e50*/  FSEL R198, R198, -INF , !P1 ;  /* 0xff800000c6c67808 */ /* 0x000fe20004800000 */
[----:B------:R-:W-:Y:S01]  /*2e60*/  FMUL.FTZ R44, R44, UR4 ;  /* 0x000000042c2c7c20 */ /* 0x000fe20008410000 */
[----:B------:R-:W-:Y:S01]  /*2e70*/  FSEL R190, R190, -INF , !P4 ;  /* 0xff800000bebe7808 */ /* 0x000fe20006000000 */
[----:B------:R-:W-:Y:S01]  /*2e80*/  FMUL.FTZ R46, R46, UR4 ;  /* 0x000000042e2e7c20 */ /* 0x000fe20008410000 */
[----:B------:R-:W-:Y:S01]  /*2e90*/  FSEL R138, R138, -INF , !P0 ;  /* 0xff8000008a8a7808 */ /* 0x000fe20004000000 */
[----:B------:R-:W5:Y:S01]  /*2ea0*/  MUFU.TANH R152, R56 ;  /* 0x0000003800987308 */ /* 0x000f620000002400 */
[-C--:B------:R-:W-:Y:S01]  /*2eb0*/  ISETP.GE.AND P3, PT, R17, R115.reuse, PT ;  /* 0x000000731100720c */ /* 0x080fe20003f66270 */
[----:B------:R-:W-:Y:S01]  /*2ec0*/  FMUL.FTZ R40, R40, UR4 ;  /* 0x0000000428287c20 */ /* 0x000fe20008410000 */
[CC--:B------:R-:W-:Y:S01]  /*2ed0*/  ISETP.GE.AND P6, PT, R16.reuse, R24.reuse, PT ;  /* 0x000000181000720c */ /* 0x0c0fe20003fc6270 */
[----:B------:R-:W-:Y:S01]  /*2ee0*/  FMUL.FTZ R41, R41, UR4 ;  /* 0x0000000429297c20 */ /* 0x000fe20008410000 */
[-C--:B------:R-:W-:Y:S01]  /*2ef0*/  ISETP.GE.AND P5, PT, R16, R115.reuse, PT ;  /* 0x000000731000720c */ /* 0x080fe20003fa6270 */
[----:B------:R-:W-:Y:S01]  /*2f00*/  FMUL.FTZ R47, R47, UR4 ;  /* 0x000000042f2f7c20 */ /* 0x000fe20008410000 */
[CC--:B------:R-:W-:Y:S01]  /*2f10*/  ISETP.GE.AND P2, PT, R9.reuse, R24.reuse, PT ;  /* 0x000000180900720c */ /* 0x0c0fe20003f46270 */
[----:B------:R-:W5:Y:S01]  /*2f20*/  MUFU.TANH R174, R95 ;  /* 0x0000005f00ae7308 */ /* 0x000f620000002400 */
[-C--:B------:R-:W-:Y:S01]  /*2f30*/  ISETP.GE.AND P1, PT, R9, R115.reuse, PT ;  /* 0x000000730900720c */ /* 0x080fe20003f26270 */
[----:B------:R-:W-:Y:S01]  /*2f40*/  FMUL.FTZ R42, R42, UR4 ;  /* 0x000000042a2a7c20 */ /* 0x000fe20008410000 */
[C---:B------:R-:W-:Y:S01]  /*2f50*/  ISETP.GE.AND P4, PT, R8.reuse, R24, PT ;  /* 0x000000180800720c */ /* 0x040fe20003f86270 */
[----:B------:R-:W-:Y:S01]  /*2f60*/  FMUL.FTZ R43, R43, UR4 ;  /* 0x000000042b2b7c20 */ /* 0x000fe20008410000 */
[----:B------:R-:W-:-:S02]  /*2f70*/  ISETP.GE.AND P0, PT, R8, R115, PT ;  /* 0x000000730800720c */ /* 0x000fc40003f06270 */
[C---:B------:R-:W-:Y:S01]  /*2f80*/  LOP3.LUT R9, R25.reuse, 0x49, RZ, 0xfc, !PT ;  /* 0x0000004919097812 */ /* 0x040fe200078efcff */
[----:B------:R-:W5:Y:S01]  /*2f90*/  MUFU.TANH R142, R59 ;  /* 0x0000003b008e7308 */ /* 0x000f620000002400 */
[----:B------:R-:W-:Y:S02]  /*2fa0*/  LOP3.LUT R8, R25, 0x50, RZ, 0xfc, !PT ;  /* 0x0000005019087812 */ /* 0x000fe400078efcff */
[----:B------:R-:W-:Y:S02]  /*2fb0*/  FSEL R188, R188, -INF , !P3 ;  /* 0xff800000bcbc7808 */ /* 0x000fe40005800000 */
[----:B------:R-:W-:Y:S02]  /*2fc0*/  FSEL R186, R186, -INF , !P6 ;  /* 0xff800000baba7808 */ /* 0x000fe40007000000 */
[----:B------:R-:W-:Y:S01]  /*2fd0*/  FSEL R172, R172, -INF , !P5 ;  /* 0xff800000acac7808 */ /* 0x000fe20006800000 */
[----:B------:R-:W5:Y:S01]  /*2fe0*/  MUFU.TANH R136, R136 ;  /* 0x0000008800887308 */ /* 0x000f620000002400 */
[----:B------:R-:W-:-:S02]  /*2ff0*/  FSEL R184, R184, -INF , !P2 ;  /* 0xff800000b8b87808 */ /* 0x000fc40005000000 */
[CC--:B------:R-:W-:Y:S02]  /*3000*/  ISETP.GE.AND P3, PT, R9.reuse, R24.reuse, PT ;  /* 0x000000180900720c */ /* 0x0c0fe40003f66270 */
[-C--:B------:R-:W-:Y:S02]  /*3010*/  ISETP.GE.AND P6, PT, R9, R115.reuse, PT ;  /* 0x000000730900720c */ /* 0x080fe40003fc6270 */
[C---:B------:R-:W-:Y:S01]  /*3020*/  ISETP.GE.AND P5, PT, R8.reuse, R24, PT ;  /* 0x000000180800720c */ /* 0x040fe20003fa6270 */
[----:B------:R-:W5:Y:S01]  /*3030*/  MUFU.TANH R154, R61 ;  /* 0x0000003d009a7308 */ /* 0x000f620000002400 */
[----:B------:R-:W-:Y:S02]  /*3040*/  ISETP.GE.AND P2, PT, R8, R115, PT ;  /* 0x000000730800720c */ /* 0x000fe40003f46270 */
[C---:B------:R-:W-:Y:S02]  /*3050*/  LOP3.LUT R8, R25.reuse, 0x51, RZ, 0xfc, !PT ;  /* 0x0000005119087812 */ /* 0x040fe400078efcff */
[----:B------:R-:W-:-:S02]  /*3060*/  LOP3.LUT R5, R25, 0x58, RZ, 0xfc, !PT ;  /* 0x0000005819057812 */ /* 0x000fc400078efcff */
[----:B------:R-:W-:Y:S01]  /*3070*/  LOP3.LUT R4, R25, 0x59, RZ, 0xfc, !PT ;  /* 0x0000005919047812 */ /* 0x000fe200078efcff */
[----:B------:R-:W5:Y:S01]  /*3080*/  MUFU.TANH R126, R55 ;  /* 0x00000037007e7308 */ /* 0x000f620000002400 */
[----:B----4-:R-:W-:Y:S02]  /*3090*/  FSEL R182, R182, -INF , !P4 ;  /* 0xff800000b6b67808 */ /* 0x010fe40006000000 */
[----:B--2---:R-:W-:Y:S02]  /*30a0*/  FSEL R178, R178, -INF , !P0 ;  /* 0xff800000b2b27808 */ /* 0x004fe40004000000 */
[----:B------:R-:W-:Y:S02]  /*30b0*/  FSEL R180, R180, -INF , !P3 ;  /* 0xff800000b4b47808 */ /* 0x000fe40005800000 */
[----:B-1----:R-:W-:Y:S01]  /*30c0*/  FSEL R176, R176, -INF , !P6 ;  /* 0xff800000b0b07808 */ /* 0x002fe20007000000 */
[----:B------:R-:W1:Y:S01]  /*30d0*/  MUFU.TANH R144, R58 ;  /* 0x0000003a00907308 */ /* 0x000e620000002400 */
[----:B---3--:R-:W-:-:S02]  /*30e0*/  FSEL R170, R170, -INF , !P5 ;  /* 0xff800000aaaa7808 */ /* 0x008fc40006800000 */
[-C--:B------:R-:W-:Y:S02]  /*30f0*/  ISETP.GE.AND P4, PT, R8, R115.reuse, PT ;  /* 0x000000730800720c */ /* 0x080fe40003f86270 */
[CC--:B------:R-:W-:Y:S02]  /*3100*/  ISETP.GE.AND P0, PT, R5.reuse, R24.reuse, PT ;  /* 0x000000180500720c */ /* 0x0c0fe40003f06270 */
[-C--:B------:R-:W-:Y:S01]  /*3110*/  ISETP.GE.AND P3, PT, R5, R115.reuse, PT ;  /* 0x000000730500720c */ /* 0x080fe20003f66270 */
[----:B------:R-:W2:Y:S01]  /*3120*/  MUFU.TANH R66, R45 ;  /* 0x0000002d00427308 */ /* 0x000ea20000002400 */
[C---:B------:R-:W-:Y:S02]  /*3130*/  ISETP.GE.AND P6, PT, R4.reuse, R24, PT ;  /* 0x000000180400720c */ /* 0x040fe40003fc6270 */
[----:B------:R-:W-:Y:S02]  /*3140*/  ISETP.GE.AND P5, PT, R4, R115, PT ;  /* 0x000000730400720c */ /* 0x000fe40003fa6270 */
[----:B------:R-:W-:-:S02]  /*3150*/  LOP3.LUT R5, R25, 0x60, RZ, 0xfc, !PT ;  /* 0x0000006019057812 */ /* 0x000fc400078efcff */
[----:B------:R-:W-:Y:S01]  /*3160*/  LOP3.LUT R4, R25, 0x61, RZ, 0xfc, !PT ;  /* 0x0000006119047812 */ /* 0x000fe200078efcff */
[----:B------:R-:W3:Y:S01]  /*3170*/  MUFU.TANH R150, R57 ;  /* 0x0000003900967308 */ /* 0x000ee20000002400 */
[----:B-----5:R-:W-:Y:S02]  /*3180*/  FSEL R148, R148, -INF , !P2 ;  /* 0xff80000094947808 */ /* 0x020fe40005000000 */
[----:B------:R-:W-:Y:S02]  /*3190*/  FSEL R146, R146, -INF , !P4 ;  /* 0xff80000092927808 */ /* 0x000fe40006000000 */
[----:B------:R-:W-:Y:S02]  /*31a0*/  FSEL R152, R152, -INF , !P0 ;  /* 0xff80000098987808 */ /* 0x000fe40004000000 */
[-C--:B------:R-:W-:Y:S01]  /*31b0*/  ISETP.GE.AND P2, PT, R5, R24.reuse, PT ;  /* 0x000000180500720c */ /* 0x080fe20003f46270 */
[----:B------:R-:W4:Y:S01]  /*31c0*/  MUFU.TANH R132, R48 ;  /* 0x0000003000847308 */ /* 0x000f220000002400 */
[----:B------:R-:W-:-:S02]  /*31d0*/  ISETP.GE.AND P4, PT, R4, R24, PT ;  /* 0x000000180400720c */ /* 0x000fc40003f86270 */
[----:B------:R-:W-:Y:S02]  /*31e0*/  ISETP.GE.AND P0, PT, R4, R115, PT ;  /* 0x000000730400720c */ /* 0x000fe40003f06270 */
[----:B------:R-:W-:Y:S02]  /*31f0*/  LOP3.LUT R4, R25, 0x69, RZ, 0xfc, !PT ;  /* 0x0000006919047812 */ /* 0x000fe400078efcff */
[----:B------:R-:W-:Y:S01]  /*3200*/  FSEL R174, R174, -INF , !P1 ;  /* 0xff800000aeae7808 */ /* 0x000fe20004800000 */
[----:B------:R-:W5:Y:S01]  /*3210*/  MUFU.TANH R128, R54 ;  /* 0x0000003600807308 */ /* 0x000f620000002400 */
[----:B------:R-:W-:Y:S02]  /*3220*/  FSEL R142, R142, -INF , !P5 ;  /* 0xff8000008e8e7808 */ /* 0x000fe40006800000 */
[----:B------:R-:W-:Y:S02]  /*3230*/  FSEL R136, R136, -INF , !P2 ;  /* 0xff80000088887808 */ /* 0x000fe40005000000 */
[----:B------:R-:W-:-:S02]  /*3240*/  ISETP.GE.AND P1, PT, R8, R24, PT ;  /* 0x000000180800720c */ /* 0x000fc40003f26270 */
[C---:B------:R-:W-:Y:S01]  /*3250*/  ISETP.GE.AND P5, PT, R4.reuse, R24, PT ;  /* 0x000000180400720c */ /* 0x040fe20003fa6270 */
[----:B------:R-:W5:Y:S01]  /*3260*/  MUFU.TANH R134, R53 ;  /* 0x0000003500867308 */ /* 0x000f620000002400 */
[-C--:B------:R-:W-:Y:S02]  /*3270*/  ISETP.GE.AND P2, PT, R4, R115.reuse, PT ;  /* 0x000000730400720c */ /* 0x080fe40003f46270 */
[----:B------:R-:W-:Y:S02]  /*3280*/  LOP3.LUT R4, R25, 0x71, RZ, 0xfc, !PT ;  /* 0x0000007119047812 */ /* 0x000fe400078efcff */
[----:B------:R-:W-:Y:S02]  /*3290*/  FSEL R154, R154, -INF , !P1 ;  /* 0xff8000009a9a7808 */ /* 0x000fe40004800000 */
[----:B------:R-:W-:Y:S01]  /*32a0*/  FSEL R126, R126, -INF , !P0 ;  /* 0xff8000007e7e7808 */ /* 0x000fe20004000000 */
[----:B------:R-:W-:Y:S01]  /*32b0*/  MUFU.TANH R130, R49 ;  /* 0x0000003100827308 */ /* 0x000fe20000002400 */
[----:B------:R-:W-:-:S02]  /*32c0*/  ISETP.GE.AND P1, PT, R5, R115, PT ;  /* 0x000000730500720c */ /* 0x000fc40003f26270 */
[-C--:B------:R-:W-:Y:S02]  /*32d0*/  ISETP.GE.AND P0, PT, R4, R24.reuse, PT ;  /* 0x000000180400720c */ /* 0x080fe40003f06270 */
[----:B------:R-:W-:Y:S02]  /*32e0*/  LOP3.LUT R5, R25, 0x68, RZ, 0xfc, !PT ;  /* 0x0000006819057812 */ /* 0x000fe400078efcff */
[----:B-1----:R-:W-:Y:S01]  /*32f0*/  FSEL R144, R144, -INF , !P3 ;  /* 0xff80000090907808 */ /* 0x002fe20005800000 */
[----:B------:R-:W1:Y:S01]  /*3300*/  MUFU.TANH R124, R50 ;  /* 0x00000032007c7308 */ /* 0x000e620000002400 */
[----:B--2---:R-:W-:Y:S02]  /*3310*/  FSEL R66, R66, -INF , !P0 ;  /* 0xff80000042427808 */ /* 0x004fe40004000000 */
[----:B------:R-:W-:Y:S02]  /*3320*/  ISETP.GE.AND P3, PT, R5, R24, PT ;  /* 0x000000180500720c */ /* 0x000fe40003f66270 */
[----:B---3--:R-:W-:-:S02]  /*3330*/  FSEL R150, R150, -INF , !P6 ;  /* 0xff80000096967808 */ /* 0x008fc40007000000 */
[----:B------:R-:W-:Y:S01]  /*3340*/  ISETP.NE.AND P0, PT, R3, 0x1, PT ;  /* 0x000000010300780c */ /* 0x000fe20003f05270 */
[----:B------:R-:W2:Y:S01]  /*3350*/  MUFU.TANH R122, R51 ;  /* 0x00000033007a7308 */ /* 0x000ea20000002400 */
[-C--:B------:R-:W-:Y:S02]  /*3360*/  ISETP.GE.AND P6, PT, R5, R115.reuse, PT ;  /* 0x000000730500720c */ /* 0x080fe40003fc6270 */
[----:B------:R-:W-:Y:S02]  /*3370*/  LOP3.LUT R5, R25, 0x70, RZ, 0xfc, !PT ;  /* 0x0000007019057812 */ /* 0x000fe400078efcff */
[----:B----4-:R-:W-:Y:S02]  /*3380*/  FSEL R132, R132, -INF , !P3 ;  /* 0xff80000084847808 */ /* 0x010fe40005800000 */
[----:B-----5:R-:W-:Y:S01]  /*3390*/  FSEL R128, R128, -INF , !P1 ;  /* 0xff80000080807808 */ /* 0x020fe20004800000 */
[----:B------:R-:W3:Y:S01]  /*33a0*/  MUFU.TANH R120, R44 ;  /* 0x0000002c00787308 */ /* 0x000ee20000002400 */
[----:B------:R-:W-:-:S02]  /*33b0*/  ISETP.GE.AND P3, PT, R4, R115, PT ;  /* 0x000000730400720c */ /* 0x000fc40003f66270 */
[----:B------:R-:W-:Y:S02]  /*33c0*/  ISETP.GE.AND P1, PT, R5, R24, PT ;  /* 0x000000180500720c */ /* 0x000fe40003f26270 */
[C---:B------:R-:W-:Y:S02]  /*33d0*/  LOP3.LUT R4, R25.reuse, 0x78, RZ, 0xfc, !PT ;  /* 0x0000007819047812 */ /* 0x040fe400078efcff */
[----:B------:R-:W-:Y:S01]  /*33e0*/  LOP3.LUT R25, R25, 0x79, RZ, 0xfc, !PT ;  /* 0x0000007919197812 */ /* 0x000fe200078efcff */
[----:B------:R-:W4:Y:S01]  /*33f0*/  MUFU.TANH R64, R40 ;  /* 0x0000002800407308 */ /* 0x000f220000002400 */
[----:B------:R-:W-:Y:S02]  /*3400*/  FSEL R134, R134, -INF , !P4 ;  /* 0xff80000086867808 */ /* 0x000fe40006000000 */
[----:B-1----:R-:W-:Y:S02]  /*3410*/  FSEL R124, R124, -INF , !P6 ;  /* 0xff8000007c7c7808 */ /* 0x002fe40007000000 */
[----:B------:R-:W-:-:S02]  /*3420*/  FSEL R130, R130, -INF , !P5 ;  /* 0xff80000082827808 */ /* 0x000fc40006800000 */
[----:B--2---:R-:W-:Y:S01]  /*3430*/  FSEL R122, R122, -INF , !P2 ;  /* 0xff8000007a7a7808 */ /* 0x004fe20005000000 */
[----:B------:R-:W1:Y:S01]  /*3440*/  MUFU.TANH R62, R41 ;  /* 0x00000029003e7308 */ /* 0x000e620000002400 */
[-C--:B------:R-:W-:Y:S02]  /*3450*/  ISETP.GE.AND P4, PT, R5, R115.reuse, PT ;  /* 0x000000730500720c */ /* 0x080fe40003f86270 */
[----:B---3--:R-:W-:Y:S02]  /*3460*/  FSEL R120, R120, -INF , !P1 ;  /* 0xff80000078787808 */ /* 0x008fe40004800000 */
[CC--:B------:R-:W-:Y:S02]  /*3470*/  ISETP.GE.AND P6, PT, R4.reuse, R24.reuse, PT ;  /* 0x000000180400720c */ /* 0x0c0fe40003fc6270 */
[C---:B------:R-:W-:Y:S01]  /*3480*/  ISETP.GE.AND P5, PT, R25.reuse, R24, PT ;  /* 0x000000181900720c */ /* 0x040fe20003fa6270 */
[----:B------:R-:W2:Y:S01]  /*3490*/  MUFU.TANH R60, R46 ;  /* 0x0000002e003c7308 */ /* 0x000ea20000002400 */
[-C--:B------:R-:W-:Y:S01]  /*34a0*/  ISETP.GE.AND P2, PT, R4, R115.reuse, PT ;  /* 0x000000730400720c */ /* 0x080fe20003f46270 */
[----:B------:R-:W-:Y:S01]  /*34b0*/  BAR.SYNC.DEFER_BLOCKING 0x0 ;  /* 0x0000000000007b1d */ /* 0x000fe20000010000 */
[----:B------:R-:W-:-:S02]  /*34c0*/  ISETP.GE.AND P1, PT, R25, R115, PT ;  /* 0x000000731900720c */ /* 0x000fc40003f26270 */
[----:B----4-:R-:W-:-:S03]  /*34d0*/  FSEL R64, R64, -INF , !P6 ;  /* 0xff80000040407808 */ /* 0x010fc60007000000 */
[----:B------:R-:W3:Y:S01]  /*34e0*/  MUFU.TANH R59, R47 ;  /* 0x0000002f003b7308 */ /* 0x000ee20000002400 */
[----:B-1----:R-:W-:-:S07]  /*34f0*/  FSEL R62, R62, -INF , !P5 ;  /* 0xff8000003e3e7808 */ /* 0x002fce0006800000 */
[----:B------:R-:W1:Y:S01]  /*3500*/  MUFU.TANH R58, R42 ;  /* 0x0000002a003a7308 */ /* 0x000e620000002400 */
[----:B--2---:R-:W-:-:S07]  /*3510*/  FSEL R60, R60, -INF , !P4 ;  /* 0xff8000003c3c7808 */ /* 0x004fce0006000000 */
[----:B------:R-:W2:Y:S01]  /*3520*/  MUFU.TANH R57, R43 ;  /* 0x0000002b00397308 */ /* 0x000ea20000002400 */
[----:B---3--:R-:W-:Y:S02]  /*3530*/  FSEL R59, R59, -INF , !P3 ;  /* 0xff8000003b3b7808 */ /* 0x008fe40005800000 */
[----:B-1----:R-:W-:Y:S02]  /*3540*/  FSEL R58, R58, -INF , !P2 ;  /* 0xff8000003a3a7808 */ /* 0x002fe40005000000 */
[----:B--2---:R-:W-:Y:S01]  /*3550*/  FSEL R57, R57, -INF , !P1 ;  /* 0xff80000039397808 */ /* 0x004fe20004800000 */
        /* <DEDUP_REMOVED lines=14> */
.L_x_1465:
        /* <DEDUP_REMOVED lines=58> */
.L_x_1466:
[----:B------:R-:W-:Y:S01]  /*39e0*/  LEA R6, P1, R11, R162, 0x1 ;  /* 0x000000a20b067211 */ /* 0x000fe200078208ff */
[----:B------:R-:W-:-:S03]  /*39f0*/  IMAD.MOV.U32 R163, RZ, RZ, R161 ;  /* 0x000000ffffa37224 */ /* 0x000fc600078e00a1 */
[----:B------:R-:W-:Y:S02]  /*3a00*/  IADD3 R4, P2, PT, R113, R6, RZ ;  /* 0x0000000671047210 */ /* 0x000fe40007f5e0ff */
[----:B------:R-:W-:Y:S01]  /*3a10*/  LEA.HI.X R7, R11, R161, R10, 0x1, P1 ;  /* 0x000000a10b077211 */ /* 0x000fe200008f0c0a */
[----:B------:R-:W-:Y:S01]  /*3a20*/  @!PT LDS RZ, [RZ] ;  /* 0x00000000fffff984 */ /* 0x000fe20000000800 */
[----:B------:R-:W-:Y:S01]  /*3a30*/  @!PT LDS RZ, [RZ] ;  /* 0x00000000fffff984 */ /* 0x000fe20000000800 */
[----:B------:R-:W-:Y:S01]  /*3a40*/  @!PT LDS RZ, [RZ] ;  /* 0x00000000fffff984 */ /* 0x000fe20000000800 */
[----:B------:R1:W-:Y:S01]  /*3a50*/  LDGSTS.E.BYPASS.LTC128B.128 [R175+0x3000], desc[UR24][R162.64] ;  /* 0x03000000a2af7fae */ /* 0x0003e2000b981a18 */
[----:B------:R-:W-:-:S03]  /*3a60*/  IADD3 R8, P1, PT, R113, R4, RZ ;  /* 0x0000000471087210 */ /* 0x000fc60007f3e0ff */
[C---:B------:R-:W-:Y:S01]  /*3a70*/  IMAD.X R5, R2.reuse, 0x1, R7, P2 ;  /* 0x0000000102057824 */ /* 0x040fe200010e0607 */
[----:B------:R1:W-:Y:S03]  /*3a80*/  LDGSTS.E.BYPASS.LTC128B.128 [R175+0x5000], desc[UR24][R162.64+0x40] ;  /* 0x05000040a2af7fae */ /* 0x0003e6000b981a18 */
[----:B------:R-:W-:Y:S01]  /*3a90*/  IMAD.X R9, R2, 0x1, R5, P1 ;  /* 0x0000000102097824 */ /* 0x000fe200008e0605 */
        /* <DEDUP_REMOVED lines=11> */
.L_x_1464:
        /* <DEDUP_REMOVED lines=36> */
[----:B------:R-:W3:Y:S03]  /*3d90*/  SHFL.BFLY PT, R5, R6, 0x2, 0x1f ;  /* 0x0c401f0006057f89 */ /* 0x000ee600000e0000 */
[----:B------:R-:W-:Y:S01]  /*3da0*/  IADD3 R24, PT, PT, R111, R118, RZ ;  /* 0x000000766f187210 */ /* 0x000fe20007ffe0ff */
        /* <DEDUP_REMOVED lines=8> */
[----:B------:R-:W3:Y:S04]  /*3e30*/  SHFL.BFLY PT, R4, R5, 0x1, 0x1f ;  /* 0x0c201f0005047f89 */ /* 0x000ee800000e0000 */
[----:B------:R-:W4:Y:S04]  /*3e40*/  LDSM.16.MT88.4 R8, [R118+0x9000] ;  /* 0x009000007608783b */ /* 0x000f280000004200 */
[----:B------:R-:W-:Y:S01]  /*3e50*/  LDSM.16.MT88.4 R48, [R118+0x9400] ;  /* 0x009400007630783b */ /* 0x000fe20000004200 */
[----:B--2---:R-:W-:-:S02]  /*3e60*/  FMNMX.FTZ R2, R7, R2, !PT ;  /* 0x0000000207027209 */ /* 0x004fc40007810000 */
[----:B---3--:R-:W-:-:S03]  /*3e70*/  FMNMX.FTZ R0, R5, R4, !PT ;  /* 0x0000000405007209 */ /* 0x008fc60007810000 */
[C---:B-1----:R-:W-:Y:S01]  /*3e80*/  FMUL.FTZ R63, R2.reuse, UR4 ;  /* 0x00000004023f7c20 */ /* 0x042fe20008410000 */
[----:B------:R-:W-:Y:S01]  /*3e90*/  FSETP.NEU.FTZ.AND P1, PT, R2, -INF , PT ;  /* 0xff8000000200780b */ /* 0x000fe20003f3d000 */
[----:B------:R-:W-:Y:S01]  /*3ea0*/  LDSM.16.MT88.4 R4, [R24+0xd000] ;  /* 0x00d000001804783b */ /* 0x000fe20000004200 */
[C---:B------:R-:W-:Y:S02]  /*3eb0*/  FMUL.FTZ R61, R0.reuse, UR4 ;  /* 0x00000004003d7c20 */ /* 0x040fe40008410000 */
[----:B------:R-:W-:Y:S02]  /*3ec0*/  FSEL R63, R63, RZ, P1 ;  /* 0x000000ff3f3f7208 */ /* 0x000fe40000800000 */
[----:B------:R-:W-:-:S03]  /*3ed0*/  FSETP.NEU.FTZ.AND P1, PT, R0, -INF , PT ;  /* 0xff8000000000780b */ /* 0x000fc60003f3d000 */
[--C-:B------:R-:W-:Y:S01]  /*3ee0*/  FFMA.FTZ R47, R78, UR4, -R63.reuse ;  /* 0x000000044e2f7c23 */ /* 0x100fe2000801083f */
[----:B------:R-:W-:Y:S01]  /*3ef0*/  FSEL R61, R61, RZ, P1 ;  /* 0x000000ff3d3d7208 */ /* 0x000fe20000800000 */
[--C-:B------:R-:W-:Y:S01]  /*3f00*/  FFMA.FTZ R56, R96, UR4, -R63.reuse ;  /* 0x0000000460387c23 */ /* 0x100fe2000801083f */
[--C-:B------:R-:W-:Y:S01]  /*3f10*/  FFMA.FTZ R46, R88, UR4, -R63.reuse ;  /* 0x00000004582e7c23 */ /* 0x100fe2000801083f */
[--C-:B------:R-:W-:Y:S01]  /*3f20*/  FFMA.FTZ R43, R90, UR4, -R63.reuse ;  /* 0x000000045a2b7c23 */ /* 0x100fe2000801083f */
[----:B------:R-:W-:Y:S01]  /*3f30*/  FFMA.FTZ R39, R28, UR4, -R63 ;  /* 0x000000041c277c23 */ /* 0x000fe2000801083f */
[--C-:B------:R-:W-:Y:S01]  /*3f40*/  FFMA.FTZ R41, R76, UR4, -R61.reuse ;  /* 0x000000044c297c23 */ /* 0x100fe2000801083d */
[--C-:B------:R-:W-:Y:S01]  /*3f50*/  FFMA.FTZ R45, R36, UR4, -R61.reuse ;  /* 0x00000004242d7c23 */ /* 0x100fe2000801083d */
[----:B------:R-:W1:Y:S01]  /*3f60*/  LDSM.16.MT88.4 R76, [R118+0xd000] ;  /* 0x00d00000764c783b */ /* 0x000e620000004200 */
[--C-:B------:R-:W-:Y:S01]  /*3f70*/  FFMA.FTZ R44, R98, UR4, -R61.reuse ;  /* 0x00000004622c7c23 */ /* 0x100fe2000801083d */
[----:B------:R-:W-:Y:S01]  /*3f80*/  FFMA.FTZ R40, R82, UR4, -R61 ;  /* 0x0000000452287c23 */ /* 0x000fe2000801083d */
[----:B------:R-:W-:Y:S01]  /*3f90*/  MUFU.EX2 R56, R56 ;  /* 0x0000003800387308 */ /* 0x000fe20000000800 */
[----:B------:R-:W-:Y:S01]  /*3fa0*/  FFMA.FTZ R36, R30, UR4, -R63 ;  /* 0x000000041e247c23 */ /* 0x000fe2000801083f */
[----:B------:R-:W-:Y:S01]  /*3fb0*/  FFMA.FTZ R25, R34, UR4, -R61 ;  /* 0x0000000422197c23 */ /* 0x000fe2000801083d */
[----:B------:R-:W2:Y:S01]  /*3fc0*/  LDSM.16.MT88.4 R28, [R24+0x9400] ;  /* 0x00940000181c783b */ /* 0x000ea20000004200 */
[----:B------:R-:W3:Y:S01]  /*3fd0*/  MUFU.EX2 R47, R47 ;  /* 0x0000002f002f7308 */ /* 0x000ee20000000800 */
[--C-:B------:R-:W-:Y:S01]  /*3fe0*/  FFMA.FTZ R42, R104, UR4, -R63.reuse ;  /* 0x00000004682a7c23 */ /* 0x100fe2000801083f */
[----:B------:R-:W-:Y:S01]  /*3ff0*/  FFMA.FTZ R35, R20, UR4, -R63 ;  /* 0x0000000414237c23 */ /* 0x000fe2000801083f */
[--C-:B------:R-:W-:Y:S01]  /*4000*/  FFMA.FTZ R37, R38, UR4, -R61.reuse ;  /* 0x0000000426257c23 */ /* 0x100fe2000801083d */
[----:B------:R-:W-:Y:S01]  /*4010*/  MUFU.EX2 R46, R46 ;  /* 0x0000002e002e7308 */ /* 0x000fe20000000800 */
[--C-:B------:R-:W-:Y:S01]  /*4020*/  FFMA.FTZ R34, R72, UR4, -R61.reuse ;  /* 0x0000000448227c23 */ /* 0x100fe2000801083d */
[----:B------:R-:W-:Y:S01]  /*4030*/  FFMA.FTZ R33, R74, UR4, -R61 ;  /* 0x000000044a217c23 */ /* 0x000fe2000801083d */
[----:B------:R-:W5:Y:S01]  /*4040*/  LDSM.16.MT88.4 R20, [R118+0xb400] ;  /* 0x00b400007614783b */ /* 0x000f620000004200 */
[----:B------:R-:W4:Y:S01]  /*4050*/  MUFU.EX2 R43, R43 ;  /* 0x0000002b002b7308 */ /* 0x000f220000000800 */
[--C-:B------:R-:W-:Y:S01]  /*4060*/  FFMA.FTZ R27, R206, UR4, -R63.reuse ;  /* 0x00000004ce1b7c23 */ /* 0x100fe2000801083f */
[----:B------:R-:W-:Y:S01]  /*4070*/  FFMA.FTZ R204, R204, UR4, -R63 ;  /* 0x00000004cccc7c23 */ /* 0x000fe2000801083f */
[----:B------:R-:W-:Y:S01]  /*4080*/  FFMA.FTZ R200, R200, UR4, -R61 ;  /* 0x00000004c8c87c23 */ /* 0x000fe2000801083d */
[----:B------:R-:W-:Y:S01]  /*4090*/  MUFU.EX2 R45, R45 ;  /* 0x0000002d002d7308 */ /* 0x000fe20000000800 */
[----:B------:R-:W-:Y:S01]  /*40a0*/  FFMA.FTZ R65, R138, UR4, -R63 ;  /* 0x000000048a417c23 */ /* 0x000fe2000801083f */
[----:B---3--:R-:W-:Y:S01]  /*40b0*/  F2FP.BF16.F32.PACK_AB R68, R47, R56 ;  /* 0x000000382f44723e */ /* 0x008fe200000010ff */
[----:B------:R-:W-:Y:S01]  /*40c0*/  FFMA.FTZ R67, R140, UR4, -R61 ;  /* 0x000000048c437c23 */ /* 0x000fe2000801083d */
[----:B------:R-:W3:Y:S01]  /*40d0*/  MUFU.EX2 R44, R44 ;  /* 0x0000002c002c7308 */ /* 0x000ee20000000800 */
[----:B------:R-:W-:Y:S01]  /*40e0*/  FFMA.FTZ R198, R198, UR4, -R63 ;  /* 0x00000004c6c67c23 */ /* 0x000fe2000801083f */
[----:B------:R-:W-:Y:S01]  /*40f0*/  FFMA.FTZ R192, R192, UR4, -R61 ;  /* 0x00000004c0c07c23 */ /* 0x000fe2000801083d */
[----:B------:R-:W-:Y:S01]  /*4100*/  FFMA.FTZ R117, R180, UR4, -R63 ;  /* 0x00000004b4757c23 */ /* 0x000fe2000801083f */
[----:B------:R-:W-:Y:S01]  /*4110*/  MUFU.EX2 R41, R41 ;  /* 0x0000002900297308 */ /* 0x000fe20000000800 */
[----:B------:R-:W-:Y:S01]  /*4120*/  FFMA.FTZ R119, R174, UR4, -R61 ;  /* 0x00000004ae777c23 */ /* 0x000fe2000801083d */
[----:B----4-:R-:W-:Y:S01]  /*4130*/  F2FP.BF16.F32.PACK_AB R70, R43, R46 ;  /* 0x0000002e2b46723e */ /* 0x010fe200000010ff */
[--C-:B------:R-:W-:Y:S01]  /*4140*/  FFMA.FTZ R121, R170, UR4, -R63.reuse ;  /* 0x00000004aa797c23 */ /* 0x100fe2000801083f */
[----:B------:R-:W4:Y:S01]  /*4150*/  MUFU.EX2 R40, R40 ;  /* 0x0000002800287308 */ /* 0x000f220000000800 */
[----:B------:R-:W-:Y:S01]  /*4160*/  FFMA.FTZ R123, R152, UR4, -R63 ;  /* 0x00000004987b7c23 */ /* 0x000fe2000801083f */
        /* <DEDUP_REMOVED lines=8> */
[----:B------:R-:W-:Y:S01]  /*41f0*/  FFMA.FTZ R129, R144, UR4, -R61 ;  /* 0x0000000490817c23 */ /* 0x000fe2000801083d */
[----:B------:R-:W-:Y:S01]  /*4200*/  FFMA.FTZ R131, R130, UR4, -R63 ;  /* 0x0000000482837c23 */ /* 0x000fe2000801083f */
[----:B------:R-:W-:Y:S01]  /*4210*/  MUFU.EX2 R36, R36 ;  /* 0x0000002400247308 */ /* 0x000fe20000000800 */
[--C-:B------:R-:W-:Y:S01]  /*4220*/  FFMA.FTZ R135, R126, UR4, -R61.reuse ;  /* 0x000000047e877c23 */ /* 0x100fe2000801083d */
[----:B----4-:R-:W-:Y:S01]  /*4230*/  F2FP.BF16.F32.PACK_AB R71, R40, R41 ;  /* 0x000000292847723e */ /* 0x010fe200000010ff */
[--C-:B------:R-:W-:Y:S01]  /*4240*/  FFMA.FTZ R133, R124, UR4, -R61.reuse ;  /* 0x000000047c857c23 */ /* 0x100fe2000801083d */
[----:B------:R-:W-:Y:S01]  /*4250*/  MUFU.EX2 R35, R35 ;  /* 0x0000002300237308 */ /* 0x000fe20000000800 */
[--C-:B------:R-:W-:Y:S01]  /*4260*/  FFMA.FTZ R122, R122, UR4, -R61.reuse ;  /* 0x000000047a7a7c23 */ /* 0x100fe2000801083d */
[----:B------:R-:W-:Y:S01]  /*4270*/  FFMA.FTZ R128, R128, UR4, -R61 ;  /* 0x0000000480807c23 */ /* 0x000fe2000801083d */
[----:B------:R-:W-:Y:S01]  /*4280*/  FFMA.FTZ R177, R62, UR4, -R63 ;  /* 0x000000043eb17c23 */ /* 0x000fe2000801083f */
[----:B------:R4:W-:Y:S01]  /*4290*/  MUFU.EX2 R38, R25 ;  /* 0x0000001900267308 */ /* 0x0009e20000000800 */
[----:B------:R-:W-:Y:S01]  /*42a0*/  HMMA.16816.F32.BF16 R88, R68, R84, RZ ;  /* 0x000000544458723c */ /* 0x000fe200000418ff */
[----:B------:R-:W-:-:S02]  /*42b0*/  FADD.FTZ R44, R45, R44 ;  /* 0x0000002c2d2c7221 */ /* 0x000fc40000010000 */
[----:B------:R-:W2:Y:S02]  /*42c0*/  MUFU.EX2 R37, R37 ;  /* 0x0000002500257308 */ /* 0x000ea40000000800 */
[----:B------:R-:W-:Y:S02]  /*42d0*/  FADD.FTZ R41, R41, R44 ;  /* 0x0000002c29297221 */ /* 0x000fe40000010000 */
[----:B------:R-:W-:Y:S01]  /*42e0*/  MUFU.EX2 R34, R34 ;  /* 0x0000002200227308 */ /* 0x000fe20000000800 */
[----:B------:R-:W-:Y:S01]  /*42f0*/  HMMA.16816.F32.BF16 R84, R68, R86, RZ ;  /* 0x000000564454723c */ /* 0x000fe200000418ff */
[----:B------:R-:W-:Y:S02]  /*4300*/  FADD.FTZ R41, R40, R41 ;  /* 0x0000002928297221 */ /* 0x000fe40000010000 */
[----:B------:R-:W5:Y:S01]  /*4310*/  MUFU.EX2 R33, R33 ;  /* 0x0000002100217308 */ /* 0x000f620000000800 */
[----:B----4-:R-:W-:-:S03]  /*4320*/  FFMA.FTZ R25, R26, UR4, -R61 ;  /* 0x000000041a197c23 */ /* 0x010fc6000801083d */
[----:B------:R-:W-:Y:S01]  /*4330*/  MUFU.EX2 R27, R27 ;  /* 0x0000001b001b7308 */ /* 0x000fe20000000800 */
[C---:B------:R-:W-:Y:S03]  /*4340*/  HMMA.16816.F32.BF16 R112, R68.reuse, R8, RZ ;  /* 0x000000084470723c */ /* 0x040fe600000418ff */
[----:B------:R-:W-:Y:S04]  /*4350*/  MUFU.EX2 R26, R200 ;  /* 0x000000c8001a7308 */ /* 0x000fe80000000800 */
[----:B------:R-:W-:Y:S01]  /*4360*/  MUFU.EX2 R25, R25 ;  /* 0x0000001900197308 */ /* 0x000fe20000000800 */
[C---:B------:R-:W-:Y:S01]  /*4370*/  HMMA.16816.F32.BF16 R108, R68.reuse, R10, RZ ;  /* 0x0000000a446c723c */ /* 0x040fe200000418ff */
[----:B------:R-:W4:Y:S02]  /*4380*/  LDSM.16.MT88.4 R8, [R24+0xd400] ;  /* 0x00d400001808783b */ /* 0x000f240000004200 */
        /* <DEDUP_REMOVED lines=8> */
[C---:B-1----:R-:W-:Y:S03]  /*4410*/  HMMA.16816.F32.BF16 R80, R68.reuse, R76, RZ ;  /* 0x0000004c4450723c */ /* 0x042fe600000418ff */
        /* <DEDUP_REMOVED lines=9> */
[----:B------:R1:W-:Y:S04]  /*44b0*/  MUFU.EX2 R142, R129 ;  /* 0x00000081008e7308 */ /* 0x0003e80000000800 */
[----:B------:R-:W-:Y:S01]  /*44c0*/  MUFU.EX2 R127, R127 ;  /* 0x0000007f007f7308 */ /* 0x000fe20000000800 */
[----:B------:R-:W-:Y:S01]  /*44d0*/  HMMA.16816.F32.BF16 R72, R68, R4, RZ ;  /* 0x000000044448723c */ /* 0x000fe200000418ff */
[----:B---3--:R-:W-:-:S02]  /*44e0*/  F2FP.BF16.F32.PACK_AB R4, R39, R42 ;  /* 0x0000002a2704723e */ /* 0x008fc400000010ff */
[----:B--2---:R-:W-:Y:S01]  /*44f0*/  F2FP.BF16.F32.PACK_AB R5, R37, R38 ;  /* 0x000000262505723e */ /* 0x004fe200000010ff */
[----:B------:R-:W-:Y:S01]  /*4500*/  MUFU.EX2 R131, R131 ;  /* 0x0000008300837308 */ /* 0x000fe20000000800 */
[----:B------:R-:W-:-:S03]  /*4510*/  FADD.FTZ R38, R38, R41 ;  /* 0x0000002926267221 */ /* 0x000fc60000010000 */
[----:B------:R-:W-:Y:S01]  /*4520*/  HMMA.16816.F32.BF16 R68, R68, R6, RZ ;  /* 0x000000064444723c */ /* 0x000fe200000418ff */
[----:B------:R-:W-:Y:S01]  /*4530*/  F2FP.BF16.F32.PACK_AB R6, R35, R36 ;  /* 0x000000242306723e */ /* 0x000fe200000010ff */
[--C-:B-1----:R-:W-:Y:S01]  /*4540*/  FFMA.FTZ R129, R136, UR4, -R63.reuse ;  /* 0x0000000488817c23 */ /* 0x102fe2000801083f */
[----:B-----5:R-:W-:Y:S01]  /*4550*/  F2FP.BF16.F32.PACK_AB R7, R33, R34 ;  /* 0x000000222107723e */ /* 0x020fe200000010ff */
[--C-:B------:R-:W-:Y:S01]  /*4560*/  FFMA.FTZ R136, R134, UR4, -R63.reuse ;  /* 0x0000000486887c23 */ /* 0x100fe2000801083f */
[----:B------:R-:W-:Y:S01]  /*4570*/  FFMA.FTZ R134, R132, UR4, -R63 ;  /* 0x0000000484867c23 */ /* 0x000fe2000801083f */
[----:B------:R-:W-:Y:S01]  /*4580*/  MUFU.EX2 R126, R128 ;  /* 0x00000080007e7308 */ /* 0x000fe20000000800 */
[----:B------:R-:W-:-:S03]  /*4590*/  FADD.FTZ R37, R37, R38 ;  /* 0x0000002625257221 */ /* 0x000fc60000010000 */
[----:B------:R-:W-:Y:S01]  /*45a0*/  HMMA.16816.F32.BF16 R88, R4, R16, R88 ;  /* 0x000000100458723c */ /* 0x000fe20000041858 */
[----:B------:R-:W-:Y:S01]  /*45b0*/  MUFU.EX2 R129, R129 ;  /* 0x0000008100817308 */ /* 0x000fe20000000800 */
[----:B------:R-:W-:-:S03]  /*45c0*/  FADD.FTZ R34, R34, R37 ;  /* 0x0000002522227221 */ /* 0x000fc60000010000 */
[----:B------:R-:W-:Y:S01]  /*45d0*/  MUFU.EX2 R132, R136 ;  /* 0x0000008800847308 */ /* 0x000fe20000000800 */
[----:B------:R-:W-:Y:S02]  /*45e0*/  FADD.FTZ R33, R33, R34 ;  /* 0x0000002221217221 */ /* 0x000fe40000010000 */
[C---:B------:R-:W-:Y:S01]  /*45f0*/  HMMA.16816.F32.BF16 R84, R4.reuse, R18, R84 ;  /* 0x000000120454723c */ /* 0x040fe20000041854 */
[----:B------:R-:W1:Y:S01]  /*4600*/  LDSM.16.MT88.4 R16, [R24+0xb800] ;  /* 0x00b800001810783b */ /* 0x000e620000004200 */
[----:B------:R-:W-:Y:S04]  /*4610*/  MUFU.EX2 R130, R134 ;  /* 0x0000008600827308 */ /* 0x000fe80000000800 */
[----:B------:R-:W-:Y:S02]  /*4620*/  MUFU.EX2 R135, R135 ;  /* 0x0000008700877308 */ /* 0x000fe40000000800 */
[C---:B------:R-:W-:Y:S01]  /*4630*/  HMMA.16816.F32.BF16 R104, R4.reuse, R28, R104 ;  /* 0x0000001c0468723c */ /* 0x040fe20000041868 */
[----:B------:R-:W-:Y:S01]  /*4640*/  FFMA.FTZ R29, R52, UR4, -R61 ;  /* 0x00000004341d7c23 */ /* 0x000fe2000801083d */
[--C-:B------:R-:W-:Y:S01]  /*4650*/  FFMA.FTZ R28, R208, UR4, -R63.reuse ;  /* 0x00000004d01c7c23 */ /* 0x100fe2000801083f */
[----:B------:R-:W2:Y:S01]  /*4660*/  LDSM.16.MT88.4 R52, [R118+0x9800] ;  /* 0x009800007634783b */ /* 0x000ea20000004200 */
[----:B------:R-:W-:Y:S04]  /*4670*/  MUFU.EX2 R133, R133 ;  /* 0x0000008500857308 */ /* 0x000fe80000000800 */
[C---:B------:R-:W-:Y:S01]  /*4680*/  HMMA.16816.F32.BF16 R100, R4.reuse, R30, R100 ;  /* 0x0000001e0464723c */ /* 0x040fe20000041864 */
[----:B------:R-:W-:Y:S01]  /*4690*/  FFMA.FTZ R31, R32, UR4, -R63 ;  /* 0x00000004201f7c23 */ /* 0x000fe2000801083f */
[----:B------:R-:W-:Y:S01]  /*46a0*/  FFMA.FTZ R30, R202, UR4, -R61 ;  /* 0x00000004ca1e7c23 */ /* 0x000fe2000801083d */
[----:B------:R-:W-:Y:S04]  /*46b0*/  MUFU.EX2 R32, R204 ;  /* 0x000000cc00207308 */ /* 0x000fe80000000800 */
[----:B------:R-:W3:Y:S01]  /*46c0*/  MUFU.EX2 R31, R31 ;  /* 0x0000001f001f7308 */ /* 0x000ee20000000800 */
[C---:B------:R-:W-:Y:S03]  /*46d0*/  HMMA.16816.F32.BF16 R80, R4.reuse, R12, R80 ;  /* 0x0000000c0450723c */ /* 0x040fe60000041850 */
[----:B------:R-:W-:Y:S04]  /*46e0*/  MUFU.EX2 R28, R28 ;  /* 0x0000001c001c7308 */ /* 0x000fe80000000800 */
[----:B------:R-:W-:Y:S01]  /*46f0*/  MUFU.EX2 R30, R30 ;  /* 0x0000001e001e7308 */ /* 0x000fe20000000800 */
[C---:B------:R-:W-:Y:S01]  /*4700*/  HMMA.16816.F32.BF16 R76, R4.reuse, R14, R76 ;  /* 0x0000000e044c723c */ /* 0x040fe2000004184c */
[----:B------:R-:W5:Y:S02]  /*4710*/  LDSM.16.MT88.4 R12, [R118+0xd800] ;  /* 0x00d80000760c783b */ /* 0x000f640000004200 */
[----:B------:R-:W1:Y:S04]  /*4720*/  MUFU.EX2 R29, R29 ;  /* 0x0000001d001d7308 */ /* 0x000e680000000800 */
[----:B------:R-:W-:Y:S01]  /*4730*/  MUFU.EX2 R122, R122 ;  /* 0x0000007a007a7308 */ /* 0x000fe20000000800 */
[C---:B------:R-:W-:Y:S03]  /*4740*/  HMMA.16816.F32.BF16 R96, R4.reuse, R20, R96 ;  /* 0x000000140460723c */ /* 0x040fe60000041860 */
[----:B------:R-:W-:Y:S05]  /*4750*/  MUFU.EX2 R177, R177 ;  /* 0x000000b100b17308 */ /* 0x000fea0000000800 */
[C---:B------:R-:W-:Y:S01]  /*4760*/  HMMA.16816.F32.BF16 R92, R4.reuse, R22, R92 ;  /* 0x00000016045c723c */ /* 0x040fe2000004185c */
[----:B------:R-:W5:Y:S07]  /*4770*/  LDSM.16.MT88.4 R20, [R118+0xb800] ;  /* 0x00b800007614783b */ /* 0x000f6e0000004200 */
[C---:B----4-:R-:W-:Y:S08]  /*4780*/  HMMA.16816.F32.BF16 R72, R4.reuse, R8, R72 ;  /* 0x000000080448723c */ /* 0x050ff00000041848 */
[C---:B------:R-:W-:Y:S01]  /*4790*/  HMMA.16816.F32.BF16 R68, R4.reuse, R10, R68 ;  /* 0x0000000a0444723c */ /* 0x040fe20000041844 */
[----:B------:R-:W4:Y:S07]  /*47a0*/  LDSM.16.MT88.4 R8, [R24+0xd800] ;  /* 0x00d800001808783b */ /* 0x000f2e0000004200 */
[C---:B------:R-:W-:Y:S08]  /*47b0*/  HMMA.16816.F32.BF16 R112, R4.reuse, R48, R112 ;  /* 0x000000300470723c */ /* 0x040ff00000041870 */
[----:B------:R-:W-:Y:S01]  /*47c0*/  HMMA.16816.F32.BF16 R108, R4, R50, R108 ;  /* 0x00000032046c723c */ /* 0x000fe2000004186c */
[----:B------:R-:W4:Y:S01]  /*47d0*/  LDSM.16.MT88.4 R48, [R24+0x9800] ;  /* 0x009800001830783b */ /* 0x000f220000004200 */
[----:B---3--:R-:W-:-:S02]  /*47e0*/  F2FP.BF16.F32.PACK_AB R4, R31, R32 ;  /* 0x000000201f04723e */ /* 0x008fc400000010ff */
[----:B-1----:R-:W-:Y:S01]  /*47f0*/  F2FP.BF16.F32.PACK_AB R5, R29, R30 ;  /* 0x0000001e1d05723e */ /* 0x002fe200000010ff */
[----:B------:R-:W-:Y:S01]  /*4800*/  FADD.FTZ R30, R30, R33 ;  /* 0x000000211e1e7221 */ /* 0x000fe20000010000 */
[----:B------:R-:W-:Y:S02]  /*4810*/  F2FP.BF16.F32.PACK_AB R6, R27, R28 ;  /* 0x0000001c1b06723e */ /* 0x000fe400000010ff */
[----:B------:R-:W-:Y:S01]  /*4820*/  F2FP.BF16.F32.PACK_AB R7, R25, R26 ;  /* 0x0000001a1907723e */ /* 0x000fe200000010ff */
[----:B------:R-:W-:-:S06]  /*4830*/  FADD.FTZ R29, R29, R30 ;  /* 0x0000001e1d1d7221 */ /* 0x000fcc0000010000 */
[C---:B------:R-:W-:Y:S08]  /*4840*/  HMMA.16816.F32.BF16 R88, R4.reuse, R16, R88 ;  /* 0x000000100458723c */ /* 0x040ff00000041858 */
[C---:B------:R-:W-:Y:S01]  /*4850*/  HMMA.16816.F32.BF16 R84, R4.reuse, R18, R84 ;  /* 0x000000120454723c */ /* 0x040fe20000041854 */
[----:B------:R-:W1:Y:S07]  /*4860*/  LDSM.16.MT88.4 R16, [R118+0xbc00] ;  /* 0x00bc00007610783b */ /* 0x000e6e0000004200 */
[----:B--2---:R-:W-:Y:S01]  /*4870*/  HMMA.16816.F32.BF16 R112, R4, R52, R112 ;  /* 0x000000340470723c */ /* 0x004fe20000041870 */
[--C-:B------:R-:W-:Y:S01]  /*4880*/  FFMA.FTZ R53, R196, UR4, -R63.reuse ;  /* 0x00000004c4357c23 */ /* 0x100fe2000801083f */
[----:B------:R-:W-:-:S05]  /*4890*/  FFMA.FTZ R52, R194, UR4, -R63 ;  /* 0x00000004c2347c23 */ /* 0x000fca000801083f */
[----:B------:R-:W-:Y:S01]  /*48a0*/  MUFU.EX2 R53, R53 ;  /* 0x0000003500357308 */ /* 0x000fe20000000800 */
[C---:B------:R-:W-:Y:S01]  /*48b0*/  HMMA.16816.F32.BF16 R108, R4.reuse, R54, R108 ;  /* 0x00000036046c723c */ /* 0x040fe2000004186c */
[--C-:B------:R-:W-:Y:S01]  /*48c0*/  FFMA.FTZ R55, R190, UR4, -R61.reuse ;  /* 0x00000004be377c23 */ /* 0x100fe2000801083d */
[----:B------:R-:W-:Y:S01]  /*48d0*/  FFMA.FTZ R54, R188, UR4, -R61 ;  /* 0x00000004bc367c23 */ /* 0x000fe2000801083d */
[----:B------:R-:W2:Y:S04]  /*48e0*/  MUFU.EX2 R52, R52 ;  /* 0x0000003400347308 */ /* 0x000ea80000000800 */
[----:B------:R-:W-:Y:S01]  /*48f0*/  MUFU.EX2 R55, R55 ;  /* 0x0000003700377308 */ /* 0x000fe20000000800 */
[C---:B-----5:R-:W-:Y:S03]  /*4900*/  HMMA.16816.F32.BF16 R80, R4.reuse, R12, R80 ;  /* 0x0000000c0450723c */ /* 0x060fe60000041850 */
[----:B------:R-:W3:Y:S05]  /*4910*/  MUFU.EX2 R54, R54 ;  /* 0x0000003600367308 */ /* 0x000eea0000000800 */
[C---:B------:R-:W-:Y:S01]  /*4920*/  HMMA.16816.F32.BF16 R76, R4.reuse, R14, R76 ;  /* 0x0000000e044c723c */ /* 0x040fe2000004184c */
[----:B------:R-:W5:Y:S07]  /*4930*/  LDSM.16.MT88.4 R12, [R24+0xbc00] ;  /* 0x00bc0000180c783b */ /* 0x000f6e0000004200 */
[C---:B------:R-:W-:Y:S08]  /*4940*/  HMMA.16816.F32.BF16 R96, R4.reuse, R20, R96 ;  /* 0x000000140460723c */ /* 0x040ff00000041860 */
[C---:B------:R-:W-:Y:S01]  /*4950*/  HMMA.16816.F32.BF16 R92, R4.reuse, R22, R92 ;  /* 0x00000016045c723c */ /* 0x040fe2000004185c */
[----:B------:R-:W-:Y:S07]  /*4960*/  LDSM.16.MT88.4 R20, [R24+0x9c00] ;  /* 0x009c00001814783b */ /* 0x000fee0000004200 */
[C---:B----4-:R-:W-:Y:S08]  /*4970*/  HMMA.16816.F32.BF16 R72, R4.reuse, R8, R72 ;  /* 0x000000080448723c */ /* 0x050ff00000041848 */
[C---:B------:R-:W-:Y:S01]  /*4980*/  HMMA.16816.F32.BF16 R68, R4.reuse, R10, R68 ;  /* 0x0000000a0444723c */ /* 0x040fe20000041844 */
[----:B------:R-:W4:Y:S07]  /*4990*/  LDSM.16.MT88.4 R8, [R118+0xdc00] ;  /* 0x00dc00007608783b */ /* 0x000f2e0000004200 */
[C---:B------:R-:W-:Y:S08]  /*49a0*/  HMMA.16816.F32.BF16 R104, R4.reuse, R48, R104 ;  /* 0x000000300468723c */ /* 0x040ff00000041868 */
[----:B------:R-:W-:Y:S01]  /*49b0*/  HMMA.16816.F32.BF16 R100, R4, R50, R100 ;  /* 0x000000320464723c */ /* 0x000fe20000041864 */
[----:B------:R-:W4:Y:S01]  /*49c0*/  LDSM.16.MT88.4 R48, [R118+0x9c00] ;  /* 0x009c00007630783b */ /* 0x000f220000004200 */
[----:B--2---:R-:W-:-:S02]  /*49d0*/  F2FP.BF16.F32.PACK_AB R4, R52, R53 ;  /* 0x000000353404723e */ /* 0x004fc400000010ff */
[----:B------:R-:W-:Y:S02]  /*49e0*/  F2FP.BF16.F32.PACK_AB R5, R67, R140 ;  /* 0x0000008c4305723e */ /* 0x000fe400000010ff */
[----:B------:R-:W-:Y:S02]  /*49f0*/  F2FP.BF16.F32.PACK_AB R6, R65, R138 ;  /* 0x0000008a4106723e */ /* 0x000fe400000010ff */
[----:B---3--:R-:W-:-:S07]  /*4a00*/  F2FP.BF16.F32.PACK_AB R7, R54, R55 ;  /* 0x000000373607723e */ /* 0x008fce00000010ff */
[C---:B-1----:R-:W-:Y:S08]  /*4a10*/  HMMA.16816.F32.BF16 R96, R4.reuse, R16, R96 ;  /* 0x000000100460723c */ /* 0x042ff00000041860 */
[C---:B------:R-:W-:Y:S01]  /*4a20*/  HMMA.16816.F32.BF16 R92, R4.reuse, R18, R92 ;  /* 0x00000012045c723c */ /* 0x040fe2000004185c */
[----:B------:R-:W1:Y:S07]  /*4a30*/  LDSM.16.MT88.4 R16, [R24+0xdc00] ;  /* 0x00dc00001810783b */ /* 0x000e6e0000004200 */
[C---:B-----5:R-:W-:Y:S08]  /*4a40*/  HMMA.16816.F32.BF16 R88, R4.reuse, R12, R88 ;  /* 0x0000000c0458723c */ /* 0x060ff00000041858 */
[C---:B------:R-:W-:Y:S01]  /*4a50*/  HMMA.16816.F32.BF16 R84, R4.reuse, R14, R84 ;  /* 0x0000000e0454723c */ /* 0x040fe20000041854 */
[----:B------:R-:W2:Y:S07]  /*4a60*/  LDSM.16.MT88.4 R12, [R118+0xa000] ;  /* 0x00a00000760c783b */ /* 0x000eae0000004200 */
[C---:B----4-:R-:W-:Y:S08]  /*4a70*/  HMMA.16816.F32.BF16 R80, R4.reuse, R8, R80 ;  /* 0x000000080450723c */ /* 0x050ff00000041850 */
[C---:B------:R-:W-:Y:S01]  /*4a80*/  HMMA.16816.F32.BF16 R76, R4.reuse, R10, R76 ;  /* 0x0000000a044c723c */ /* 0x040fe2000004184c */
[----:B------:R-:W3:Y:S07]  /*4a90*/  LDSM.16.MT88.4 R8, [R24+0xa000] ;  /* 0x00a000001808783b */ /* 0x000eee0000004200 */
[----:B------:R-:W-:Y:S01]  /*4aa0*/  HMMA.16816.F32.BF16 R104, R4, R20, R104 ;  /* 0x000000140468723c */ /* 0x000fe20000041868 */
[--C-:B------:R-:W-:Y:S01]  /*4ab0*/  FFMA.FTZ R20, R172, UR4, -R61.reuse ;  /* 0x00000004ac147c23 */ /* 0x100fe2000801083d */
[----:B------:R-:W-:-:S03]  /*4ac0*/  FFMA.FTZ R172, R178, UR4, -R61 ;  /* 0x00000004b2ac7c23 */ /* 0x000fc6000801083d */
[----:B------:R-:W-:Y:S03]  /*4ad0*/  MUFU.EX2 R174, R20 ;  /* 0x0000001400ae7308 */ /* 0x000fe60000000800 */
[C---:B------:R-:W-:Y:S01]  /*4ae0*/  HMMA.16816.F32.BF16 R112, R4.reuse, R48, R112 ;  /* 0x000000300470723c */ /* 0x040fe20000041870 */
[--C-:B------:R-:W-:Y:S01]  /*4af0*/  FFMA.FTZ R49, R184, UR4, -R63.reuse ;  /* 0x00000004b8317c23 */ /* 0x100fe2000801083f */
[--C-:B------:R-:W-:Y:S01]  /*4b00*/  FFMA.FTZ R48, R182, UR4, -R63.reuse ;  /* 0x00000004b6307c23 */ /* 0x100fe2000801083f */
[----:B------:R-:W-:Y:S04]  /*4b10*/  MUFU.EX2 R172, R172 ;  /* 0x000000ac00ac7308 */ /* 0x000fe80000000800 */
[----:B------:R-:W-:Y:S01]  /*4b20*/  MUFU.EX2 R49, R49 ;  /* 0x0000003100317308 */ /* 0x000fe20000000800 */
[----:B------:R-:W-:Y:S01]  /*4b30*/  HMMA.16816.F32.BF16 R108, R4, R50, R108 ;  /* 0x00000032046c723c */ /* 0x000fe2000004186c */
[----:B------:R-:W-:Y:S01]  /*4b40*/  FFMA.FTZ R50, R186, UR4, -R63 ;  /* 0x00000004ba327c23 */ /* 0x000fe2000801083f */
[--C-:B------:R-:W-:Y:S01]  /*4b50*/  FFMA.FTZ R51, R176, UR4, -R61.reuse ;  /* 0x00000004b0337c23 */ /* 0x100fe2000801083d */
[----:B------:R-:W-:Y:S01]  /*4b60*/  MUFU.EX2 R48, R48 ;  /* 0x0000003000307308 */ /* 0x000fe20000000800 */
[----:B------:R-:W-:Y:S01]  /*4b70*/  FFMA.FTZ R176, R57, UR4, -R61 ;  /* 0x0000000439b07c23 */ /* 0x000fe2000801083d */
[----:B------:R-:W-:-:S02]  /*4b80*/  FADD.FTZ R57, R56, R47 ;  /* 0x0000002f38397221 */ /* 0x000fc40000010000 */
[----:B------:R-:W4:Y:S01]  /*4b90*/  MUFU.EX2 R50, R50 ;  /* 0x0000003200327308 */ /* 0x000f220000000800 */
[C---:B-1----:R-:W-:Y:S01]  /*4ba0*/  HMMA.16816.F32.BF16 R72, R4.reuse, R16, R72 ;  /* 0x000000100448723c */ /* 0x042fe20000041848 */
[----:B------:R-:W-:Y:S02]  /*4bb0*/  FADD.FTZ R46, R46, R57 ;  /* 0x000000392e2e7221 */ /* 0x000fe40000010000 */
[----:B------:R-:W1:Y:S02]  /*4bc0*/  MUFU.EX2 R51, R51 ;  /* 0x0000003300337308 */ /* 0x000e640000000800 */
[----:B------:R-:W-:Y:S02]  /*4bd0*/  FADD.FTZ R43, R43, R46 ;  /* 0x0000002e2b2b7221 */ /* 0x000fe40000010000 */
[----:B------:R-:W-:Y:S01]  /*4be0*/  MUFU.EX2 R176, R176 ;  /* 0x000000b000b07308 */ /* 0x000fe20000000800 */
[----:B------:R-:W-:Y:S01]  /*4bf0*/  HMMA.16816.F32.BF16 R68, R4, R18, R68 ;  /* 0x000000120444723c */ /* 0x000fe20000041844 */
[----:B------:R-:W5:Y:S01]  /*4c00*/  LDSM.16.MT88.4 R16, [R24+0xc000] ;  /* 0x00c000001810783b */ /* 0x000f620000004200 */
[----:B------:R-:W-:-:S04]  /*4c10*/  FADD.FTZ R42, R42, R43 ;  /* 0x0000002b2a2a7221 */ /* 0x000fc80000010000 */
[----:B------:R-:W-:Y:S02]  /*4c20*/  FADD.FTZ R39, R39, R42 ;  /* 0x0000002a27277221 */ /* 0x000fe40000010000 */
[----:B------:R-:W-:Y:S01]  /*4c30*/  HMMA.16816.F32.BF16 R100, R4, R22, R100 ;  /* 0x000000160464723c */ /* 0x000fe20000041864 */
[----:B----4-:R-:W-:Y:S01]  /*4c40*/  F2FP.BF16.F32.PACK_AB R4, R49, R50 ;  /* 0x000000323104723e */ /* 0x010fe200000010ff */
[----:B------:R-:W4:Y:S01]  /*4c50*/  LDSM.16.MT88.4 R20, [R118+0xc000] ;  /* 0x00c000007614783b */ /* 0x000f220000004200 */
[----:B------:R-:W-:Y:S01]  /*4c60*/  F2FP.BF16.F32.PACK_AB R5, R119, R174 ;  /* 0x000000ae7705723e */ /* 0x000fe200000010ff */
[----:B------:R-:W-:Y:S01]  /*4c70*/  FADD.FTZ R36, R36, R39 ;  /* 0x0000002724247221 */ /* 0x000fe20000010000 */
[----:B------:R-:W-:Y:S02]  /*4c80*/  F2FP.BF16.F32.PACK_AB R6, R117, R48 ;  /* 0x000000307506723e */ /* 0x000fe400000010ff */
[----:B-1----:R-:W-:Y:S01]  /*4c90*/  F2FP.BF16.F32.PACK_AB R7, R51, R172 ;  /* 0x000000ac3307723e */ /* 0x002fe200000010ff */
[----:B------:R-:W-:-:S04]  /*4ca0*/  FADD.FTZ R35, R35, R36 ;  /* 0x0000002423237221 */ /* 0x000fc80000010000 */
[----:B------:R-:W-:Y:S02]  /*4cb0*/  FADD.FTZ R32, R32, R35 ;  /* 0x0000002320207221 */ /* 0x000fe40000010000 */
[----:B--2---:R-:W-:Y:S02]  /*4cc0*/  HMMA.16816.F32.BF16 R112, R4, R12, R112 ;  /* 0x0000000c0470723c */ /* 0x004fe40000041870 */
[----:B------:R-:W-:-:S04]  /*4cd0*/  FADD.FTZ R31, R31, R32 ;  /* 0x000000201f1f7221 */ /* 0x000fc80000010000 */
[----:B------:R-:W-:Y:S02]  /*4ce0*/  FADD.FTZ R28, R28, R31 ;  /* 0x0000001f1c1c7221 */ /* 0x000fe40000010000 */
[C---:B------:R-:W-:Y:S01]  /*4cf0*/  HMMA.16816.F32.BF16 R108, R4.reuse, R14, R108 ;  /* 0x0000000e046c723c */ /* 0x040fe2000004186c */
[----:B------:R-:W1:Y:S07]  /*4d00*/  LDSM.16.MT88.4 R12, [R118+0xe000] ;  /* 0x00e00000760c783b */ /* 0x000e6e0000004200 */
[C---:B---3--:R-:W-:Y:S08]  /*4d10*/  HMMA.16816.F32.BF16 R104, R4.reuse, R8, R104 ;  /* 0x000000080468723c */ /* 0x048ff00000041868 */
[C---:B------:R-:W-:Y:S01]  /*4d20*/  HMMA.16816.F32.BF16 R100, R4.reuse, R10, R100 ;  /* 0x0000000a0464723c */ /* 0x040fe20000041864 */
[----:B------:R-:W2:Y:S07]  /*4d30*/  LDSM.16.MT88.4 R8, [R24+0xe000] ;  /* 0x00e000001808783b */ /* 0x000eae0000004200 */
[C---:B-----5:R-:W-:Y:S08]  /*4d40*/  HMMA.16816.F32.BF16 R88, R4.reuse, R16, R88 ;  /* 0x000000100458723c */ /* 0x060ff00000041858 */
[C---:B------:R-:W-:Y:S01]  /*4d50*/  HMMA.16816.F32.BF16 R84, R4.reuse, R18, R84 ;  /* 0x000000120454723c */ /* 0x040fe20000041854 */
[----:B------:R-:W3:Y:S07]  /*4d60*/  LDSM.16.MT88.4 R16, [R118+0xa400] ;  /* 0x00a400007610783b */ /* 0x000eee0000004200 */
[C---:B----4-:R-:W-:Y:S08]  /*4d70*/  HMMA.16816.F32.BF16 R96, R4.reuse, R20, R96 ;  /* 0x000000140460723c */ /* 0x050ff00000041860 */
[C---:B-1----:R-:W-:Y:S08]  /*4d80*/  HMMA.16816.F32.BF16 R80, R4.reuse, R12, R80 ;  /* 0x0000000c0450723c */ /* 0x042ff00000041850 */
[C---:B------:R-:W-:Y:S01]  /*4d90*/  HMMA.16816.F32.BF16 R76, R4.reuse, R14, R76 ;  /* 0x0000000e044c723c */ /* 0x040fe2000004184c */
[----:B------:R-:W1:Y:S07]  /*4da0*/  LDSM.16.MT88.4 R12, [R118+0xc400] ;  /* 0x00c40000760c783b */ /* 0x000e6e0000004200 */
[C---:B--2---:R-:W-:Y:S08]  /*4db0*/  HMMA.16816.F32.BF16 R72, R4.reuse, R8, R72 ;  /* 0x000000080448723c */ /* 0x044ff00000041848 */
[C---:B------:R-:W-:Y:S01]  /*4dc0*/  HMMA.16816.F32.BF16 R68, R4.reuse, R10, R68 ;  /* 0x0000000a0444723c */ /* 0x040fe20000041844 */
[----:B------:R-:W2:Y:S07]  /*4dd0*/  LDSM.16.MT88.4 R8, [R24+0xc400] ;  /* 0x00c400001808783b */ /* 0x000eae0000004200 */
[----:B------:R-:W-:Y:S01]  /*4de0*/  HMMA.16816.F32.BF16 R92, R4, R22, R92 ;  /* 0x00000016045c723c */ /* 0x000fe2000004185c */
[----:B------:R-:W-:Y:S01]  /*4df0*/  F2FP.BF16.F32.PACK_AB R4, R152, R121 ;  /* 0x000000799804723e */ /* 0x000fe200000010ff */
[----:B------:R-:W4:Y:S01]  /*4e00*/  LDSM.16.MT88.4 R20, [R24+0xa400] ;  /* 0x00a400001814783b */ /* 0x000f220000004200 */
        /* <DEDUP_REMOVED lines=12> */
[C---:B----4-:R-:W-:Y:S08]  /*4ed0*/  HMMA.16816.F32.BF16 R104, R4.reuse, R20, R104 ;  /* 0x000000140468723c */ /* 0x050ff00000041868 */
[C---:B---3--:R-:W-:Y:S08]  /*4ee0*/  HMMA.16816.F32.BF16 R80, R4.reuse, R16, R80 ;  /* 0x000000100450723c */ /* 0x048ff00000041850 */
[C---:B------:R-:W-:Y:S01]  /*4ef0*/  HMMA.16816.F32.BF16 R76, R4.reuse, R18, R76 ;  /* 0x00000012044c723c */ /* 0x040fe2000004184c */
[----:B------:R-:W3:Y:S07]  /*4f00*/  LDSM.16.MT88.4 R16, [R118+0xc800] ;  /* 0x00c800007610783b */ /* 0x000eee0000004200 */
[C---:B-1----:R-:W-:Y:S08]  /*4f10*/  HMMA.16816.F32.BF16 R72, R4.reuse, R12, R72 ;  /* 0x0000000c0448723c */ /* 0x042ff00000041848 */
[C---:B------:R-:W-:Y:S01]  /*4f20*/  HMMA.16816.F32.BF16 R68, R4.reuse, R14, R68 ;  /* 0x0000000e0444723c */ /* 0x040fe20000041844 */
[----:B------:R-:W1:Y:S07]  /*4f30*/  LDSM.16.MT88.4 R12, [R24+0xc800] ;  /* 0x00c80000180c783b */ /* 0x000e6e0000004200 */
[----:B------:R-:W-:Y:S01]  /*4f40*/  HMMA.16816.F32.BF16 R100, R4, R22, R100 ;  /* 0x000000160464723c */ /* 0x000fe20000041864 */
[----:B------:R-:W-:Y:S01]  /*4f50*/  F2FP.BF16.F32.PACK_AB R4, R132, R129 ;  /* 0x000000818404723e */ /* 0x000fe200000010ff */
[----:B------:R-:W4:Y:S01]  /*4f60*/  LDSM.16.MT88.4 R20, [R24+0xa800] ;  /* 0x00a800001814783b */ /* 0x000f220000004200 */
        /* <DEDUP_REMOVED lines=12> */
[----:B----4-:R-:W-:Y:S01]  /*5030*/  HMMA.16816.F32.BF16 R104, R4, R20, R104 ;  /* 0x000000140468723c */ /* 0x010fe20000041868 */
[--C-:B------:R-:W-:Y:S01]  /*5040*/  FFMA.FTZ R20, R120, UR4, -R63.reuse ;  /* 0x0000000478147c23 */ /* 0x100fe2000801083f */
[----:B------:R-:W-:-:S05]  /*5050*/  FFMA.FTZ R21, R66, UR4, -R63 ;  /* 0x0000000442157c23 */ /* 0x000fca000801083f */
[----:B------:R-:W-:Y:S01]  /*5060*/  MUFU.EX2 R20, R20 ;  /* 0x0000001400147308 */ /* 0x000fe20000000800 */
[C---:B--2---:R-:W-:Y:S03]  /*5070*/  HMMA.16816.F32.BF16 R80, R4.reuse, R8, R80 ;  /* 0x000000080450723c */ /* 0x044fe60000041850 */
[----:B------:R-:W2:Y:S05]  /*5080*/  MUFU.EX2 R21, R21 ;  /* 0x0000001500157308 */ /* 0x000eaa0000000800 */
[C---:B------:R-:W-:Y:S01]  /*5090*/  HMMA.16816.F32.BF16 R76, R4.reuse, R10, R76 ;  /* 0x0000000a044c723c */ /* 0x040fe2000004184c */
[----:B------:R-:W4:Y:S07]  /*50a0*/  LDSM.16.MT88.4 R8, [R24+0xac00] ;  /* 0x00ac00001808783b */ /* 0x000f2e0000004200 */
[----:B------:R-:W-:Y:S01]  /*50b0*/  HMMA.16816.F32.BF16 R100, R4, R22, R100 ;  /* 0x000000160464723c */ /* 0x000fe20000041864 */
[----:B------:R-:W-:Y:S01]  /*50c0*/  FFMA.FTZ R22, R64, UR4, -R63 ;  /* 0x0000000440167c23 */ /* 0x000fe2000801083f */
[--C-:B------:R-:W-:Y:S01]  /*50d0*/  FFMA.FTZ R23, R60, UR4, -R61.reuse ;  /* 0x000000043c177c23 */ /* 0x100fe2000801083d */
[--C-:B------:R-:W-:Y:S01]  /*50e0*/  FFMA.FTZ R60, R59, UR4, -R61.reuse ;  /* 0x000000043b3c7c23 */ /* 0x100fe2000801083d */
[----:B------:R-:W-:-:S03]  /*50f0*/  FFMA.FTZ R59, R58, UR4, -R61 ;  /* 0x000000043a3b7c23 */ /* 0x000fc6000801083d */
[----:B------:R-:W5:Y:S01]  /*5100*/  MUFU.EX2 R22, R22 ;  /* 0x0000001600167308 */ /* 0x000f620000000800 */
[C---:B---3--:R-:W-:Y:S03]  /*5110*/  HMMA.16816.F32.BF16 R72, R4.reuse, R16, R72 ;  /* 0x000000100448723c */ /* 0x048fe60000041848 */
[----:B------:R-:W-:Y:S04]  /*5120*/  MUFU.EX2 R23, R23 ;  /* 0x0000001700177308 */ /* 0x000fe80000000800 */
[----:B------:R-:W3:Y:S01]  /*5130*/  MUFU.EX2 R58, R60 ;  /* 0x0000003c003a7308 */ /* 0x000ee20000000800 */
[----:B------:R-:W-:Y:S01]  /*5140*/  HMMA.16816.F32.BF16 R68, R4, R18, R68 ;  /* 0x000000120444723c */ /* 0x000fe20000041844 */
[----:B------:R-:W4:Y:S01]  /*5150*/  LDSM.16.MT88.4 R16, [R118+0xcc00] ;  /* 0x00cc00007610783b */ /* 0x000f220000004200 */
[----:B--2---:R-:W-:Y:S01]  /*5160*/  F2FP.BF16.F32.PACK_AB R4, R21, R20 ;  /* 0x000000141504723e */ /* 0x004fe200000010ff */
[----:B------:R-:W2:Y:S01]  /*5170*/  MUFU.EX2 R47, R59 ;  /* 0x0000003b002f7308 */ /* 0x000ea20000000800 */
[----:B-----5:R-:W-:-:S02]  /*5180*/  F2FP.BF16.F32.PACK_AB R6, R177, R22 ;  /* 0x00000016b106723e */ /* 0x020fc400000010ff */
[----:B---3--:R-:W-:Y:S02]  /*5190*/  F2FP.BF16.F32.PACK_AB R5, R58, R23 ;  /* 0x000000173a05723e */ /* 0x008fe400000010ff */
[----:B--2---:R-:W-:-:S07]  /*51a0*/  F2FP.BF16.F32.PACK_AB R7, R176, R47 ;  /* 0x0000002fb007723e */ /* 0x004fce00000010ff */
[C---:B-1----:R-:W-:Y:S08]  /*51b0*/  HMMA.16816.F32.BF16 R112, R4.reuse, R12, R112 ;  /* 0x0000000c0470723c */ /* 0x042ff00000041870 */
[C---:B------:R-:W-:Y:S01]  /*51c0*/  HMMA.16816.F32.BF16 R108, R4.reuse, R14, R108 ;  /* 0x0000000e046c723c */ /* 0x040fe2000004186c */
[----:B------:R-:W1:Y:S07]  /*51d0*/  LDSM.16.MT88.4 R12, [R24+0xcc00] ;  /* 0x00cc0000180c783b */ /* 0x000e6e0000004200 */
        /* <DEDUP_REMOVED lines=8> */
[----:B------:R-:W2:Y:S02]  /*5260*/  LDSM.16.MT88.4 R8, [R118+0xec00] ;  /* 0x00ec00007608783b */ /* 0x000ea40000004200 */
[----:B------:R-:W-:Y:S01]  /*5270*/  FADD.FTZ R26, R67, R26 ;  /* 0x0000001a431a7221 */ /* 0x000fe20000010000 */
[----:B------:R-:W-:Y:S02]  /*5280*/  FADD.FTZ R138, R138, R25 ;  /* 0x000000198a8a7221 */ /* 0x000fe40000010000 */
[----:B------:R-:W-:Y:S01]  /*5290*/  HMMA.16816.F32.BF16 R96, R4, R16, R96 ;  /* 0x000000100460723c */ /* 0x000fe20000041860 */
[----:B------:R-:W-:Y:S01]  /*52a0*/  FADD.FTZ R17, R55, R26 ;  /* 0x0000001a37117221 */ /* 0x000fe20000010000 */
[----:B------:R-:W-:Y:S01]  /*52b0*/  FADD.FTZ R65, R65, R138 ;  /* 0x0000008a41417221 */ /* 0x000fe20000010000 */
[----:B------:R-:W3:Y:S02]  /*52c0*/  LDSM.16.MT88.4 R24, [R24+0xec00] ;  /* 0x00ec00001818783b */ /* 0x000ee40000004200 */
[----:B------:R-:W-:Y:S01]  /*52d0*/  FADD.FTZ R17, R54, R17 ;  /* 0x0000001136117221 */ /* 0x000fe20000010000 */
[----:B------:R-:W-:-:S02]  /*52e0*/  FADD.FTZ R50, R50, R65 ;  /* 0x0000004132327221 */ /* 0x000fc40000010000 */
[----:B------:R-:W-:Y:S01]  /*52f0*/  HMMA.16816.F32.BF16 R92, R4, R18, R92 ;  /* 0x00000012045c723c */ /* 0x000fe2000004185c */
[----:B------:R-:W-:Y:S01]  /*5300*/  FADD.FTZ R174, R174, R17 ;  /* 0x00000011aeae7221 */ /* 0x000fe20000010000 */
[----:B------:R-:W-:-:S03]  /*5310*/  FADD.FTZ R49, R49, R50 ;  /* 0x0000003231317221 */ /* 0x000fc60000010000 */
[----:B------:R-:W-:-:S03]  /*5320*/  FADD.FTZ R119, R119, R174 ;  /* 0x000000ae77777221 */ /* 0x000fc60000010000 */
        /* <DEDUP_REMOVED lines=31> */
[----:B------:R-:W-:-:S03]  /*5520*/  FADD.FTZ R47, R47, R58 ;  /* 0x0000003a2f2f7221 */ /* 0x000fc60000010000 */
[----:B------:R-:W-:Y:S01]  /*5530*/  FADD.FTZ R177, R177, R22 ;  /* 0x00000016b1b17221 */ /* 0x000fe20000010000 */
[----:B------:R-:W-:Y:S01]  /*5540*/  FADD.FTZ R176, R176, R47 ;  /* 0x0000002fb0b07221 */ /* 0x000fe20000010000 */
[----:B------:R-:W-:Y:S08]  /*5550*/  @!P0 BRA `(.L_x_1467) ;  /* 0x0000003c00b08947 */ /* 0x000ff00003800000 */
        /* <DEDUP_REMOVED lines=13> */
[----:B------:R-:W3:Y:S01]  /*5630*/  LDCU UR4, c[0x0][0x45c] ;  /* 0x00008b80ff0477ac */ /* 0x000ee20008000800 */
[----:B------:R-:W4:Y:S01]  /*5640*/  LDCU.64 UR8, c[0x0][0x3a8] ;  /* 0x00007500ff0877ac */ /* 0x000f220008000a00 */
[----:B------:R-:W2:Y:S01]  /*5650*/  LDCU.64 UR6, c[0x0][0x3a0] ;  /* 0x00007400ff0677ac */ /* 0x000ea20008000a00 */
[----:B-1----:R-:W-:-:S12]  /*5660*/  ULEA UR5, UR5, UR11, 0x18 ;  /* 0x0000000b05057291 */ /* 0x002fd8000f8ec0ff */
.L_x_1471:
[----:B------:R-:W-:Y:S01]  /*5670*/  @!P1 IADD3 R7, P0, PT, RZ, -R171, RZ ;  /* 0x800000abff079210 */ /* 0x000fe20007f1e0ff */
[----:B------:R-:W1:Y:S01]  /*5680*/  S2R R116, SR_TID.X ;  /* 0x0000000000747919 */ /* 0x000e620000002100 */
[----:B------:R-:W5:Y:S01]  /*5690*/  @!P1 LDC R64, c[0x0][0x3c0] ;  /* 0x0000f000ff409b82 */ /* 0x000f620000000800 */
[----:B------:R-:W-:Y:S07]  /*56a0*/  DEPBAR.LE SB0, 0x0 ;  /* 0x000080000000791a */ /* 0x000fee0000000000 */
[----:B------:R-:W2:Y:S08]  /*56b0*/  LDC R67, c[0x0][0x3c4] ;  /* 0x0000f100ff437b82 */ /* 0x000eb00000000800 */
[----:B------:R-:W-:Y:S01]  /*56c0*/  BAR.SYNC.DEFER_BLOCKING 0x0 ;  /* 0x0000000000007b1d */ /* 0x000fe20000010000 */
[----:B------:R-:W-:Y:S01]  /*56d0*/  IMAD.MOV.U32 R5, RZ, RZ, R164 ;  /* 0x000000ffff057224 */ /* 0x000fe200078e00a4 */
[----:B-1----:R-:W-:Y:S01]  /*56e0*/  SHF.R.U32.HI R158, RZ, 0x1, R116 ;  /* 0x00000001ff9e7819 */ /* 0x002fe20000011674 */
[----:B-----5:R-:W-:Y:S01]  /*56f0*/  @!P1 IMAD.SHL.U32 R6, R64, 0x80, RZ ;  /* 0x0000008040069824 */ /* 0x020fe200078e00ff */
[C---:B------:R-:W-:Y:S01]  /*5700*/  LOP3.LUT R167, R116.reuse, 0x18, RZ, 0xc0, !PT ;  /* 0x0000001874a77812 */ /* 0x040fe200078ec0ff */
[----:B------:R-:W-:Y:S01]  /*5710*/  IMAD.SHL.U32 R157, R116, 0x10, RZ ;  /* 0x00000010749d7824 */ /* 0x000fe200078e00ff */
[----:B------:R-:W-:Y:S01]  /*5720*/  LOP3.LUT R0, R158, 0x8, RZ, 0xc0, !PT ;  /* 0x000000089e007812 */ /* 0x000fe200078ec0ff */
[C---:B------:R-:W-:Y:S02]  /*5730*/  IMAD.SHL.U32 R156, R116.reuse, 0x4, RZ ;  /* 0x00000004749c7824 */ /* 0x040fe400078e00ff */
[----:B------:R-:W-:Y:S01]  /*5740*/  IMAD.SHL.U32 R160, R116, 0x8, RZ ;  /* 0x0000000874a07824 */ /* 0x000fe200078e00ff */
[C---:B------:R-:W-:Y:S01]  /*5750*/  LOP3.LUT R121, R157.reuse, 0x100, RZ, 0xc0, !PT ;  /* 0x000001009d797812 */ /* 0x040fe200078ec0ff */
[----:B------:R-:W-:Y:S01]  /*5760*/  @!P1 IMAD.X R6, RZ, RZ, ~R6, P0 ;  /* 0x000000ffff069224 */ /* 0x000fe200000e0e06 */
[----:B------:R-:W-:Y:S01]  /*5770*/  LOP3.LUT R3, R156, 0x18, RZ, 0xc0, !PT ;  /* 0x000000189c037812 */ /* 0x000fe200078ec0ff */
[----:B------:R-:W-:Y:S01]  /*5780*/  IMAD.SHL.U32 R4, R116, 0x20, RZ ;  /* 0x0000002074047824 */ /* 0x000fe200078e00ff */
[----:B------:R-:W-:Y:S02]  /*5790*/  LOP3.LUT R157, R157, 0x3e00, RZ, 0xc0, !PT ;  /* 0x00003e009d9d7812 */ /* 0x000fe400078ec0ff */
[C---:B------:R-:W-:Y:S02]  /*57a0*/  LOP3.LUT R10, R160.reuse, 0xd8, RZ, 0xc0, !PT ;  /* 0x000000d8a00a7812 */ /* 0x040fe400078ec0ff */
[----:B------:R-:W-:Y:S02]  /*57b0*/  @!P1 SHF.R.S64 R7, R7, 0x1f, R6 ;  /* 0x0000001f07079819 */ /* 0x000fe40000001006 */
[--C-:B------:R-:W-:Y:S02]  /*57c0*/  LOP3.LUT R2, R3, 0xc0, R4.reuse, 0xf8, !PT ;  /* 0x000000c003027812 */ /* 0x100fe400078ef804 */
[----:B------:R-:W-:Y:S02]  /*57d0*/  LOP3.LUT R8, R160, 0x1f20, RZ, 0xc0, !PT ;  /* 0x00001f20a0087812 */ /* 0x000fe400078ec0ff */
[----:B------:R-:W-:Y:S02]  /*57e0*/  LOP3.LUT R175, R10, R167, RZ, 0x3c, !PT ;  /* 0x000000a70aaf7212 */ /* 0x000fe400078e3cff */
[--C-:B------:R-:W-:Y:S02]  /*57f0*/  LOP3.LUT R3, R157, 0x120, R4.reuse, 0xf8, !PT ;  /* 0x000001209d037812 */ /* 0x100fe400078ef804 */
[----:B------:R-:W-:Y:S01]  /*5800*/  @!P1 IADD3 R164, P0, PT, R164, R7, RZ ;  /* 0x00000007a4a49210 */ /* 0x000fe20007f1e0ff */
[----:B------:R-:W-:Y:S01]  /*5810*/  IMAD.MOV.U32 R7, RZ, RZ, R165 ;  /* 0x000000ffff077224 */ /* 0x000fe200078e00a5 */
[----:B------:R-:W-:Y:S02]  /*5820*/  LOP3.LUT R121, R121, 0x20, R4, 0xf8, !PT ;  /* 0x0000002079797812 */ /* 0x000fe400078ef804 */
[----:B------:R-:W-:Y:S02]  /*5830*/  LOP3.LUT R175, R8, R175, RZ, 0xfc, !PT ;  /* 0x000000af08af7212 */ /* 0x000fe400078efcff */
        /* <DEDUP_REMOVED lines=34> */
[-C--:B------:R-:W-:Y:S04]  /*5a60*/  LOP3.LUT R4, R166, R3.reuse, RZ, 0x3c, !PT ;  /* 0x00000003a6047212 */ /* 0x080fe800078e3cff */
[----:B------:R-:W-:Y:S02]  /*5a70*/  ISETP.GE.AND P3, PT, R4, RZ, PT ;  /* 0x000000ff0400720c */ /* 0x000fe40003f66270 */
[----:B------:R-:W-:Y:S03]  /*5a80*/  LOP3.LUT R4, RZ, R3, RZ, 0x33, !PT ;  /* 0x00000003ff047212 */ /* 0x000fe600078e33ff */
        /* <DEDUP_REMOVED lines=20> */
[----:B----4-:R-:W-:Y:S01]  /*5bd0*/  IMAD.WIDE.U32 R10, R9, UR8, R10 ;  /* 0x00000008090a7c25 */ /* 0x010fe2000f8e000a */
[----:B------:R-:W-:Y:S02]  /*5be0*/  SHF.R.S32.HI R3, RZ, 0x1f, R9 ;  /* 0x0000001fff037819 */ /* 0x000fe40000011409 */
[C---:B------:R-:W-:Y:S03]  /*5bf0*/  LEA R164, P0, R10.reuse, R5, 0x1 ;  /* 0x000000050aa47211 */ /* 0x040fe600078008ff */
[----:B------:R-:W-:Y:S04]  /*5c00*/  IMAD R4, R3, UR8, RZ ;  /* 0x0000000803047c24 */ /* 0x000fe8000f8e02ff */
[----:B------:R-:W-:Y:S04]  /*5c10*/  IMAD R4, R9, UR9, R4 ;  /* 0x0000000909047c24 */ /* 0x000fe8000f8e0204 */
[----:B------:R-:W-:Y:S05]  /*5c20*/  IMAD.IADD R4, R11, 0x1, R4 ;  /* 0x000000010b047824 */ /* 0x000fea00078e0204 */
[----:B------:R-:W-:Y:S07]  /*5c30*/  LEA.HI.X R165, R10, R7, R4, 0x1, P0 ;  /* 0x000000070aa57211 */ /* 0x000fee00000f0c04 */
.L_x_1468:
[----:B------:R-:W-:Y:S02]  /*5c40*/  LEA R175, R175, UR5, 0x1 ;  /* 0x00000005afaf7c11 */ /* 0x000fe4000f8e08ff */
[C---:B------:R-:W-:Y:S02]  /*5c50*/  SHF.L.U32 R3, R64.reuse, 0x6, RZ ;  /* 0x0000000640037819 */ /* 0x040fe400000006ff */
[----:B------:R-:W-:Y:S01]  /*5c60*/  SHF.L.U64.HI R64, R64, 0x6, R67 ;  /* 0x0000000640407819 */ /* 0x000fe20000010243 */
[----:B------:R-:W-:Y:S01]  /*5c70*/  @!PT LDS RZ, [RZ] ;  /* 0x00000000fffff984 */ /* 0x000fe20000000800 */
[----:B------:R-:W-:Y:S01]  /*5c80*/  @!PT LDS RZ, [RZ] ;  /* 0x00000000fffff984 */ /* 0x000fe20000000800 */
[----:B------:R-:W-:Y:S01]  /*5c90*/  @!PT LDS RZ, [RZ] ;  /* 0x00000000fffff984 */ /* 0x000fe20000000800 */
[----:B------:R-:W-:Y:S01]  /*5ca0*/  LDGSTS.E.BYPASS.LTC128B.128 [R175+0x9000], desc[UR24][R164.64] ;  /* 0x09000000a4af7fae */ /* 0x000fe2000b981a18 */
[C---:B------:R-:W-:Y:S02]  /*5cb0*/  IADD3 R66, P0, PT, R3.reuse, R164, RZ ;  /* 0x000000a403427210 */ /* 0x040fe40007f1e0ff */
[----:B------:R-:W-:Y:S02]  /*5cc0*/  LOP3.LUT R120, R116, 0x8, RZ, 0xc0, !PT ;  /* 0x0000000874787812 */ /* 0x000fe400078ec0ff */
[C---:B------:R-:W-:Y:S02]  /*5cd0*/  IADD3.X R67, PT, PT, R64.reuse, R165, RZ, P0, !PT ;  /* 0x000000a540437210 */ /* 0x040fe400007fe4ff */
[----:B------:R-:W-:Y:S01]  /*5ce0*/  IADD3 R180, P2, PT, R3, R66, RZ ;  /* 0x0000004203b47210 */ /* 0x000fe20007f5e0ff */
[----:B------:R-:W-:Y:S01]  /*5cf0*/  LDGSTS.E.BYPASS.LTC128B.128 [R175+0xb000], desc[UR24][R164.64+0x40] ;  /* 0x0b000040a4af7fae */ /* 0x000fe2000b981a18 */
[----:B------:R-:W-:Y:S02]  /*5d00*/  LOP3.LUT R2, R121, R2, R120, 0xf6, !PT ;  /* 0x0000000279027212 */ /* 0x000fe400078ef678 */
[----:B------:R-:W-:Y:S02]  /*5d10*/  IADD3.X R181, PT, PT, R64, R67, RZ, P2, !PT ;  /* 0x0000004340b57210 */ /* 0x000fe400017fe4ff */
[----:B------:R-:W-:Y:S02]  /*5d20*/  IADD3 R178, P0, PT, R3, R180, RZ ;  /* 0x000000b403b27210 */ /* 0x000fe40007f1e0ff */
[----:B------:R-:W-:Y:S01]  /*5d30*/  LEA R159, R0, UR5, 0x1 ;  /* 0x00000005009f7c11 */ /* 0x000fe2000f8e08ff */
[----:B------:R-:W-:Y:S01]  /*5d40*/  LDGSTS.E.BYPASS.LTC128B.128 [R175+0xd000], desc[UR24][R164.64+0x80] ;  /* 0x0d000080a4af7fae */ /* 0x000fe2000b981a18 */
[----:B------:R-:W-:Y:S02]  /*5d50*/  IADD3.X R179, PT, PT, R64, R181, RZ, P0, !PT ;  /* 0x000000b540b37210 */ /* 0x000fe400007fe4ff */
[----:B------:R-:W-:Y:S02]  /*5d60*/  LEA R2, R2, UR5, 0x1 ;  /* 0x0000000502027c11 */ /* 0x000fe4000f8e08ff */
[----:B------:R-:W-:Y:S02]  /*5d70*/  LOP3.LUT P0, RZ, R116, 0x4, RZ, 0xc0, !PT ;  /* 0x0000000474ff7812 */ /* 0x000fe4000780c0ff */
[----:B------:R-:W-:Y:S01]  /*5d80*/  IADD3 R173, PT, PT, R173, 0x1, RZ ;  /* 0x00000001adad7810 */ /* 0x000fe20007ffe0ff */
[----:B------:R-:W-:Y:S03]  /*5d90*/  LDGSTS.E.BYPASS.LTC128B.128 [R175+0x9800], desc[UR24][R66.64] ;  /* 0x0980000042af7fae */ /* 0x000fe6000b981a18 */
[----:B------:R-:W-:Y:S05]  /*5da0*/  ISETP.NE.AND P2, PT, R173, RZ, PT ;  /* 0x000000ffad00720c */ /* 0x000fea0003f45270 */
[----:B------:R-:W-:Y:S08]  /*5db0*/  LDGSTS.E.BYPASS.LTC128B.128 [R175+0xb800], desc[UR24][R66.64+0x40] ;  /* 0x0b80004042af7fae */ /* 0x000ff0000b981a18 */
[----:B------:R1:W-:Y:S08]  /*5dc0*/  LDGSTS.E.BYPASS.LTC128B.128 [R175+0xd800], desc[UR24][R66.64+0x80] ;  /* 0x0d80008042af7fae */ /* 0x0003f0000b981a18 */
[----:B------:R-:W-:Y:S08]  /*5dd0*/  LDGSTS.E.BYPASS.LTC128B.128 [R175+0xa000], desc[UR24][R180.64] ;  /* 0x0a000000b4af7fae */ /* 0x000ff0000b981a18 */
[----:B------:R-:W-:Y:S08]  /*5de0*/  LDGSTS.E.BYPASS.LTC128B.128 [R175+0xc000], desc[UR24][R180.64+0x40] ;  /* 0x0c000040b4af7fae */ /* 0x000ff0000b981a18 */
[----:B------:R-:W-:Y:S08]  /*5df0*/  LDGSTS.E.BYPASS.LTC128B.128 [R175+0xe000], desc[UR24][R180.64+0x80] ;  /* 0x0e000080b4af7fae */ /* 0x000ff0000b981a18 */
[----:B------:R-:W-:Y:S08]  /*5e00*/  LDGSTS.E.BYPASS.LTC128B.128 [R175+0xa800], desc[UR24][R178.64] ;  /* 0x0a800000b2af7fae */ /* 0x000ff0000b981a18 */
[----:B------:R-:W-:Y:S08]  /*5e10*/  LDGSTS.E.BYPASS.LTC128B.128 [R175+0xc800], desc[UR24][R178.64+0x40] ;  /* 0x0c800040b2af7fae */ /* 0x000ff0000b981a18 */
[----:B------:R2:W-:Y:S08]  /*5e20*/  LDGSTS.E.BYPASS.LTC128B.128 [R175+0xe800], desc[UR24][R178.64+0x80] ;  /* 0x0e800080b2af7fae */ /* 0x0005f0000b981a18 */
[----:B------:R-:W-:Y:S08]  /*5e30*/  LDSM.16.M88.4 R120, [R159] ;  /* 0x000000009f78783b */ /* 0x000ff00000000200 */
[----:B------:R-:W5:Y:S08]  /*5e40*/  LDSM.16.M88.4 R124, [R2+0x3000] ;  /* 0x00300000027c783b */ /* 0x000f700000000200 */
[----:B------:R-:W3:Y:S08]  /*5e50*/  LDSM.16.M88.4 R128, [R2+0x3400] ;  /* 0x003400000280783b */ /* 0x000ef00000000200 */
[----:B------:R-:W4:Y:S08]  /*5e60*/  LDSM.16.M88.4 R132, [R2+0x3800] ;  /* 0x003800000284783b */ /* 0x000f300000000200 */
[----:B------:R-:W0:Y:S08]  /*5e70*/  LDGDEPBAR ;  /* 0x00000000000079af */ /* 0x000e300000000000 */
[----:B------:R-:W1:Y:S08]  /*5e80*/  LDSM.16.M88.4 R136, [R2+0x3c00] ;  /* 0x003c00000288783b */ /* 0x000e700000000200 */
[----:B------:R-:W2:Y:S01]  /*5e90*/  LDSM.16.M88.4 R140, [R2+0x4000] ;  /* 0x00400000028c783b */ /* 0x000ea20000000200 */
[C---:B-----5:R-:W-:Y:S01]  /*5ea0*/  HMMA.16816.F32.BF16 R4, R120.reuse, R124, RZ ;  /* 0x0000007c7804723c */ /* 0x060fe200000418ff */
[----:B------:R-:W-:Y:S06]  /*5eb0*/  MOV R124, 0x20 ;  /* 0x00000020007c7802 */ /* 0x000fec0000000f00 */
[----:B------:R-:W5:Y:S01]  /*5ec0*/  LDSM.16.M88.4 R144, [R2+0x4400] ;  /* 0x004400000290783b */ /* 0x000f620000000200 */
[----:B------:R-:W-:Y:S01]  /*5ed0*/  SEL R124, R124, 0xffffffe0, !P0 ;  /* 0xffffffe07c7c7807 */ /* 0x000fe20004000000 */
[C---:B------:R-:W-:Y:S03]  /*5ee0*/  HMMA.16816.F32.BF16 R8, R120.reuse, R126, RZ ;  /* 0x0000007e7808723c */ /* 0x040fe600000418ff */
[C---:B------:R-:W-:Y:S03]  /*5ef0*/  IADD3 R0, PT, PT, R124.reuse, R2, RZ ;  /* 0x000000027c007210 */ /* 0x040fe60007ffe0ff */
[----:B------:R-:W5:Y:S02]  /*5f00*/  LDSM.16.M88.4 R148, [R2+0x4800] ;  /* 0x004800000294783b */ /* 0x000f640000000200 */
[C---:B---3--:R-:W-:Y:S06]  /*5f10*/  HMMA.16816.F32.BF16 R12, R120.reuse, R128, RZ ;  /* 0x00000080780c723c */ /* 0x048fec00000418ff */
[----:B------:R-:W3:Y:S02]  /*5f20*/  LDSM.16.M88.4 R152, [R2+0x4c00] ;  /* 0x004c00000298783b */ /* 0x000ee40000000200 */
[C---:B------:R-:W-:Y:S06]  /*5f30*/  HMMA.16816.F32.BF16 R16, R120.reuse, R130, RZ ;  /* 0x000000827810723c */ /* 0x040fec00000418ff */
[----:B------:R-:W-:Y:S02]  /*5f40*/  LDSM.16.M88.4 R128, [R0+0x3000] ;  /* 0x003000000080783b */ /* 0x000fe40000000200 */
[C---:B----4-:R-:W-:Y:S08]  /*5f50*/  HMMA.16816.F32.BF16 R20, R120.reuse, R132, RZ ;  /* 0x000000847814723c */ /* 0x050ff000000418ff */
[C---:B------:R-:W-:Y:S01]  /*5f60*/  HMMA.16816.F32.BF16 R24, R120.reuse, R134, RZ ;  /* 0x000000867818723c */ /* 0x040fe200000418ff */
[----:B------:R-:W-:Y:S07]  /*5f70*/  LDSM.16.M88.4 R132, [R0+0x3400] ;  /* 0x003400000084783b */ /* 0x000fee0000000200 */
[C---:B-1----:R-:W-:Y:S08]  /*5f80*/  HMMA.16816.F32.BF16 R28, R120.reuse, R136, RZ ;  /* 0x00000088781c723c */ /* 0x042ff000000418ff */
[C---:B------:R-:W-:Y:S01]  /*5f90*/  HMMA.16816.F32.BF16 R32, R120.reuse, R138, RZ ;  /* 0x0000008a7820723c */ /* 0x040fe200000418ff */
[----:B------:R-:W-:Y:S07]  /*5fa0*/  LDSM.16.M88.4 R136, [R0+0x3800] ;  /* 0x003800000088783b */ /* 0x000fee0000000200 */
[C---:B--2---:R-:W-:Y:S08]  /*5fb0*/  HMMA.16816.F32.BF16 R36, R120.reuse, R140, RZ ;  /* 0x0000008c7824723c */ /* 0x044ff000000418ff */
[C---:B------:R-:W-:Y:S01]  /*5fc0*/  HMMA.16816.F32.BF16 R40, R120.reuse, R142, RZ ;  /* 0x0000008e7828723c */ /* 0x040fe200000418ff */
[----:B------:R-:W-:Y:S07]  /*5fd0*/  LDSM.16.M88.4 R140, [R0+0x7000] ;  /* 0x00700000008c783b */ /* 0x000fee0000000200 */
[C---:B-----5:R-:W-:Y:S01]  /*5fe0*/  HMMA.16816.F32.BF16 R44, R120.reuse, R144, RZ ;  /* 0x00000090782c723c */ /* 0x060fe200000418ff */
[----:B------:R-:W-:Y:S05]  /*5ff0*/  IADD3 R144, PT, PT, R124, R159, RZ ;  /* 0x0000009f7c907210 */ /* 0x000fea0007ffe0ff */
[----:B------:R-:W1:Y:S02]  /*6000*/  LDSM.16.M88.4 R124, [R144] ;  /* 0x00000000907c783b */ /* 0x000e640000000200 */
[C---:B------:R-:W-:Y:S08]  /*6010*/  HMMA.16816.F32.BF16 R48, R120.reuse, R146, RZ ;  /* 0x000000927830723c */ /* 0x040ff000000418ff */
[C---:B------:R-:W-:Y:S08]  /*6020*/  HMMA.16816.F32.BF16 R52, R120.reuse, R148, RZ ;  /* 0x000000947834723c */ /* 0x040ff000000418ff */
[C---:B------:R-:W-:Y:S08]  /*6030*/  HMMA.16816.F32.BF16 R56, R120.reuse, R150, RZ ;  /* 0x000000967838723c */ /* 0x040ff000000418ff */
[C---:B---3--:R-:W-:Y:S08]  /*6040*/  HMMA.16816.F32.BF16 R60, R120.reuse, R152, RZ ;  /* 0x00000098783c723c */ /* 0x048ff000000418ff */
[----:B------:R-:W-:Y:S01]  /*6050*/  HMMA.16816.F32.BF16 R64, R120, R154, RZ ;  /* 0x0000009a7840723c */ /* 0x000fe200000418ff */
[----:B------:R-:W2:Y:S07]  /*6060*/  LDSM.16.M88.4 R120, [R0+0x3c00] ;  /* 0x003c00000078783b */ /* 0x000eae0000000200 */
        /* <DEDUP_REMOVED lines=18> */
[C---:B----4-:R-:W-:Y:S08]  /*6190*/  HMMA.16816.F32.BF16 R52, R124.reuse, R136, R52 ;  /* 0x000000887c34723c */ /* 0x050ff00000041834 */
[C---:B------:R-:W-:Y:S01]  /*61a0*/  HMMA.16816.F32.BF16 R56, R124.reuse, R138, R56 ;  /* 0x0000008a7c38723c */ /* 0x040fe20000041838 */
[----:B------:R-:W3:Y:S07]  /*61b0*/  LDSM.16.M88.4 R136, [R2+0x5400] ;  /* 0x005400000288783b */ /* 0x000eee0000000200 */
[C---:B--2---:R-:W-:Y:S08]  /*61c0*/  HMMA.16816.F32.BF16 R60, R124.reuse, R120, R60 ;  /* 0x000000787c3c723c */ /* 0x044ff0000004183c */
[----:B------:R-:W-:Y:S01]  /*61d0*/  HMMA.16816.F32.BF16 R64, R124, R122, R64 ;  /* 0x0000007a7c40723c */ /* 0x000fe20000041840 */
[----:B------:R-:W2:Y:S07]  /*61e0*/  LDSM.16.M88.4 R120, [R2+0x5800] ;  /* 0x005800000278783b */ /* 0x000eae0000000200 */
[C---:B-1----:R-:W-:Y:S01]  /*61f0*/  HMMA.16816.F32.BF16 R4, R128.reuse, R132, R4 ;  /* 0x000000848004723c */ /* 0x042fe20000041804 */
[----:B------:R-:W1:Y:S07]  /*6200*/  LDSM.16.M88.4 R124, [R2+0x5c00] ;  /* 0x005c0000027c783b */ /* 0x000e6e0000000200 */
[C---:B------:R-:W-:Y:S01]  /*6210*/  HMMA.16816.F32.BF16 R8, R128.reuse, R134, R8 ;  /* 0x000000868008723c */ /* 0x040fe20000041808 */
[----:B------:R-:W-:Y:S07]  /*6220*/  LDSM.16.M88.4 R132, [R2+0x6400] ;  /* 0x006400000284783b */ /* 0x000fee0000000200 */
[C---:B---3--:R-:W-:Y:S08]  /*6230*/  HMMA.16816.F32.BF16 R12, R128.reuse, R136, R12 ;  /* 0x00000088800c723c */ /* 0x048ff0000004180c */
        /* <DEDUP_REMOVED lines=8> */
[C---:B--2---:R-:W-:Y:S08]  /*62c0*/  HMMA.16816.F32.BF16 R36, R128.reuse, R120, R36 ;  /* 0x000000788024723c */ /* 0x044ff00000041824 */
        /* <DEDUP_REMOVED lines=10> */
[----:B------:R-:W1:Y:S08]  /*6370*/  LDSM.16.M88.4 R124, [R0+0x5800] ;  /* 0x00580000007c783b */ /* 0x000e700000000200 */
[----:B------:R-:W4:Y:S01]  /*6380*/  LDSM.16.M88.4 R128, [R0+0x5c00] ;  /* 0x005c00000080783b */ /* 0x000f220000000200 */
        /* <DEDUP_REMOVED lines=22> */
[----:B------:R-:W-:Y:S01]  /*64f0*/  HMMA.16816.F32.BF16 R64, R120, R130, R64 ;  /* 0x000000827840723c */ /* 0x000fe20000041840 */
[----:B------:R-:W3:Y:S08]  /*6500*/  LDSM.16.M88.4 R120, [R2+0x7800] ;  /* 0x007800000278783b */ /* 0x000ef00000000200 */
[----:B------:R-:W4:Y:S01]  /*6510*/  LDSM.16.M88.4 R128, [R2+0x7c00] ;  /* 0x007c00000280783b */ /* 0x000f220000000200 */
        /* <DEDUP_REMOVED lines=9> */
[C---:B----4-:R-:W-:Y:S08]  /*65b0*/  HMMA.16816.F32.BF16 R28, R132.reuse, R128, R28 ;  /* 0x00000080841c723c */ /* 0x050ff0000004181c */
        /* <DEDUP_REMOVED lines=12> */
[----:B------:R-:W-:Y:S08]  /*6680*/  HMMA.16816.F32.BF16 R64, R132, R130, R64 ;  /* 0x000000828440723c */ /* 0x000ff00000041840 */
[C---:B--2---:R-:W-:Y:S08]  /*6690*/  HMMA.16816.F32.BF16 R4, R136.reuse, R140, R4 ;  /* 0x0000008c8804723c */ /* 0x044ff00000041804 */
[C---:B------:R-:W-:Y:S08]  /*66a0*/  HMMA.16816.F32.BF16 R8, R136.reuse, R142, R8 ;  /* 0x0000008e8808723c */ /* 0x040ff00000041808 */
[C---:B-1----:R-:W-:Y:S03]  /*66b0*/  HMMA.16816.F32.BF16 R12, R136.reuse, R120, R12 ;  /* 0x00000078880c723c */ /* 0x042fe6000004180c */
[----:B------:R-:W-:Y:S01]  /*66c0*/  FMUL.FTZ R3, R7, UR10 ;  /* 0x0000000a07037c20 */ /* 0x000fe20008410000 */
[----:B------:R-:W-:Y:S01]  /*66d0*/  FMUL.FTZ R199, R6, UR10 ;  /* 0x0000000a06c77c20 */ /* 0x000fe20008410000 */
[----:B------:R-:W-:Y:S01]  /*66e0*/  FMUL.FTZ R178, R5, UR10 ;  /* 0x0000000a05b27c20 */ /* 0x000fe20008410000 */
[----:B------:R-:W-:Y:S01]  /*66f0*/  FMUL.FTZ R201, R4, UR10 ;  /* 0x0000000a04c97c20 */ /* 0x000fe20008410000 */
[----:B------:R1:W2:Y:S01]  /*6700*/  MUFU.TANH R6, R3 ;  /* 0x0000000300067308 */ /* 0x0002a20000002400 */
[C---:B------:R-:W-:Y:S01]  /*6710*/  HMMA.16816.F32.BF16 R16, R136.reuse, R122, R16 ;  /* 0x0000007a8810723c */ /* 0x040fe20000041810 */
[----:B------:R-:W3:Y:S02]  /*6720*/  LDSM.16.M88.4 R120, [R0+0x7c00] ;  /* 0x007c00000078783b */ /* 0x000ee40000000200 */
[----:B------:R-:W-:Y:S01]  /*6730*/  FMUL.FTZ R163, R8, UR10 ;  /* 0x0000000a08a37c20 */ /* 0x000fe20008410000 */
[----:B------:R-:W-:Y:S01]  /*6740*/  FMUL.FTZ R203, R10, UR10 ;  /* 0x0000000a0acb7c20 */ /* 0x000fe20008410000 */
[----:B------:R-:W-:Y:S04]  /*6750*/  FMUL.FTZ R205, R9, UR10 ;  /* 0x0000000a09cd7c20 */ /* 0x000fe80008410000 */
[----:B------:R4:W2:Y:S01]  /*6760*/  MUFU.TANH R146, R178 ;  /* 0x000000b200927308 */ /* 0x0008a20000002400 */
[C---:B------:R-:W-:Y:S03]  /*6770*/  HMMA.16816.F32.BF16 R20, R136.reuse, R124, R20 ;  /* 0x0000007c8814723c */ /* 0x040fe60000041814 */
[----:B------:R-:W-:Y:S01]  /*6780*/  FMUL.FTZ R179, R14, UR10 ;  /* 0x0000000a0eb37c20 */ /* 0x000fe20008410000 */
[----:B------:R-:W-:Y:S01]  /*6790*/  FMUL.FTZ R197, R13, UR10 ;  /* 0x0000000a0dc57c20 */ /* 0x000fe20008410000 */
[----:B------:R-:W-:Y:S04]  /*67a0*/  FMUL.FTZ R191, R15, UR10 ;  /* 0x0000000a0fbf7c20 */ /* 0x000fe80008410000 */
[----:B------:R5:W2:Y:S01]  /*67b0*/  MUFU.TANH R150, R163 ;  /* 0x000000a300967308 */ /* 0x000aa20000002400 */
[C---:B------:R-:W-:Y:S01]  /*67c0*/  HMMA.16816.F32.BF16 R24, R136.reuse, R126, R24 ;  /* 0x0000007e8818723c */ /* 0x040fe20000041818 */
[----:B------:R-:W2:Y:S02]  /*67d0*/  LDSM.16.M88.4 R124, [R0+0x8000] ;  /* 0x00800000007c783b */ /* 0x000ea40000000200 */
[----:B-1----:R-:W-:Y:S01]  /*67e0*/  FMUL.FTZ R3, R12, UR10 ;  /* 0x0000000a0c037c20 */ /* 0x002fe20008410000 */
[----:B------:R-:W-:Y:S01]  /*67f0*/  FMUL.FTZ R195, R17, UR10 ;  /* 0x0000000a11c37c20 */ /* 0x000fe20008410000 */
[----:B------:R-:W-:Y:S04]  /*6800*/  FMUL.FTZ R193, R18, UR10 ;  /* 0x0000000a12c17c20 */ /* 0x000fe80008410000 */
[----:B------:R1:W1:Y:S01]  /*6810*/  MUFU.TANH R142, R3 ;  /* 0x00000003008e7308 */ /* 0x0002620000002400 */
[----:B----4-:R-:W-:Y:S01]  /*6820*/  FMUL.FTZ R178, R11, UR10 ;  /* 0x0000000a0bb27c20 */ /* 0x010fe20008410000 */
[----:B------:R-:W-:Y:S01]  /*6830*/  FMUL.FTZ R252, R20, UR10 ;  /* 0x0000000a14fc7c20 */ /* 0x000fe20008410000 */
[----:B------:R-:W-:Y:S01]  /*6840*/  FMUL.FTZ R250, R21, UR10 ;  /* 0x0000000a15fa7c20 */ /* 0x000fe20008410000 */
[----:B------:R-:W-:Y:S01]  /*6850*/  FMUL.FTZ R246, R22, UR10 ;  /* 0x0000000a16f67c20 */ /* 0x000fe20008410000 */
[----:B------:R-:W-:Y:S05]  /*6860*/  FMUL.FTZ R244, R23, UR10 ;  /* 0x0000000a17f47c20 */ /* 0x000fea0008410000 */
[----:B------:R4:W2:Y:S01]  /*6870*/  MUFU.TANH R10, R178 ;  /* 0x000000b2000a7308 */ /* 0x0008a20000002400 */
[----:B-----5:R-:W-:Y:S01]  /*6880*/  FMUL.FTZ R163, R16, UR10 ;  /* 0x0000000a10a37c20 */ /* 0x020fe20008410000 */
[----:B------:R-:W-:Y:S01]  /*6890*/  FMUL.FTZ R248, R24, UR10 ;  /* 0x0000000a18f87c20 */ /* 0x000fe20008410000 */
[----:B------:R-:W-:Y:S01]  /*68a0*/  FMUL.FTZ R242, R25, UR10 ;  /* 0x0000000a19f27c20 */ /* 0x000fe20008410000 */
[----:B------:R-:W-:Y:S01]  /*68b0*/  FMUL.FTZ R240, R26, UR10 ;  /* 0x0000000a1af07c20 */ /* 0x000fe20008410000 */
[----:B------:R-:W-:Y:S05]  /*68c0*/  FMUL.FTZ R238, R27, UR10 ;  /* 0x0000000a1bee7c20 */ /* 0x000fea0008410000 */
[----:B------:R5:W2:Y:S01]  /*68d0*/  MUFU.TANH R130, R179 ;  /* 0x000000b300827308 */ /* 0x000aa20000002400 */
[C---:B---3--:R-:W-:Y:S03]  /*68e0*/  HMMA.16816.F32.BF16 R28, R136.reuse, R120, R28 ;  /* 0x00000078881c723c */ /* 0x048fe6000004181c */
[----:B-1----:R-:W-:Y:S06]  /*68f0*/  FMUL.FTZ R3, R19, UR10 ;  /* 0x0000000a13037c20 */ /* 0x002fec0008410000 */
[----:B------:R-:W1:Y:S01]  /*6900*/  MUFU.TANH R134, R163 ;  /* 0x000000a300867308 */ /* 0x000e620000002400 */
[C---:B------:R-:W-:Y:S01]  /*6910*/  HMMA.16816.F32.BF16 R32, R136.reuse, R122, R32 ;  /* 0x0000007a8820723c */ /* 0x040fe20000041820 */
[----:B------:R-:W3:Y:S08]  /*6920*/  LDSM.16.M88.4 R120, [R0+0x8400] ;  /* 0x008400000078783b */ /* 0x000ef00000000200 */
[----:B------:R1:W1:Y:S01]  /*6930*/  MUFU.TANH R154, R3 ;  /* 0x00000003009a7308 */ /* 0x0002620000002400 */
[C---:B--2---:R-:W-:Y:S03]  /*6940*/  HMMA.16816.F32.BF16 R36, R136.reuse, R124, R36 ;  /* 0x0000007c8824723c */ /* 0x044fe60000041824 */
[----:B------:R-:W-:Y:S01]  /*6950*/  FMUL.FTZ R234, R28, UR10 ;  /* 0x0000000a1cea7c20 */ /* 0x000fe20008410000 */
[----:B------:R-:W-:Y:S01]  /*6960*/  FMUL.FTZ R236, R29, UR10 ;  /* 0x0000000a1dec7c20 */ /* 0x000fe20008410000 */
[----:B------:R-:W-:Y:S04]  /*6970*/  FMUL.FTZ R232, R30, UR10 ;  /* 0x0000000a1ee87c20 */ /* 0x000fe80008410000 */
[----:B------:R-:W2:Y:S01]  /*6980*/  MUFU.TANH R201, R201 ;  /* 0x000000c900c97308 */ /* 0x000ea20000002400 */
        /* <DEDUP_REMOVED lines=18> */
[C---:B---3--:R-:W-:Y:S08]  /*6ab0*/  HMMA.16816.F32.BF16 R44, R136.reuse, R120, R44 ;  /* 0x00000078882c723c */ /* 0x048ff0000004182c */
[----:B------:R-:W3:Y:S01]  /*6ac0*/  MUFU.TANH R197, R197 ;  /* 0x000000c500c57308 */ /* 0x000ee20000002400 */
[C---:B------:R-:W-:Y:S01]  /*6ad0*/  HMMA.16816.F32.BF16 R48, R136.reuse, R122, R48 ;  /* 0x0000007a8830723c */ /* 0x040fe20000041830 */
[----:B------:R-:W2:Y:S01]  /*6ae0*/  LDSM.16.M88.4 R120, [R0+0x8c00] ;  /* 0x008c00000078783b */ /* 0x000ea20000000200 */
[----:B------:R-:W-:Y:S07]  /*6af0*/  DEPBAR.LE SB0, 0x0 ;  /* 0x000080000000791a */ /* 0x000fee0000000000 */
[----:B------:R-:W1:Y:S01]  /*6b00*/  MUFU.TANH R191, R191 ;  /* 0x000000bf00bf7308 */ /* 0x000e620000002400 */
[C---:B----4-:R-:W-:Y:S09]  /*6b10*/  HMMA.16816.F32.BF16 R52, R136.reuse, R124, R52 ;  /* 0x0000007c8834723c */ /* 0x050ff20000041834 */
[----:B------:R-:W4:Y:S01]  /*6b20*/  MUFU.TANH R195, R195 ;  /* 0x000000c300c37308 */ /* 0x000f220000002400 */
[----:B------:R-:W-:Y:S01]  /*6b30*/  BAR.SYNC.DEFER_BLOCKING 0x0 ;  /* 0x0000000000007b1d */ /* 0x000fe20000010000 */
        /* <DEDUP_REMOVED lines=17> */
[----:B-----5:R-:W-:Y:S05]  /*6c50*/  FMUL.FTZ R179, R58, UR10 ;  /* 0x0000000a3ab37c20 */ /* 0x020fea0008410000 */
[----:B------:R-:W1:Y:S01]  /*6c60*/  MUFU.TANH R250, R250 ;  /* 0x000000fa00fa7308 */ /* 0x000e620000002400 */
[----:B------:R-:W-:Y:S01]  /*6c70*/  FMUL.FTZ R180, R59, UR10 ;  /* 0x0000000a3bb47c20 */ /* 0x000fe20008410000 */
[C---:B--2---:R-:W-:Y:S08]  /*6c80*/  HMMA.16816.F32.BF16 R60, R136.reuse, R120, R60 ;  /* 0x00000078883c723c */ /* 0x044ff0000004183c */
[----:B------:R-:W2:Y:S01]  /*6c90*/  MUFU.TANH R246, R246 ;  /* 0x000000f600f67308 */ /* 0x000ea20000002400 */
[----:B------:R-:W-:Y:S09]  /*6ca0*/  HMMA.16816.F32.BF16 R64, R136, R122, R64 ;  /* 0x0000007a8840723c */ /* 0x000ff20000041840 */
[----:B------:R-:W2:Y:S01]  /*6cb0*/  MUFU.TANH R244, R244 ;  /* 0x000000f400f47308 */ /* 0x000ea20000002400 */
[----:B-1----:R-:W-:Y:S01]  /*6cc0*/  FMUL.FTZ R3, R62, UR10 ;  /* 0x0000000a3e037c20 */ /* 0x002fe20008410000 */
[----:B------:R-:W-:Y:S08]  /*6cd0*/  FMUL.FTZ R186, R60, UR10 ;  /* 0x0000000a3cba7c20 */ /* 0x000ff00008410000 */
        /* <DEDUP_REMOVED lines=76> */
[----:B------:R-:W2:Y:S01]  /*71a0*/  F2I.FTZ.U32.TRUNC.NTZ R15, R14 ;  /* 0x0000000e000f7305 */ /* 0x000ea2000021f000 */
[----:B------:R-:W-:Y:S01]  /*71b0*/  ISETP.GE.AND P2, PT, R13, RZ, PT ;  /* 0x000000ff0d00720c */ /* 0x000fe20003f46270 */
        /* <DEDUP_REMOVED lines=19> */
[----:B------:R-:W-:Y:S02]  /*72f0*/  ISETP.GE.U32.AND P5, PT, R4, R2, PT ;  /* 0x000000020400720c */ /* 0x000fe40003fa6070 */
[----:B------:R-:W-:Y:S01]  /*7300*/  ISETP.NE.AND P4, PT, R0, RZ, PT ;  /* 0x000000ff0000720c */ /* 0x000fe20003f85270 */
[----:B------:R-:W2:Y:S08]  /*7310*/  LDC.64 R4, c[0x0][0x3b8] ;  /* 0x0000ee00ff047b82 */ /* 0x000eb00000000a00 */
        /* <DEDUP_REMOVED lines=20> */
[C---:B------:R-:W-:Y:S01]  /*7460*/  IMAD.WIDE.U32 R12, R9.reuse, UR6, R12 ;  /* 0x00000006090c7c25 */ /* 0x040fe2000f8e000c */
[----:B------:R-:W-:Y:S02]  /*7470*/  SHF.R.S32.HI R2, RZ, 0x1f, R9 ;  /* 0x0000001fff027819 */ /* 0x000fe40000011409 */
[----:B------:R-:W-:Y:S03]  /*7480*/  LEA R162, P2, R12, R162, 0x1 ;  /* 0x000000a20ca27211 */ /* 0x000fe600078408ff */
[----:B------:R-:W-:Y:S04]  /*7490*/  IMAD R2, R2, UR6, RZ ;  /* 0x0000000602027c24 */ /* 0x000fe8000f8e02ff */
[----:B------:R-:W-:Y:S05]  /*74a0*/  IMAD R2, R9, UR7, R2 ;  /* 0x0000000709027c24 */ /* 0x000fea000f8e0202 */
[----:B------:R-:W-:Y:S04]  /*74b0*/  IADD3 R2, PT, PT, R13, R2, RZ ;  /* 0x000000020d027210 */ /* 0x000fe80007ffe0ff */
[----:B------:R-:W-:Y:S07]  /*74c0*/  LEA.HI.X R161, R12, R161, R2, 0x1, P2 ;  /* 0x000000a10ca17211 */ /* 0x000fee00010f0c02 */
.L_x_1470:
[----:B-1----:R-:W-:Y:S02]  /*74d0*/  IMAD.MOV.U32 R163, RZ, RZ, R161 ;  /* 0x000000ffffa37224 */ /* 0x002fe400078e00a1 */
        /* <DEDUP_REMOVED lines=24> */
.L_x_1469:
        /* <DEDUP_REMOVED lines=13> */
[----:B-1----:R-:W-:Y:S02]  /*7730*/  FMNMX3.FTZ R7, R7, R248, R242, !PT ;  /* 0x000000f807077276 */ /* 0x002fe400078100f2 */
        /* <DEDUP_REMOVED lines=43> */
[----:B------:R-:W-:Y:S01]  /*79f0*/  ISETP.NE.AND P0, PT, R174, -0x1, PT ;  /* 0xffffffffae00780c */ /* 0x000fe20003f05270 */
        /* <DEDUP_REMOVED lines=13> */
[--C-:B------:R-:W-:Y:S07]  /*7ad0*/  FFMA.FTZ R136, R220, UR4, -R127.reuse ;  /* 0x00000004dc887c23 */ /* 0x100fee000801087f */
[----:B------:R-:W-:Y:S01]  /*7ae0*/  MUFU.EX2 R57, R57 ;  /* 0x0000003900397308 */ /* 0x000fe20000000800 */
[----:B------:R-:W-:Y:S01]  /*7af0*/  FFMA.FTZ R139, R218, UR4, -R127 ;  /* 0x00000004da8b7c23 */ /* 0x000fe2000801087f */
        /* <DEDUP_REMOVED lines=16> */
[C---:B------:R-:W-:Y:S01]  /*7c00*/  FMUL.FTZ R18, R55.reuse, R102 ;  /* 0x0000006637127220 */ /* 0x040fe20000410000 */
[C---:B------:R-:W-:Y:S07]  /*7c10*/  FMUL.FTZ R19, R55.reuse, R103 ;  /* 0x0000006737137220 */ /* 0x040fee0000410000 */
[----:B------:R-:W5:Y:S01]  /*7c20*/  MUFU.EX2 R121, R121 ;  /* 0x0000007900797308 */ /* 0x000f620000000800 */
[----:B------:R-:W4:Y:S01]  /*7c30*/  LDSM.16.MT88.4 R64, [R119+0x4000] ;  /* 0x004000007740783b */ /* 0x000f220000004200 */
[----:B--2---:R-:W-:Y:S01]  /*7c40*/  F2FP.BF16.F32.PACK_AB R60, R126, R57 ;  /* 0x000000397e3c723e */ /* 0x004fe200000010ff */
[C---:B------:R-:W-:Y:S07]  /*7c50*/  FMUL.FTZ R27, R55.reuse, R95 ;  /* 0x0000005f371b7220 */ /* 0x040fee0000410000 */
[----:B------:R-:W-:Y:S01]  /*7c60*/  MUFU.EX2 R123, R123 ;  /* 0x0000007b007b7308 */ /* 0x000fe20000000800 */
[----:B------:R-:W-:Y:S01]  /*7c70*/  FMUL.FTZ R40, R56, R76 ;  /* 0x0000004c38287220 */ /* 0x000fe20000410000 */
[----:B---3--:R-:W-:Y:S01]  /*7c80*/  F2FP.BF16.F32.PACK_AB R61, R122, R58 ;  /* 0x0000003a7a3d723e */ /* 0x008fe200000010ff */
[C---:B------:R-:W-:Y:S07]  /*7c90*/  FMUL.FTZ R41, R56.reuse, R77 ;  /* 0x0000004d38297220 */ /* 0x040fee0000410000 */
[----:B------:R-:W2:Y:S01]  /*7ca0*/  MUFU.EX2 R120, R120 ;  /* 0x0000007800787308 */ /* 0x000ea20000000800 */
[----:B------:R-:W-:Y:S01]  /*7cb0*/  LDSM.16.MT88.4 R108, [R118+0xac00] ;  /* 0x00ac0000766c783b */ /* 0x000fe20000004200 */
[C---:B------:R-:W-:Y:S01]  /*7cc0*/  FMUL.FTZ R42, R55.reuse, R78 ;  /* 0x0000004e372a7220 */ /* 0x040fe20000410000 */
[----:B------:R-:W-:Y:S01]  /*7cd0*/  FMUL.FTZ R43, R55, R79 ;  /* 0x0000004f372b7220 */ /* 0x000fe20000410000 */
[C---:B------:R-:W-:Y:S01]  /*7ce0*/  FMUL.FTZ R48, R56.reuse, R68 ;  /* 0x0000004438307220 */ /* 0x040fe20000410000 */
[C---:B------:R-:W-:Y:S01]  /*7cf0*/  FMUL.FTZ R49, R56.reuse, R69 ;  /* 0x0000004538317220 */ /* 0x040fe20000410000 */
[----:B-----5:R-:W-:Y:S01]  /*7d00*/  F2FP.BF16.F32.PACK_AB R62, R121, R124 ;  /* 0x0000007c793e723e */ /* 0x020fe200000010ff */
[C---:B------:R-:W-:Y:S01]  /*7d10*/  FMUL.FTZ R50, R55.reuse, R70 ;  /* 0x0000004637327220 */ /* 0x040fe20000410000 */
[----:B------:R-:W-:Y:S01]  /*7d20*/  FMUL.FTZ R51, R55, R71 ;  /* 0x0000004737337220 */ /* 0x000fe20000410000 */
[----:B------:R-:W3:Y:S01]  /*7d30*/  LDSM.16.MT88.4 R76, [R118+0x9400] ;  /* 0x00940000764c783b */ /* 0x000ee20000004200 */
[----:B------:R-:W-:Y:S01]  /*7d40*/  FMUL.FTZ R24, R56, R92 ;  /* 0x0000005c38187220 */ /* 0x000fe20000410000 */
[--C-:B------:R-:W-:Y:S01]  /*7d50*/  FFMA.FTZ R92, R52, UR4, -R125.reuse ;  /* 0x00000004345c7c23 */ /* 0x100fe2000801087d */
[----:B------:R-:W-:Y:S01]  /*7d60*/  FMUL.FTZ R25, R56, R93 ;  /* 0x0000005d38197220 */ /* 0x000fe20000410000 */
[--C-:B------:R-:W-:Y:S01]  /*7d70*/  FFMA.FTZ R93, R53, UR4, -R125.reuse ;  /* 0x00000004355d7c23 */ /* 0x100fe2000801087d */
[----:B--2---:R-:W-:Y:S01]  /*7d80*/  F2FP.BF16.F32.PACK_AB R63, R120, R123 ;  /* 0x0000007b783f723e */ /* 0x004fe200000010ff */
[----:B------:R-:W-:Y:S01]  /*7d90*/  FMUL.FTZ R26, R55, R94 ;  /* 0x0000005e371a7220 */ /* 0x000fe20000410000 */
[----:B------:R-:W-:Y:S01]  /*7da0*/  FFMA.FTZ R94, R54, UR4, -R125 ;  /* 0x00000004365e7c23 */ /* 0x000fe2000801087d */
[----:B------:R-:W-:Y:S01]  /*7db0*/  LDSM.16.MT88.4 R68, [R118+0xd400] ;  /* 0x00d400007644783b */ /* 0x000fe20000004200 */
[C---:B------:R-:W-:Y:S01]  /*7dc0*/  FMUL.FTZ R32, R56.reuse, R84 ;  /* 0x0000005438207220 */ /* 0x040fe20000410000 */
[C---:B------:R-:W-:Y:S01]  /*7dd0*/  FMUL.FTZ R33, R56.reuse, R85 ;  /* 0x0000005538217220 */ /* 0x040fe20000410000 */
[----:B------:R-:W-:Y:S01]  /*7de0*/  FFMA.FTZ R84, R195, UR4, -R127 ;  /* 0x00000004c3547c23 */ /* 0x000fe2000801087f */
[C---:B------:R-:W-:Y:S01]  /*7df0*/  HMMA.16816.F32.BF16 R4, R60.reuse, R12, R4 ;  /* 0x0000000c3c04723c */ /* 0x040fe20000041804 */
[----:B------:R-:W-:Y:S03]  /*7e00*/  MUFU.EX2 R128, R128 ;  /* 0x0000008000807308 */ /* 0x000fe60000000800 */
[----:B------:R-:W-:Y:S07]  /*7e10*/  LDSM.16.MT88.4 R100, [R119+0x1c00] ;  /* 0x001c00007764783b */ /* 0x000fee0000004200 */
[----:B------:R-:W-:Y:S01]  /*7e20*/  MUFU.EX2 R84, R84 ;  /* 0x0000005400547308 */ /* 0x000fe20000000800 */
[C---:B------:R-:W-:Y:S01]  /*7e30*/  FMUL.FTZ R12, R56.reuse, R104 ;  /* 0x00000068380c7220 */ /* 0x040fe20000410000 */
[C---:B------:R-:W-:Y:S01]  /*7e40*/  FMUL.FTZ R13, R56.reuse, R105 ;  /* 0x00000069380d7220 */ /* 0x040fe20000410000 */
[C---:B------:R-:W-:Y:S07]  /*7e50*/  HMMA.16816.F32.BF16 R8, R60.reuse, R14, R8 ;  /* 0x0000000e3c08723c */ /* 0x040fee0000041808 */
[----:B------:R-:W-:Y:S01]  /*7e60*/  MUFU.EX2 R136, R136 ;  /* 0x0000008800887308 */ /* 0x000fe20000000800 */
[C---:B------:R-:W-:Y:S01]  /*7e70*/  FMUL.FTZ R14, R55.reuse, R106 ;  /* 0x0000006a370e7220 */ /* 0x040fe20000410000 */
[C---:B------:R-:W-:Y:S08]  /*7e80*/  FMUL.FTZ R15, R55.reuse, R107 ;  /* 0x0000006b370f7220 */ /* 0x040ff00000410000 */
[----:B------:R-:W-:Y:S01]  /*7e90*/  MUFU.EX2 R139, R139 ;  /* 0x0000008b008b7308 */ /* 0x000fe20000000800 */
[C---:B------:R-:W-:Y:S01]  /*7ea0*/  FFMA.FTZ R177, R56.reuse, R177, R57 ;  /* 0x000000b138b17223 */ /* 0x040fe20000010039 */
[C---:B------:R-:W-:Y:S01]  /*7eb0*/  FMUL.FTZ R34, R55.reuse, R86 ;  /* 0x0000005637227220 */ /* 0x040fe20000410000 */
[----:B------:R-:W-:Y:S01]  /*7ec0*/  FMUL.FTZ R35, R55, R87 ;  /* 0x0000005737237220 */ /* 0x000fe20000410000 */
[----:B------:R-:W-:Y:S06]  /*7ed0*/  FFMA.FTZ R87, R197, UR4, -R127 ;  /* 0x00000004c5577c23 */ /* 0x000fec000801087f */
[----:B------:R-:W-:Y:S01]  /*7ee0*/  MUFU.EX2 R143, R143 ;  /* 0x0000008f008f7308 */ /* 0x000fe20000000800 */
[C---:B-1----:R-:W-:Y:S03]  /*7ef0*/  HMMA.16816.F32.BF16 R12, R60.reuse, R20, R12 ;  /* 0x000000143c0c723c */ /* 0x042fe6000004180c */
[C---:B------:R-:W-:Y:S06]  /*7f00*/  FMUL.FTZ R20, R56.reuse, R96 ;  /* 0x0000006038147220 */ /* 0x040fec0000410000 */
[----:B------:R-:W-:Y:S01]  /*7f10*/  MUFU.EX2 R87, R87 ;  /* 0x0000005700577308 */ /* 0x000fe20000000800 */
[----:B------:R-:W-:Y:S01]  /*7f20*/  FMUL.FTZ R21, R56, R97 ;  /* 0x0000006138157220 */ /* 0x000fe20000410000 */
[--C-:B------:R-:W-:Y:S01]  /*7f30*/  FFMA.FTZ R86, R193, UR4, -R125.reuse ;  /* 0x00000004c1567c23 */ /* 0x100fe2000801087d */
[----:B------:R-:W-:Y:S01]  /*7f40*/  FFMA.FTZ R85, R154, UR4, -R125 ;  /* 0x000000049a557c23 */ /* 0x000fe2000801087d */
[C---:B------:R-:W-:Y:S06]  /*7f50*/  HMMA.16816.F32.BF16 R16, R60.reuse, R22, R16 ;  /* 0x000000163c10723c */ /* 0x040fec0000041810 */
[----:B------:R-:W-:Y:S01]  /*7f60*/  MUFU.EX2 R138, R138 ;  /* 0x0000008a008a7308 */ /* 0x000fe20000000800 */
[C---:B------:R-:W-:Y:S01]  /*7f70*/  FMUL.FTZ R22, R55.reuse, R98 ;  /* 0x0000006237167220 */ /* 0x040fe20000410000 */
[C---:B------:R-:W-:Y:S08]  /*7f80*/  FMUL.FTZ R23, R55.reuse, R99 ;  /* 0x0000006337177220 */ /* 0x040ff00000410000 */
[----:B------:R-:W-:Y:S01]  /*7f90*/  MUFU.EX2 R86, R86 ;  /* 0x0000005600567308 */ /* 0x000fe20000000800 */
[----:B------:R-:W-:Y:S01]  /*7fa0*/  FFMA.FTZ R105, R250, UR4, -R127 ;  /* 0x00000004fa697c23 */ /* 0x000fe2000801087f */
[----:B------:R-:W-:Y:S01]  /*7fb0*/  FFMA.FTZ R104, R246, UR4, -R125 ;  /* 0x00000004f6687c23 */ /* 0x000fe2000801087d */
        /* <DEDUP_REMOVED lines=11> */
[----:B------:R-:W-:Y:S01]  /*8070*/  MUFU.EX2 R99, R99 ;  /* 0x0000006300637308 */ /* 0x000fe20000000800 */
[C---:B------:R-:W-:Y:S01]  /*8080*/  FMUL.FTZ R30, R55.reuse, R90 ;  /* 0x0000005a371e7220 */ /* 0x040fe20000410000 */
[C---:B------:R-:W-:Y:S01]  /*8090*/  FMUL.FTZ R31, R55.reuse, R91 ;  /* 0x0000005b371f7220 */ /* 0x040fe20000410000 */
[--C-:B------:R-:W-:Y:S07]  /*80a0*/  FFMA.FTZ R90, R142, UR4, -R127.reuse ;  /* 0x000000048e5a7c23 */ /* 0x100fee000801087f */
[----:B------:R-:W-:Y:S01]  /*80b0*/  MUFU.EX2 R98, R98 ;  /* 0x0000006200627308 */ /* 0x000fe20000000800 */
[----:B------:R-:W-:Y:S01]  /*80c0*/  FFMA.FTZ R91, R134, UR4, -R127 ;  /* 0x00000004865b7c23 */ /* 0x000fe2000801087f */
[--C-:B------:R-:W-:Y:S01]  /*80d0*/  FFMA.FTZ R142, R208, UR4, -R125.reuse ;  /* 0x00000004d08e7c23 */ /* 0x100fe2000801087d */
[----:B------:R-:W-:Y:S07]  /*80e0*/  FFMA.FTZ R141, R210, UR4, -R125 ;  /* 0x00000004d28d7c23 */ /* 0x000fee000801087d */
[----:B------:R-:W-:Y:S01]  /*80f0*/  MUFU.EX2 R140, R140 ;  /* 0x0000008c008c7308 */ /* 0x000fe20000000800 */
[C---:B----4-:R-:W-:Y:S03]  /*8100*/  HMMA.16816.F32.BF16 R28, R60.reuse, R36, R28 ;  /* 0x000000243c1c723c */ /* 0x050fe6000004181c */
[C---:B------:R-:W-:Y:S01]  /*8110*/  FMUL.FTZ R36, R56.reuse, R80 ;  /* 0x0000005038247220 */ /* 0x040fe20000410000 */
[----:B------:R-:W-:Y:S05]  /*8120*/  FMUL.FTZ R37, R56, R81 ;  /* 0x0000005138257220 */ /* 0x000fea0000410000 */
[----:B------:R-:W1:Y:S01]  /*8130*/  MUFU.EX2 R90, R90 ;  /* 0x0000005a005a7308 */ /* 0x000e620000000800 */
[--C-:B------:R-:W-:Y:S01]  /*8140*/  FFMA.FTZ R144, R192, UR4, -R127.reuse ;  /* 0x00000004c0907c23 */ /* 0x100fe2000801087f */
[----:B------:R-:W-:Y:S01]  /*8150*/  FFMA.FTZ R147, R202, UR4, -R127 ;  /* 0x00000004ca937c23 */ /* 0x000fe2000801087f */
[C---:B------:R-:W-:Y:S07]  /*8160*/  HMMA.16816.F32.BF16 R32, R60.reuse, R38, R32 ;  /* 0x000000263c20723c */ /* 0x040fee0000041820 */
[----:B------:R-:W2:Y:S01]  /*8170*/  MUFU.EX2 R91, R91 ;  /* 0x0000005b005b7308 */ /* 0x000ea20000000800 */
[C---:B------:R-:W-:Y:S01]  /*8180*/  FMUL.FTZ R38, R55.reuse, R82 ;  /* 0x0000005237267220 */ /* 0x040fe20000410000 */
[----:B------:R-:W-:Y:S08]  /*8190*/  FMUL.FTZ R39, R55, R83 ;  /* 0x0000005337277220 */ /* 0x000ff00000410000 */
[----:B------:R-:W-:Y:S01]  /*81a0*/  MUFU.EX2 R145, R145 ;  /* 0x0000009100917308 */ /* 0x000fe20000000800 */
[----:B------:R-:W4:Y:S01]  /*81b0*/  LDSM.16.MT88.4 R80, [R119+0x400] ;  /* 0x000400007750783b */ /* 0x000f220000004200 */
[--C-:B------:R-:W-:Y:S01]  /*81c0*/  FFMA.FTZ R149, R204, UR4, -R125.reuse ;  /* 0x00000004cc957c23 */ /* 0x100fe2000801087d */
[----:B------:R-:W-:Y:S07]  /*81d0*/  FFMA.FTZ R146, R194, UR4, -R125 ;  /* 0x00000004c2927c23 */ /* 0x000fee000801087d */
[----:B------:R-:W-:Y:S01]  /*81e0*/  MUFU.EX2 R142, R142 ;  /* 0x0000008e008e7308 */ /* 0x000fe20000000800 */
[----:B------:R-:W-:Y:S01]  /*81f0*/  FFMA.FTZ R148, R198, UR4, -R127 ;  /* 0x00000004c6947c23 */ /* 0x000fe2000801087f */
[C---:B------:R-:W-:Y:S08]  /*8200*/  HMMA.16816.F32.BF16 R36, R60.reuse, R44, R36 ;  /* 0x0000002c3c24723c */ /* 0x040ff00000041824 */
[----:B------:R-:W-:Y:S01]  /*8210*/  MUFU.EX2 R141, R141 ;  /* 0x0000008d008d7308 */ /* 0x000fe20000000800 */
[--C-:B------:R-:W-:Y:S01]  /*8220*/  FFMA.FTZ R88, R130, UR4, -R125.reuse ;  /* 0x0000000482587c23 */ /* 0x100fe2000801087d */
[----:B------:R-:W-:Y:S01]  /*8230*/  FFMA.FTZ R89, R191, UR4, -R125 ;  /* 0x00000004bf597c23 */ /* 0x000fe2000801087d */
[C---:B------:R-:W-:Y:S01]  /*8240*/  FMUL.FTZ R44, R56.reuse, R72 ;  /* 0x00000048382c7220 */ /* 0x040fe20000410000 */
[----:B------:R-:W-:Y:S06]  /*8250*/  FMUL.FTZ R45, R56, R73 ;  /* 0x00000049382d7220 */ /* 0x000fec0000410000 */
[----:B------:R-:W-:Y:S01]  /*8260*/  MUFU.EX2 R144, R144 ;  /* 0x0000009000907308 */ /* 0x000fe20000000800 */
[C---:B------:R-:W-:Y:S03]  /*8270*/  HMMA.16816.F32.BF16 R40, R60.reuse, R46, R40 ;  /* 0x0000002e3c28723c */ /* 0x040fe60000041828 */
[C---:B------:R-:W-:Y:S01]  /*8280*/  FMUL.FTZ R46, R55.reuse, R74 ;  /* 0x0000004a372e7220 */ /* 0x040fe20000410000 */
[C---:B------:R-:W-:Y:S05]  /*8290*/  FMUL.FTZ R47, R55.reuse, R75 ;  /* 0x0000004b372f7220 */ /* 0x040fea0000410000 */
[----:B------:R-:W-:Y:S01]  /*82a0*/  MUFU.EX2 R88, R88 ;  /* 0x0000005800587308 */ /* 0x000fe20000000800 */
[----:B------:R-:W5:Y:S01]  /*82b0*/  LDSM.16.MT88.4 R72, [R118+0xb400] ;  /* 0x00b400007648783b */ /* 0x000f620000004200 */
[----:B------:R-:W-:Y:S01]  /*82c0*/  FFMA.FTZ R55, R55, R176, R58 ;  /* 0x000000b037377223 */ /* 0x000fe2000001003a */
[----:B------:R-:W-:Y:S07]  /*82d0*/  FFMA.FTZ R151, R200, UR4, -R127 ;  /* 0x00000004c8977c23 */ /* 0x000fee000801087f */
[----:B------:R-:W3:Y:S01]  /*82e0*/  MUFU.EX2 R89, R89 ;  /* 0x0000005900597308 */ /* 0x000ee20000000800 */
[--C-:B------:R-:W-:Y:S01]  /*82f0*/  FFMA.FTZ R153, R196, UR4, -R125.reuse ;  /* 0x00000004c4997c23 */ /* 0x100fe2000801087d */
[C---:B------:R-:W-:Y:S08]  /*8300*/  HMMA.16816.F32.BF16 R44, R60.reuse, R64, R44 ;  /* 0x000000403c2c723c */ /* 0x040ff0000004182c */
[----:B------:R-:W4:Y:S01]  /*8310*/  MUFU.EX2 R147, R147 ;  /* 0x0000009300937308 */ /* 0x000f220000000800 */
[----:B------:R-:W-:Y:S01]  /*8320*/  FFMA.FTZ R150, R190, UR4, -R125 ;  /* 0x00000004be967c23 */ /* 0x000fe2000801087d */
[----:B------:R-:W-:Y:S01]  /*8330*/  FADD.FTZ R122, R122, R55 ;  /* 0x000000377a7a7221 */ /* 0x000fe20000010000 */
[----:B------:R-:W-:Y:S07]  /*8340*/  FFMA.FTZ R106, R252, UR4, -R127 ;  /* 0x00000004fc6a7c23 */ /* 0x000fee000801087f */
[----:B------:R-:W-:Y:S01]  /*8350*/  MUFU.EX2 R149, R149 ;  /* 0x0000009500957308 */ /* 0x000fe20000000800 */
[--C-:B------:R-:W-:Y:S01]  /*8360*/  FFMA.FTZ R97, R244, UR4, -R125.reuse ;  /* 0x00000004f4617c23 */ /* 0x100fe2000801087d */
[----:B------:R-:W-:Y:S01]  /*8370*/  HMMA.16816.F32.BF16 R48, R60, R66, R48 ;  /* 0x000000423c30723c */ /* 0x000fe20000041830 */
[----:B------:R-:W5:Y:S07]  /*8380*/  LDSM.16.MT88.4 R64, [R119+0x2400] ;  /* 0x002400007740783b */ /* 0x000f6e0000004200 */
[----:B------:R-:W5:Y:S01]  /*8390*/  MUFU.EX2 R146, R146 ;  /* 0x0000009200927308 */ /* 0x000f620000000800 */
[----:B-1----:R-:W-:Y:S01]  /*83a0*/  F2FP.BF16.F32.PACK_AB R60, R87, R90 ;  /* 0x0000005a573c723e */ /* 0x002fe200000010ff */
[--C-:B------:R-:W-:Y:S01]  /*83b0*/  FFMA.FTZ R96, R240, UR4, -R125.reuse ;  /* 0x00000004f0607c23 */ /* 0x100fe2000801087d */
[----:B--2---:R-:W-:Y:S07]  /*83c0*/  F2FP.BF16.F32.PACK_AB R62, R84, R91 ;  /* 0x0000005b543e723e */ /* 0x004fee00000010ff */
[----:B------:R-:W-:Y:S01]  /*83d0*/  MUFU.EX2 R148, R148 ;  /* 0x0000009400947308 */ /* 0x000fe20000000800 */
[----:B---3--:R-:W-:Y:S01]  /*83e0*/  F2FP.BF16.F32.PACK_AB R61, R89, R88 ;  /* 0x00000058593d723e */ /* 0x008fe200000010ff */
[----:B------:R-:W-:Y:S01]  /*83f0*/  FFMA.FTZ R129, R238, UR4, -R125 ;  /* 0x00000004ee817c23 */ /* 0x000fe2000801087d */
[----:B------:R-:W-:Y:S07]  /*8400*/  F2FP.BF16.F32.PACK_AB R63, R85, R86 ;  /* 0x00000056553f723e */ /* 0x000fee00000010ff */
[----:B------:R-:W1:Y:S01]  /*8410*/  MUFU.EX2 R151, R151 ;  /* 0x0000009700977308 */ /* 0x000e620000000800 */
[----:B----4-:R-:W-:Y:S01]  /*8420*/  F2FP.BF16.F32.PACK_AB R56, R147, R144 ;  /* 0x000000909338723e */ /* 0x010fe200000010ff */
[----:B------:R-:W-:Y:S01]  /*8430*/  FFMA.FTZ R131, R236, UR4, -R127 ;  /* 0x00000004ec837c23 */ /* 0x000fe2000801087f */
[--C-:B------:R-:W-:Y:S07]  /*8440*/  FFMA.FTZ R133, R232, UR4, -R125.reuse ;  /* 0x00000004e8857c23 */ /* 0x100fee000801087d */
[----:B------:R-:W-:Y:S01]  /*8450*/  MUFU.EX2 R153, R153 ;  /* 0x0000009900997308 */ /* 0x000fe20000000800 */
[----:B------:R-:W-:Y:S01]  /*8460*/  FFMA.FTZ R130, R224, UR4, -R125 ;  /* 0x00000004e0827c23 */ /* 0x000fe2000801087d */
[C---:B------:R-:W-:Y:S08]  /*8470*/  HMMA.16816.F32.BF16 R4, R60.reuse, R76, R4 ;  /* 0x0000004c3c04723c */ /* 0x040ff00000041804 */
[----:B------:R-:W2:Y:S01]  /*8480*/  MUFU.EX2 R150, R150 ;  /* 0x0000009600967308 */ /* 0x000ea20000000800 */
[----:B-----5:R-:W-:Y:S01]  /*8490*/  F2FP.BF16.F32.PACK_AB R57, R146, R149 ;  /* 0x000000959239723e */ /* 0x020fe200000010ff */
[--C-:B------:R-:W-:Y:S01]  /*84a0*/  FFMA.FTZ R132, R230, UR4, -R127.reuse ;  /* 0x00000004e6847c23 */ /* 0x100fe2000801087f */
[----:B------:R-:W-:Y:S07]  /*84b0*/  FFMA.FTZ R135, R222, UR4, -R127 ;  /* 0x00000004de877c23 */ /* 0x000fee000801087f */
[----:B------:R-:W-:Y:S01]  /*84c0*/  MUFU.EX2 R106, R106 ;  /* 0x0000006a006a7308 */ /* 0x000fe20000000800 */
[--C-:B------:R-:W-:Y:S01]  /*84d0*/  FFMA.FTZ R134, R226, UR4, -R125.reuse ;  /* 0x00000004e2867c23 */ /* 0x100fe2000801087d */
[C---:B------:R-:W-:Y:S01]  /*84e0*/  HMMA.16816.F32.BF16 R8, R60.reuse, R78, R8 ;  /* 0x0000004e3c08723c */ /* 0x040fe20000041808 */
[----:B------:R-:W3:Y:S07]  /*84f0*/  LDSM.16.MT88.4 R76, [R119+0x4400] ;  /* 0x00440000774c783b */ /* 0x000eee0000004200 */
[----:B------:R-:W-:Y:S01]  /*8500*/  MUFU.EX2 R97, R97 ;  /* 0x0000006100617308 */ /* 0x000fe20000000800 */
[----:B-1----:R-:W-:Y:S01]  /*8510*/  F2FP.BF16.F32.PACK_AB R58, R151, R148 ;  /* 0x00000094973a723e */ /* 0x002fe200000010ff */
[----:B------:R-:W-:Y:S01]  /*8520*/  FFMA.FTZ R137, R228, UR4, -R125 ;  /* 0x00000004e4897c23 */ /* 0x000fe2000801087d */
[--C-:B------:R-:W-:Y:S07]  /*8530*/  FFMA.FTZ R152, R182, UR4, -R127.reuse ;  /* 0x00000004b6987c23 */ /* 0x100fee000801087f */
[----:B------:R-:W-:Y:S01]  /*8540*/  MUFU.EX2 R96, R96 ;  /* 0x0000006000607308 */ /* 0x000fe20000000800 */
[--C-:B------:R-:W-:Y:S01]  /*8550*/  FFMA.FTZ R155, R183, UR4, -R127.reuse ;  /* 0x00000004b79b7c23 */ /* 0x100fe2000801087f */
[C---:B------:R-:W-:Y:S08]  /*8560*/  HMMA.16816.F32.BF16 R12, R60.reuse, R80, R12 ;  /* 0x000000503c0c723c */ /* 0x040ff0000004180c */
[----:B------:R-:W-:Y:S01]  /*8570*/  MUFU.EX2 R129, R129 ;  /* 0x0000008100817308 */ /* 0x000fe20000000800 */
[----:B--2---:R-:W-:Y:S01]  /*8580*/  F2FP.BF16.F32.PACK_AB R59, R150, R153 ;  /* 0x00000099963b723e */ /* 0x004fe200000010ff */
[----:B------:R-:W-:Y:S01]  /*8590*/  FFMA.FTZ R163, R184, UR4, -R127 ;  /* 0x00000004b8a37c23 */ /* 0x000fe2000801087f */
[--C-:B------:R-:W-:Y:S07]  /*85a0*/  FFMA.FTZ R159, R181, UR4, -R125.reuse ;  /* 0x00000004b59f7c23 */ /* 0x100fee000801087d */
[----:B------:R-:W-:Y:S01]  /*85b0*/  MUFU.EX2 R131, R131 ;  /* 0x0000008300837308 */ /* 0x000fe20000000800 */
[----:B------:R-:W-:Y:S01]  /*85c0*/  FFMA.FTZ R154, R178, UR4, -R125 ;  /* 0x00000004b29a7c23 */ /* 0x000fe2000801087d */
[C---:B------:R-:W-:Y:S01]  /*85d0*/  HMMA.16816.F32.BF16 R16, R60.reuse, R82, R16 ;  /* 0x000000523c10723c */ /* 0x040fe20000041810 */
[----:B------:R-:W-:Y:S07]  /*85e0*/  LDSM.16.MT88.4 R80, [R118+0xe800] ;  /* 0x00e800007650783b */ /* 0x000fee0000004200 */
[----:B------:R-:W-:Y:S01]  /*85f0*/  MUFU.EX2 R133, R133 ;  /* 0x0000008500857308 */ /* 0x000fe20000000800 */
[----:B------:R-:W-:Y:S01]  /*8600*/  FFMA.FTZ R185, R185, UR4, -R127 ;  /* 0x00000004b9b97c23 */ /* 0x000fe2000801087f */
[--C-:B------:R-:W-:Y:S01]  /*8610*/  FFMA.FTZ R179, R179, UR4, -R125.reuse ;  /* 0x00000004b3b37c23 */ /* 0x100fe2000801087d */
[--C-:B------:R-:W-:Y:S07]  /*8620*/  FFMA.FTZ R180, R180, UR4, -R125.reuse ;  /* 0x00000004b4b47c23 */ /* 0x100fee000801087d */
[----:B------:R-:W-:Y:S01]  /*8630*/  MUFU.EX2 R130, R130 ;  /* 0x0000008200827308 */ /* 0x000fe20000000800 */
[----:B------:R-:W-:Y:S01]  /*8640*/  FFMA.FTZ R125, R3, UR4, -R125 ;  /* 0x00000004037d7c23 */ /* 0x000fe2000801087d */
[C---:B------:R-:W-:Y:S08]  /*8650*/  HMMA.16816.F32.BF16 R20, R60.reuse, R72, R20 ;  /* 0x000000483c14723c */ /* 0x040ff00000041814 */
[----:B------:R-:W-:Y:S01]  /*8660*/  MUFU.EX2 R132, R132 ;  /* 0x0000008400847308 */ /* 0x000fe20000000800 */
[----:B------:R-:W-:Y:S01]  /*8670*/  FADD.FTZ R177, R126, R177 ;  /* 0x000000b17eb17221 */ /* 0x000fe20000010000 */
[--C-:B------:R-:W-:Y:S01]  /*8680*/  FFMA.FTZ R186, R186, UR4, -R127.reuse ;  /* 0x00000004baba7c23 */ /* 0x100fe2000801087f */
[--C-:B------:R-:W-:Y:S07]  /*8690*/  FFMA.FTZ R187, R187, UR4, -R127.reuse ;  /* 0x00000004bbbb7c23 */ /* 0x100fee000801087f */
[----:B------:R-:W-:Y:S01]  /*86a0*/  MUFU.EX2 R135, R135 ;  /* 0x0000008700877308 */ /* 0x000fe20000000800 */
[--C-:B------:R-:W-:Y:S01]  /*86b0*/  FFMA.FTZ R188, R188, UR4, -R127.reuse ;  /* 0x00000004bcbc7c23 */ /* 0x100fe2000801087f */
[C---:B------:R-:W-:Y:S01]  /*86c0*/  HMMA.16816.F32.BF16 R24, R60.reuse, R74, R24 ;  /* 0x0000004a3c18723c */ /* 0x040fe20000041818 */
[----:B------:R-:W-:Y:S07]  /*86d0*/  LDSM.16.MT88.4 R72, [R119+0x800] ;  /* 0x000800007748783b */ /* 0x000fee0000004200 */
[----:B------:R-:W-:Y:S01]  /*86e0*/  MUFU.EX2 R134, R134 ;  /* 0x0000008600867308 */ /* 0x000fe20000000800 */
[----:B------:R-:W-:Y:S01]  /*86f0*/  FFMA.FTZ R127, R189, UR4, -R127 ;  /* 0x00000004bd7f7c23 */ /* 0x000fe2000801087f */
[----:B------:R-:W-:Y:S01]  /*8700*/  FADD.FTZ R124, R124, R177 ;  /* 0x000000b17c7c7221 */ /* 0x000fe20000010000 */
[----:B------:R-:W-:Y:S07]  /*8710*/  FADD.FTZ R123, R123, R122 ;  /* 0x0000007a7b7b7221 */ /* 0x000fee0000010000 */
[----:B------:R-:W-:Y:S01]  /*8720*/  MUFU.EX2 R137, R137 ;  /* 0x0000008900897308 */ /* 0x000fe20000000800 */
[----:B------:R-:W-:Y:S01]  /*8730*/  MOV R117, R2 ;  /* 0x0000000200757202 */ /* 0x000fe20000000f00 */
[C---:B------:R-:W-:Y:S08]  /*8740*/  HMMA.16816.F32.BF16 R28, R60.reuse, R64, R28 ;  /* 0x000000403c1c723c */ /* 0x040ff0000004181c */
[----:B------:R-:W-:Y:S01]  /*8750*/  MUFU.EX2 R152, R152 ;  /* 0x0000009800987308 */ /* 0x000fe20000000800 */
[----:B------:R-:W-:Y:S01]  /*8760*/  FADD.FTZ R121, R121, R124 ;  /* 0x0000007c79797221 */ /* 0x000fe20000010000 */
[----:B------:R-:W-:Y:S08]  /*8770*/  FADD.FTZ R123, R120, R123 ;  /* 0x0000007b787b7221 */ /* 0x000ff00000010000 */
[----:B------:R-:W1:Y:S01]  /*8780*/  MUFU.EX2 R155, R155 ;  /* 0x0000009b009b7308 */ /* 0x000e620000000800 */
[----:B------:R-:W-:Y:S01]  /*8790*/  FADD.FTZ R90, R90, R121 ;  /* 0x000000795a5a7221 */ /* 0x000fe20000010000 */
[C---:B------:R-:W-:Y:S01]  /*87a0*/  HMMA.16816.F32.BF16 R32, R60.reuse, R66, R32 ;  /* 0x000000423c20723c */ /* 0x040fe20000041820 */
[----:B------:R-:W2:Y:S07]  /*87b0*/  LDSM.16.MT88.4 R64, [R118+0x9800] ;  /* 0x009800007640783b */ /* 0x000eae0000004200 */
[----:B------:R-:W-:Y:S01]  /*87c0*/  MUFU.EX2 R159, R159 ;  /* 0x0000009f009f7308 */ /* 0x000fe20000000800 */
[----:B------:R-:W-:Y:S01]  /*87d0*/  FADD.FTZ R90, R87, R90 ;  /* 0x0000005a575a7221 */ /* 0x000fe20000010000 */
[----:B------:R-:W-:Y:S08]  /*87e0*/  FADD.FTZ R88, R88, R123 ;  /* 0x0000007b58587221 */ /* 0x000ff00000010000 */
[----:B------:R-:W4:Y:S01]  /*87f0*/  MUFU.EX2 R154, R154 ;  /* 0x0000009a009a7308 */ /* 0x000f220000000800 */
[----:B------:R-:W-:Y:S01]  /*8800*/  FADD.FTZ R91, R91, R90 ;  /* 0x0000005a5b5b7221 */ /* 0x000fe20000010000 */
[C---:B------:R-:W-:Y:S08]  /*8810*/  HMMA.16816.F32.BF16 R36, R60.reuse, R68, R36 ;  /* 0x000000443c24723c */ /* 0x040ff00000041824 */
[----:B------:R-:W-:Y:S01]  /*8820*/  MUFU.EX2 R163, R163 ;  /* 0x000000a300a37308 */ /* 0x000fe20000000800 */
[----:B------:R-:W-:Y:S01]  /*8830*/  FADD.FTZ R91, R84, R91 ;  /* 0x0000005b545b7221 */ /* 0x000fe20000010000 */
[----:B-1----:R-:W-:Y:S01]  /*8840*/  F2FP.BF16.F32.PACK_AB R52, R155, R152 ;  /* 0x000000989b34723e */ /* 0x002fe200000010ff */
[----:B------:R-:W-:Y:S07]  /*8850*/  FADD.FTZ R89, R89, R88 ;  /* 0x0000005859597221 */ /* 0x000fee0000010000 */
[----:B------:R-:W1:Y:S01]  /*8860*/  MUFU.EX2 R126, R185 ;  /* 0x000000b9007e7308 */ /* 0x000e620000000800 */
[C---:B------:R-:W-:Y:S01]  /*8870*/  HMMA.16816.F32.BF16 R40, R60.reuse, R70, R40 ;  /* 0x000000463c28723c */ /* 0x040fe20000041828 */
[----:B------:R-:W5:Y:S08]  /*8880*/  LDSM.16.MT88.4 R68, [R118+0xb800] ;  /* 0x00b800007644783b */ /* 0x000f700000004200 */
[----:B------:R-:W-:Y:S01]  /*8890*/  MUFU.EX2 R3, R180 ;  /* 0x000000b400037308 */ /* 0x000fe20000000800 */
[----:B------:R-:W-:Y:S01]  /*88a0*/  FADD.FTZ R86, R86, R89 ;  /* 0x0000005956567221 */ /* 0x000fe20000010000 */
[----:B----4-:R-:W-:Y:S08]  /*88b0*/  F2FP.BF16.F32.PACK_AB R53, R154, R159 ;  /* 0x0000009f9a35723e */ /* 0x010ff000000010ff */
[----:B------:R-:W-:Y:S01]  /*88c0*/  MUFU.EX2 R186, R186 ;  /* 0x000000ba00ba7308 */ /* 0x000fe20000000800 */
[----:B------:R-:W-:Y:S01]  /*88d0*/  FADD.FTZ R85, R85, R86 ;  /* 0x0000005655557221 */ /* 0x000fe20000010000 */
[C---:B---3--:R-:W-:Y:S08]  /*88e0*/  HMMA.16816.F32.BF16 R44, R60.reuse, R76, R44 ;  /* 0x0000004c3c2c723c */ /* 0x048ff0000004182c */
[----:B------:R-:W-:Y:S01]  /*88f0*/  MUFU.EX2 R187, R187 ;  /* 0x000000bb00bb7308 */ /* 0x000fe20000000800 */
[----:B-1----:R-:W-:Y:S09]  /*8900*/  F2FP.BF16.F32.PACK_AB R54, R126, R163 ;  /* 0x000000a37e36723e */ /* 0x002ff200000010ff */
[----:B------:R-:W-:Y:S01]  /*8910*/  MUFU.EX2 R188, R188 ;  /* 0x000000bc00bc7308 */ /* 0x000fe20000000800 */
[----:B------:R-:W-:Y:S01]  /*8920*/  HMMA.16816.F32.BF16 R48, R60, R78, R48 ;  /* 0x0000004e3c30723c */ /* 0x000fe20000041830 */
[----:B------:R-:W1:Y:S08]  /*8930*/  LDSM.16.MT88.4 R76, [R119+0x2800] ;  /* 0x00280000774c783b */ /* 0x000e700000004200 */
        /* <DEDUP_REMOVED lines=10> */
[C---:B--2---:R-:W-:Y:S03]  /*89e0*/  HMMA.16816.F32.BF16 R4, R60.reuse, R64, R4 ;  /* 0x000000403c04723c */ /* 0x044fe60000041804 */
[----:B------:R-:W-:Y:S05]  /*89f0*/  FADD.FTZ R96, R129, R96 ;  /* 0x0000006081607221 */ /* 0x000fea0000010000 */
[C---:B------:R-:W-:Y:S01]  /*8a00*/  HMMA.16816.F32.BF16 R8, R60.reuse, R66, R8 ;  /* 0x000000423c08723c */ /* 0x040fe20000041808 */
[----:B------:R-:W2:Y:S07]  /*8a10*/  LDSM.16.MT88.4 R64, [R118+0xd800] ;  /* 0x00d800007640783b */ /* 0x000eae0000004200 */
[C---:B------:R-:W-:Y:S08]  /*8a20*/  HMMA.16816.F32.BF16 R12, R60.reuse, R72, R12 ;  /* 0x000000483c0c723c */ /* 0x040ff0000004180c */
[C---:B------:R-:W-:Y:S01]  /*8a30*/  HMMA.16816.F32.BF16 R16, R60.reuse, R74, R16 ;  /* 0x0000004a3c10723c */ /* 0x040fe20000041810 */
[----:B------:R-:W3:Y:S07]  /*8a40*/  LDSM.16.MT88.4 R72, [R119+0x4800] ;  /* 0x004800007748783b */ /* 0x000eee0000004200 */
[C---:B-----5:R-:W-:Y:S08]  /*8a50*/  HMMA.16816.F32.BF16 R20, R60.reuse, R68, R20 ;  /* 0x000000443c14723c */ /* 0x060ff00000041814 */
        /* <DEDUP_REMOVED lines=10> */
[----:B------:R-:W-:Y:S02]  /*8b00*/  LDSM.16.MT88.4 R72, [R118+0xdc00] ;  /* 0x00dc00007648783b */ /* 0x000fe40000004200 */
[----:B------:R-:W-:Y:S02]  /*8b10*/  F2FP.BF16.F32.PACK_AB R60, R131, R128 ;  /* 0x00000080833c723e */ /* 0x000fe400000010ff */
[C---:B------:R-:W-:Y:S01]  /*8b20*/  F2FP.BF16.F32.PACK_AB R61, R130.reuse, R133 ;  /* 0x00000085823d723e */ /* 0x040fe200000010ff */
[----:B------:R-:W-:Y:S01]  /*8b30*/  FADD.FTZ R133, R133, R96 ;  /* 0x0000006085857221 */ /* 0x000fe20000010000 */
[----:B------:R-:W-:Y:S02]  /*8b40*/  F2FP.BF16.F32.PACK_AB R62, R135, R132 ;  /* 0x00000084873e723e */ /* 0x000fe400000010ff */
[C---:B------:R-:W-:Y:S01]  /*8b50*/  F2FP.BF16.F32.PACK_AB R63, R137.reuse, R134 ;  /* 0x00000086893f723e */ /* 0x040fe200000010ff */
[----:B------:R-:W-:Y:S04]  /*8b60*/  FADD.FTZ R133, R130, R133 ;  /* 0x0000008582857221 */ /* 0x000fe80000010000 */
[----:B------:R-:W-:Y:S02]  /*8b70*/  FADD.FTZ R134, R134, R133 ;  /* 0x0000008586867221 */ /* 0x000fe40000010000 */
[C---:B----4-:R-:W-:Y:S03]  /*8b80*/  HMMA.16816.F32.BF16 R4, R60.reuse, R68, R4 ;  /* 0x000000443c04723c */ /* 0x050fe60000041804 */
[----:B------:R-:W-:Y:S05]  /*8b90*/  FADD.FTZ R134, R137, R134 ;  /* 0x0000008689867221 */ /* 0x000fea0000010000 */
        /* <DEDUP_REMOVED lines=14> */
[C---:B-1----:R-:W-:Y:S08]  /*8c80*/  HMMA.16816.F32.BF16 R44, R60.reuse, R76, R44 ;  /* 0x0000004c3c2c723c */ /* 0x042ff0000004182c */
        /* <DEDUP_REMOVED lines=20> */
[----:B------:R-:W2:Y:S02]  /*8dd0*/  LDSM.16.MT88.4 R68, [R118+0xe000] ;  /* 0x00e000007644783b */ /* 0x000ea40000004200 */
[----:B------:R-:W-:Y:S05]  /*8de0*/  FADD.FTZ R159, R154, R159 ;  /* 0x0000009f9a9f7221 */ /* 0x000fea0000010000 */
        /* <DEDUP_REMOVED lines=10> */
[----:B------:R-:W-:Y:S01]  /*8e90*/  HMMA.16816.F32.BF16 R48, R60, R78, R48 ;  /* 0x0000004e3c30723c */ /* 0x000fe20000041830 */
[----:B------:R-:W3:Y:S07]  /*8ea0*/  LDSM.16.MT88.4 R60, [R118+0xc400] ;  /* 0x00c40000763c783b */ /* 0x000eee0000004200 */
[C---:B-1----:R-:W-:Y:S01]  /*8eb0*/  HMMA.16816.F32.BF16 R4, R56.reuse, R64, R4 ;  /* 0x000000403804723c */ /* 0x042fe20000041804 */
[----:B------:R-:W1:Y:S07]  /*8ec0*/  LDSM.16.MT88.4 R76, [R118+0xe400] ;  /* 0x00e40000764c783b */ /* 0x000e6e0000004200 */
[C---:B------:R-:W-:Y:S01]  /*8ed0*/  HMMA.16816.F32.BF16 R8, R56.reuse, R66, R8 ;  /* 0x000000423808723c */ /* 0x040fe20000041808 */
[----:B------:R-:W4:Y:S07]  /*8ee0*/  LDSM.16.MT88.4 R64, [R119+0x5400] ;  /* 0x005400007740783b */ /* 0x000f2e0000004200 */
[C---:B--2---:R-:W-:Y:S08]  /*8ef0*/  HMMA.16816.F32.BF16 R12, R56.reuse, R68, R12 ;  /* 0x00000044380c723c */ /* 0x044ff0000004180c */
[C---:B------:R-:W-:Y:S01]  /*8f00*/  HMMA.16816.F32.BF16 R16, R56.reuse, R70, R16 ;  /* 0x000000463810723c */ /* 0x040fe20000041810 */
[----:B------:R-:W-:Y:S07]  /*8f10*/  LDSM.16.MT88.4 R68, [R119+0x1800] ;  /* 0x001800007744783b */ /* 0x000fee0000004200 */
        /* <DEDUP_REMOVED lines=9> */
[C---:B----4-:R-:W-:Y:S01]  /*8fb0*/  HMMA.16816.F32.BF16 R44, R56.reuse, R64, R44 ;  /* 0x00000040382c723c */ /* 0x050fe2000004182c */
[----:B------:R-:W4:Y:S07]  /*8fc0*/  MUFU.EX2 R64, R179 ;  /* 0x000000b300407308 */ /* 0x000f2e0000000800 */
[----:B------:R-:W-:Y:S01]  /*8fd0*/  HMMA.16816.F32.BF16 R48, R56, R66, R48 ;  /* 0x000000423830723c */ /* 0x000fe20000041830 */
[----:B------:R-:W5:Y:S02]  /*8fe0*/  LDSM.16.MT88.4 R56, [R119+0x5800] ;  /* 0x005800007738783b */ /* 0x000f640000004200 */
[C---:B----4-:R-:W-:Y:S01]  /*8ff0*/  F2FP.BF16.F32.PACK_AB R55, R3.reuse, R64 ;  /* 0x000000400337723e */ /* 0x050fe200000010ff */
[----:B------:R-:W-:Y:S04]  /*9000*/  FADD.FTZ R64, R64, R159 ;  /* 0x0000009f40407221 */ /* 0x000fe80000010000 */
[----:B------:R-:W-:Y:S02]  /*9010*/  FADD.FTZ R64, R3, R64 ;  /* 0x0000004003407221 */ /* 0x000fe40000010000 */
[C---:B--2---:R-:W-:Y:S01]  /*9020*/  HMMA.16816.F32.BF16 R4, R52.reuse, R60, R4 ;  /* 0x0000003c3404723c */ /* 0x044fe20000041804 */
[----:B------:R-:W-:Y:S10]  /*9030*/  MUFU.EX2 R61, R94 ;  /* 0x0000005e003d7308 */ /* 0x000ff40000000800 */
[----:B------:R-:W2:Y:S01]  /*9040*/  MUFU.EX2 R60, R93 ;  /* 0x0000005d003c7308 */ /* 0x000ea20000000800 */
[C---:B------:R-:W-:Y:S09]  /*9050*/  HMMA.16816.F32.BF16 R8, R52.reuse, R62, R8 ;  /* 0x0000003e3408723c */ /* 0x040ff20000041808 */
[----:B------:R4:W3:Y:S01]  /*9060*/  MUFU.EX2 R62, R92 ;  /* 0x0000005c003e7308 */ /* 0x0008e20000000800 */
[C---:B------:R-:W-:Y:S03]  /*9070*/  HMMA.16816.F32.BF16 R12, R52.reuse, R68, R12 ;  /* 0x00000044340c723c */ /* 0x040fe6000004180c */
[----:B------:R-:W-:Y:S02]  /*9080*/  F2FP.BF16.F32.PACK_AB R68, R187, R186 ;  /* 0x000000babb44723e */ /* 0x000fe400000010ff */
[C---:B--2---:R-:W-:Y:S01]  /*9090*/  F2FP.BF16.F32.PACK_AB R69, R60.reuse, R61 ;  /* 0x0000003d3c45723e */ /* 0x044fe200000010ff */
[----:B------:R-:W-:Y:S01]  /*90a0*/  FADD.FTZ R61, R61, R64 ;  /* 0x000000403d3d7221 */ /* 0x000fe20000010000 */
[----:B----4-:R-:W2:Y:S01]  /*90b0*/  LDSM.16.MT88.4 R92, [R118+0xcc00] ;  /* 0x00cc0000765c783b */ /* 0x010ea20000004200 */
[C---:B------:R-:W-:Y:S03]  /*90c0*/  HMMA.16816.F32.BF16 R16, R52.reuse, R70, R16 ;  /* 0x000000463410723c */ /* 0x040fe60000041810 */
[----:B------:R-:W-:Y:S01]  /*90d0*/  F2FP.BF16.F32.PACK_AB R70, R127, R188 ;  /* 0x000000bc7f46723e */ /* 0x000fe200000010ff */
[----:B------:R-:W-:Y:S01]  /*90e0*/  FADD.FTZ R61, R60, R61 ;  /* 0x0000003d3c3d7221 */ /* 0x000fe20000010000 */
[C---:B---3--:R-:W-:Y:S03]  /*90f0*/  F2FP.BF16.F32.PACK_AB R71, R125.reuse, R62 ;  /* 0x0000003e7d47723e */ /* 0x048fe600000010ff */
[C---:B------:R-:W-:Y:S03]  /*9100*/  HMMA.16816.F32.BF16 R20, R52.reuse, R72, R20 ;  /* 0x000000483414723c */ /* 0x040fe60000041814 */
[----:B------:R-:W-:Y:S04]  /*9110*/  FADD.FTZ R62, R62, R61 ;  /* 0x0000003d3e3e7221 */ /* 0x000fe80000010000 */
[----:B------:R-:W-:Y:S01]  /*9120*/  FADD.FTZ R176, R125, R62 ;  /* 0x0000003e7db07221 */ /* 0x000fe20000010000 */
[C---:B------:R-:W-:Y:S08]  /*9130*/  HMMA.16816.F32.BF16 R24, R52.reuse, R74, R24 ;  /* 0x0000004a3418723c */ /* 0x040ff00000041818 */
[C---:B-1----:R-:W-:Y:S08]  /*9140*/  HMMA.16816.F32.BF16 R28, R52.reuse, R76, R28 ;  /* 0x0000004c341c723c */ /* 0x042ff0000004181c */
[C---:B------:R-:W-:Y:S01]  /*9150*/  HMMA.16816.F32.BF16 R32, R52.reuse, R78, R32 ;  /* 0x0000004e3420723c */ /* 0x040fe20000041820 */
[----:B------:R-:W1:Y:S07]  /*9160*/  LDSM.16.MT88.4 R76, [R118+0xec00] ;  /* 0x00ec0000764c783b */ /* 0x000e6e0000004200 */
[C---:B------:R-:W-:Y:S08]  /*9170*/  HMMA.16816.F32.BF16 R36, R52.reuse, R80, R36 ;  /* 0x000000503424723c */ /* 0x040ff00000041824 */
[C---:B------:R-:W-:Y:S08]  /*9180*/  HMMA.16816.F32.BF16 R40, R52.reuse, R82, R40 ;  /* 0x000000523428723c */ /* 0x040ff00000041828 */
[C---:B-----5:R-:W-:Y:S08]  /*9190*/  HMMA.16816.F32.BF16 R44, R52.reuse, R56, R44 ;  /* 0x00000038342c723c */ /* 0x060ff0000004182c */
        /* <DEDUP_REMOVED lines=10> */
[----:B------:R3:W4:Y:S02]  /*9240*/  LDSM.16.MT88.4 R4, [R119+0x5c00] ;  /* 0x005c00007704783b */ /* 0x0007240000004200 */
        /* <DEDUP_REMOVED lines=9> */
[----:B---3--:R-:W-:Y:S01]  /*92e0*/  MOV R119, R0 ;  /* 0x0000000000777202 */ /* 0x008fe20000000f00 */
[----:B------:R-:W-:Y:S04]  /*92f0*/  FADD.FTZ R145, R145, R140 ;  /* 0x0000008c91917221 */ /* 0x000fe80000010000 */
        /* <DEDUP_REMOVED lines=12> */
[----:B------:R-:W-:Y:S03]  /*93c0*/  HMMA.16816.F32.BF16 R68, R68, R6, R48 ;  /* 0x000000064444723c */ /* 0x000fe60000041830 */
[----:B------:R-:W-:Y:S04]  /*93d0*/  FADD.FTZ R186, R186, R9 ;  /* 0x00000009baba7221 */ /* 0x000fe80000010000 */
[----:B------:R-:W-:Y:S04]  /*93e0*/  FADD.FTZ R187, R187, R186 ;  /* 0x000000babbbb7221 */ /* 0x000fe80000010000 */
[----:B------:R-:W-:Y:S04]  /*93f0*/  FADD.FTZ R188, R188, R187 ;  /* 0x000000bbbcbc7221 */ /* 0x000fe80000010000 */
[----:B------:R-:W-:Y:S01]  /*9400*/  FADD.FTZ R177, R127, R188 ;  /* 0x000000bc7fb17221 */ /* 0x000fe20000010000 */
[----:B------:R-:W-:Y:S06]  /*9410*/  @P0 BRA `(.L_x_1471) ;  /* 0xffffffc000940947 */ /* 0x000fec000383ffff */
.L_x_1467:
[----:B------:R-:W1:Y:S01]  /*9420*/  SHFL.BFLY PT, R3, R176, 0x2, 0x1f ;  /* 0x0c401f00b0037f89 */ /* 0x000e6200000e0000 */
[----:B------:R-:W-:Y:S01]  /*9430*/  LOP3.LUT R167, R167, 0xc0, R160, 0xf8, !PT ;  /* 0x000000c0a7a77812 */ /* 0x000fe200078ef8a0 */
[----:B------:R-:W2:Y:S01]  /*9440*/  LDCU.U8 UR4, c[0x0][0x548] ;  /* 0x0000a900ff0477ac */ /* 0x000ea20008000000 */
[----:B------:R-:W-:Y:S01]  /*9450*/  S2UR UR8, SR_CTAID.Y ;  /* 0x00000000000879c3 */ /* 0x000fe20000002600 */
[----:B------:R-:W3:Y:S01]  /*9460*/  SHFL.BFLY PT, R4, R177, 0x2, 0x1f ;  /* 0x0c401f00b1047f89 */ /* 0x000ee200000e0000 */
[----:B------:R-:W-:Y:S01]  /*9470*/  LOP3.LUT R40, R160, 0x18, RZ, 0xc0, !PT ;  /* 0x00000018a0287812 */ /* 0x000fe200078ec0ff */
[----:B------:R-:W-:Y:S01]  /*9480*/  BSSY.RECONVERGENT B0, `(.L_x_1472) ;  /* 0x00000ae000007945 */ /* 0x000fe20003800200 */
[----:B------:R-:W-:Y:S01]  /*9490*/  MOV R41, RZ ;  /* 0x000000ff00297202 */ /* 0x000fe20000000f00 */
[----:B------:R-:W4:Y:S01]  /*94a0*/  S2R R12, SR_CTAID.X ;  /* 0x00000000000c7919 */ /* 0x000f220000002500 */
[----:B------:R-:W-:Y:S02]  /*94b0*/  MOV R38, 0x7f800000 ;  /* 0x7f80000000267802 */ /* 0x000fe40000000f00 */
[----:B------:R-:W5:Y:S01]  /*94c0*/  S2UR UR7, SR_CTAID.Z ;  /* 0x00000000000779c3 */ /* 0x000f620000002700 */
[----:B--2---:R-:W-:Y:S01]  /*94d0*/  UISETP.NE.AND UP0, UPT, UR4, URZ, UPT ;  /* 0x000000ff0400728c */ /* 0x004fe2000bf05270 */
[----:B------:R-:W2:Y:S01]  /*94e0*/  LDCU UR4, c[0x0][0x434] ;  /* 0x00008680ff0477ac */ /* 0x000ea20008000800 */
[----:B-1----:R-:W-:Y:S01]  /*94f0*/  FADD.FTZ R8, R3, R176 ;  /* 0x000000b003087221 */ /* 0x002fe20000010000 */
[----:B---3--:R-:W-:-:S04]  /*9500*/  FADD.FTZ R9, R4, R177 ;  /* 0x000000b104097221 */ /* 0x008fc80000010000 */
[----:B------:R-:W1:Y:S04]  /*9510*/  SHFL.BFLY PT, R3, R8, 0x1, 0x1f ;  /* 0x0c201f0008037f89 */ /* 0x000e6800000e0000 */
[----:B------:R-:W5:Y:S01]  /*9520*/  @!UP0 LDCU UR9, c[0x0][0x3e0] ;  /* 0x00007c00ff0987ac */ /* 0x000f620008000800 */
[----:B------:R-:W3:Y:S01]  /*9530*/  SHFL.BFLY PT, R4, R9, 0x1, 0x1f ;  /* 0x0c201f0009047f89 */ /* 0x000ee200000e0000 */
[----:B----4-:R-:W-:Y:S01]  /*9540*/  SHF.L.U32 R36, R12, 0x6, RZ ;  /* 0x000000060c247819 */ /* 0x010fe200000006ff */
[----:B--2---:R-:W-:Y:S01]  /*9550*/  @!UP0 UMOV UR6, UR4 ;  /* 0x0000000400068c82 */ /* 0x004fe20008000000 */
[----:B-----5:R-:W-:Y:S01]  /*9560*/  @!UP0 UIMAD UR9, UR8, UR9, UR7 ;  /* 0x00000009080982a4 */ /* 0x020fe2000f8e0207 */
[----:B-1----:R-:W-:-:S03]  /*9570*/  FADD.FTZ R3, R8, R3 ;  /* 0x0000000308037221 */ /* 0x002fc60000010000 */
[----:B------:R-:W-:Y:S01]  /*9580*/  @!UP0 UIMAD UR9, UR9, UR6, URZ ;  /* 0x00000006090982a4 */ /* 0x000fe2000f8e02ff */
[----:B---3--:R-:W-:Y:S01]  /*9590*/  FADD.FTZ R5, R9, R4 ;  /* 0x0000000409057221 */ /* 0x008fe20000010000 */
[----:B------:R-:W1:Y:S01]  /*95a0*/  MUFU.RCP R6, R3 ;  /* 0x0000000300067308 */ /* 0x000e620000001000 */
[----:B------:R-:W-:Y:S01]  /*95b0*/  SHF.L.U32 R4, R116, 0x1, RZ ;  /* 0x0000000174047819 */ /* 0x000fe200000006ff */
[----:B------:R-:W-:Y:S01]  /*95c0*/  @UP0 UMOV UR6, UR4 ;  /* 0x0000000400060c82 */ /* 0x000fe20008000000 */
[----:B------:R-:W-:Y:S02]  /*95d0*/  FSETP.NE.FTZ.AND P0, PT, R3, RZ, PT ;  /* 0x000000ff0300720b */ /* 0x000fe40003f15000 */
[----:B------:R-:W-:Y:S02]  /*95e0*/  LOP3.LUT R157, R157, 0x6, R4, 0xf8, !PT ;  /* 0x000000069d9d7812 */ /* 0x000fe400078ef804 */
[----:B------:R-:W-:Y:S01]  /*95f0*/  FSETP.NE.FTZ.AND P1, PT, R5, RZ, PT ;  /* 0x000000ff0500720b */ /* 0x000fe20003f35000 */
[----:B------:R-:W2:Y:S01]  /*9600*/  MUFU.RCP R7, R5 ;  /* 0x0000000500077308 */ /* 0x000ea20000001000 */
[----:B------:R-:W-:-:S04]  /*9610*/  LOP3.LUT R4, R157, 0x20, R160, 0xf8, !PT ;  /* 0x000000209d047812 */ /* 0x000fc800078ef8a0 */
[----:B------:R-:W-:-:S03]  /*9620*/  LOP3.LUT R4, R4, R167, RZ, 0xfc, !PT ;  /* 0x000000a704047212 */ /* 0x000fc600078efcff */
[----:B------:R-:W3:Y:S01]  /*9630*/  @P0 LDC R37, c[0x0][0x458] ;  /* 0x00011600ff250b82 */ /* 0x000ee20000000800 */
[----:B------:R-:W-:Y:S01]  /*9640*/  LEA R9, R4, UR5, 0x1 ;  /* 0x0000000504097c11 */ /* 0x000fe2000f8e08ff */
[----:B------:R-:W4:Y:S01]  /*9650*/  @UP0 LDCU UR5, c[0x0][0x454] ;  /* 0x00008a80ff0507ac */ /* 0x000f220008000800 */
[----:B-1----:R-:W-:Y:S01]  /*9660*/  FSEL R6, R6, 1, P0 ;  /* 0x3f80000006067808 */ /* 0x002fe20000000000 */
[----:B------:R1:W5:Y:S04]  /*9670*/  @P1 MUFU.LG2 R14, R5 ;  /* 0x00000005000e1308 */ /* 0x0003680000000c00 */
[C---:B------:R-:W-:Y:S01]  /*9680*/  FMUL.FTZ R114, R6.reuse, R114 ;  /* 0x0000007206727220 */ /* 0x040fe20000410000 */
[C---:B------:R-:W-:Y:S01]  /*9690*/  FMUL.FTZ R115, R6.reuse, R115 ;  /* 0x0000007306737220 */ /* 0x040fe20000410000 */
[----:B--2---:R-:W-:Y:S01]  /*96a0*/  FSEL R7, R7, 1, P1 ;  /* 0x3f80000007077808 */ /* 0x004fe20000800000 */
        /* <DEDUP_REMOVED lines=66> */
[----:B------:R-:W2:Y:S01]  /*9ad0*/  @P1 LDC R15, c[0x0][0x458] ;  /* 0x00011600ff0f1b82 */ /* 0x000ea20000000800 */
[----:B------:R-:W-:Y:S01]  /*9ae0*/  F2FP.BF16.F32.PACK_AB R90, R91, R90 ;  /* 0x0000005a5b5a723e */ /* 0x000fe200000010ff */
[----:B------:R-:W-:Y:S01]  /*9af0*/  STS [R11+0x10], R108 ;  /* 0x0000106c0b007388 */ /* 0x000fe20000000800 */
[----:B------:R-:W-:Y:S01]  /*9b00*/  F2FP.BF16.F32.PACK_AB R84, R85, R84 ;  /* 0x000000545554723e */ /* 0x000fe200000010ff */
[----:B------:R-:W3:Y:S01]  /*9b10*/  @P0 MUFU.LG2 R3, R3 ;  /* 0x0000000300030308 */ /* 0x000ee20000000c00 */
[----:B------:R-:W-:Y:S01]  /*9b20*/  F2FP.BF16.F32.PACK_AB R86, R87, R86 ;  /* 0x000000565756723e */ /* 0x000fe200000010ff */
[----:B------:R-:W-:Y:S01]  /*9b30*/  STS [R11+0x210], R110 ;  /* 0x0002106e0b007388 */ /* 0x000fe20000000800 */
[----:B------:R-:W-:Y:S01]  /*9b40*/  F2FP.BF16.F32.PACK_AB R80, R81, R80 ;  /* 0x000000505150723e */ /* 0x000fe200000010ff */
[----:B-1----:R-:W1:Y:S01]  /*9b50*/  LDC.64 R4, c[0x0][0x400] ;  /* 0x00010000ff047b82 */ /* 0x002e620000000a00 */
[----:B------:R-:W-:Y:S01]  /*9b60*/  F2FP.BF16.F32.PACK_AB R82, R83, R82 ;  /* 0x000000525352723e */ /* 0x000fe200000010ff */
[----:B------:R-:W-:Y:S01]  /*9b70*/  STS [R17+0x20], R104 ;  /* 0x0000206811007388 */ /* 0x000fe20000000800 */
[----:B------:R-:W-:Y:S01]  /*9b80*/  F2FP.BF16.F32.PACK_AB R76, R77, R76 ;  /* 0x0000004c4d4c723e */ /* 0x000fe200000010ff */
[----:B-----5:R-:W-:Y:S01]  /*9b90*/  @P1 FMUL.FTZ R39, R14, 0.69314718246459960938 ;  /* 0x3f3172180e271820 */ /* 0x020fe20000410000 */
[----:B------:R-:W-:Y:S01]  /*9ba0*/  F2FP.BF16.F32.PACK_AB R78, R79, R78 ;  /* 0x0000004e4f4e723e */ /* 0x000fe200000010ff */
[----:B------:R-:W-:Y:S01]  /*9bb0*/  STS [R17+0x220], R106 ;  /* 0x0002206a11007388 */ /* 0x000fe20000000800 */
[----:B------:R-:W-:Y:S01]  /*9bc0*/  F2FP.BF16.F32.PACK_AB R72, R73, R72 ;  /* 0x000000484948723e */ /* 0x000fe200000010ff */
[----:B----4-:R-:W-:Y:S01]  /*9bd0*/  @UP0 UIMAD UR5, UR7, UR5, URZ ;  /* 0x00000005070502a4 */ /* 0x010fe2000f8e02ff */
[----:B------:R-:W-:Y:S01]  /*9be0*/  F2FP.BF16.F32.PACK_AB R74, R75, R74 ;  /* 0x0000004a4b4a723e */ /* 0x000fe200000010ff */
[----:B------:R-:W-:Y:S01]  /*9bf0*/  STS [R13+0x30], R100 ;  /* 0x000030640d007388 */ /* 0x000fe20000000800 */
[----:B------:R-:W-:Y:S01]  /*9c00*/  F2FP.BF16.F32.PACK_AB R68, R7, R68 ;  /* 0x000000440744723e */ /* 0x000fe200000010ff */
[----:B------:R-:W-:Y:S01]  /*9c10*/  @UP0 UIMAD UR9, UR8, UR6, UR5 ;  /* 0x00000006080902a4 */ /* 0x000fe2000f8e0205 */
[----:B------:R-:W-:Y:S01]  /*9c20*/  F2FP.BF16.F32.PACK_AB R70, R71, R70 ;  /* 0x000000464746723e */ /* 0x000fe200000010ff */
[----:B------:R-:W-:Y:S01]  /*9c30*/  STS [R13+0x230], R102 ;  /* 0x000230660d007388 */ /* 0x000fe20000000800 */
[----:B------:R-:W4:Y:S01]  /*9c40*/  LDC.64 R6, c[0x0][0x408] ;  /* 0x00010200ff067b82 */ /* 0x000f220000000a00 */
[----:B--2---:R-:W-:Y:S01]  /*9c50*/  @P1 FFMA.FTZ R38, R2, R15, R39 ;  /* 0x0000000f02261223 */ /* 0x004fe20000010027 */
[----:B------:R-:W-:Y:S01]  /*9c60*/  LOP3.LUT P1, RZ, R116, 0x3, RZ, 0xc0, !PT ;  /* 0x0000000374ff7812 */ /* 0x000fe2000782c0ff */
[----:B------:R-:W-:Y:S01]  /*9c70*/  STS [R9+0x1000], R96 ;  /* 0x0010006009007388 */ /* 0x000fe20000000800 */
[----:B---3--:R-:W-:Y:S01]  /*9c80*/  @P0 FMUL.FTZ R3, R3, 0.69314718246459960938 ;  /* 0x3f31721803030820 */ /* 0x008fe20000410000 */
[----:B------:R-:W-:-:S02]  /*9c90*/  MOV R2, 0x7f800000 ;  /* 0x7f80000000027802 */ /* 0x000fc40000000f00 */
[----:B------:R-:W-:Y:S01]  /*9ca0*/  STS [R9+0x1200], R98 ;  /* 0x0012006209007388 */ /* 0x000fe20000000800 */
[----:B------:R-:W-:Y:S01]  /*9cb0*/  @P0 FFMA.FTZ R2, R0, R37, R3 ;  /* 0x0000002500020223 */ /* 0x000fe20000010003 */
[----:B------:R-:W-:Y:S02]  /*9cc0*/  SHF.R.U32.HI R116, RZ, 0x2, R116 ;  /* 0x00000002ff747819 */ /* 0x000fe40000011674 */
[----:B------:R-:W-:Y:S04]  /*9cd0*/  STS [R11+0x1010], R92 ;  /* 0x0010105c0b007388 */ /* 0x000fe80000000800 */
[----:B------:R-:W-:Y:S04]  /*9ce0*/  STS [R11+0x1210], R94 ;  /* 0x0012105e0b007388 */ /* 0x000fe80000000800 */
[----:B------:R-:W-:Y:S04]  /*9cf0*/  STS [R17+0x1020], R88 ;  /* 0x0010205811007388 */ /* 0x000fe80000000800 */
[----:B------:R-:W-:Y:S01]  /*9d00*/  STS [R17+0x1220], R90 ;  /* 0x0012205a11007388 */ /* 0x000fe20000000800 */
[----:B----4-:R-:W-:-:S03]  /*9d10*/  IMAD.WIDE.U32 R40, R36, R6, R40 ;  /* 0x0000000624287225 */ /* 0x010fc600078e0028 */
[----:B------:R-:W-:Y:S01]  /*9d20*/  STS [R13+0x1030], R84 ;  /* 0x001030540d007388 */ /* 0x000fe20000000800 */
[----:B------:R-:W-:-:S03]  /*9d30*/  IMAD R41, R36, R7, R41 ;  /* 0x0000000724297224 */ /* 0x000fc600078e0229 */
[----:B------:R-:W-:Y:S01]  /*9d40*/  STS [R13+0x1230], R86 ;  /* 0x001230560d007388 */ /* 0x000fe20000000800 */
[----:B-1----:R-:W-:-:S03]  /*9d50*/  IMAD.WIDE.U32 R14, R4, UR8, R40 ;  /* 0x00000008040e7c25 */ /* 0x002fc6000f8e0028 */
[----:B------:R-:W-:Y:S01]  /*9d60*/  STS [R9+0x2000], R80 ;  /* 0x0020005009007388 */ /* 0x000fe20000000800 */
[----:B------:R-:W-:-:S03]  /*9d70*/  IMAD R39, R5, UR8, R15 ;  /* 0x0000000805277c24 */ /* 0x000fc6000f8e020f */
[----:B------:R-:W-:Y:S04]  /*9d80*/  STS [R9+0x2200], R82 ;  /* 0x0022005209007388 */ /* 0x000fe80000000800 */
[----:B------:R-:W-:Y:S04]  /*9d90*/  STS [R11+0x2010], R76 ;  /* 0x0020104c0b007388 */ /* 0x000fe80000000800 */
[----:B------:R-:W-:Y:S04]  /*9da0*/  STS [R11+0x2210], R78 ;  /* 0x0022104e0b007388 */ /* 0x000fe80000000800 */
[----:B------:R-:W-:Y:S04]  /*9db0*/  STS [R17+0x2020], R72 ;  /* 0x0020204811007388 */ /* 0x000fe80000000800 */
[----:B------:R-:W-:Y:S04]  /*9dc0*/  STS [R17+0x2220], R74 ;  /* 0x0022204a11007388 */ /* 0x000fe80000000800 */
[----:B------:R-:W-:Y:S04]  /*9dd0*/  STS [R13+0x2030], R68 ;  /* 0x002030440d007388 */ /* 0x000fe80000000800 */
[----:B------:R1:W-:Y:S01]  /*9de0*/  STS [R13+0x2230], R70 ;  /* 0x002230460d007388 */ /* 0x0003e20000000800 */
[----:B------:R-:W-:Y:S08]  /*9df0*/  BAR.SYNC.DEFER_BLOCKING 0x0 ;  /* 0x0000000000007b1d */ /* 0x000ff00000010000 */
[----:B-1----:R-:W1:Y:S01]  /*9e00*/  LDC.64 R12, c[0x0][0x410] ;  /* 0x00010400ff0c7b82 */ /* 0x002e620000000a00 */
[----:B------:R2:W3:Y:S04]  /*9e10*/  LDS.128 R28, [R175] ;  /* 0x00000000af1c7984 */ /* 0x0004e80000000c00 */
[----:B------:R2:W4:Y:S04]  /*9e20*/  LDS.128 R24, [R175+0x800] ;  /* 0x00080000af187984 */ /* 0x0005280000000c00 */
[----:B------:R2:W1:Y:S04]  /*9e30*/  LDS.128 R20, [R175+0x1000] ;  /* 0x00100000af147984 */ /* 0x0004680000000c00 */
[----:B------:R2:W1:Y:S04]  /*9e40*/  LDS.128 R16, [R175+0x1800] ;  /* 0x00180000af107984 */ /* 0x0004680000000c00 */
[----:B------:R2:W1:Y:S04]  /*9e50*/  LDS.128 R8, [R175+0x2000] ;  /* 0x00200000af087984 */ /* 0x0004680000000c00 */
[----:B------:R2:W1:Y:S01]  /*9e60*/  LDS.128 R32, [R175+0x2800] ;  /* 0x00280000af207984 */ /* 0x0004620000000c00 */
[----:B------:R-:W-:Y:S05]  /*9e70*/  @P1 BRA `(.L_x_1473) ;  /* 0x0000000000381947 */ /* 0x000fea0003800000 */
[----:B------:R-:W5:Y:S01]  /*9e80*/  LDCU.64 UR4, c[0x0][0x420] ;  /* 0x00008400ff0477ac */ /* 0x000f620008000a00 */
        /* <DEDUP_REMOVED lines=9> */
[----:B-----5:R-:W-:-:S04]  /*9f20*/  LEA R36, P0, R4, UR4, 0x2 ;  /* 0x0000000404247c11 */ /* 0x020fc8000f8010ff */
[----:B------:R-:W-:-:S05]  /*9f30*/  LEA.HI.X R37, R4, UR5, R3, 0x2, P0 ;  /* 0x0000000504257c11 */ /* 0x000fca00080f1403 */
[----:B------:R1:W-:Y:S04]  /*9f40*/  @!P2 STG.E desc[UR24][R36.64], R38 ;  /* 0x000000262400a986 */ /* 0x0003e8000c101918 */
[----:B------:R1:W-:Y:S02]  /*9f50*/  @!P1 STG.E desc[UR24][R36.64+0x20], R2 ;  /* 0x0000200224009986 */ /* 0x0003e4000c101918 */
.L_x_1473:
[----:B------:R-:W-:Y:S05]  /*9f60*/  BSYNC.RECONVERGENT B0 ;  /* 0x0000000000007941 */ /* 0x000fea0003800200 */
.L_x_1472:
[----:B------:R-:W5:Y:S01]  /*9f70*/  LDCU.64 UR4, c[0x0][0x3f0] ;  /* 0x00007e00ff0477ac */ /* 0x000f620008000a00 */
[----:B-1----:R-:W-:-:S05]  /*9f80*/  MOV R38, R14 ;  /* 0x0000000e00267202 */ /* 0x002fca0000000f00 */
[----:B------:R-:W-:-:S04]  /*9f90*/  IMAD.WIDE.U32 R38, R12, UR7, R38 ;  /* 0x000000070c267c25 */ /* 0x000fc8000f8e0026 */
[----:B------:R-:W-:Y:S02]  /*9fa0*/  IMAD R39, R13, UR7, R39 ;  /* 0x000000070d277c24 */ /* 0x000fe4000f8e0227 */
[----:B------:R-:W-:-:S04]  /*9fb0*/  IMAD.WIDE.U32 R2, R116, R6, R38 ;  /* 0x0000000674027225 */ /* 0x000fc800078e0026 */
[----:B------:R-:W-:Y:S01]  /*9fc0*/  IMAD R116, R116, R7, R3 ;  /* 0x0000000774747224 */ /* 0x000fe200078e0203 */
[----:B-----5:R-:W-:-:S04]  /*9fd0*/  LEA R4, P0, R2, UR4, 0x1 ;  /* 0x0000000402047c11 */ /* 0x020fc8000f8008ff */
[----:B------:R-:W-:Y:S02]  /*9fe0*/  LEA.HI.X R5, R2, UR5, R116, 0x1, P0 ;  /* 0x0000000502057c11 */ /* 0x000fe400080f0c74 */
[----:B------:R-:W-:-:S03]  /*9ff0*/  LEA R2, P0, R6, R4, 0x6 ;  /* 0x0000000406027211 */ /* 0x000fc600078030ff */
[----:B---3--:R-:W-:Y:S01]  /*a000*/  STG.E.128 desc[UR24][R4.64], R28 ;  /* 0x0000001c04007986 */ /* 0x008fe2000c101d18 */
[----:B------:R-:W-:-:S03]  /*a010*/  LEA.HI.X R3, R6, R5, R7, 0x6, P0 ;  /* 0x0000000506037211 */ /* 0x000fc600000f3407 */
[----:B------:R-:W-:Y:S04]  /*a020*/  STG.E.128 desc[UR24][R4.64+0x40], R20 ;  /* 0x0000401404007986 */ /* 0x000fe8000c101d18 */
[----:B------:R-:W-:Y:S04]  /*a030*/  STG.E.128 desc[UR24][R4.64+0x80], R8 ;  /* 0x0000800804007986 */ /* 0x000fe8000c101d18 */
[----:B----4-:R-:W-:Y:S04]  /*a040*/  STG.E.128 desc[UR24][R2.64], R24 ;  /* 0x0000001802007986 */ /* 0x010fe8000c101d18 */
[----:B------:R-:W-:Y:S04]  /*a050*/  STG.E.128 desc[UR24][R2.64+0x40], R16 ;  /* 0x0000401002007986 */ /* 0x000fe8000c101d18 */
[----:B------:R-:W-:Y:S01]  /*a060*/  STG.E.128 desc[UR24][R2.64+0x80], R32 ;  /* 0x0000802002007986 */ /* 0x000fe2000c101d18 */
[----:B------:R-:W-:Y:S05]  /*a070*/  EXIT ;  /* 0x000000000000794d */ /* 0x000fea0003800000 */
.L_x_1474:
        /* <DEDUP_REMOVED lines=16> */
.L_x_5485:


//--------------------- .text._ZN5flash24flash_fwd_splitkv_kernelI23Flash_fwd_kernel_traitsILi96ELi64ELi128ELi4ELb0ELb0EN7cutlass10bfloat16_tE19Flash_kernel_traitsILi96ELi64ELi128ELi4ES3_EELb1ELb0ELb0ELb1ELb1ELb0ELb1ELb0EEEvNS_16Flash_fwd_paramsE --------------------------
	.section	.text._ZN5flash24flash_fwd_splitkv_kernelI23Flash_fwd_kernel_traitsILi96ELi64ELi128ELi4ELb0ELb0EN7cutlass10bfloat16_tE19Flash_kernel_traitsILi96ELi64ELi128ELi4ES3_EELb1ELb0ELb0ELb1ELb1ELb0ELb1ELb0EEEvNS_16Flash_fwd_paramsE,"ax",@progbits
	.align	128
        .global         _ZN5flash24flash_fwd_splitkv_kernelI23Flash_fwd_kernel_traitsILi96ELi64ELi128ELi4ELb0ELb0EN7cutlass10bfloat16_tE19Flash_kernel_traitsILi96ELi64ELi128ELi4ES3_EELb1ELb0ELb0ELb1ELb1ELb0ELb1ELb0EEEvNS_16Flash_fwd_paramsE
        .type           _ZN5flash24flash_fwd_splitkv_kernelI23Flash_fwd_kernel_traitsILi96ELi64ELi128ELi4ELb0ELb0EN7cutlass10bfloat16_tE19Flash_kernel_traitsILi96ELi64ELi128ELi4ES3_EELb1ELb0ELb0ELb1ELb1ELb0ELb1ELb0EEEvNS_16Flash_fwd_paramsE,@function
        .size           _ZN5flash24flash_fwd_splitkv_kernelI23Flash_fwd_kernel_traitsILi96ELi64ELi128ELi4ELb0ELb0EN7cutlass10bfloat16_tE19Flash_kernel_traitsILi96ELi64ELi128ELi4ES3_EELb1ELb0ELb0ELb1ELb1ELb0ELb1ELb0EEEvNS_16Flash_fwd_paramsE,(.L_x_5486 - _ZN5flash24flash_fwd_splitkv_kernelI23Flash_fwd_kernel_traitsILi96ELi64ELi128ELi4ELb0ELb0EN7cutlass10bfloat16_tE19Flash_kernel_traitsILi96ELi64ELi128ELi4ES3_EELb1ELb0ELb0ELb1ELb1ELb0ELb1ELb0EEEvNS_16Flash_fwd_paramsE)
        .other          _ZN5flash24flash_fwd_splitkv_kernelI23Flash_fwd_kernel_traitsILi96ELi64ELi128ELi4ELb0ELb0EN7cutlass10bfloat16_tE19Flash_kernel_traitsILi96ELi64ELi128ELi4ES3_EELb1ELb0ELb0ELb1ELb1ELb0ELb1ELb0EEEvNS_16Flash_fwd_paramsE,@"STO_CUDA_ENTRY STV_DEFAULT"
_ZN5flash24flash_fwd_splitkv_kernelI23Flash_fwd_kernel_traitsILi96ELi64ELi128ELi4ELb0ELb0EN7cutlass10bfloat16_tE19Flash_kernel_traitsILi96ELi64ELi128ELi4ES3_EELb1ELb0ELb0ELb1ELb1ELb0ELb1ELb0EEEvNS_16Flash_fwd_paramsE:
.text._ZN5flash24flash_fwd_splitkv_kernelI23Flash_fwd_kernel_traitsILi96ELi64ELi128ELi4ELb0ELb0EN7cutlass10bfloat16_tE19Flash_kernel_traitsILi96ELi64ELi128ELi4ES3_EELb1ELb0ELb0ELb1ELb1ELb0ELb1ELb0EEEvNS_16Flash_fwd_paramsE:
[----:B------:R-:W-:Y:S08]  /*0000*/  LDC R1, c[0x0][0x37c] ;  /* 0x0000df00ff017b82 */ /* 0x000ff00000000800 */
[----:B------:R-:W1:Y:S01]  /*0010*/  LDC R9, c[0x0][0x3e0] ;  /* 0x0000f800ff097b82 */ /* 0x000e620000000800 */
[----:B------:R-:W2:Y:S07]  /*0020*/  LDCU.64 UR24, c[0x0][0x358] ;  /* 0x00006b00ff1877ac */ /* 0x000eae0008000a00 */
[----:B------:R-:W3:Y:S08]  /*0030*/  S2UR UR4, SR_CTAID.Z ;  /* 0x00000000000479c3 */ /* 0x000ef00000002700 */
[----:B------:R-:W4:Y:S08]  /*0040*/  LDC.64 R2, c[0x0][0x478] ;  /* 0x00011e00ff027b82 */ /* 0x000f300000000a00 */
[----:B------:R-:W2:Y:S01]  /*0050*/  LDC.64 R4, c[0x0][0x470] ;  /* 0x00011c00ff047b82 */ /* 0x000ea20000000a00 */
[----:B-1----:R-:W1:Y:S01]  /*0060*/  I2F.U32.RP R8, R9 ;  /* 0x0000000900087306 */ /* 0x002e620000209000 */
[----:B------:R-:W-:Y:S01]  /*0070*/  ISETP.NE.U32.AND P2, PT, R9, RZ, PT ;  /* 0x000000ff0900720c */ /* 0x000fe20003f45070 */
[----:B------:R-:W3:Y:S01]  /*0080*/  S2R R13, SR_CTAID.X ;  /* 0x00000000000d7919 */ /* 0x000ee20000002500 */
[----:B------:R-:W3:Y:S01]  /*0090*/  LDCU UR22, c[0x0][0x434] ;  /* 0x00008680ff1677ac */ /* 0x000ee20008000800 */
[----:B------:R-:W-:-:S04]  /*00a0*/  IMAD.MOV.U32 R19, RZ, RZ, RZ ;  /* 0x000000ffff137224 */ /* 0x000fc800078e00ff */
[----:B-1----:R-:W1:Y:S01]  /*00b0*/  MUFU.RCP R6, R8 ;  /* 0x0000000800067308 */ /* 0x002e620000001000 */
[----:B----4-:R-:W-:-:S04]  /*00c0*/  ISETP.NE.U32.AND P0, PT, R2, RZ, PT ;  /* 0x000000ff0200720c */ /* 0x010fc80003f05070 */
[----:B------:R-:W-:Y:S02]  /*00d0*/  ISETP.NE.AND.EX P0, PT, R3, RZ, PT, P0 ;  /* 0x000000ff0300720c */ /* 0x000fe40003f05300 */
[----:B--2---:R-:W-:-:S04]  /*00e0*/  ISETP.NE.U32.AND P1, PT, R4, RZ, PT ;  /* 0x000000ff0400720c */ /* 0x004fc80003f25070 */
[----:B------:R-:W-:Y:S01]  /*00f0*/  ISETP.NE.AND.EX P1, PT, R5, RZ, PT, P1 ;  /* 0x000000ff0500720c */ /* 0x000fe20003f25310 */
[----:B-1----:R-:W-:-:S06]  /*0100*/  VIADD R6, R6, 0xffffffe ;  /* 0x0ffffffe06067836 */ /* 0x002fcc0000000000 */
[----:B------:R-:W1:Y:S01]  /*0110*/  @P0 LDC.64 R2, c[0x0][0x478] ;  /* 0x00011e00ff020b82 */ /* 0x000e620000000a00 */
[----:B------:R-:W2:Y:S07]  /*0120*/  F2I.FTZ.U32.TRUNC.NTZ R7, R6 ;  /* 0x0000000600077305 */ /* 0x000eae000021f000 */
[----:B------:R-:W4:Y:S01]  /*0130*/  @P1 LDC.64 R4, c[0x0][0x470] ;  /* 0x00011c00ff041b82 */ /* 0x000f220000000a00 */
[----:B--2---:R-:W-:Y:S01]  /*0140*/  IMAD.MOV R0, RZ, RZ, -R7 ;  /* 0x000000ffff007224 */ /* 0x004fe200078e0a07 */
[----:B------:R-:W-:-:S03]  /*0150*/  MOV R6, RZ ;  /* 0x000000ff00067202 */ /* 0x000fc60000000f00 */
[----:B------:R-:W-:-:S04]  /*0160*/  IMAD R11, R0, R9, RZ ;  /* 0x00000009000b7224 */ /* 0x000fc800078e02ff */
[----:B------:R-:W-:-:S06]  /*0170*/  IMAD.HI.U32 R11, R7, R11, R6 ;  /* 0x0000000b070b7227 */ /* 0x000fcc00078e0006 */
[----:B---3--:R-:W-:-:S04]  /*0180*/  IMAD.HI.U32 R179, R11, UR4, RZ ;  /* 0x000000040bb37c27 */ /* 0x008fc8000f8e00ff */
[----:B------:R-:W-:-:S04]  /*0190*/  IMAD.MOV R0, RZ, RZ, -R179 ;  /* 0x000000ffff007224 */ /* 0x000fc800078e0ab3 */
[----:B------:R-:W-:-:S05]  /*01a0*/  IMAD R0, R9, R0, UR4 ;  /* 0x0000000409007e24 */ /* 0x000fca000f8e0200 */
[----:B------:R-:W-:-:S13]  /*01b0*/  ISETP.GE.U32.AND P4, PT, R0, R9, PT ;  /* 0x000000090000720c */ /* 0x000fda0003f86070 */
[----:B------:R-:W-:Y:S01]  /*01c0*/  @P4 IADD3 R0, PT, PT, R0, -R9, RZ ;  /* 0x8000000900004210 */ /* 0x000fe20007ffe0ff */
[----:B------:R-:W-:-:S03]  /*01d0*/  @P4 VIADD R179, R179, 0x1 ;  /* 0x00000001b3b34836 */ /* 0x000fc60000000000 */
[----:B------:R-:W-:-:S13]  /*01e0*/  ISETP.GE.U32.AND P3, PT, R0, R9, PT ;  /* 0x000000090000720c */ /* 0x000fda0003f66070 */
[----:B------:R-:W-:Y:S02]  /*01f0*/  @P3 IADD3 R179, PT, PT, R179, 0x1, RZ ;  /* 0x00000001b3b33810 */ /* 0x000fe40007ffe0ff */
[----:B------:R-:W-:-:S05]  /*0200*/  @!P2 LOP3.LUT R179, RZ, R9, RZ, 0x33, !PT ;  /* 0x00000009ffb3a212 */ /* 0x000fca00078e33ff */
[----:B-1----:R-:W-:Y:S01]  /*0210*/  @P0 IMAD.WIDE.U32 R14, R179, 0x4, R2 ;  /* 0x00000004b30e0825 */ /* 0x002fe200078e0002 */
[----:B------:R-:W-:-:S03]  /*0220*/  SHF.L.U32 R176, R13, 0x6, RZ ;  /* 0x000000060db07819 */ /* 0x000fc600000006ff */
[----:B----4-:R-:W-:Y:S02]  /*0230*/  @P1 IMAD.WIDE.U32 R4, R179, 0x4, R4 ;  /* 0x00000004b3041825 */ /* 0x010fe400078e0004 */
[----:B------:R1:W5:Y:S04]  /*0240*/  @P0 LDG.E R14, desc[UR24][R14.64] ;  /* 0x000000180e0e0981 */ /* 0x000368000c1e1900 */
[----:B------:R1:W5:Y:S01]  /*0250*/  @P1 LDG.E R19, desc[UR24][R4.64] ;  /* 0x0000001804131981 */ /* 0x000362000c1e1900 */
[----:B------:R-:W-:Y:S01]  /*0260*/  ISETP.GE.AND P1, PT, R176, UR22, PT ;  /* 0x00000016b0007c0c */ /* 0x000fe2000bf26270 */
[----:B------:R-:W-:-:S04]  /*0270*/  IMAD.MOV R2, RZ, RZ, -R179 ;  /* 0x000000ffff027224 */ /* 0x000fc800078e0ab3 */
[----:B------:R-:W-:-:S08]  /*0280*/  IMAD R2, R9, R2, UR4 ;  /* 0x0000000409027e24 */ /* 0x000fd0000f8e0202 */
[----:B------:R-:W-:Y:S05]  /*0290*/  @P1 EXIT ;  /* 0x000000000000194d */ /* 0x000fea0003800000 */
[----:B------:R-:W2:Y:S01]  /*02a0*/  LDC R3, c[0x0][0x374] ;  /* 0x0000dd00ff037b82 */ /* 0x000ea20000000800 */
[----:B-----5:R-:W-:Y:S01]  /*02b0*/  @P0 IMAD.IADD R133, R14, 0x1, -R19 ;  /* 0x000000010e850824 */ /* 0x020fe200078e0a13 */
[----:B------:R-:W3:Y:S06]  /*02c0*/  S2R R164, SR_TID.X ;  /* 0x0000000000a47919 */ /* 0x000eec0000002100 */
[----:B-1----:R-:W1:Y:S08]  /*02d0*/  LDC R5, c[0x0][0x438] ;  /* 0x00010e00ff057b82 */ /* 0x002e700000000800 */
[----:B------:R-:W4:Y:S01]  /*02e0*/  LDC R116, c[0x0][0x508] ;  /* 0x00014200ff747b82 */ /* 0x000f220000000800 */
[----:B--2---:R-:W-:-:S02]  /*02f0*/  IABS R10, R3 ;  /* 0x00000003000a7213 */ /* 0x004fc40000000000 */
[----:B------:R-:W-:Y:S02]  /*0300*/  IABS R11, R3 ;  /* 0x00000003000b7213 */ /* 0x000fe40000000000 */
[----:B------:R-:W2:Y:S03]  /*0310*/  I2F.RP R0, R10 ;  /* 0x0000000a00007306 */ /* 0x000ea60000209400 */
[----:B------:R-:W-:Y:S02]  /*0320*/  IMAD.MOV R11, RZ, RZ, -R11 ;  /* 0x000000ffff0b7224 */ /* 0x000fe400078e0a0b */
[----:B-1----:R-:W-:-:S05]  /*0330*/  VIADD R5, R5, 0x7f ;  /* 0x0000007f05057836 */ /* 0x002fca0000000000 */
[----:B------:R-:W-:-:S04]  /*0340*/  SHF.R.S32.HI R12, RZ, 0x1f, R5 ;  /* 0x0000001fff0c7819 */ /* 0x000fc80000011405 */
[----:B------:R-:W-:Y:S01]  /*0350*/  LEA.HI R12, R12, R5, RZ, 0x7 ;  /* 0x000000050c0c7211 */ /* 0x000fe200078f38ff */
[----:B--2---:R-:W1:Y:S03]  /*0360*/  MUFU.RCP R6, R0 ;  /* 0x0000000000067308 */ /* 0x004e660000001000 */
[----:B------:R-:W-:-:S05]  /*0370*/  LEA.HI.SX32 R12, R12, R3, 0x19 ;  /* 0x000000030c0c7211 */ /* 0x000fca00078fcaff */
[----:B------:R-:W-:Y:S02]  /*0380*/  VIADD R12, R12, 0xffffffff ;  /* 0xffffffff0c0c7836 */ /* 0x000fe40000000000 */
[----:B-1----:R-:W-:-:S03]  /*0390*/  VIADD R6, R6, 0xffffffe ;  /* 0x0ffffffe06067836 */ /* 0x002fc60000000000 */
[----:B------:R-:W-:Y:S02]  /*03a0*/  IABS R0, R12 ;  /* 0x0000000c00007213 */ /* 0x000fe40000000000 */
[----:B------:R-:W-:Y:S01]  /*03b0*/  LOP3.LUT R12, R12, R3, RZ, 0x3c, !PT ;  /* 0x000000030c0c7212 */ /* 0x000fe200078e3cff */
[----:B------:R-:W1:Y:S02]  /*03c0*/  F2I.FTZ.U32.TRUNC.NTZ R7, R6 ;  /* 0x0000000600077305 */ /* 0x000e64000021f000 */
[----:B-1----:R-:W-:Y:S02]  /*03d0*/  IMAD.MOV R5, RZ, RZ, -R7 ;  /* 0x000000ffff057224 */ /* 0x002fe400078e0a07 */
[----:B------:R-:W-:Y:S02]  /*03e0*/  IMAD.MOV.U32 R6, RZ, RZ, RZ ;  /* 0x000000ffff067224 */ /* 0x000fe400078e00ff */
[----:B------:R-:W-:-:S04]  /*03f0*/  IMAD R5, R5, R10, RZ ;  /* 0x0000000a05057224 */ /* 0x000fc800078e02ff */
[----:B------:R-:W-:Y:S02]  /*0400*/  IMAD.HI.U32 R5, R7, R5, R6 ;  /* 0x0000000507057227 */ /* 0x000fe400078e0006 */
[----:B------:R-:W1:Y:S04]  /*0410*/  @!P0 LDC.64 R6, c[0x0][0x488] ;  /* 0x00012200ff068b82 */ /* 0x000e680000000a00 */
[----:B------:R-:W-:-:S04]  /*0420*/  IMAD.HI.U32 R8, R5, R0, RZ ;  /* 0x0000000005087227 */ /* 0x000fc800078e00ff */
[----:B------:R-:W2:Y:S01]  /*0430*/  @!P0 LDC.64 R4, c[0x0][0x438] ;  /* 0x00010e00ff048b82 */ /* 0x000ea20000000a00 */
[----:B------:R-:W-:Y:S02]  /*0440*/  IMAD R11, R8, R11, R0 ;  /* 0x0000000b080b7224 */ /* 0x000fe400078e0200 */
[----:B------:R-:W3:Y:S03]  /*0450*/  S2R R0, SR_CTAID.Y ;  /* 0x0000000000007919 */ /* 0x000ee60000002600 */
[----:B------:R-:W-:Y:S02]  /*0460*/  ISETP.GT.U32.AND P2, PT, R10, R11, PT ;  /* 0x0000000b0a00720c */ /* 0x000fe40003f44070 */
[----:B-1----:R-:W-:-:S11]  /*0470*/  @!P0 ISETP.NE.U32.AND P1, PT, R6, RZ, PT ;  /* 0x000000ff0600820c */ /* 0x002fd60003f25070 */
[----:B------:R-:W-:Y:S01]  /*0480*/  @!P2 IMAD.IADD R11, R11, 0x1, -R10 ;  /* 0x000000010b0ba824 */ /* 0x000fe200078e0a0a */
[----:B------:R-:W-:Y:S01]  /*0490*/  @!P0 ISETP.NE.AND.EX P1, PT, R7, RZ, PT, P1 ;  /* 0x000000ff0700820c */ /* 0x000fe20003f25310 */
[----:B------:R-:W-:-:S03]  /*04a0*/  @!P2 VIADD R8, R8, 0x1 ;  /* 0x000000010808a836 */ /* 0x000fc60000000000 */
[----:B--2---:R-:W-:Y:S02]  /*04b0*/  @!P0 SEL R5, R5, RZ, P1 ;  /* 0x000000ff05058207 */ /* 0x004fe40000800000 */
[----:B------:R-:W-:Y:S02]  /*04c0*/  ISETP.GE.U32.AND P3, PT, R11, R10, PT ;  /* 0x0000000a0b00720c */ /* 0x000fe40003f66070 */
[----:B------:R-:W-:Y:S02]  /*04d0*/  @!P0 IADD3 R133, PT, PT, R5, R4, -R19 ;  /* 0x0000000405858210 */ /* 0x000fe40007ffe813 */
[----:B------:R-:W-:Y:S02]  /*04e0*/  ISETP.GE.AND P1, PT, R12, RZ, PT ;  /* 0x000000ff0c00720c */ /* 0x000fe40003f26270 */
[----:B------:R-:W-:Y:S01]  /*04f0*/  ISETP.NE.AND P0, PT, R3, RZ, PT ;  /* 0x000000ff0300720c */ /* 0x000fe20003f05270 */
[----:B------:R-:W-:-:S05]  /*0500*/  VIADD R5, R133, 0x7f ;  /* 0x0000007f85057836 */ /* 0x000fca0000000000 */
[----:B------:R-:W-:Y:S01]  /*0510*/  IADD3 R7, PT, PT, R5, -UR22, R176 ;  /* 0x8000001605077c10 */ /* 0x000fe2000fffe0b0 */
[----:B------:R-:W-:Y:S01]  /*0520*/  @P3 VIADD R8, R8, 0x1 ;  /* 0x0000000108083836 */ /* 0x000fe20000000000 */
[----:B------:R-:W-:Y:S02]  /*0530*/  SHF.R.S32.HI R6, RZ, 0x1f, R5 ;  /* 0x0000001fff067819 */ /* 0x000fe40000011405 */
[----:B----4-:R-:W-:Y:S01]  /*0540*/  IADD3 R4, PT, PT, R7, 0x40, R116 ;  /* 0x0000004007047810 */ /* 0x010fe20007ffe074 */
[----:B------:R-:W-:Y:S01]  /*0550*/  @!P1 IMAD.MOV R8, RZ, RZ, -R8 ;  /* 0x000000ffff089224 */ /* 0x000fe200078e0a08 */
[----:B------:R-:W-:Y:S02]  /*0560*/  LEA.HI R6, R6, R5, RZ, 0x7 ;  /* 0x0000000506067211 */ /* 0x000fe400078f38ff */
[----:B------:R-:W-:Y:S02]  /*0570*/  @!P0 LOP3.LUT R8, RZ, R3, RZ, 0x33, !PT ;  /* 0x00000003ff088212 */ /* 0x000fe400078e33ff */
[----:B------:R-:W-:-:S02]  /*0580*/  SHF.R.S32.HI R3, RZ, 0x1f, R4 ;  /* 0x0000001fff037819 */ /* 0x000fc40000011404 */
[----:B------:R-:W-:Y:S01]  /*0590*/  SHF.R.S32.HI R5, RZ, 0x7, R6 ;  /* 0x00000007ff057819 */ /* 0x000fe20000011406 */
[----:B---3--:R-:W-:Y:S01]  /*05a0*/  IMAD R168, R8, R0, RZ ;  /* 0x0000000008a87224 */ /* 0x008fe200078e02ff */
[----:B------:R-:W-:-:S04]  /*05b0*/  LEA.HI R3, R3, R4, RZ, 0x7 ;  /* 0x0000000403037211 */ /* 0x000fc800078f38ff */
[----:B------:R-:W-:Y:S02]  /*05c0*/  SHF.R.S32.HI R3, RZ, 0x7, R3 ;  /* 0x00000007ff037819 */ /* 0x000fe40000011403 */
[----:B------:R-:W-:-:S04]  /*05d0*/  VIADDMNMX R8, R168, R8, R5, PT ;  /* 0x00000008a8087246 */ /* 0x000fc80003800105 */
[----:B------:R-:W-:-:S04]  /*05e0*/  VIMNMX R3, PT, PT, R8, R3, PT ;  /* 0x0000000308037248 */ /* 0x000fc80003fe0100 */
[----:B------:R-:W-:-:S13]  /*05f0*/  ISETP.GE.AND P0, PT, R168, R3, PT ;  /* 0x00000003a800720c */ /* 0x000fda0003f06270 */
[----:B------:R-:W-:Y:S05]  /*0600*/  @!P0 BRA `(.L_x_1475) ;  /* 0x0000000000d88947 */ /* 0x000fea0003800000 */
[----:B------:R-:W1:Y:S01]  /*0610*/  LDC R3, c[0x0][0x430] ;  /* 0x00010c00ff037b82 */ /* 0x000e620000000800 */
[----:B------:R-:W2:Y:S01]  /*0620*/  LDCU.64 UR4, c[0x0][0x428] ;  /* 0x00008500ff0477ac */ /* 0x000ea20008000a00 */
[----:B------:R-:W-:Y:S01]  /*0630*/  IMAD.SHL.U32 R5, R164, 0x4, RZ ;  /* 0x00000004a4057824 */ /* 0x000fe200078e00ff */
[----:B------:R-:W3:Y:S04]  /*0640*/  LDCU UR8, c[0x0][0x44c] ;  /* 0x00008980ff0877ac */ /* 0x000ee80008000800 */
[----:B------:R-:W-:Y:S01]  /*0650*/  LOP3.LUT R5, R5, 0x1c, RZ, 0xc0, !PT ;  /* 0x0000001c05057812 */ /* 0x000fe200078ec0ff */
[----:B------:R-:W4:Y:S01]  /*0660*/  LDCU.64 UR6, c[0x0][0x3f8] ;  /* 0x00007f00ff0677ac */ /* 0x000f220008000a00 */
[----:B-1----:R-:W-:Y:S01]  /*0670*/  IMAD R3, R0, R3, R179 ;  /* 0x0000000300037224 */ /* 0x002fe200078e02b3 */
[----:B------:R-:W-:-:S02]  /*0680*/  SHF.R.U32.HI R0, RZ, 0x3, R164 ;  /* 0x00000003ff007819 */ /* 0x000fc400000116a4 */
[----:B------:R-:W-:Y:S01]  /*0690*/  LOP3.LUT P4, R164, R164, 0x7, RZ, 0xc0, !PT ;  /* 0x00000007a4a47812 */ /* 0x000fe2000788c0ff */
[----:B------:R-:W-:Y:S01]  /*06a0*/  IMAD R9, R3, R9, R2 ;  /* 0x0000000903097224 */ /* 0x000fe200078e0202 */
[----:B------:R-:W-:Y:S01]  /*06b0*/  IADD3 R3, PT, PT, -R176, UR22, RZ ;  /* 0x00000016b0037c10 */ /* 0x000fe2000fffe1ff */
[C---:B------:R-:W-:Y:S02]  /*06c0*/  VIADD R4, R0.reuse, 0x10 ;  /* 0x0000001000047836 */ /* 0x040fe40000000000 */
[----:B------:R-:W-:Y:S01]  /*06d0*/  IMAD R9, R9, UR22, R176 ;  /* 0x0000001609097c24 */ /* 0x000fe2000f8e02b0 */
[CC--:B------:R-:W-:Y:S01]  /*06e0*/  ISETP.GE.OR P4, PT, R0.reuse, R3.reuse, P4 ;  /* 0x000000030000720c */ /* 0x0c0fe20002786670 */
[----:B------:R-:W-:Y:S01]  /*06f0*/  VIADD R2, R0, 0x20 ;  /* 0x0000002000027836 */ /* 0x000fe20000000000 */
[-C--:B------:R-:W-:Y:S01]  /*0700*/  ISETP.GE.AND P3, PT, R4, R3.reuse, PT ;  /* 0x000000030400720c */ /* 0x080fe20003f66270 */
[C---:B------:R-:W-:Y:S01]  /*0710*/  IMAD R5, R0.reuse, 0x60, R5 ;  /* 0x0000006000057824 */ /* 0x040fe200078e0205 */
[C---:B------:R-:W-:Y:S01]  /*0720*/  IADD3 R7, P0, PT, R9.reuse, R0, RZ ;  /* 0x0000000009077210 */ /* 0x040fe20007f1e0ff */
[----:B------:R-:W-:Y:S01]  /*0730*/  VIADD R0, R0, 0x30 ;  /* 0x0000003000007836 */ /* 0x000fe20000000000 */
[----:B------:R-:W-:Y:S01]  /*0740*/  ISETP.GE.AND P2, PT, R2, R3, PT ;  /* 0x000000030200720c */ /* 0x000fe20003f46270 */
[C---:B---3--:R-:W-:Y:S01]  /*0750*/  IMAD R2, R9.reuse, UR8, RZ ;  /* 0x0000000809027c24 */ /* 0x048fe2000f8e02ff */
[----:B------:R-:W-:-:S02]  /*0760*/  LEA.HI.X.SX32 R4, R9, RZ, 0x1, P0 ;  /* 0x000000ff09047211 */ /* 0x000fc400000f0eff */
[C---:B--2---:R-:W-:Y:S02]  /*0770*/  LEA R6, P0, R7.reuse, UR4, 0x2 ;  /* 0x0000000407067c11 */ /* 0x044fe4000f8010ff */
[C---:B------:R-:W-:Y:S01]  /*0780*/  ISETP.NE.OR P3, PT, R164.reuse, RZ, P3 ;  /* 0x000000ffa400720c */ /* 0x040fe20001f65670 */
[----:B------:R-:W-:Y:S01]  /*0790*/  @!P4 IMAD.MOV.U32 R13, RZ, RZ, -0x800000 ;  /* 0xff800000ff0dc424 */ /* 0x000fe200078e00ff */
[----:B------:R-:W-:Y:S02]  /*07a0*/  ISETP.NE.OR P2, PT, R164, RZ, P2 ;  /* 0x000000ffa400720c */ /* 0x000fe40001745670 */
[----:B------:R-:W-:Y:S02]  /*07b0*/  LEA.HI.X R7, R7, UR5, R4, 0x2, P0 ;  /* 0x0000000507077c11 */ /* 0x000fe400080f1404 */
[----:B------:R-:W-:Y:S02]  /*07c0*/  ISETP.GE.AND P0, PT, R0, R3, PT ;  /* 0x000000030000720c */ /* 0x000fe40003f06270 */
[----:B------:R-:W-:-:S02]  /*07d0*/  IADD3 R5, P1, PT, R2, R5, RZ ;  /* 0x0000000502057210 */ /* 0x000fc40007f3e0ff */
[----:B------:R-:W-:Y:S02]  /*07e0*/  ISETP.NE.OR P0, PT, R164, RZ, P0 ;  /* 0x000000ffa400720c */ /* 0x000fe40000705670 */
[----:B------:R-:W-:Y:S01]  /*07f0*/  LEA.HI.X.SX32 R2, R2, RZ, 0x1, P1 ;  /* 0x000000ff02027211 */ /* 0x000fe200008f0eff */
[----:B------:R-:W-:Y:S01]  /*0800*/  @!P3 IMAD.MOV.U32 R11, RZ, RZ, -0x800000 ;  /* 0xff800000ff0bb424 */ /* 0x000fe200078e00ff */
[----:B----4-:R-:W-:-:S04]  /*0810*/  LEA R8, P1, R5, UR6, 0x2 ;  /* 0x0000000605087c11 */ /* 0x010fc8000f8210ff */
[----:B------:R-:W-:Y:S01]  /*0820*/  LEA.HI.X R9, R5, UR7, R2, 0x2, P1 ;  /* 0x0000000705097c11 */ /* 0x000fe200088f1402 */
[----:B------:R-:W-:-:S04]  /*0830*/  @!P2 IMAD.MOV.U32 R5, RZ, RZ, -0x800000 ;  /* 0xff800000ff05a424 */ /* 0x000fc800078e00ff */
[----:B------:R1:W-:Y:S04]  /*0840*/  STG.E.128 desc[UR24][R8.64], RZ ;  /* 0x000000ff08007986 */ /* 0x0003e8000c101d18 */
        /* <DEDUP_REMOVED lines=11> */
[----:B------:R1:W-:Y:S04]  /*0900*/  @!P4 STG.E desc[UR24][R6.64], R13 ;  /* 0x0000000d0600c986 */ /* 0x0003e8000c101918 */
[----:B------:R1:W-:Y:S04]  /*0910*/  @!P3 STG.E desc[UR24][R6.64+0x40], R11 ;  /* 0x0000400b0600b986 */ /* 0x0003e8000c101918 */
[----:B------:R1:W-:Y:S01]  /*0920*/  @!P2 STG.E desc[UR24][R6.64+0x80], R5 ;  /* 0x000080050600a986 */ /* 0x0003e2000c101918 */
[----:B------:R-:W-:Y:S05]  /*0930*/  @P0 EXIT ;  /* 0x000000000000094d */ /* 0x000fea0003800000 */
[----:B------:R-:W-:-:S05]  /*0940*/  MOV R3, 0xff800000 ;  /* 0xff80000000037802 */ /* 0x000fca0000000f00 */
[----:B------:R-:W-:Y:S01]  /*0950*/  STG.E desc[UR24][R6.64+0xc0], R3 ;  /* 0x0000c00306007986 */ /* 0x000fe2000c101918 */
[----:B------:R-:W-:Y:S05]  /*0960*/  EXIT ;  /* 0x000000000000794d */ /* 0x000fea0003800000 */
.L_x_1475:
        /* <DEDUP_REMOVED lines=8> */
.L_x_1476:
[----:B------:R-:W2:Y:S02]  /*09f0*/  LDCU.64 UR6, c[0x0][0x4e0] ;  /* 0x00009c00ff0677ac */ /* 0x000ea40008000a00 */
[----:B--2---:R-:W-:-:S04]  /*0a00*/  UISETP.NE.U32.AND UP0, UPT, UR6, URZ, UPT ;  /* 0x000000ff0600728c */ /* 0x004fc8000bf05070 */
[----:B------:R-:W-:-:S09]  /*0a10*/  UISETP.NE.AND.EX UP0, UPT, UR7, URZ, UPT, UP0 ;  /* 0x000000ff0700728c */ /* 0x000fd2000bf05300 */
[----:B------:R-:W-:Y:S05]  /*0a20*/  BRA.U !UP0, `(.L_x_1477) ;  /* 0x0000000508787547 */ /* 0x000fea000b800000 */
[----:B------:R-:W2:Y:S01]  /*0a30*/  LDC R9, c[0x0][0x4f0] ;  /* 0x00013c00ff097b82 */ /* 0x000ea20000000800 */
[----:B------:R-:W-:Y:S01]  /*0a40*/  LEA R0, R3, 0xffffff80, 0x7 ;  /* 0xffffff8003007811 */ /* 0x000fe200078e38ff */
[----:B------:R-:W3:Y:S03]  /*0a50*/  LDCU.64 UR4, c[0x0][0x4e8] ;  /* 0x00009d00ff0477ac */ /* 0x000ee60008000a00 */
[----:B-1----:R-:W-:Y:S01]  /*0a60*/  IABS R4, R0 ;  /* 0x0000000000047213 */ /* 0x002fe20000000000 */
[----:B------:R-:W1:Y:S01]  /*0a70*/  LDCU.64 UR8, c[0x0][0x3a8] ;  /* 0x00007500ff0877ac */ /* 0x000e620008000a00 */
[----:B------:R-:W4:Y:S01]  /*0a80*/  LDCU.64 UR18, c[0x0][0x3a0] ;  /* 0x00007400ff1277ac */ /* 0x000f220008000a00 */
[----:B------:R-:W4:Y:S01]  /*0a90*/  LDCU.64 UR16, c[0x0][0x3c0] ;  /* 0x00007800ff1077ac */ /* 0x000f220008000a00 */
[----:B--2--5:R-:W-:-:S04]  /*0aa0*/  IABS R6, R9 ;  /* 0x0000000900067213 */ /* 0x024fc80000000000 */
[----:B------:R-:W2:Y:S08]  /*0ab0*/  I2F.RP R7, R6 ;  /* 0x0000000600077306 */ /* 0x000eb00000209400 */
[----:B--2---:R-:W2:Y:S02]  /*0ac0*/  MUFU.RCP R10, R7 ;  /* 0x00000007000a7308 */ /* 0x004ea40000001000 */
[----:B--2---:R-:W-:-:S06]  /*0ad0*/  IADD3 R10, PT, PT, R10, 0xffffffe, RZ ;  /* 0x0ffffffe0a0a7810 */ /* 0x004fcc0007ffe0ff */
        /* <DEDUP_REMOVED lines=14> */
[----:B------:R-:W-:Y:S01]  /*0bc0*/  ISETP.GE.U32.AND P0, PT, R5, R6, PT ;  /* 0x000000060500720c */ /* 0x000fe20003f06070 */
[----:B---3--:R-:W-:-:S04]  /*0bd0*/  IMAD.WIDE.U32 R4, R179, UR4, RZ ;  /* 0x00000004b3047c25 */ /* 0x008fc8000f8e00ff */
[----:B------:R-:W-:Y:S01]  /*0be0*/  IMAD R181, R179, UR5, R5 ;  /* 0x00000005b3b57c24 */ /* 0x000fe2000f8e0205 */
[----:B------:R-:W2:Y:S07]  /*0bf0*/  LDCU.64 UR4, c[0x0][0x3b8] ;  /* 0x00007700ff0477ac */ /* 0x000eae0008000a00 */
[----:B------:R-:W-:Y:S02]  /*0c00*/  @P0 IADD3 R7, PT, PT, R7, 0x1, RZ ;  /* 0x0000000107070810 */ /* 0x000fe40007ffe0ff */
[----:B------:R-:W-:-:S02]  /*0c10*/  LEA R180, P0, R4, UR6, 0x2 ;  /* 0x0000000604b47c11 */ /* 0x000fc4000f8010ff */
[----:B------:R-:W-:Y:S02]  /*0c20*/  MOV R6, R7 ;  /* 0x0000000700067202 */ /* 0x000fe40000000f00 */
[----:B------:R-:W-:Y:S01]  /*0c30*/  LEA.HI.X R181, R4, UR7, R181, 0x2, P0 ;  /* 0x0000000704b57c11 */ /* 0x000fe200080f14b5 */
[----:B------:R-:W3:Y:S02]  /*0c40*/  LDC R7, c[0x0][0x3e8] ;  /* 0x0000fa00ff077b82 */ /* 0x000ee40000000800 */
[----:B------:R-:W-:Y:S01]  /*0c50*/  @!P1 IMAD.MOV R6, RZ, RZ, -R6 ;  /* 0x000000ffff069224 */ /* 0x000fe200078e0a06 */
[----:B------:R-:W-:-:S05]  /*0c60*/  @!P2 LOP3.LUT R6, RZ, R9, RZ, 0x33, !PT ;  /* 0x00000009ff06a212 */ /* 0x000fca00078e33ff */
[----:B------:R-:W-:-:S05]  /*0c70*/  IMAD.WIDE R16, R6, 0x4, R180 ;  /* 0x0000000406107825 */ /* 0x000fca00078e02b4 */
[----:B------:R-:W4:Y:S01]  /*0c80*/  LDG.E R14, desc[UR24][R16.64] ;  /* 0x00000018100e7981 */ /* 0x000f22000c1e1900 */
[----:B------:R-:W-:Y:S01]  /*0c90*/  IMAD.MOV R6, RZ, RZ, -R6 ;  /* 0x000000ffff067224 */ /* 0x000fe200078e0a06 */
[----:B--2---:R-:W-:Y:S02]  /*0ca0*/  MOV R128, UR4 ;  /* 0x0000000400807c02 */ /* 0x004fe40008000f00 */
[----:B------:R-:W-:Y:S01]  /*0cb0*/  MOV R129, UR5 ;  /* 0x0000000500817c02 */ /* 0x000fe20008000f00 */
[----:B------:R-:W-:Y:S01]  /*0cc0*/  IMAD R0, R9, R6, R0 ;  /* 0x0000000609007224 */ /* 0x000fe200078e0200 */
[----:B---3--:R-:W-:-:S04]  /*0cd0*/  IABS R5, R7 ;  /* 0x0000000700057213 */ /* 0x008fc80000000000 */
[----:B------:R-:W2:Y:S08]  /*0ce0*/  I2F.RP R15, R5 ;  /* 0x00000005000f7306 */ /* 0x000eb00000209400 */
[----:B--2---:R-:W2:Y:S02]  /*0cf0*/  MUFU.RCP R12, R15 ;  /* 0x0000000f000c7308 */ /* 0x004ea40000001000 */
[----:B--2---:R-:W-:-:S06]  /*0d00*/  IADD3 R12, PT, PT, R12, 0xffffffe, RZ ;  /* 0x0ffffffe0c0c7810 */ /* 0x004fcc0007ffe0ff */
[----:B------:R-:W2:Y:S02]  /*0d10*/  F2I.FTZ.U32.TRUNC.NTZ R11, R12 ;  /* 0x0000000c000b7305 */ /* 0x000ea4000021f000 */
[----:B--2---:R-:W-:-:S05]  /*0d20*/  IADD3 R4, PT, PT, RZ, -R11, RZ ;  /* 0x8000000bff047210 */ /* 0x004fca0007ffe0ff */
        /* <DEDUP_REMOVED lines=8> */
[-C--:B------:R-:W-:Y:S02]  /*0db0*/  @!P1 IADD3 R8, PT, PT, R8, -R5.reuse, RZ ;  /* 0x8000000508089210 */ /* 0x080fe40007ffe0ff */
[----:B------:R-:W-:Y:S02]  /*0dc0*/  @!P1 IADD3 R4, PT, PT, R4, 0x1, RZ ;  /* 0x0000000104049810 */ /* 0x000fe40007ffe0ff */
[----:B------:R-:W-:Y:S02]  /*0dd0*/  ISETP.GE.U32.AND P2, PT, R8, R5, PT ;  /* 0x000000050800720c */ /* 0x000fe40003f46070 */
[----:B------:R-:W-:Y:S02]  /*0de0*/  LOP3.LUT R5, R2, R7, RZ, 0x3c, !PT ;  /* 0x0000000702057212 */ /* 0x000fe400078e3cff */
[----:B------:R-:W-:Y:S02]  /*0df0*/  ISETP.NE.AND P1, PT, R7, RZ, PT ;  /* 0x000000ff0700720c */ /* 0x000fe40003f25270 */
[----:B------:R-:W-:-:S07]  /*0e00*/  ISETP.GE.AND P0, PT, R5, RZ, PT ;  /* 0x000000ff0500720c */ /* 0x000fce0003f06270 */
[----:B------:R-:W-:-:S06]  /*0e10*/  @P2 IADD3 R4, PT, PT, R4, 0x1, RZ ;  /* 0x0000000104042810 */ /* 0x000fcc0007ffe0ff */
[----:B------:R-:W-:Y:S01]  /*0e20*/  @!P0 IMAD.MOV R4, RZ, RZ, -R4 ;  /* 0x000000ffff048224 */ /* 0x000fe200078e0a04 */
[----:B------:R-:W-:Y:S02]  /*0e30*/  @!P1 LOP3.LUT R4, RZ, R7, RZ, 0x33, !PT ;  /* 0x00000007ff049212 */ /* 0x000fe400078e33ff */
        /* <DEDUP_REMOVED lines=8> */
[----:B------:R-:W-:-:S04]  /*0ec0*/  IMAD.WIDE.U32 R14, R14, UR18, RZ ;  /* 0x000000120e0e7c25 */ /* 0x000fc8000f8e00ff */
[----:B------:R-:W-:Y:S01]  /*0ed0*/  IMAD.IADD R9, R9, 0x1, R6 ;  /* 0x0000000109097824 */ /* 0x000fe200078e0206 */
[----:B------:R-:W-:Y:S01]  /*0ee0*/  IADD3 R15, PT, PT, R15, R10, RZ ;  /* 0x0000000a0f0f7210 */ /* 0x000fe20007ffe0ff */
[CC--:B------:R-:W-:Y:S02]  /*0ef0*/  IMAD R6, R5.reuse, R128.reuse, RZ ;  /* 0x0000008005067224 */ /* 0x0c0fe400078e02ff */
[----:B------:R-:W-:Y:S02]  /*0f00*/  IMAD R5, R5, UR16, RZ ;  /* 0x0000001005057c24 */ /* 0x000fe4000f8e02ff */
[C---:B------:R-:W-:Y:S02]  /*0f10*/  IMAD R6, R0.reuse, R129, R6 ;  /* 0x0000008100067224 */ /* 0x040fe400078e0206 */
[----:B------:R-:W-:-:S04]  /*0f20*/  IMAD.WIDE.U32 R14, R0, R128, R14 ;  /* 0x00000080000e7225 */ /* 0x000fc800078e000e */
[C---:B------:R-:W-:Y:S01]  /*0f30*/  IMAD R5, R0.reuse, UR17, R5 ;  /* 0x0000001100057c24 */ /* 0x040fe2000f8e0205 */
[----:B------:R-:W-:Y:S01]  /*0f40*/  IADD3 R15, PT, PT, R15, R6, RZ ;  /* 0x000000060f0f7210 */ /* 0x000fe20007ffe0ff */
[----:B------:R-:W-:Y:S01]  /*0f50*/  IMAD.WIDE.U32 R8, R0, UR16, R8 ;  /* 0x0000001000087c25 */ /* 0x000fe2000f8e0008 */
[----:B------:R-:W-:-:S03]  /*0f60*/  SHF.R.S32.HI R0, RZ, 0x1f, R4 ;  /* 0x0000001fff007819 */ /* 0x000fc60000011404 */
[----:B------:R-:W-:Y:S02]  /*0f70*/  IMAD.IADD R9, R9, 0x1, R5 ;  /* 0x0000000109097824 */ /* 0x000fe400078e0205 */
[C---:B-1----:R-:W-:Y:S02]  /*0f80*/  IMAD R5, R0.reuse, UR8, RZ ;  /* 0x0000000800057c24 */ /* 0x042fe4000f8e02ff */
[----:B------:R-:W-:Y:S02]  /*0f90*/  IMAD R7, R0, UR10, RZ ;  /* 0x0000000a00077c24 */ /* 0x000fe4000f8e02ff */
[C---:B------:R-:W-:Y:S02]  /*0fa0*/  IMAD R5, R4.reuse, UR9, R5 ;  /* 0x0000000904057c24 */ /* 0x040fe4000f8e0205 */
[----:B------:R-:W-:-:S04]  /*0fb0*/  IMAD.WIDE.U32 R14, R4, UR8, R14 ;  /* 0x00000008040e7c25 */ /* 0x000fc8000f8e000e */
[C---:B------:R-:W-:Y:S01]  /*0fc0*/  IMAD R7, R4.reuse, UR11, R7 ;  /* 0x0000000b04077c24 */ /* 0x040fe2000f8e0207 */
[----:B------:R-:W-:Y:S01]  /*0fd0*/  IADD3 R6, PT, PT, R15, R5, RZ ;  /* 0x000000050f067210 */ /* 0x000fe20007ffe0ff */
[----:B------:R-:W-:-:S05]  /*0fe0*/  IMAD.WIDE.U32 R8, R4, UR10, R8 ;  /* 0x0000000a04087c25 */ /* 0x000fca000f8e0008 */
[----:B------:R-:W-:Y:S01]  /*0ff0*/  IADD3 R0, PT, PT, R9, R7, RZ ;  /* 0x0000000709007210 */ /* 0x000fe20007ffe0ff */
[----:B------:R-:W-:Y:S06]  /*1000*/  BRA `(.L_x_1478) ;  /* 0x00000004001c7947 */ /* 0x000fec0003800000 */
.L_x_1477:
[----:B------:R-:W2:Y:S01]  /*1010*/  LDC R9, c[0x0][0x3e8] ;  /* 0x0000fa00ff097b82 */ /* 0x000ea20000000800 */
[----:B------:R-:W-:Y:S01]  /*1020*/  IABS R8, R2 ;  /* 0x0000000200087213 */ /* 0x000fe20000000000 */
[----:B------:R-:W3:Y:S01]  /*1030*/  LDCU.64 UR16, c[0x0][0x3c0] ;  /* 0x00007800ff1077ac */ /* 0x000ee20008000a00 */
[----:B------:R-:W-:Y:S02]  /*1040*/  SHF.R.S32.HI R11, RZ, 0x1f, R19 ;  /* 0x0000001fff0b7819 */ /* 0x000fe40000011413 */
[----:B------:R-:W-:Y:S01]  /*1050*/  CS2R R180, SRZ ;  /* 0x0000000000b47805 */ /* 0x000fe2000001ff00 */
[----:B------:R-:W4:Y:S02]  /*1060*/  LDCU.64 UR18, c[0x0][0x3a0] ;  /* 0x00007400ff1277ac */ /* 0x000f240008000a00 */
[----:B------:R-:W1:Y:S01]  /*1070*/  LDC.64 R128, c[0x0][0x3b8] ;  /* 0x0000ee00ff807b82 */ /* 0x000e620000000a00 */
[----:B---3--:R-:W-:Y:S02]  /*1080*/  IMAD R14, R11, UR16, RZ ;  /* 0x000000100b0e7c24 */ /* 0x008fe4000f8e02ff */
[----:B------:R-:W-:Y:S01]  /*1090*/  IMAD.WIDE.U32 R20, R19, UR16, RZ ;  /* 0x0000001013147c25 */ /* 0x000fe2000f8e00ff */
[----:B--2---:R-:W-:-:S03]  /*10a0*/  IABS R10, R9 ;  /* 0x00000009000a7213 */ /* 0x004fc60000000000 */
[----:B------:R-:W-:Y:S01]  /*10b0*/  IMAD R14, R19, UR17, R14 ;  /* 0x00000011130e7c24 */ /* 0x000fe2000f8e020e */
[----:B------:R-:W2:Y:S04]  /*10c0*/  I2F.RP R7, R10 ;  /* 0x0000000a00077306 */ /* 0x000ea80000209400 */
[----:B------:R-:W-:Y:S01]  /*10d0*/  IADD3 R15, PT, PT, R21, R14, RZ ;  /* 0x0000000e150f7210 */ /* 0x000fe20007ffe0ff */
[----:B-1----:R-:W-:Y:S01]  /*10e0*/  IMAD R16, R11, R128, RZ ;  /* 0x000000800b107224 */ /* 0x002fe200078e02ff */
[----:B-----5:R-:W-:Y:S02]  /*10f0*/  SHF.R.S32.HI R11, RZ, 0x1f, R6 ;  /* 0x0000001fff0b7819 */ /* 0x020fe40000011406 */
[----:B------:R-:W-:Y:S01]  /*1100*/  MOV R14, R20 ;  /* 0x00000014000e7202 */ /* 0x000fe20000000f00 */
[----:B------:R-:W-:-:S02]  /*1110*/  IMAD R16, R19, R129, R16 ;  /* 0x0000008113107224 */ /* 0x000fc400078e0210 */
[----:B------:R-:W-:Y:S01]  /*1120*/  IMAD.WIDE.U32 R18, R19, R128, RZ ;  /* 0x0000008013127225 */ /* 0x000fe200078e00ff */
[----:B--2---:R-:W1:Y:S04]  /*1130*/  MUFU.RCP R4, R7 ;  /* 0x0000000700047308 */ /* 0x004e680000001000 */
[----:B------:R-:W-:Y:S01]  /*1140*/  IADD3 R17, PT, PT, R19, R16, RZ ;  /* 0x0000001013117210 */ /* 0x000fe20007ffe0ff */
[----:B------:R-:W-:-:S04]  /*1150*/  IMAD.MOV.U32 R16, RZ, RZ, R18 ;  /* 0x000000ffff107224 */ /* 0x000fc800078e0012 */
[----:B----4-:R-:W-:Y:S01]  /*1160*/  IMAD.WIDE.U32 R16, R6, UR18, R16 ;  /* 0x0000001206107c25 */ /* 0x010fe2000f8e0010 */
[----:B-1----:R-:W-:-:S04]  /*1170*/  IADD3 R4, PT, PT, R4, 0xffffffe, RZ ;  /* 0x0ffffffe04047810 */ /* 0x002fc80007ffe0ff */
[----:B------:R-:W1:Y:S02]  /*1180*/  F2I.FTZ.U32.TRUNC.NTZ R5, R4 ;  /* 0x0000000400057305 */ /* 0x000e64000021f000 */
[----:B-1----:R-:W-:Y:S02]  /*1190*/  IADD3 R0, PT, PT, RZ, -R5, RZ ;  /* 0x80000005ff007210 */ /* 0x002fe40007ffe0ff */
[----:B------:R-:W-:-:S03]  /*11a0*/  MOV R4, RZ ;  /* 0x000000ff00047202 */ /* 0x000fc60000000f00 */
[----:B------:R-:W-:-:S04]  /*11b0*/  IMAD R0, R0, R10, RZ ;  /* 0x0000000a00007224 */ /* 0x000fc800078e02ff */
[----:B------:R-:W-:-:S06]  /*11c0*/  IMAD.HI.U32 R5, R5, R0, R4 ;  /* 0x0000000005057227 */ /* 0x000fcc00078e0004 */
[----:B------:R-:W-:Y:S02]  /*11d0*/  IMAD.HI.U32 R0, R5, R8, RZ ;  /* 0x0000000805007227 */ /* 0x000fe400078e00ff */
[----:B------:R-:W1:Y:S03]  /*11e0*/  LDC.64 R4, c[0x0][0x3a8] ;  /* 0x0000ea00ff047b82 */ /* 0x000e660000000a00 */
[----:B------:R-:W-:-:S05]  /*11f0*/  IADD3 R7, PT, PT, -R0, RZ, RZ ;  /* 0x000000ff00077210 */ /* 0x000fca0007ffe1ff */
[----:B------:R-:W-:-:S05]  /*1200*/  IMAD R7, R10, R7, R8 ;  /* 0x000000070a077224 */ /* 0x000fca00078e0208 */
[----:B------:R-:W-:Y:S01]  /*1210*/  ISETP.GT.U32.AND P0, PT, R10, R7, PT ;  /* 0x000000070a00720c */ /* 0x000fe20003f04070 */
[----:B-1----:R-:W-:-:S12]  /*1220*/  IMAD R8, R11, R4, RZ ;  /* 0x000000040b087224 */ /* 0x002fd800078e02ff */
[----:B------:R-:W-:Y:S01]  /*1230*/  @!P0 IADD3 R7, PT, PT, R7, -R10, RZ ;  /* 0x8000000a07078210 */ /* 0x000fe20007ffe0ff */
[----:B------:R-:W-:Y:S01]  /*1240*/  IMAD R11, R11, UR18, RZ ;  /* 0x000000120b0b7c24 */ /* 0x000fe2000f8e02ff */
[----:B------:R-:W-:Y:S01]  /*1250*/  @!P0 IADD3 R0, PT, PT, R0, 0x1, RZ ;  /* 0x0000000100008810 */ /* 0x000fe20007ffe0ff */
[----:B------:R-:W-:Y:S01]  /*1260*/  IMAD R8, R6, R5, R8 ;  /* 0x0000000506087224 */ /* 0x000fe200078e0208 */
[----:B------:R-:W-:Y:S01]  /*1270*/  LOP3.LUT R5, R2, R9, RZ, 0x3c, !PT ;  /* 0x0000000902057212 */ /* 0x000fe200078e3cff */
[C---:B------:R-:W-:Y:S01]  /*1280*/  IMAD.WIDE.U32 R18, R6.reuse, R4, R14 ;  /* 0x0000000406127225 */ /* 0x040fe200078e000e */
[----:B------:R-:W-:Y:S02]  /*1290*/  ISETP.GE.U32.AND P2, PT, R7, R10, PT ;  /* 0x0000000a0700720c */ /* 0x000fe40003f46070 */
[----:B------:R-:W-:Y:S01]  /*12a0*/  ISETP.GE.AND P1, PT, R5, RZ, PT ;  /* 0x000000ff0500720c */ /* 0x000fe20003f26270 */
[----:B------:R-:W-:Y:S01]  /*12b0*/  IMAD R10, R6, UR19, R11 ;  /* 0x00000013060a7c24 */ /* 0x000fe2000f8e020b */
[----:B------:R-:W1:Y:S01]  /*12c0*/  LDC.64 R4, c[0x0][0x3d8] ;  /* 0x0000f600ff047b82 */ /* 0x000e620000000a00 */
[----:B------:R-:W-:-:S02]  /*12d0*/  ISETP.NE.AND P0, PT, R9, RZ, PT ;  /* 0x000000ff0900720c */ /* 0x000fc40003f05270 */
[----:B------:R-:W-:Y:S02]  /*12e0*/  LEA R11, R3, 0xffffff80, 0x7 ;  /* 0xffffff80030b7811 */ /* 0x000fe400078e38ff */
[----:B------:R-:W-:Y:S02]  /*12f0*/  IADD3 R19, PT, PT, R19, R8, RZ ;  /* 0x0000000813137210 */ /* 0x000fe40007ffe0ff */
[----:B------:R-:W-:Y:S01]  /*1300*/  SHF.R.S32.HI R15, RZ, 0x1f, R11 ;  /* 0x0000001fff0f7819 */ /* 0x000fe2000001140b */
[----:B------:R-:W2:Y:S01]  /*1310*/  LDC.64 R6, c[0x0][0x3d0] ;  /* 0x0000f400ff067b82 */ /* 0x000ea20000000a00 */
[----:B------:R-:W-:Y:S01]  /*1320*/  @P2 IADD3 R0, PT, PT, R0, 0x1, RZ ;  /* 0x0000000100002810 */ /* 0x000fe20007ffe0ff */
[----:B------:R-:W-:Y:S01]  /*1330*/  IMAD.WIDE.U32 R18, R11, UR16, R18 ;  /* 0x000000100b127c25 */ /* 0x000fe2000f8e0012 */
[----:B------:R-:W-:-:S03]  /*1340*/  IADD3 R17, PT, PT, R17, R10, RZ ;  /* 0x0000000a11117210 */ /* 0x000fc60007ffe0ff */
[C---:B------:R-:W-:Y:S02]  /*1350*/  IMAD R8, R15.reuse, UR16, RZ ;  /* 0x000000100f087c24 */ /* 0x040fe4000f8e02ff */
[----:B------:R-:W-:Y:S01]  /*1360*/  @!P1 IMAD.MOV R0, RZ, RZ, -R0 ;  /* 0x000000ffff009224 */ /* 0x000fe200078e0a00 */
[----:B------:R-:W-:Y:S01]  /*1370*/  @!P0 LOP3.LUT R0, RZ, R9, RZ, 0x33, !PT ;  /* 0x00000009ff008212 */ /* 0x000fe200078e33ff */
[-C--:B------:R-:W-:Y:S02]  /*1380*/  IMAD R10, R15, R128.reuse, RZ ;  /* 0x000000800f0a7224 */ /* 0x080fe400078e02ff */
[C---:B------:R-:W-:Y:S01]  /*1390*/  IMAD R8, R11.reuse, UR17, R8 ;  /* 0x000000110b087c24 */ /* 0x040fe2000f8e0208 */
[----:B------:R-:W-:Y:S01]  /*13a0*/  SHF.R.S32.HI R9, RZ, 0x1f, R0 ;  /* 0x0000001fff097819 */ /* 0x000fe20000011400 */
[C---:B------:R-:W-:Y:S02]  /*13b0*/  IMAD R10, R11.reuse, R129, R10 ;  /* 0x000000810b0a7224 */ /* 0x040fe400078e020a */
[----:B------:R-:W-:Y:S01]  /*13c0*/  IMAD.WIDE.U32 R16, R11, R128, R16 ;  /* 0x000000800b107225 */ /* 0x000fe200078e0010 */
[----:B------:R-:W-:-:S04]  /*13d0*/  IADD3 R19, PT, PT, R19, R8, RZ ;  /* 0x0000000813137210 */ /* 0x000fc80007ffe0ff */
[----:B------:R-:W-:Y:S01]  /*13e0*/  IADD3 R17, PT, PT, R17, R10, RZ ;  /* 0x0000000a11117210 */ /* 0x000fe20007ffe0ff */
[----:B-1----:R-:W-:-:S04]  /*13f0*/  IMAD.WIDE.U32 R18, R0, R4, R18 ;  /* 0x0000000400127225 */ /* 0x002fc800078e0012 */
[C---:B--2---:R-:W-:Y:S02]  /*1400*/  IMAD R8, R9.reuse, R6, RZ ;  /* 0x0000000609087224 */ /* 0x044fe400078e02ff */
[----:B------:R-:W-:Y:S02]  /*1410*/  IMAD R9, R9, R4, RZ ;  /* 0x0000000409097224 */ /* 0x000fe400078e02ff */
[----:B------:R-:W-:-:S04]  /*1420*/  IMAD.WIDE.U32 R14, R0, R6, R16 ;  /* 0x00000006000e7225 */ /* 0x000fc800078e0010 */
[C---:B------:R-:W-:Y:S01]  /*1430*/  IMAD R7, R0.reuse, R7, R8 ;  /* 0x0000000700077224 */ /* 0x040fe200078e0208 */
[----:B------:R-:W-:Y:S01]  /*1440*/  MOV R8, R18 ;  /* 0x0000001200087202 */ /* 0x000fe20000000f00 */
[----:B------:R-:W-:-:S03]  /*1450*/  IMAD R5, R0, R5, R9 ;  /* 0x0000000500057224 */ /* 0x000fc600078e0209 */
[----:B------:R-:W-:Y:S02]  /*1460*/  IADD3 R6, PT, PT, R15, R7, RZ ;  /* 0x000000070f067210 */ /* 0x000fe40007ffe0ff */
[----:B------:R-:W-:-:S07]  /*1470*/  IADD3 R0, PT, PT, R19, R5, RZ ;  /* 0x0000000513007210 */ /* 0x000fce0007ffe0ff */
.L_x_1478:
[----:B------:R-:W1:Y:S01]  /*1480*/  LDCU.128 UR12, c[0x0][0x390] ;  /* 0x00007200ff0c77ac */ /* 0x000e620008000c00 */
[C---:B------:R-:W-:Y:S01]  /*1490*/  IMAD.SHL.U32 R177, R164.reuse, 0x8, RZ ;  /* 0x00000008a4b17824 */ /* 0x040fe200078e00ff */
[----:B------:R-:W-:Y:S01]  /*14a0*/  LOP3.LUT R174, R164, 0x18, RZ, 0xc0, !PT ;  /* 0x00000018a4ae7812 */ /* 0x000fe200078ec0ff */
[----:B------:R-:W-:Y:S01]  /*14b0*/  IMAD.MOV.U32 R11, RZ, RZ, RZ ;  /* 0x000000ffff0b7224 */ /* 0x000fe200078e00ff */
[----:B------:R-:W2:Y:S01]  /*14c0*/  LDCU.64 UR4, c[0x0][0x3b0] ;  /* 0x00007600ff0477ac */ /* 0x000ea20008000a00 */
[----:B------:R-:W-:Y:S01]  /*14d0*/  SHF.R.S32.HI R4, RZ, 0x1f, R2 ;  /* 0x0000001fff047819 */ /* 0x000fe20000011402 */
[----:B------:R-:W3:Y:S01]  /*14e0*/  S2UR UR26, SR_CgaCtaId ;  /* 0x00000000001a79c3 */ /* 0x000ee20000008800 */
[C---:B------:R-:W-:Y:S01]  /*14f0*/  LOP3.LUT R7, R177.reuse, 0xd8, RZ, 0xc0, !PT ;  /* 0x000000d8b1077812 */ /* 0x040fe200078ec0ff */
[----:B------:R-:W4:Y:S01]  /*1500*/  LDCU.64 UR20, c[0x0][0x3c8] ;  /* 0x00007900ff1477ac */ /* 0x000f220008000a00 */
[C---:B------:R-:W-:Y:S01]  /*1510*/  LOP3.LUT R10, R177.reuse, 0x18, RZ, 0xc0, !PT ;  /* 0x00000018b10a7812 */ /* 0x040fe200078ec0ff */
[----:B------:R-:W-:Y:S01]  /*1520*/  IMAD.MOV.U32 R135, RZ, RZ, RZ ;  /* 0x000000ffff877224 */ /* 0x000fe200078e00ff */
[----:B------:R-:W-:Y:S01]  /*1530*/  LOP3.LUT R5, R177, 0x1f20, RZ, 0xc0, !PT ;  /* 0x00001f20b1057812 */ /* 0x000fe200078ec0ff */
[----:B------:R-:W5:Y:S01]  /*1540*/  LDCU.128 UR8, c[0x0][0x380] ;  /* 0x00007000ff0877ac */ /* 0x000f620008000c00 */
[----:B------:R-:W-:Y:S01]  /*1550*/  LOP3.LUT R132, R7, R174, RZ, 0x3c, !PT ;  /* 0x000000ae07847212 */ /* 0x000fe200078e3cff */
[----:B------:R-:W-:Y:S01]  /*1560*/  IMAD.SHL.U32 R131, R128, 0x40, RZ ;  /* 0x0000004080837824 */ /* 0x000fe200078e00ff */
[----:B------:R-:W-:Y:S01]  /*1570*/  IADD3 R14, P0, PT, R10, R14, RZ ;  /* 0x0000000e0a0e7210 */ /* 0x000fe20007f1e0ff */
[----:B------:R-:W-:Y:S01]  /*1580*/  IMAD.SHL.U32 R118, R164, 0x4, RZ ;  /* 0x00000004a4767824 */ /* 0x000fe200078e00ff */
[----:B------:R-:W-:Y:S01]  /*1590*/  IADD3 R8, P2, PT, R10, R8, RZ ;  /* 0x000000080a087210 */ /* 0x000fe20007f5e0ff */
[----:B-1----:R-:W-:Y:S01]  /*15a0*/  IMAD.WIDE.U32 R10, R179, UR14, R10 ;  /* 0x0000000eb30a7c25 */ /* 0x002fe2000f8e000a */
[----:B------:R-:W-:-:S02]  /*15b0*/  SHF.R.U32.HI R134, RZ, 0x2, R164 ;  /* 0x00000002ff867819 */ /* 0x000fc400000116a4 */
[----:B------:R-:W-:Y:S01]  /*15c0*/  LOP3.LUT R132, R5, R132, RZ, 0xfc, !PT ;  /* 0x0000008405847212 */ /* 0x000fe200078efcff */
[----:B--2---:R-:W-:Y:S01]  /*15d0*/  USHF.L.U64.HI UR23, UR4, 0x5, UR5 ;  /* 0x0000000504177899 */ /* 0x004fe20008010205 */
[----:B------:R-:W-:Y:S01]  /*15e0*/  IMAD R19, R179, UR15, R11 ;  /* 0x0000000fb3137c24 */ /* 0x000fe2000f8e020b */
[----:B------:R-:W-:Y:S01]  /*15f0*/  USHF.L.U32 UR14, UR4, 0x5, URZ ;  /* 0x00000005040e7899 */ /* 0x000fe200080006ff */
[----:B------:R-:W-:Y:S01]  /*1600*/  IMAD.MOV.U32 R18, RZ, RZ, R10 ;  /* 0x000000ffff127224 */ /* 0x000fe200078e000a */
[----:B------:R-:W-:Y:S01]  /*1610*/  SHF.R.U32.HI R167, RZ, 0x1, R164 ;  /* 0x00000001ffa77819 */ /* 0x000fe200000116a4 */
[----:B----4-:R-:W-:Y:S02]  /*1620*/  IMAD R5, R4, UR20, RZ ;  /* 0x0000001404057c24 */ /* 0x010fe4000f8e02ff */
[----:B------:R-:W-:-:S04]  /*1630*/  IMAD.WIDE.U32 R12, R13, 0x40, R134 ;  /* 0x000000400d0c7825 */ /* 0x000fc800078e0086 */
[C---:B------:R-:W-:Y:S02]  /*1640*/  IMAD R10, R2.reuse, UR21, R5 ;  /* 0x00000015020a7c24 */ /* 0x040fe4000f8e0205 */
[----:B------:R-:W-:-:S04]  /*1650*/  IMAD.WIDE.U32 R4, R2, UR20, R18 ;  /* 0x0000001402047c25 */ /* 0x000fc8000f8e0012 */
[----:B------:R-:W-:Y:S02]  /*1660*/  IMAD.U32 R16, RZ, RZ, UR14 ;  /* 0x0000000eff107e24 */ /* 0x000fe4000f8e00ff */
[----:B------:R-:W-:Y:S02]  /*1670*/  IMAD.U32 R17, RZ, RZ, UR23 ;  /* 0x00000017ff117e24 */ /* 0x000fe4000f8e00ff */
[----:B------:R-:W-:Y:S02]  /*1680*/  IMAD.X R15, RZ, RZ, R6, P0 ;  /* 0x000000ffff0f7224 */ /* 0x000fe400000e0606 */
[----:B------:R-:W-:Y:S02]  /*1690*/  IMAD R2, R13, UR4, RZ ;  /* 0x000000040d027c24 */ /* 0x000fe4000f8e02ff */
[----:B------:R-:W-:Y:S02]  /*16a0*/  IMAD.IADD R11, R5, 0x1, R10 ;  /* 0x00000001050b7824 */ /* 0x000fe400078e020a */
        /* <DEDUP_REMOVED lines=17> */
[----:B------:R-:W-:Y:S01]  /*17c0*/  USHF.L.U32 UR8, UR16, 0x6, URZ ;  /* 0x0000000610087899 */ /* 0x000fe200080006ff */
[----:B------:R-:W-:Y:S01]  /*17d0*/  LEA.HI.X R11, R12, UR9, R4, 0x1, P1 ;  /* 0x000000090c0b7c11 */ /* 0x000fe200088f0c04 */
[----:B------:R-:W-:Y:S01]  /*17e0*/  IMAD.WIDE.U32 R8, R134, UR16, R8 ;  /* 0x0000001086087c25 */ /* 0x000fe2000f8e0008 */
[----:B------:R-:W-:-:S02]  /*17f0*/  LEA.HI.X R7, R5, UR9, R2, 0x1, P0 ;  /* 0x0000000905077c11 */ /* 0x000fc400080f0c02 */
[----:B------:R-:W-:Y:S01]  /*1800*/  LEA.HI.X R169, R14, UR11, R169, 0x1, P3 ;  /* 0x0000000b0ea97c11 */ /* 0x000fe200098f0ca9 */
[----:B------:R-:W-:Y:S01]  /*1810*/  @!PT LDS RZ, [RZ] ;  /* 0x00000000fffff984 */ /* 0x000fe20000000800 */
[----:B------:R-:W-:Y:S01]  /*1820*/  @!PT LDS RZ, [RZ] ;  /* 0x00000000fffff984 */ /* 0x000fe20000000800 */
[----:B------:R-:W-:Y:S01]  /*1830*/  @!PT LDS RZ, [RZ] ;  /* 0x00000000fffff984 */ /* 0x000fe20000000800 */
[----:B------:R-:W-:Y:S01]  /*1840*/  LDGSTS.E.BYPASS.LTC128B.128 [R132], desc[UR24][R10.64] ;  /* 0x000000000a847fae */ /* 0x000fe2000b981a18 */
[----:B------:R-:W-:Y:S01]  /*1850*/  SHF.L.U64.HI R2, R128, 0x6, R129 ;  /* 0x0000000680027819 */ /* 0x000fe20000010281 */
[C---:B------:R-:W-:Y:S01]  /*1860*/  IMAD.SHL.U32 R166, R164.reuse, 0x10, RZ ;  /* 0x00000010a4a67824 */ /* 0x040fe200078e00ff */
[C---:B------:R-:W-:Y:S01]  /*1870*/  IADD3 R4, P0, PT, R131.reuse, R170, RZ ;  /* 0x000000aa83047210 */ /* 0x040fe20007f1e0ff */
[----:B------:R-:W-:Y:S01]  /*1880*/  LDGSTS.E.BYPASS.LTC128B.128 [R132+0x1000], desc[UR24][R10.64+0x40] ;  /* 0x010000400a847fae */ /* 0x000fe2000b981a18 */
[--C-:B------:R-:W-:Y:S02]  /*1890*/  IMAD.MOV.U32 R171, RZ, RZ, R169.reuse ;  /* 0x000000ffffab7224 */ /* 0x100fe400078e00a9 */
[----:B------:R-:W-:Y:S01]  /*18a0*/  IMAD.SHL.U32 R119, R164, 0x20, RZ ;  /* 0x00000020a4777824 */ /* 0x000fe200078e00ff */
[----:B------:R1:W-:Y:S01]  /*18b0*/  LDGSTS.E.BYPASS.LTC128B.128 [R132+0x2000], desc[UR24][R10.64+0x80] ;  /* 0x020000800a847fae */ /* 0x0003e2000b981a18 */
[----:B------:R-:W-:Y:S01]  /*18c0*/  IMAD.X R5, R2, 0x1, R169, P0 ;  /* 0x0000000102057824 */ /* 0x000fe200000e06a9 */
[----:B------:R-:W-:Y:S01]  /*18d0*/  IADD3 R12, P0, PT, R131, R4, RZ ;  /* 0x00000004830c7210 */ /* 0x000fe20007f1e0ff */
[----:B------:R-:W-:Y:S01]  /*18e0*/  VIADD R175, R3, 0xffffffff ;  /* 0xffffffff03af7836 */ /* 0x000fe20000000000 */
[----:B------:R-:W-:Y:S01]  /*18f0*/  LDGSTS.E.BYPASS.LTC128B.128 [R132+0x800], desc[UR24][R6.64] ;  /* 0x0080000006847fae */ /* 0x000fe2000b981a18 */
[----:B------:R-:W-:-:S02]  /*1900*/  LOP3.LUT R0, R166, 0x100, RZ, 0xc0, !PT ;  /* 0x00000100a6007812 */ /* 0x000fc400078ec0ff */
[----:B------:R-:W-:Y:S01]  /*1910*/  IMAD.X R13, R2, 0x1, R5, P0 ;  /* 0x00000001020d7824 */ /* 0x000fe200000e0605 */
[----:B------:R-:W-:Y:S01]  /*1920*/  LDGSTS.E.BYPASS.LTC128B.128 [R132+0x1800], desc[UR24][R6.64+0x40] ;  /* 0x0180004006847fae */ /* 0x000fe2000b981a18 */
[----:B------:R-:W-:Y:S01]  /*1930*/  LOP3.LUT R0, R0, 0x20, R119, 0xf8, !PT ;  /* 0x0000002000007812 */ /* 0x000fe200078ef877 */
[----:B------:R-:W-:Y:S01]  /*1940*/  IMAD.SHL.U32 R183, R175, 0x80, RZ ;  /* 0x00000080afb77824 */ /* 0x000fe200078e00ff */
[----:B------:R-:W-:Y:S01]  /*1950*/  LOP3.LUT R166, R166, 0x3e00, RZ, 0xc0, !PT ;  /* 0x00003e00a6a67812 */ /* 0x000fe200078ec0ff */
        /* <DEDUP_REMOVED lines=11> */
[----:B------:R-:W-:Y:S01]  /*1a10*/  LDGSTS.E.BYPASS.LTC128B.128 [R132+0x4000], desc[UR24][R12.64] ;  /* 0x040000000c847fae */ /* 0x000fe2000b981a18 */
[----:B------:R-:W-:-:S03]  /*1a20*/  LOP3.LUT R117, R6, 0xc0, R119, 0xf8, !PT ;  /* 0x000000c006757812 */ /* 0x000fc600078ef877 */
[----:B------:R-:W-:Y:S01]  /*1a30*/  LDGSTS.E.BYPASS.LTC128B.128 [R132+0x6000], desc[UR24][R12.64+0x40] ;  /* 0x060000400c847fae */ /* 0x000fe2000b981a18 */
[----:B------:R-:W-:Y:S02]  /*1a40*/  LOP3.LUT R6, R167, 0x8, RZ, 0xc0, !PT ;  /* 0x00000008a7067812 */ /* 0x000fe400078ec0ff */
[C---:B------:R-:W-:Y:S01]  /*1a50*/  LOP3.LUT R137, R117.reuse, 0x8, R164, 0x78, !PT ;  /* 0x0000000875897812 */ /* 0x040fe200078e78a4 */
[----:B------:R-:W-:Y:S01]  /*1a60*/  LDGSTS.E.BYPASS.LTC128B.128 [R132+0x8000], desc[UR24][R12.64+0x80] ;  /* 0x080000800c847fae */ /* 0x000fe2000b981a18 */
[----:B------:R-:W-:Y:S02]  /*1a70*/  LOP3.LUT R117, R117, R6, RZ, 0x3c, !PT ;  /* 0x0000000675757212 */ /* 0x000fe400078e3cff */
[----:B------:R-:W-:Y:S01]  /*1a80*/  LOP3.LUT R137, R0, R137, RZ, 0xfc, !PT ;  /* 0x0000008900897212 */ /* 0x000fe200078efcff */
[----:B------:R-:W-:Y:S01]  /*1a90*/  LDGSTS.E.BYPASS.LTC128B.128 [R132+0x4800], desc[UR24][R10.64] ;  /* 0x048000000a847fae */ /* 0x000fe2000b981a18 */
[----:B------:R-:W-:Y:S02]  /*1aa0*/  LOP3.LUT R0, R166, 0x120, R119, 0xf8, !PT ;  /* 0x00000120a6007812 */ /* 0x000fe400078ef877 */
[----:B------:R-:W-:Y:S01]  /*1ab0*/  LEA R137, R137, UR5, 0x1 ;  /* 0x0000000589897c11 */ /* 0x000fe2000f8e08ff */
[----:B------:R-:W-:Y:S01]  /*1ac0*/  LDGSTS.E.BYPASS.LTC128B.128 [R132+0x6800], desc[UR24][R10.64+0x40] ;  /* 0x068000400a847fae */ /* 0x000fe2000b981a18 */
[----:B------:R-:W-:-:S03]  /*1ad0*/  LOP3.LUT R0, R0, R117, RZ, 0xfc, !PT ;  /* 0x0000007500007212 */ /* 0x000fc600078efcff */
[----:B------:R-:W-:Y:S01]  /*1ae0*/  LDGSTS.E.BYPASS.LTC128B.128 [R132+0x8800], desc[UR24][R10.64+0x80] ;  /* 0x088000800a847fae */ /* 0x000fe2000b981a18 */
[----:B------:R-:W-:Y:S01]  /*1af0*/  LEA R139, R0, UR5, 0x1 ;  /* 0x00000005008b7c11 */ /* 0x000fe2000f8e08ff */
[----:B------:R-:W-:Y:S02]  /*1b00*/  IMAD.MOV.U32 R0, RZ, RZ, 0x20 ;  /* 0x00000020ff007424 */ /* 0x000fe400078e00ff */
[----:B------:R-:W0:Y:S01]  /*1b10*/  LDGDEPBAR ;  /* 0x00000000000079af */ /* 0x000e220000000000 */
[----:B-1----:R-:W-:-:S05]  /*1b20*/  IMAD R4, R134, UR17, R9 ;  /* 0x0000001186047c24 */ /* 0x002fca000f8e0209 */
[----:B------:R-:W-:Y:S02]  /*1b30*/  LEA.HI.X R173, R8, UR13, R4, 0x1, P0 ;  /* 0x0000000d08ad7c11 */ /* 0x000fe400080f0c04 */
[----:B------:R-:W-:-:S04]  /*1b40*/  IADD3 R4, P0, PT, R172, UR8, RZ ;  /* 0x00000008ac047c10 */ /* 0x000fc8000ff1e0ff */
[----:B------:R-:W-:Y:S02]  /*1b50*/  IADD3.X R5, PT, PT, R173, UR4, RZ, P0, !PT ;  /* 0x00000004ad057c10 */ /* 0x000fe400087fe4ff */
[----:B------:R-:W-:-:S04]  /*1b60*/  IADD3 R8, P0, PT, R4, UR8, RZ ;  /* 0x0000000804087c10 */ /* 0x000fc8000ff1e0ff */
[----:B------:R-:W-:Y:S02]  /*1b70*/  IADD3.X R9, PT, PT, R5, UR4, RZ, P0, !PT ;  /* 0x0000000405097c10 */ /* 0x000fe400087fe4ff */
[----:B------:R-:W-:Y:S01]  /*1b80*/  IADD3 R6, P0, PT, R8, UR8, RZ ;  /* 0x0000000808067c10 */ /* 0x000fe2000ff1e0ff */
[----:B------:R-:W-:-:S04]  /*1b90*/  DEPBAR.LE SB0, 0x0 ;  /* 0x000080000000791a */ /* 0x000fc80000000000 */
[----:B------:R-:W-:Y:S01]  /*1ba0*/  BAR.SYNC.DEFER_BLOCKING 0x0 ;  /* 0x0000000000007b1d */ /* 0x000fe20000010000 */
[----:B------:R-:W-:Y:S02]  /*1bb0*/  IADD3.X R7, PT, PT, R9, UR4, RZ, P0, !PT ;  /* 0x0000000409077c10 */ /* 0x000fe400087fe4ff */
[----:B------:R-:W-:-:S04]  /*1bc0*/  LOP3.LUT P0, RZ, R164, 0x4, RZ, 0xc0, !PT ;  /* 0x00000004a4ff7812 */ /* 0x000fc8000780c0ff */
[----:B------:R-:W-:-:S05]  /*1bd0*/  SEL R0, R0, 0xffffffe0, !P0 ;  /* 0xffffffe000007807 */ /* 0x000fca0004000000 */
[C---:B------:R-:W-:Y:S02]  /*1be0*/  IMAD.IADD R135, R0.reuse, 0x1, R139 ;  /* 0x0000000100877824 */ /* 0x040fe400078e028b */
[----:B------:R-:W-:Y:S01]  /*1bf0*/  IMAD.IADD R130, R0, 0x1, R137 ;  /* 0x0000000100827824 */ /* 0x000fe200078e0289 */
[----:B------:R-:W-:Y:S01]  /*1c00*/  @!PT LDS RZ, [RZ] ;  /* 0x00000000fffff984 */ /* 0x000fe20000000800 */
[----:B------:R-:W-:Y:S01]  /*1c10*/  @!PT LDS RZ, [RZ] ;  /* 0x00000000fffff984 */ /* 0x000fe20000000800 */
[----:B------:R-:W-:Y:S01]  /*1c20*/  @!PT LDS RZ, [RZ] ;  /* 0x00000000fffff984 */ /* 0x000fe20000000800 */
        /* <DEDUP_REMOVED lines=112> */
[----:B------:R4:W-:Y:S07]  /*2330*/  LDSM.16.M88.4 R8, [R135+0x2000] ;  /* 0x002000008708783b */ /* 0x0009ee0000000200 */
[C---:B-1----:R-:W-:Y:S08]  /*2340*/  HMMA.16816.F32.BF16 R32, R120.reuse, R4, R32 ;  /* 0x000000047820723c */ /* 0x042ff00000041820 */
[C---:B------:R-:W-:Y:S01]  /*2350*/  HMMA.16816.F32.BF16 R28, R120.reuse, R6, R28 ;  /* 0x00000006781c723c */ /* 0x040fe2000004181c */
[----:B------:R-:W1:Y:S07]  /*2360*/  LDSM.16.M88.4 R4, [R130+0x7000] ;  /* 0x007000008204783b */ /* 0x000e6e0000000200 */
[----:B------:R-:W-:Y:S01]  /*2370*/  HMMA.16816.F32.BF16 R72, R120, R80, R72 ;  /* 0x000000507848723c */ /* 0x000fe20000041848 */
[----:B----4-:R-:W-:-:S07]  /*2380*/  LOP3.LUT R135, R134, 0x7, RZ, 0xc0, !PT ;  /* 0x0000000786877812 */ /* 0x010fce00078ec0ff */
[----:B------:R-:W-:Y:S01]  /*2390*/  HMMA.16816.F32.BF16 R104, R84, R90, R104 ;  /* 0x0000005a5468723c */ /* 0x000fe20000041868 */
[----:B------:R-:W4:Y:S04]  /*23a0*/  LDSM.16.M88.4 R84, [R137+0x8000] ;  /* 0x008000008954783b */ /* 0x000f280000000200 */
[----:B------:R-:W-:Y:S03]  /*23b0*/  LDSM.16.M88.4 R88, [R137+0x7c00] ;  /* 0x007c00008958783b */ /* 0x000fe60000000200 */
[C---:B------:R-:W-:Y:S01]  /*23c0*/  HMMA.16816.F32.BF16 R68, R120.reuse, R82, R68 ;  /* 0x000000527844723c */ /* 0x040fe20000041844 */
[----:B------:R-:W5:Y:S07]  /*23d0*/  LDSM.16.M88.4 R80, [R137+0x8400] ;  /* 0x008400008950783b */ /* 0x000f6e0000000200 */
[----:B------:R-:W-:Y:S08]  /*23e0*/  HMMA.16816.F32.BF16 R108, R120, R112, R108 ;  /* 0x00000070786c723c */ /* 0x000ff0000004186c */
[C---:B---3--:R-:W-:Y:S08]  /*23f0*/  HMMA.16816.F32.BF16 R24, R12.reuse, R76, R24 ;  /* 0x0000004c0c18723c */ /* 0x048ff00000041818 */
[C---:B------:R-:W-:Y:S01]  /*2400*/  HMMA.16816.F32.BF16 R20, R12.reuse, R78, R20 ;  /* 0x0000004e0c14723c */ /* 0x040fe20000041814 */
[----:B------:R-:W3:Y:S07]  /*2410*/  LDSM.16.M88.4 R76, [R130+0x7400] ;  /* 0x00740000824c783b */ /* 0x000eee0000000200 */
[C---:B------:R-:W-:Y:S08]  /*2420*/  HMMA.16816.F32.BF16 R72, R12.reuse, R100, R72 ;  /* 0x000000640c48723c */ /* 0x040ff00000041848 */
[C---:B------:R-:W-:Y:S08]  /*2430*/  HMMA.16816.F32.BF16 R68, R12.reuse, R102, R68 ;  /* 0x000000660c44723c */ /* 0x040ff00000041844 */
[----:B--2---:R-:W-:Y:S01]  /*2440*/  HMMA.16816.F32.BF16 R108, R12, R16, R108 ;  /* 0x000000100c6c723c */ /* 0x004fe2000004186c */
[----:B------:R-:W-:-:S04]  /*2450*/  LOP3.LUT R16, R167, 0x1f0, RZ, 0xc0, !PT ;  /* 0x000001f0a7107812 */ /* 0x000fc800078ec0ff */
[----:B------:R-:W-:-:S03]  /*2460*/  IADD3 R16, PT, PT, R135, R16, R176 ;  /* 0x0000001087107210 */ /* 0x000fc60007ffe0b0 */
[----:B------:R-:W-:Y:S08]  /*2470*/  HMMA.16816.F32.BF16 R104, R120, R114, R104 ;  /* 0x000000727868723c */ /* 0x000ff00000041868 */
[----:B------:R-:W-:Y:S08]  /*2480*/  HMMA.16816.F32.BF16 R64, R12, R96, R64 ;  /* 0x000000600c40723c */ /* 0x000ff00000041840 */
[----:B-1----:R-:W-:Y:S01]  /*2490*/  HMMA.16816.F32.BF16 R72, R8, R4, R72 ;  /* 0x000000040848723c */ /* 0x002fe20000041848 */
[----:B------:R-:W-:Y:S01]  /*24a0*/  IADD3 R5, PT, PT, R133, -UR22, R16 ;  /* 0x8000001685057c10 */ /* 0x000fe2000fffe010 */
[----:B------:R-:W-:-:S06]  /*24b0*/  IMAD.SHL.U32 R4, R164, 0x2, RZ ;  /* 0x00000002a4047824 */ /* 0x000fcc00078e00ff */
[----:B----4-:R-:W-:Y:S01]  /*24c0*/  HMMA.16816.F32.BF16 R36, R12, R86, R36 ;  /* 0x000000560c24723c */ /* 0x010fe20000041824 */
[----:B------:R-:W-:-:S07]  /*24d0*/  IMAD.IADD R86, R5, 0x1, R116 ;  /* 0x0000000105567824 */ /* 0x000fce00078e0274 */
[----:B-----5:R-:W-:Y:S01]  /*24e0*/  HMMA.16816.F32.BF16 R32, R12, R80, R32 ;  /* 0x000000500c20723c */ /* 0x020fe20000041820 */
[----:B------:R-:W-:-:S04]  /*24f0*/  LOP3.LUT R81, R183, 0x6, R4, 0xf8, !PT ;  /* 0x00000006b7517812 */ /* 0x000fc800078ef804 */
[C---:B------:R-:W-:Y:S02]  /*2500*/  LOP3.LUT R5, R81.reuse, 0x1, RZ, 0xfc, !PT ;  /* 0x0000000151057812 */ /* 0x040fe400078efcff */
[C---:B------:R-:W-:Y:S01]  /*2510*/  LOP3.LUT R17, R81.reuse, 0x11, RZ, 0xfc, !PT ;  /* 0x0000001151117812 */ /* 0x040fe200078efcff */
[----:B------:R-:W-:Y:S01]  /*2520*/  HMMA.16816.F32.BF16 R68, R8, R6, R68 ;  /* 0x000000060844723c */ /* 0x000fe20000041844 */
[----:B------:R-:W-:-:S07]  /*2530*/  LOP3.LUT R7, R81, 0x9, RZ, 0xfc, !PT ;  /* 0x0000000951077812 */ /* 0x000fce00078efcff */
[C---:B------:R-:W-:Y:S01]  /*2540*/  HMMA.16816.F32.BF16 R56, R12.reuse, R92, R56 ;  /* 0x0000005c0c38723c */ /* 0x040fe20000041838 */
[C-C-:B------:R-:W-:Y:S02]  /*2550*/  VIADDMNMX R92, R86.reuse, 0x1, R133.reuse, PT ;  /* 0x00000001565c7846 */ /* 0x140fe40003800185 */
[----:B------:R-:W-:Y:S02]  /*2560*/  VIADDMNMX R86, R86, 0x9, R133, PT ;  /* 0x0000000956567846 */ /* 0x000fe40003800185 */
[C---:B------:R-:W-:Y:S02]  /*2570*/  ISETP.GE.AND P6, PT, R5.reuse, R92, PT ;  /* 0x0000005c0500720c */ /* 0x040fe40003fc6270 */
[----:B------:R-:W-:Y:S01]  /*2580*/  ISETP.GE.AND P2, PT, R5, R86, PT ;  /* 0x000000560500720c */ /* 0x000fe20003f46270 */
[----:B------:R-:W-:Y:S01]  /*2590*/  HMMA.16816.F32.BF16 R60, R12, R98, R60 ;  /* 0x000000620c3c723c */ /* 0x000fe2000004183c */
[C---:B------:R-:W-:Y:S02]  /*25a0*/  LOP3.LUT R5, R81.reuse, 0x8, RZ, 0xfc, !PT ;  /* 0x0000000851057812 */ /* 0x040fe400078efcff */
[----:B------:R-:W-:-:S02]  /*25b0*/  ISETP.GE.AND P3, PT, R81, R92, PT ;  /* 0x0000005c5100720c */ /* 0x000fc40003f66270 */
[C---:B------:R-:W-:Y:S02]  /*25c0*/  ISETP.GE.AND P5, PT, R5.reuse, R92, PT ;  /* 0x0000005c0500720c */ /* 0x040fe40003fa6270 */
[----:B------:R-:W-:Y:S01]  /*25d0*/  ISETP.GE.AND P4, PT, R5, R86, PT ;  /* 0x000000560500720c */ /* 0x000fe20003f86270 */
[C---:B------:R-:W-:Y:S01]  /*25e0*/  HMMA.16816.F32.BF16 R52, R12.reuse, R94, R52 ;  /* 0x0000005e0c34723c */ /* 0x040fe20000041834 */
[----:B------:R-:W-:Y:S02]  /*25f0*/  LOP3.LUT R5, R81, 0x10, RZ, 0xfc, !PT ;  /* 0x0000001051057812 */ /* 0x000fe400078efcff */
[C---:B------:R-:W-:Y:S02]  /*2600*/  ISETP.GE.AND P1, PT, R7.reuse, R92, PT ;  /* 0x0000005c0700720c */ /* 0x040fe40003f26270 */
[----:B------:R-:W-:Y:S02]  /*2610*/  ISETP.GE.AND P0, PT, R7, R86, PT ;  /* 0x000000560700720c */ /* 0x000fe40003f06270 */
[----:B------:R-:W-:Y:S01]  /*2620*/  FSEL R80, R70, -INF , !P4 ;  /* 0xff80000046507808 */ /* 0x000fe20006000000 */
[----:B------:R-:W-:Y:S01]  /*2630*/  HMMA.16816.F32.BF16 R48, R12, R88, R48 ;  /* 0x000000580c30723c */ /* 0x000fe20000041830 */
[----:B------:R-:W-:-:S02]  /*2640*/  FSEL R88, R68, -INF , !P5 ;  /* 0xff80000044587808 */ /* 0x000fc40006800000 */
[----:B------:R-:W-:-:S05]  /*2650*/  ISETP.GE.AND P5, PT, R17, R86, PT ;  /* 0x000000561100720c */ /* 0x000fca0003fa6270 */
[----:B------:R-:W-:Y:S01]  /*2660*/  HMMA.16816.F32.BF16 R44, R12, R90, R44 ;  /* 0x0000005a0c2c723c */ /* 0x000fe2000004182c */
[----:B------:R-:W-:-:S07]  /*2670*/  FSEL R90, R69, -INF , !P1 ;  /* 0xff800000455a7808 */ /* 0x000fce0004800000 */
[C---:B------:R-:W-:Y:S01]  /*2680*/  HMMA.16816.F32.BF16 R40, R12.reuse, R84, R40 ;  /* 0x000000540c28723c */ /* 0x040fe20000041828 */
[----:B------:R-:W-:Y:S02]  /*2690*/  FSEL R84, R72, -INF , !P3 ;  /* 0xff80000048547808 */ /* 0x000fe40005800000 */
[----:B------:R-:W-:Y:S02]  /*26a0*/  ISETP.GE.AND P3, PT, R81, R86, PT ;  /* 0x000000565100720c */ /* 0x000fe40003f66270 */
[----:B------:R-:W-:Y:S02]  /*26b0*/  FSEL R72, R75, -INF , !P2 ;  /* 0xff8000004b487808 */ /* 0x000fe40005000000 */
[----:B------:R-:W-:Y:S01]  /*26c0*/  FSEL R74, R74, -INF , !P3 ;  /* 0xff8000004a4a7808 */ /* 0x000fe20005800000 */
[----:B------:R-:W-:Y:S01]  /*26d0*/  HMMA.16816.F32.BF16 R28, R12, R82, R28 ;  /* 0x000000520c1c723c */ /* 0x000fe2000004181c */
[-C--:B------:R-:W-:Y:S02]  /*26e0*/  ISETP.GE.AND P3, PT, R5, R92.reuse, PT ;  /* 0x0000005c0500720c */ /* 0x080fe40003f66270 */
[----:B------:R-:W-:-:S02]  /*26f0*/  ISETP.GE.AND P2, PT, R17, R92, PT ;  /* 0x0000005c1100720c */ /* 0x000fc40003f46270 */
[----:B------:R-:W-:Y:S02]  /*2700*/  LOP3.LUT R17, R81, 0x18, RZ, 0xfc, !PT ;  /* 0x0000001851117812 */ /* 0x000fe400078efcff */
[----:B------:R-:W-:Y:S01]  /*2710*/  FSEL R82, R71, -INF , !P0 ;  /* 0xff80000047527808 */ /* 0x000fe20004000000 */
[----:B------:R-:W-:Y:S01]  /*2720*/  HMMA.16816.F32.BF16 R104, R12, R18, R104 ;  /* 0x000000120c68723c */ /* 0x000fe20000041868 */
[----:B------:R-:W1:Y:S01]  /*2730*/  LDSM.16.M88.4 R12, [R130+0x7800] ;  /* 0x00780000820c783b */ /* 0x000e620000000200 */
[C---:B------:R-:W-:Y:S02]  /*2740*/  ISETP.GE.AND P4, PT, R17.reuse, R92, PT ;  /* 0x0000005c1100720c */ /* 0x040fe40003f86270 */
[----:B------:R-:W-:Y:S02]  /*2750*/  ISETP.GE.AND P1, PT, R17, R86, PT ;  /* 0x000000561100720c */ /* 0x000fe40003f26270 */
[----:B------:R-:W-:Y:S02]  /*2760*/  LOP3.LUT R19, R81, 0x19, RZ, 0xfc, !PT ;  /* 0x0000001951137812 */ /* 0x000fe400078efcff */
[----:B---3--:R-:W-:Y:S01]  /*2770*/  HMMA.16816.F32.BF16 R64, R8, R76, R64 ;  /* 0x0000004c0840723c */ /* 0x008fe20000041840 */
[----:B------:R-:W-:-:S02]  /*2780*/  FSEL R76, R73, -INF , !P6 ;  /* 0xff800000494c7808 */ /* 0x000fc40007000000 */
[----:B------:R-:W-:Y:S02]  /*2790*/  ISETP.GE.AND P6, PT, R5, R86, PT ;  /* 0x000000560500720c */ /* 0x000fe40003fc6270 */
[----:B------:R-:W2:Y:S01]  /*27a0*/  LDSM.16.M88.4 R4, [R130+0x7c00] ;  /* 0x007c00008204783b */ /* 0x000ea20000000200 */
[----:B------:R-:W-:Y:S02]  /*27b0*/  LOP3.LUT R17, R81, 0x20, RZ, 0xfc, !PT ;  /* 0x0000002051117812 */ /* 0x000fe400078efcff */
[----:B------:R-:W-:Y:S01]  /*27c0*/  ISETP.GE.AND P0, PT, R19, R92, PT ;  /* 0x0000005c1300720c */ /* 0x000fe20003f06270 */
[----:B------:R-:W-:Y:S10]  /*27d0*/  HMMA.16816.F32.BF16 R60, R8, R78, R60 ;  /* 0x0000004e083c723c */ /* 0x000ff4000004183c */
[----:B------:R-:W-:-:S02]  /*27e0*/  FSEL R222, R64, -INF , !P3 ;  /* 0xff80000040de7808 */ /* 0x000fc40005800000 */
[----:B------:R-:W-:Y:S02]  /*27f0*/  FSEL R216, R66, -INF , !P6 ;  /* 0xff80000042d87808 */ /* 0x000fe40007000000 */
[----:B------:R-:W-:Y:S02]  /*2800*/  FSEL R224, R65, -INF , !P2 ;  /* 0xff80000041e07808 */ /* 0x000fe40005000000 */
[----:B------:R-:W-:Y:S02]  /*2810*/  ISETP.GE.AND P3, PT, R19, R86, PT ;  /* 0x000000561300720c */ /* 0x000fe40003f66270 */
[C---:B------:R-:W-:Y:S02]  /*2820*/  ISETP.GE.AND P6, PT, R17.reuse, R92, PT ;  /* 0x0000005c1100720c */ /* 0x040fe40003fc6270 */
[----:B------:R-:W-:Y:S02]  /*2830*/  ISETP.GE.AND P2, PT, R17, R86, PT ;  /* 0x000000561100720c */ /* 0x000fe40003f46270 */
[----:B------:R-:W3:Y:S01]  /*2840*/  LDSM.16.M88.4 R16, [R130+0x8000] ;  /* 0x008000008210783b */ /* 0x000ee20000000200 */
[----:B------:R-:W-:Y:S01]  /*2850*/  FSEL R214, R67, -INF , !P5 ;  /* 0xff80000043d67808 */ /* 0x000fe20006800000 */
[----:B-1----:R-:W-:Y:S01]  /*2860*/  HMMA.16816.F32.BF16 R56, R8, R12, R56 ;  /* 0x0000000c0838723c */ /* 0x002fe20000041838 */
[----:B------:R-:W-:-:S02]  /*2870*/  LOP3.LUT R13, R81, 0x21, RZ, 0xfc, !PT ;  /* 0x00000021510d7812 */ /* 0x000fc400078efcff */
[----:B------:R-:W-:Y:S02]  /*2880*/  FSEL R226, R60, -INF , !P4 ;  /* 0xff8000003ce27808 */ /* 0x000fe40006000000 */
[C---:B------:R-:W-:Y:S02]  /*2890*/  ISETP.GE.AND P5, PT, R13.reuse, R92, PT ;  /* 0x0000005c0d00720c */ /* 0x040fe40003fa6270 */
[----:B------:R-:W-:Y:S01]  /*28a0*/  ISETP.GE.AND P4, PT, R13, R86, PT ;  /* 0x000000560d00720c */ /* 0x000fe20003f86270 */
[----:B------:R-:W-:Y:S01]  /*28b0*/  HMMA.16816.F32.BF16 R52, R8, R14, R52 ;  /* 0x0000000e0834723c */ /* 0x000fe20000041834 */
[----:B------:R-:W-:Y:S02]  /*28c0*/  LOP3.LUT R13, R81, 0x28, RZ, 0xfc, !PT ;  /* 0x00000028510d7812 */ /* 0x000fe400078efcff */
[----:B------:R-:W-:Y:S02]  /*28d0*/  FSEL R220, R62, -INF , !P1 ;  /* 0xff8000003edc7808 */ /* 0x000fe40004800000 */
[----:B------:R-:W-:-:S02]  /*28e0*/  ISETP.GE.AND P1, PT, R13, R92, PT ;  /* 0x0000005c0d00720c */ /* 0x000fc40003f26270 */
[C---:B------:R-:W-:Y:S01]  /*28f0*/  LOP3.LUT R15, R81.reuse, 0x29, RZ, 0xfc, !PT ;  /* 0x00000029510f7812 */ /* 0x040fe200078efcff */
[C---:B--2---:R-:W-:Y:S01]  /*2900*/  HMMA.16816.F32.BF16 R48, R8.reuse, R4, R48 ;  /* 0x000000040830723c */ /* 0x044fe20000041830 */
[----:B------:R-:W-:Y:S02]  /*2910*/  LOP3.LUT R5, R81, 0x31, RZ, 0xfc, !PT ;  /* 0x0000003151057812 */ /* 0x000fe400078efcff */
[----:B------:R-:W-:Y:S02]  /*2920*/  FSEL R228, R61, -INF , !P0 ;  /* 0xff8000003de47808 */ /* 0x000fe40004000000 */
[----:B------:R-:W-:Y:S02]  /*2930*/  FSEL R218, R63, -INF , !P3 ;  /* 0xff8000003fda7808 */ /* 0x000fe40005800000 */
[----:B------:R-:W-:Y:S01]  /*2940*/  FSEL R200, R59, -INF , !P4 ;  /* 0xff8000003bc87808 */ /* 0x000fe20006000000 */
[----:B------:R-:W-:Y:S01]  /*2950*/  HMMA.16816.F32.BF16 R44, R8, R6, R44 ;  /* 0x00000006082c723c */ /* 0x000fe2000004182c */
[----:B------:R-:W-:-:S02]  /*2960*/  ISETP.GE.AND P0, PT, R13, R86, PT ;  /* 0x000000560d00720c */ /* 0x000fc40003f06270 */
[----:B------:R-:W-:Y:S02]  /*2970*/  FSEL R204, R52, -INF , !P1 ;  /* 0xff80000034cc7808 */ /* 0x000fe40004800000 */
[-C--:B------:R-:W-:Y:S02]  /*2980*/  ISETP.GE.AND P3, PT, R15, R92.reuse, PT ;  /* 0x0000005c0f00720c */ /* 0x080fe40003f66270 */
[C---:B------:R-:W-:Y:S02]  /*2990*/  ISETP.GE.AND P4, PT, R5.reuse, R92, PT ;  /* 0x0000005c0500720c */ /* 0x040fe40003f86270 */
[----:B------:R-:W-:Y:S02]  /*29a0*/  ISETP.GE.AND P1, PT, R5, R86, PT ;  /* 0x000000560500720c */ /* 0x000fe40003f26270 */
[C---:B------:R-:W-:Y:S02]  /*29b0*/  LOP3.LUT R13, R81.reuse, 0x30, RZ, 0xfc, !PT ;  /* 0x00000030510d7812 */ /* 0x040fe400078efcff */
[----:B------:R-:W-:Y:S01]  /*29c0*/  LOP3.LUT R5, R81, 0x38, RZ, 0xfc, !PT ;  /* 0x0000003851057812 */ /* 0x000fe200078efcff */
[----:B---3--:R-:W-:Y:S01]  /*29d0*/  HMMA.16816.F32.BF16 R40, R8, R16, R40 ;  /* 0x000000100828723c */ /* 0x008fe20000041828 */
[----:B------:R-:W-:-:S02]  /*29e0*/  FSEL R202, R56, -INF , !P6 ;  /* 0xff80000038ca7808 */ /* 0x000fc40007000000 */
[----:B------:R-:W-:Y:S02]  /*29f0*/  FSEL R206, R54, -INF , !P0 ;  /* 0xff80000036ce7808 */ /* 0x000fe40004000000 */
[----:B------:R-:W-:Y:S02]  /*2a00*/  FSEL R212, R53, -INF , !P3 ;  /* 0xff80000035d47808 */ /* 0x000fe40005800000 */
[----:B------:R-:W-:Y:S01]  /*2a10*/  ISETP.GE.AND P6, PT, R15, R86, PT ;  /* 0x000000560f00720c */ /* 0x000fe20003fc6270 */
[----:B------:R-:W-:Y:S01]  /*2a20*/  HMMA.16816.F32.BF16 R36, R8, R18, R36 ;  /* 0x000000120824723c */ /* 0x000fe20000041824 */
[----:B------:R-:W-:Y:S02]  /*2a30*/  FSEL R198, R58, -INF , !P2 ;  /* 0xff8000003ac67808 */ /* 0x000fe40005000000 */
[----:B------:R-:W-:Y:S02]  /*2a40*/  FSEL R208, R57, -INF , !P5 ;  /* 0xff80000039d07808 */ /* 0x000fe40006800000 */
[----:B------:R-:W-:-:S02]  /*2a50*/  ISETP.GE.AND P0, PT, R5, R92, PT ;  /* 0x0000005c0500720c */ /* 0x000fc40003f06270 */
[----:B------:R-:W-:Y:S02]  /*2a60*/  ISETP.GE.AND P3, PT, R5, R86, PT ;  /* 0x000000560500720c */ /* 0x000fe40003f66270 */
[C---:B------:R-:W-:Y:S02]  /*2a70*/  ISETP.GE.AND P2, PT, R13.reuse, R92, PT ;  /* 0x0000005c0d00720c */ /* 0x040fe40003f46270 */
[----:B------:R-:W-:Y:S02]  /*2a80*/  ISETP.GE.AND P5, PT, R13, R86, PT ;  /* 0x000000560d00720c */ /* 0x000fe40003fa6270 */
[C---:B------:R-:W-:Y:S01]  /*2a90*/  LOP3.LUT R7, R81.reuse, 0x39, RZ, 0xfc, !PT ;  /* 0x0000003951077812 */ /* 0x040fe200078efcff */
[----:B------:R-:W1:Y:S01]  /*2aa0*/  LDSM.16.M88.4 R12, [R130+0x8400] ;  /* 0x00840000820c783b */ /* 0x000e620000000200 */
[C---:B------:R-:W-:Y:S02]  /*2ab0*/  LOP3.LUT R5, R81.reuse, 0x40, RZ, 0xfc, !PT ;  /* 0x0000004051057812 */ /* 0x040fe400078efcff */
[----:B------:R-:W-:-:S02]  /*2ac0*/  LOP3.LUT R17, R81, 0x41, RZ, 0xfc, !PT ;  /* 0x0000004151117812 */ /* 0x000fc400078efcff */
[----:B------:R-:W-:Y:S02]  /*2ad0*/  FSEL R210, R55, -INF , !P6 ;  /* 0xff80000037d27808 */ /* 0x000fe40007000000 */
[----:B------:R-:W-:Y:S02]  /*2ae0*/  FSEL R136, R51, -INF , !P1 ;  /* 0xff80000033887808 */ /* 0x000fe40004800000 */
[----:B------:R-:W-:Y:S02]  /*2af0*/  FSEL R192, R44, -INF , !P0 ;  /* 0xff8000002cc07808 */ /* 0x000fe40004000000 */
[----:B------:R-:W-:Y:S02]  /*2b00*/  ISETP.GE.AND P6, PT, R7, R92, PT ;  /* 0x0000005c0700720c */ /* 0x000fe40003fc6270 */
[----:B------:R-:W-:Y:S02]  /*2b10*/  FSEL R134, R48, -INF , !P2 ;  /* 0xff80000030867808 */ /* 0x000fe40005000000 */
[----:B------:R-:W-:-:S02]  /*2b20*/  FSEL R188, R50, -INF , !P5 ;  /* 0xff80000032bc7808 */ /* 0x000fc40006800000 */
[----:B------:R-:W-:Y:S02]  /*2b30*/  FSEL R196, R49, -INF , !P4 ;  /* 0xff80000031c47808 */ /* 0x000fe40006000000 */
[C---:B------:R-:W-:Y:S02]  /*2b40*/  ISETP.GE.AND P1, PT, R17.reuse, R92, PT ;  /* 0x0000005c1100720c */ /* 0x040fe40003f26270 */
[-C--:B------:R-:W-:Y:S02]  /*2b50*/  ISETP.GE.AND P0, PT, R17, R86.reuse, PT ;  /* 0x000000561100720c */ /* 0x080fe40003f06270 */
[----:B------:R-:W-:Y:S02]  /*2b60*/  ISETP.GE.AND P2, PT, R7, R86, PT ;  /* 0x000000560700720c */ /* 0x000fe40003f46270 */
[C---:B------:R-:W-:Y:S02]  /*2b70*/  ISETP.GE.AND P5, PT, R5.reuse, R92, PT ;  /* 0x0000005c0500720c */ /* 0x040fe40003fa6270 */
[----:B------:R-:W-:-:S02]  /*2b80*/  ISETP.GE.AND P4, PT, R5, R86, PT ;  /* 0x000000560500720c */ /* 0x000fc40003f86270 */
[----:B------:R-:W-:Y:S01]  /*2b90*/  LOP3.LUT R17, R81, 0x48, RZ, 0xfc, !PT ;  /* 0x0000004851117812 */ /* 0x000fe200078efcff */
[----:B------:R-:W2:Y:S01]  /*2ba0*/  LDSM.16.M88.4 R4, [R130+0x8800] ;  /* 0x008800008204783b */ /* 0x000ea20000000200 */
[----:B------:R-:W-:Y:S02]  /*2bb0*/  FSEL R190, R46, -INF , !P3 ;  /* 0xff8000002ebe7808 */ /* 0x000fe40005800000 */
[----:B------:R-:W-:Y:S02]  /*2bc0*/  FSEL R194, R45, -INF , !P6 ;  /* 0xff8000002dc27808 */ /* 0x000fe40007000000 */
[C---:B------:R-:W-:Y:S02]  /*2bd0*/  ISETP.GE.AND P3, PT, R17.reuse, R92, PT ;  /* 0x0000005c1100720c */ /* 0x040fe40003f66270 */
[----:B------:R-:W-:Y:S02]  /*2be0*/  ISETP.GE.AND P6, PT, R17, R86, PT ;  /* 0x000000561100720c */ /* 0x000fe40003fc6270 */
[C---:B------:R-:W-:Y:S01]  /*2bf0*/  LOP3.LUT R19, R81.reuse, 0x49, RZ, 0xfc, !PT ;  /* 0x0000004951137812 */ /* 0x040fe200078efcff */
[----:B-1----:R-:W-:Y:S01]  /*2c00*/  HMMA.16816.F32.BF16 R32, R8, R12, R32 ;  /* 0x0000000c0820723c */ /* 0x002fe20000041820 */
[----:B------:R-:W-:-:S02]  /*2c10*/  LOP3.LUT R17, R81, 0x50, RZ, 0xfc, !PT ;  /* 0x0000005051117812 */ /* 0x000fc400078efcff */
[----:B------:R-:W-:Y:S02]  /*2c20*/  FSEL R186, R47, -INF , !P2 ;  /* 0xff8000002fba7808 */ /* 0x000fe40005000000 */
[----:B------:R-:W-:Y:S02]  /*2c30*/  FSEL R184, R40, -INF , !P5 ;  /* 0xff80000028b87808 */ /* 0x000fe40006800000 */
[----:B------:R-:W-:Y:S01]  /*2c40*/  FSEL R160, R42, -INF , !P4 ;  /* 0xff8000002aa07808 */ /* 0x000fe20006000000 */
[----:B------:R-:W-:Y:S01]  /*2c50*/  HMMA.16816.F32.BF16 R28, R8, R14, R28 ;  /* 0x0000000e081c723c */ /* 0x000fe2000004181c */
[----:B------:R-:W-:Y:S02]  /*2c60*/  FSEL R158, R41, -INF , !P1 ;  /* 0xff800000299e7808 */ /* 0x000fe40004800000 */
[C---:B------:R-:W-:Y:S02]  /*2c70*/  ISETP.GE.AND P2, PT, R19.reuse, R92, PT ;  /* 0x0000005c1300720c */ /* 0x040fe40003f46270 */
[----:B------:R-:W-:-:S02]  /*2c80*/  ISETP.GE.AND P5, PT, R19, R86, PT ;  /* 0x000000561300720c */ /* 0x000fc40003fa6270 */
        /* <DEDUP_REMOVED lines=10> */
[----:B------:R-:W-:Y:S02]  /*2d30*/  LOP3.LUT R13, R81, 0x58, RZ, 0xfc, !PT ;  /* 0x00000058510d7812 */ /* 0x000fe400078efcff */
[----:B------:R-:W-:-:S02]  /*2d40*/  FSEL R178, R38, -INF , !P6 ;  /* 0xff80000026b27808 */ /* 0x000fc40007000000 */
[----:B------:R-:W-:Y:S01]  /*2d50*/  FSEL R182, R37, -INF , !P2 ;  /* 0xff80000025b67808 */ /* 0x000fe20005000000 */
[----:B------:R-:W-:Y:S01]  /*2d60*/  HMMA.16816.F32.BF16 R20, R8, R6, R20 ;  /* 0x000000060814723c */ /* 0x000fe20000041814 */
[C---:B------:R-:W-:Y:S02]  /*2d70*/  ISETP.GE.AND P6, PT, R13.reuse, R92, PT ;  /* 0x0000005c0d00720c */ /* 0x040fe40003fc6270 */
[----:B------:R-:W-:Y:S02]  /*2d80*/  ISETP.GE.AND P2, PT, R13, R86, PT ;  /* 0x000000560d00720c */ /* 0x000fe40003f46270 */
[C---:B------:R-:W-:Y:S02]  /*2d90*/  LOP3.LUT R15, R81.reuse, 0x59, RZ, 0xfc, !PT ;  /* 0x00000059510f7812 */ /* 0x040fe400078efcff */
[C---:B------:R-:W-:Y:S02]  /*2da0*/  LOP3.LUT R13, R81.reuse, 0x60, RZ, 0xfc, !PT ;  /* 0x00000060510d7812 */ /* 0x040fe400078efcff */
[----:B------:R-:W-:-:S02]  /*2db0*/  LOP3.LUT R5, R81, 0x61, RZ, 0xfc, !PT ;  /* 0x0000006151057812 */ /* 0x000fc400078efcff */
[----:B------:R-:W-:Y:S02]  /*2dc0*/  FSEL R150, R32, -INF , !P4 ;  /* 0xff80000020967808 */ /* 0x000fe40006000000 */
[----:B------:R-:W-:Y:S02]  /*2dd0*/  FSEL R140, R34, -INF , !P1 ;  /* 0xff800000228c7808 */ /* 0x000fe40004800000 */
[----:B------:R-:W-:Y:S02]  /*2de0*/  FSEL R138, R35, -INF , !P3 ;  /* 0xff800000238a7808 */ /* 0x000fe40005800000 */
[----:B------:R-:W-:Y:S02]  /*2df0*/  FSEL R148, R28, -INF , !P6 ;  /* 0xff8000001c947808 */ /* 0x000fe40007000000 */
[----:B------:R-:W-:Y:S01]  /*2e00*/  ISETP.GE.AND P4, PT, R15, R86, PT ;  /* 0x000000560f00720c */ /* 0x000fe20003f86270 */
[----:B-1----:R-:W-:Y:S01]  /*2e10*/  HMMA.16816.F32.BF16 R108, R8, R16, R108 ;  /* 0x00000010086c723c */ /* 0x002fe2000004186c */
[----:B------:R-:W-:-:S02]  /*2e20*/  ISETP.GE.AND P1, PT, R13, R92, PT ;  /* 0x0000005c0d00720c */ /* 0x000fc40003f26270 */
[C---:B------:R-:W-:Y:S02]  /*2e30*/  ISETP.GE.AND P3, PT, R5.reuse, R92, PT ;  /* 0x0000005c0500720c */ /* 0x040fe40003f66270 */
[----:B------:R-:W-:Y:S02]  /*2e40*/  ISETP.GE.AND P6, PT, R5, R86, PT ;  /* 0x000000560500720c */ /* 0x000fe40003fc6270 */
[C---:B------:R-:W-:Y:S01]  /*2e50*/  LOP3.LUT R5, R81.reuse, 0x68, RZ, 0xfc, !PT ;  /* 0x0000006851057812 */ /* 0x040fe200078efcff */
[----:B------:R-:W-:Y:S01]  /*2e60*/  HMMA.16816.F32.BF16 R104, R8, R18, R104 ;  /* 0x000000120868723c */ /* 0x000fe20000041868 */
[----:B------:R-:W-:Y:S02]  /*2e70*/  LOP3.LUT R7, R81, 0x69, RZ, 0xfc, !PT ;  /* 0x0000006951077812 */ /* 0x000fe400078efcff */
[----:B------:R-:W-:Y:S02]  /*2e80*/  FSEL R144, R30, -INF , !P2 ;  /* 0xff8000001e907808 */ /* 0x000fe40005000000 */
[----:B------:R-:W-:-:S02]  /*2e90*/  FSEL R142, R31, -INF , !P4 ;  /* 0xff8000001f8e7808 */ /* 0x000fc40006000000 */
[----:B------:R-:W-:Y:S01]  /*2ea0*/  FSEL R130, R24, -INF , !P1 ;  /* 0xff80000018827808 */ /* 0x000fe20004800000 */
[----:B------:R-:W-:Y:S01]  /*2eb0*/  BAR.SYNC.DEFER_BLOCKING 0x0 ;  /* 0x0000000000007b1d */ /* 0x000fe20000010000 */
[-C--:B------:R-:W-:Y:S02]  /*2ec0*/  ISETP.GE.AND P2, PT, R5, R92.reuse, PT ;  /* 0x0000005c0500720c */ /* 0x080fe40003f46270 */
[C---:B------:R-:W-:Y:S02]  /*2ed0*/  ISETP.GE.AND P4, PT, R7.reuse, R92, PT ;  /* 0x0000005c0700720c */ /* 0x040fe40003f86270 */
[----:B------:R-:W-:Y:S02]  /*2ee0*/  ISETP.GE.AND P1, PT, R7, R86, PT ;  /* 0x000000560700720c */ /* 0x000fe40003f26270 */
[----:B------:R-:W-:Y:S02]  /*2ef0*/  LOP3.LUT R7, R81, 0x71, RZ, 0xfc, !PT ;  /* 0x0000007151077812 */ /* 0x000fe400078efcff */
[----:B------:R-:W-:-:S02]  /*2f00*/  FSEL R162, R39, -INF , !P5 ;  /* 0xff80000027a27808 */ /* 0x000fc40006800000 */
[----:B------:R-:W-:Y:S02]  /*2f10*/  FSEL R124, R20, -INF , !P2 ;  /* 0xff800000147c7808 */ /* 0x000fe40005000000 */
[----:B------:R-:W-:Y:S02]  /*2f20*/  ISETP.GE.AND P5, PT, R15, R92, PT ;  /* 0x0000005c0f00720c */ /* 0x000fe40003fa6270 */
[----:B------:R-:W-:Y:S02]  /*2f30*/  ISETP.GE.AND P2, PT, R7, R86, PT ;  /* 0x000000560700720c */ /* 0x000fe40003f46270 */
[----:B------:R-:W-:Y:S02]  /*2f40*/  FSEL R152, R33, -INF , !P0 ;  /* 0xff80000021987808 */ /* 0x000fe40004000000 */
[----:B------:R-:W-:Y:S02]  /*2f50*/  FSEL R146, R29, -INF , !P5 ;  /* 0xff8000001d927808 */ /* 0x000fe40006800000 */
[----:B------:R-:W-:-:S02]  /*2f60*/  FSEL R55, R111, -INF , !P2 ;  /* 0xff8000006f377808 */ /* 0x000fc40005000000 */
[-C--:B------:R-:W-:Y:S02]  /*2f70*/  ISETP.GE.AND P0, PT, R13, R86.reuse, PT ;  /* 0x000000560d00720c */ /* 0x080fe40003f06270 */
[----:B------:R-:W-:Y:S02]  /*2f80*/  ISETP.GE.AND P5, PT, R5, R86, PT ;  /* 0x000000560500720c */ /* 0x000fe40003fa6270 */
[----:B------:R-:W-:Y:S02]  /*2f90*/  ISETP.GT.AND P2, PT, R175, R168, PT ;  /* 0x000000a8af00720c */ /* 0x000fe40003f44270 */
[----:B------:R-:W-:Y:S02]  /*2fa0*/  LOP3.LUT R5, R81, 0x70, RZ, 0xfc, !PT ;  /* 0x0000007051057812 */ /* 0x000fe400078efcff */
[----:B------:R-:W-:Y:S02]  /*2fb0*/  FSEL R120, R26, -INF , !P0 ;  /* 0xff8000001a787808 */ /* 0x000fe40004000000 */
[----:B------:R-:W-:-:S02]  /*2fc0*/  FSEL R126, R25, -INF , !P3 ;  /* 0xff800000197e7808 */ /* 0x000fc40005800000 */
[C---:B------:R-:W-:Y:S02]  /*2fd0*/  ISETP.GE.AND P0, PT, R5.reuse, R92, PT ;  /* 0x0000005c0500720c */ /* 0x040fe40003f06270 */
[----:B------:R-:W-:Y:S02]  /*2fe0*/  ISETP.GE.AND P3, PT, R5, R86, PT ;  /* 0x000000560500720c */ /* 0x000fe40003f66270 */
[C---:B------:R-:W-:Y:S02]  /*2ff0*/  LOP3.LUT R5, R81.reuse, 0x78, RZ, 0xfc, !PT ;  /* 0x0000007851057812 */ /* 0x040fe400078efcff */
[----:B------:R-:W-:Y:S02]  /*3000*/  LOP3.LUT R81, R81, 0x79, RZ, 0xfc, !PT ;  /* 0x0000007951517812 */ /* 0x000fe400078efcff */
[----:B------:R-:W-:Y:S02]  /*3010*/  FSEL R116, R27, -INF , !P6 ;  /* 0xff8000001b747808 */ /* 0x000fe40007000000 */
[----:B------:R-:W-:-:S02]  /*3020*/  FSEL R66, R22, -INF , !P5 ;  /* 0xff80000016427808 */ /* 0x000fc40006800000 */
[----:B------:R-:W-:Y:S02]  /*3030*/  FSEL R122, R21, -INF , !P4 ;  /* 0xff800000157a7808 */ /* 0x000fe40006000000 */
[----:B------:R-:W-:Y:S02]  /*3040*/  FSEL R64, R23, -INF , !P1 ;  /* 0xff80000017407808 */ /* 0x000fe40004800000 */
[----:B------:R-:W-:Y:S02]  /*3050*/  FSEL R62, R108, -INF , !P0 ;  /* 0xff8000006c3e7808 */ /* 0x000fe40004000000 */
        /* <DEDUP_REMOVED lines=25> */
.L_x_1480:
[----:B------:R-:W1:Y:S01]  /*31f0*/  LDC R6, c[0x0][0x4f0] ;  /* 0x00013c00ff067b82 */ /* 0x000e620000000800 */
[----:B------:R-:W-:Y:S02]  /*3200*/  IADD3 R13, PT, PT, R183, -0x80, RZ ;  /* 0xffffff80b70d7810 */ /* 0x000fe40007ffe0ff */
        /* <DEDUP_REMOVED lines=42> */
[----:B------:R-:W-:-:S05]  /*34b0*/  IMAD R5, R5, R6, -0x80 ;  /* 0xffffff8005057424 */ /* 0x000fca00078e0206 */
[----:B------:R-:W-:-:S05]  /*34c0*/  SHF.R.S32.HI R9, RZ, 0x1f, R5 ;  /* 0x0000001fff097819 */ /* 0x000fca0000011405 */
[-C--:B------:R-:W-:Y:S02]  /*34d0*/  IMAD R6, R9, R128.reuse, RZ ;  /* 0x0000008009067224 */ /* 0x080fe400078e02ff */
[----:B------:R-:W-:-:S04]  /*34e0*/  IMAD.WIDE.U32 R8, R5, R128, RZ ;  /* 0x0000008005087225 */ /* 0x000fc800078e00ff */
        /* <DEDUP_REMOVED lines=10> */
.L_x_1481:
        /* <DEDUP_REMOVED lines=23> */
.L_x_1479:
        /* <DEDUP_REMOVED lines=34> */
[----:B------:R-:W2:Y:S01]  /*3920*/  SHFL.BFLY PT, R7, R8, 0x2, 0x1f ;  /* 0x0c401f0008077f89 */ /* 0x000ea200000e0000 */
[----:B------:R-:W-:Y:S02]  /*3930*/  IADD3 R3, PT, PT, R3, -0x2, RZ ;  /* 0xfffffffe03037810 */ /* 0x000fe40007ffe0ff */
        /* <DEDUP_REMOVED lines=12> */
[----:B------:R-:W-:Y:S04]  /*3a00*/  LDSM.16.MT88.4 R8, [R28+0xb400] ;  /* 0x00b400001c08783b */ /* 0x000fe80000004200 */
[----:B------:R-:W-:Y:S04]  /*3a10*/  LDSM.16.MT88.4 R20, [R28+0x9400] ;  /* 0x009400001c14783b */ /* 0x000fe80000004200 */
[----:B------:R-:W-:Y:S01]  /*3a20*/  LDSM.16.MT88.4 R16, [R165+0xd400] ;  /* 0x00d40000a510783b */ /* 0x000fe20000004200 */
[----:B--2---:R-:W-:-:S04]  /*3a30*/  FMNMX.FTZ R2, R7, R2, !PT ;  /* 0x0000000207027209 */ /* 0x004fc80007810000 */
[C---:B------:R-:W-:Y:S01]  /*3a40*/  FSETP.NEU.FTZ.AND P0, PT, R2.reuse, -INF , PT ;  /* 0xff8000000200780b */ /* 0x040fe20003f1d000 */
[----:B-1----:R-:W-:Y:S01]  /*3a50*/  FMUL.FTZ R61, R2, UR4 ;  /* 0x00000004023d7c20 */ /* 0x002fe20008410000 */
[----:B---3--:R-:W-:Y:S02]  /*3a60*/  FMNMX.FTZ R0, R5, R4, !PT ;  /* 0x0000000405007209 */ /* 0x008fe40007810000 */
[----:B------:R-:W-:Y:S02]  /*3a70*/  LDSM.16.MT88.4 R4, [R28+0xd000] ;  /* 0x00d000001c04783b */ /* 0x000fe40000004200 */
[----:B------:R-:W-:Y:S01]  /*3a80*/  FSEL R61, R61, RZ, P0 ;  /* 0x000000ff3d3d7208 */ /* 0x000fe20000000000 */
[C---:B------:R-:W-:Y:S01]  /*3a90*/  FMUL.FTZ R57, R0.reuse, UR4 ;  /* 0x0000000400397c20 */ /* 0x040fe20008410000 */
[----:B------:R-:W-:-:S03]  /*3aa0*/  FSETP.NEU.FTZ.AND P0, PT, R0, -INF , PT ;  /* 0xff8000000000780b */ /* 0x000fc60003f1d000 */
[--C-:B------:R-:W-:Y:S01]  /*3ab0*/  FFMA.FTZ R52, R84, UR4, -R61.reuse ;  /* 0x0000000454347c23 */ /* 0x100fe2000801083d */
[----:B------:R-:W-:Y:S01]  /*3ac0*/  FSEL R57, R57, RZ, P0 ;  /* 0x000000ff39397208 */ /* 0x000fe20000000000 */
[----:B------:R-:W1:Y:S01]  /*3ad0*/  LDSM.16.MT88.4 R84, [R165+0xb000] ;  /* 0x00b00000a554783b */ /* 0x000e620000004200 */
[--C-:B------:R-:W-:Y:S01]  /*3ae0*/  FFMA.FTZ R51, R76, UR4, -R61.reuse ;  /* 0x000000044c337c23 */ /* 0x100fe2000801083d */
[--C-:B------:R-:W-:Y:S01]  /*3af0*/  FFMA.FTZ R50, R88, UR4, -R61.reuse ;  /* 0x0000000458327c23 */ /* 0x100fe2000801083d */
[----:B------:R-:W-:Y:S01]  /*3b00*/  FFMA.FTZ R47, R90, UR4, -R61 ;  /* 0x000000045a2f7c23 */ /* 0x000fe2000801083d */
[----:B------:R-:W2:Y:S01]  /*3b10*/  LDSM.16.MT88.4 R76, [R28+0x9000] ;  /* 0x009000001c4c783b */ /* 0x000ea20000004200 */
[--C-:B------:R-:W-:Y:S01]  /*3b20*/  FFMA.FTZ R49, R74, UR4, -R57.reuse ;  /* 0x000000044a317c23 */ /* 0x100fe20008010839 */
[--C-:B------:R-:W-:Y:S01]  /*3b30*/  FFMA.FTZ R48, R72, UR4, -R57.reuse ;  /* 0x0000000448307c23 */ /* 0x100fe20008010839 */
[--C-:B------:R-:W-:Y:S01]  /*3b40*/  FFMA.FTZ R45, R80, UR4, -R57.reuse ;  /* 0x00000004502d7c23 */ /* 0x100fe20008010839 */
[----:B------:R-:W-:Y:S01]  /*3b50*/  FFMA.FTZ R44, R82, UR4, -R57 ;  /* 0x00000004522c7c23 */ /* 0x000fe20008010839 */
[----:B------:R-:W-:Y:S01]  /*3b60*/  MUFU.EX2 R52, R52 ;  /* 0x0000003400347308 */ /* 0x000fe20000000800 */
[--C-:B------:R-:W-:Y:S01]  /*3b70*/  FFMA.FTZ R46, R222, UR4, -R61.reuse ;  /* 0x00000004de2e7c23 */ /* 0x100fe2000801083d */
[--C-:B------:R-:W-:Y:S01]  /*3b80*/  FFMA.FTZ R43, R224, UR4, -R61.reuse ;  /* 0x00000004e02b7c23 */ /* 0x100fe2000801083d */
[--C-:B------:R-:W-:Y:S01]  /*3b90*/  FFMA.FTZ R40, R226, UR4, -R61.reuse ;  /* 0x00000004e2287c23 */ /* 0x100fe2000801083d */
[----:B------:R-:W3:Y:S01]  /*3ba0*/  MUFU.EX2 R51, R51 ;  /* 0x0000003300337308 */ /* 0x000ee20000000800 */
[----:B------:R-:W-:Y:S01]  /*3bb0*/  FFMA.FTZ R39, R228, UR4, -R61 ;  /* 0x00000004e4277c23 */ /* 0x000fe2000801083d */
        /* <DEDUP_REMOVED lines=10> */
[----:B------:R-:W-:Y:S01]  /*3c60*/  MUFU.EX2 R49, R49 ;  /* 0x0000003100317308 */ /* 0x000fe20000000800 */
[--C-:B------:R-:W-:Y:S01]  /*3c70*/  FFMA.FTZ R34, R198, UR4, -R57.reuse ;  /* 0x00000004c6227c23 */ /* 0x100fe20008010839 */
[----:B---3--:R-:W-:Y:S01]  /*3c80*/  F2FP.BF16.F32.PACK_AB R104, R51, R52 ;  /* 0x000000343368723e */ /* 0x008fe200000010ff */
[--C-:B------:R-:W-:Y:S01]  /*3c90*/  FFMA.FTZ R33, R200, UR4, -R57.reuse ;  /* 0x00000004c8217c23 */ /* 0x100fe20008010839 */
[----:B------:R-:W3:Y:S01]  /*3ca0*/  MUFU.EX2 R48, R48 ;  /* 0x0000003000307308 */ /* 0x000ee20000000800 */
[--C-:B------:R-:W-:Y:S01]  /*3cb0*/  FFMA.FTZ R30, R206, UR4, -R57.reuse ;  /* 0x00000004ce1e7c23 */ /* 0x100fe20008010839 */
[----:B------:R-:W-:Y:S01]  /*3cc0*/  FFMA.FTZ R29, R210, UR4, -R57 ;  /* 0x00000004d21d7c23 */ /* 0x000fe20008010839 */
[--C-:B------:R-:W-:Y:S01]  /*3cd0*/  FFMA.FTZ R128, R134, UR4, -R61.reuse ;  /* 0x0000000486807c23 */ /* 0x100fe2000801083d */
[----:B------:R-:W-:Y:S01]  /*3ce0*/  MUFU.EX2 R45, R45 ;  /* 0x0000002d002d7308 */ /* 0x000fe20000000800 */
[--C-:B------:R-:W-:Y:S01]  /*3cf0*/  FFMA.FTZ R63, R196, UR4, -R61.reuse ;  /* 0x00000004c43f7c23 */ /* 0x100fe2000801083d */
[----:B----4-:R-:W-:Y:S01]  /*3d00*/  F2FP.BF16.F32.PACK_AB R106, R47, R50 ;  /* 0x000000322f6a723e */ /* 0x010fe200000010ff */
[--C-:B------:R-:W-:Y:S01]  /*3d10*/  FFMA.FTZ R134, R192, UR4, -R61.reuse ;  /* 0x00000004c0867c23 */ /* 0x100fe2000801083d */
[----:B------:R-:W4:Y:S01]  /*3d20*/  MUFU.EX2 R44, R44 ;  /* 0x0000002c002c7308 */ /* 0x000f220000000800 */
[----:B------:R-:W-:Y:S01]  /*3d30*/  FFMA.FTZ R67, R194, UR4, -R61 ;  /* 0x00000004c2437c23 */ /* 0x000fe2000801083d */
[--C-:B------:R-:W-:Y:S01]  /*3d40*/  FFMA.FTZ R117, R136, UR4, -R57.reuse ;  /* 0x0000000488757c23 */ /* 0x100fe20008010839 */
[--C-:B------:R-:W-:Y:S01]  /*3d50*/  FFMA.FTZ R132, R190, UR4, -R57.reuse ;  /* 0x00000004be847c23 */ /* 0x100fe20008010839 */
[----:B------:R-:W-:Y:S01]  /*3d60*/  MUFU.EX2 R46, R46 ;  /* 0x0000002e002e7308 */ /* 0x000fe20000000800 */
[--C-:B------:R-:W-:Y:S01]  /*3d70*/  FFMA.FTZ R65, R186, UR4, -R57.reuse ;  /* 0x00000004ba417c23 */ /* 0x100fe20008010839 */
[----:B---3--:R-:W-:Y:S01]  /*3d80*/  F2FP.BF16.F32.PACK_AB R105, R48, R49 ;  /* 0x000000313069723e */ /* 0x008fe200000010ff */
[----:B------:R-:W-:Y:S01]  /*3d90*/  FFMA.FTZ R188, R188, UR4, -R57 ;  /* 0x00000004bcbc7c23 */ /* 0x000fe20008010839 */
[----:B------:R-:W3:Y:S01]  /*3da0*/  MUFU.EX2 R43, R43 ;  /* 0x0000002b002b7308 */ /* 0x000ee20000000800 */
[--C-:B------:R-:W-:Y:S01]  /*3db0*/  FFMA.FTZ R125, R158, UR4, -R61.reuse ;  /* 0x000000049e7d7c23 */ /* 0x100fe2000801083d */
[--C-:B------:R-:W-:Y:S01]  /*3dc0*/  FFMA.FTZ R154, R154, UR4, -R61.reuse ;  /* 0x000000049a9a7c23 */ /* 0x100fe2000801083d */
[----:B------:R-:W-:Y:S01]  /*3dd0*/  FFMA.FTZ R121, R182, UR4, -R61 ;  /* 0x00000004b6797c23 */ /* 0x000fe2000801083d */
[----:B------:R-:W-:Y:S01]  /*3de0*/  MUFU.EX2 R40, R40 ;  /* 0x0000002800287308 */ /* 0x000fe20000000800 */
[--C-:B------:R-:W-:Y:S01]  /*3df0*/  FFMA.FTZ R123, R156, UR4, -R57.reuse ;  /* 0x000000049c7b7c23 */ /* 0x100fe20008010839 */
[----:B----4-:R-:W-:Y:S01]  /*3e00*/  F2FP.BF16.F32.PACK_AB R107, R44, R45 ;  /* 0x0000002d2c6b723e */ /* 0x010fe200000010ff */
[----:B------:R-:W-:Y:S01]  /*3e10*/  FFMA.FTZ R119, R178, UR4, -R57 ;  /* 0x00000004b2777c23 */ /* 0x000fe20008010839 */
[----:B------:R-:W-:Y:S01]  /*3e20*/  MUFU.EX2 R39, R39 ;  /* 0x0000002700277308 */ /* 0x000fe20000000800 */
[----:B------:R-:W-:Y:S01]  /*3e30*/  FFMA.FTZ R184, R184, UR4, -R61 ;  /* 0x00000004b8b87c23 */ /* 0x000fe2000801083d */
[--C-:B------:R-:W-:Y:S01]  /*3e40*/  FFMA.FTZ R129, R140, UR4, -R57.reuse ;  /* 0x000000048c817c23 */ /* 0x100fe20008010839 */
[--C-:B------:R-:W-:Y:S01]  /*3e50*/  FFMA.FTZ R140, R138, UR4, -R57.reuse ;  /* 0x000000048a8c7c23 */ /* 0x100fe20008010839 */
[----:B------:R-:W-:Y:S01]  /*3e60*/  MUFU.EX2 R42, R42 ;  /* 0x0000002a002a7308 */ /* 0x000fe20000000800 */
[C---:B-1----:R-:W-:Y:S01]  /*3e70*/  HMMA.16816.F32.BF16 R80, R104.reuse, R84, RZ ;  /* 0x000000546850723c */ /* 0x042fe200000418ff */
[--C-:B------:R-:W-:Y:S01]  /*3e80*/  FFMA.FTZ R138, R144, UR4, -R57.reuse ;  /* 0x00000004908a7c23 */ /* 0x100fe20008010839 */
[--C-:B------:R-:W-:Y:S01]  /*3e90*/  FFMA.FTZ R127, R142, UR4, -R57.reuse ;  /* 0x000000048e7f7c23 */ /* 0x100fe20008010839 */
[----:B------:R-:W1:Y:S01]  /*3ea0*/  MUFU.EX2 R41, R41 ;  /* 0x0000002900297308 */ /* 0x000e620000000800 */
[--C-:B------:R-:W-:Y:S01]  /*3eb0*/  FFMA.FTZ R133, R116, UR4, -R57.reuse ;  /* 0x0000000474857c23 */ /* 0x100fe20008010839 */
[--C-:B------:R-:W-:Y:S01]  /*3ec0*/  FFMA.FTZ R131, R66, UR4, -R57.reuse ;  /* 0x0000000442837c23 */ /* 0x100fe20008010839 */
[--C-:B------:R-:W-:Y:S01]  /*3ed0*/  FFMA.FTZ R64, R64, UR4, -R57.reuse ;  /* 0x0000000440407c23 */ /* 0x100fe20008010839 */
[----:B------:R-:W-:Y:S01]  /*3ee0*/  MUFU.EX2 R38, R38 ;  /* 0x0000002600267308 */ /* 0x000fe20000000800 */
[C---:B------:R-:W-:Y:S01]  /*3ef0*/  HMMA.16816.F32.BF16 R84, R104.reuse, R86, RZ ;  /* 0x000000566854723c */ /* 0x040fe200000418ff */
[--C-:B------:R-:W-:Y:S01]  /*3f00*/  FFMA.FTZ R120, R120, UR4, -R57.reuse ;  /* 0x0000000478787c23 */ /* 0x100fe20008010839 */
[----:B------:R-:W-:Y:S01]  /*3f10*/  FFMA.FTZ R186, R53, UR4, -R57 ;  /* 0x0000000435ba7c23 */ /* 0x000fe20008010839 */
[----:B------:R-:W4:Y:S01]  /*3f20*/  MUFU.EX2 R37, R37 ;  /* 0x0000002500257308 */ /* 0x000f220000000800 */
[----:B------:R-:W-:Y:S01]  /*3f30*/  FADD.FTZ R53, R52, R51 ;  /* 0x0000003334357221 */ /* 0x000fe20000010000 */
[----:B------:R-:W-:Y:S01]  /*3f40*/  FADD.FTZ R48, R49, R48 ;  /* 0x0000003031307221 */ /* 0x000fe20000010000 */
[----:B------:R-:W-:Y:S01]  /*3f50*/  FFMA.FTZ R66, R62, UR4, -R61 ;  /* 0x000000043e427c23 */ /* 0x000fe2000801083d */
[----:B------:R-:W-:Y:S01]  /*3f60*/  MUFU.EX2 R36, R36 ;  /* 0x0000002400247308 */ /* 0x000fe20000000800 */
[C---:B------:R-:W-:Y:S01]  /*3f70*/  HMMA.16816.F32.BF16 R88, R104.reuse, R92, RZ ;  /* 0x0000005c6858723c */ /* 0x040fe200000418ff */
[----:B------:R-:W-:Y:S01]  /*3f80*/  FADD.FTZ R50, R50, R53 ;  /* 0x0000003532327221 */ /* 0x000fe20000010000 */
[----:B------:R-:W-:Y:S01]  /*3f90*/  FADD.FTZ R45, R45, R48 ;  /* 0x000000302d2d7221 */ /* 0x000fe20000010000 */
[----:B------:R-:W5:Y:S01]  /*3fa0*/  MUFU.EX2 R35, R35 ;  /* 0x0000002300237308 */ /* 0x000f620000000800 */
[--C-:B------:R-:W-:Y:S01]  /*3fb0*/  FFMA.FTZ R185, R58, UR4, -R61.reuse ;  /* 0x000000043ab97c23 */ /* 0x100fe2000801083d */
[----:B------:R-:W-:Y:S01]  /*3fc0*/  FFMA.FTZ R62, R59, UR4, -R61 ;  /* 0x000000043b3e7c23 */ /* 0x000fe2000801083d */
[----:B------:R-:W-:Y:S01]  /*3fd0*/  FADD.FTZ R47, R47, R50 ;  /* 0x000000322f2f7221 */ /* 0x000fe20000010000 */
[----:B------:R-:W-:Y:S01]  /*3fe0*/  MUFU.EX2 R32, R32 ;  /* 0x0000002000207308 */ /* 0x000fe20000000800 */
[C---:B------:R-:W-:Y:S01]  /*3ff0*/  HMMA.16816.F32.BF16 R92, R104.reuse, R94, RZ ;  /* 0x0000005e685c723c */ /* 0x040fe200000418ff */
[----:B------:R-:W-:Y:S01]  /*4000*/  FADD.FTZ R45, R44, R45 ;  /* 0x0000002d2c2d7221 */ /* 0x000fe20000010000 */
[----:B------:R-:W-:Y:S01]  /*4010*/  ISETP.GE.AND P0, PT, R3, R168, PT ;  /* 0x000000a80300720c */ /* 0x000fe20003f06270 */
[----:B------:R-:W-:Y:S04]  /*4020*/  MUFU.EX2 R31, R31 ;  /* 0x0000001f001f7308 */ /* 0x000fe80000000800 */
[----:B------:R-:W-:Y:S01]  /*4030*/  MUFU.EX2 R34, R34 ;  /* 0x0000002200227308 */ /* 0x000fe20000000800 */
[C---:B------:R-:W-:Y:S03]  /*4040*/  HMMA.16816.F32.BF16 R112, R104.reuse, R68, RZ ;  /* 0x000000446870723c */ /* 0x040fe600000418ff */
[----:B------:R-:W5:Y:S04]  /*4050*/  MUFU.EX2 R33, R33 ;  /* 0x0000002100217308 */ /* 0x000f680000000800 */
[----:B------:R-:W-:Y:S01]  /*4060*/  MUFU.EX2 R30, R30 ;  /* 0x0000001e001e7308 */ /* 0x000fe20000000800 */
[C---:B--2---:R-:W-:Y:S03]  /*4070*/  HMMA.16816.F32.BF16 R72, R104.reuse, R76, RZ ;  /* 0x0000004c6848723c */ /* 0x044fe600000418ff */
[----:B------:R-:W2:Y:S04]  /*4080*/  MUFU.EX2 R29, R29 ;  /* 0x0000001d001d7308 */ /* 0x000ea80000000800 */
[----:B------:R-:W-:Y:S01]  /*4090*/  MUFU.EX2 R128, R128 ;  /* 0x0000008000807308 */ /* 0x000fe20000000800 */
[C---:B------:R-:W-:Y:S03]  /*40a0*/  HMMA.16816.F32.BF16 R96, R104.reuse, R100, RZ ;  /* 0x000000646860723c */ /* 0x040fe600000418ff */
[----:B------:R-:W2:Y:S04]  /*40b0*/  MUFU.EX2 R63, R63 ;  /* 0x0000003f003f7308 */ /* 0x000ea80000000800 */
[----:B------:R-:W-:Y:S01]  /*40c0*/  MUFU.EX2 R134, R134 ;  /* 0x0000008600867308 */ /* 0x000fe20000000800 */
[C---:B------:R-:W-:Y:S03]  /*40d0*/  HMMA.16816.F32.BF16 R68, R104.reuse, R70, RZ ;  /* 0x000000466844723c */ /* 0x040fe600000418ff */
[----:B------:R-:W-:Y:S04]  /*40e0*/  MUFU.EX2 R67, R67 ;  /* 0x0000004300437308 */ /* 0x000fe80000000800 */
[----:B------:R-:W-:Y:S01]  /*40f0*/  MUFU.EX2 R136, R188 ;  /* 0x000000bc00887308 */ /* 0x000fe20000000800 */
[C---:B------:R-:W-:Y:S03]  /*4100*/  HMMA.16816.F32.BF16 R76, R104.reuse, R78, RZ ;  /* 0x0000004e684c723c */ /* 0x040fe600000418ff */
[----:B------:R-:W2:Y:S04]  /*4110*/  MUFU.EX2 R117, R117 ;  /* 0x0000007500757308 */ /* 0x000ea80000000800 */
[----:B------:R-:W-:Y:S01]  /*4120*/  MUFU.EX2 R132, R132 ;  /* 0x0000008400847308 */ /* 0x000fe20000000800 */
[C---:B------:R-:W-:Y:S03]  /*4130*/  HMMA.16816.F32.BF16 R100, R104.reuse, R102, RZ ;  /* 0x000000666864723c */ /* 0x040fe600000418ff */
[----:B------:R-:W2:Y:S04]  /*4140*/  MUFU.EX2 R65, R65 ;  /* 0x0000004100417308 */ /* 0x000ea80000000800 */
[----:B------:R-:W-:Y:S01]  /*4150*/  MUFU.EX2 R158, R184 ;  /* 0x000000b8009e7308 */ /* 0x000fe20000000800 */
[----:B------:R-:W-:Y:S01]  /*4160*/  HMMA.16816.F32.BF16 R108, R104, R4, RZ ;  /* 0x00000004686c723c */ /* 0x000fe200000418ff */
[----:B---3--:R-:W-:Y:S01]  /*4170*/  F2FP.BF16.F32.PACK_AB R4, R43, R46 ;  /* 0x0000002e2b04723e */ /* 0x008fe200000010ff */
[----:B------:R-:W-:Y:S01]  /*4180*/  FADD.FTZ R46, R46, R47 ;  /* 0x0000002f2e2e7221 */ /* 0x000fe20000010000 */
[----:B-1----:R-:W-:Y:S01]  /*4190*/  F2FP.BF16.F32.PACK_AB R5, R41, R42 ;  /* 0x0000002a2905723e */ /* 0x002fe200000010ff */
[----:B------:R-:W1:Y:S01]  /*41a0*/  MUFU.EX2 R125, R125 ;  /* 0x0000007d007d7308 */ /* 0x000e620000000800 */
[----:B------:R-:W-:Y:S01]  /*41b0*/  FADD.FTZ R42, R42, R45 ;  /* 0x0000002d2a2a7221 */ /* 0x000fe20000010000 */
[----:B------:R-:W-:-:S02]  /*41c0*/  FADD.FTZ R43, R43, R46 ;  /* 0x0000002e2b2b7221 */ /* 0x000fc40000010000 */
[----:B------:R-:W-:Y:S01]  /*41d0*/  HMMA.16816.F32.BF16 R104, R104, R6, RZ ;  /* 0x000000066868723c */ /* 0x000fe200000418ff */
[----:B------:R-:W-:Y:S01]  /*41e0*/  F2FP.BF16.F32.PACK_AB R6, R39, R40 ;  /* 0x000000282706723e */ /* 0x000fe200000010ff */
[----:B------:R-:W-:Y:S01]  /*41f0*/  MUFU.EX2 R154, R154 ;  /* 0x0000009a009a7308 */ /* 0x000fe20000000800 */
[----:B----4-:R-:W-:Y:S01]  /*4200*/  F2FP.BF16.F32.PACK_AB R7, R37, R38 ;  /* 0x000000262507723e */ /* 0x010fe200000010ff */
        /* <DEDUP_REMOVED lines=11> */
[----:B------:R-:W-:Y:S04]  /*42c0*/  MUFU.EX2 R129, R129 ;  /* 0x0000008100817308 */ /* 0x000fe80000000800 */
[----:B------:R-:W-:Y:S02]  /*42d0*/  MUFU.EX2 R140, R140 ;  /* 0x0000008c008c7308 */ /* 0x000fe40000000800 */
[C---:B------:R-:W-:Y:S02]  /*42e0*/  HMMA.16816.F32.BF16 R88, R4.reuse, R8, R88 ;  /* 0x000000080458723c */ /* 0x040fe40000041858 */
[----:B------:R-:W-:Y:S04]  /*42f0*/  MUFU.EX2 R138, R138 ;  /* 0x0000008a008a7308 */ /* 0x000fe80000000800 */
[----:B------:R-:W-:Y:S02]  /*4300*/  MUFU.EX2 R127, R127 ;  /* 0x0000007f007f7308 */ /* 0x000fe40000000800 */
[C---:B------:R-:W-:Y:S01]  /*4310*/  HMMA.16816.F32.BF16 R92, R4.reuse, R10, R92 ;  /* 0x0000000a045c723c */ /* 0x040fe2000004185c */
[----:B------:R-:W4:Y:S01]  /*4320*/  LDSM.16.MT88.4 R8, [R165+0x9800] ;  /* 0x00980000a508783b */ /* 0x000f220000004200 */
[----:B------:R5:W-:Y:S04]  /*4330*/  MUFU.EX2 R116, R120 ;  /* 0x0000007800747308 */ /* 0x000be80000000800 */
[----:B------:R-:W-:Y:S02]  /*4340*/  MUFU.EX2 R133, R133 ;  /* 0x0000008500857308 */ /* 0x000fe40000000800 */
[C---:B------:R-:W-:Y:S02]  /*4350*/  HMMA.16816.F32.BF16 R112, R4.reuse, R24, R112 ;  /* 0x000000180470723c */ /* 0x040fe40000041870 */
[----:B------:R-:W-:Y:S04]  /*4360*/  MUFU.EX2 R131, R131 ;  /* 0x0000008300837308 */ /* 0x000fe80000000800 */
[----:B------:R-:W-:Y:S02]  /*4370*/  MUFU.EX2 R64, R64 ;  /* 0x0000004000407308 */ /* 0x000fe40000000800 */
[C---:B------:R-:W-:Y:S01]  /*4380*/  HMMA.16816.F32.BF16 R68, R4.reuse, R26, R68 ;  /* 0x0000001a0444723c */ /* 0x040fe20000041844 */
[----:B------:R-:W-:Y:S01]  /*4390*/  LDSM.16.MT88.4 R24, [R28+0x9800] ;  /* 0x009800001c18783b */ /* 0x000fe20000004200 */
[--C-:B-----5:R-:W-:Y:S01]  /*43a0*/  FFMA.FTZ R120, R56, UR4, -R57.reuse ;  /* 0x0000000438787c23 */ /* 0x120fe20008010839 */
[----:B------:R-:W-:Y:S01]  /*43b0*/  FFMA.FTZ R56, R54, UR4, -R57 ;  /* 0x0000000436387c23 */ /* 0x000fe20008010839 */
[----:B------:R-:W-:Y:S04]  /*43c0*/  MUFU.EX2 R58, R62 ;  /* 0x0000003e003a7308 */ /* 0x000fe80000000800 */
[C---:B------:R-:W-:Y:S01]  /*43d0*/  HMMA.16816.F32.BF16 R72, R4.reuse, R20, R72 ;  /* 0x000000140448723c */ /* 0x040fe20000041848 */
[----:B------:R-:W-:Y:S04]  /*43e0*/  MUFU.EX2 R185, R185 ;  /* 0x000000b900b97308 */ /* 0x000fe80000000800 */
[----:B------:R-:W-:Y:S03]  /*43f0*/  MUFU.EX2 R51, R56 ;  /* 0x0000003800337308 */ /* 0x000fe60000000800 */
[C---:B------:R-:W-:Y:S01]  /*4400*/  HMMA.16816.F32.BF16 R76, R4.reuse, R22, R76 ;  /* 0x00000016044c723c */ /* 0x040fe2000004184c */
[----:B------:R-:W-:Y:S01]  /*4410*/  LDSM.16.MT88.4 R20, [R165+0xb800] ;  /* 0x00b80000a514783b */ /* 0x000fe20000004200 */
[----:B------:R-:W-:Y:S06]  /*4420*/  MUFU.EX2 R186, R186 ;  /* 0x000000ba00ba7308 */ /* 0x000fec0000000800 */
[C---:B------:R-:W-:Y:S08]  /*4430*/  HMMA.16816.F32.BF16 R96, R4.reuse, R16, R96 ;  /* 0x000000100460723c */ /* 0x040ff00000041860 */
[C---:B------:R-:W-:Y:S01]  /*4440*/  HMMA.16816.F32.BF16 R100, R4.reuse, R18, R100 ;  /* 0x000000120464723c */ /* 0x040fe20000041864 */
[----:B------:R-:W5:Y:S07]  /*4450*/  LDSM.16.MT88.4 R16, [R28+0xb800] ;  /* 0x00b800001c10783b */ /* 0x000f6e0000004200 */
[C---:B---3--:R-:W-:Y:S08]  /*4460*/  HMMA.16816.F32.BF16 R108, R4.reuse, R12, R108 ;  /* 0x0000000c046c723c */ /* 0x048ff0000004186c */
[----:B------:R-:W-:Y:S01]  /*4470*/  HMMA.16816.F32.BF16 R104, R4, R14, R104 ;  /* 0x0000000e0468723c */ /* 0x000fe20000041868 */
[----:B------:R-:W-:Y:S01]  /*4480*/  F2FP.BF16.F32.PACK_AB R4, R35, R36 ;  /* 0x000000242304723e */ /* 0x000fe200000010ff */
[----:B------:R-:W3:Y:S01]  /*4490*/  LDSM.16.MT88.4 R12, [R165+0xd800] ;  /* 0x00d80000a50c783b */ /* 0x000ee20000004200 */
[----:B------:R-:W-:Y:S01]  /*44a0*/  F2FP.BF16.F32.PACK_AB R5, R33, R34 ;  /* 0x000000222105723e */ /* 0x000fe200000010ff */
[----:B------:R-:W-:Y:S01]  /*44b0*/  FADD.FTZ R36, R36, R39 ;  /* 0x0000002724247221 */ /* 0x000fe20000010000 */
[----:B------:R-:W-:Y:S01]  /*44c0*/  F2FP.BF16.F32.PACK_AB R6, R31, R32 ;  /* 0x000000201f06723e */ /* 0x000fe200000010ff */
[----:B------:R-:W-:Y:S01]  /*44d0*/  FADD.FTZ R34, R34, R37 ;  /* 0x0000002522227221 */ /* 0x000fe20000010000 */
[----:B--2---:R-:W-:Y:S01]  /*44e0*/  F2FP.BF16.F32.PACK_AB R7, R29, R30 ;  /* 0x0000001e1d07723e */ /* 0x004fe200000010ff */
[----:B------:R-:W-:-:S02]  /*44f0*/  FADD.FTZ R35, R35, R36 ;  /* 0x0000002423237221 */ /* 0x000fc40000010000 */
[----:B------:R-:W-:Y:S02]  /*4500*/  FADD.FTZ R33, R33, R34 ;  /* 0x0000002221217221 */ /* 0x000fe40000010000 */
[----:B------:R-:W-:Y:S02]  /*4510*/  FADD.FTZ R32, R32, R35 ;  /* 0x0000002320207221 */ /* 0x000fe40000010000 */
[----:B----4-:R-:W-:Y:S01]  /*4520*/  HMMA.16816.F32.BF16 R112, R4, R8, R112 ;  /* 0x000000080470723c */ /* 0x010fe20000041870 */
[----:B------:R-:W-:Y:S01]  /*4530*/  FADD.FTZ R30, R30, R33 ;  /* 0x000000211e1e7221 */ /* 0x000fe20000010000 */
[----:B------:R-:W-:-:S03]  /*4540*/  FADD.FTZ R31, R31, R32 ;  /* 0x000000201f1f7221 */ /* 0x000fc60000010000 */
[----:B------:R-:W-:-:S03]  /*4550*/  FADD.FTZ R29, R29, R30 ;  /* 0x0000001e1d1d7221 */ /* 0x000fc60000010000 */
[C---:B------:R-:W-:Y:S01]  /*4560*/  HMMA.16816.F32.BF16 R68, R4.reuse, R10, R68 ;  /* 0x0000000a0444723c */ /* 0x040fe20000041844 */
[----:B------:R-:W2:Y:S07]  /*4570*/  LDSM.16.MT88.4 R8, [R28+0xd800] ;  /* 0x00d800001c08783b */ /* 0x000eae0000004200 */
[C---:B-----5:R-:W-:Y:S08]  /*4580*/  HMMA.16816.F32.BF16 R88, R4.reuse, R16, R88 ;  /* 0x000000100458723c */ /* 0x060ff00000041858 */
[C---:B------:R-:W-:Y:S01]  /*4590*/  HMMA.16816.F32.BF16 R92, R4.reuse, R18, R92 ;  /* 0x00000012045c723c */ /* 0x040fe2000004185c */
[----:B------:R-:W-:Y:S07]  /*45a0*/  LDSM.16.MT88.4 R16, [R165+0xdc00] ;  /* 0x00dc0000a510783b */ /* 0x000fee0000004200 */
[C---:B---3--:R-:W-:Y:S08]  /*45b0*/  HMMA.16816.F32.BF16 R96, R4.reuse, R12, R96 ;  /* 0x0000000c0460723c */ /* 0x048ff00000041860 */
[C---:B------:R-:W-:Y:S01]  /*45c0*/  HMMA.16816.F32.BF16 R100, R4.reuse, R14, R100 ;  /* 0x0000000e0464723c */ /* 0x040fe20000041864 */
[----:B------:R-:W3:Y:S07]  /*45d0*/  LDSM.16.MT88.4 R12, [R165+0xbc00] ;  /* 0x00bc0000a50c783b */ /* 0x000eee0000004200 */
[C---:B------:R-:W-:Y:S08]  /*45e0*/  HMMA.16816.F32.BF16 R80, R4.reuse, R20, R80 ;  /* 0x000000140450723c */ /* 0x040ff00000041850 */
[C---:B--2---:R-:W-:Y:S08]  /*45f0*/  HMMA.16816.F32.BF16 R108, R4.reuse, R8, R108 ;  /* 0x00000008046c723c */ /* 0x044ff0000004186c */
[C---:B------:R-:W-:Y:S01]  /*4600*/  HMMA.16816.F32.BF16 R104, R4.reuse, R10, R104 ;  /* 0x0000000a0468723c */ /* 0x040fe20000041868 */
[----:B------:R-:W2:Y:S07]  /*4610*/  LDSM.16.MT88.4 R8, [R28+0xbc00] ;  /* 0x00bc00001c08783b */ /* 0x000eae0000004200 */
[C---:B------:R-:W-:Y:S01]  /*4620*/  HMMA.16816.F32.BF16 R84, R4.reuse, R22, R84 ;  /* 0x000000160454723c */ /* 0x040fe20000041854 */
[----:B------:R-:W-:Y:S07]  /*4630*/  LDSM.16.MT88.4 R20, [R28+0x9c00] ;  /* 0x009c00001c14783b */ /* 0x000fee0000004200 */
[C---:B------:R-:W-:Y:S08]  /*4640*/  HMMA.16816.F32.BF16 R72, R4.reuse, R24, R72 ;  /* 0x000000180448723c */ /* 0x040ff00000041848 */
[----:B------:R-:W-:Y:S01]  /*4650*/  HMMA.16816.F32.BF16 R76, R4, R26, R76 ;  /* 0x0000001a044c723c */ /* 0x000fe2000004184c */
[----:B------:R-:W4:Y:S01]  /*4660*/  LDSM.16.MT88.4 R24, [R165+0x9c00] ;  /* 0x009c0000a518783b */ /* 0x000f220000004200 */
[----:B------:R-:W-:Y:S01]  /*4670*/  F2FP.BF16.F32.PACK_AB R4, R63, R128 ;  /* 0x000000803f04723e */ /* 0x000fe200000010ff */
[----:B------:R-:W-:Y:S01]  /*4680*/  FADD.FTZ R128, R128, R31 ;  /* 0x0000001f80807221 */ /* 0x000fe20000010000 */
        /* <DEDUP_REMOVED lines=10> */
[----:B------:R-:W-:-:S06]  /*4730*/  FADD.FTZ R65, R65, R132 ;  /* 0x0000008441417221 */ /* 0x000fcc0000010000 */
[C---:B------:R-:W-:Y:S01]  /*4740*/  HMMA.16816.F32.BF16 R84, R4.reuse, R14, R84 ;  /* 0x0000000e0454723c */ /* 0x040fe20000041854 */
[----:B------:R-:W3:Y:S07]  /*4750*/  LDSM.16.MT88.4 R12, [R28+0xdc00] ;  /* 0x00dc00001c0c783b */ /* 0x000eee0000004200 */
[C---:B--2---:R-:W-:Y:S08]  /*4760*/  HMMA.16816.F32.BF16 R88, R4.reuse, R8, R88 ;  /* 0x000000080458723c */ /* 0x044ff00000041858 */
[C---:B------:R-:W-:Y:S01]  /*4770*/  HMMA.16816.F32.BF16 R92, R4.reuse, R10, R92 ;  /* 0x0000000a045c723c */ /* 0x040fe2000004185c */
[----:B------:R-:W2:Y:S07]  /*4780*/  LDSM.16.MT88.4 R8, [R165+0xa000] ;  /* 0x00a00000a508783b */ /* 0x000eae0000004200 */
[----:B------:R-:W-:Y:S01]  /*4790*/  HMMA.16816.F32.BF16 R96, R4, R16, R96 ;  /* 0x000000100460723c */ /* 0x000fe20000041860 */
[--C-:B------:R-:W-:Y:S01]  /*47a0*/  FFMA.FTZ R16, R160, UR4, -R57.reuse ;  /* 0x00000004a0107c23 */ /* 0x100fe20008010839 */
[----:B------:R-:W-:-:S03]  /*47b0*/  FFMA.FTZ R160, R162, UR4, -R57 ;  /* 0x00000004a2a07c23 */ /* 0x000fc60008010839 */
[----:B------:R5:W1:Y:S03]  /*47c0*/  MUFU.EX2 R156, R16 ;  /* 0x00000010009c7308 */ /* 0x000a660000000800 */
[C---:B----4-:R-:W-:Y:S01]  /*47d0*/  HMMA.16816.F32.BF16 R112, R4.reuse, R24, R112 ;  /* 0x000000180470723c */ /* 0x050fe20000041870 */
[----:B------:R-:W4:Y:S07]  /*47e0*/  MUFU.EX2 R160, R160 ;  /* 0x000000a000a07308 */ /* 0x000f2e0000000800 */
[C---:B------:R-:W-:Y:S01]  /*47f0*/  HMMA.16816.F32.BF16 R68, R4.reuse, R26, R68 ;  /* 0x0000001a0444723c */ /* 0x040fe20000041844 */
[----:B------:R-:W2:Y:S07]  /*4800*/  LDSM.16.MT88.4 R24, [R28+0xa000] ;  /* 0x00a000001c18783b */ /* 0x000eae0000004200 */
[C---:B------:R-:W-:Y:S08]  /*4810*/  HMMA.16816.F32.BF16 R72, R4.reuse, R20, R72 ;  /* 0x000000140448723c */ /* 0x040ff00000041848 */
[C---:B------:R-:W-:Y:S01]  /*4820*/  HMMA.16816.F32.BF16 R76, R4.reuse, R22, R76 ;  /* 0x00000016044c723c */ /* 0x040fe2000004184c */
[----:B------:R-:W-:Y:S07]  /*4830*/  LDSM.16.MT88.4 R20, [R165+0xc000] ;  /* 0x00c00000a514783b */ /* 0x000fee0000004200 */
[C---:B------:R-:W-:Y:S01]  /*4840*/  HMMA.16816.F32.BF16 R100, R4.reuse, R18, R100 ;  /* 0x000000120464723c */ /* 0x040fe20000041864 */
[----:B-----5:R-:W5:Y:S07]  /*4850*/  LDSM.16.MT88.4 R16, [R28+0xc000] ;  /* 0x00c000001c10783b */ /* 0x020f6e0000004200 */
[C---:B---3--:R-:W-:Y:S08]  /*4860*/  HMMA.16816.F32.BF16 R108, R4.reuse, R12, R108 ;  /* 0x0000000c046c723c */ /* 0x048ff0000004186c */
[----:B------:R-:W-:Y:S01]  /*4870*/  HMMA.16816.F32.BF16 R104, R4, R14, R104 ;  /* 0x0000000e0468723c */ /* 0x000fe20000041868 */
[----:B-1----:R-:W-:Y:S01]  /*4880*/  F2FP.BF16.F32.PACK_AB R4, R125, R158 ;  /* 0x0000009e7d04723e */ /* 0x002fe200000010ff */
[----:B------:R-:W-:Y:S01]  /*4890*/  LDSM.16.MT88.4 R12, [R28+0xe000] ;  /* 0x00e000001c0c783b */ /* 0x000fe20000004200 */
[----:B------:R-:W-:Y:S01]  /*48a0*/  F2FP.BF16.F32.PACK_AB R5, R123, R156 ;  /* 0x0000009c7b05723e */ /* 0x000fe200000010ff */
[----:B------:R-:W-:Y:S01]  /*48b0*/  FADD.FTZ R158, R158, R67 ;  /* 0x000000439e9e7221 */ /* 0x000fe20000010000 */
[----:B------:R-:W-:-:S02]  /*48c0*/  F2FP.BF16.F32.PACK_AB R6, R121, R154 ;  /* 0x0000009a7906723e */ /* 0x000fc400000010ff */
[----:B----4-:R-:W-:Y:S01]  /*48d0*/  F2FP.BF16.F32.PACK_AB R7, R160, R119 ;  /* 0x00000077a007723e */ /* 0x010fe200000010ff */
[----:B------:R-:W-:-:S04]  /*48e0*/  FADD.FTZ R125, R125, R158 ;  /* 0x0000009e7d7d7221 */ /* 0x000fc80000010000 */
[----:B------:R-:W-:Y:S02]  /*48f0*/  FADD.FTZ R154, R154, R125 ;  /* 0x0000007d9a9a7221 */ /* 0x000fe40000010000 */
[----:B--2---:R-:W-:Y:S02]  /*4900*/  HMMA.16816.F32.BF16 R112, R4, R8, R112 ;  /* 0x000000080470723c */ /* 0x004fe40000041870 */
[----:B------:R-:W-:-:S06]  /*4910*/  FADD.FTZ R121, R121, R154 ;  /* 0x0000009a79797221 */ /* 0x000fcc0000010000 */
[C---:B------:R-:W-:Y:S01]  /*4920*/  HMMA.16816.F32.BF16 R68, R4.reuse, R10, R68 ;  /* 0x0000000a0444723c */ /* 0x040fe20000041844 */
[----:B------:R-:W1:Y:S07]  /*4930*/  LDSM.16.MT88.4 R8, [R165+0xe000] ;  /* 0x00e00000a508783b */ /* 0x000e6e0000004200 */
        /* <DEDUP_REMOVED lines=8> */
[----:B------:R-:W2:Y:S01]  /*49c0*/  MUFU.EX2 R27, R27 ;  /* 0x0000001b001b7308 */ /* 0x000ea20000000800 */
[C---:B-----5:R-:W-:Y:S03]  /*49d0*/  HMMA.16816.F32.BF16 R88, R4.reuse, R16, R88 ;  /* 0x000000100458723c */ /* 0x060fe60000041858 */
[----:B------:R-:W3:Y:S05]  /*49e0*/  MUFU.EX2 R26, R26 ;  /* 0x0000001a001a7308 */ /* 0x000eea0000000800 */
[C---:B------:R-:W-:Y:S01]  /*49f0*/  HMMA.16816.F32.BF16 R92, R4.reuse, R18, R92 ;  /* 0x00000012045c723c */ /* 0x040fe2000004185c */
[----:B------:R-:W4:Y:S07]  /*4a00*/  LDSM.16.MT88.4 R16, [R28+0xa400] ;  /* 0x00a400001c10783b */ /* 0x000f2e0000004200 */
[C---:B------:R-:W-:Y:S08]  /*4a10*/  HMMA.16816.F32.BF16 R80, R4.reuse, R20, R80 ;  /* 0x000000140450723c */ /* 0x040ff00000041850 */
[C---:B-1----:R-:W-:Y:S08]  /*4a20*/  HMMA.16816.F32.BF16 R96, R4.reuse, R8, R96 ;  /* 0x000000080460723c */ /* 0x042ff00000041860 */
[C---:B------:R-:W-:Y:S01]  /*4a30*/  HMMA.16816.F32.BF16 R100, R4.reuse, R10, R100 ;  /* 0x0000000a0464723c */ /* 0x040fe20000041864 */
[----:B------:R-:W1:Y:S07]  /*4a40*/  LDSM.16.MT88.4 R8, [R165+0xa400] ;  /* 0x00a40000a508783b */ /* 0x000e6e0000004200 */
[C---:B------:R-:W-:Y:S01]  /*4a50*/  HMMA.16816.F32.BF16 R84, R4.reuse, R22, R84 ;  /* 0x000000160454723c */ /* 0x040fe20000041854 */
[----:B------:R-:W-:Y:S07]  /*4a60*/  LDSM.16.MT88.4 R20, [R165+0xc400] ;  /* 0x00c40000a514783b */ /* 0x000fee0000004200 */
[C---:B------:R-:W-:Y:S08]  /*4a70*/  HMMA.16816.F32.BF16 R108, R4.reuse, R12, R108 ;  /* 0x0000000c046c723c */ /* 0x040ff0000004186c */
[----:B------:R-:W-:Y:S01]  /*4a80*/  HMMA.16816.F32.BF16 R104, R4, R14, R104 ;  /* 0x0000000e0468723c */ /* 0x000fe20000041868 */
[----:B--2---:R-:W-:Y:S01]  /*4a90*/  F2FP.BF16.F32.PACK_AB R4, R27, R24 ;  /* 0x000000181b04723e */ /* 0x004fe200000010ff */
[----:B------:R-:W2:Y:S01]  /*4aa0*/  LDSM.16.MT88.4 R12, [R28+0xc400] ;  /* 0x00c400001c0c783b */ /* 0x000ea20000004200 */
[----:B------:R-:W-:-:S02]  /*4ab0*/  F2FP.BF16.F32.PACK_AB R5, R140, R129 ;  /* 0x000000818c05723e */ /* 0x000fc400000010ff */
[----:B---3--:R-:W-:Y:S02]  /*4ac0*/  F2FP.BF16.F32.PACK_AB R6, R26, R25 ;  /* 0x000000191a06723e */ /* 0x008fe400000010ff */
[----:B------:R-:W-:-:S07]  /*4ad0*/  F2FP.BF16.F32.PACK_AB R7, R127, R138 ;  /* 0x0000008a7f07723e */ /* 0x000fce00000010ff */
[C---:B----4-:R-:W-:Y:S08]  /*4ae0*/  HMMA.16816.F32.BF16 R72, R4.reuse, R16, R72 ;  /* 0x000000100448723c */ /* 0x050ff00000041848 */
        /* <DEDUP_REMOVED lines=14> */
[--C-:B------:R-:W-:Y:S01]  /*4bd0*/  FFMA.FTZ R23, R122, UR4, -R61.reuse ;  /* 0x000000047a177c23 */ /* 0x100fe2000801083d */
[----:B------:R-:W4:Y:S01]  /*4be0*/  MUFU.EX2 R21, R21 ;  /* 0x0000001500157308 */ /* 0x000f220000000800 */
[----:B------:R-:W-:Y:S01]  /*4bf0*/  FFMA.FTZ R122, R60, UR4, -R61 ;  /* 0x000000043c7a7c23 */ /* 0x000fe2000801083d */
[----:B------:R-:W-:Y:S02]  /*4c00*/  FFMA.FTZ R61, R55, UR4, -R57 ;  /* 0x00000004373d7c23 */ /* 0x000fe40008010839 */
[----:B------:R-:W-:Y:S01]  /*4c10*/  MUFU.EX2 R22, R22 ;  /* 0x0000001600167308 */ /* 0x000fe20000000800 */
[C---:B-1----:R-:W-:Y:S03]  /*4c20*/  HMMA.16816.F32.BF16 R96, R4.reuse, R8, R96 ;  /* 0x000000080460723c */ /* 0x042fe60000041860 */
[----:B------:R-:W1:Y:S04]  /*4c30*/  MUFU.EX2 R23, R23 ;  /* 0x0000001700177308 */ /* 0x000e680000000800 */
[----:B------:R-:W-:Y:S01]  /*4c40*/  MUFU.EX2 R60, R66 ;  /* 0x00000042003c7308 */ /* 0x000fe20000000800 */
[C---:B------:R-:W-:Y:S01]  /*4c50*/  HMMA.16816.F32.BF16 R100, R4.reuse, R10, R100 ;  /* 0x0000000a0464723c */ /* 0x040fe20000041864 */
[----:B------:R-:W5:Y:S02]  /*4c60*/  LDSM.16.MT88.4 R8, [R28+0xa800] ;  /* 0x00a800001c08783b */ /* 0x000f640000004200 */
[----:B------:R-:W5:Y:S04]  /*4c70*/  MUFU.EX2 R59, R122 ;  /* 0x0000007a003b7308 */ /* 0x000f680000000800 */
[----:B------:R-:W-:Y:S01]  /*4c80*/  MUFU.EX2 R55, R120 ;  /* 0x0000007800377308 */ /* 0x000fe20000000800 */
[C---:B---3--:R-:W-:Y:S03]  /*4c90*/  HMMA.16816.F32.BF16 R108, R4.reuse, R16, R108 ;  /* 0x00000010046c723c */ /* 0x048fe6000004186c */
[----:B------:R-:W3:Y:S05]  /*4ca0*/  MUFU.EX2 R54, R61 ;  /* 0x0000003d00367308 */ /* 0x000eea0000000800 */
[----:B------:R-:W-:Y:S01]  /*4cb0*/  HMMA.16816.F32.BF16 R104, R4, R18, R104 ;  /* 0x000000120468723c */ /* 0x000fe20000041868 */
[----:B------:R-:W3:Y:S01]  /*4cc0*/  LDSM.16.MT88.4 R16, [R165+0xc800] ;  /* 0x00c80000a510783b */ /* 0x000ee20000004200 */
[----:B----4-:R-:W-:-:S02]  /*4cd0*/  F2FP.BF16.F32.PACK_AB R4, R21, R20 ;  /* 0x000000141504723e */ /* 0x010fc400000010ff */
[----:B------:R-:W-:Y:S02]  /*4ce0*/  F2FP.BF16.F32.PACK_AB R5, R133, R116 ;  /* 0x000000748505723e */ /* 0x000fe400000010ff */
[----:B-1----:R-:W-:Y:S02]  /*4cf0*/  F2FP.BF16.F32.PACK_AB R6, R23, R22 ;  /* 0x000000161706723e */ /* 0x002fe400000010ff */
[----:B------:R-:W-:-:S07]  /*4d00*/  F2FP.BF16.F32.PACK_AB R7, R64, R131 ;  /* 0x000000834007723e */ /* 0x000fce00000010ff */
[C---:B--2---:R-:W-:Y:S08]  /*4d10*/  HMMA.16816.F32.BF16 R112, R4.reuse, R12, R112 ;  /* 0x0000000c0470723c */ /* 0x044ff00000041870 */
[C---:B------:R-:W-:Y:S01]  /*4d20*/  HMMA.16816.F32.BF16 R68, R4.reuse, R14, R68 ;  /* 0x0000000e0444723c */ /* 0x040fe20000041844 */
[----:B------:R-:W1:Y:S07]  /*4d30*/  LDSM.16.MT88.4 R12, [R28+0xc800] ;  /* 0x00c800001c0c783b */ /* 0x000e6e0000004200 */
[C---:B-----5:R-:W-:Y:S08]  /*4d40*/  HMMA.16816.F32.BF16 R72, R4.reuse, R8, R72 ;  /* 0x000000080448723c */ /* 0x060ff00000041848 */
        /* <DEDUP_REMOVED lines=20> */
[----:B------:R-:W1:Y:S04]  /*4e90*/  LDSM.16.MT88.4 R12, [R28+0xcc00] ;  /* 0x00cc00001c0c783b */ /* 0x000e680000004200 */
[----:B------:R-:W-:Y:S03]  /*4ea0*/  LDSM.16.MT88.4 R28, [R28+0xec00] ;  /* 0x00ec00001c1c783b */ /* 0x000fe60000004200 */
[C---:B--2---:R-:W-:Y:S08]  /*4eb0*/  HMMA.16816.F32.BF16 R72, R4.reuse, R8, R72 ;  /* 0x000000080448723c */ /* 0x044ff00000041848 */
[C---:B------:R-:W-:Y:S01]  /*4ec0*/  HMMA.16816.F32.BF16 R76, R4.reuse, R10, R76 ;  /* 0x0000000a044c723c */ /* 0x040fe2000004184c */
[----:B------:R-:W2:Y:S07]  /*4ed0*/  LDSM.16.MT88.4 R8, [R165+0xec00] ;  /* 0x00ec0000a508783b */ /* 0x000eae0000004200 */
[----:B---3--:R-:W-:Y:S01]  /*4ee0*/  HMMA.16816.F32.BF16 R80, R4, R16, R80 ;  /* 0x000000100450723c */ /* 0x008fe20000041850 */
[----:B------:R-:W-:-:S04]  /*4ef0*/  FADD.FTZ R16, R156, R65 ;  /* 0x000000419c107221 */ /* 0x000fc80000010000 */
[----:B------:R-:W-:-:S03]  /*4f00*/  FADD.FTZ R16, R123, R16 ;  /* 0x000000107b107221 */ /* 0x000fc60000010000 */
[----:B------:R-:W-:Y:S01]  /*4f10*/  HMMA.16816.F32.BF16 R84, R4, R18, R84 ;  /* 0x000000120454723c */ /* 0x000fe20000041854 */
[----:B------:R-:W-:-:S04]  /*4f20*/  FADD.FTZ R119, R119, R16 ;  /* 0x0000001077777221 */ /* 0x000fc80000010000 */
[----:B------:R-:W-:-:S03]  /*4f30*/  FADD.FTZ R160, R160, R119 ;  /* 0x00000077a0a07221 */ /* 0x000fc60000010000 */
[----:B-1----:R-:W-:Y:S01]  /*4f40*/  HMMA.16816.F32.BF16 R88, R4, R12, R88 ;  /* 0x0000000c0458723c */ /* 0x002fe20000041858 */
[----:B------:R-:W-:Y:S01]  /*4f50*/  FADD.FTZ R12, R24, R121 ;  /* 0x00000079180c7221 */ /* 0x000fe20000010000 */
[----:B------:R-:W-:-:S03]  /*4f60*/  FADD.FTZ R13, R129, R160 ;  /* 0x000000a0810d7221 */ /* 0x000fc60000010000 */
[----:B------:R-:W-:Y:S01]  /*4f70*/  FADD.FTZ R12, R27, R12 ;  /* 0x0000000c1b0c7221 */ /* 0x000fe20000010000 */
[----:B------:R-:W-:Y:S02]  /*4f80*/  FADD.FTZ R13, R140, R13 ;  /* 0x0000000d8c0d7221 */ /* 0x000fe40000010000 */
[----:B------:R-:W-:Y:S02]  /*4f90*/  HMMA.16816.F32.BF16 R92, R4, R14, R92 ;  /* 0x0000000e045c723c */ /* 0x000fe4000004185c */
        /* <DEDUP_REMOVED lines=28> */
[----:B------:R-:W-:Y:S01]  /*5160*/  MOV R3, R2 ;  /* 0x0000000200037202 */ /* 0x000fe20000000f00 */
[C---:B------:R-:W-:Y:S01]  /*5170*/  VIADD R184, R165.reuse, 0x9000 ;  /* 0x00009000a5b87836 */ /* 0x040fe20000000000 */
[----:B------:R-:W-:Y:S01]  /*5180*/  UISETP.NE.AND.EX UP0, UPT, UR7, URZ, UPT, UP0 ;  /* 0x000000ff0700728c */ /* 0x000fe2000bf05300 */
[----:B------:R-:W-:Y:S01]  /*5190*/  IADD3 R178, PT, PT, R165, 0x9020, RZ ;  /* 0x00009020a5b27810 */ /* 0x000fe20007ffe0ff */
[----:B------:R-:W-:Y:S01]  /*51a0*/  IMAD.MOV.U32 R182, RZ, RZ, RZ ;  /* 0x000000ffffb67224 */ /* 0x000fe200078e00ff */
[----:B------:R-:W-:Y:S01]  /*51b0*/  UMOV UR10, 0x400 ;  /* 0x00000400000a7882 */ /* 0x000fe20000000000 */
[----:B------:R-:W2:Y:S02]  /*51c0*/  LDCU UR4, c[0x0][0x45c] ;  /* 0x00008b80ff0477ac */ /* 0x000ea40008000800 */
[----:B------:R-:W-:Y:S01]  /*51d0*/  PLOP3.LUT P1, PT, PT, PT, UP0, 0x80, 0x8 ;  /* 0x000000000008781c */ /* 0x000fe20003f2f008 */
[----:B------:R-:W3:Y:S01]  /*51e0*/  LDCU.64 UR8, c[0x0][0x3a8] ;  /* 0x00007500ff0877ac */ /* 0x000ee20008000a00 */
[----:B------:R-:W4:Y:S01]  /*51f0*/  LDCU.64 UR6, c[0x0][0x3a0] ;  /* 0x00007400ff0677ac */ /* 0x000f220008000a00 */
[----:B-1----:R-:W-:-:S12]  /*5200*/  ULEA UR5, UR5, UR10, 0x18 ;  /* 0x0000000a05057291 */ /* 0x002fd8000f8ec0ff */
.L_x_1486:
        /* <DEDUP_REMOVED lines=32> */
[----:B------:R-:W-:Y:S01]  /*5410*/  VIADD R9, R183, 0xffffff80 ;  /* 0xffffff80b7097836 */ /* 0x000fe20000000000 */
[----:B------:R-:W1:Y:S01]  /*5420*/  LDC R4, c[0x0][0x4f0] ;  /* 0x00013c00ff047b82 */ /* 0x000e620000000800 */
[----:B------:R-:W-:Y:S03]  /*5430*/  IABS R11, R183 ;  /* 0x000000b7000b7213 */ /* 0x000fe60000000000 */
[----:B------:R-:W-:Y:S04]  /*5440*/  IABS R10, R9 ;  /* 0x00000009000a7213 */ /* 0x000fe80000000000 */
[----:B------:R-:W2:Y:S01]  /*5450*/  LDC.64 R188, c[0x0][0x3c0] ;  /* 0x0000f000ffbc7b82 */ /* 0x000ea20000000a00 */
[-C--:B-1----:R-:W-:Y:S02]  /*5460*/  IABS R5, R4.reuse ;  /* 0x0000000400057213 */ /* 0x082fe40000000000 */
[-C--:B------:R-:W-:Y:S02]  /*5470*/  LOP3.LUT R9, R9, R4.reuse, RZ, 0x3c, !PT ;  /* 0x0000000409097212 */ /* 0x080fe400078e3cff */
[----:B------:R-:W1:Y:S02]  /*5480*/  I2F.RP R6, R5 ;  /* 0x0000000500067306 */ /* 0x000e640000209400 */
[----:B------:R-:W-:Y:S02]  /*5490*/  ISETP.GE.AND P0, PT, R9, RZ, PT ;  /* 0x000000ff0900720c */ /* 0x000fe40003f06270 */
[----:B------:R-:W-:Y:S06]  /*54a0*/  LOP3.LUT R9, RZ, R4, RZ, 0x33, !PT ;  /* 0x00000004ff097212 */ /* 0x000fec00078e33ff */
[----:B-1----:R-:W1:Y:S02]  /*54b0*/  MUFU.RCP R6, R6 ;  /* 0x0000000600067308 */ /* 0x002e640000001000 */
[----:B-1----:R-:W-:Y:S08]  /*54c0*/  VIADD R12, R6, 0xffffffe ;  /* 0x0ffffffe060c7836 */ /* 0x002ff00000000000 */
[----:B------:R-:W1:Y:S02]  /*54d0*/  F2I.FTZ.U32.TRUNC.NTZ R13, R12 ;  /* 0x0000000c000d7305 */ /* 0x000e64000021f000 */
        /* <DEDUP_REMOVED lines=32> */
[----:B------:R-:W5:Y:S02]  /*56e0*/  LDG.E R6, desc[UR24][R18.64] ;  /* 0x0000001812067981 */ /* 0x000f64000c1e1900 */
[----:B------:R-:W-:Y:S02]  /*56f0*/  IMAD R9, R9, R4, -0x80 ;  /* 0xffffff8009097424 */ /* 0x000fe400078e0204 */
[----:B------:R-:W5:Y:S03]  /*5700*/  LDG.E R5, desc[UR24][R16.64] ;  /* 0x0000001810057981 */ /* 0x000f66000c1e1900 */
[----:B------:R-:W-:Y:S05]  /*5710*/  SHF.R.S32.HI R11, RZ, 0x1f, R9 ;  /* 0x0000001fff0b7819 */ /* 0x000fea0000011409 */
        /* <DEDUP_REMOVED lines=12> */
.L_x_1483:
[----:B------:R-:W-:Y:S01]  /*57e0*/  LEA R187, R187, UR5, 0x1 ;  /* 0x00000005bbbb7c11 */ /* 0x000fe2000f8e08ff */
[C---:B------:R-:W-:Y:S01]  /*57f0*/  IMAD.SHL.U32 R189, R188.reuse, 0x40, RZ ;  /* 0x00000040bcbd7824 */ /* 0x040fe200078e00ff */
[----:B------:R-:W-:Y:S01]  /*5800*/  SHF.L.U64.HI R188, R188, 0x6, R171 ;  /* 0x00000006bcbc7819 */ /* 0x000fe200000102ab */
[----:B------:R-:W-:Y:S01]  /*5810*/  IMAD.MOV.U32 R152, RZ, RZ, 0x20 ;  /* 0x00000020ff987424 */ /* 0x000fe200078e00ff */
[----:B------:R-:W-:Y:S01]  /*5820*/  LOP3.LUT R116, R164, 0x8, RZ, 0xc0, !PT ;  /* 0x00000008a4747812 */ /* 0x000fe200078ec0ff */
[----:B------:R-:W-:Y:S01]  /*5830*/  @!PT LDS RZ, [RZ] ;  /* 0x00000000fffff984 */ /* 0x000fe20000000800 */
[----:B------:R-:W-:Y:S01]  /*5840*/  @!PT LDS RZ, [RZ] ;  /* 0x00000000fffff984 */ /* 0x000fe20000000800 */
[----:B------:R-:W-:Y:S01]  /*5850*/  @!PT LDS RZ, [RZ] ;  /* 0x00000000fffff984 */ /* 0x000fe20000000800 */
[----:B------:R1:W-:Y:S01]  /*5860*/  LDGSTS.E.BYPASS.LTC128B.128 [R187+0x9000], desc[UR24][R172.64] ;  /* 0x09000000acbb7fae */ /* 0x0003e2000b981a18 */
[----:B------:R-:W-:Y:S01]  /*5870*/  IADD3 R190, P0, PT, R189, R172, RZ ;  /* 0x000000acbdbe7210 */ /* 0x000fe20007f1e0ff */
[----:B------:R-:W-:Y:S01]  /*5880*/  VIADD R175, R175, 0xffffffff ;  /* 0xffffffffafaf7836 */ /* 0x000fe20000000000 */
        /* <DEDUP_REMOVED lines=10> */
[----:B------:R-:W-:Y:S01]  /*5930*/  ISETP.GT.AND P2, PT, R175, R168, PT ;  /* 0x000000a8af00720c */ /* 0x000fe20003f44270 */
[----:B------:R-:W-:Y:S01]  /*5940*/  IMAD.X R193, R188, 0x1, R195, P0 ;  /* 0x00000001bcc17824 */ /* 0x000fe200000e06c3 */
[----:B------:R-:W-:Y:S02]  /*5950*/  LOP3.LUT P0, RZ, R164, 0x4, RZ, 0xc0, !PT ;  /* 0x00000004a4ff7812 */ /* 0x000fe4000780c0ff */
[----:B------:R1:W-:Y:S02]  /*5960*/  LDGSTS.E.BYPASS.LTC128B.128 [R187+0xb800], desc[UR24][R190.64+0x40] ;  /* 0x0b800040bebb7fae */ /* 0x0003e4000b981a18 */
[----:B------:R-:W-:Y:S03]  /*5970*/  SEL R152, R152, 0xffffffe0, !P0 ;  /* 0xffffffe098987807 */ /* 0x000fe60004000000 */
[----:B------:R1:W-:Y:S05]  /*5980*/  LDGSTS.E.BYPASS.LTC128B.128 [R187+0xd800], desc[UR24][R190.64+0x80] ;  /* 0x0d800080bebb7fae */ /* 0x0003ea000b981a18 */
[----:B------:R1:W-:Y:S01]  /*5990*/  LDGSTS.E.BYPASS.LTC128B.128 [R187+0xa000], desc[UR24][R194.64] ;  /* 0x0a000000c2bb7fae */ /* 0x0003e2000b981a18 */
[C---:B------:R-:W-:Y:S02]  /*59a0*/  IMAD.IADD R2, R152.reuse, 0x1, R119 ;  /* 0x0000000198027824 */ /* 0x040fe400078e0277 */
[----:B------:R-:W-:Y:S02]  /*59b0*/  IMAD.IADD R0, R152, 0x1, R116 ;  /* 0x0000000198007824 */ /* 0x000fe400078e0274 */
        /* <DEDUP_REMOVED lines=15> */
[C---:B--2---:R-:W-:Y:S04]  /*5ab0*/  HMMA.16816.F32.BF16 R4, R120.reuse, R124, RZ ;  /* 0x0000007c7804723c */ /* 0x044fe800000418ff */
[----:B------:R-:W-:Y:S04]  /*5ac0*/  LDSM.16.M88.4 R156, [R2] ;  /* 0x00000000029c783b */ /* 0x000fe80000000200 */
[C---:B------:R-:W-:Y:S01]  /*5ad0*/  HMMA.16816.F32.BF16 R8, R120.reuse, R126, RZ ;  /* 0x0000007e7808723c */ /* 0x040fe200000418ff */
[----:B------:R-:W2:Y:S05]  /*5ae0*/  LDSM.16.M88.4 R160, [R0+0x3000] ;  /* 0x0030000000a0783b */ /* 0x000eaa0000000200 */
[----:B------:R-:W2:Y:S02]  /*5af0*/  LDSM.16.M88.4 R124, [R0+0x3400] ;  /* 0x00340000007c783b */ /* 0x000ea40000000200 */
        /* <DEDUP_REMOVED lines=20> */
[C---:B------:R-:W-:Y:S08]  /*5c40*/  HMMA.16816.F32.BF16 R8, R156.reuse, R162, R8 ;  /* 0x000000a29c08723c */ /* 0x040ff00000041808 */
[C---:B------:R-:W-:Y:S08]  /*5c50*/  HMMA.16816.F32.BF16 R12, R156.reuse, R124, R12 ;  /* 0x0000007c9c0c723c */ /* 0x040ff0000004180c */
[C---:B------:R-:W-:Y:S01]  /*5c60*/  HMMA.16816.F32.BF16 R16, R156.reuse, R126, R16 ;  /* 0x0000007e9c10723c */ /* 0x040fe20000041810 */
[----:B------:R-:W2:Y:S07]  /*5c70*/  LDSM.16.M88.4 R124, [R0+0x4000] ;  /* 0x00400000007c783b */ /* 0x000eae0000000200 */
        /* <DEDUP_REMOVED lines=15> */
[C---:B---3--:R-:W-:Y:S08]  /*5d70*/  HMMA.16816.F32.BF16 R60, R156.reuse, R128, R60 ;  /* 0x000000809c3c723c */ /* 0x048ff0000004183c */
[----:B------:R-:W-:Y:S01]  /*5d80*/  HMMA.16816.F32.BF16 R64, R156, R130, R64 ;  /* 0x000000829c40723c */ /* 0x000fe20000041840 */
        /* <DEDUP_REMOVED lines=48> */
[----:B------:R-:W-:Y:S01]  /*6090*/  HMMA.16816.F32.BF16 R64, R128, R122, R64 ;  /* 0x0000007a8040723c */ /* 0x000fe20000041840 */
[----:B------:R-:W1:Y:S05]  /*60a0*/  LDSM.16.M88.4 R120, [R116+0x7400] ;  /* 0x007400007478783b */ /* 0x000e6a0000000200 */
[----:B------:R-:W3:Y:S02]  /*60b0*/  LDSM.16.M88.4 R128, [R116+0x7800] ;  /* 0x007800007480783b */ /* 0x000ee40000000200 */
        /* <DEDUP_REMOVED lines=23> */
[----:B------:R-:W3:Y:S05]  /*6230*/  LDSM.16.M88.4 R124, [R0+0x7800] ;  /* 0x00780000007c783b */ /* 0x000eea0000000200 */
[----:B------:R-:W4:Y:S02]  /*6240*/  LDSM.16.M88.4 R136, [R0+0x7c00] ;  /* 0x007c00000088783b */ /* 0x000f240000000200 */
[C---:B-1----:R-:W-:Y:S08]  /*6250*/  HMMA.16816.F32.BF16 R4, R120.reuse, R128, R4 ;  /* 0x000000807804723c */ /* 0x042ff00000041804 */
[C---:B------:R-:W-:Y:S01]  /*6260*/  HMMA.16816.F32.BF16 R8, R120.reuse, R130, R8 ;  /* 0x000000827808723c */ /* 0x040fe20000041808 */
[----:B------:R-:W-:Y:S07]  /*6270*/  LDSM.16.M88.4 R128, [R0+0x8400] ;  /* 0x008400000080783b */ /* 0x000fee0000000200 */
[C---:B--2---:R-:W-:Y:S08]  /*6280*/  HMMA.16816.F32.BF16 R12, R120.reuse, R132, R12 ;  /* 0x00000084780c723c */ /* 0x044ff0000004180c */
[C---:B------:R-:W-:Y:S01]  /*6290*/  HMMA.16816.F32.BF16 R16, R120.reuse, R134, R16 ;  /* 0x000000867810723c */ /* 0x040fe20000041810 */
[----:B------:R-:W-:Y:S07]  /*62a0*/  LDSM.16.M88.4 R132, [R0+0x8800] ;  /* 0x008800000084783b */ /* 0x000fee0000000200 */
[C---:B---3--:R-:W-:Y:S08]  /*62b0*/  HMMA.16816.F32.BF16 R20, R120.reuse, R124, R20 ;  /* 0x0000007c7814723c */ /* 0x048ff00000041814 */
[C---:B------:R-:W-:Y:S01]  /*62c0*/  HMMA.16816.F32.BF16 R24, R120.reuse, R126, R24 ;  /* 0x0000007e7818723c */ /* 0x040fe20000041818 */
[----:B------:R-:W1:Y:S01]  /*62d0*/  LDSM.16.M88.4 R124, [R0+0x8000] ;  /* 0x00800000007c783b */ /* 0x000e620000000200 */
[----:B------:R-:W-:Y:S04]  /*62e0*/  DEPBAR.LE SB0, 0x0 ;  /* 0x000080000000791a */ /* 0x000fe80000000000 */
[----:B------:R-:W-:Y:S02]  /*62f0*/  BAR.SYNC.DEFER_BLOCKING 0x0 ;  /* 0x0000000000007b1d */ /* 0x000fe40000010000 */
[C---:B----4-:R-:W-:Y:S08]  /*6300*/  HMMA.16816.F32.BF16 R28, R120.reuse, R136, R28 ;  /* 0x00000088781c723c */ /* 0x050ff0000004181c */
[C---:B------:R-:W-:Y:S08]  /*6310*/  HMMA.16816.F32.BF16 R32, R120.reuse, R138, R32 ;  /* 0x0000008a7820723c */ /* 0x040ff00000041820 */
[C---:B-1----:R-:W-:Y:S08]  /*6320*/  HMMA.16816.F32.BF16 R36, R120.reuse, R124, R36 ;  /* 0x0000007c7824723c */ /* 0x042ff00000041824 */
[C---:B------:R-:W-:Y:S08]  /*6330*/  HMMA.16816.F32.BF16 R40, R120.reuse, R126, R40 ;  /* 0x0000007e7828723c */ /* 0x040ff00000041828 */
[C---:B------:R-:W-:Y:S08]  /*6340*/  HMMA.16816.F32.BF16 R44, R120.reuse, R128, R44 ;  /* 0x00000080782c723c */ /* 0x040ff0000004182c */
[C---:B------:R-:W-:Y:S08]  /*6350*/  HMMA.16816.F32.BF16 R48, R120.reuse, R130, R48 ;  /* 0x000000827830723c */ /* 0x040ff00000041830 */
[C---:B------:R-:W-:Y:S08]  /*6360*/  HMMA.16816.F32.BF16 R52, R120.reuse, R132, R52 ;  /* 0x000000847834723c */ /* 0x040ff00000041834 */
        /* <DEDUP_REMOVED lines=81> */
.L_x_1485:
        /* <DEDUP_REMOVED lines=25> */
.L_x_1484:
        /* <DEDUP_REMOVED lines=34> */
[----:B-1----:R-:W-:Y:S08]  /*6c30*/  SHFL.BFLY PT, R123, R116, 0x2, 0x1f ;  /* 0x0c401f00747b7f89 */ /* 0x002ff000000e0000 */
        /* <DEDUP_REMOVED lines=98> */
[----:B------:R-:W-:Y:S01]  /*7260*/  FMUL.FTZ R101, R116, R101 ;  /* 0x0000006574657220 */ /* 0x000fe20000410000 */
[C---:B------:R-:W-:Y:S01]  /*7270*/  FMUL.FTZ R102, R3.reuse, R102 ;  /* 0x0000006603667220 */ /* 0x040fe20000410000 */
[----:B------:R-:W-:Y:S01]  /*7280*/  FMUL.FTZ R103, R3, R103 ;  /* 0x0000006703677220 */ /* 0x000fe20000410000 */
[--C-:B------:R-:W-:Y:S01]  /*7290*/  FFMA.FTZ R139, R12, UR4, -R142.reuse ;  /* 0x000000040c8b7c23 */ /* 0x100fe2000801088e */
[C---:B------:R-:W-:Y:S01]  /*72a0*/  HMMA.16816.F32.BF16 R76, R112.reuse, R126, R76 ;  /* 0x0000007e704c723c */ /* 0x040fe2000004184c */
[----:B------:R-:W2:Y:S03]  /*72b0*/  LDSM.16.MT88.4 R124, [R165+0xd000] ;  /* 0x00d00000a57c783b */ /* 0x000ea60000004200 */
[----:B------:R-:W-:Y:S01]  /*72c0*/  MUFU.EX2 R151, R151 ;  /* 0x0000009700977308 */ /* 0x000fe20000000800 */
[C---:B------:R-:W-:Y:S01]  /*72d0*/  FMUL.FTZ R12, R116.reuse, R108 ;  /* 0x0000006c740c7220 */ /* 0x040fe20000410000 */
[--C-:B------:R-:W-:Y:S01]  /*72e0*/  FFMA.FTZ R136, R13, UR4, -R142.reuse ;  /* 0x000000040d887c23 */ /* 0x100fe2000801088e */
[----:B------:R-:W-:Y:S01]  /*72f0*/  FMUL.FTZ R13, R116, R109 ;  /* 0x0000006d740d7220 */ /* 0x000fe20000410000 */
[--C-:B------:R-:W-:Y:S01]  /*7300*/  FFMA.FTZ R141, R14, UR4, -R135.reuse ;  /* 0x000000040e8d7c23 */ /* 0x100fe20008010887 */
[----:B------:R-:W-:Y:S01]  /*7310*/  FMUL.FTZ R14, R3, R110 ;  /* 0x0000006e030e7220 */ /* 0x000fe20000410000 */
[C---:B------:R-:W-:Y:S04]  /*7320*/  HMMA.16816.F32.BF16 R80, R112.reuse, R128, R80 ;  /* 0x000000807050723c */ /* 0x040fe80000041850 */
[----:B------:R-:W-:Y:S01]  /*7330*/  MUFU.EX2 R139, R139 ;  /* 0x0000008b008b7308 */ /* 0x000fe20000000800 */
[--C-:B------:R-:W-:Y:S01]  /*7340*/  FFMA.FTZ R138, R15, UR4, -R135.reuse ;  /* 0x000000040f8a7c23 */ /* 0x100fe20008010887 */
[----:B------:R-:W-:Y:S08]  /*7350*/  FMUL.FTZ R15, R3, R111 ;  /* 0x0000006f030f7220 */ /* 0x000ff00000410000 */
[----:B------:R-:W3:Y:S01]  /*7360*/  MUFU.EX2 R136, R136 ;  /* 0x0000008800887308 */ /* 0x000ee20000000800 */
[----:B------:R-:W-:Y:S01]  /*7370*/  LDSM.16.MT88.4 R108, [R6+0x400] ;  /* 0x00040000066c783b */ /* 0x000fe20000004200 */
[--C-:B------:R-:W-:Y:S01]  /*7380*/  FFMA.FTZ R155, R45, UR4, -R142.reuse ;  /* 0x000000042d9b7c23 */ /* 0x100fe2000801088e */
[C---:B------:R-:W-:Y:S07]  /*7390*/  HMMA.16816.F32.BF16 R84, R112.reuse, R130, R84 ;  /* 0x000000827054723c */ /* 0x040fee0000041854 */
[----:B------:R-:W-:Y:S01]  /*73a0*/  MUFU.EX2 R141, R141 ;  /* 0x0000008d008d7308 */ /* 0x000fe20000000800 */
[--C-:B------:R-:W-:Y:S01]  /*73b0*/  FFMA.FTZ R45, R50, UR4, -R135.reuse ;  /* 0x00000004322d7c23 */ /* 0x100fe20008010887 */
[--C-:B------:R-:W-:Y:S01]  /*73c0*/  FFMA.FTZ R157, R46, UR4, -R135.reuse ;  /* 0x000000042e9d7c23 */ /* 0x100fe20008010887 */
[--C-:B------:R-:W-:Y:S01]  /*73d0*/  FFMA.FTZ R46, R49, UR4, -R142.reuse ;  /* 0x00000004312e7c23 */ /* 0x100fe2000801088e */
[----:B------:R-:W4:Y:S06]  /*73e0*/  LDSM.16.MT88.4 R128, [R6+0x4000] ;  /* 0x004000000680783b */ /* 0x000f2c0000004200 */
[----:B------:R-:W5:Y:S01]  /*73f0*/  MUFU.EX2 R138, R138 ;  /* 0x0000008a008a7308 */ /* 0x000f620000000800 */
[--C-:B------:R-:W-:Y:S01]  /*7400*/  FFMA.FTZ R156, R51, UR4, -R135.reuse ;  /* 0x00000004339c7c23 */ /* 0x100fe20008010887 */
[C---:B-1----:R-:W-:Y:S08]  /*7410*/  HMMA.16816.F32.BF16 R88, R112.reuse, R120, R88 ;  /* 0x000000787058723c */ /* 0x042ff00000041858 */
[----:B------:R-:W-:Y:S01]  /*7420*/  MUFU.EX2 R50, R46 ;  /* 0x0000002e00327308 */ /* 0x000fe20000000800 */
[--C-:B------:R-:W-:Y:S01]  /*7430*/  FFMA.FTZ R140, R16, UR4, -R142.reuse ;  /* 0x00000004108c7c23 */ /* 0x100fe2000801088e */
[----:B------:R-:W-:Y:S01]  /*7440*/  FMUL.FTZ R16, R116, R104 ;  /* 0x0000006874107220 */ /* 0x000fe20000410000 */
[----:B---3--:R-:W-:Y:S07]  /*7450*/  F2FP.BF16.F32.PACK_AB R104, R136, R139 ;  /* 0x0000008b8868723e */ /* 0x008fee00000010ff */
[----:B------:R-:W-:Y:S01]  /*7460*/  MUFU.EX2 R51, R45 ;  /* 0x0000002d00337308 */ /* 0x000fe20000000800 */
[--C-:B------:R-:W-:Y:S01]  /*7470*/  FFMA.FTZ R137, R17, UR4, -R142.reuse ;  /* 0x0000000411897c23 */ /* 0x100fe2000801088e */
[C---:B------:R-:W-:Y:S01]  /*7480*/  HMMA.16816.F32.BF16 R92, R112.reuse, R122, R92 ;  /* 0x0000007a705c723c */ /* 0x040fe2000004185c */
[----:B------:R-:W1:Y:S07]  /*7490*/  LDSM.16.MT88.4 R120, [R165+0x9400] ;  /* 0x00940000a578783b */ /* 0x000e6e0000004200 */
[----:B------:R-:W-:Y:S01]  /*74a0*/  MUFU.EX2 R140, R140 ;  /* 0x0000008c008c7308 */ /* 0x000fe20000000800 */
[----:B------:R-:W-:Y:S01]  /*74b0*/  FMUL.FTZ R17, R116, R105 ;  /* 0x0000006974117220 */ /* 0x000fe20000410000 */
[----:B-----5:R-:W-:Y:S01]  /*74c0*/  F2FP.BF16.F32.PACK_AB R105, R138, R141 ;  /* 0x0000008d8a69723e */ /* 0x020fe200000010ff */
[--C-:B------:R-:W-:Y:S07]  /*74d0*/  FFMA.FTZ R143, R18, UR4, -R135.reuse ;  /* 0x00000004128f7c23 */ /* 0x100fee0008010887 */
[----:B------:R-:W3:Y:S01]  /*74e0*/  MUFU.EX2 R137, R137 ;  /* 0x0000008900897308 */ /* 0x000ee20000000800 */
[----:B------:R-:W-:Y:S01]  /*74f0*/  FMUL.FTZ R18, R3, R106 ;  /* 0x0000006a03127220 */ /* 0x000fe20000410000 */
[C---:B--2---:R-:W-:Y:S08]  /*7500*/  HMMA.16816.F32.BF16 R96, R112.reuse, R124, R96 ;  /* 0x0000007c7060723c */ /* 0x044ff00000041860 */
[----:B------:R-:W-:Y:S01]  /*7510*/  MUFU.EX2 R152, R152 ;  /* 0x0000009800987308 */ /* 0x000fe20000000800 */
[--C-:B------:R-:W-:Y:S01]  /*7520*/  FFMA.FTZ R145, R19, UR4, -R135.reuse ;  /* 0x0000000413917c23 */ /* 0x100fe20008010887 */
[----:B------:R-:W-:Y:S01]  /*7530*/  FMUL.FTZ R19, R3, R107 ;  /* 0x0000006b03137220 */ /* 0x000fe20000410000 */
[----:B------:R-:W-:Y:S07]  /*7540*/  FFMA.FTZ R23, R23, UR4, -R135 ;  /* 0x0000000417177c23 */ /* 0x000fee0008010887 */
[----:B------:R-:W-:Y:S01]  /*7550*/  MUFU.EX2 R143, R143 ;  /* 0x0000008f008f7308 */ /* 0x000fe20000000800 */
[----:B------:R-:W-:Y:S01]  /*7560*/  FFMA.FTZ R147, R116, R185, R147 ;  /* 0x000000b974937223 */ /* 0x000fe20000010093 */
[C---:B------:R-:W-:Y:S01]  /*7570*/  HMMA.16816.F32.BF16 R100, R112.reuse, R126, R100 ;  /* 0x0000007e7064723c */ /* 0x040fe20000041864 */
[----:B------:R-:W-:Y:S07]  /*7580*/  LDSM.16.MT88.4 R124, [R6+0x2400] ;  /* 0x00240000067c783b */ /* 0x000fee0000004200 */
[----:B------:R-:W-:Y:S01]  /*7590*/  MUFU.EX2 R153, R153 ;  /* 0x0000009900997308 */ /* 0x000fe20000000800 */
[--C-:B------:R-:W-:Y:S01]  /*75a0*/  FFMA.FTZ R116, R44, UR4, -R142.reuse ;  /* 0x000000042c747c23 */ /* 0x100fe2000801088e */
[----:B---3--:R-:W-:Y:S01]  /*75b0*/  F2FP.BF16.F32.PACK_AB R106, R137, R140 ;  /* 0x0000008c896a723e */ /* 0x008fe200000010ff */
[--C-:B------:R-:W-:Y:S07]  /*75c0*/  FFMA.FTZ R44, R48, UR4, -R142.reuse ;  /* 0x00000004302c7c23 */ /* 0x100fee000801088e */
[----:B------:R-:W-:Y:S01]  /*75d0*/  MUFU.EX2 R154, R154 ;  /* 0x0000009a009a7308 */ /* 0x000fe20000000800 */
[--C-:B------:R-:W-:Y:S01]  /*75e0*/  FFMA.FTZ R52, R52, UR4, -R142.reuse ;  /* 0x0000000434347c23 */ /* 0x100fe2000801088e */
[--C-:B------:R-:W-:Y:S01]  /*75f0*/  FFMA.FTZ R53, R53, UR4, -R142.reuse ;  /* 0x0000000435357c23 */ /* 0x100fe2000801088e */
[--C-:B------:R-:W-:Y:S07]  /*7600*/  FFMA.FTZ R60, R60, UR4, -R142.reuse ;  /* 0x000000043c3c7c23 */ /* 0x100fee000801088e */
[----:B------:R-:W-:Y:S01]  /*7610*/  MUFU.EX2 R48, R47 ;  /* 0x0000002f00307308 */ /* 0x000fe20000000800 */
[--C-:B------:R-:W-:Y:S01]  /*7620*/  FFMA.FTZ R61, R61, UR4, -R142.reuse ;  /* 0x000000043d3d7c23 */ /* 0x100fe2000801088e */
[--C-:B------:R-:W-:Y:S01]  /*7630*/  FFMA.FTZ R64, R64, UR4, -R142.reuse ;  /* 0x0000000440407c23 */ /* 0x100fe2000801088e */
[C---:B----4-:R-:W-:Y:S07]  /*7640*/  HMMA.16816.F32.BF16 R12, R112.reuse, R128, R12 ;  /* 0x00000080700c723c */ /* 0x050fee000004180c */
[----:B------:R-:W2:Y:S01]  /*7650*/  MUFU.EX2 R128, R145 ;  /* 0x0000009100807308 */ /* 0x000ea20000000800 */
[--C-:B------:R-:W-:Y:S01]  /*7660*/  FFMA.FTZ R129, R20, UR4, -R142.reuse ;  /* 0x0000000414817c23 */ /* 0x100fe2000801088e */
[--C-:B------:R-:W-:Y:S08]  /*7670*/  FFMA.FTZ R62, R62, UR4, -R135.reuse ;  /* 0x000000043e3e7c23 */ /* 0x100ff00008010887 */
[----:B------:R3:W-:Y:S01]  /*7680*/  MUFU.EX2 R49, R44 ;  /* 0x0000002c00317308 */ /* 0x0007e20000000800 */
[--C-:B------:R-:W-:Y:S01]  /*7690*/  FFMA.FTZ R63, R63, UR4, -R135.reuse ;  /* 0x000000043f3f7c23 */ /* 0x100fe20008010887 */
[--C-:B------:R-:W-:Y:S01]  /*76a0*/  FFMA.FTZ R66, R66, UR4, -R135.reuse ;  /* 0x0000000442427c23 */ /* 0x100fe20008010887 */
[----:B------:R-:W-:Y:S01]  /*76b0*/  HMMA.16816.F32.BF16 R16, R112, R130, R16 ;  /* 0x000000827010723c */ /* 0x000fe20000041810 */
[----:B------:R-:W4:Y:S06]  /*76c0*/  LDSM.16.MT88.4 R112, [R165+0xb400] ;  /* 0x00b40000a570783b */ /* 0x000f2c0000004200 */
[----:B------:R-:W-:Y:S01]  /*76d0*/  MUFU.EX2 R52, R52 ;  /* 0x0000003400347308 */ /* 0x000fe20000000800 */
[--C-:B------:R-:W-:Y:S01]  /*76e0*/  FFMA.FTZ R131, R26, UR4, -R135.reuse ;  /* 0x000000041a837c23 */ /* 0x100fe20008010887 */
[----:B------:R-:W-:Y:S01]  /*76f0*/  FFMA.FTZ R130, R21, UR4, -R142 ;  /* 0x0000000415827c23 */ /* 0x000fe2000801088e */
[----:B------:R-:W-:Y:S07]  /*7700*/  FFMA.FTZ R144, R3, R186, R144 ;  /* 0x000000ba03907223 */ /* 0x000fee0000010090 */
[----:B------:R-:W-:Y:S01]  /*7710*/  MUFU.EX2 R53, R53 ;  /* 0x0000003500357308 */ /* 0x000fe20000000800 */
[----:B--2---:R-:W-:Y:S01]  /*7720*/  F2FP.BF16.F32.PACK_AB R107, R128, R143 ;  /* 0x0000008f806b723e */ /* 0x004fe200000010ff */
[----:B------:R-:W-:Y:S01]  /*7730*/  FFMA.FTZ R145, R22, UR4, -R135 ;  /* 0x0000000416917c23 */ /* 0x000fe20008010887 */
[----:B------:R-:W-:Y:S07]  /*7740*/  FADD.FTZ R147, R119, R147 ;  /* 0x0000009377937221 */ /* 0x000fee0000010000 */
[----:B------:R-:W-:Y:S01]  /*7750*/  MUFU.EX2 R129, R129 ;  /* 0x0000008100817308 */ /* 0x000fe20000000800 */
[----:B---3--:R-:W-:Y:S01]  /*7760*/  LDSM.16.MT88.4 R44, [R165+0xe800] ;  /* 0x00e80000a52c783b */ /* 0x008fe20000004200 */
[----:B------:R-:W-:Y:S01]  /*7770*/  ISETP.GT.AND P0, PT, R175, R168, PT ;  /* 0x000000a8af00720c */ /* 0x000fe20003f04270 */
[----:B------:R-:W-:Y:S01]  /*7780*/  FADD.FTZ R133, R133, R144 ;  /* 0x0000009085857221 */ /* 0x000fe20000010000 */
[C---:B-1----:R-:W-:Y:S06]  /*7790*/  HMMA.16816.F32.BF16 R8, R104.reuse, R120, R8 ;  /* 0x000000786808723c */ /* 0x042fec0000041808 */
[----:B------:R-:W1:Y:S10]  /*77a0*/  MUFU.EX2 R130, R130 ;  /* 0x0000008200827308 */ /* 0x000e740000000800 */
[----:B------:R-:W-:Y:S01]  /*77b0*/  MUFU.EX2 R145, R145 ;  /* 0x0000009100917308 */ /* 0x000fe20000000800 */
[----:B------:R-:W-:Y:S01]  /*77c0*/  FADD.FTZ R132, R132, R147 ;  /* 0x0000009384847221 */ /* 0x000fe20000010000 */
[----:B------:R-:W-:Y:S01]  /*77d0*/  FADD.FTZ R134, R134, R133 ;  /* 0x0000008586867221 */ /* 0x000fe20000010000 */
[C---:B------:R-:W-:Y:S01]  /*77e0*/  HMMA.16816.F32.BF16 R68, R104.reuse, R122, R68 ;  /* 0x0000007a6844723c */ /* 0x040fe20000041844 */
[----:B------:R-:W2:Y:S06]  /*77f0*/  LDSM.16.MT88.4 R120, [R165+0xd400] ;  /* 0x00d40000a578783b */ /* 0x000eac0000004200 */
[----:B------:R-:W-:Y:S01]  /*7800*/  MUFU.EX2 R131, R131 ;  /* 0x0000008300837308 */ /* 0x000fe20000000800 */
[----:B------:R-:W-:Y:S01]  /*7810*/  FADD.FTZ R132, R117, R132 ;  /* 0x0000008475847221 */ /* 0x000fe20000010000 */
[----:B------:R-:W-:Y:S01]  /*7820*/  FADD.FTZ R134, R7, R134 ;  /* 0x0000008607867221 */ /* 0x000fe20000010000 */
[----:B------:R-:W-:Y:S07]  /*7830*/  MOV R117, R0 ;  /* 0x0000000000757202 */ /* 0x000fee0000000f00 */
[----:B------:R-:W-:Y:S01]  /*7840*/  MUFU.EX2 R116, R116 ;  /* 0x0000007400747308 */ /* 0x000fe20000000800 */
[----:B-1----:R-:W-:Y:S01]  /*7850*/  F2FP.BF16.F32.PACK_AB R20, R130, R129 ;  /* 0x000000818214723e */ /* 0x002fe200000010ff */
[C---:B------:R-:W-:Y:S08]  /*7860*/  HMMA.16816.F32.BF16 R72, R104.reuse, R108, R72 ;  /* 0x0000006c6848723c */ /* 0x040ff00000041848 */
[----:B------:R-:W-:Y:S01]  /*7870*/  MUFU.EX2 R155, R155 ;  /* 0x0000009b009b7308 */ /* 0x000fe20000000800 */
[----:B------:R-:W-:Y:S01]  /*7880*/  MOV R3, R2 ;  /* 0x0000000200037202 */ /* 0x000fe20000000f00 */
[----:B------:R-:W-:Y:S01]  /*7890*/  FADD.FTZ R139, R139, R132 ;  /* 0x000000848b8b7221 */ /* 0x000fe20000010000 */
[----:B------:R-:W-:Y:S07]  /*78a0*/  FADD.FTZ R141, R141, R134 ;  /* 0x000000868d8d7221 */ /* 0x000fee0000010000 */
[----:B------:R-:W-:Y:S01]  /*78b0*/  MUFU.EX2 R157, R157 ;  /* 0x0000009d009d7308 */ /* 0x000fe20000000800 */
[C---:B------:R-:W-:Y:S01]  /*78c0*/  HMMA.16816.F32.BF16 R76, R104.reuse, R110, R76 ;  /* 0x0000006e684c723c */ /* 0x040fe2000004184c */
[----:B------:R-:W1:Y:S08]  /*78d0*/  LDSM.16.MT88.4 R108, [R6+0x4400] ;  /* 0x00440000066c783b */ /* 0x000e700000004200 */
[----:B------:R-:W-:Y:S01]  /*78e0*/  MUFU.EX2 R156, R156 ;  /* 0x0000009c009c7308 */ /* 0x000fe20000000800 */
[----:B------:R-:W-:Y:S01]  /*78f0*/  FADD.FTZ R139, R136, R139 ;  /* 0x0000008b888b7221 */ /* 0x000fe20000010000 */
[----:B------:R-:W-:Y:S08]  /*7900*/  FADD.FTZ R138, R138, R141 ;  /* 0x0000008d8a8a7221 */ /* 0x000ff00000010000 */
[----:B------:R-:W-:Y:S01]  /*7910*/  MUFU.EX2 R60, R60 ;  /* 0x0000003c003c7308 */ /* 0x000fe20000000800 */
[----:B------:R-:W-:Y:S01]  /*7920*/  FADD.FTZ R140, R140, R139 ;  /* 0x0000008b8c8c7221 */ /* 0x000fe20000010000 */
[C---:B----4-:R-:W-:Y:S08]  /*7930*/  HMMA.16816.F32.BF16 R80, R104.reuse, R112, R80 ;  /* 0x000000706850723c */ /* 0x050ff00000041850 */
[----:B------:R-:W-:Y:S01]  /*7940*/  MUFU.EX2 R61, R61 ;  /* 0x0000003d003d7308 */ /* 0x000fe20000000800 */
[----:B------:R-:W-:Y:S01]  /*7950*/  FADD.FTZ R143, R143, R138 ;  /* 0x0000008a8f8f7221 */ /* 0x000fe20000010000 */
[----:B------:R-:W-:Y:S08]  /*7960*/  FADD.FTZ R140, R137, R140 ;  /* 0x0000008c898c7221 */ /* 0x000ff00000010000 */
[----:B------:R-:W-:Y:S01]  /*7970*/  MUFU.EX2 R62, R62 ;  /* 0x0000003e003e7308 */ /* 0x000fe20000000800 */
[----:B------:R-:W-:Y:S01]  /*7980*/  FADD.FTZ R128, R128, R143 ;  /* 0x0000008f80807221 */ /* 0x000fe20000010000 */
[C---:B------:R-:W-:Y:S01]  /*7990*/  HMMA.16816.F32.BF16 R84, R104.reuse, R114, R84 ;  /* 0x000000726854723c */ /* 0x040fe20000041854 */
[----:B------:R-:W3:Y:S07]  /*79a0*/  LDSM.16.MT88.4 R112, [R165+0x9800] ;  /* 0x00980000a570783b */ /* 0x000eee0000004200 */
[----:B------:R-:W-:Y:S01]  /*79b0*/  MUFU.EX2 R63, R63 ;  /* 0x0000003f003f7308 */ /* 0x000fe20000000800 */
[----:B------:R-:W-:Y:S09]  /*79c0*/  FADD.FTZ R129, R129, R140 ;  /* 0x0000008c81817221 */ /* 0x000ff20000010000 */
[----:B------:R-:W-:Y:S01]  /*79d0*/  MUFU.EX2 R64, R64 ;  /* 0x0000004000407308 */ /* 0x000fe20000000800 */
[----:B------:R-:W-:Y:S01]  /*79e0*/  FADD.FTZ R130, R130, R129 ;  /* 0x0000008182827221 */ /* 0x000fe20000010000 */
[C---:B------:R-:W-:Y:S08]  /*79f0*/  HMMA.16816.F32.BF16 R88, R104.reuse, R124, R88 ;  /* 0x0000007c6858723c */ /* 0x040ff00000041858 */
[----:B------:R-:W-:Y:S01]  /*7a00*/  MUFU.EX2 R66, R66 ;  /* 0x0000004200427308 */ /* 0x000fe20000000800 */
[C---:B------:R-:W-:Y:S01]  /*7a10*/  HMMA.16816.F32.BF16 R92, R104.reuse, R126, R92 ;  /* 0x0000007e685c723c */ /* 0x040fe2000004185c */
[----:B------:R-:W4:Y:S07]  /*7a20*/  LDSM.16.MT88.4 R124, [R6+0x800] ;  /* 0x00080000067c783b */ /* 0x000f2e0000004200 */
[C---:B--2---:R-:W-:Y:S01]  /*7a30*/  HMMA.16816.F32.BF16 R96, R104.reuse, R120, R96 ;  /* 0x000000786860723c */ /* 0x044fe20000041860 */
[----:B------:R-:W2:Y:S02]  /*7a40*/  MUFU.EX2 R120, R23 ;  /* 0x0000001700787308 */ /* 0x000ea40000000800 */
[----:B------:R-:W-:Y:S02]  /*7a50*/  FFMA.FTZ R121, R24, UR4, -R142 ;  /* 0x0000000418797c23 */ /* 0x000fe4000801088e */
[----:B------:R-:W5:Y:S03]  /*7a60*/  LDSM.16.MT88.4 R24, [R165+0xb800] ;  /* 0x00b80000a518783b */ /* 0x000f660000004200 */
[C---:B------:R-:W-:Y:S03]  /*7a70*/  HMMA.16816.F32.BF16 R100, R104.reuse, R122, R100 ;  /* 0x0000007a6864723c */ /* 0x040fe60000041864 */
[----:B------:R3:W-:Y:S01]  /*7a80*/  MUFU.EX2 R122, R148 ;  /* 0x00000094007a7308 */ /* 0x0007e20000000800 */
[--C-:B------:R-:W-:Y:S09]  /*7a90*/  FFMA.FTZ R123, R30, UR4, -R135.reuse ;  /* 0x000000041e7b7c23 */ /* 0x100ff20008010887 */
[----:B------:R-:W4:Y:S01]  /*7aa0*/  MUFU.EX2 R121, R121 ;  /* 0x0000007900797308 */ /* 0x000f220000000800 */
[----:B--2---:R-:W-:Y:S01]  /*7ab0*/  F2FP.BF16.F32.PACK_AB R21, R120, R145 ;  /* 0x000000917815723e */ /* 0x004fe200000010ff */
[C---:B-1----:R-:W-:Y:S08]  /*7ac0*/  HMMA.16816.F32.BF16 R12, R104.reuse, R108, R12 ;  /* 0x0000006c680c723c */ /* 0x042ff0000004180c */
[----:B------:R-:W-:Y:S01]  /*7ad0*/  MUFU.EX2 R123, R123 ;  /* 0x0000007b007b7308 */ /* 0x000fe20000000800 */
[----:B------:R-:W-:Y:S01]  /*7ae0*/  FADD.FTZ R145, R145, R128 ;  /* 0x0000008091917221 */ /* 0x000fe20000010000 */
[----:B---3--:R-:W-:Y:S01]  /*7af0*/  FFMA.FTZ R148, R39, UR4, -R135 ;  /* 0x0000000427947c23 */ /* 0x008fe20008010887 */
[----:B------:R-:W-:Y:S01]  /*7b00*/  HMMA.16816.F32.BF16 R16, R104, R110, R16 ;  /* 0x0000006e6810723c */ /* 0x000fe20000041810 */
[----:B------:R-:W1:Y:S02]  /*7b10*/  LDSM.16.MT88.4 R104, [R6+0x2800] ;  /* 0x002800000668783b */ /* 0x000e640000004200 */
[----:B----4-:R-:W-:Y:S01]  /*7b20*/  F2FP.BF16.F32.PACK_AB R22, R146, R121 ;  /* 0x000000799216723e */ /* 0x010fe200000010ff */
[----:B------:R-:W-:Y:S01]  /*7b30*/  FADD.FTZ R120, R120, R145 ;  /* 0x0000009178787221 */ /* 0x000fe20000010000 */
[----:B------:R-:W-:Y:S02]  /*7b40*/  F2FP.BF16.F32.PACK_AB R23, R122, R131 ;  /* 0x000000837a17723e */ /* 0x000fe400000010ff */
[----:B------:R-:W-:Y:S01]  /*7b50*/  MUFU.EX2 R148, R148 ;  /* 0x0000009400947308 */ /* 0x000fe20000000800 */
[----:B------:R-:W-:Y:S01]  /*7b60*/  FADD.FTZ R121, R121, R130 ;  /* 0x0000008279797221 */ /* 0x000fe20000010000 */
[----:B------:R-:W-:Y:S01]  /*7b70*/  FADD.FTZ R131, R131, R120 ;  /* 0x0000007883837221 */ /* 0x000fe20000010000 */
[----:B------:R-:W2:Y:S02]  /*7b80*/  LDSM.16.MT88.4 R108, [R165+0xd800] ;  /* 0x00d80000a56c783b */ /* 0x000ea40000004200 */
[----:B------:R-:W-:Y:S01]  /*7b90*/  FADD.FTZ R146, R146, R121 ;  /* 0x0000007992927221 */ /* 0x000fe20000010000 */
[C---:B------:R-:W-:Y:S05]  /*7ba0*/  HMMA.16816.F32.BF16 R8, R20.reuse, R112, R8 ;  /* 0x000000701408723c */ /* 0x040fea0000041808 */
[----:B------:R-:W-:Y:S03]  /*7bb0*/  FADD.FTZ R122, R122, R131 ;  /* 0x000000837a7a7221 */ /* 0x000fe60000010000 */
[C---:B------:R-:W-:Y:S01]  /*7bc0*/  HMMA.16816.F32.BF16 R68, R20.reuse, R114, R68 ;  /* 0x000000721444723c */ /* 0x040fe20000041844 */
[----:B------:R-:W3:Y:S07]  /*7bd0*/  LDSM.16.MT88.4 R112, [R6+0x4800] ;  /* 0x004800000670783b */ /* 0x000eee0000004200 */
        /* <DEDUP_REMOVED lines=8> */
[C---:B-----5:R-:W-:Y:S09]  /*7c60*/  HMMA.16816.F32.BF16 R80, R20.reuse, R24, R80 ;  /* 0x000000181450723c */ /* 0x060ff20000041850 */
[----:B------:R-:W-:Y:S01]  /*7c70*/  MUFU.EX2 R126, R126 ;  /* 0x0000007e007e7308 */ /* 0x000fe20000000800 */
[C---:B------:R-:W-:Y:S01]  /*7c80*/  HMMA.16816.F32.BF16 R84, R20.reuse, R26, R84 ;  /* 0x0000001a1454723c */ /* 0x040fe20000041854 */
[----:B------:R-:W4:Y:S07]  /*7c90*/  LDSM.16.MT88.4 R24, [R165+0x9c00] ;  /* 0x009c0000a518783b */ /* 0x000f2e0000004200 */
[C---:B-1----:R-:W-:Y:S08]  /*7ca0*/  HMMA.16816.F32.BF16 R88, R20.reuse, R104, R88 ;  /* 0x000000681458723c */ /* 0x042ff00000041858 */
[C---:B------:R-:W-:Y:S01]  /*7cb0*/  HMMA.16816.F32.BF16 R92, R20.reuse, R106, R92 ;  /* 0x0000006a145c723c */ /* 0x040fe2000004185c */
[----:B------:R-:W1:Y:S07]  /*7cc0*/  LDSM.16.MT88.4 R104, [R6+0xc00] ;  /* 0x000c00000668783b */ /* 0x000e6e0000004200 */
[C---:B--2---:R-:W-:Y:S01]  /*7cd0*/  HMMA.16816.F32.BF16 R96, R20.reuse, R108, R96 ;  /* 0x0000006c1460723c */ /* 0x044fe20000041860 */
[----:B------:R-:W2:Y:S02]  /*7ce0*/  MUFU.EX2 R109, R28 ;  /* 0x0000001c006d7308 */ /* 0x000ea40000000800 */
[----:B------:R-:W-:Y:S05]  /*7cf0*/  FFMA.FTZ R108, R31, UR4, -R135 ;  /* 0x000000041f6c7c23 */ /* 0x000fea0008010887 */
[C---:B------:R-:W-:Y:S03]  /*7d00*/  HMMA.16816.F32.BF16 R100, R20.reuse, R110, R100 ;  /* 0x0000006e1464723c */ /* 0x040fe60000041864 */
[----:B------:R5:W-:Y:S01]  /*7d10*/  MUFU.EX2 R110, R127 ;  /* 0x0000007f006e7308 */ /* 0x000be20000000800 */
[----:B------:R-:W-:Y:S09]  /*7d20*/  FFMA.FTZ R111, R33, UR4, -R142 ;  /* 0x00000004216f7c23 */ /* 0x000ff2000801088e */
[----:B------:R-:W4:Y:S01]  /*7d30*/  MUFU.EX2 R108, R108 ;  /* 0x0000006c006c7308 */ /* 0x000f220000000800 */
[----:B------:R-:W-:Y:S01]  /*7d40*/  LDSM.16.MT88.4 R32, [R6+0x2c00] ;  /* 0x002c00000620783b */ /* 0x000fe20000004200 */
[----:B--2---:R-:W-:Y:S01]  /*7d50*/  FADD.FTZ R7, R109, R146 ;  /* 0x000000926d077221 */ /* 0x004fe20000010000 */
[C---:B---3--:R-:W-:Y:S07]  /*7d60*/  HMMA.16816.F32.BF16 R12, R20.reuse, R112, R12 ;  /* 0x00000070140c723c */ /* 0x048fee000004180c */
[----:B------:R-:W2:Y:S01]  /*7d70*/  MUFU.EX2 R111, R111 ;  /* 0x0000006f006f7308 */ /* 0x000ea20000000800 */
[----:B------:R-:W-:Y:S01]  /*7d80*/  FADD.FTZ R7, R124, R7 ;  /* 0x000000077c077221 */ /* 0x000fe20000010000 */
[----:B------:R-:W3:Y:S01]  /*7d90*/  LDSM.16.MT88.4 R28, [R165+0xbc00] ;  /* 0x00bc0000a51c783b */ /* 0x000ee20000004200 */
[----:B-----5:R-:W-:Y:S01]  /*7da0*/  FFMA.FTZ R127, R36, UR4, -R142 ;  /* 0x00000004247f7c23 */ /* 0x020fe2000801088e */
[----:B------:R-:W-:Y:S03]  /*7db0*/  HMMA.16816.F32.BF16 R16, R20, R114, R16 ;  /* 0x000000721410723c */ /* 0x000fe60000041810 */
[----:B------:R-:W-:Y:S02]  /*7dc0*/  F2FP.BF16.F32.PACK_AB R20, R124, R109 ;  /* 0x0000006d7c14723e */ /* 0x000fe400000010ff */
[----:B----4-:R-:W-:Y:S01]  /*7dd0*/  F2FP.BF16.F32.PACK_AB R21, R108, R123 ;  /* 0x0000007b6c15723e */ /* 0x010fe200000010ff */
[----:B------:R-:W-:Y:S01]  /*7de0*/  LDSM.16.MT88.4 R36, [R165+0xe000] ;  /* 0x00e00000a524783b */ /* 0x000fe20000004200 */
[----:B--2---:R-:W-:Y:S01]  /*7df0*/  F2FP.BF16.F32.PACK_AB R22, R111, R110 ;  /* 0x0000006e6f16723e */ /* 0x004fe200000010ff */
[----:B------:R-:W2:Y:S01]  /*7e00*/  MUFU.EX2 R127, R127 ;  /* 0x0000007f007f7308 */ /* 0x000ea20000000800 */
[----:B------:R-:W-:Y:S01]  /*7e10*/  F2FP.BF16.F32.PACK_AB R23, R126, R125 ;  /* 0x0000007d7e17723e */ /* 0x000fe200000010ff */
[----:B------:R-:W-:Y:S04]  /*7e20*/  FADD.FTZ R123, R123, R122 ;  /* 0x0000007a7b7b7221 */ /* 0x000fe80000010000 */
[----:B------:R-:W-:Y:S02]  /*7e30*/  FADD.FTZ R108, R108, R123 ;  /* 0x0000007b6c6c7221 */ /* 0x000fe40000010000 */
[C---:B------:R-:W-:Y:S03]  /*7e40*/  HMMA.16816.F32.BF16 R8, R20.reuse, R24, R8 ;  /* 0x000000181408723c */ /* 0x040fe60000041808 */
[----:B------:R-:W-:Y:S04]  /*7e50*/  FADD.FTZ R125, R125, R108 ;  /* 0x0000006c7d7d7221 */ /* 0x000fe80000010000 */
[----:B------:R-:W-:Y:S01]  /*7e60*/  FADD.FTZ R126, R126, R125 ;  /* 0x0000007d7e7e7221 */ /* 0x000fe20000010000 */
[C---:B------:R-:W-:Y:S01]  /*7e70*/  HMMA.16816.F32.BF16 R68, R20.reuse, R26, R68 ;  /* 0x0000001a1444723c */ /* 0x040fe20000041844 */
[----:B------:R-:W4:Y:S07]  /*7e80*/  LDSM.16.MT88.4 R24, [R165+0xdc00] ;  /* 0x00dc0000a518783b */ /* 0x000f2e0000004200 */
[C---:B-1----:R-:W-:Y:S08]  /*7e90*/  HMMA.16816.F32.BF16 R72, R20.reuse, R104, R72 ;  /* 0x000000681448723c */ /* 0x042ff00000041848 */
[C---:B------:R-:W-:Y:S01]  /*7ea0*/  HMMA.16816.F32.BF16 R76, R20.reuse, R106, R76 ;  /* 0x0000006a144c723c */ /* 0x040fe2000004184c */
[----:B------:R-:W-:Y:S07]  /*7eb0*/  LDSM.16.MT88.4 R104, [R165+0xa000] ;  /* 0x00a00000a568783b */ /* 0x000fee0000004200 */
[C---:B---3--:R-:W-:Y:S08]  /*7ec0*/  HMMA.16816.F32.BF16 R80, R20.reuse, R28, R80 ;  /* 0x0000001c1450723c */ /* 0x048ff00000041850 */
[C---:B------:R-:W-:Y:S01]  /*7ed0*/  HMMA.16816.F32.BF16 R84, R20.reuse, R30, R84 ;  /* 0x0000001e1454723c */ /* 0x040fe20000041854 */
[----:B------:R-:W1:Y:S07]  /*7ee0*/  LDSM.16.MT88.4 R28, [R6+0x4c00] ;  /* 0x004c0000061c783b */ /* 0x000e6e0000004200 */
        /* <DEDUP_REMOVED lines=8> */
[----:B------:R-:W1:Y:S02]  /*7f70*/  LDSM.16.MT88.4 R28, [R165+0xc000] ;  /* 0x00c00000a51c783b */ /* 0x000e640000004200 */
[----:B--2---:R-:W-:Y:S02]  /*7f80*/  F2FP.BF16.F32.PACK_AB R20, R150, R127 ;  /* 0x0000007f9614723e */ /* 0x004fe400000010ff */
[----:B------:R-:W-:Y:S01]  /*7f90*/  F2FP.BF16.F32.PACK_AB R21, R148, R149 ;  /* 0x000000959415723e */ /* 0x000fe200000010ff */
[----:B------:R-:W-:Y:S01]  /*7fa0*/  FADD.FTZ R149, R149, R126 ;  /* 0x0000007e95957221 */ /* 0x000fe20000010000 */
[----:B------:R-:W-:Y:S02]  /*7fb0*/  F2FP.BF16.F32.PACK_AB R22, R152, R151 ;  /* 0x000000979816723e */ /* 0x000fe400000010ff */
[----:B------:R-:W-:Y:S01]  /*7fc0*/  F2FP.BF16.F32.PACK_AB R23, R154, R153 ;  /* 0x000000999a17723e */ /* 0x000fe200000010ff */
[----:B------:R-:W-:Y:S04]  /*7fd0*/  FADD.FTZ R148, R148, R149 ;  /* 0x0000009594947221 */ /* 0x000fe80000010000 */
[----:B------:R-:W-:Y:S02]  /*7fe0*/  FADD.FTZ R153, R153, R148 ;  /* 0x0000009499997221 */ /* 0x000fe40000010000 */
[C---:B------:R-:W-:Y:S03]  /*7ff0*/  HMMA.16816.F32.BF16 R8, R20.reuse, R104, R8 ;  /* 0x000000681408723c */ /* 0x040fe60000041808 */
[--C-:B------:R-:W-:Y:S01]  /*8000*/  FFMA.FTZ R104, R57, UR4, -R142.reuse ;  /* 0x0000000439687c23 */ /* 0x100fe2000801088e */
[--C-:B------:R-:W-:Y:S01]  /*8010*/  FFMA.FTZ R105, R56, UR4, -R142.reuse ;  /* 0x0000000438697c23 */ /* 0x100fe2000801088e */
[--C-:B------:R-:W-:Y:S01]  /*8020*/  FFMA.FTZ R57, R54, UR4, -R135.reuse ;  /* 0x0000000436397c23 */ /* 0x100fe20008010887 */
[--C-:B------:R-:W-:Y:S01]  /*8030*/  FFMA.FTZ R54, R55, UR4, -R135.reuse ;  /* 0x0000000437367c23 */ /* 0x100fe20008010887 */
[--C-:B------:R-:W-:Y:S01]  /*8040*/  FFMA.FTZ R56, R59, UR4, -R135.reuse ;  /* 0x000000043b387c23 */ /* 0x100fe20008010887 */
[C---:B------:R-:W-:Y:S01]  /*8050*/  HMMA.16816.F32.BF16 R68, R20.reuse, R106, R68 ;  /* 0x0000006a1444723c */ /* 0x040fe20000041844 */
[----:B------:R2:W-:Y:S02]  /*8060*/  MUFU.EX2 R55, R105 ;  /* 0x0000006900377308 */ /* 0x0005e40000000800 */
[----:B------:R-:W-:Y:S01]  /*8070*/  FFMA.FTZ R142, R65, UR4, -R142 ;  /* 0x00000004418e7c23 */ /* 0x000fe2000801088e */
[--C-:B------:R-:W-:Y:S07]  /*8080*/  FFMA.FTZ R65, R58, UR4, -R135.reuse ;  /* 0x000000043a417c23 */ /* 0x100fee0008010887 */
[----:B------:R-:W-:Y:S01]  /*8090*/  MUFU.EX2 R57, R57 ;  /* 0x0000003900397308 */ /* 0x000fe20000000800 */
[----:B------:R-:W-:Y:S01]  /*80a0*/  FFMA.FTZ R135, R67, UR4, -R135 ;  /* 0x0000000443877c23 */ /* 0x000fe20008010887 */
[----:B------:R-:W-:Y:S01]  /*80b0*/  FADD.FTZ R154, R154, R153 ;  /* 0x000000999a9a7221 */ /* 0x000fe20000010000 */
[C---:B---3--:R-:W-:Y:S07]  /*80c0*/  HMMA.16816.F32.BF16 R72, R20.reuse, R24, R72 ;  /* 0x000000181448723c */ /* 0x048fee0000041848 */
[----:B------:R-:W-:Y:S10]  /*80d0*/  MUFU.EX2 R54, R54 ;  /* 0x0000003600367308 */ /* 0x000ff40000000800 */
[----:B------:R3:W-:Y:S01]  /*80e0*/  MUFU.EX2 R58, R104 ;  /* 0x00000068003a7308 */ /* 0x0007e20000000800 */
[----:B--2---:R-:W-:Y:S01]  /*80f0*/  F2FP.BF16.F32.PACK_AB R105, R63, R62 ;  /* 0x0000003e3f69723e */ /* 0x004fe200000010ff */
[C---:B------:R-:W-:Y:S01]  /*8100*/  HMMA.16816.F32.BF16 R76, R20.reuse, R26, R76 ;  /* 0x0000001a144c723c */ /* 0x040fe2000004184c */
[----:B------:R-:W2:Y:S07]  /*8110*/  LDSM.16.MT88.4 R24, [R6+0x5000] ;  /* 0x005000000618783b */ /* 0x000eae0000004200 */
[----:B------:R-:W-:Y:S10]  /*8120*/  MUFU.EX2 R59, R65 ;  /* 0x00000041003b7308 */ /* 0x000ff40000000800 */
[----:B------:R-:W-:Y:S01]  /*8130*/  MUFU.EX2 R56, R56 ;  /* 0x0000003800387308 */ /* 0x000fe20000000800 */
[C---:B-1----:R-:W-:Y:S09]  /*8140*/  HMMA.16816.F32.BF16 R80, R20.reuse, R28, R80 ;  /* 0x0000001c1450723c */ /* 0x042ff20000041850 */
[----:B------:R-:W1:Y:S01]  /*8150*/  MUFU.EX2 R185, R142 ;  /* 0x0000008e00b97308 */ /* 0x000e620000000800 */
[----:B---3--:R-:W-:Y:S09]  /*8160*/  F2FP.BF16.F32.PACK_AB R104, R61, R60 ;  /* 0x0000003c3d68723e */ /* 0x008ff200000010ff */
[----:B------:R-:W3:Y:S01]  /*8170*/  MUFU.EX2 R135, R135 ;  /* 0x0000008700877308 */ /* 0x000ee20000000800 */
[C---:B------:R-:W-:Y:S01]  /*8180*/  HMMA.16816.F32.BF16 R84, R20.reuse, R30, R84 ;  /* 0x0000001e1454723c */ /* 0x040fe20000041854 */
[----:B------:R-:W4:Y:S07]  /*8190*/  LDSM.16.MT88.4 R28, [R165+0xa400] ;  /* 0x00a40000a51c783b */ /* 0x000f2e0000004200 */
[C---:B------:R-:W-:Y:S03]  /*81a0*/  HMMA.16816.F32.BF16 R88, R20.reuse, R32, R88 ;  /* 0x000000201458723c */ /* 0x040fe60000041858 */
[----:B-1----:R-:W-:Y:S02]  /*81b0*/  F2FP.BF16.F32.PACK_AB R106, R185, R64 ;  /* 0x00000040b96a723e */ /* 0x002fe400000010ff */
[----:B---3--:R-:W-:Y:S03]  /*81c0*/  F2FP.BF16.F32.PACK_AB R107, R135, R66 ;  /* 0x00000042876b723e */ /* 0x008fe600000010ff */
        /* <DEDUP_REMOVED lines=15> */
[C---:B----4-:R-:W-:Y:S03]  /*82c0*/  HMMA.16816.F32.BF16 R8, R20.reuse, R28, R8 ;  /* 0x0000001c1408723c */ /* 0x050fe60000041808 */
[----:B------:R-:W-:Y:S05]  /*82d0*/  FADD.FTZ R156, R156, R51 ;  /* 0x000000339c9c7221 */ /* 0x000fea0000010000 */
[C---:B------:R-:W-:Y:S01]  /*82e0*/  HMMA.16816.F32.BF16 R68, R20.reuse, R30, R68 ;  /* 0x0000001e1444723c */ /* 0x040fe20000041844 */
[----:B------:R-:W4:Y:S07]  /*82f0*/  LDSM.16.MT88.4 R28, [R6+0x5400] ;  /* 0x00540000061c783b */ /* 0x000f2e0000004200 */
[C---:B-1----:R-:W-:Y:S08]  /*8300*/  HMMA.16816.F32.BF16 R72, R20.reuse, R32, R72 ;  /* 0x000000201448723c */ /* 0x042ff00000041848 */
[C---:B------:R-:W-:Y:S01]  /*8310*/  HMMA.16816.F32.BF16 R76, R20.reuse, R34, R76 ;  /* 0x00000022144c723c */ /* 0x040fe2000004184c */
[----:B------:R-:W-:Y:S07]  /*8320*/  LDSM.16.MT88.4 R32, [R6+0x1800] ;  /* 0x001800000620783b */ /* 0x000fee0000004200 */
[C---:B---3--:R-:W-:Y:S08]  /*8330*/  HMMA.16816.F32.BF16 R80, R20.reuse, R36, R80 ;  /* 0x000000241450723c */ /* 0x048ff00000041850 */
[C---:B------:R-:W-:Y:S01]  /*8340*/  HMMA.16816.F32.BF16 R84, R20.reuse, R38, R84 ;  /* 0x000000261454723c */ /* 0x040fe20000041854 */
[----:B------:R-:W-:Y:S07]  /*8350*/  LDSM.16.MT88.4 R36, [R165+0xc800] ;  /* 0x00c80000a524783b */ /* 0x000fee0000004200 */
[C---:B--2---:R-:W-:Y:S08]  /*8360*/  HMMA.16816.F32.BF16 R88, R20.reuse, R24, R88 ;  /* 0x000000181458723c */ /* 0x044ff00000041858 */
[C---:B------:R-:W-:Y:S01]  /*8370*/  HMMA.16816.F32.BF16 R92, R20.reuse, R26, R92 ;  /* 0x0000001a145c723c */ /* 0x040fe2000004185c */
[----:B------:R-:W1:Y:S07]  /*8380*/  LDSM.16.MT88.4 R24, [R165+0xa800] ;  /* 0x00a80000a518783b */ /* 0x000e6e0000004200 */
[C---:B------:R-:W-:Y:S08]  /*8390*/  HMMA.16816.F32.BF16 R96, R20.reuse, R40, R96 ;  /* 0x000000281460723c */ /* 0x040ff00000041860 */
[C---:B------:R-:W-:Y:S01]  /*83a0*/  HMMA.16816.F32.BF16 R100, R20.reuse, R42, R100 ;  /* 0x0000002a1464723c */ /* 0x040fe20000041864 */
[----:B------:R-:W2:Y:S07]  /*83b0*/  LDSM.16.MT88.4 R40, [R6+0x3800] ;  /* 0x003800000628783b */ /* 0x000eae0000004200 */
[C---:B----4-:R-:W-:Y:S08]  /*83c0*/  HMMA.16816.F32.BF16 R12, R20.reuse, R28, R12 ;  /* 0x0000001c140c723c */ /* 0x050ff0000004180c */
        /* <DEDUP_REMOVED lines=16> */
[C---:B------:R-:W-:Y:S03]  /*84d0*/  HMMA.16816.F32.BF16 R72, R20.reuse, R32, R72 ;  /* 0x000000201448723c */ /* 0x040fe60000041848 */
[----:B------:R-:W-:Y:S05]  /*84e0*/  FADD.FTZ R186, R135, R66 ;  /* 0x0000004287ba7221 */ /* 0x000fea0000010000 */
[C---:B------:R-:W-:Y:S01]  /*84f0*/  HMMA.16816.F32.BF16 R76, R20.reuse, R34, R76 ;  /* 0x00000022144c723c */ /* 0x040fe2000004184c */
[----:B------:R-:W4:Y:S07]  /*8500*/  LDSM.16.MT88.4 R32, [R6+0x1c00] ;  /* 0x001c00000620783b */ /* 0x000f2e0000004200 */
[C---:B------:R-:W-:Y:S08]  /*8510*/  HMMA.16816.F32.BF16 R80, R20.reuse, R36, R80 ;  /* 0x000000241450723c */ /* 0x040ff00000041850 */
[C---:B------:R-:W-:Y:S08]  /*8520*/  HMMA.16816.F32.BF16 R84, R20.reuse, R38, R84 ;  /* 0x000000261454723c */ /* 0x040ff00000041854 */
[C---:B--2---:R-:W-:Y:S08]  /*8530*/  HMMA.16816.F32.BF16 R88, R20.reuse, R40, R88 ;  /* 0x000000281458723c */ /* 0x044ff00000041858 */
[C---:B------:R-:W-:Y:S08]  /*8540*/  HMMA.16816.F32.BF16 R92, R20.reuse, R42, R92 ;  /* 0x0000002a145c723c */ /* 0x040ff0000004185c */
[C---:B------:R-:W-:Y:S08]  /*8550*/  HMMA.16816.F32.BF16 R96, R20.reuse, R44, R96 ;  /* 0x0000002c1460723c */ /* 0x040ff00000041860 */
[C---:B------:R-:W-:Y:S08]  /*8560*/  HMMA.16816.F32.BF16 R100, R20.reuse, R46, R100 ;  /* 0x0000002e1464723c */ /* 0x040ff00000041864 */
[C---:B---3--:R-:W-:Y:S03]  /*8570*/  HMMA.16816.F32.BF16 R12, R20.reuse, R28, R12 ;  /* 0x0000001c140c723c */ /* 0x048fe6000004180c */
[----:B------:R-:W-:Y:S04]  /*8580*/  FADD.FTZ R28, R110, R7 ;  /* 0x000000076e1c7221 */ /* 0x000fe80000010000 */
[----:B------:R-:W-:Y:S01]  /*8590*/  FADD.FTZ R28, R111, R28 ;  /* 0x0000001c6f1c7221 */ /* 0x000fe20000010000 */
[----:B------:R-:W-:Y:S01]  /*85a0*/  HMMA.16816.F32.BF16 R16, R20, R30, R16 ;  /* 0x0000001e1410723c */ /* 0x000fe20000041810 */
[----:B------:R-:W2:Y:S02]  /*85b0*/  LDSM.16.MT88.4 R20, [R165+0xcc00] ;  /* 0x00cc0000a514783b */ /* 0x000ea40000004200 */
[----:B------:R-:W-:Y:S04]  /*85c0*/  FADD.FTZ R127, R127, R28 ;  /* 0x0000001c7f7f7221 */ /* 0x000fe80000010000 */
[----:B------:R-:W-:Y:S01]  /*85d0*/  FADD.FTZ R150, R150, R127 ;  /* 0x0000007f96967221 */ /* 0x000fe20000010000 */
[C---:B-1----:R-:W-:Y:S01]  /*85e0*/  HMMA.16816.F32.BF16 R112, R104.reuse, R24, R8 ;  /* 0x000000186870723c */ /* 0x042fe20000041808 */
[----:B------:R-:W1:Y:S04]  /*85f0*/  LDSM.16.MT88.4 R8, [R6+0x3c00] ;  /* 0x003c00000608783b */ /* 0x000e680000004200 */
[----:B------:R-:W-:Y:S03]  /*8600*/  FADD.FTZ R7, R151, R150 ;  /* 0x0000009697077221 */ /* 0x000fe60000010000 */
[C---:B------:R-:W-:Y:S01]  /*8610*/  HMMA.16816.F32.BF16 R68, R104.reuse, R26, R68 ;  /* 0x0000001a6844723c */ /* 0x040fe20000041844 */
[----:B------:R-:W3:Y:S02]  /*8620*/  LDSM.16.MT88.4 R24, [R165+0xec00] ;  /* 0x00ec0000a518783b */ /* 0x000ee40000004200 */
[----:B------:R-:W-:Y:S05]  /*8630*/  FADD.FTZ R7, R152, R7 ;  /* 0x0000000798077221 */ /* 0x000fea0000010000 */
[C---:B----4-:R-:W-:Y:S08]  /*8640*/  HMMA.16816.F32.BF16 R72, R104.reuse, R32, R72 ;  /* 0x000000206848723c */ /* 0x050ff00000041848 */
[C---:B------:R-:W-:Y:S08]  /*8650*/  HMMA.16816.F32.BF16 R76, R104.reuse, R34, R76 ;  /* 0x00000022684c723c */ /* 0x040ff0000004184c */
[C---:B--2---:R-:W-:Y:S08]  /*8660*/  HMMA.16816.F32.BF16 R80, R104.reuse, R20, R80 ;  /* 0x000000146850723c */ /* 0x044ff00000041850 */
[C---:B------:R-:W-:Y:S01]  /*8670*/  HMMA.16816.F32.BF16 R84, R104.reuse, R22, R84 ;  /* 0x000000166854723c */ /* 0x040fe20000041854 */
[----:B------:R2:W4:Y:S07]  /*8680*/  LDSM.16.MT88.4 R20, [R6+0x5c00] ;  /* 0x005c00000614783b */ /* 0x00052e0000004200 */
[C---:B-1----:R-:W-:Y:S03]  /*8690*/  HMMA.16816.F32.BF16 R88, R104.reuse, R8, R88 ;  /* 0x000000086858723c */ /* 0x042fe60000041858 */
[----:B------:R-:W-:Y:S04]  /*86a0*/  FADD.FTZ R8, R116, R7 ;  /* 0x0000000774087221 */ /* 0x000fe80000010000 */
[----:B------:R-:W-:Y:S01]  /*86b0*/  FADD.FTZ R8, R155, R8 ;  /* 0x000000089b087221 */ /* 0x000fe20000010000 */
[C---:B------:R-:W-:Y:S03]  /*86c0*/  HMMA.16816.F32.BF16 R92, R104.reuse, R10, R92 ;  /* 0x0000000a685c723c */ /* 0x040fe6000004185c */
[----:B------:R-:W-:Y:S04]  /*86d0*/  FADD.FTZ R7, R49, R8 ;  /* 0x0000000831077221 */ /* 0x000fe80000010000 */
[----:B------:R-:W-:Y:S01]  /*86e0*/  FADD.FTZ R7, R50, R7 ;  /* 0x0000000732077221 */ /* 0x000fe20000010000 */
[C---:B---3--:R-:W-:Y:S03]  /*86f0*/  HMMA.16816.F32.BF16 R96, R104.reuse, R24, R96 ;  /* 0x000000186860723c */ /* 0x048fe60000041860 */
[----:B--2---:R-:W-:Y:S04]  /*8700*/  FADD.FTZ R6, R52, R7 ;  /* 0x0000000734067221 */ /* 0x004fe80000010000 */
        /* <DEDUP_REMOVED lines=9> */
[----:B------:R-:W-:Y:S01]  /*87a0*/  FADD.FTZ R185, R185, R64 ;  /* 0x00000040b9b97221 */ /* 0x000fe20000010000 */
[----:B------:R-:W-:Y:S01]  /*87b0*/  @!UPT UIADD3 URZ, UPT, UPT, URZ, URZ, URZ ;  /* 0x000000fffffff290 */ /* 0x000fe2000fffe0ff */
[----:B------:R-:W-:Y:S11]  /*87c0*/  @P0 BRA `(.L_x_1486) ;  /* 0xffffffc800900947 */ /* 0x000ff6000383ffff */
.L_x_1482:
[----:B------:R-:W1:Y:S01]  /*87d0*/  SHFL.BFLY PT, R4, R185, 0x2, 0x1f ;  /* 0x0c401f00b9047f89 */ /* 0x000e6200000e0000 */
[----:B------:R-:W-:Y:S01]  /*87e0*/  SHF.L.U32 R5, R164, 0x1, RZ ;  /* 0x00000001a4057819 */ /* 0x000fe200000006ff */
[----:B------:R-:W-:Y:S01]  /*87f0*/  S2UR UR6, SR_CTAID.Y ;  /* 0x00000000000679c3 */ /* 0x000fe20000002600 */
[----:B------:R-:W-:Y:S01]  /*8800*/  LOP3.LUT R174, R174, 0xc0, R177, 0xf8, !PT ;  /* 0x000000c0aeae7812 */ /* 0x000fe200078ef8b1 */
[----:B------:R-:W2:Y:S01]  /*8810*/  SHFL.BFLY PT, R3, R186, 0x2, 0x1f ;  /* 0x0c401f00ba037f89 */ /* 0x000ea200000e0000 */
[----:B------:R-:W-:Y:S01]  /*8820*/  LOP3.LUT R166, R166, 0x6, R5, 0xf8, !PT ;  /* 0x00000006a6a67812 */ /* 0x000fe200078ef805 */
[----:B------:R-:W-:Y:S01]  /*8830*/  BSSY.RECONVERGENT B0, `(.L_x_1487) ;  /* 0x0000089000007945 */ /* 0x000fe20003800200 */
[----:B------:R-:W-:-:S03]  /*8840*/  IADD3 R18, PT, PT, -R179, RZ, RZ ;  /* 0x000000ffb3127210 */ /* 0x000fc60007ffe1ff */
[----:B------:R-:W-:Y:S01]  /*8850*/  BAR.SYNC.DEFER_BLOCKING 0x0 ;  /* 0x0000000000007b1d */ /* 0x000fe20000010000 */
[----:B------:R-:W-:Y:S02]  /*8860*/  LOP3.LUT R5, R166, 0x20, R177, 0xf8, !PT ;  /* 0x00000020a6057812 */ /* 0x000fe400078ef8b1 */
[----:B------:R-:W-:Y:S02]  /*8870*/  LOP3.LUT P2, RZ, R164, 0x3, RZ, 0xc0, !PT ;  /* 0x00000003a4ff7812 */ /* 0x000fe4000784c0ff */
[----:B------:R-:W-:-:S03]  /*8880*/  LOP3.LUT R5, R5, R174, RZ, 0xfc, !PT ;  /* 0x000000ae05057212 */ /* 0x000fc600078efcff */
[----:B------:R-:W3:Y:S01]  /*8890*/  S2UR UR4, SR_CTAID.Z ;  /* 0x00000000000479c3 */ /* 0x000ee20000002700 */
[----:B------:R-:W-:-:S07]  /*88a0*/  LEA R5, R5, UR5, 0x2 ;  /* 0x0000000505057c11 */ /* 0x000fce000f8e10ff */
[----:B------:R-:W3:Y:S01]  /*88b0*/  LDC R15, c[0x0][0x3e0] ;  /* 0x0000f800ff0f7b82 */ /* 0x000ee20000000800 */
[----:B-1----:R-:W-:Y:S01]  /*88c0*/  FADD.FTZ R7, R4, R185 ;  /* 0x000000b904077221 */ /* 0x002fe20000010000 */
[----:B--2---:R-:W-:-:S04]  /*88d0*/  FADD.FTZ R8, R3, R186 ;  /* 0x000000ba03087221 */ /* 0x004fc80000010000 */
[----:B------:R-:W1:Y:S02]  /*88e0*/  SHFL.BFLY PT, R12, R7, 0x1, 0x1f ;  /* 0x0c201f00070c7f89 */ /* 0x000e6400000e0000 */
[----:B------:R-:W2:Y:S02]  /*88f0*/  LDC.64 R16, c[0x0][0x430] ;  /* 0x00010c00ff107b82 */ /* 0x000ea40000000a00 */
[----:B------:R-:W4:Y:S01]  /*8900*/  SHFL.BFLY PT, R3, R8, 0x1, 0x1f ;  /* 0x0c201f0008037f89 */ /* 0x000f2200000e0000 */
[----:B---3--:R-:W-:Y:S02]  /*8910*/  IMAD R18, R15, R18, UR4 ;  /* 0x000000040f127e24 */ /* 0x008fe4000f8e0212 */
[----:B-1----:R-:W-:Y:S01]  /*8920*/  FADD.FTZ R12, R7, R12 ;  /* 0x0000000c070c7221 */ /* 0x002fe20000010000 */
[----:B--2---:R-:W-:Y:S02]  /*8930*/  IMAD R16, R16, UR6, R179 ;  /* 0x0000000610107c24 */ /* 0x004fe4000f8e02b3 */
[----:B----4-:R-:W-:Y:S01]  /*8940*/  FADD.FTZ R3, R8, R3 ;  /* 0x0000000308037221 */ /* 0x010fe20000010000 */
[----:B------:R-:W1:Y:S01]  /*8950*/  MUFU.RCP R6, R12 ;  /* 0x0000000c00067308 */ /* 0x000e620000001000 */
[----:B------:R-:W-:Y:S01]  /*8960*/  FSETP.NE.FTZ.AND P1, PT, R12, RZ, PT ;  /* 0x000000ff0c00720b */ /* 0x000fe20003f35000 */
[----:B------:R-:W-:Y:S01]  /*8970*/  IMAD R15, R16, R15, R18 ;  /* 0x0000000f100f7224 */ /* 0x000fe200078e0212 */
[----:B------:R-:W-:-:S02]  /*8980*/  SHF.R.U32.HI R16, RZ, 0x2, R164 ;  /* 0x00000002ff107819 */ /* 0x000fc400000116a4 */
[----:B------:R-:W-:Y:S01]  /*8990*/  FSETP.NE.FTZ.AND P0, PT, R3, RZ, PT ;  /* 0x000000ff0300720b */ /* 0x000fe20003f15000 */
[----:B------:R-:W-:Y:S02]  /*89a0*/  IMAD R15, R15, R17, R176 ;  /* 0x000000110f0f7224 */ /* 0x000fe400078e02b0 */
[----:B------:R-:W2:Y:S06]  /*89b0*/  MUFU.RCP R4, R3 ;  /* 0x0000000300047308 */ /* 0x000eac0000001000 */
[----:B------:R-:W3:Y:S02]  /*89c0*/  @P1 LDC R21, c[0x0][0x458] ;  /* 0x00011600ff151b82 */ /* 0x000ee40000000800 */
[----:B------:R-:W4:Y:S01]  /*89d0*/  @P1 MUFU.LG2 R12, R12 ;  /* 0x0000000c000c1308 */ /* 0x000f220000000c00 */
[----:B-1----:R-:W-:-:S05]  /*89e0*/  FSEL R6, R6, 1, P1 ;  /* 0x3f80000006067808 */ /* 0x002fca0000800000 */
[----:B------:R-:W1:Y:S01]  /*89f0*/  @P0 LDC R19, c[0x0][0x458] ;  /* 0x00011600ff130b82 */ /* 0x000e620000000800 */
[C---:B------:R-:W-:Y:S01]  /*8a00*/  FMUL.FTZ R112, R6.reuse, R112 ;  /* 0x0000007006707220 */ /* 0x040fe20000410000 */
[C---:B------:R-:W-:Y:S01]  /*8a10*/  FMUL.FTZ R113, R6.reuse, R113 ;  /* 0x0000007106717220 */ /* 0x040fe20000410000 */
[----:B------:R-:W-:Y:S01]  /*8a20*/  FMUL.FTZ R68, R6, R68 ;  /* 0x0000004406447220 */ /* 0x000fe20000410000 */
        /* <DEDUP_REMOVED lines=48> */
[----:B------:R-:W-:Y:S01]  /*8d30*/  STS.64 [R5], R112 ;  /* 0x0000007005007388 */ /* 0x000fe20000000a00 */
[C---:B------:R-:W-:Y:S01]  /*8d40*/  IADD3 R7, PT, PT, R5.reuse, -R6, RZ ;  /* 0x8000000605077210 */ /* 0x040fe20007ffe0ff */
[----:B------:R-:W2:Y:S01]  /*8d50*/  @P0 MUFU.LG2 R3, R3 ;  /* 0x0000000300030308 */ /* 0x000ea20000000c00 */
[-C--:B------:R-:W-:Y:S01]  /*8d60*/  IADD3 R13, PT, PT, R5, -R4.reuse, RZ ;  /* 0x80000004050d7210 */ /* 0x080fe20007ffe0ff */
[----:B------:R-:W-:Y:S01]  /*8d70*/  STS.64 [R5+0x400], R114 ;  /* 0x0004007205007388 */ /* 0x000fe20000000a00 */
[----:B------:R-:W-:Y:S01]  /*8d80*/  IADD3 R14, PT, PT, R7, -R4, RZ ;  /* 0x80000004070e7210 */ /* 0x000fe20007ffe0ff */
[----:B----4-:R-:W-:Y:S01]  /*8d90*/  @P1 FMUL.FTZ R23, R12, 0.69314718246459960938 ;  /* 0x3f3172180c171820 */ /* 0x010fe20000410000 */
[----:B------:R-:W-:Y:S01]  /*8da0*/  LOP3.LUT R4, R118, 0xd8, RZ, 0xc0, !PT ;  /* 0x000000d876047812 */ /* 0x000fe200078ec0ff */
[----:B------:R-:W-:Y:S03]  /*8db0*/  STS.64 [R7+0x20], R68 ;  /* 0x0000204407007388 */ /* 0x000fe60000000a00 */
[----:B------:R-:W-:Y:S01]  /*8dc0*/  LOP3.LUT R9, R4, 0x18, R167, 0x78, !PT ;  /* 0x0000001804097812 */ /* 0x000fe200078e78a7 */
[----:B------:R-:W-:Y:S01]  /*8dd0*/  STS.64 [R7+0x420], R70 ;  /* 0x0004204607007388 */ /* 0x000fe20000000a00 */
[----:B------:R-:W-:-:S02]  /*8de0*/  LOP3.LUT R167, R167, 0x30, RZ, 0xc0, !PT ;  /* 0x00000030a7a77812 */ /* 0x000fc400078ec0ff */
[----:B------:R-:W-:Y:S01]  /*8df0*/  LOP3.LUT R9, R9, 0xf24, R118, 0xf8, !PT ;  /* 0x00000f2409097812 */ /* 0x000fe200078ef876 */
[----:B------:R-:W-:Y:S01]  /*8e00*/  STS.64 [R13+0x40], R72 ;  /* 0x000040480d007388 */ /* 0x000fe20000000a00 */
[----:B------:R-:W-:Y:S02]  /*8e10*/  LOP3.LUT R16, R167, 0x7, R16, 0xf8, !PT ;  /* 0x00000007a7107812 */ /* 0x000fe400078ef810 */
[----:B------:R-:W-:Y:S01]  /*8e20*/  LEA R52, R9, UR5, 0x2 ;  /* 0x0000000509347c11 */ /* 0x000fe2000f8e10ff */
[----:B------:R-:W-:Y:S01]  /*8e30*/  STS.64 [R13+0x440], R74 ;  /* 0x0004404a0d007388 */ /* 0x000fe20000000a00 */
[----:B------:R-:W4:Y:S01]  /*8e40*/  LDCU UR5, c[0x0][0x44c] ;  /* 0x00008980ff0577ac */ /* 0x000f220008000800 */
[----:B--2---:R-:W-:Y:S02]  /*8e50*/  @P0 FMUL.FTZ R3, R3, 0.69314718246459960938 ;  /* 0x3f31721803030820 */ /* 0x004fe40000410000 */
[----:B------:R-:W-:Y:S04]  /*8e60*/  STS.64 [R14+0x60], R76 ;  /* 0x0000604c0e007388 */ /* 0x000fe80000000a00 */
        /* <DEDUP_REMOVED lines=15> */
[----:B------:R-:W-:Y:S04]  /*8f60*/  STS.64 [R14+0x4060], R104 ;  /* 0x004060680e007388 */ /* 0x000fe80000000a00 */
[----:B------:R5:W-:Y:S01]  /*8f70*/  STS.64 [R14+0x4460], R106 ;  /* 0x0044606a0e007388 */ /* 0x000be20000000a00 */
[----:B------:R-:W-:Y:S01]  /*8f80*/  BAR.SYNC.DEFER_BLOCKING 0x0 ;  /* 0x0000000000007b1d */ /* 0x000fe20000010000 */
[----:B--2---:R-:W-:Y:S01]  /*8f90*/  MOV R13, 0xff800000 ;  /* 0xff800000000d7802 */ /* 0x004fe20000000f00 */
[----:B-1----:R-:W-:Y:S01]  /*8fa0*/  @P0 FFMA.FTZ R13, R0, R19, R3 ;  /* 0x00000013000d0223 */ /* 0x002fe20000010003 */
[----:B----4-:R-:W-:Y:S01]  /*8fb0*/  IMAD R0, R15, UR5, RZ ;  /* 0x000000050f007c24 */ /* 0x010fe2000f8e02ff */
[----:B-----5:R-:W-:-:S02]  /*8fc0*/  MOV R14, 0xff800000 ;  /* 0xff800000000e7802 */ /* 0x020fc40000000f00 */
[----:B------:R1:W2:Y:S01]  /*8fd0*/  LDS.128 R8, [R52] ;  /* 0x0000000034087984 */ /* 0x0002a20000000c00 */
[----:B---3--:R-:W-:-:S03]  /*8fe0*/  @P1 FFMA.FTZ R14, R2, R21, R23 ;  /* 0x00000015020e1223 */ /* 0x008fc60000010017 */
[----:B------:R1:W3:Y:S01]  /*8ff0*/  LDS.128 R4, [R52+0x800] ;  /* 0x0008000034047984 */ /* 0x0002e20000000c00 */
[----:B------:R-:W-:Y:S05]  /*9000*/  @P2 BRA `(.L_x_1488) ;  /* 0x00000000002c2947 */ /* 0x000fea0003800000 */
[----:B------:R-:W4:Y:S01]  /*9010*/  LDCU.64 UR4, c[0x0][0x428] ;  /* 0x00008500ff0477ac */ /* 0x000f220008000a00 */
[----:B------:R-:W-:Y:S01]  /*9020*/  IMAD.IADD R17, R17, 0x1, -R176 ;  /* 0x0000000111117824 */ /* 0x000fe200078e0ab0 */
[----:B------:R-:W-:Y:S01]  /*9030*/  IADD3 R2, P0, PT, R15, R16, RZ ;  /* 0x000000100f027210 */ /* 0x000fe20007f1e0ff */
[----:B------:R-:W-:-:S03]  /*9040*/  VIADD R12, R16, 0x8 ;  /* 0x00000008100c7836 */ /* 0x000fc60000000000 */
[-C--:B------:R-:W-:Y:S02]  /*9050*/  ISETP.GE.AND P2, PT, R16, R17.reuse, PT ;  /* 0x000000111000720c */ /* 0x080fe40003f46270 */
[----:B------:R-:W-:Y:S02]  /*9060*/  ISETP.GE.AND P1, PT, R12, R17, PT ;  /* 0x000000110c00720c */ /* 0x000fe40003f26270 */
[----:B------:R-:W-:Y:S02]  /*9070*/  LEA.HI.X.SX32 R15, R15, RZ, 0x1, P0 ;  /* 0x000000ff0f0f7211 */ /* 0x000fe400000f0eff */
[----:B----4-:R-:W-:-:S04]  /*9080*/  LEA R16, P0, R2, UR4, 0x2 ;  /* 0x0000000402107c11 */ /* 0x010fc8000f8010ff */
[----:B------:R-:W-:-:S05]  /*9090*/  LEA.HI.X R17, R2, UR5, R15, 0x2, P0 ;  /* 0x0000000502117c11 */ /* 0x000fca00080f140f */
[----:B------:R4:W-:Y:S04]  /*90a0*/  @!P2 STG.E desc[UR24][R16.64], R14 ;  /* 0x0000000e1000a986 */ /* 0x0009e8000c101918 */
[----:B------:R4:W-:Y:S02]  /*90b0*/  @!P1 STG.E desc[UR24][R16.64+0x20], R13 ;  /* 0x0000200d10009986 */ /* 0x0009e4000c101918 */
.L_x_1488:
[----:B------:R-:W-:Y:S05]  /*90c0*/  BSYNC.RECONVERGENT B0 ;  /* 0x0000000000007941 */ /* 0x000fea0003800200 */
.L_x_1487:
[----:B------:R-:W5:Y:S01]  /*90d0*/  LDS.128 R48, [R52+0x1000] ;  /* 0x0010000034307984 */ /* 0x000f620000000c00 */
[----:B------:R-:W1:Y:S01]  /*90e0*/  LDCU.64 UR4, c[0x0][0x3f8] ;  /* 0x00007f00ff0477ac */ /* 0x000e620008000a00 */
[----:B------:R-:W-:Y:S02]  /*90f0*/  LOP3.LUT R118, R118, 0x1c, RZ, 0xc0, !PT ;  /* 0x0000001c76767812 */ /* 0x000fe400078ec0ff */
[----:B------:R-:W5:Y:S01]  /*9100*/  LDS.128 R44, [R52+0x1800] ;  /* 0x00180000342c7984 */ /* 0x000f620000000c00 */
[----:B------:R-:W-:-:S03]  /*9110*/  SHF.R.U32.HI R3, RZ, 0x3, R164 ;  /* 0x00000003ff037819 */ /* 0x000fc600000116a4 */
[----:B------:R-:W5:Y:S02]  /*9120*/  LDS.128 R40, [R52+0x2000] ;  /* 0x0020000034287984 */ /* 0x000f640000000c00 */
[----:B------:R-:W-:Y:S02]  /*9130*/  IMAD R3, R3, 0x60, R118 ;  /* 0x0000006003037824 */ /* 0x000fe400078e0276 */
[----:B------:R-:W5:Y:S03]  /*9140*/  LDS.128 R36, [R52+0x2800] ;  /* 0x0028000034247984 */ /* 0x000f660000000c00 */
[C---:B------:R-:W-:Y:S01]  /*9150*/  IADD3 R2, P0, PT, R0.reuse, R3, RZ ;  /* 0x0000000300027210 */ /* 0x040fe20007f1e0ff */
[----:B------:R-:W5:Y:S03]  /*9160*/  LDS.128 R32, [R52+0x3000] ;  /* 0x0030000034207984 */ /* 0x000f660000000c00 */
[----:B------:R-:W-:Y:S01]  /*9170*/  LEA.HI.X.SX32 R3, R0, RZ, 0x1, P0 ;  /* 0x000000ff00037211 */ /* 0x000fe200000f0eff */
[----:B------:R-:W5:Y:S01]  /*9180*/  LDS.128 R28, [R52+0x3800] ;  /* 0x00380000341c7984 */ /* 0x000f620000000c00 */
[----:B-1----:R-:W-:-:S03]  /*9190*/  LEA R54, P0, R2, UR4, 0x2 ;  /* 0x0000000402367c11 */ /* 0x002fc6000f8010ff */
[----:B------:R-:W1:Y:S01]  /*91a0*/  LDS.128 R24, [R52+0x4000] ;  /* 0x0040000034187984 */ /* 0x000e620000000c00 */
[----:B------:R-:W-:-:S03]  /*91b0*/  LEA.HI.X R55, R2, UR5, R3, 0x2, P0 ;  /* 0x0000000502377c11 */ /* 0x000fc600080f1403 */
[----:B------:R-:W1:Y:S04]  /*91c0*/  LDS.128 R20, [R52+0x4800] ;  /* 0x0048000034147984 */ /* 0x000e680000000c00 */
[----:B----4-:R-:W4:Y:S04]  /*91d0*/  LDS.128 R16, [R52+0x5000] ;  /* 0x0050000034107984 */ /* 0x010f280000000c00 */
[----:B------:R-:W4:Y:S04]  /*91e0*/  LDS.128 R12, [R52+0x5800] ;  /* 0x00580000340c7984 */ /* 0x000f280000000c00 */
[----:B--2---:R-:W-:Y:S04]  /*91f0*/  STG.E.128 desc[UR24][R54.64], R8 ;  /* 0x0000000836007986 */ /* 0x004fe8000c101d18 */
[----:B---3--:R-:W-:Y:S04]  /*9200*/  STG.E.128 desc[UR24][R54.64+0x1800], R4 ;  /* 0x0018000436007986 */ /* 0x008fe8000c101d18 */
[----:B-----5:R-:W-:Y:S04]  /*9210*/  STG.E.128 desc[UR24][R54.64+0x3000], R48 ;  /* 0x0030003036007986 */ /* 0x020fe8000c101d18 */
[----:B------:R-:W-:Y:S04]  /*9220*/  STG.E.128 desc[UR24][R54.64+0x4800], R44 ;  /* 0x0048002c36007986 */ /* 0x000fe8000c101d18 */
[----:B------:R-:W-:Y:S04]  /*9230*/  STG.E.128 desc[UR24][R54.64+0x80], R40 ;  /* 0x0000802836007986 */ /* 0x000fe8000c101d18 */
[----:B------:R-:W-:Y:S04]  /*9240*/  STG.E.128 desc[UR24][R54.64+0x1880], R36 ;  /* 0x0018802436007986 */ /* 0x000fe8000c101d18 */
[----:B------:R-:W-:Y:S04]  /*9250*/  STG.E.128 desc[UR24][R54.64+0x3080], R32 ;  /* 0x0030802036007986 */ /* 0x000fe8000c101d18 */
[----:B------:R-:W-:Y:S04]  /*9260*/  STG.E.128 desc[UR24][R54.64+0x4880], R28 ;  /* 0x0048801c36007986 */ /* 0x000fe8000c101d18 */
[----:B-1----:R-:W-:Y:S04]  /*9270*/  STG.E.128 desc[UR24][R54.64+0x100], R24 ;  /* 0x0001001836007986 */ /* 0x002fe8000c101d18 */
[----:B------:R-:W-:Y:S04]  /*9280*/  STG.E.128 desc[UR24][R54.64+0x1900], R20 ;  /* 0x0019001436007986 */ /* 0x000fe8000c101d18 */
[----:B----4-:R-:W-:Y:S04]  /*9290*/  STG.E.128 desc[UR24][R54.64+0x3100], R16 ;  /* 0x0031001036007986 */ /* 0x010fe8000c101d18 */
[----:B------:R-:W-:Y:S01]  /*92a0*/  STG.E.128 desc[UR24][R54.64+0x4900], R12 ;  /* 0x0049000c36007986 */ /* 0x000fe2000c101d18 */
[----:B------:R-:W-:Y:S05]  /*92b0*/  EXIT ;  /* 0x000000000000794d */ /* 0x000fea0003800000 */
.L_x_1489:
        /* <DEDUP_REMOVED lines=12> */
.L_x_5486:


//--------------------- .text._ZN5flash24flash_fwd_splitkv_kernelI23Flash_fwd_kernel_traitsILi96ELi64ELi128ELi4ELb0ELb0EN7cutlass10bfloat16_tE19Flash_kernel_traitsILi96ELi64ELi128ELi4ES3_EELb1ELb0ELb0ELb1ELb1ELb1ELb1ELb0EEEvNS_16Flash_fwd_paramsE --------------------------
	.section	.text._ZN5flash24flash_fwd_splitkv_kernelI23Flash_fwd_kernel_traitsILi96ELi64ELi128ELi4ELb0ELb0EN7cutlass10bfloat16_tE19Flash_kernel_traitsILi96ELi64ELi128ELi4ES3_EELb1ELb0ELb0ELb1ELb1ELb1ELb1ELb0EEEvNS_16Flash_fwd_paramsE,"ax",@progbits
	.align	128
        .global         _ZN5flash24flash_fwd_splitkv_kernelI23Flash_fwd_kernel_traitsILi96ELi64ELi128ELi4ELb0ELb0EN7cutlass10bfloat16_tE19Flash_kernel_traitsILi96ELi64ELi128ELi4ES3_EELb1ELb0ELb0ELb1ELb1ELb1ELb1ELb0EEEvNS_16Flash_fwd_paramsE
        .type           _ZN5flash24flash_fwd_splitkv_kernelI23Flash_fwd_kernel_traitsILi96ELi64ELi128ELi4ELb0ELb0EN7cutlass10bfloat16_tE19Flash_kernel_traitsILi96ELi64ELi128ELi4ES3_EELb1ELb0ELb0ELb1ELb1ELb1ELb1ELb0EEEvNS_16Flash_fwd_paramsE,@function
        .size           _ZN5flash24flash_fwd_splitkv_kernelI23Flash_fwd_kernel_traitsILi96ELi64ELi128ELi4ELb0ELb0EN7cutlass10bfloat16_tE19Flash_kernel_traitsILi96ELi64ELi128ELi4ES3_EELb1ELb0ELb0ELb1ELb1ELb1ELb1ELb0EEEvNS_16Flash_fwd_paramsE,(.L_x_5487 - _ZN5flash24flash_fwd_splitkv_kernelI23Flash_fwd_kernel_traitsILi96ELi64ELi128ELi4ELb0ELb0EN7cutlass10bfloat16_tE19Flash_kernel_traitsILi96ELi64ELi128ELi4ES3_EELb1ELb0ELb0ELb1ELb1ELb1ELb1ELb0EEEvNS_16Flash_fwd_paramsE)
        .other          _ZN5flash24flash_fwd_splitkv_kernelI23Flash_fwd_kernel_traitsILi96ELi64ELi128ELi4ELb0ELb0EN7cutlass10bfloat16_tE19Flash_kernel_traitsILi96ELi64ELi128ELi4ES3_EELb1ELb0ELb0ELb1ELb1ELb1ELb1ELb0EEEvNS_16Flash_fwd_paramsE,@"STO_CUDA_ENTRY STV_DEFAULT"
_ZN5flash24flash_fwd_splitkv_kernelI23Flash_fwd_kernel_traitsILi96ELi64ELi128ELi4ELb0ELb0EN7cutlass10bfloat16_tE19Flash_kernel_traitsILi96ELi64ELi128ELi4ES3_EELb1ELb0ELb0ELb1ELb1ELb1ELb1ELb0EEEvNS_16Flash_fwd_paramsE:
.text._ZN5flash24flash_fwd_splitkv_kernelI23Flash_fwd_kernel_traitsILi96ELi64ELi128ELi4ELb0ELb0EN7cutlass10bfloat16_tE19Flash_kernel_traitsILi96ELi64ELi128ELi4ES3_EELb1ELb0ELb0ELb1ELb1ELb1ELb1ELb0EEEvNS_16Flash_fwd_paramsE:
        /* <DEDUP_REMOVED lines=35> */
[----:B----4-:R-:W-:Y:S01]  /*0230*/  @P1 IMAD.WIDE.U32 R4, R181, 0x4, R4 ;  /* 0x00000004b5041825 */ /* 0x010fe200078e0004 */
        /* <DEDUP_REMOVED lines=9> */
[----:B------:R-:W4:Y:S08]  /*02d0*/  LDC R0, c[0x0][0x438] ;  /* 0x00010e00ff007b82 */ /* 0x000f300000000800 */
[----:B------:R-:W3:Y:S01]  /*02e0*/  LDC R114, c[0x0][0x508] ;  /* 0x00014200ff727b82 */ /* 0x000ee20000000800 */
[----:B--2---:R-:W-:-:S04]  /*02f0*/  IABS R10, R6 ;  /* 0x00000006000a7213 */ /* 0x004fc80000000000 */
[----:B-1----:R-:W1:Y:S01]  /*0300*/  I2F.RP R2, R10 ;  /* 0x0000000a00027306 */ /* 0x002e620000209400 */
[----:B----4-:R-:W-:-:S05]  /*0310*/  VIADD R0, R0, 0x7f ;  /* 0x0000007f00007836 */ /* 0x010fca0000000000 */
[----:B------:R-:W-:-:S04]  /*0320*/  SHF.R.S32.HI R15, RZ, 0x1f, R0 ;  /* 0x0000001fff0f7819 */ /* 0x000fc80000011400 */
[----:B------:R-:W-:Y:S01]  /*0330*/  LEA.HI R15, R15, R0, RZ, 0x7 ;  /* 0x000000000f0f7211 */ /* 0x000fe200078f38ff */
[----:B-1----:R-:W1:Y:S01]  /*0340*/  MUFU.RCP R4, R2 ;  /* 0x0000000200047308 */ /* 0x002e620000001000 */
[-C--:B------:R-:W-:Y:S02]  /*0350*/  IABS R0, R6.reuse ;  /* 0x0000000600007213 */ /* 0x080fe40000000000 */
[----:B------:R-:W-:-:S03]  /*0360*/  LEA.HI.SX32 R15, R15, R6, 0x19 ;  /* 0x000000060f0f7211 */ /* 0x000fc600078fcaff */
[----:B------:R-:W-:Y:S02]  /*0370*/  IMAD.MOV R0, RZ, RZ, -R0 ;  /* 0x000000ffff007224 */ /* 0x000fe400078e0a00 */
[----:B------:R-:W-:-:S05]  /*0380*/  VIADD R15, R15, 0xffffffff ;  /* 0xffffffff0f0f7836 */ /* 0x000fca0000000000 */
[----:B------:R-:W-:Y:S02]  /*0390*/  IABS R11, R15 ;  /* 0x0000000f000b7213 */ /* 0x000fe40000000000 */
[----:B------:R-:W-:Y:S01]  /*03a0*/  LOP3.LUT R15, R15, R6, RZ, 0x3c, !PT ;  /* 0x000000060f0f7212 */ /* 0x000fe200078e3cff */
[----:B-1----:R-:W-:-:S04]  /*03b0*/  VIADD R4, R4, 0xffffffe ;  /* 0x0ffffffe04047836 */ /* 0x002fc80000000000 */
        /* <DEDUP_REMOVED lines=9> */
[----:B------:R-:W4:Y:S03]  /*0450*/  S2R R0, SR_CTAID.Y ;  /* 0x0000000000007919 */ /* 0x000f260000002600 */
        /* <DEDUP_REMOVED lines=14> */
[----:B---3--:R-:W-:Y:S01]  /*0540*/  IADD3 R2, PT, PT, R5, 0x40, R114 ;  /* 0x0000004005027810 */ /* 0x008fe20007ffe072 */
[----:B------:R-:W-:Y:S01]  /*0550*/  @!P1 IMAD.MOV R9, RZ, RZ, -R9 ;  /* 0x000000ffff099224 */ /* 0x000fe200078e0a09 */
[----:B------:R-:W-:Y:S02]  /*0560*/  LEA.HI R4, R4, R3, RZ, 0x7 ;  /* 0x0000000304047211 */ /* 0x000fe400078f38ff */
[----:B------:R-:W-:Y:S02]  /*0570*/  @!P0 LOP3.LUT R9, RZ, R6, RZ, 0x33, !PT ;  /* 0x00000006ff098212 */ /* 0x000fe400078e33ff */
[----:B------:R-:W-:-:S02]  /*0580*/  SHF.R.S32.HI R5, RZ, 0x1f, R2 ;  /* 0x0000001fff057819 */ /* 0x000fc40000011402 */
[----:B------:R-:W-:Y:S01]  /*0590*/  SHF.R.S32.HI R4, RZ, 0x7, R4 ;  /* 0x00000007ff047819 */ /* 0x000fe20000011404 */
[----:B----4-:R-:W-:Y:S01]  /*05a0*/  IMAD R173, R9, R0, RZ ;  /* 0x0000000009ad7224 */ /* 0x010fe200078e02ff */
        /* <DEDUP_REMOVED lines=9> */
[----:B------:R-:W-:Y:S01]  /*0640*/  IADD3 R3, PT, PT, -R182, UR22, RZ ;  /* 0x00000016b6037c10 */ /* 0x000fe2000fffe1ff */
[----:B------:R-:W3:Y:S03]  /*0650*/  LDCU UR8, c[0x0][0x44c] ;  /* 0x00008980ff0877ac */ /* 0x000ee60008000800 */
[----:B------:R-:W-:Y:S01]  /*0660*/  LOP3.LUT R5, R5, 0x1c, RZ, 0xc0, !PT ;  /* 0x0000001c05057812 */ /* 0x000fe200078ec0ff */
[----:B------:R-:W4:Y:S01]  /*0670*/  LDCU.64 UR6, c[0x0][0x3f8] ;  /* 0x00007f00ff0677ac */ /* 0x000f220008000a00 */
[----:B-1----:R-:W-:Y:S01]  /*0680*/  IMAD R2, R0, R2, R181 ;  /* 0x0000000200027224 */ /* 0x002fe200078e02b5 */
[----:B------:R-:W-:-:S02]  /*0690*/  SHF.R.U32.HI R0, RZ, 0x3, R118 ;  /* 0x00000003ff007819 */ /* 0x000fc40000011676 */
[----:B------:R-:W-:Y:S01]  /*06a0*/  LOP3.LUT P4, R118, R118, 0x7, RZ, 0xc0, !PT ;  /* 0x0000000776767812 */ /* 0x000fe2000788c0ff */
[----:B------:R-:W-:Y:S02]  /*06b0*/  IMAD R9, R2, R7, R8 ;  /* 0x0000000702097224 */ /* 0x000fe400078e0208 */
[C---:B------:R-:W-:Y:S01]  /*06c0*/  VIADD R4, R0.reuse, 0x10 ;  /* 0x0000001000047836 */ /* 0x040fe20000000000 */
[CC--:B------:R-:W-:Y:S01]  /*06d0*/  ISETP.GE.OR P4, PT, R0.reuse, R3.reuse, P4 ;  /* 0x000000030000720c */ /* 0x0c0fe20002786670 */
[----:B------:R-:W-:Y:S02]  /*06e0*/  IMAD R9, R9, UR22, R182 ;  /* 0x0000001609097c24 */ /* 0x000fe4000f8e02b6 */
        /* <DEDUP_REMOVED lines=8> */
[C---:B--2---:R-:W-:Y:S01]  /*0770*/  LEA R6, P0, R7.reuse, UR4, 0x2 ;  /* 0x0000000407067c11 */ /* 0x044fe2000f8010ff */
[----:B------:R-:W-:Y:S01]  /*0780*/  @!P4 IMAD.MOV.U32 R13, RZ, RZ, -0x800000 ;  /* 0xff800000ff0dc424 */ /* 0x000fe200078e00ff */
[C---:B------:R-:W-:Y:S02]  /*0790*/  ISETP.NE.OR P3, PT, R118.reuse, RZ, P3 ;  /* 0x000000ff7600720c */ /* 0x040fe40001f65670 */
        /* <DEDUP_REMOVED lines=29> */
.L_x_1490:
        /* <DEDUP_REMOVED lines=8> */
.L_x_1491:
        /* <DEDUP_REMOVED lines=10> */
[----:B------:R-:W-:Y:S01]  /*0a90*/  MOV R10, RZ ;  /* 0x000000ff000a7202 */ /* 0x000fe20000000f00 */
        /* <DEDUP_REMOVED lines=38> */
[----:B---3--:R-:W-:-:S04]  /*0d00*/  IMAD.MOV R4, RZ, RZ, -R11 ;  /* 0x000000ffff047224 */ /* 0x008fc800078e0a0b */
        /* <DEDUP_REMOVED lines=49> */
.L_x_1492:
[----:B------:R-:W2:Y:S01]  /*1020*/  LDC R9, c[0x0][0x3e8] ;  /* 0x0000fa00ff097b82 */ /* 0x000ea20000000800 */
[----:B------:R-:W3:Y:S01]  /*1030*/  LDCU.64 UR6, c[0x0][0x3c0] ;  /* 0x00007800ff0677ac */ /* 0x000ee20008000a00 */
[----:B------:R-:W-:Y:S02]  /*1040*/  IABS R10, R8 ;  /* 0x00000008000a7213 */ /* 0x000fe40000000000 */
[----:B------:R-:W-:Y:S02]  /*1050*/  CS2R R184, SRZ ;  /* 0x0000000000b87805 */ /* 0x000fe4000001ff00 */
[----:B------:R-:W-:Y:S01]  /*1060*/  SHF.R.S32.HI R15, RZ, 0x1f, R19 ;  /* 0x0000001fff0f7819 */ /* 0x000fe20000011413 */
[----:B------:R-:W4:Y:S01]  /*1070*/  LDCU.64 UR16, c[0x0][0x3a0] ;  /* 0x00007400ff1077ac */ /* 0x000f220008000a00 */
[----:B-1----:R-:W1:Y:S03]  /*1080*/  LDC.64 R2, c[0x0][0x3b8] ;  /* 0x0000ee00ff027b82 */ /* 0x002e660000000a00 */
[----:B---3--:R-:W-:-:S04]  /*1090*/  IMAD R14, R15, UR6, RZ ;  /* 0x000000060f0e7c24 */ /* 0x008fc8000f8e02ff */
[----:B------:R-:W-:Y:S01]  /*10a0*/  IMAD R14, R19, UR7, R14 ;  /* 0x00000007130e7c24 */ /* 0x000fe2000f8e020e */
[----:B--2---:R-:W-:-:S04]  /*10b0*/  IABS R12, R9 ;  /* 0x00000009000c7213 */ /* 0x004fc80000000000 */
[----:B------:R-:W2:Y:S01]  /*10c0*/  I2F.RP R7, R12 ;  /* 0x0000000c00077306 */ /* 0x000ea20000209400 */
[----:B-1----:R-:W-:-:S04]  /*10d0*/  IMAD R16, R15, R2, RZ ;  /* 0x000000020f107224 */ /* 0x002fc800078e02ff */
[----:B------:R-:W-:-:S03]  /*10e0*/  IMAD R16, R19, R3, R16 ;  /* 0x0000000313107224 */ /* 0x000fc600078e0210 */
[----:B--2---:R-:W1:Y:S02]  /*10f0*/  MUFU.RCP R4, R7 ;  /* 0x0000000700047308 */ /* 0x004e640000001000 */
[----:B-1----:R-:W-:-:S06]  /*1100*/  IADD3 R4, PT, PT, R4, 0xffffffe, RZ ;  /* 0x0ffffffe04047810 */ /* 0x002fcc0007ffe0ff */
        /* <DEDUP_REMOVED lines=8> */
[----:B------:R-:W-:Y:S02]  /*1190*/  IMAD R7, R12, R7, R10 ;  /* 0x000000070c077224 */ /* 0x000fe400078e020a */
[----:B------:R-:W-:-:S03]  /*11a0*/  IMAD.WIDE.U32 R10, R19, UR6, RZ ;  /* 0x00000006130a7c25 */ /* 0x000fc6000f8e00ff */
[----:B------:R-:W-:Y:S01]  /*11b0*/  ISETP.GT.U32.AND P0, PT, R12, R7, PT ;  /* 0x000000070c00720c */ /* 0x000fe20003f04070 */
[----:B------:R-:W-:Y:S01]  /*11c0*/  IMAD.WIDE.U32 R18, R19, R2, RZ ;  /* 0x0000000213127225 */ /* 0x000fe200078e00ff */
[----:B------:R-:W-:Y:S02]  /*11d0*/  IADD3 R15, PT, PT, R11, R14, RZ ;  /* 0x0000000e0b0f7210 */ /* 0x000fe40007ffe0ff */
[----:B-----5:R-:W-:Y:S01]  /*11e0*/  SHF.R.S32.HI R11, RZ, 0x1f, R6 ;  /* 0x0000001fff0b7819 */ /* 0x020fe20000011406 */
[----:B------:R-:W-:Y:S01]  /*11f0*/  IMAD.IADD R17, R19, 0x1, R16 ;  /* 0x0000000113117824 */ /* 0x000fe200078e0210 */
[----:B------:R-:W-:Y:S02]  /*1200*/  MOV R14, R10 ;  /* 0x0000000a000e7202 */ /* 0x000fe40000000f00 */
[----:B------:R-:W-:Y:S01]  /*1210*/  MOV R16, R18 ;  /* 0x0000001200107202 */ /* 0x000fe20000000f00 */
[----:B-1----:R-:W-:-:S04]  /*1220*/  IMAD R10, R11, R4, RZ ;  /* 0x000000040b0a7224 */ /* 0x002fc800078e02ff */
[-C--:B------:R-:W-:Y:S01]  /*1230*/  @!P0 IADD3 R7, PT, PT, R7, -R12.reuse, RZ ;  /* 0x8000000c07078210 */ /* 0x080fe20007ffe0ff */
[----:B----4-:R-:W-:Y:S01]  /*1240*/  IMAD R11, R11, UR16, RZ ;  /* 0x000000100b0b7c24 */ /* 0x010fe2000f8e02ff */
[----:B------:R-:W-:Y:S01]  /*1250*/  @!P0 IADD3 R0, PT, PT, R0, 0x1, RZ ;  /* 0x0000000100008810 */ /* 0x000fe20007ffe0ff */
[----:B------:R-:W-:Y:S01]  /*1260*/  IMAD R10, R6, R5, R10 ;  /* 0x00000005060a7224 */ /* 0x000fe200078e020a */
[----:B------:R-:W-:Y:S01]  /*1270*/  LOP3.LUT R5, R8, R9, RZ, 0x3c, !PT ;  /* 0x0000000908057212 */ /* 0x000fe200078e3cff */
[C---:B------:R-:W-:Y:S01]  /*1280*/  IMAD R11, R6.reuse, UR17, R11 ;  /* 0x00000011060b7c24 */ /* 0x040fe2000f8e020b */
[----:B------:R-:W-:Y:S01]  /*1290*/  ISETP.GE.U32.AND P2, PT, R7, R12, PT ;  /* 0x0000000c0700720c */ /* 0x000fe20003f46070 */
[C---:B------:R-:W-:Y:S01]  /*12a0*/  IMAD.WIDE.U32 R16, R6.reuse, UR16, R16 ;  /* 0x0000001006107c25 */ /* 0x040fe2000f8e0010 */
[----:B------:R-:W-:Y:S02]  /*12b0*/  ISETP.GE.AND P1, PT, R5, RZ, PT ;  /* 0x000000ff0500720c */ /* 0x000fe40003f26270 */
[----:B------:R-:W-:Y:S01]  /*12c0*/  ISETP.NE.AND P0, PT, R9, RZ, PT ;  /* 0x000000ff0900720c */ /* 0x000fe20003f05270 */
[----:B------:R-:W-:Y:S01]  /*12d0*/  IMAD.WIDE.U32 R14, R6, R4, R14 ;  /* 0x00000004060e7225 */ /* 0x000fe200078e000e */
[----:B------:R-:W-:Y:S01]  /*12e0*/  LEA R12, R28, 0xffffff80, 0x7 ;  /* 0xffffff801c0c7811 */ /* 0x000fe200078e38ff */
[----:B------:R-:W1:Y:S02]  /*12f0*/  LDC.64 R6, c[0x0][0x3d0] ;  /* 0x0000f400ff067b82 */ /* 0x000e640000000a00 */
[----:B------:R-:W-:Y:S01]  /*1300*/  IMAD.IADD R17, R17, 0x1, R11 ;  /* 0x0000000111117824 */ /* 0x000fe200078e020b */
[----:B------:R-:W-:-:S02]  /*1310*/  SHF.R.S32.HI R11, RZ, 0x1f, R12 ;  /* 0x0000001fff0b7819 */ /* 0x000fc4000001140c */
[----:B------:R-:W-:Y:S01]  /*1320*/  IADD3 R19, PT, PT, R15, R10, RZ ;  /* 0x0000000a0f137210 */ /* 0x000fe20007ffe0ff */
[----:B------:R-:W-:Y:S01]  /*1330*/  IMAD.WIDE.U32 R16, R12, R2, R16 ;  /* 0x000000020c107225 */ /* 0x000fe200078e0010 */
[----:B------:R-:W-:Y:S01]  /*1340*/  @P2 IADD3 R0, PT, PT, R0, 0x1, RZ ;  /* 0x0000000100002810 */ /* 0x000fe20007ffe0ff */
[----:B------:R-:W2:Y:S01]  /*1350*/  LDC.64 R4, c[0x0][0x3d8] ;  /* 0x0000f600ff047b82 */ /* 0x000ea20000000a00 */
[----:B------:R-:W-:Y:S01]  /*1360*/  MOV R18, R14 ;  /* 0x0000000e00127202 */ /* 0x000fe20000000f00 */
[C---:B------:R-:W-:Y:S01]  /*1370*/  IMAD R15, R11.reuse, UR6, RZ ;  /* 0x000000060b0f7c24 */ /* 0x040fe2000f8e02ff */
[----:B------:R-:W-:Y:S01]  /*1380*/  @!P1 IADD3 R0, PT, PT, -R0, RZ, RZ ;  /* 0x000000ff00009210 */ /* 0x000fe20007ffe1ff */
[----:B------:R-:W-:Y:S01]  /*1390*/  IMAD R11, R11, R2, RZ ;  /* 0x000000020b0b7224 */ /* 0x000fe200078e02ff */
[----:B------:R-:W-:Y:S01]  /*13a0*/  @!P0 LOP3.LUT R0, RZ, R9, RZ, 0x33, !PT ;  /* 0x00000009ff008212 */ /* 0x000fe200078e33ff */
[C---:B------:R-:W-:Y:S02]  /*13b0*/  IMAD R15, R12.reuse, UR7, R15 ;  /* 0x000000070c0f7c24 */ /* 0x040fe4000f8e020f */
[----:B------:R-:W-:Y:S01]  /*13c0*/  IMAD.WIDE.U32 R18, R12, UR6, R18 ;  /* 0x000000060c127c25 */ /* 0x000fe2000f8e0012 */
[----:B------:R-:W-:-:S03]  /*13d0*/  SHF.R.S32.HI R9, RZ, 0x1f, R0 ;  /* 0x0000001fff097819 */ /* 0x000fc60000011400 */
[----:B------:R-:W-:Y:S01]  /*13e0*/  IMAD R11, R12, R3, R11 ;  /* 0x000000030c0b7224 */ /* 0x000fe200078e020b */
[----:B------:R-:W-:Y:S01]  /*13f0*/  IADD3 R19, PT, PT, R19, R15, RZ ;  /* 0x0000000f13137210 */ /* 0x000fe20007ffe0ff */
[-C--:B-1----:R-:W-:Y:S02]  /*1400*/  IMAD R10, R9, R6.reuse, RZ ;  /* 0x00000006090a7224 */ /* 0x082fe400078e02ff */
[----:B------:R-:W-:Y:S02]  /*1410*/  IMAD.IADD R17, R17, 0x1, R11 ;  /* 0x0000000111117824 */ /* 0x000fe400078e020b */
[C---:B------:R-:W-:Y:S02]  /*1420*/  IMAD R7, R0.reuse, R7, R10 ;  /* 0x0000000700077224 */ /* 0x040fe400078e020a */
[----:B------:R-:W-:-:S04]  /*1430*/  IMAD.WIDE.U32 R14, R0, R6, R16 ;  /* 0x00000006000e7225 */ /* 0x000fc800078e0010 */
[-C--:B--2---:R-:W-:Y:S02]  /*1440*/  IMAD R9, R9, R4.reuse, RZ ;  /* 0x0000000409097224 */ /* 0x084fe400078e02ff */
[----:B------:R-:W-:Y:S01]  /*1450*/  IMAD.WIDE.U32 R18, R0, R4, R18 ;  /* 0x0000000400127225 */ /* 0x000fe200078e0012 */
[----:B------:R-:W-:-:S03]  /*1460*/  IADD3 R4, PT, PT, R15, R7, RZ ;  /* 0x000000070f047210 */ /* 0x000fc60007ffe0ff */
[----:B------:R-:W-:Y:S01]  /*1470*/  IMAD R5, R0, R5, R9 ;  /* 0x0000000500057224 */ /* 0x000fe200078e0209 */
[----:B------:R-:W-:-:S04]  /*1480*/  MOV R6, R18 ;  /* 0x0000001200067202 */ /* 0x000fc80000000f00 */
[----:B------:R-:W-:-:S07]  /*1490*/  IADD3 R0, PT, PT, R19, R5, RZ ;  /* 0x0000000513007210 */ /* 0x000fce0007ffe0ff */
.L_x_1493:
        /* <DEDUP_REMOVED lines=9> */
[----:B------:R-:W-:Y:S01]  /*1530*/  LOP3.LUT R16, R180, 0xd8, RZ, 0xc0, !PT ;  /* 0x000000d8b4107812 */ /* 0x000fe200078ec0ff */
[----:B------:R-:W-:Y:S01]  /*1540*/  IMAD.MOV.U32 R123, RZ, RZ, RZ ;  /* 0x000000ffff7b7224 */ /* 0x000fe200078e00ff */
[----:B------:R-:W-:Y:S01]  /*1550*/  SHF.R.U32.HI R122, RZ, 0x2, R118 ;  /* 0x00000002ff7a7819 */ /* 0x000fe20000011676 */
[----:B------:R-:W5:Y:S01]  /*1560*/  LDCU.128 UR8, c[0x0][0x380] ;  /* 0x00007000ff0877ac */ /* 0x000f620008000c00 */
[----:B------:R-:W-:Y:S01]  /*1570*/  LOP3.LUT R113, R16, R179, RZ, 0x3c, !PT ;  /* 0x000000b310717212 */ /* 0x000fe200078e3cff */
[----:B------:R-:W-:Y:S01]  /*1580*/  IMAD.SHL.U32 R31, R2, 0x40, RZ ;  /* 0x00000040021f7824 */ /* 0x000fe200078e00ff */
[----:B------:R-:W-:Y:S01]  /*1590*/  LOP3.LUT R10, R180, 0x1f20, RZ, 0xc0, !PT ;  /* 0x00001f20b40a7812 */ /* 0x000fe200078ec0ff */
[----:B------:R-:W-:Y:S01]  /*15a0*/  IMAD.WIDE.U32 R12, R13, 0x40, R122 ;  /* 0x000000400d0c7825 */ /* 0x000fe200078e007a */
[----:B------:R-:W-:-:S02]  /*15b0*/  IADD3 R14, P0, PT, R18, R14, RZ ;  /* 0x0000000e120e7210 */ /* 0x000fc40007f1e0ff */
[----:B------:R-:W-:Y:S01]  /*15c0*/  LOP3.LUT R113, R10, R113, RZ, 0xfc, !PT ;  /* 0x000000710a717212 */ /* 0x000fe200078efcff */
[C---:B-1----:R-:W-:Y:S01]  /*15d0*/  IMAD.WIDE.U32 R16, R181.reuse, UR14, R18 ;  /* 0x0000000eb5107c25 */ /* 0x042fe2000f8e0012 */
[----:B------:R-:W-:Y:S01]  /*15e0*/  IADD3 R6, P2, PT, R18, R6, RZ ;  /* 0x0000000612067210 */ /* 0x000fe20007f5e0ff */
[----:B--2---:R-:W-:Y:S01]  /*15f0*/  USHF.L.U64.HI UR23, UR4, 0x5, UR5 ;  /* 0x0000000504177899 */ /* 0x004fe20008010205 */
[----:B------:R-:W-:Y:S01]  /*1600*/  SHF.L.U64.HI R112, R2, 0x6, R3 ;  /* 0x0000000602707819 */ /* 0x000fe20000010203 */
[----:B------:R-:W-:Y:S01]  /*1610*/  USHF.L.U32 UR14, UR4, 0x5, URZ ;  /* 0x00000005040e7899 */ /* 0x000fe200080006ff */
[----:B------:R-:W-:Y:S01]  /*1620*/  IMAD R17, R181, UR15, R17 ;  /* 0x0000000fb5117c24 */ /* 0x000fe2000f8e0211 */
[----:B------:R-:W-:Y:S01]  /*1630*/  SHF.R.U32.HI R170, RZ, 0x1, R118 ;  /* 0x00000001ffaa7819 */ /* 0x000fe20000011676 */
[----:B----4-:R-:W-:Y:S02]  /*1640*/  IMAD R5, R5, UR20, RZ ;  /* 0x0000001405057c24 */ /* 0x010fe4000f8e02ff */
[----:B------:R-:W-:-:S04]  /*1650*/  IMAD.WIDE.U32 R16, R8, UR20, R16 ;  /* 0x0000001408107c25 */ /* 0x000fc8000f8e0010 */
[----:B------:R-:W-:Y:S02]  /*1660*/  IMAD R10, R8, UR21, R5 ;  /* 0x00000015080a7c24 */ /* 0x000fe4000f8e0205 */
[----:B------:R-:W-:Y:S02]  /*1670*/  IMAD.U32 R18, RZ, RZ, UR14 ;  /* 0x0000000eff127e24 */ /* 0x000fe4000f8e00ff */
[----:B------:R-:W-:Y:S02]  /*1680*/  IMAD.U32 R19, RZ, RZ, UR23 ;  /* 0x00000017ff137e24 */ /* 0x000fe4000f8e00ff */
[----:B------:R-:W-:Y:S02]  /*1690*/  IMAD.X R15, RZ, RZ, R4, P0 ;  /* 0x000000ffff0f7224 */ /* 0x000fe400000e0604 */
[----:B------:R-:W-:Y:S02]  /*16a0*/  IMAD R4, R13, UR4, RZ ;  /* 0x000000040d047c24 */ /* 0x000fe4000f8e02ff */
[----:B------:R-:W-:-:S02]  /*16b0*/  IMAD.IADD R11, R17, 0x1, R10 ;  /* 0x00000001110b7824 */ /* 0x000fc400078e020a */
        /* <DEDUP_REMOVED lines=15> */
[----:B------:R-:W-:Y:S01]  /*17b0*/  IMAD.SHL.U32 R116, R118, 0x4, RZ ;  /* 0x0000000476747824 */ /* 0x000fe200078e00ff */
[----:B------:R-:W-:Y:S01]  /*17c0*/  LEA R174, P3, R14, UR10, 0x1 ;  /* 0x0000000a0eae7c11 */ /* 0x000fe2000f8608ff */
[C---:B------:R-:W-:Y:S01]  /*17d0*/  IMAD.SHL.U32 R169, R118.reuse, 0x10, RZ ;  /* 0x0000001076a97824 */ /* 0x040fe200078e00ff */
[----:B------:R-:W-:Y:S01]  /*17e0*/  LEA.HI.X R9, R5, UR9, R4, 0x1, P0 ;  /* 0x0000000905097c11 */ /* 0x000fe200080f0c04 */
[----:B------:R-:W-:Y:S01]  /*17f0*/  IMAD.SHL.U32 R30, R118, 0x20, RZ ;  /* 0x00000020761e7824 */ /* 0x000fe200078e00ff */
[----:B------:R-:W-:Y:S01]  /*1800*/  LEA.HI.X R175, R14, UR11, R175, 0x1, P3 ;  /* 0x0000000b0eaf7c11 */ /* 0x000fe200098f0caf */
[----:B------:R-:W-:Y:S01]  /*1810*/  USHF.L.U32 UR8, UR6, 0x6, URZ ;  /* 0x0000000606087899 */ /* 0x000fe200080006ff */
[C---:B------:R-:W-:Y:S01]  /*1820*/  IADD3 R4, P0, PT, R31.reuse, R174, RZ ;  /* 0x000000ae1f047210 */ /* 0x040fe20007f1e0ff */
[----:B------:R-:W-:Y:S01]  /*1830*/  IMAD.MOV.U32 R29, RZ, RZ, 0x20 ;  /* 0x00000020ff1d7424 */ /* 0x000fe200078e00ff */
[----:B------:R-:W-:Y:S01]  /*1840*/  LEA.HI.X R11, R12, UR9, R7, 0x1, P1 ;  /* 0x000000090c0b7c11 */ /* 0x000fe200088f0c07 */
[----:B------:R-:W-:Y:S01]  /*1850*/  IMAD.X R7, RZ, RZ, R0, P2 ;  /* 0x000000ffff077224 */ /* 0x000fe200010e0600 */
[----:B------:R-:W-:Y:S01]  /*1860*/  LOP3.LUT R0, R170, 0x8, RZ, 0xc0, !PT ;  /* 0x00000008aa007812 */ /* 0x000fe200078ec0ff */
[----:B------:R-:W-:Y:S01]  /*1870*/  IMAD.X R5, R112, 0x1, R175, P0 ;  /* 0x0000000170057824 */ /* 0x000fe200000e06af */
[----:B------:R-:W-:Y:S01]  /*1880*/  IADD3 R12, P0, PT, R31, R4, RZ ;  /* 0x000000041f0c7210 */ /* 0x000fe20007f1e0ff */
[----:B------:R-:W-:Y:S01]  /*1890*/  @!PT LDS RZ, [RZ] ;  /* 0x00000000fffff984 */ /* 0x000fe20000000800 */
[----:B------:R-:W-:Y:S01]  /*18a0*/  @!PT LDS RZ, [RZ] ;  /* 0x00000000fffff984 */ /* 0x000fe20000000800 */
[----:B------:R-:W-:Y:S01]  /*18b0*/  @!PT LDS RZ, [RZ] ;  /* 0x00000000fffff984 */ /* 0x000fe20000000800 */
[----:B------:R-:W-:Y:S01]  /*18c0*/  LDGSTS.E.BYPASS.LTC128B.128 [R113], desc[UR24][R10.64] ;  /* 0x000000000a717fae */ /* 0x000fe2000b981a18 */
[----:B------:R-:W-:-:S03]  /*18d0*/  IMAD.WIDE.U32 R6, R122, UR6, R6 ;  /* 0x000000067a067c25 */ /* 0x000fc6000f8e0006 */
[----:B------:R-:W-:Y:S01]  /*18e0*/  LDGSTS.E.BYPASS.LTC128B.128 [R113+0x1000], desc[UR24][R10.64+0x40] ;  /* 0x010000400a717fae */ /* 0x000fe2000b981a18 */
[----:B------:R-:W-:Y:S02]  /*18f0*/  IMAD.X R13, R112, 0x1, R5, P0 ;  /* 0x00000001700d7824 */ /* 0x000fe400000e0605 */
[----:B------:R-:W-:Y:S01]  /*1900*/  VIADD R178, R28, 0xffffffff ;  /* 0xffffffff1cb27836 */ /* 0x000fe20000000000 */
[----:B------:R1:W-:Y:S03]  /*1910*/  LDGSTS.E.BYPASS.LTC128B.128 [R113+0x2000], desc[UR24][R10.64+0x80] ;  /* 0x020000800a717fae */ /* 0x0003e6000b981a18 */
[----:B------:R-:W-:Y:S01]  /*1920*/  IMAD.SHL.U32 R187, R178, 0x80, RZ ;  /* 0x00000080b2bb7824 */ /* 0x000fe200078e00ff */
[----:B------:R-:W-:Y:S04]  /*1930*/  LDGSTS.E.BYPASS.LTC128B.128 [R113+0x800], desc[UR24][R8.64] ;  /* 0x0080000008717fae */ /* 0x000fe8000b981a18 */
        /* <DEDUP_REMOVED lines=146> */
[----:B------:R5:W-:Y:S01]  /*2260*/  MUFU.TANH R100, R20 ;  /* 0x0000001400647308 */ /* 0x000be20000002400 */
[----:B------:R-:W-:-:S05]  /*2270*/  FMUL.FTZ R101, R21, UR4 ;  /* 0x0000000415657c20 */ /* 0x000fca0008410000 */
[----:B------:R-:W-:Y:S01]  /*2280*/  HMMA.16816.F32.BF16 R32, R12, R102, R32 ;  /* 0x000000660c20723c */ /* 0x000fe20000041820 */
[----:B------:R-:W-:Y:S01]  /*2290*/  FMUL.FTZ R102, R23, UR4 ;  /* 0x0000000417667c20 */ /* 0x000fe20008410000 */
[----:B------:R-:W2:Y:S01]  /*22a0*/  MUFU.TANH R101, R101 ;  /* 0x0000006500657308 */ /* 0x000ea20000002400 */
        /* <DEDUP_REMOVED lines=10> */
[----:B------:R-:W1:Y:S06]  /*2350*/  MUFU.TANH R123, R42 ;  /* 0x0000002a007b7308 */ /* 0x000e6c0000002400 */
[----:B------:R-:W-:Y:S01]  /*2360*/  HMMA.16816.F32.BF16 R108, R8, R72, R108 ;  /* 0x00000048086c723c */ /* 0x000fe2000004186c */
[----:B------:R-:W3:Y:S01]  /*2370*/  LDSM.16.M88.4 R72, [R120+0x6800] ;  /* 0x006800007848783b */ /* 0x000ee20000000200 */
[----:B------:R2:W1:Y:S06]  /*2380*/  MUFU.TANH R124, R43 ;  /* 0x0000002b007c7308 */ /* 0x00046c0000002400 */
[----:B----4-:R-:W-:Y:S01]  /*2390*/  HMMA.16816.F32.BF16 R92, R12, R16, R88 ;  /* 0x000000100c5c723c */ /* 0x010fe20000041858 */
[----:B------:R-:W4:Y:S01]  /*23a0*/  LDSM.16.M88.4 R88, [R115+0x7800] ;  /* 0x007800007358783b */ /* 0x000f220000000200 */
[----:B------:R-:W1:Y:S06]  /*23b0*/  MUFU.TANH R119, R119 ;  /* 0x0000007700777308 */ /* 0x000e6c0000002400 */
[----:B------:R-:W-:Y:S01]  /*23c0*/  HMMA.16816.F32.BF16 R60, R104, R26, R60 ;  /* 0x0000001a683c723c */ /* 0x000fe2000004183c */
[----:B------:R-:W1:Y:S01]  /*23d0*/  LDSM.16.M88.4 R24, [R115+0x5c00] ;  /* 0x005c00007318783b */ /* 0x000e620000000200 */
[----:B------:R-:W-:Y:S03]  /*23e0*/  MUFU.TANH R102, R102 ;  /* 0x0000006600667308 */ /* 0x000fe60000002400 */
[----:B--2---:R-:W-:Y:S03]  /*23f0*/  LDSM.16.M88.4 R40, [R115+0x8000] ;  /* 0x008000007328783b */ /* 0x004fe60000000200 */
[----:B------:R-:W-:Y:S08]  /*2400*/  HMMA.16816.F32.BF16 R32, R4, R38, R32 ;  /* 0x000000260420723c */ /* 0x000ff00000041820 */
[----:B-----5:R-:W-:Y:S08]  /*2410*/  HMMA.16816.F32.BF16 R92, R8, R20, R92 ;  /* 0x00000014085c723c */ /* 0x020ff0000004185c */
[----:B------:R-:W-:Y:S01]  /*2420*/  HMMA.16816.F32.BF16 R84, R12, R18, R84 ;  /* 0x000000120c54723c */ /* 0x000fe20000041854 */
[----:B------:R-:W2:Y:S02]  /*2430*/  LDSM.16.M88.4 R16, [R120+0x7c00] ;  /* 0x007c00007810783b */ /* 0x000ea40000000200 */
[----:B------:R-:W-:Y:S01]  /*2440*/  FMUL.FTZ R32, R32, UR4 ;  /* 0x0000000420207c20 */ /* 0x000fe20008410000 */
[----:B------:R-:W-:-:S04]  /*2450*/  FMUL.FTZ R33, R33, UR4 ;  /* 0x0000000421217c20 */ /* 0x000fc80008410000 */
[----:B---3--:R-:W-:Y:S01]  /*2460*/  HMMA.16816.F32.BF16 R56, R104, R72, R56 ;  /* 0x000000486838723c */ /* 0x008fe20000041838 */
[----:B------:R-:W-:Y:S07]  /*2470*/  MUFU.TANH R72, R32 ;  /* 0x0000002000487308 */ /* 0x000fee0000002400 */
[----:B----4-:R-:W-:Y:S01]  /*2480*/  HMMA.16816.F32.BF16 R92, R4, R88, R92 ;  /* 0x00000058045c723c */ /* 0x010fe2000004185c */
[----:B------:R3:W-:Y:S01]  /*2490*/  MUFU.TANH R73, R33 ;  /* 0x0000002100497308 */ /* 0x0007e20000002400 */
[----:B------:R-:W-:Y:S01]  /*24a0*/  FMUL.FTZ R88, R34, UR4 ;  /* 0x0000000422587c20 */ /* 0x000fe20008410000 */
[----:B------:R-:W-:-:S05]  /*24b0*/  FMUL.FTZ R89, R35, UR4 ;  /* 0x0000000423597c20 */ /* 0x000fca0008410000 */
[C---:B-1----:R-:W-:Y:S01]  /*24c0*/  HMMA.16816.F32.BF16 R80, R12.reuse, R24, R80 ;  /* 0x000000180c50723c */ /* 0x042fe20000041850 */
[----:B------:R-:W-:Y:S07]  /*24d0*/  MUFU.TANH R88, R88 ;  /* 0x0000005800587308 */ /* 0x000fee0000002400 */
[----:B------:R-:W-:Y:S01]  /*24e0*/  HMMA.16816.F32.BF16 R76, R12, R26, R76 ;  /* 0x0000001a0c4c723c */ /* 0x000fe2000004184c */
[----:B------:R-:W-:Y:S01]  /*24f0*/  LDSM.16.M88.4 R24, [R120+0x8000] ;  /* 0x008000007818783b */ /* 0x000fe20000000200 */
[----:B------:R-:W-:Y:S01]  /*2500*/  MUFU.TANH R89, R89 ;  /* 0x0000005900597308 */ /* 0x000fe20000002400 */
[----:B------:R-:W-:-:S02]  /*2510*/  FMUL.FTZ R95, R95, UR4 ;  /* 0x000000045f5f7c20 */ /* 0x000fc40008410000 */
[----:B---3--:R-:W1:Y:S03]  /*2520*/  LDSM.16.M88.4 R32, [R115+0x6000] ;  /* 0x006000007320783b */ /* 0x008e660000000200 */
[C---:B------:R-:W-:Y:S01]  /*2530*/  HMMA.16816.F32.BF16 R84, R8.reuse, R22, R84 ;  /* 0x000000160854723c */ /* 0x040fe20000041854 */
[----:B------:R-:W3:Y:S01]  /*2540*/  LDSM.16.M88.4 R20, [R120+0x6c00] ;  /* 0x006c00007814783b */ /* 0x000ee20000000200 */
[----:B------:R-:W-:Y:S06]  /*2550*/  MUFU.TANH R198, R95 ;  /* 0x0000005f00c67308 */ /* 0x000fec0000002400 */
[C---:B--2---:R-:W-:Y:S08]  /*2560*/  HMMA.16816.F32.BF16 R80, R8.reuse, R16, R80 ;  /* 0x000000100850723c */ /* 0x044ff00000041850 */
[----:B------:R-:W-:Y:S01]  /*2570*/  HMMA.16816.F32.BF16 R76, R8, R18, R76 ;  /* 0x00000012084c723c */ /* 0x000fe2000004184c */
[----:B------:R-:W2:Y:S07]  /*2580*/  LDSM.16.M88.4 R16, [R115+0x6400] ;  /* 0x006400007310783b */ /* 0x000eae0000000200 */
[C---:B------:R-:W-:Y:S01]  /*2590*/  HMMA.16816.F32.BF16 R108, R4.reuse, R36, R108 ;  /* 0x00000024046c723c */ /* 0x040fe2000004186c */
[----:B------:R-:W-:Y:S07]  /*25a0*/  LDSM.16.M88.4 R36, [R115+0x7c00] ;  /* 0x007c00007324783b */ /* 0x000fee0000000200 */
[----:B------:R-:W-:Y:S01]  /*25b0*/  HMMA.16816.F32.BF16 R84, R4, R90, R84 ;  /* 0x0000005a0454723c */ /* 0x000fe20000041854 */
[----:B------:R-:W-:-:S06]  /*25c0*/  FMUL.FTZ R90, R94, UR4 ;  /* 0x000000045e5a7c20 */ /* 0x000fcc0008410000 */
[----:B------:R-:W-:Y:S01]  /*25d0*/  MUFU.TANH R90, R90 ;  /* 0x0000005a005a7308 */ /* 0x000fe20000002400 */
[C---:B-1----:R-:W-:Y:S03]  /*25e0*/  HMMA.16816.F32.BF16 R96, R12.reuse, R32, R96 ;  /* 0x000000200c60723c */ /* 0x042fe60000041860 */
[----:B------:R-:W-:Y:S01]  /*25f0*/  FMUL.FTZ R108, R108, UR4 ;  /* 0x000000046c6c7c20 */ /* 0x000fe20008410000 */
[----:B------:R-:W-:Y:S01]  /*2600*/  FMUL.FTZ R109, R109, UR4 ;  /* 0x000000046d6d7c20 */ /* 0x000fe20008410000 */
[----:B------:R-:W-:Y:S01]  /*2610*/  FMUL.FTZ R110, R110, UR4 ;  /* 0x000000046e6e7c20 */ /* 0x000fe20008410000 */
[----:B------:R-:W-:Y:S02]  /*2620*/  FMUL.FTZ R111, R111, UR4 ;  /* 0x000000046f6f7c20 */ /* 0x000fe40008410000 */
[----:B------:R-:W-:Y:S01]  /*2630*/  HMMA.16816.F32.BF16 R68, R12, R34, R68 ;  /* 0x000000220c44723c */ /* 0x000fe20000041844 */
[----:B------:R-:W1:Y:S01]  /*2640*/  LDSM.16.M88.4 R32, [R120+0x8400] ;  /* 0x008400007820783b */ /* 0x000e620000000200 */
[----:B------:R-:W4:Y:S01]  /*2650*/  MUFU.TANH R108, R108 ;  /* 0x0000006c006c7308 */ /* 0x000f220000002400 */
[----:B------:R-:W-:Y:S01]  /*2660*/  FMUL.FTZ R86, R86, UR4 ;  /* 0x0000000456567c20 */ /* 0x000fe20008410000 */
[----:B------:R-:W-:Y:S01]  /*2670*/  FMUL.FTZ R84, R84, UR4 ;  /* 0x0000000454547c20 */ /* 0x000fe20008410000 */
[----:B------:R-:W-:Y:S01]  /*2680*/  FMUL.FTZ R85, R85, UR4 ;  /* 0x0000000455557c20 */ /* 0x000fe20008410000 */
[----:B------:R-:W-:-:S02]  /*2690*/  FMUL.FTZ R87, R87, UR4 ;  /* 0x0000000457577c20 */ /* 0x000fc40008410000 */
[C---:B---3--:R-:W-:Y:S02]  /*26a0*/  HMMA.16816.F32.BF16 R48, R104.reuse, R20, R48 ;  /* 0x000000146830723c */ /* 0x048fe40000041830 */
[----:B------:R3:W-:Y:S06]  /*26b0*/  MUFU.TANH R196, R86 ;  /* 0x0000005600c47308 */ /* 0x0007ec0000002400 */
[----:B------:R-:W-:Y:S01]  /*26c0*/  HMMA.16816.F32.BF16 R44, R104, R22, R44 ;  /* 0x00000016682c723c */ /* 0x000fe2000004182c */
[----:B------:R-:W5:Y:S01]  /*26d0*/  LDSM.16.M88.4 R20, [R115+0x6800] ;  /* 0x006800007314783b */ /* 0x000f620000000200 */
[----:B------:R-:W-:Y:S06]  /*26e0*/  MUFU.TANH R109, R109 ;  /* 0x0000006d006d7308 */ /* 0x000fec0000002400 */
[----:B--2---:R-:W-:Y:S02]  /*26f0*/  HMMA.16816.F32.BF16 R64, R12, R16, R64 ;  /* 0x000000100c40723c */ /* 0x004fe40000041840 */
[----:B------:R-:W2:Y:S01]  /*2700*/  MUFU.TANH R110, R110 ;  /* 0x0000006e006e7308 */ /* 0x000ea20000002400 */
[----:B---3--:R-:W-:-:S05]  /*2710*/  IMAD.SHL.U32 R86, R118, 0x2, RZ ;  /* 0x0000000276567824 */ /* 0x008fca00078e00ff */
[----:B------:R-:W-:Y:S01]  /*2720*/  HMMA.16816.F32.BF16 R60, R12, R18, R60 ;  /* 0x000000120c3c723c */ /* 0x000fe2000004183c */
[----:B------:R-:W3:Y:S01]  /*2730*/  LDSM.16.M88.4 R16, [R115+0x8400] ;  /* 0x008400007310783b */ /* 0x000ee20000000200 */
[----:B------:R-:W-:Y:S01]  /*2740*/  LOP3.LUT R86, R187, 0x6, R86, 0xf8, !PT ;  /* 0x00000006bb567812 */ /* 0x000fe200078ef856 */
[----:B------:R-:W2:Y:S05]  /*2750*/  MUFU.TANH R111, R111 ;  /* 0x0000006f006f7308 */ /* 0x000eaa0000002400 */
[----:B------:R-:W-:Y:S01]  /*2760*/  HMMA.16816.F32.BF16 R52, R104, R74, R52 ;  /* 0x0000004a6834723c */ /* 0x000fe20000041834 */
[----:B------:R-:W-:Y:S01]  /*2770*/  FMUL.FTZ R74, R92, UR4 ;  /* 0x000000045c4a7c20 */ /* 0x000fe20008410000 */
[----:B------:R-:W-:Y:S01]  /*2780*/  FMUL.FTZ R75, R93, UR4 ;  /* 0x000000045d4b7c20 */ /* 0x000fe20008410000 */
[----:B------:R-:W-:Y:S05]  /*2790*/  MUFU.TANH R202, R84 ;  /* 0x0000005400ca7308 */ /* 0x000fea0000002400 */
[----:B-1----:R-:W-:Y:S01]  /*27a0*/  HMMA.16816.F32.BF16 R64, R8, R32, R64 ;  /* 0x000000200840723c */ /* 0x002fe20000041840 */
[----:B------:R-:W-:-:S02]  /*27b0*/  LOP3.LUT R32, R86, 0x28, RZ, 0xfc, !PT ;  /* 0x0000002856207812 */ /* 0x000fc400078efcff */
[----:B------:R-:W1:Y:S05]  /*27c0*/  MUFU.TANH R74, R74 ;  /* 0x0000004a004a7308 */ /* 0x000e6a0000002400 */
[----:B------:R-:W-:Y:S03]  /*27d0*/  HMMA.16816.F32.BF16 R80, R4, R36, R80 ;  /* 0x000000240450723c */ /* 0x000fe60000041850 */
[----:B------:R-:W1:Y:S05]  /*27e0*/  MUFU.TANH R75, R75 ;  /* 0x0000004b004b7308 */ /* 0x000e6a0000002400 */
[----:B-----5:R-:W-:Y:S01]  /*27f0*/  HMMA.16816.F32.BF16 R56, R12, R20, R56 ;  /* 0x000000140c38723c */ /* 0x020fe20000041838 */
[----:B------:R-:W-:-:S02]  /*2800*/  LOP3.LUT R21, R122, 0x7, RZ, 0xc0, !PT ;  /* 0x000000077a157812 */ /* 0x000fc400078ec0ff */
[----:B------:R-:W-:Y:S01]  /*2810*/  LOP3.LUT R20, R170, 0x1f0, RZ, 0xc0, !PT ;  /* 0x000001f0aa147812 */ /* 0x000fe200078ec0ff */
[----:B------:R-:W5:Y:S03]  /*2820*/  MUFU.TANH R200, R85 ;  /* 0x0000005500c87308 */ /* 0x000f660000002400 */
[----:B------:R-:W-:Y:S01]  /*2830*/  IADD3 R20, PT, PT, R21, R20, R182 ;  /* 0x0000001415147210 */ /* 0x000fe20007ffe0b6 */
[----:B------:R-:W-:Y:S01]  /*2840*/  HMMA.16816.F32.BF16 R76, R4, R38, R76 ;  /* 0x00000026044c723c */ /* 0x000fe2000004184c */
[----:B------:R-:W4:Y:S02]  /*2850*/  LDSM.16.M88.4 R36, [R120+0x8800] ;  /* 0x008800007824783b */ /* 0x000f240000000200 */
[----:B------:R-:W-:Y:S01]  /*2860*/  IADD3 R21, PT, PT, R117, -UR22, R20 ;  /* 0x8000001675157c10 */ /* 0x000fe2000fffe014 */
[----:B------:R-:W-:Y:S01]  /*2870*/  FMUL.FTZ R80, R80, UR4 ;  /* 0x0000000450507c20 */ /* 0x000fe20008410000 */
[----:B------:R-:W-:Y:S01]  /*2880*/  LOP3.LUT R20, R86, 0x8, RZ, 0xfc, !PT ;  /* 0x0000000856147812 */ /* 0x000fe200078efcff */
[----:B------:R-:W-:Y:S01]  /*2890*/  FMUL.FTZ R82, R82, UR4 ;  /* 0x0000000452527c20 */ /* 0x000fe20008410000 */
[----:B------:R-:W5:Y:S01]  /*28a0*/  MUFU.TANH R204, R87 ;  /* 0x0000005700cc7308 */ /* 0x000f620000002400 */
[----:B------:R-:W-:Y:S01]  /*28b0*/  HMMA.16816.F32.BF16 R96, R8, R24, R96 ;  /* 0x000000180860723c */ /* 0x000fe20000041860 */
[----:B------:R-:W-:-:S02]  /*28c0*/  IMAD.IADD R114, R21, 0x1, R114 ;  /* 0x0000000115727824 */ /* 0x000fc400078e0272 */
[----:B------:R-:W-:Y:S01]  /*28d0*/  FMUL.FTZ R81, R81, UR4 ;  /* 0x0000000451517c20 */ /* 0x000fe20008410000 */
[----:B------:R-:W-:-:S03]  /*28e0*/  FMUL.FTZ R83, R83, UR4 ;  /* 0x0000000453537c20 */ /* 0x000fc60008410000 */
[----:B------:R-:W5:Y:S01]  /*28f0*/  MUFU.TANH R192, R80 ;  /* 0x0000005000c07308 */ /* 0x000f620000002400 */
[----:B------:R-:W-:Y:S01]  /*2900*/  HMMA.16816.F32.BF16 R68, R8, R26, R68 ;  /* 0x0000001a0844723c */ /* 0x000fe20000041844 */
[----:B------:R-:W2:Y:S02]  /*2910*/  LDSM.16.M88.4 R24, [R115+0x6c00] ;  /* 0x006c00007318783b */ /* 0x000ea40000000200 */
[----:B------:R-:W-:Y:S01]  /*2920*/  FMUL.FTZ R76, R76, UR4 ;  /* 0x000000044c4c7c20 */ /* 0x000fe20008410000 */
[----:B------:R-:W-:Y:S01]  /*2930*/  FMUL.FTZ R78, R78, UR4 ;  /* 0x000000044e4e7c20 */ /* 0x000fe20008410000 */
[----:B------:R-:W-:Y:S01]  /*2940*/  FMUL.FTZ R77, R77, UR4 ;  /* 0x000000044d4d7c20 */ /* 0x000fe20008410000 */
[----:B------:R-:W-:Y:S01]  /*2950*/  FMUL.FTZ R79, R79, UR4 ;  /* 0x000000044f4f7c20 */ /* 0x000fe20008410000 */
[----:B------:R1:W-:Y:S01]  /*2960*/  MUFU.TANH R194, R76 ;  /* 0x0000004c00c27308 */ /* 0x0003e20000002400 */
[----:B---3--:R-:W-:Y:S01]  /*2970*/  HMMA.16816.F32.BF16 R64, R4, R16, R64 ;  /* 0x000000100440723c */ /* 0x008fe20000041840 */
[----:B------:R-:W-:-:S02]  /*2980*/  VIADDMNMX R17, R114, 0x1, R117, PT ;  /* 0x0000000172117846 */ /* 0x000fc40003800175 */
[----:B------:R-:W-:Y:S02]  /*2990*/  VIADDMNMX R117, R114, 0x9, R117, PT ;  /* 0x0000000972757846 */ /* 0x000fe40003800175 */
[C---:B------:R-:W-:Y:S02]  /*29a0*/  ISETP.GE.AND P6, PT, R20.reuse, R17, PT ;  /* 0x000000111400720c */ /* 0x040fe40003fc6270 */
[-C--:B------:R-:W-:Y:S01]  /*29b0*/  ISETP.GE.AND P5, PT, R20, R117.reuse, PT ;  /* 0x000000751400720c */ /* 0x080fe20003fa6270 */
[----:B------:R-:W-:Y:S01]  /*29c0*/  HMMA.16816.F32.BF16 R52, R12, R22, R52 ;  /* 0x000000160c34723c */ /* 0x000fe20000041834 */
[----:B------:R-:W3:Y:S01]  /*29d0*/  LDSM.16.M88.4 R20, [R115+0x8800] ;  /* 0x008800007314783b */ /* 0x000ee20000000200 */
[C---:B------:R-:W-:Y:S01]  /*29e0*/  LOP3.LUT R16, R86.reuse, 0x1, RZ, 0xfc, !PT ;  /* 0x0000000156107812 */ /* 0x040fe200078efcff */
[----:B------:R5:W-:Y:S01]  /*29f0*/  MUFU.TANH R138, R78 ;  /* 0x0000004e008a7308 */ /* 0x000be20000002400 */
[----:B------:R-:W-:Y:S02]  /*2a00*/  ISETP.GE.AND P4, PT, R86, R117, PT ;  /* 0x000000755600720c */ /* 0x000fe40003f86270 */
[----:B------:R-:W-:-:S02]  /*2a10*/  ISETP.GE.AND P0, PT, R16, R17, PT ;  /* 0x000000111000720c */ /* 0x000fc40003f06270 */
[----:B------:R-:W-:Y:S01]  /*2a20*/  HMMA.16816.F32.BF16 R68, R4, R42, R68 ;  /* 0x0000002a0444723c */ /* 0x000fe20000041844 */
[----:B------:R-:W-:Y:S02]  /*2a30*/  ISETP.GE.AND P3, PT, R16, R117, PT ;  /* 0x000000751000720c */ /* 0x000fe40003f66270 */
[----:B------:R-:W-:Y:S01]  /*2a40*/  LOP3.LUT R16, R86, 0x10, RZ, 0xfc, !PT ;  /* 0x0000001056107812 */ /* 0x000fe200078efcff */
[----:B------:R5:W3:Y:S01]  /*2a50*/  MUFU.TANH R190, R82 ;  /* 0x0000005200be7308 */ /* 0x000ae20000002400 */
[----:B-1----:R-:W-:Y:S01]  /*2a60*/  FSEL R76, R101, -INF , !P0 ;  /* 0xff800000654c7808 */ /* 0x002fe20004000000 */
[----:B------:R-:W-:Y:S01]  /*2a70*/  FMUL.FTZ R64, R64, UR4 ;  /* 0x0000000440407c20 */ /* 0x000fe20008410000 */
[----:B------:R-:W-:Y:S01]  /*2a80*/  FSEL R80, R123, -INF , !P5 ;  /* 0xff8000007b507808 */ /* 0x000fe20006800000 */
[C---:B------:R-:W-:Y:S01]  /*2a90*/  HMMA.16816.F32.BF16 R60, R8.reuse, R34, R60 ;  /* 0x00000022083c723c */ /* 0x040fe2000004183c */
[----:B------:R-:W-:Y:S01]  /*2aa0*/  ISETP.GE.AND P1, PT, R86, R17, PT ;  /* 0x000000115600720c */ /* 0x000fe20003f26270 */
[----:B------:R-:W-:Y:S01]  /*2ab0*/  FMUL.FTZ R66, R66, UR4 ;  /* 0x0000000442427c20 */ /* 0x000fe20008410000 */
[----:B------:R-:W-:Y:S01]  /*2ac0*/  ISETP.GE.AND P0, PT, R16, R117, PT ;  /* 0x000000751000720c */ /* 0x000fe20003f06270 */
[----:B------:R-:W1:Y:S01]  /*2ad0*/  MUFU.TANH R132, R81 ;  /* 0x0000005100847308 */ /* 0x000e620000002400 */
[----:B------:R-:W-:Y:S01]  /*2ae0*/  FSEL R100, R100, -INF , !P1 ;  /* 0xff80000064647808 */ /* 0x000fe20004800000 */
[----:B------:R-:W-:Y:S01]  /*2af0*/  FMUL.FTZ R67, R67, UR4 ;  /* 0x0000000443437c20 */ /* 0x000fe20008410000 */
[----:B------:R-:W-:Y:S01]  /*2b00*/  FSEL R84, R103, -INF , !P6 ;  /* 0xff80000067547808 */ /* 0x000fe20007000000 */
[----:B----4-:R-:W-:Y:S01]  /*2b10*/  HMMA.16816.F32.BF16 R56, R8, R36, R56 ;  /* 0x000000240838723c */ /* 0x010fe20000041838 */
[----:B------:R-:W-:-:S02]  /*2b20*/  FMUL.FTZ R65, R65, UR4 ;  /* 0x0000000441417c20 */ /* 0x000fc40008410000 */
[----:B------:R-:W-:Y:S01]  /*2b30*/  FMUL.FTZ R68, R68, UR4 ;  /* 0x0000000444447c20 */ /* 0x000fe20008410000 */
[----:B------:R-:W-:Y:S01]  /*2b40*/  FMUL.FTZ R70, R70, UR4 ;  /* 0x0000000446467c20 */ /* 0x000fe20008410000 */
[----:B------:R-:W4:Y:S01]  /*2b50*/  MUFU.TANH R188, R83 ;  /* 0x0000005300bc7308 */ /* 0x000f220000002400 */
[----:B------:R-:W-:Y:S01]  /*2b60*/  FMUL.FTZ R69, R69, UR4 ;  /* 0x0000000445457c20 */ /* 0x000fe20008410000 */
[----:B------:R-:W-:Y:S01]  /*2b70*/  FMUL.FTZ R71, R71, UR4 ;  /* 0x0000000447477c20 */ /* 0x000fe20008410000 */
[----:B--2---:R-:W-:Y:S01]  /*2b80*/  HMMA.16816.F32.BF16 R48, R12, R24, R48 ;  /* 0x000000180c30723c */ /* 0x004fe20000041830 */
[----:B------:R-:W-:-:S04]  /*2b90*/  LOP3.LUT R24, R86, 0x9, RZ, 0xfc, !PT ;  /* 0x0000000956187812 */ /* 0x000fc800078efcff */
[C---:B------:R-:W-:Y:S01]  /*2ba0*/  ISETP.GE.AND P2, PT, R24.reuse, R17, PT ;  /* 0x000000111800720c */ /* 0x040fe20003f46270 */
[----:B------:R2:W-:Y:S01]  /*2bb0*/  MUFU.TANH R172, R68 ;  /* 0x0000004400ac7308 */ /* 0x0005e20000002400 */
[-C--:B------:R-:W-:Y:S01]  /*2bc0*/  ISETP.GE.AND P1, PT, R24, R117.reuse, PT ;  /* 0x000000751800720c */ /* 0x080fe20003f26270 */
[C---:B------:R-:W-:Y:S01]  /*2bd0*/  HMMA.16816.F32.BF16 R60, R4.reuse, R18, R60 ;  /* 0x00000012043c723c */ /* 0x040fe2000004183c */
[----:B-----5:R-:W-:Y:S02]  /*2be0*/  FSEL R78, R121, -INF , !P2 ;  /* 0xff800000794e7808 */ /* 0x020fe40005000000 */
[----:B------:R-:W5:Y:S01]  /*2bf0*/  LDSM.16.M88.4 R120, [R120+0x8c00] ;  /* 0x008c00007878783b */ /* 0x000f620000000200 */
[----:B------:R-:W-:Y:S02]  /*2c00*/  LOP3.LUT R18, R86, 0x11, RZ, 0xfc, !PT ;  /* 0x0000001156127812 */ /* 0x000fe400078efcff */
[----:B------:R1:W-:Y:S01]  /*2c10*/  MUFU.TANH R164, R70 ;  /* 0x0000004600a47308 */ /* 0x0003e20000002400 */
[----:B------:R-:W-:Y:S01]  /*2c20*/  FSEL R82, R124, -INF , !P1 ;  /* 0xff8000007c527808 */ /* 0x000fe20004800000 */
[----:B---3--:R-:W-:Y:S01]  /*2c30*/  HMMA.16816.F32.BF16 R56, R4, R20, R56 ;  /* 0x000000140438723c */ /* 0x008fe20000041838 */
[----:B------:R-:W-:-:S02]  /*2c40*/  ISETP.GE.AND P6, PT, R18, R117, PT ;  /* 0x000000751200720c */ /* 0x000fc40003fc6270 */
[----:B------:R-:W-:-:S03]  /*2c50*/  LOP3.LUT R20, R86, 0x21, RZ, 0xfc, !PT ;  /* 0x0000002156147812 */ /* 0x000fc600078efcff */
[----:B------:R-:W3:Y:S01]  /*2c60*/  MUFU.TANH R136, R77 ;  /* 0x0000004d00887308 */ /* 0x000ee20000002400 */
[----:B--2---:R-:W-:Y:S01]  /*2c70*/  FSEL R68, R119, -INF , !P4 ;  /* 0xff80000077447808 */ /* 0x004fe20006000000 */
[----:B------:R-:W-:Y:S01]  /*2c80*/  HMMA.16816.F32.BF16 R96, R4, R40, R96 ;  /* 0x000000280460723c */ /* 0x000fe20000041860 */
[-C--:B------:R-:W-:Y:S02]  /*2c90*/  ISETP.GE.AND P4, PT, R16, R17.reuse, PT ;  /* 0x000000111000720c */ /* 0x080fe40003f86270 */
[----:B------:R-:W-:Y:S01]  /*2ca0*/  FMUL.FTZ R60, R60, UR4 ;  /* 0x000000043c3c7c20 */ /* 0x000fe20008410000 */
[----:B------:R-:W-:Y:S01]  /*2cb0*/  LOP3.LUT R16, R86, 0x18, RZ, 0xfc, !PT ;  /* 0x0000001856107812 */ /* 0x000fe200078efcff */
[----:B------:R-:W-:Y:S01]  /*2cc0*/  FMUL.FTZ R63, R63, UR4 ;  /* 0x000000043f3f7c20 */ /* 0x000fe20008410000 */
[----:B------:R-:W-:Y:S01]  /*2cd0*/  FSEL R24, R108, -INF , !P4 ;  /* 0xff8000006c187808 */ /* 0x000fe20006000000 */
[----:B------:R-:W2:Y:S01]  /*2ce0*/  MUFU.TANH R134, R79 ;  /* 0x0000004f00867308 */ /* 0x000ea20000002400 */
[C---:B------:R-:W-:Y:S01]  /*2cf0*/  ISETP.GE.AND P5, PT, R16.reuse, R17, PT ;  /* 0x000000111000720c */ /* 0x040fe20003fa6270 */
[----:B------:R-:W-:Y:S01]  /*2d00*/  HMMA.16816.F32.BF16 R44, R12, R26, R44 ;  /* 0x0000001a0c2c723c */ /* 0x000fe2000004182c */
[----:B------:R-:W-:Y:S01]  /*2d10*/  ISETP.GE.AND P2, PT, R16, R117, PT ;  /* 0x000000751000720c */ /* 0x000fe20003f46270 */
[----:B------:R-:W-:Y:S01]  /*2d20*/  FMUL.FTZ R56, R56, UR4 ;  /* 0x0000000438387c20 */ /* 0x000fe20008410000 */
[----:B-1----:R-:W-:Y:S01]  /*2d30*/  FSEL R70, R102, -INF , !P3 ;  /* 0xff80000066467808 */ /* 0x002fe20005800000 */
[----:B------:R-:W-:Y:S01]  /*2d40*/  FMUL.FTZ R59, R59, UR4 ;  /* 0x000000043b3b7c20 */ /* 0x000fe20008410000 */
[----:B------:R-:W-:Y:S01]  /*2d50*/  LOP3.LUT R16, R86, 0x19, RZ, 0xfc, !PT ;  /* 0x0000001956107812 */ /* 0x000fe200078efcff */
[----:B------:R-:W-:Y:S01]  /*2d60*/  MUFU.TANH R152, R69 ;  /* 0x0000004500987308 */ /* 0x000fe20000002400 */
[-C--:B------:R-:W-:Y:S01]  /*2d70*/  ISETP.GE.AND P3, PT, R18, R17.reuse, PT ;  /* 0x000000111200720c */ /* 0x080fe20003f66270 */
[C---:B------:R-:W-:Y:S01]  /*2d80*/  HMMA.16816.F32.BF16 R52, R8.reuse, R38, R52 ;  /* 0x000000260834723c */ /* 0x040fe20000041834 */
[----:B------:R-:W-:Y:S01]  /*2d90*/  LOP3.LUT R18, R86, 0x20, RZ, 0xfc, !PT ;  /* 0x0000002056127812 */ /* 0x000fe200078efcff */
[----:B------:R-:W-:Y:S01]  /*2da0*/  FMUL.FTZ R62, R62, UR4 ;  /* 0x000000043e3e7c20 */ /* 0x000fe20008410000 */
[----:B------:R-:W-:Y:S01]  /*2db0*/  ISETP.GE.AND P1, PT, R16, R17, PT ;  /* 0x000000111000720c */ /* 0x000fe20003f26270 */
[----:B------:R-:W-:Y:S01]  /*2dc0*/  FMUL.FTZ R96, R96, UR4 ;  /* 0x0000000460607c20 */ /* 0x000fe20008410000 */
[----:B------:R-:W-:Y:S01]  /*2dd0*/  ISETP.GE.AND P4, PT, R16, R117, PT ;  /* 0x000000751000720c */ /* 0x000fe20003f86270 */
[----:B------:R-:W-:Y:S01]  /*2de0*/  FMUL.FTZ R97, R97, UR4 ;  /* 0x0000000461617c20 */ /* 0x000fe20008410000 */
[----:B------:R-:W-:Y:S01]  /*2df0*/  FSEL R16, R110, -INF , !P0 ;  /* 0xff8000006e107808 */ /* 0x000fe20004000000 */
[----:B------:R-:W-:Y:S01]  /*2e00*/  FMUL.FTZ R98, R98, UR4 ;  /* 0x0000000462627c20 */ /* 0x000fe20008410000 */
[----:B------:R-:W-:Y:S01]  /*2e10*/  FSEL R40, R109, -INF , !P3 ;  /* 0xff8000006d287808 */ /* 0x000fe20005800000 */
[C---:B-----5:R-:W-:Y:S01]  /*2e20*/  HMMA.16816.F32.BF16 R48, R8.reuse, R120, R48 ;  /* 0x000000780830723c */ /* 0x060fe20000041830 */
[C---:B------:R-:W-:Y:S01]  /*2e30*/  ISETP.GE.AND P0, PT, R18.reuse, R17, PT ;  /* 0x000000111200720c */ /* 0x040fe20003f06270 */
[----:B------:R-:W1:Y:S01]  /*2e40*/  MUFU.TANH R186, R96 ;  /* 0x0000006000ba7308 */ /* 0x000e620000002400 */
[----:B------:R-:W-:Y:S01]  /*2e50*/  ISETP.GE.AND P3, PT, R18, R117, PT ;  /* 0x000000751200720c */ /* 0x000fe20003f66270 */
[----:B------:R-:W-:Y:S01]  /*2e60*/  FMUL.FTZ R99, R99, UR4 ;  /* 0x0000000463637c20 */ /* 0x000fe20008410000 */
[----:B------:R-:W-:Y:S01]  /*2e70*/  FSEL R18, R111, -INF , !P6 ;  /* 0xff8000006f127808 */ /* 0x000fe20007000000 */
[----:B------:R-:W-:Y:S01]  /*2e80*/  FMUL.FTZ R61, R61, UR4 ;  /* 0x000000043d3d7c20 */ /* 0x000fe20008410000 */
[----:B------:R-:W-:Y:S01]  /*2e90*/  ISETP.GE.AND P6, PT, R20, R17, PT ;  /* 0x000000111400720c */ /* 0x000fe20003fc6270 */
[----:B------:R-:W-:Y:S01]  /*2ea0*/  HMMA.16816.F32.BF16 R44, R8, R122, R44 ;  /* 0x0000007a082c723c */ /* 0x000fe2000004182c */
[----:B------:R-:W-:Y:S01]  /*2eb0*/  FSEL R42, R72, -INF , !P5 ;  /* 0xff800000482a7808 */ /* 0x000fe20006800000 */
[----:B------:R-:W-:Y:S01]  /*2ec0*/  MUFU.TANH R156, R97 ;  /* 0x00000061009c7308 */ /* 0x000fe20000002400 */
[----:B------:R-:W-:Y:S01]  /*2ed0*/  LOP3.LUT R14, R86, 0x29, RZ, 0xfc, !PT ;  /* 0x00000029560e7812 */ /* 0x000fe200078efcff */
[----:B------:R-:W-:Y:S01]  /*2ee0*/  FMUL.FTZ R19, R58, UR4 ;  /* 0x000000043a137c20 */ /* 0x000fe20008410000 */
[----:B------:R-:W-:Y:S01]  /*2ef0*/  LOP3.LUT R12, R86, 0x30, RZ, 0xfc, !PT ;  /* 0x00000030560c7812 */ /* 0x000fe200078efcff */
[----:B------:R-:W-:Y:S01]  /*2f00*/  FMUL.FTZ R57, R57, UR4 ;  /* 0x0000000439397c20 */ /* 0x000fe20008410000 */
[----:B------:R-:W-:Y:S01]  /*2f10*/  ISETP.GE.AND P5, PT, R20, R117, PT ;  /* 0x000000751400720c */ /* 0x000fe20003fa6270 */
[----:B------:R-:W-:Y:S01]  /*2f20*/  HMMA.16816.F32.BF16 R52, R4, R22, R52 ;  /* 0x000000160434723c */ /* 0x000fe20000041834 */
[----:B------:R-:W-:Y:S01]  /*2f30*/  FSEL R38, R88, -INF , !P2 ;  /* 0xff80000058267808 */ /* 0x000fe20005000000 */
[----:B------:R-:W5:Y:S01]  /*2f40*/  MUFU.TANH R154, R98 ;  /* 0x00000062009a7308 */ /* 0x000f620000002400 */
[----:B------:R-:W-:-:S02]  /*2f50*/  FSEL R20, R73, -INF , !P1 ;  /* 0xff80000049147808 */ /* 0x000fc40004800000 */
[C---:B------:R-:W-:Y:S02]  /*2f60*/  ISETP.GE.AND P2, PT, R32.reuse, R17, PT ;  /* 0x000000112000720c */ /* 0x040fe40003f46270 */
[----:B------:R-:W-:Y:S02]  /*2f70*/  ISETP.GE.AND P1, PT, R32, R117, PT ;  /* 0x000000752000720c */ /* 0x000fe40003f26270 */
[----:B------:R-:W-:Y:S01]  /*2f80*/  FSEL R206, R89, -INF , !P4 ;  /* 0xff80000059ce7808 */ /* 0x000fe20006000000 */
[----:B------:R-:W5:Y:S01]  /*2f90*/  MUFU.TANH R162, R71 ;  /* 0x0000004700a27308 */ /* 0x000f620000002400 */
[----:B------:R-:W-:Y:S02]  /*2fa0*/  FSEL R36, R74, -INF , !P0 ;  /* 0xff8000004a247808 */ /* 0x000fe40004000000 */
[----:B------:R-:W-:Y:S02]  /*2fb0*/  FSEL R34, R90, -INF , !P3 ;  /* 0xff8000005a227808 */ /* 0x000fe40005800000 */
[----:B------:R-:W-:-:S02]  /*2fc0*/  FSEL R32, R75, -INF , !P6 ;  /* 0xff8000004b207808 */ /* 0x000fc40007000000 */
[C---:B------:R-:W-:Y:S01]  /*2fd0*/  ISETP.GE.AND P4, PT, R14.reuse, R17, PT ;  /* 0x000000110e00720c */ /* 0x040fe20003f86270 */
[----:B------:R-:W5:Y:S01]  /*2fe0*/  MUFU.TANH R160, R64 ;  /* 0x0000004000a07308 */ /* 0x000f620000002400 */
[----:B------:R-:W-:Y:S01]  /*2ff0*/  ISETP.GE.AND P0, PT, R14, R117, PT ;  /* 0x000000750e00720c */ /* 0x000fe20003f06270 */
[----:B------:R-:W-:Y:S01]  /*3000*/  FMUL.FTZ R52, R52, UR4 ;  /* 0x0000000434347c20 */ /* 0x000fe20008410000 */
[C---:B------:R-:W-:Y:S01]  /*3010*/  ISETP.GE.AND P3, PT, R12.reuse, R17, PT ;  /* 0x000000110c00720c */ /* 0x040fe20003f66270 */
[----:B------:R-:W-:Y:S01]  /*3020*/  FMUL.FTZ R53, R53, UR4 ;  /* 0x0000000435357c20 */ /* 0x000fe20008410000 */
[----:B------:R-:W-:Y:S01]  /*3030*/  ISETP.GE.AND P6, PT, R12, R117, PT ;  /* 0x000000750c00720c */ /* 0x000fe20003fc6270 */
[----:B------:R-:W-:Y:S01]  /*3040*/  FMUL.FTZ R54, R54, UR4 ;  /* 0x0000000436367c20 */ /* 0x000fe20008410000 */
[----:B------:R-:W4:Y:S01]  /*3050*/  LDSM.16.M88.4 R12, [R115+0x8c00] ;  /* 0x008c0000730c783b */ /* 0x000f220000000200 */
[----:B------:R-:W-:Y:S01]  /*3060*/  LOP3.LUT R26, R86, 0x31, RZ, 0xfc, !PT ;  /* 0x00000031561a7812 */ /* 0x000fe200078efcff */
[----:B------:R-:W5:Y:S01]  /*3070*/  MUFU.TANH R146, R66 ;  /* 0x0000004200927308 */ /* 0x000f620000002400 */
[----:B------:R-:W-:Y:S01]  /*3080*/  FSEL R198, R198, -INF , !P5 ;  /* 0xff800000c6c67808 */ /* 0x000fe20006800000 */
[----:B------:R-:W-:Y:S01]  /*3090*/  FMUL.FTZ R55, R55, UR4 ;  /* 0x0000000437377c20 */ /* 0x000fe20008410000 */
[----:B------:R-:W-:Y:S01]  /*30a0*/  FSEL R202, R202, -INF , !P2 ;  /* 0xff800000caca7808 */ /* 0x000fe20005000000 */
[----:B------:R-:W-:-:S04]  /*30b0*/  DEPBAR.LE SB0, 0x0 ;  /* 0x000080000000791a */ /* 0x000fc80000000000 */
[C---:B------:R-:W-:Y:S01]  /*30c0*/  ISETP.GE.AND P5, PT, R26.reuse, R17, PT ;  /* 0x000000111a00720c */ /* 0x040fe20003fa6270 */
[----:B------:R-:W5:Y:S01]  /*30d0*/  MUFU.TANH R144, R67 ;  /* 0x0000004300907308 */ /* 0x000f620000002400 */
[----:B------:R-:W-:Y:S02]  /*30e0*/  ISETP.GE.AND P2, PT, R26, R117, PT ;  /* 0x000000751a00720c */ /* 0x000fe40003f46270 */
[C---:B------:R-:W-:Y:S02]  /*30f0*/  LOP3.LUT R22, R86.reuse, 0x38, RZ, 0xfc, !PT ;  /* 0x0000003856167812 */ /* 0x040fe400078efcff */
[----:B------:R-:W-:Y:S02]  /*3100*/  LOP3.LUT R26, R86, 0x39, RZ, 0xfc, !PT ;  /* 0x00000039561a7812 */ /* 0x000fe400078efcff */
[----:B------:R-:W-:Y:S01]  /*3110*/  FSEL R196, R196, -INF , !P1 ;  /* 0xff800000c4c47808 */ /* 0x000fe20004800000 */
[----:B------:R-:W5:Y:S01]  /*3120*/  MUFU.TANH R150, R60 ;  /* 0x0000003c00967308 */ /* 0x000f620000002400 */
[----:B------:R-:W-:-:S02]  /*3130*/  FSEL R200, R200, -INF , !P4 ;  /* 0xff800000c8c87808 */ /* 0x000fc40006000000 */
[----:B------:R-:W-:Y:S02]  /*3140*/  FSEL R204, R204, -INF , !P0 ;  /* 0xff800000cccc7808 */ /* 0x000fe40004000000 */
[C---:B------:R-:W-:Y:S02]  /*3150*/  ISETP.GE.AND P1, PT, R22.reuse, R17, PT ;  /* 0x000000111600720c */ /* 0x040fe40003f26270 */
[----:B------:R-:W-:Y:S01]  /*3160*/  ISETP.GE.AND P4, PT, R22, R117, PT ;  /* 0x000000751600720c */ /* 0x000fe20003f86270 */
[----:B------:R-:W5:Y:S01]  /*3170*/  MUFU.TANH R166, R99 ;  /* 0x0000006300a67308 */ /* 0x000f620000002400 */
[----:B------:R-:W-:Y:S02]  /*3180*/  ISETP.GE.AND P0, PT, R26, R17, PT ;  /* 0x000000111a00720c */ /* 0x000fe40003f06270 */
[C---:B------:R-:W-:Y:S02]  /*3190*/  LOP3.LUT R22, R86.reuse, 0x40, RZ, 0xfc, !PT ;  /* 0x0000004056167812 */ /* 0x040fe400078efcff */
[----:B------:R-:W-:-:S02]  /*31a0*/  LOP3.LUT R10, R86, 0x41, RZ, 0xfc, !PT ;  /* 0x00000041560a7812 */ /* 0x000fc400078efcff */
[----:B------:R-:W-:Y:S01]  /*31b0*/  LOP3.LUT R8, R86, 0x48, RZ, 0xfc, !PT ;  /* 0x0000004856087812 */ /* 0x000fe200078efcff */
[----:B------:R-:W5:Y:S01]  /*31c0*/  MUFU.TANH R140, R63 ;  /* 0x0000003f008c7308 */ /* 0x000f620000002400 */
[----:B------:R-:W-:Y:S02]  /*31d0*/  FSEL R192, R192, -INF , !P3 ;  /* 0xff800000c0c07808 */ /* 0x000fe40005800000 */
[----:B------:R-:W-:Y:S01]  /*31e0*/  FSEL R190, R190, -INF , !P6 ;  /* 0xff800000bebe7808 */ /* 0x000fe20007000000 */
[----:B----4-:R-:W-:Y:S01]  /*31f0*/  HMMA.16816.F32.BF16 R48, R4, R12, R48 ;  /* 0x0000000c0430723c */ /* 0x010fe20000041830 */
[----:B------:R-:W-:Y:S02]  /*3200*/  FSEL R132, R132, -INF , !P5 ;  /* 0xff80000084847808 */ /* 0x000fe40006800000 */
[----:B------:R-:W-:Y:S01]  /*3210*/  FSEL R188, R188, -INF , !P2 ;  /* 0xff800000bcbc7808 */ /* 0x000fe20005000000 */
[----:B------:R-:W4:Y:S01]  /*3220*/  MUFU.TANH R130, R56 ;  /* 0x0000003800827308 */ /* 0x000f220000002400 */
[----:B------:R-:W-:-:S02]  /*3230*/  FSEL R194, R194, -INF , !P1 ;  /* 0xff800000c2c27808 */ /* 0x000fc40004800000 */
[----:B------:R-:W-:Y:S01]  /*3240*/  FSEL R138, R138, -INF , !P4 ;  /* 0xff8000008a8a7808 */ /* 0x000fe20006000000 */
[----:B------:R-:W-:Y:S01]  /*3250*/  HMMA.16816.F32.BF16 R44, R4, R14, R44 ;  /* 0x0000000e042c723c */ /* 0x000fe2000004182c */
[----:B---3--:R-:W-:Y:S02]  /*3260*/  FSEL R136, R136, -INF , !P0 ;  /* 0xff80000088887808 */ /* 0x008fe40004000000 */
[----:B------:R-:W-:Y:S01]  /*3270*/  ISETP.GE.AND P3, PT, R26, R117, PT ;  /* 0x000000751a00720c */ /* 0x000fe20003f66270 */
[----:B------:R-:W3:Y:S01]  /*3280*/  MUFU.TANH R158, R65 ;  /* 0x00000041009e7308 */ /* 0x000ee20000002400 */
[C---:B------:R-:W-:Y:S02]  /*3290*/  ISETP.GE.AND P6, PT, R22.reuse, R17, PT ;  /* 0x000000111600720c */ /* 0x040fe40003fc6270 */
[----:B------:R-:W-:Y:S02]  /*32a0*/  ISETP.GE.AND P5, PT, R22, R117, PT ;  /* 0x000000751600720c */ /* 0x000fe40003fa6270 */
[----:B------:R-:W-:-:S02]  /*32b0*/  ISETP.GE.AND P2, PT, R10, R17, PT ;  /* 0x000000110a00720c */ /* 0x000fc40003f46270 */
[----:B------:R-:W-:Y:S01]  /*32c0*/  ISETP.GE.AND P1, PT, R10, R117, PT ;  /* 0x000000750a00720c */ /* 0x000fe20003f26270 */
[----:B------:R-:W3:Y:S01]  /*32d0*/  MUFU.TANH R120, R59 ;  /* 0x0000003b00787308 */ /* 0x000ee20000002400 */
[C---:B------:R-:W-:Y:S01]  /*32e0*/  ISETP.GE.AND P4, PT, R8.reuse, R17, PT ;  /* 0x000000110800720c */ /* 0x040fe20003f86270 */
[----:B------:R-:W-:Y:S01]  /*32f0*/  FMUL.FTZ R49, R49, UR4 ;  /* 0x0000000431317c20 */ /* 0x000fe20008410000 */
[----:B------:R-:W-:Y:S01]  /*3300*/  ISETP.GE.AND P0, PT, R8, R117, PT ;  /* 0x000000750800720c */ /* 0x000fe20003f06270 */
[----:B------:R-:W-:Y:S01]  /*3310*/  FMUL.FTZ R48, R48, UR4 ;  /* 0x0000000430307c20 */ /* 0x000fe20008410000 */
[----:B------:R-:W-:Y:S01]  /*3320*/  LOP3.LUT R10, R86, 0x49, RZ, 0xfc, !PT ;  /* 0x00000049560a7812 */ /* 0x000fe200078efcff */
[----:B------:R-:W-:Y:S01]  /*3330*/  FMUL.FTZ R50, R50, UR4 ;  /* 0x0000000432327c20 */ /* 0x000fe20008410000 */
[----:B------:R-:W-:Y:S01]  /*3340*/  LOP3.LUT R8, R86, 0x50, RZ, 0xfc, !PT ;  /* 0x0000005056087812 */ /* 0x000fe200078efcff */
[----:B------:R-:W3:Y:S01]  /*3350*/  MUFU.TANH R142, R62 ;  /* 0x0000003e008e7308 */ /* 0x000ee20000002400 */
[----:B--2---:R-:W-:Y:S01]  /*3360*/  FSEL R134, R134, -INF , !P3 ;  /* 0xff80000086867808 */ /* 0x004fe20005800000 */
[----:B------:R-:W-:Y:S01]  /*3370*/  FMUL.FTZ R44, R44, UR4 ;  /* 0x000000042c2c7c20 */ /* 0x000fe20008410000 */
[----:B-1----:R-:W-:Y:S01]  /*3380*/  FSEL R186, R186, -INF , !P6 ;  /* 0xff800000baba7808 */ /* 0x002fe20007000000 */
[----:B------:R-:W-:Y:S01]  /*3390*/  FMUL.FTZ R45, R45, UR4 ;  /* 0x000000042d2d7c20 */ /* 0x000fe20008410000 */
[----:B-----5:R-:W-:Y:S01]  /*33a0*/  FSEL R154, R154, -INF , !P5 ;  /* 0xff8000009a9a7808 */ /* 0x020fe20006800000 */
[----:B------:R-:W-:Y:S01]  /*33b0*/  FMUL.FTZ R51, R51, UR4 ;  /* 0x0000000433337c20 */ /* 0x000fe20008410000 */
[----:B------:R-:W-:Y:S01]  /*33c0*/  FSEL R156, R156, -INF , !P2 ;  /* 0xff8000009c9c7808 */ /* 0x000fe20005000000 */
[----:B------:R-:W1:Y:S01]  /*33d0*/  MUFU.TANH R60, R49 ;  /* 0x00000031003c7308 */ /* 0x000e620000002400 */
[----:B------:R-:W-:Y:S01]  /*33e0*/  ISETP.GE.AND P3, PT, R10, R17, PT ;  /* 0x000000110a00720c */ /* 0x000fe20003f66270 */
[----:B------:R-:W-:Y:S01]  /*33f0*/  FMUL.FTZ R46, R46, UR4 ;  /* 0x000000042e2e7c20 */ /* 0x000fe20008410000 */
[----:B------:R-:W-:Y:S01]  /*3400*/  ISETP.GE.AND P6, PT, R10, R117, PT ;  /* 0x000000750a00720c */ /* 0x000fe20003fc6270 */
[----:B------:R-:W-:Y:S01]  /*3410*/  FMUL.FTZ R47, R47, UR4 ;  /* 0x000000042f2f7c20 */ /* 0x000fe20008410000 */
[----:B------:R-:W-:-:S02]  /*3420*/  ISETP.GE.AND P5, PT, R8, R17, PT ;  /* 0x000000110800720c */ /* 0x000fc40003fa6270 */
[----:B------:R-:W-:Y:S01]  /*3430*/  ISETP.GE.AND P2, PT, R8, R117, PT ;  /* 0x000000750800720c */ /* 0x000fe20003f46270 */
[----:B------:R-:W2:Y:S01]  /*3440*/  MUFU.TANH R148, R61 ;  /* 0x0000003d00947308 */ /* 0x000ea20000002400 */
[C---:B------:R-:W-:Y:S02]  /*3450*/  LOP3.LUT R8, R86.reuse, 0x51, RZ, 0xfc, !PT ;  /* 0x0000005156087812 */ /* 0x040fe400078efcff */
[C---:B------:R-:W-:Y:S02]  /*3460*/  LOP3.LUT R6, R86.reuse, 0x58, RZ, 0xfc, !PT ;  /* 0x0000005856067812 */ /* 0x040fe400078efcff */
[----:B------:R-:W-:Y:S02]  /*3470*/  LOP3.LUT R4, R86, 0x59, RZ, 0xfc, !PT ;  /* 0x0000005956047812 */ /* 0x000fe400078efcff */
[----:B------:R-:W-:Y:S01]  /*3480*/  FSEL R172, R172, -INF , !P4 ;  /* 0xff800000acac7808 */ /* 0x000fe20006000000 */
[----:B------:R-:W5:Y:S01]  /*3490*/  MUFU.TANH R126, R52 ;  /* 0x00000034007e7308 */ /* 0x000f620000002400 */
[----:B------:R-:W-:-:S02]  /*34a0*/  FSEL R164, R164, -INF , !P0 ;  /* 0xff800000a4a47808 */ /* 0x000fc40004000000 */
[----:B------:R-:W-:Y:S02]  /*34b0*/  FSEL R152, R152, -INF , !P3 ;  /* 0xff80000098987808 */ /* 0x000fe40005800000 */
[----:B------:R-:W-:Y:S02]  /*34c0*/  FSEL R162, R162, -INF , !P6 ;  /* 0xff800000a2a27808 */ /* 0x000fe40007000000 */
[----:B------:R-:W-:Y:S01]  /*34d0*/  FSEL R160, R160, -INF , !P5 ;  /* 0xff800000a0a07808 */ /* 0x000fe20006800000 */
[----:B------:R-:W5:Y:S01]  /*34e0*/  MUFU.TANH R19, R19 ;  /* 0x0000001300137308 */ /* 0x000f620000002400 */
[----:B------:R-:W-:Y:S02]  /*34f0*/  ISETP.GE.AND P4, PT, R8, R117, PT ;  /* 0x000000750800720c */ /* 0x000fe40003f86270 */
[C---:B------:R-:W-:Y:S02]  /*3500*/  ISETP.GE.AND P0, PT, R6.reuse, R17, PT ;  /* 0x000000110600720c */ /* 0x040fe40003f06270 */
[----:B------:R-:W-:-:S02]  /*3510*/  ISETP.GE.AND P3, PT, R6, R117, PT ;  /* 0x000000750600720c */ /* 0x000fc40003f66270 */
[C---:B------:R-:W-:Y:S01]  /*3520*/  ISETP.GE.AND P6, PT, R4.reuse, R17, PT ;  /* 0x000000110400720c */ /* 0x040fe20003fc6270 */
[----:B------:R-:W5:Y:S01]  /*3530*/  MUFU.TANH R128, R57 ;  /* 0x0000003900807308 */ /* 0x000f620000002400 */
[----:B------:R-:W-:Y:S02]  /*3540*/  ISETP.GE.AND P5, PT, R4, R117, PT ;  /* 0x000000750400720c */ /* 0x000fe40003fa6270 */
[C---:B------:R-:W-:Y:S02]  /*3550*/  LOP3.LUT R6, R86.reuse, 0x60, RZ, 0xfc, !PT ;  /* 0x0000006056067812 */ /* 0x040fe400078efcff */
[----:B------:R-:W-:Y:S02]  /*3560*/  LOP3.LUT R4, R86, 0x61, RZ, 0xfc, !PT ;  /* 0x0000006156047812 */ /* 0x000fe400078efcff */
[----:B------:R-:W-:Y:S01]  /*3570*/  FSEL R146, R146, -INF , !P2 ;  /* 0xff80000092927808 */ /* 0x000fe20005000000 */
[----:B------:R-:W-:Y:S01]  /*3580*/  MUFU.TANH R124, R53 ;  /* 0x00000035007c7308 */ /* 0x000fe20000002400 */
[----:B------:R-:W-:-:S02]  /*3590*/  FSEL R144, R144, -INF , !P4 ;  /* 0xff80000090907808 */ /* 0x000fc40006000000 */
[----:B------:R-:W-:Y:S02]  /*35a0*/  FSEL R150, R150, -INF , !P0 ;  /* 0xff80000096967808 */ /* 0x000fe40004000000 */
[-C--:B------:R-:W-:Y:S02]  /*35b0*/  ISETP.GE.AND P2, PT, R6, R17.reuse, PT ;  /* 0x000000110600720c */ /* 0x080fe40003f46270 */
[C---:B------:R-:W-:Y:S01]  /*35c0*/  ISETP.GE.AND P4, PT, R4.reuse, R17, PT ;  /* 0x000000110400720c */ /* 0x040fe20003f86270 */
[----:B------:R-:W5:Y:S01]  /*35d0*/  MUFU.TANH R66, R54 ;  /* 0x0000003600427308 */ /* 0x000f620000002400 */
[----:B------:R-:W-:Y:S02]  /*35e0*/  ISETP.GE.AND P0, PT, R4, R117, PT ;  /* 0x000000750400720c */ /* 0x000fe40003f06270 */
[----:B------:R-:W-:Y:S02]  /*35f0*/  LOP3.LUT R4, R86, 0x69, RZ, 0xfc, !PT ;  /* 0x0000006956047812 */ /* 0x000fe400078efcff */
[----:B------:R-:W-:-:S02]  /*3600*/  FSEL R166, R166, -INF , !P1 ;  /* 0xff800000a6a67808 */ /* 0x000fc40004800000 */
[----:B------:R-:W-:Y:S01]  /*3610*/  FSEL R140, R140, -INF , !P5 ;  /* 0xff8000008c8c7808 */ /* 0x000fe20006800000 */
[----:B------:R-:W5:Y:S01]  /*3620*/  MUFU.TANH R64, R55 ;  /* 0x0000003700407308 */ /* 0x000f620000002400 */
[----:B----4-:R-:W-:Y:S02]  /*3630*/  FSEL R130, R130, -INF , !P2 ;  /* 0xff80000082827808 */ /* 0x010fe40005000000 */
[-C--:B------:R-:W-:Y:S02]  /*3640*/  ISETP.GE.AND P1, PT, R8, R17.reuse, PT ;  /* 0x000000110800720c */ /* 0x080fe40003f26270 */
[C---:B------:R-:W-:Y:S02]  /*3650*/  ISETP.GE.AND P5, PT, R4.reuse, R17, PT ;  /* 0x000000110400720c */ /* 0x040fe40003fa6270 */
[----:B------:R-:W-:Y:S01]  /*3660*/  ISETP.GE.AND P2, PT, R4, R117, PT ;  /* 0x000000750400720c */ /* 0x000fe20003f46270 */
[----:B------:R-:W4:Y:S01]  /*3670*/  MUFU.TANH R62, R48 ;  /* 0x00000030003e7308 */ /* 0x000f220000002400 */
[----:B------:R-:W-:-:S02]  /*3680*/  LOP3.LUT R4, R86, 0x71, RZ, 0xfc, !PT ;  /* 0x0000007156047812 */ /* 0x000fc400078efcff */
[----:B---3--:R-:W-:Y:S02]  /*3690*/  FSEL R158, R158, -INF , !P1 ;  /* 0xff8000009e9e7808 */ /* 0x008fe40004800000 */
[----:B------:R-:W-:Y:S02]  /*36a0*/  FSEL R120, R120, -INF , !P0 ;  /* 0xff80000078787808 */ /* 0x000fe40004000000 */
[----:B------:R-:W-:Y:S01]  /*36b0*/  ISETP.GE.AND P1, PT, R6, R117, PT ;  /* 0x000000750600720c */ /* 0x000fe20003f26270 */
[----:B------:R-:W3:Y:S01]  /*36c0*/  MUFU.TANH R59, R44 ;  /* 0x0000002c003b7308 */ /* 0x000ee20000002400 */
[----:B------:R-:W-:Y:S02]  /*36d0*/  ISETP.GE.AND P0, PT, R4, R17, PT ;  /* 0x000000110400720c */ /* 0x000fe40003f06270 */
[----:B------:R-:W-:Y:S02]  /*36e0*/  LOP3.LUT R6, R86, 0x68, RZ, 0xfc, !PT ;  /* 0x0000006856067812 */ /* 0x000fe400078efcff */
[----:B------:R-:W-:-:S02]  /*36f0*/  FSEL R142, R142, -INF , !P3 ;  /* 0xff8000008e8e7808 */ /* 0x000fc40005800000 */
[----:B-1----:R-:W-:Y:S01]  /*3700*/  FSEL R60, R60, -INF , !P0 ;  /* 0xff8000003c3c7808 */ /* 0x002fe20004000000 */
[----:B------:R-:W1:Y:S01]  /*3710*/  MUFU.TANH R58, R45 ;  /* 0x0000002d003a7308 */ /* 0x000e620000002400 */
[----:B------:R-:W-:Y:S02]  /*3720*/  ISETP.GE.AND P3, PT, R6, R17, PT ;  /* 0x000000110600720c */ /* 0x000fe40003f66270 */
[----:B--2---:R-:W-:Y:S02]  /*3730*/  FSEL R148, R148, -INF , !P6 ;  /* 0xff80000094947808 */ /* 0x004fe40007000000 */
[----:B------:R-:W-:Y:S02]  /*3740*/  ISETP.GT.AND P0, PT, R178, R173, PT ;  /* 0x000000adb200720c */ /* 0x000fe40003f04270 */
[----:B------:R-:W-:Y:S01]  /*3750*/  ISETP.GE.AND P6, PT, R6, R117, PT ;  /* 0x000000750600720c */ /* 0x000fe20003fc6270 */
[----:B------:R-:W2:Y:S01]  /*3760*/  MUFU.TANH R56, R50 ;  /* 0x0000003200387308 */ /* 0x000ea20000002400 */
[----:B------:R-:W-:-:S02]  /*3770*/  LOP3.LUT R6, R86, 0x70, RZ, 0xfc, !PT ;  /* 0x0000007056067812 */ /* 0x000fc400078efcff */
[----:B-----5:R-:W-:Y:S02]  /*3780*/  FSEL R126, R126, -INF , !P3 ;  /* 0xff8000007e7e7808 */ /* 0x020fe40005800000 */
[----:B------:R-:W-:Y:S02]  /*3790*/  FSEL R122, R19, -INF , !P1 ;  /* 0xff800000137a7808 */ /* 0x000fe40004800000 */
[----:B------:R-:W-:Y:S01]  /*37a0*/  ISETP.GE.AND P3, PT, R4, R117, PT ;  /* 0x000000750400720c */ /* 0x000fe20003f66270 */
[----:B------:R-:W5:Y:S01]  /*37b0*/  MUFU.TANH R55, R51 ;  /* 0x0000003300377308 */ /* 0x000f620000002400 */
[----:B------:R-:W-:Y:S02]  /*37c0*/  ISETP.GE.AND P1, PT, R6, R17, PT ;  /* 0x000000110600720c */ /* 0x000fe40003f26270 */
[C---:B------:R-:W-:Y:S02]  /*37d0*/  LOP3.LUT R4, R86.reuse, 0x78, RZ, 0xfc, !PT ;  /* 0x0000007856047812 */ /* 0x040fe400078efcff */
[----:B------:R-:W-:-:S02]  /*37e0*/  LOP3.LUT R86, R86, 0x79, RZ, 0xfc, !PT ;  /* 0x0000007956567812 */ /* 0x000fc400078efcff */
[----:B------:R-:W-:Y:S01]  /*37f0*/  FSEL R128, R128, -INF , !P4 ;  /* 0xff80000080807808 */ /* 0x000fe20006000000 */
[----:B------:R-:W5:Y:S01]  /*3800*/  MUFU.TANH R54, R46 ;  /* 0x0000002e00367308 */ /* 0x000f620000002400 */
[----:B------:R-:W-:Y:S02]  /*3810*/  FSEL R66, R66, -INF , !P6 ;  /* 0xff80000042427808 */ /* 0x000fe40007000000 */
[----:B------:R-:W-:Y:S02]  /*3820*/  FSEL R124, R124, -INF , !P5 ;  /* 0xff8000007c7c7808 */ /* 0x000fe40006800000 */
[----:B------:R-:W-:Y:S02]  /*3830*/  FSEL R64, R64, -INF , !P2 ;  /* 0xff80000040407808 */ /* 0x000fe40005000000 */
[----:B----4-:R-:W-:Y:S01]  /*3840*/  FSEL R62, R62, -INF , !P1 ;  /* 0xff8000003e3e7808 */ /* 0x010fe20004800000 */
[----:B------:R-:W4:Y:S01]  /*3850*/  MUFU.TANH R53, R47 ;  /* 0x0000002f00357308 */ /* 0x000f220000002400 */
[----:B------:R-:W-:Y:S01]  /*3860*/  BAR.SYNC.DEFER_BLOCKING 0x0 ;  /* 0x0000000000007b1d */ /* 0x000fe20000010000 */
[----:B------:R-:W-:-:S02]  /*3870*/  ISETP.GE.AND P4, PT, R6, R117, PT ;  /* 0x000000750600720c */ /* 0x000fc40003f86270 */
[-C--:B------:R-:W-:Y:S02]  /*3880*/  ISETP.GE.AND P6, PT, R4, R17.reuse, PT ;  /* 0x000000110400720c */ /* 0x080fe40003fc6270 */
[----:B------:R-:W-:Y:S02]  /*3890*/  ISETP.GE.AND P5, PT, R86, R17, PT ;  /* 0x000000115600720c */ /* 0x000fe40003fa6270 */
[-C--:B------:R-:W-:Y:S02]  /*38a0*/  ISETP.GE.AND P2, PT, R4, R117.reuse, PT ;  /* 0x000000750400720c */ /* 0x080fe40003f46270 */
[----:B------:R-:W-:Y:S02]  /*38b0*/  ISETP.GE.AND P1, PT, R86, R117, PT ;  /* 0x000000755600720c */ /* 0x000fe40003f26270 */
[----:B---3--:R-:W-:Y:S02]  /*38c0*/  FSEL R59, R59, -INF , !P6 ;  /* 0xff8000003b3b7808 */ /* 0x008fe40007000000 */
[----:B-1----:R-:W-:-:S02]  /*38d0*/  FSEL R58, R58, -INF , !P5 ;  /* 0xff8000003a3a7808 */ /* 0x002fc40006800000 */
[----:B--2---:R-:W-:Y:S02]  /*38e0*/  FSEL R56, R56, -INF , !P4 ;  /* 0xff80000038387808 */ /* 0x004fe40006000000 */
[----:B-----5:R-:W-:Y:S02]  /*38f0*/  FSEL R55, R55, -INF , !P3 ;  /* 0xff80000037377808 */ /* 0x020fe40005800000 */
[----:B------:R-:W-:Y:S02]  /*3900*/  FSEL R54, R54, -INF , !P2 ;  /* 0xff80000036367808 */ /* 0x000fe40005000000 */
[----:B----4-:R-:W-:Y:S01]  /*3910*/  FSEL R53, R53, -INF , !P1 ;  /* 0xff80000035357808 */ /* 0x010fe20004800000 */
        /* <DEDUP_REMOVED lines=14> */
.L_x_1495:
        /* <DEDUP_REMOVED lines=58> */
.L_x_1496:
[----:B------:R-:W-:Y:S01]  /*3da0*/  LEA R4, P0, R11, R174, 0x1 ;  /* 0x000000ae0b047211 */ /* 0x000fe200078008ff */
[----:B------:R-:W-:Y:S01]  /*3db0*/  @!PT LDS RZ, [RZ] ;  /* 0x00000000fffff984 */ /* 0x000fe20000000800 */
[----:B------:R-:W-:Y:S01]  /*3dc0*/  @!PT LDS RZ, [RZ] ;  /* 0x00000000fffff984 */ /* 0x000fe20000000800 */
[----:B------:R-:W-:Y:S01]  /*3dd0*/  @!PT LDS RZ, [RZ] ;  /* 0x00000000fffff984 */ /* 0x000fe20000000800 */
[----:B------:R1:W-:Y:S03]  /*3de0*/  LDGSTS.E.BYPASS.LTC128B.128 [R113+0x3000], desc[UR24][R174.64] ;  /* 0x03000000ae717fae */ /* 0x0003e6000b981a18 */
[----:B------:R-:W-:Y:S01]  /*3df0*/  IADD3 R2, P1, PT, R31, R4, RZ ;  /* 0x000000041f027210 */ /* 0x000fe20007f3e0ff */
[----:B------:R1:W-:Y:S01]  /*3e00*/  LDGSTS.E.BYPASS.LTC128B.128 [R113+0x5000], desc[UR24][R174.64+0x40] ;  /* 0x05000040ae717fae */ /* 0x0003e2000b981a18 */
[----:B------:R-:W-:Y:S02]  /*3e10*/  LEA.HI.X R5, R11, R175, R10, 0x1, P0 ;  /* 0x000000af0b057211 */ /* 0x000fe400000f0c0a */
[----:B------:R-:W-:Y:S01]  /*3e20*/  IADD3 R6, P0, PT, R31, R2, RZ ;  /* 0x000000021f067210 */ /* 0x000fe20007f1e0ff */
        /* <DEDUP_REMOVED lines=13> */
.L_x_1494:
        /* <DEDUP_REMOVED lines=65> */
[----:B------:R-:W3:Y:S01]  /*4310*/  LDSM.16.MT88.4 R76, [R168+0xd000] ;  /* 0x00d00000a84c783b */ /* 0x000ee20000004200 */
[----:B------:R-:W-:Y:S01]  /*4320*/  FFMA.FTZ R44, R82, UR4, -R57 ;  /* 0x00000004522c7c23 */ /* 0x000fe20008010839 */
[----:B------:R-:W-:Y:S01]  /*4330*/  MUFU.EX2 R52, R52 ;  /* 0x0000003400347308 */ /* 0x000fe20000000800 */
[--C-:B------:R-:W-:Y:S01]  /*4340*/  FFMA.FTZ R43, R40, UR4, -R61.reuse ;  /* 0x00000004282b7c23 */ /* 0x100fe2000801083d */
[--C-:B------:R-:W-:Y:S01]  /*4350*/  FFMA.FTZ R40, R42, UR4, -R61.reuse ;  /* 0x000000042a287c23 */ /* 0x100fe2000801083d */
[--C-:B------:R-:W-:Y:S01]  /*4360*/  FFMA.FTZ R46, R24, UR4, -R61.reuse ;  /* 0x00000004182e7c23 */ /* 0x100fe2000801083d */
[----:B------:R-:W4:Y:S01]  /*4370*/  MUFU.EX2 R51, R51 ;  /* 0x0000003300337308 */ /* 0x000f220000000800 */
[----:B------:R-:W-:Y:S01]  /*4380*/  FFMA.FTZ R39, R20, UR4, -R61 ;  /* 0x0000000414277c23 */ /* 0x000fe2000801083d */
[--C-:B------:R-:W-:Y:S01]  /*4390*/  FFMA.FTZ R42, R16, UR4, -R57.reuse ;  /* 0x00000004102a7c23 */ /* 0x100fe20008010839 */
[--C-:B------:R-:W-:Y:S01]  /*43a0*/  FFMA.FTZ R41, R18, UR4, -R57.reuse ;  /* 0x0000000412297c23 */ /* 0x100fe20008010839 */
[----:B------:R-:W-:Y:S01]  /*43b0*/  MUFU.EX2 R50, R50 ;  /* 0x0000003200327308 */ /* 0x000fe20000000800 */
[--C-:B------:R-:W-:Y:S01]  /*43c0*/  FFMA.FTZ R38, R38, UR4, -R57.reuse ;  /* 0x0000000426267c23 */ /* 0x100fe20008010839 */
[----:B------:R-:W-:Y:S01]  /*43d0*/  FFMA.FTZ R37, R206, UR4, -R57 ;  /* 0x00000004ce257c23 */ /* 0x000fe20008010839 */
[----:B------:R-:W5:Y:S01]  /*43e0*/  LDSM.16.MT88.4 R24, [R168+0x9400] ;  /* 0x00940000a818783b */ /* 0x000f620000004200 */
[----:B------:R-:W1:Y:S01]  /*43f0*/  MUFU.EX2 R47, R47 ;  /* 0x0000002f002f7308 */ /* 0x000e620000000800 */
[--C-:B------:R-:W-:Y:S01]  /*4400*/  FFMA.FTZ R35, R32, UR4, -R61.reuse ;  /* 0x0000000420237c23 */ /* 0x100fe2000801083d */
[--C-:B------:R-:W-:Y:S01]  /*4410*/  FFMA.FTZ R36, R36, UR4, -R61.reuse ;  /* 0x0000000424247c23 */ /* 0x100fe2000801083d */
[----:B------:R-:W5:Y:S01]  /*4420*/  LDSM.16.MT88.4 R20, [R3+0x9400] ;  /* 0x009400000314783b */ /* 0x000f620000004200 */
[----:B------:R-:W-:Y:S01]  /*4430*/  MUFU.EX2 R49, R49 ;  /* 0x0000003100317308 */ /* 0x000fe20000000800 */
[--C-:B------:R-:W-:Y:S01]  /*4440*/  FFMA.FTZ R32, R202, UR4, -R61.reuse ;  /* 0x00000004ca207c23 */ /* 0x100fe2000801083d */
[----:B----4-:R-:W-:Y:S01]  /*4450*/  F2FP.BF16.F32.PACK_AB R68, R51, R52 ;  /* 0x000000343344723e */ /* 0x010fe200000010ff */
[----:B------:R-:W4:Y:S01]  /*4460*/  LDSM.16.MT88.4 R16, [R168+0xd400] ;  /* 0x00d40000a810783b */ /* 0x000f220000004200 */
        /* <DEDUP_REMOVED lines=16> */
[----:B------:R-:W2:Y:S01]  /*4570*/  MUFU.EX2 R43, R43 ;  /* 0x0000002b002b7308 */ /* 0x000ea20000000800 */
[----:B------:R-:W-:Y:S01]  /*4580*/  FFMA.FTZ R194, R194, UR4, -R61 ;  /* 0x00000004c2c27c23 */ /* 0x000fe2000801083d */
[--C-:B------:R-:W-:Y:S01]  /*4590*/  FFMA.FTZ R190, R190, UR4, -R57.reuse ;  /* 0x00000004bebe7c23 */ /* 0x100fe20008010839 */
[----:B------:R-:W-:Y:S01]  /*45a0*/  FFMA.FTZ R119, R138, UR4, -R57 ;  /* 0x000000048a777c23 */ /* 0x000fe20008010839 */
[----:B------:R-:W-:Y:S01]  /*45b0*/  MUFU.EX2 R40, R40 ;  /* 0x0000002800287308 */ /* 0x000fe20000000800 */
[--C-:B------:R-:W-:Y:S01]  /*45c0*/  FFMA.FTZ R125, R156, UR4, -R61.reuse ;  /* 0x000000049c7d7c23 */ /* 0x100fe2000801083d */
[----:B-1----:R-:W-:Y:S01]  /*45d0*/  F2FP.BF16.F32.PACK_AB R71, R44, R45 ;  /* 0x0000002d2c47723e */ /* 0x002fe200000010ff */
[----:B------:R-:W-:Y:S01]  /*45e0*/  FFMA.FTZ R121, R152, UR4, -R61 ;  /* 0x0000000498797c23 */ /* 0x000fe2000801083d */
[----:B------:R-:W-:Y:S01]  /*45f0*/  MUFU.EX2 R39, R39 ;  /* 0x0000002700277308 */ /* 0x000fe20000000800 */
[--C-:B------:R-:W-:Y:S01]  /*4600*/  FFMA.FTZ R154, R154, UR4, -R57.reuse ;  /* 0x000000049a9a7c23 */ /* 0x100fe20008010839 */
[--C-:B------:R-:W-:Y:S01]  /*4610*/  FFMA.FTZ R123, R166, UR4, -R57.reuse ;  /* 0x00000004a67b7c23 */ /* 0x100fe20008010839 */
[----:B------:R-:W-:Y:S01]  /*4620*/  FFMA.FTZ R162, R162, UR4, -R57 ;  /* 0x00000004a2a27c23 */ /* 0x000fe20008010839 */
[----:B------:R-:W-:Y:S01]  /*4630*/  MUFU.EX2 R42, R42 ;  /* 0x0000002a002a7308 */ /* 0x000fe20000000800 */
[C---:B------:R-:W-:Y:S01]  /*4640*/  HMMA.16816.F32.BF16 R96, R68.reuse, R92, RZ ;  /* 0x0000005c4460723c */ /* 0x040fe200000418ff */
[--C-:B------:R-:W-:Y:S01]  /*4650*/  FFMA.FTZ R186, R186, UR4, -R61.reuse ;  /* 0x00000004baba7c23 */ /* 0x100fe2000801083d */
[----:B------:R-:W-:Y:S01]  /*4660*/  FFMA.FTZ R172, R172, UR4, -R61 ;  /* 0x00000004acac7c23 */ /* 0x000fe2000801083d */
[----:B------:R-:W1:Y:S01]  /*4670*/  MUFU.EX2 R41, R41 ;  /* 0x0000002900297308 */ /* 0x000e620000000800 */
[--C-:B------:R-:W-:Y:S01]  /*4680*/  FFMA.FTZ R129, R146, UR4, -R57.reuse ;  /* 0x0000000492817c23 */ /* 0x100fe20008010839 */
[--C-:B------:R-:W-:Y:S01]  /*4690*/  FFMA.FTZ R127, R140, UR4, -R57.reuse ;  /* 0x000000048c7f7c23 */ /* 0x100fe20008010839 */
[--C-:B------:R-:W-:Y:S01]  /*46a0*/  FFMA.FTZ R144, R144, UR4, -R57.reuse ;  /* 0x0000000490907c23 */ /* 0x100fe20008010839 */
[----:B------:R-:W-:Y:S01]  /*46b0*/  MUFU.EX2 R38, R38 ;  /* 0x0000002600267308 */ /* 0x000fe20000000800 */
[C---:B------:R-:W-:Y:S01]  /*46c0*/  HMMA.16816.F32.BF16 R92, R68.reuse, R94, RZ ;  /* 0x0000005e445c723c */ /* 0x040fe200000418ff */
[--C-:B------:R-:W-:Y:S01]  /*46d0*/  FFMA.FTZ R133, R120, UR4, -R57.reuse ;  /* 0x0000000478857c23 */ /* 0x100fe20008010839 */
[--C-:B------:R-:W-:Y:S01]  /*46e0*/  FFMA.FTZ R131, R66, UR4, -R57.reuse ;  /* 0x0000000442837c23 */ /* 0x100fe20008010839 */
[----:B------:R-:W5:Y:S01]  /*46f0*/  MUFU.EX2 R37, R37 ;  /* 0x0000002500257308 */ /* 0x000f620000000800 */
[--C-:B------:R-:W-:Y:S01]  /*4700*/  FFMA.FTZ R64, R64, UR4, -R57.reuse ;  /* 0x0000000440407c23 */ /* 0x100fe20008010839 */
[----:B------:R-:W-:Y:S01]  /*4710*/  FFMA.FTZ R122, R122, UR4, -R57 ;  /* 0x000000047a7a7c23 */ /* 0x000fe20008010839 */
[----:B------:R-:W-:Y:S01]  /*4720*/  FADD.FTZ R48, R49, R48 ;  /* 0x0000003031307221 */ /* 0x000fe20000010000 */
[----:B------:R-:W-:Y:S01]  /*4730*/  MUFU.EX2 R36, R36 ;  /* 0x0000002400247308 */ /* 0x000fe20000000800 */
[C---:B------:R-:W-:Y:S01]  /*4740*/  HMMA.16816.F32.BF16 R88, R68.reuse, R84, RZ ;  /* 0x000000544458723c */ /* 0x040fe200000418ff */
[--C-:B------:R-:W-:Y:S01]  /*4750*/  FFMA.FTZ R66, R62, UR4, -R61.reuse ;  /* 0x000000043e427c23 */ /* 0x100fe2000801083d */
[----:B------:R-:W-:Y:S01]  /*4760*/  FADD.FTZ R45, R45, R48 ;  /* 0x000000302d2d7221 */ /* 0x000fe20000010000 */
[----:B------:R-:W4:Y:S01]  /*4770*/  MUFU.EX2 R35, R35 ;  /* 0x0000002300237308 */ /* 0x000f220000000800 */
[--C-:B------:R-:W-:Y:S01]  /*4780*/  FFMA.FTZ R189, R58, UR4, -R61.reuse ;  /* 0x000000043abd7c23 */ /* 0x100fe2000801083d */
[----:B------:R-:W-:Y:S01]  /*4790*/  FFMA.FTZ R62, R59, UR4, -R61 ;  /* 0x000000043b3e7c23 */ /* 0x000fe2000801083d */
[----:B------:R-:W-:Y:S01]  /*47a0*/  FADD.FTZ R45, R44, R45 ;  /* 0x0000002d2c2d7221 */ /* 0x000fe20000010000 */
[----:B------:R-:W-:Y:S01]  /*47b0*/  MUFU.EX2 R32, R32 ;  /* 0x0000002000207308 */ /* 0x000fe20000000800 */
[----:B------:R-:W-:Y:S01]  /*47c0*/  HMMA.16816.F32.BF16 R84, R68, R86, RZ ;  /* 0x000000564454723c */ /* 0x000fe200000418ff */
[----:B------:R-:W-:-:S02]  /*47d0*/  ISETP.GE.AND P0, PT, R28, R173, PT ;  /* 0x000000ad1c00720c */ /* 0x000fc40003f06270 */
[----:B------:R-:W-:Y:S04]  /*47e0*/  MUFU.EX2 R31, R31 ;  /* 0x0000001f001f7308 */ /* 0x000fe80000000800 */
[----:B------:R-:W-:Y:S01]  /*47f0*/  MUFU.EX2 R34, R34 ;  /* 0x0000002200227308 */ /* 0x000fe20000000800 */
[C---:B------:R-:W-:Y:S03]  /*4800*/  HMMA.16816.F32.BF16 R112, R68.reuse, R108, RZ ;  /* 0x0000006c4470723c */ /* 0x040fe600000418ff */
[----:B------:R-:W4:Y:S04]  /*4810*/  MUFU.EX2 R33, R33 ;  /* 0x0000002100217308 */ /* 0x000f280000000800 */
[----:B------:R-:W-:Y:S01]  /*4820*/  MUFU.EX2 R30, R30 ;  /* 0x0000001e001e7308 */ /* 0x000fe20000000800 */
[C---:B------:R-:W-:Y:S03]  /*4830*/  HMMA.16816.F32.BF16 R104, R68.reuse, R100, RZ ;  /* 0x000000644468723c */ /* 0x040fe600000418ff */
[----:B------:R-:W4:Y:S04]  /*4840*/  MUFU.EX2 R29, R29 ;  /* 0x0000001d001d7308 */ /* 0x000f280000000800 */
[----:B------:R-:W-:Y:S01]  /*4850*/  MUFU.EX2 R132, R192 ;  /* 0x000000c000847308 */ /* 0x000fe20000000800 */
[C---:B---3--:R-:W-:Y:S03]  /*4860*/  HMMA.16816.F32.BF16 R80, R68.reuse, R76, RZ ;  /* 0x0000004c4450723c */ /* 0x048fe600000418ff */
[----:B------:R-:W3:Y:S04]  /*4870*/  MUFU.EX2 R63, R63 ;  /* 0x0000003f003f7308 */ /* 0x000ee80000000800 */
[----:B------:R-:W-:Y:S01]  /*4880*/  MUFU.EX2 R136, R194 ;  /* 0x000000c200887308 */ /* 0x000fe20000000800 */
[C---:B------:R-:W-:Y:S03]  /*4890*/  HMMA.16816.F32.BF16 R108, R68.reuse, R110, RZ ;  /* 0x0000006e446c723c */ /* 0x040fe600000418ff */
[----:B------:R-:W-:Y:S04]  /*48a0*/  MUFU.EX2 R67, R67 ;  /* 0x0000004300437308 */ /* 0x000fe80000000800 */
[----:B------:R2:W-:Y:S01]  /*48b0*/  MUFU.EX2 R138, R190 ;  /* 0x000000be008a7308 */ /* 0x0005e20000000800 */
[C---:B------:R-:W-:Y:S03]  /*48c0*/  HMMA.16816.F32.BF16 R100, R68.reuse, R102, RZ ;  /* 0x000000664464723c */ /* 0x040fe600000418ff */
[----:B------:R-:W3:Y:S04]  /*48d0*/  MUFU.EX2 R117, R117 ;  /* 0x0000007500757308 */ /* 0x000ee80000000800 */
[----:B------:R5:W-:Y:S01]  /*48e0*/  MUFU.EX2 R134, R119 ;  /* 0x0000007700867308 */ /* 0x000be20000000800 */
[----:B------:R-:W-:Y:S03]  /*48f0*/  HMMA.16816.F32.BF16 R76, R68, R78, RZ ;  /* 0x0000004e444c723c */ /* 0x000fe600000418ff */
[----:B------:R-:W3:Y:S01]  /*4900*/  MUFU.EX2 R65, R65 ;  /* 0x0000004100417308 */ /* 0x000ee20000000800 */
[----:B--2---:R-:W-:Y:S01]  /*4910*/  FFMA.FTZ R190, R53, UR4, -R57 ;  /* 0x0000000435be7c23 */ /* 0x004fe20008010839 */
[----:B------:R-:W-:-:S02]  /*4920*/  FADD.FTZ R53, R52, R51 ;  /* 0x0000003334357221 */ /* 0x000fc40000010000 */
[----:B------:R-:W-:Y:S01]  /*4930*/  MUFU.EX2 R156, R186 ;  /* 0x000000ba009c7308 */ /* 0x000fe20000000800 */
[C---:B------:R-:W-:Y:S01]  /*4940*/  HMMA.16816.F32.BF16 R72, R68.reuse, R4, RZ ;  /* 0x000000044448723c */ /* 0x040fe200000418ff */
[----:B------:R-:W-:Y:S01]  /*4950*/  F2FP.BF16.F32.PACK_AB R4, R43, R46 ;  /* 0x0000002e2b04723e */ /* 0x000fe200000010ff */
[----:B------:R-:W-:Y:S01]  /*4960*/  FADD.FTZ R50, R50, R53 ;  /* 0x0000003532327221 */ /* 0x000fe20000010000 */
[----:B-1----:R-:W-:Y:S01]  /*4970*/  F2FP.BF16.F32.PACK_AB R5, R41, R42 ;  /* 0x0000002a2905723e */ /* 0x002fe200000010ff */
[----:B------:R-:W-:Y:S01]  /*4980*/  MUFU.EX2 R125, R125 ;  /* 0x0000007d007d7308 */ /* 0x000fe20000000800 */
[----:B-----5:R-:W-:Y:S01]  /*4990*/  FFMA.FTZ R119, R164, UR4, -R57 ;  /* 0x00000004a4777c23 */ /* 0x020fe20008010839 */
[----:B------:R-:W-:Y:S01]  /*49a0*/  FADD.FTZ R47, R47, R50 ;  /* 0x000000322f2f7221 */ /* 0x000fe20000010000 */
[----:B------:R-:W-:Y:S01]  /*49b0*/  FADD.FTZ R42, R42, R45 ;  /* 0x0000002d2a2a7221 */ /* 0x000fe20000010000 */
[----:B------:R-:W-:Y:S01]  /*49c0*/  HMMA.16816.F32.BF16 R68, R68, R6, RZ ;  /* 0x000000064444723c */ /* 0x000fe200000418ff */
[----:B------:R-:W-:Y:S01]  /*49d0*/  F2FP.BF16.F32.PACK_AB R6, R39, R40 ;  /* 0x000000282706723e */ /* 0x000fe200000010ff */
[----:B------:R-:W-:Y:S01]  /*49e0*/  MUFU.EX2 R152, R172 ;  /* 0x000000ac00987308 */ /* 0x000fe20000000800 */
[----:B------:R-:W-:Y:S01]  /*49f0*/  F2FP.BF16.F32.PACK_AB R7, R37, R38 ;  /* 0x000000262507723e */ /* 0x000fe200000010ff */
[----:B------:R-:W-:Y:S01]  /*4a00*/  FADD.FTZ R46, R46, R47 ;  /* 0x0000002f2e2e7221 */ /* 0x000fe20000010000 */
[----:B------:R-:W-:Y:S01]  /*4a10*/  FADD.FTZ R41, R41, R42 ;  /* 0x0000002a29297221 */ /* 0x000fe20000010000 */
[----:B------:R-:W-:Y:S02]  /*4a20*/  MUFU.EX2 R121, R121 ;  /* 0x0000007900797308 */ /* 0x000fe40000000800 */
[----:B------:R-:W-:Y:S01]  /*4a30*/  FADD.FTZ R43, R43, R46 ;  /* 0x0000002e2b2b7221 */ /* 0x000fe20000010000 */
[----:B------:R-:W-:Y:S01]  /*4a40*/  FADD.FTZ R38, R38, R41 ;  /* 0x0000002926267221 */ /* 0x000fe20000010000 */
[----:B------:R-:W-:Y:S01]  /*4a50*/  HMMA.16816.F32.BF16 R96, R4, R12, R96 ;  /* 0x0000000c0460723c */ /* 0x000fe20000041860 */
[----:B------:R-:W1:Y:S01]  /*4a60*/  MUFU.EX2 R154, R154 ;  /* 0x0000009a009a7308 */ /* 0x000e620000000800 */
[----:B------:R-:W-:Y:S01]  /*4a70*/  FADD.FTZ R40, R40, R43 ;  /* 0x0000002b28287221 */ /* 0x000fe20000010000 */
[----:B------:R-:W-:-:S02]  /*4a80*/  FADD.FTZ R37, R37, R38 ;  /* 0x0000002625257221 */ /* 0x000fc40000010000 */
[----:B------:R-:W2:Y:S01]  /*4a90*/  MUFU.EX2 R123, R123 ;  /* 0x0000007b007b7308 */ /* 0x000ea20000000800 */
[----:B------:R-:W-:Y:S02]  /*4aa0*/  FADD.FTZ R39, R39, R40 ;  /* 0x0000002827277221 */ /* 0x000fe40000010000 */
[C---:B------:R-:W-:Y:S01]  /*4ab0*/  HMMA.16816.F32.BF16 R92, R4.reuse, R14, R92 ;  /* 0x0000000e045c723c */ /* 0x040fe2000004185c */
[----:B------:R-:W5:Y:S01]  /*4ac0*/  LDSM.16.MT88.4 R12, [R3+0xd400] ;  /* 0x00d40000030c783b */ /* 0x000f620000004200 */
[----:B------:R-:W-:Y:S04]  /*4ad0*/  MUFU.EX2 R119, R119 ;  /* 0x0000007700777308 */ /* 0x000fe80000000800 */
[----:B------:R-:W2:Y:S02]  /*4ae0*/  MUFU.EX2 R162, R162 ;  /* 0x000000a200a27308 */ /* 0x000ea40000000800 */
[C---:B------:R-:W-:Y:S02]  /*4af0*/  HMMA.16816.F32.BF16 R88, R4.reuse, R8, R88 ;  /* 0x000000080458723c */ /* 0x040fe40000041858 */
[----:B------:R-:W-:Y:S04]  /*4b00*/  MUFU.EX2 R129, R129 ;  /* 0x0000008100817308 */ /* 0x000fe80000000800 */
[----:B------:R-:W-:Y:S02]  /*4b10*/  MUFU.EX2 R127, R127 ;  /* 0x0000007f007f7308 */ /* 0x000fe40000000800 */
[C---:B------:R-:W-:Y:S01]  /*4b20*/  HMMA.16816.F32.BF16 R84, R4.reuse, R10, R84 ;  /* 0x0000000a0454723c */ /* 0x040fe20000041854 */
[----:B------:R-:W3:Y:S01]  /*4b30*/  LDSM.16.MT88.4 R8, [R168+0x9800] ;  /* 0x00980000a808783b */ /* 0x000ee20000004200 */
[----:B------:R4:W-:Y:S04]  /*4b40*/  MUFU.EX2 R120, R122 ;  /* 0x0000007a00787308 */ /* 0x0009e80000000800 */
[----:B------:R-:W-:Y:S02]  /*4b50*/  MUFU.EX2 R133, R133 ;  /* 0x0000008500857308 */ /* 0x000fe40000000800 */
[C---:B------:R-:W-:Y:S02]  /*4b60*/  HMMA.16816.F32.BF16 R112, R4.reuse, R24, R112 ;  /* 0x000000180470723c */ /* 0x040fe40000041870 */
[----:B------:R-:W-:Y:S04]  /*4b70*/  MUFU.EX2 R131, R131 ;  /* 0x0000008300837308 */ /* 0x000fe80000000800 */
[----:B------:R-:W-:Y:S02]  /*4b80*/  MUFU.EX2 R64, R64 ;  /* 0x0000004000407308 */ /* 0x000fe40000000800 */
[C---:B------:R-:W-:Y:S01]  /*4b90*/  HMMA.16816.F32.BF16 R108, R4.reuse, R26, R108 ;  /* 0x0000001a046c723c */ /* 0x040fe2000004186c */
[----:B------:R-:W-:Y:S01]  /*4ba0*/  LDSM.16.MT88.4 R24, [R3+0x9800] ;  /* 0x009800000318783b */ /* 0x000fe20000004200 */
[--C-:B----4-:R-:W-:Y:S01]  /*4bb0*/  FFMA.FTZ R122, R56, UR4, -R57.reuse ;  /* 0x00000004387a7c23 */ /* 0x110fe20008010839 */
[----:B------:R-:W-:Y:S01]  /*4bc0*/  FFMA.FTZ R56, R54, UR4, -R57 ;  /* 0x0000000436387c23 */ /* 0x000fe20008010839 */
[----:B------:R-:W-:Y:S04]  /*4bd0*/  MUFU.EX2 R58, R62 ;  /* 0x0000003e003a7308 */ /* 0x000fe80000000800 */
[C---:B------:R-:W-:Y:S01]  /*4be0*/  HMMA.16816.F32.BF16 R104, R4.reuse, R20, R104 ;  /* 0x000000140468723c */ /* 0x040fe20000041868 */
[----:B------:R-:W-:Y:S04]  /*4bf0*/  MUFU.EX2 R189, R189 ;  /* 0x000000bd00bd7308 */ /* 0x000fe80000000800 */
[----:B------:R-:W-:Y:S03]  /*4c00*/  MUFU.EX2 R51, R56 ;  /* 0x0000003800337308 */ /* 0x000fe60000000800 */
[C---:B------:R-:W-:Y:S01]  /*4c10*/  HMMA.16816.F32.BF16 R100, R4.reuse, R22, R100 ;  /* 0x000000160464723c */ /* 0x040fe20000041864 */
[----:B------:R-:W4:Y:S01]  /*4c20*/  LDSM.16.MT88.4 R20, [R168+0xb800] ;  /* 0x00b80000a814783b */ /* 0x000f220000004200 */
[----:B------:R-:W-:Y:S06]  /*4c30*/  MUFU.EX2 R190, R190 ;  /* 0x000000be00be7308 */ /* 0x000fec0000000800 */
[C---:B------:R-:W-:Y:S08]  /*4c40*/  HMMA.16816.F32.BF16 R80, R4.reuse, R16, R80 ;  /* 0x000000100450723c */ /* 0x040ff00000041850 */
[C---:B------:R-:W-:Y:S01]  /*4c50*/  HMMA.16816.F32.BF16 R76, R4.reuse, R18, R76 ;  /* 0x00000012044c723c */ /* 0x040fe2000004184c */
[----:B------:R-:W-:Y:S07]  /*4c60*/  LDSM.16.MT88.4 R16, [R3+0xb800] ;  /* 0x00b800000310783b */ /* 0x000fee0000004200 */
[C---:B-----5:R-:W-:Y:S08]  /*4c70*/  HMMA.16816.F32.BF16 R72, R4.reuse, R12, R72 ;  /* 0x0000000c0448723c */ /* 0x060ff00000041848 */
[----:B------:R-:W-:Y:S01]  /*4c80*/  HMMA.16816.F32.BF16 R68, R4, R14, R68 ;  /* 0x0000000e0444723c */ /* 0x000fe20000041844 */
[----:B------:R-:W-:Y:S01]  /*4c90*/  F2FP.BF16.F32.PACK_AB R4, R35, R36 ;  /* 0x000000242304723e */ /* 0x000fe200000010ff */
[----:B------:R-:W5:Y:S01]  /*4ca0*/  LDSM.16.MT88.4 R12, [R168+0xd800] ;  /* 0x00d80000a80c783b */ /* 0x000f620000004200 */
        /* <DEDUP_REMOVED lines=11> */
[----:B------:R-:W-:-:S03]  /*4d60*/  FADD.FTZ R29, R29, R30 ;  /* 0x0000001e1d1d7221 */ /* 0x000fc60000010000 */
[C---:B------:R-:W-:Y:S01]  /*4d70*/  HMMA.16816.F32.BF16 R108, R4.reuse, R10, R108 ;  /* 0x0000000a046c723c */ /* 0x040fe2000004186c */
[----:B------:R-:W3:Y:S07]  /*4d80*/  LDSM.16.MT88.4 R8, [R3+0xd800] ;  /* 0x00d800000308783b */ /* 0x000eee0000004200 */
[C---:B----4-:R-:W-:Y:S08]  /*4d90*/  HMMA.16816.F32.BF16 R96, R4.reuse, R20, R96 ;  /* 0x000000140460723c */ /* 0x050ff00000041860 */
[C---:B------:R-:W-:Y:S01]  /*4da0*/  HMMA.16816.F32.BF16 R92, R4.reuse, R22, R92 ;  /* 0x00000016045c723c */ /* 0x040fe2000004185c */
[----:B------:R-:W-:Y:S07]  /*4db0*/  LDSM.16.MT88.4 R20, [R3+0x9c00] ;  /* 0x009c00000314783b */ /* 0x000fee0000004200 */
[C---:B-----5:R-:W-:Y:S08]  /*4dc0*/  HMMA.16816.F32.BF16 R80, R4.reuse, R12, R80 ;  /* 0x0000000c0450723c */ /* 0x060ff00000041850 */
[C---:B------:R-:W-:Y:S01]  /*4dd0*/  HMMA.16816.F32.BF16 R76, R4.reuse, R14, R76 ;  /* 0x0000000e044c723c */ /* 0x040fe2000004184c */
[----:B------:R-:W4:Y:S07]  /*4de0*/  LDSM.16.MT88.4 R12, [R168+0xbc00] ;  /* 0x00bc0000a80c783b */ /* 0x000f2e0000004200 */
[C---:B------:R-:W-:Y:S08]  /*4df0*/  HMMA.16816.F32.BF16 R104, R4.reuse, R24, R104 ;  /* 0x000000180468723c */ /* 0x040ff00000041868 */
[C---:B---3--:R-:W-:Y:S08]  /*4e00*/  HMMA.16816.F32.BF16 R72, R4.reuse, R8, R72 ;  /* 0x000000080448723c */ /* 0x048ff00000041848 */
[C---:B------:R-:W-:Y:S01]  /*4e10*/  HMMA.16816.F32.BF16 R68, R4.reuse, R10, R68 ;  /* 0x0000000a0444723c */ /* 0x040fe20000041844 */
[----:B------:R-:W3:Y:S07]  /*4e20*/  LDSM.16.MT88.4 R8, [R3+0xbc00] ;  /* 0x00bc00000308783b */ /* 0x000eee0000004200 */
[C---:B------:R-:W-:Y:S01]  /*4e30*/  HMMA.16816.F32.BF16 R100, R4.reuse, R26, R100 ;  /* 0x0000001a0464723c */ /* 0x040fe20000041864 */
[----:B------:R-:W5:Y:S07]  /*4e40*/  LDSM.16.MT88.4 R24, [R168+0x9c00] ;  /* 0x009c0000a818783b */ /* 0x000f6e0000004200 */
[C---:B------:R-:W-:Y:S08]  /*4e50*/  HMMA.16816.F32.BF16 R88, R4.reuse, R16, R88 ;  /* 0x000000100458723c */ /* 0x040ff00000041858 */
        /* <DEDUP_REMOVED lines=16> */
[----:B------:R-:W4:Y:S01]  /*4f60*/  LDSM.16.MT88.4 R12, [R3+0xdc00] ;  /* 0x00dc0000030c783b */ /* 0x000f220000004200 */
[----:B-1----:R-:W-:-:S04]  /*4f70*/  FADD.FTZ R30, R154, R65 ;  /* 0x000000419a1e7221 */ /* 0x002fc80000010000 */
[----:B--2---:R-:W-:Y:S02]  /*4f80*/  FADD.FTZ R30, R123, R30 ;  /* 0x0000001e7b1e7221 */ /* 0x004fe40000010000 */
[C---:B---3--:R-:W-:Y:S08]  /*4f90*/  HMMA.16816.F32.BF16 R88, R4.reuse, R8, R88 ;  /* 0x000000080458723c */ /* 0x048ff00000041858 */
[C---:B------:R-:W-:Y:S01]  /*4fa0*/  HMMA.16816.F32.BF16 R84, R4.reuse, R10, R84 ;  /* 0x0000000a0454723c */ /* 0x040fe20000041854 */
[----:B------:R-:W1:Y:S07]  /*4fb0*/  LDSM.16.MT88.4 R8, [R168+0xa000] ;  /* 0x00a00000a808783b */ /* 0x000e6e0000004200 */
[C---:B-----5:R-:W-:Y:S08]  /*4fc0*/  HMMA.16816.F32.BF16 R112, R4.reuse, R24, R112 ;  /* 0x000000180470723c */ /* 0x060ff00000041870 */
[C---:B------:R-:W-:Y:S01]  /*4fd0*/  HMMA.16816.F32.BF16 R108, R4.reuse, R26, R108 ;  /* 0x0000001a046c723c */ /* 0x040fe2000004186c */
[----:B------:R-:W2:Y:S07]  /*4fe0*/  LDSM.16.MT88.4 R24, [R3+0xa000] ;  /* 0x00a000000318783b */ /* 0x000eae0000004200 */
[C---:B------:R-:W-:Y:S08]  /*4ff0*/  HMMA.16816.F32.BF16 R104, R4.reuse, R20, R104 ;  /* 0x000000140468723c */ /* 0x040ff00000041868 */
[C---:B------:R-:W-:Y:S01]  /*5000*/  HMMA.16816.F32.BF16 R100, R4.reuse, R22, R100 ;  /* 0x000000160464723c */ /* 0x040fe20000041864 */
[----:B------:R-:W-:Y:S07]  /*5010*/  LDSM.16.MT88.4 R20, [R168+0xc000] ;  /* 0x00c00000a814783b */ /* 0x000fee0000004200 */
[C---:B------:R-:W-:Y:S08]  /*5020*/  HMMA.16816.F32.BF16 R80, R4.reuse, R16, R80 ;  /* 0x000000100450723c */ /* 0x040ff00000041850 */
[C---:B------:R-:W-:Y:S01]  /*5030*/  HMMA.16816.F32.BF16 R76, R4.reuse, R18, R76 ;  /* 0x00000012044c723c */ /* 0x040fe2000004184c */
[----:B------:R-:W-:Y:S07]  /*5040*/  LDSM.16.MT88.4 R16, [R3+0xc000] ;  /* 0x00c000000310783b */ /* 0x000fee0000004200 */
[C---:B----4-:R-:W-:Y:S08]  /*5050*/  HMMA.16816.F32.BF16 R72, R4.reuse, R12, R72 ;  /* 0x0000000c0448723c */ /* 0x050ff00000041848 */
[----:B------:R-:W-:Y:S01]  /*5060*/  HMMA.16816.F32.BF16 R68, R4, R14, R68 ;  /* 0x0000000e0444723c */ /* 0x000fe20000041844 */
[----:B------:R-:W-:Y:S01]  /*5070*/  F2FP.BF16.F32.PACK_AB R4, R125, R156 ;  /* 0x0000009c7d04723e */ /* 0x000fe200000010ff */
[----:B------:R-:W3:Y:S01]  /*5080*/  LDSM.16.MT88.4 R12, [R3+0xe000] ;  /* 0x00e00000030c783b */ /* 0x000ee20000004200 */
[----:B------:R-:W-:Y:S01]  /*5090*/  F2FP.BF16.F32.PACK_AB R5, R123, R154 ;  /* 0x0000009a7b05723e */ /* 0x000fe200000010ff */
[----:B------:R-:W-:Y:S01]  /*50a0*/  FADD.FTZ R156, R156, R67 ;  /* 0x000000439c9c7221 */ /* 0x000fe20000010000 */
[----:B------:R-:W-:-:S02]  /*50b0*/  F2FP.BF16.F32.PACK_AB R6, R121, R152 ;  /* 0x000000987906723e */ /* 0x000fc400000010ff */
[----:B------:R-:W-:Y:S01]  /*50c0*/  F2FP.BF16.F32.PACK_AB R7, R162, R119 ;  /* 0x00000077a207723e */ /* 0x000fe200000010ff */
[----:B------:R-:W-:Y:S01]  /*50d0*/  FADD.FTZ R125, R125, R156 ;  /* 0x0000009c7d7d7221 */ /* 0x000fe20000010000 */
[----:B------:R-:W-:-:S03]  /*50e0*/  FADD.FTZ R119, R119, R30 ;  /* 0x0000001e77777221 */ /* 0x000fc60000010000 */
[----:B------:R-:W-:Y:S01]  /*50f0*/  FADD.FTZ R152, R152, R125 ;  /* 0x0000007d98987221 */ /* 0x000fe20000010000 */
[----:B------:R-:W-:Y:S01]  /*5100*/  FADD.FTZ R162, R162, R119 ;  /* 0x00000077a2a27221 */ /* 0x000fe20000010000 */
[----:B-1----:R-:W-:Y:S02]  /*5110*/  HMMA.16816.F32.BF16 R112, R4, R8, R112 ;  /* 0x000000080470723c */ /* 0x002fe40000041870 */
[----:B------:R-:W-:-:S06]  /*5120*/  FADD.FTZ R121, R121, R152 ;  /* 0x0000009879797221 */ /* 0x000fcc0000010000 */
        /* <DEDUP_REMOVED lines=11> */
[----:B---3--:R-:W-:Y:S01]  /*51e0*/  HMMA.16816.F32.BF16 R72, R4, R12, R72 ;  /* 0x0000000c0448723c */ /* 0x008fe20000041848 */
[----:B------:R-:W-:-:S02]  /*51f0*/  FFMA.FTZ R12, R142, UR4, -R57 ;  /* 0x000000048e0c7c23 */ /* 0x000fc40008010839 */
[----:B------:R-:W-:Y:S04]  /*5200*/  MUFU.EX2 R26, R26 ;  /* 0x0000001a001a7308 */ /* 0x000fe80000000800 */
[----:B------:R-:W3:Y:S01]  /*5210*/  MUFU.EX2 R142, R144 ;  /* 0x00000090008e7308 */ /* 0x000ee20000000800 */
[C---:B------:R-:W-:Y:S03]  /*5220*/  HMMA.16816.F32.BF16 R88, R4.reuse, R16, R88 ;  /* 0x000000100458723c */ /* 0x040fe60000041858 */
[----:B------:R4:W5:Y:S05]  /*5230*/  MUFU.EX2 R140, R12 ;  /* 0x0000000c008c7308 */ /* 0x00096a0000000800 */
[C---:B------:R-:W-:Y:S01]  /*5240*/  HMMA.16816.F32.BF16 R84, R4.reuse, R18, R84 ;  /* 0x000000120454723c */ /* 0x040fe20000041854 */
[----:B------:R-:W5:Y:S07]  /*5250*/  LDSM.16.MT88.4 R16, [R3+0xa400] ;  /* 0x00a400000310783b */ /* 0x000f6e0000004200 */
[C---:B-1----:R-:W-:Y:S08]  /*5260*/  HMMA.16816.F32.BF16 R80, R4.reuse, R8, R80 ;  /* 0x000000080450723c */ /* 0x042ff00000041850 */
[C---:B------:R-:W-:Y:S01]  /*5270*/  HMMA.16816.F32.BF16 R76, R4.reuse, R10, R76 ;  /* 0x0000000a044c723c */ /* 0x040fe2000004184c */
[----:B------:R-:W1:Y:S07]  /*5280*/  LDSM.16.MT88.4 R8, [R168+0xa400] ;  /* 0x00a40000a808783b */ /* 0x000e6e0000004200 */
[C---:B------:R-:W-:Y:S01]  /*5290*/  HMMA.16816.F32.BF16 R68, R4.reuse, R14, R68 ;  /* 0x0000000e0444723c */ /* 0x040fe20000041844 */
[----:B----4-:R-:W4:Y:S07]  /*52a0*/  LDSM.16.MT88.4 R12, [R3+0xc400] ;  /* 0x00c40000030c783b */ /* 0x010f2e0000004200 */
[C---:B------:R-:W-:Y:S08]  /*52b0*/  HMMA.16816.F32.BF16 R96, R4.reuse, R20, R96 ;  /* 0x000000140460723c */ /* 0x040ff00000041860 */
[----:B------:R-:W-:Y:S01]  /*52c0*/  HMMA.16816.F32.BF16 R92, R4, R22, R92 ;  /* 0x00000016045c723c */ /* 0x000fe2000004185c */
[----:B--2---:R-:W-:Y:S01]  /*52d0*/  F2FP.BF16.F32.PACK_AB R4, R27, R24 ;  /* 0x000000181b04723e */ /* 0x004fe200000010ff */
[----:B------:R-:W2:Y:S01]  /*52e0*/  LDSM.16.MT88.4 R20, [R168+0xc400] ;  /* 0x00c40000a814783b */ /* 0x000ea20000004200 */
[----:B---3--:R-:W-:-:S02]  /*52f0*/  F2FP.BF16.F32.PACK_AB R5, R142, R129 ;  /* 0x000000818e05723e */ /* 0x008fc400000010ff */
[----:B------:R-:W-:Y:S02]  /*5300*/  F2FP.BF16.F32.PACK_AB R6, R26, R25 ;  /* 0x000000191a06723e */ /* 0x000fe400000010ff */
[----:B-----5:R-:W-:-:S07]  /*5310*/  F2FP.BF16.F32.PACK_AB R7, R127, R140 ;  /* 0x0000008c7f07723e */ /* 0x020fce00000010ff */
[C---:B------:R-:W-:Y:S08]  /*5320*/  HMMA.16816.F32.BF16 R104, R4.reuse, R16, R104 ;  /* 0x000000100468723c */ /* 0x040ff00000041868 */
[C---:B-1----:R-:W-:Y:S08]  /*5330*/  HMMA.16816.F32.BF16 R112, R4.reuse, R8, R112 ;  /* 0x000000080470723c */ /* 0x042ff00000041870 */
[C---:B------:R-:W-:Y:S01]  /*5340*/  HMMA.16816.F32.BF16 R108, R4.reuse, R10, R108 ;  /* 0x0000000a046c723c */ /* 0x040fe2000004186c */
[----:B------:R-:W1:Y:S07]  /*5350*/  LDSM.16.MT88.4 R8, [R168+0xe400] ;  /* 0x00e40000a808783b */ /* 0x000e6e0000004200 */
[C---:B------:R-:W-:Y:S01]  /*5360*/  HMMA.16816.F32.BF16 R100, R4.reuse, R18, R100 ;  /* 0x000000120464723c */ /* 0x040fe20000041864 */
[----:B------:R-:W3:Y:S07]  /*5370*/  LDSM.16.MT88.4 R16, [R3+0xe400] ;  /* 0x00e400000310783b */ /* 0x000eee0000004200 */
[C---:B----4-:R-:W-:Y:S08]  /*5380*/  HMMA.16816.F32.BF16 R88, R4.reuse, R12, R88 ;  /* 0x0000000c0458723c */ /* 0x050ff00000041858 */
[C---:B------:R-:W-:Y:S01]  /*5390*/  HMMA.16816.F32.BF16 R84, R4.reuse, R14, R84 ;  /* 0x0000000e0454723c */ /* 0x040fe20000041854 */
[----:B------:R-:W4:Y:S07]  /*53a0*/  LDSM.16.MT88.4 R12, [R168+0xa800] ;  /* 0x00a80000a80c783b */ /* 0x000f2e0000004200 */
[----:B--2---:R-:W-:Y:S01]  /*53b0*/  HMMA.16816.F32.BF16 R96, R4, R20, R96 ;  /* 0x000000140460723c */ /* 0x004fe20000041860 */
[--C-:B------:R-:W-:Y:S01]  /*53c0*/  FFMA.FTZ R20, R130, UR4, -R61.reuse ;  /* 0x0000000482147c23 */ /* 0x100fe2000801083d */
[----:B------:R-:W-:-:S05]  /*53d0*/  FFMA.FTZ R21, R128, UR4, -R61 ;  /* 0x0000000480157c23 */ /* 0x000fca000801083d */
[----:B------:R-:W-:Y:S01]  /*53e0*/  MUFU.EX2 R20, R20 ;  /* 0x0000001400147308 */ /* 0x000fe20000000800 */
[C---:B------:R-:W-:Y:S01]  /*53f0*/  HMMA.16816.F32.BF16 R92, R4.reuse, R22, R92 ;  /* 0x00000016045c723c */ /* 0x040fe2000004185c */
[--C-:B------:R-:W-:Y:S01]  /*5400*/  FFMA.FTZ R22, R126, UR4, -R61.reuse ;  /* 0x000000047e167c23 */ /* 0x100fe2000801083d */
[--C-:B------:R-:W-:Y:S01]  /*5410*/  FFMA.FTZ R23, R124, UR4, -R61.reuse ;  /* 0x000000047c177c23 */ /* 0x100fe2000801083d */
[----:B------:R-:W2:Y:S01]  /*5420*/  MUFU.EX2 R21, R21 ;  /* 0x0000001500157308 */ /* 0x000ea20000000800 */
        /* <DEDUP_REMOVED lines=13> */
[----:B--2---:R-:W-:Y:S01]  /*5500*/  F2FP.BF16.F32.PACK_AB R4, R21, R20 ;  /* 0x000000141504723e */ /* 0x004fe200000010ff */
[----:B------:R-:W2:Y:S01]  /*5510*/  LDSM.16.MT88.4 R16, [R168+0xc800] ;  /* 0x00c80000a810783b */ /* 0x000ea20000004200 */
[----:B------:R-:W-:-:S02]  /*5520*/  F2FP.BF16.F32.PACK_AB R5, R133, R120 ;  /* 0x000000788505723e */ /* 0x000fc400000010ff */
[----:B-1----:R-:W-:Y:S02]  /*5530*/  F2FP.BF16.F32.PACK_AB R6, R23, R22 ;  /* 0x000000161706723e */ /* 0x002fe400000010ff */
[----:B------:R-:W-:-:S07]  /*5540*/  F2FP.BF16.F32.PACK_AB R7, R64, R131 ;  /* 0x000000834007723e */ /* 0x000fce00000010ff */
[C---:B----4-:R-:W-:Y:S08]  /*5550*/  HMMA.16816.F32.BF16 R112, R4.reuse, R12, R112 ;  /* 0x0000000c0470723c */ /* 0x050ff00000041870 */
[C---:B------:R-:W-:Y:S01]  /*5560*/  HMMA.16816.F32.BF16 R108, R4.reuse, R14, R108 ;  /* 0x0000000e046c723c */ /* 0x040fe2000004186c */
[----:B------:R-:W1:Y:S07]  /*5570*/  LDSM.16.MT88.4 R12, [R3+0xc800] ;  /* 0x00c80000030c783b */ /* 0x000e6e0000004200 */
[C---:B-----5:R-:W-:Y:S08]  /*5580*/  HMMA.16816.F32.BF16 R104, R4.reuse, R8, R104 ;  /* 0x000000080468723c */ /* 0x060ff00000041868 */
[C---:B------:R-:W-:Y:S01]  /*5590*/  HMMA.16816.F32.BF16 R100, R4.reuse, R10, R100 ;  /* 0x0000000a0464723c */ /* 0x040fe20000041864 */
[----:B------:R-:W4:Y:S07]  /*55a0*/  LDSM.16.MT88.4 R8, [R168+0xe800] ;  /* 0x00e80000a808783b */ /* 0x000f2e0000004200 */
[C---:B--2---:R-:W-:Y:S08]  /*55b0*/  HMMA.16816.F32.BF16 R96, R4.reuse, R16, R96 ;  /* 0x000000100460723c */ /* 0x044ff00000041860 */
[C---:B------:R-:W-:Y:S01]  /*55c0*/  HMMA.16816.F32.BF16 R92, R4.reuse, R18, R92 ;  /* 0x00000012045c723c */ /* 0x040fe2000004185c */
[----:B------:R-:W2:Y:S07]  /*55d0*/  LDSM.16.MT88.4 R16, [R3+0xe800] ;  /* 0x00e800000310783b */ /* 0x000eae0000004200 */
[C---:B-1----:R-:W-:Y:S08]  /*55e0*/  HMMA.16816.F32.BF16 R88, R4.reuse, R12, R88 ;  /* 0x0000000c0458723c */ /* 0x042ff00000041858 */
[C---:B------:R-:W-:Y:S01]  /*55f0*/  HMMA.16816.F32.BF16 R84, R4.reuse, R14, R84 ;  /* 0x0000000e0454723c */ /* 0x040fe20000041854 */
[----:B------:R-:W1:Y:S07]  /*5600*/  LDSM.16.MT88.4 R12, [R168+0xac00] ;  /* 0x00ac0000a80c783b */ /* 0x000e6e0000004200 */
[C---:B----4-:R-:W-:Y:S08]  /*5610*/  HMMA.16816.F32.BF16 R80, R4.reuse, R8, R80 ;  /* 0x000000080450723c */ /* 0x050ff00000041850 */
[C---:B------:R-:W-:Y:S01]  /*5620*/  HMMA.16816.F32.BF16 R76, R4.reuse, R10, R76 ;  /* 0x0000000a044c723c */ /* 0x040fe2000004184c */
[----:B------:R-:W4:Y:S07]  /*5630*/  LDSM.16.MT88.4 R8, [R3+0xac00] ;  /* 0x00ac00000308783b */ /* 0x000f2e0000004200 */
[C---:B--2---:R-:W-:Y:S08]  /*5640*/  HMMA.16816.F32.BF16 R72, R4.reuse, R16, R72 ;  /* 0x000000100448723c */ /* 0x044ff00000041848 */
[----:B------:R-:W-:Y:S01]  /*5650*/  HMMA.16816.F32.BF16 R68, R4, R18, R68 ;  /* 0x000000120444723c */ /* 0x000fe20000041844 */
[----:B------:R-:W-:Y:S01]  /*5660*/  F2FP.BF16.F32.PACK_AB R4, R59, R60 ;  /* 0x0000003c3b04723e */ /* 0x000fe200000010ff */
[----:B------:R-:W2:Y:S01]  /*5670*/  LDSM.16.MT88.4 R16, [R168+0xcc00] ;  /* 0x00cc0000a810783b */ /* 0x000ea20000004200 */
[----:B---3--:R-:W-:-:S02]  /*5680*/  F2FP.BF16.F32.PACK_AB R5, R54, R55 ;  /* 0x000000373605723e */ /* 0x008fc400000010ff */
[----:B------:R-:W-:Y:S02]  /*5690*/  F2FP.BF16.F32.PACK_AB R6, R189, R58 ;  /* 0x0000003abd06723e */ /* 0x000fe400000010ff */
        /* <DEDUP_REMOVED lines=9> */
[----:B------:R2:W4:Y:S07]  /*5730*/  LDSM.16.MT88.4 R16, [R3+0xec00] ;  /* 0x00ec00000310783b */ /* 0x00052e0000004200 */
[----:B-1----:R-:W-:Y:S01]  /*5740*/  HMMA.16816.F32.BF16 R88, R4, R12, R88 ;  /* 0x0000000c0458723c */ /* 0x002fe20000041858 */
[----:B------:R-:W-:-:S04]  /*5750*/  FADD.FTZ R12, R24, R121 ;  /* 0x00000079180c7221 */ /* 0x000fc80000010000 */
[----:B------:R-:W-:-:S03]  /*5760*/  FADD.FTZ R12, R27, R12 ;  /* 0x0000000c1b0c7221 */ /* 0x000fc60000010000 */
[----:B------:R-:W-:Y:S01]  /*5770*/  HMMA.16816.F32.BF16 R84, R4, R14, R84 ;  /* 0x0000000e0454723c */ /* 0x000fe20000041854 */
[----:B------:R-:W-:Y:S01]  /*5780*/  FADD.FTZ R25, R25, R12 ;  /* 0x0000000c19197221 */ /* 0x000fe20000010000 */
[----:B--2---:R-:W-:-:S06]  /*5790*/  FADD.FTZ R3, R129, R162 ;  /* 0x000000a281037221 */ /* 0x004fcc0000010000 */
[----:B---3--:R-:W-:Y:S01]  /*57a0*/  HMMA.16816.F32.BF16 R80, R4, R8, R80 ;  /* 0x000000080450723c */ /* 0x008fe20000041850 */
[----:B------:R-:W-:-:S04]  /*57b0*/  FADD.FTZ R3, R142, R3 ;  /* 0x000000038e037221 */ /* 0x000fc80000010000 */
        /* <DEDUP_REMOVED lines=20> */
[----:B------:R-:W-:-:S03]  /*5900*/  FADD.FTZ R189, R189, R58 ;  /* 0x0000003abdbd7221 */ /* 0x000fc60000010000 */
        /* <DEDUP_REMOVED lines=8> */
[----:B------:R-:W-:Y:S01]  /*5990*/  UMOV UR11, 0x400 ;  /* 0x00000400000b7882 */ /* 0x000fe20000000000 */
[----:B------:R-:W2:Y:S04]  /*59a0*/  LDCU UR10, c[0x0][0x50c] ;  /* 0x0000a180ff0a77ac */ /* 0x000ea80008000800 */
[----:B------:R-:W-:Y:S01]  /*59b0*/  PLOP3.LUT P1, PT, PT, PT, UP0, 0x80, 0x8 ;  /* 0x000000000008781c */ /* 0x000fe20003f2f008 */
[----:B------:R-:W3:Y:S01]  /*59c0*/  LDCU UR4, c[0x0][0x45c] ;  /* 0x00008b80ff0477ac */ /* 0x000ee20008000800 */
[----:B------:R-:W4:Y:S01]  /*59d0*/  LDCU.64 UR8, c[0x0][0x3a8] ;  /* 0x00007500ff0877ac */ /* 0x000f220008000a00 */
[----:B------:R-:W2:Y:S01]  /*59e0*/  LDCU.64 UR6, c[0x0][0x3a0] ;  /* 0x00007400ff0677ac */ /* 0x000ea20008000a00 */
[----:B-1----:R-:W-:Y:S01]  /*59f0*/  ULEA UR5, UR5, UR11, 0x18 ;  /* 0x0000000b05057291 */ /* 0x002fe2000f8ec0ff */
[----:B------:R-:W-:-:S02]  /*5a00*/  IADD3 R183, PT, PT, R168, 0x9020, RZ ;  /* 0x00009020a8b77810 */ /* 0x000fc40007ffe0ff */
[----:B------:R-:W-:-:S09]  /*5a10*/  MOV R186, RZ ;  /* 0x000000ff00ba7202 */ /* 0x000fd20000000f00 */
.L_x_1501:
        /* <DEDUP_REMOVED lines=38> */
[----:B------:R-:W-:Y:S02]  /*5c80*/  LOP3.LUT R9, R9, R4, RZ, 0x3c, !PT ;  /* 0x0000000409097212 */ /* 0x000fe400078e3cff */
[----:B------:R-:W1:Y:S02]  /*5c90*/  I2F.RP R10, R3 ;  /* 0x00000003000a7306 */ /* 0x000e640000209400 */
[----:B------:R-:W-:Y:S08]  /*5ca0*/  ISETP.GE.AND P0, PT, R9, RZ, PT ;  /* 0x000000ff0900720c */ /* 0x000ff00003f06270 */
        /* <DEDUP_REMOVED lines=52> */
.L_x_1498:
        /* <DEDUP_REMOVED lines=19> */
[----:B------:R-:W-:Y:S02]  /*6120*/  MOV R152, 0x20 ;  /* 0x0000002000987802 */ /* 0x000fe40000000f00 */
[----:B------:R-:W-:Y:S01]  /*6130*/  LOP3.LUT P0, RZ, R118, 0x4, RZ, 0xc0, !PT ;  /* 0x0000000476ff7812 */ /* 0x000fe2000780c0ff */
[----:B------:R-:W-:Y:S01]  /*6140*/  LDGSTS.E.BYPASS.LTC128B.128 [R191+0x9800], desc[UR24][R58.64] ;  /* 0x098000003abf7fae */ /* 0x000fe2000b981a18 */
[----:B------:R-:W-:Y:S02]  /*6150*/  IADD3 R178, PT, PT, R178, -0x1, RZ ;  /* 0xffffffffb2b27810 */ /* 0x000fe40007ffe0ff */
[----:B------:R-:W-:Y:S02]  /*6160*/  SEL R152, R152, 0xffffffe0, !P0 ;  /* 0xffffffe098987807 */ /* 0x000fe40004000000 */
[----:B------:R-:W-:Y:S02]  /*6170*/  ISETP.GT.AND P2, PT, R178, R173, PT ;  /* 0x000000adb200720c */ /* 0x000fe40003f44270 */
[C---:B------:R-:W-:Y:S01]  /*6180*/  IADD3 R2, PT, PT, R152.reuse, R172, RZ ;  /* 0x000000ac98027210 */ /* 0x040fe20007ffe0ff */
[----:B------:R-:W-:Y:S01]  /*6190*/  LDGSTS.E.BYPASS.LTC128B.128 [R191+0xb800], desc[UR24][R58.64+0x40] ;  /* 0x0b8000403abf7fae */ /* 0x000fe2000b981a18 */
[----:B------:R-:W-:Y:S07]  /*61a0*/  IADD3 R0, PT, PT, R152, R171, RZ ;  /* 0x000000ab98007210 */ /* 0x000fee0007ffe0ff */
        /* <DEDUP_REMOVED lines=14> */
[C---:B-----5:R-:W-:Y:S07]  /*6290*/  HMMA.16816.F32.BF16 R4, R120.reuse, R124, RZ ;  /* 0x0000007c7804723c */ /* 0x060fee00000418ff */
[----:B------:R-:W5:Y:S01]  /*62a0*/  LDSM.16.M88.4 R144, [R171+0x4400] ;  /* 0x00440000ab90783b */ /* 0x000f620000000200 */
[C---:B------:R-:W-:Y:S07]  /*62b0*/  HMMA.16816.F32.BF16 R8, R120.reuse, R126, RZ ;  /* 0x0000007e7808723c */ /* 0x040fee00000418ff */
[----:B------:R-:W5:Y:S01]  /*62c0*/  LDSM.16.M88.4 R148, [R171+0x4800] ;  /* 0x00480000ab94783b */ /* 0x000f620000000200 */
[C---:B---3--:R-:W-:Y:S07]  /*62d0*/  HMMA.16816.F32.BF16 R12, R120.reuse, R128, RZ ;  /* 0x00000080780c723c */ /* 0x048fee00000418ff */
[----:B------:R-:W3:Y:S01]  /*62e0*/  LDSM.16.M88.4 R152, [R171+0x4c00] ;  /* 0x004c0000ab98783b */ /* 0x000ee20000000200 */
[C---:B------:R-:W-:Y:S07]  /*62f0*/  HMMA.16816.F32.BF16 R16, R120.reuse, R130, RZ ;  /* 0x000000827810723c */ /* 0x040fee00000418ff */
[----:B------:R-:W-:Y:S01]  /*6300*/  LDSM.16.M88.4 R156, [R2] ;  /* 0x00000000029c783b */ /* 0x000fe20000000200 */
[C---:B----4-:R-:W-:Y:S07]  /*6310*/  HMMA.16816.F32.BF16 R20, R120.reuse, R132, RZ ;  /* 0x000000847814723c */ /* 0x050fee00000418ff */
[----:B------:R-:W4:Y:S01]  /*6320*/  LDSM.16.M88.4 R160, [R0+0x3000] ;  /* 0x0030000000a0783b */ /* 0x000f220000000200 */
[C---:B------:R-:W-:Y:S07]  /*6330*/  HMMA.16816.F32.BF16 R24, R120.reuse, R134, RZ ;  /* 0x000000867818723c */ /* 0x040fee00000418ff */
[----:B------:R-:W4:Y:S01]  /*6340*/  LDSM.16.M88.4 R164, [R0+0x3400] ;  /* 0x0034000000a4783b */ /* 0x000f220000000200 */
[C---:B-1----:R-:W-:Y:S07]  /*6350*/  HMMA.16816.F32.BF16 R28, R120.reuse, R136, RZ ;  /* 0x00000088781c723c */ /* 0x042fee00000418ff */
[----:B------:R-:W-:Y:S01]  /*6360*/  LDSM.16.M88.4 R124, [R0+0x3c00] ;  /* 0x003c0000007c783b */ /* 0x000fe20000000200 */
[C---:B------:R-:W-:Y:S07]  /*6370*/  HMMA.16816.F32.BF16 R32, R120.reuse, R138, RZ ;  /* 0x0000008a7820723c */ /* 0x040fee00000418ff */
[----:B------:R-:W-:Y:S01]  /*6380*/  LDSM.16.M88.4 R128, [R0+0x4000] ;  /* 0x004000000080783b */ /* 0x000fe20000000200 */
[C---:B--2---:R-:W-:Y:S07]  /*6390*/  HMMA.16816.F32.BF16 R36, R120.reuse, R140, RZ ;  /* 0x0000008c7824723c */ /* 0x044fee00000418ff */
[----:B------:R-:W-:Y:S01]  /*63a0*/  LDSM.16.M88.4 R132, [R0+0x4800] ;  /* 0x004800000084783b */ /* 0x000fe20000000200 */
[C---:B------:R-:W-:Y:S07]  /*63b0*/  HMMA.16816.F32.BF16 R40, R120.reuse, R142, RZ ;  /* 0x0000008e7828723c */ /* 0x040fee00000418ff */
[----:B------:R-:W-:Y:S01]  /*63c0*/  LDSM.16.M88.4 R136, [R171+0x5c00] ;  /* 0x005c0000ab88783b */ /* 0x000fe20000000200 */
[C---:B-----5:R-:W-:Y:S08]  /*63d0*/  HMMA.16816.F32.BF16 R44, R120.reuse, R144, RZ ;  /* 0x00000090782c723c */ /* 0x060ff000000418ff */
[C---:B------:R-:W-:Y:S08]  /*63e0*/  HMMA.16816.F32.BF16 R48, R120.reuse, R146, RZ ;  /* 0x000000927830723c */ /* 0x040ff000000418ff */
[C---:B------:R-:W-:Y:S08]  /*63f0*/  HMMA.16816.F32.BF16 R52, R120.reuse, R148, RZ ;  /* 0x000000947834723c */ /* 0x040ff000000418ff */
[C---:B------:R-:W-:Y:S08]  /*6400*/  HMMA.16816.F32.BF16 R56, R120.reuse, R150, RZ ;  /* 0x000000967838723c */ /* 0x040ff000000418ff */
[C---:B---3--:R-:W-:Y:S08]  /*6410*/  HMMA.16816.F32.BF16 R60, R120.reuse, R152, RZ ;  /* 0x00000098783c723c */ /* 0x048ff000000418ff */
[----:B------:R-:W-:Y:S01]  /*6420*/  HMMA.16816.F32.BF16 R64, R120, R154, RZ ;  /* 0x0000009a7840723c */ /* 0x000fe200000418ff */
[----:B------:R-:W1:Y:S07]  /*6430*/  LDSM.16.M88.4 R120, [R0+0x3800] ;  /* 0x003800000078783b */ /* 0x000e6e0000000200 */
[C---:B----4-:R-:W-:Y:S08]  /*6440*/  HMMA.16816.F32.BF16 R4, R156.reuse, R160, R4 ;  /* 0x000000a09c04723c */ /* 0x050ff00000041804 */
        /* <DEDUP_REMOVED lines=45> */
[C---:B-1----:R-:W-:Y:S01]  /*6720*/  HMMA.16816.F32.BF16 R4, R124.reuse, R128, R4 ;  /* 0x000000807c04723c */ /* 0x042fe20000041804 */
[----:B------:R-:W-:Y:S07]  /*6730*/  LDSM.16.M88.4 R136, [R0+0x6000] ;  /* 0x006000000088783b */ /* 0x000fee0000000200 */
        /* <DEDUP_REMOVED lines=22> */
[----:B------:R-:W2:Y:S08]  /*68a0*/  LDSM.16.M88.4 R124, [R171+0x7800] ;  /* 0x00780000ab7c783b */ /* 0x000eb00000000200 */
[----:B------:R-:W-:Y:S01]  /*68b0*/  LDSM.16.M88.4 R132, [R171+0x8000] ;  /* 0x00800000ab84783b */ /* 0x000fe20000000200 */
        /* <DEDUP_REMOVED lines=15> */
[C---:B---3--:R-:W-:Y:S08]  /*69b0*/  HMMA.16816.F32.BF16 R44, R120.reuse, R136, R44 ;  /* 0x00000088782c723c */ /* 0x048ff0000004182c */
[C---:B------:R-:W-:Y:S01]  /*69c0*/  HMMA.16816.F32.BF16 R48, R120.reuse, R138, R48 ;  /* 0x0000008a7830723c */ /* 0x040fe20000041830 */
[----:B------:R-:W3:Y:S07]  /*69d0*/  LDSM.16.M88.4 R136, [R0+0x7000] ;  /* 0x007000000088783b */ /* 0x000eee0000000200 */
[C---:B--2---:R-:W-:Y:S08]  /*69e0*/  HMMA.16816.F32.BF16 R52, R120.reuse, R124, R52 ;  /* 0x0000007c7834723c */ /* 0x044ff00000041834 */
[C---:B------:R-:W-:Y:S01]  /*69f0*/  HMMA.16816.F32.BF16 R56, R120.reuse, R126, R56 ;  /* 0x0000007e7838723c */ /* 0x040fe20000041838 */
[----:B------:R-:W-:Y:S07]  /*6a00*/  LDSM.16.M88.4 R124, [R0+0x7800] ;  /* 0x00780000007c783b */ /* 0x000fee0000000200 */
[C---:B-1----:R-:W-:Y:S08]  /*6a10*/  HMMA.16816.F32.BF16 R60, R120.reuse, R128, R60 ;  /* 0x00000080783c723c */ /* 0x042ff0000004183c */
[----:B------:R-:W-:Y:S01]  /*6a20*/  HMMA.16816.F32.BF16 R64, R120, R130, R64 ;  /* 0x000000827840723c */ /* 0x000fe20000041840 */
[----:B------:R-:W1:Y:S07]  /*6a30*/  LDSM.16.M88.4 R120, [R0+0x7400] ;  /* 0x007400000078783b */ /* 0x000e6e0000000200 */
[C---:B---3--:R-:W-:Y:S08]  /*6a40*/  HMMA.16816.F32.BF16 R4, R132.reuse, R136, R4 ;  /* 0x000000888404723c */ /* 0x048ff00000041804 */
[C---:B------:R-:W-:Y:S11]  /*6a50*/  HMMA.16816.F32.BF16 R8, R132.reuse, R138, R8 ;  /* 0x0000008a8408723c */ /* 0x040ff60000041808 */
[----:B------:R-:W-:Y:S01]  /*6a60*/  FMUL.FTZ R242, R4, UR10 ;  /* 0x0000000a04f27c20 */ /* 0x000fe20008410000 */
[----:B------:R-:W-:Y:S01]  /*6a70*/  FMUL.FTZ R240, R5, UR10 ;  /* 0x0000000a05f07c20 */ /* 0x000fe20008410000 */
[----:B------:R-:W-:Y:S01]  /*6a80*/  FMUL.FTZ R251, R6, UR10 ;  /* 0x0000000a06fb7c20 */ /* 0x000fe20008410000 */
[----:B------:R-:W-:Y:S03]  /*6a90*/  FMUL.FTZ R249, R7, UR10 ;  /* 0x0000000a07f97c20 */ /* 0x000fe60008410000 */
[----:B------:R-:W2:Y:S02]  /*6aa0*/  MUFU.TANH R242, R242 ;  /* 0x000000f200f27308 */ /* 0x000ea40000002400 */
[----:B------:R-:W-:Y:S01]  /*6ab0*/  FMUL.FTZ R192, R10, UR10 ;  /* 0x0000000a0ac07c20 */ /* 0x000fe20008410000 */
[----:B------:R-:W-:Y:S01]  /*6ac0*/  FMUL.FTZ R3, R11, UR10 ;  /* 0x0000000a0b037c20 */ /* 0x000fe20008410000 */
[----:B------:R-:W-:Y:S01]  /*6ad0*/  FMUL.FTZ R246, R8, UR10 ;  /* 0x0000000a08f67c20 */ /* 0x000fe20008410000 */
[----:B------:R-:W-:Y:S01]  /*6ae0*/  FMUL.FTZ R244, R9, UR10 ;  /* 0x0000000a09f47c20 */ /* 0x000fe20008410000 */
[C---:B-1----:R-:W-:Y:S04]  /*6af0*/  HMMA.16816.F32.BF16 R12, R132.reuse, R120, R12 ;  /* 0x00000078840c723c */ /* 0x042fe8000004180c */
[----:B------:R1:W3:Y:S04]  /*6b00*/  MUFU.TANH R151, R192 ;  /* 0x000000c000977308 */ /* 0x0002e80000002400 */
[C---:B------:R-:W-:Y:S06]  /*6b10*/  HMMA.16816.F32.BF16 R16, R132.reuse, R122, R16 ;  /* 0x0000007a8410723c */ /* 0x040fec0000041810 */
[----:B------:R4:W1:Y:S01]  /*6b20*/  MUFU.TANH R11, R3 ;  /* 0x00000003000b7308 */ /* 0x0008620000002400 */
[----:B------:R-:W5:Y:S01]  /*6b30*/  LDSM.16.M88.4 R120, [R0+0x7c00] ;  /* 0x007c00000078783b */ /* 0x000f620000000200 */
[C---:B------:R-:W-:Y:S08]  /*6b40*/  HMMA.16816.F32.BF16 R20, R132.reuse, R124, R20 ;  /* 0x0000007c8414723c */ /* 0x040ff00000041814 */
[----:B------:R-:W1:Y:S01]  /*6b50*/  MUFU.TANH R240, R240 ;  /* 0x000000f000f07308 */ /* 0x000e620000002400 */
[----:B------:R-:W-:Y:S01]  /*6b60*/  FMUL.FTZ R236, R12, UR10 ;  /* 0x0000000a0cec7c20 */ /* 0x000fe20008410000 */
[----:B------:R-:W-:Y:S01]  /*6b70*/  FMUL.FTZ R238, R13, UR10 ;  /* 0x0000000a0dee7c20 */ /* 0x000fe20008410000 */
[----:B------:R-:W-:Y:S01]  /*6b80*/  FMUL.FTZ R247, R14, UR10 ;  /* 0x0000000a0ef77c20 */ /* 0x000fe20008410000 */
[----:B------:R-:W-:Y:S01]  /*6b90*/  FMUL.FTZ R241, R15, UR10 ;  /* 0x0000000a0ff17c20 */ /* 0x000fe20008410000 */
[C---:B------:R-:W-:Y:S05]  /*6ba0*/  HMMA.16816.F32.BF16 R24, R132.reuse, R126, R24 ;  /* 0x0000007e8418723c */ /* 0x040fea0000041818 */
[----:B------:R-:W1:Y:S01]  /*6bb0*/  MUFU.TANH R251, R251 ;  /* 0x000000fb00fb7308 */ /* 0x000e620000002400 */
[----:B------:R-:W2:Y:S01]  /*6bc0*/  LDSM.16.M88.4 R124, [R0+0x8000] ;  /* 0x00800000007c783b */ /* 0x000ea20000000200 */
[----:B------:R-:W-:Y:S01]  /*6bd0*/  FMUL.FTZ R232, R16, UR10 ;  /* 0x0000000a10e87c20 */ /* 0x000fe20008410000 */
[----:B------:R-:W-:Y:S01]  /*6be0*/  FMUL.FTZ R234, R17, UR10 ;  /* 0x0000000a11ea7c20 */ /* 0x000fe20008410000 */
[----:B------:R-:W-:Y:S01]  /*6bf0*/  FMUL.FTZ R245, R18, UR10 ;  /* 0x0000000a12f57c20 */ /* 0x000fe20008410000 */
[----:B------:R-:W-:Y:S05]  /*6c00*/  FMUL.FTZ R243, R19, UR10 ;  /* 0x0000000a13f37c20 */ /* 0x000fea0008410000 */
        /* <DEDUP_REMOVED lines=11> */
[C---:B-----5:R-:W-:Y:S09]  /*6cc0*/  HMMA.16816.F32.BF16 R28, R132.reuse, R120, R28 ;  /* 0x00000078841c723c */ /* 0x060ff2000004181c */
[----:B------:R-:W1:Y:S01]  /*6cd0*/  MUFU.TANH R236, R236 ;  /* 0x000000ec00ec7308 */ /* 0x000e620000002400 */
[C---:B------:R-:W-:Y:S01]  /*6ce0*/  HMMA.16816.F32.BF16 R32, R132.reuse, R122, R32 ;  /* 0x0000007a8420723c */ /* 0x040fe20000041820 */
[----:B------:R-:W5:Y:S08]  /*6cf0*/  LDSM.16.M88.4 R120, [R0+0x8400] ;  /* 0x008400000078783b */ /* 0x000f700000000200 */
[----:B------:R-:W1:Y:S01]  /*6d00*/  MUFU.TANH R238, R238 ;  /* 0x000000ee00ee7308 */ /* 0x000e620000002400 */
[C---:B--2---:R-:W-:Y:S03]  /*6d10*/  HMMA.16816.F32.BF16 R36, R132.reuse, R124, R36 ;  /* 0x0000007c8424723c */ /* 0x044fe60000041824 */
[----:B------:R-:W-:Y:S01]  /*6d20*/  FMUL.FTZ R222, R28, UR10 ;  /* 0x0000000a1cde7c20 */ /* 0x000fe20008410000 */
[----:B------:R-:W-:Y:S01]  /*6d30*/  FMUL.FTZ R218, R29, UR10 ;  /* 0x0000000a1dda7c20 */ /* 0x000fe20008410000 */
[----:B------:R-:W-:Y:S01]  /*6d40*/  FMUL.FTZ R225, R30, UR10 ;  /* 0x0000000a1ee17c20 */ /* 0x000fe20008410000 */
[----:B------:R-:W-:Y:S03]  /*6d50*/  FMUL.FTZ R227, R31, UR10 ;  /* 0x0000000a1fe37c20 */ /* 0x000fe60008410000 */
[----:B------:R-:W2:Y:S01]  /*6d60*/  MUFU.TANH R247, R247 ;  /* 0x000000f700f77308 */ /* 0x000ea20000002400 */
[C---:B------:R-:W-:Y:S01]  /*6d70*/  HMMA.16816.F32.BF16 R40, R132.reuse, R126, R40 ;  /* 0x0000007e8428723c */ /* 0x040fe20000041828 */
[----:B------:R-:W3:Y:S02]  /*6d80*/  LDSM.16.M88.4 R124, [R0+0x8800] ;  /* 0x00880000007c783b */ /* 0x000ee40000000200 */
        /* <DEDUP_REMOVED lines=18> */
[----:B------:R-:W5:Y:S01]  /*6eb0*/  LDSM.16.M88.4 R120, [R0+0x8c00] ;  /* 0x008c00000078783b */ /* 0x000f620000000200 */
[----:B------:R-:W-:Y:S07]  /*6ec0*/  DEPBAR.LE SB0, 0x0 ;  /* 0x000080000000791a */ /* 0x000fee0000000000 */
[----:B------:R-:W1:Y:S01]  /*6ed0*/  MUFU.TANH R243, R243 ;  /* 0x000000f300f37308 */ /* 0x000e620000002400 */
[C---:B---3--:R-:W-:Y:S09]  /*6ee0*/  HMMA.16816.F32.BF16 R52, R132.reuse, R124, R52 ;  /* 0x0000007c8434723c */ /* 0x048ff20000041834 */
[----:B------:R-:W3:Y:S01]  /*6ef0*/  MUFU.TANH R228, R228 ;  /* 0x000000e400e47308 */ /* 0x000ee20000002400 */
[----:B------:R-:W-:Y:S01]  /*6f00*/  BAR.SYNC.DEFER_BLOCKING 0x0 ;  /* 0x0000000000007b1d */ /* 0x000fe20000010000 */
[C---:B------:R-:W-:Y:S03]  /*6f10*/  HMMA.16816.F32.BF16 R56, R132.reuse, R126, R56 ;  /* 0x0000007e8438723c */ /* 0x040fe60000041838 */
[----:B------:R-:W-:Y:S01]  /*6f20*/  FMUL.FTZ R198, R44, UR10 ;  /* 0x0000000a2cc67c20 */ /* 0x000fe20008410000 */
[----:B------:R-:W-:Y:S01]  /*6f30*/  FMUL.FTZ R211, R45, UR10 ;  /* 0x0000000a2dd37c20 */ /* 0x000fe20008410000 */
[----:B------:R-:W-:Y:S03]  /*6f40*/  FMUL.FTZ R201, R46, UR10 ;  /* 0x0000000a2ec97c20 */ /* 0x000fe60008410000 */
[----:B------:R-:W2:Y:S01]  /*6f50*/  MUFU.TANH R230, R230 ;  /* 0x000000e600e67308 */ /* 0x000ea20000002400 */
[----:B------:R-:W-:Y:S01]  /*6f60*/  FMUL.FTZ R199, R47, UR10 ;  /* 0x0000000a2fc77c20 */ /* 0x000fe20008410000 */
[----:B------:R-:W-:Y:S01]  /*6f70*/  FMUL.FTZ R207, R48, UR10 ;  /* 0x0000000a30cf7c20 */ /* 0x000fe20008410000 */
[----:B------:R-:W-:Y:S01]  /*6f80*/  FMUL.FTZ R200, R49, UR10 ;  /* 0x0000000a31c87c20 */ /* 0x000fe20008410000 */
[----:B------:R-:W-:Y:S01]  /*6f90*/  FMUL.FTZ R203, R50, UR10 ;  /* 0x0000000a32cb7c20 */ /* 0x000fe20008410000 */
[----:B------:R-:W-:Y:S01]  /*6fa0*/  FMUL.FTZ R196, R52, UR10 ;  /* 0x0000000a34c47c20 */ /* 0x000fe20008410000 */
[----:B------:R-:W-:Y:S01]  /*6fb0*/  FMUL.FTZ R205, R51, UR10 ;  /* 0x0000000a33cd7c20 */ /* 0x000fe20008410000 */
[----:B------:R-:W-:Y:S03]  /*6fc0*/  FMUL.FTZ R197, R53, UR10 ;  /* 0x0000000a35c57c20 */ /* 0x000fe60008410000 */
[----:B------:R-:W2:Y:S01]  /*6fd0*/  MUFU.TANH R235, R235 ;  /* 0x000000eb00eb7308 */ /* 0x000ea20000002400 */
[----:B-1----:R-:W-:Y:S01]  /*6fe0*/  FMUL.FTZ R192, R54, UR10 ;  /* 0x0000000a36c07c20 */ /* 0x002fe20008410000 */
[----:B------:R-:W-:Y:S01]  /*6ff0*/  FMUL.FTZ R193, R55, UR10 ;  /* 0x0000000a37c17c20 */ /* 0x000fe20008410000 */
[----:B------:R-:W-:Y:S01]  /*7000*/  FMUL.FTZ R202, R56, UR10 ;  /* 0x0000000a38ca7c20 */ /* 0x000fe20008410000 */
[----:B------:R-:W-:Y:S01]  /*7010*/  FMUL.FTZ R57, R57, UR10 ;  /* 0x0000000a39397c20 */ /* 0x000fe20008410000 */
[----:B------:R-:W-:Y:S05]  /*7020*/  FMUL.FTZ R58, R58, UR10 ;  /* 0x0000000a3a3a7c20 */ /* 0x000fea0008410000 */
[----:B------:R-:W1:Y:S01]  /*7030*/  MUFU.TANH R233, R233 ;  /* 0x000000e900e97308 */ /* 0x000e620000002400 */
[----:B------:R-:W-:Y:S01]  /*7040*/  FMUL.FTZ R59, R59, UR10 ;  /* 0x0000000a3b3b7c20 */ /* 0x000fe20008410000 */
[C---:B-----5:R-:W-:Y:S08]  /*7050*/  HMMA.16816.F32.BF16 R60, R132.reuse, R120, R60 ;  /* 0x00000078843c723c */ /* 0x060ff0000004183c */
[----:B------:R-:W1:Y:S01]  /*7060*/  MUFU.TANH R226, R226 ;  /* 0x000000e200e27308 */ /* 0x000e620000002400 */
[----:B------:R-:W-:Y:S09]  /*7070*/  HMMA.16816.F32.BF16 R64, R132, R122, R64 ;  /* 0x0000007a8440723c */ /* 0x000ff20000041840 */
[----:B------:R-:W1:Y:S01]  /*7080*/  MUFU.TANH R224, R224 ;  /* 0x000000e000e07308 */ /* 0x000e620000002400 */
[----:B------:R-:W-:Y:S01]  /*7090*/  FMUL.FTZ R204, R60, UR10 ;  /* 0x0000000a3ccc7c20 */ /* 0x000fe20008410000 */
[----:B------:R-:W-:Y:S08]  /*70a0*/  FMUL.FTZ R61, R61, UR10 ;  /* 0x0000000a3d3d7c20 */ /* 0x000ff00008410000 */
[----:B------:R-:W1:Y:S01]  /*70b0*/  MUFU.TANH R239, R239 ;  /* 0x000000ef00ef7308 */ /* 0x000e620000002400 */
[----:B------:R-:W-:Y:S01]  /*70c0*/  FMUL.FTZ R62, R62, UR10 ;  /* 0x0000000a3e3e7c20 */ /* 0x000fe20008410000 */
[----:B------:R-:W-:Y:S01]  /*70d0*/  FMUL.FTZ R63, R63, UR10 ;  /* 0x0000000a3f3f7c20 */ /* 0x000fe20008410000 */
[----:B------:R-:W-:Y:S01]  /*70e0*/  FMUL.FTZ R206, R64, UR10 ;  /* 0x0000000a40ce7c20 */ /* 0x000fe20008410000 */
[----:B------:R-:W-:Y:S06]  /*70f0*/  FMUL.FTZ R52, R66, UR10 ;  /* 0x0000000a42347c20 */ /* 0x000fec0008410000 */
[----:B------:R-:W1:Y:S01]  /*7100*/  MUFU.TANH R237, R237 ;  /* 0x000000ed00ed7308 */ /* 0x000e620000002400 */
[----:B----4-:R-:W-:Y:S01]  /*7110*/  FMUL.FTZ R3, R67, UR10 ;  /* 0x0000000a43037c20 */ /* 0x010fe20008410000 */
[----:B------:R-:W-:Y:S08]  /*7120*/  FMUL.FTZ R65, R65, UR10 ;  /* 0x0000000a41417c20 */ /* 0x000ff00008410000 */
[----:B------:R-:W4:Y:S10]  /*7130*/  MUFU.TANH R222, R222 ;  /* 0x000000de00de7308 */ /* 0x000f340000002400 */
        /* <DEDUP_REMOVED lines=116> */
.L_x_1500:
[----:B------:R-:W-:Y:S01]  /*7880*/  @!PT LDS RZ, [RZ] ;  /* 0x00000000fffff984 */ /* 0x000fe20000000800 */
[----:B------:R-:W-:Y:S01]  /*7890*/  @!PT LDS RZ, [RZ] ;  /* 0x00000000fffff984 */ /* 0x000fe20000000800 */
[----:B------:R-:W-:Y:S01]  /*78a0*/  @!PT LDS RZ, [RZ] ;  /* 0x00000000fffff984 */ /* 0x000fe20000000800 */
[----:B------:R2:W-:Y:S01]  /*78b0*/  LDGSTS.E.BYPASS.LTC128B.128 [R191+0x3000], desc[UR24][R174.64] ;  /* 0x03000000aebf7fae */ /* 0x0005e2000b981a18 */
[C---:B------:R-:W-:Y:S01]  /*78c0*/  IMAD.SHL.U32 R5, R4.reuse, 0x40, RZ ;  /* 0x0000004004057824 */ /* 0x040fe200078e00ff */
[----:B------:R-:W-:Y:S02]  /*78d0*/  SHF.L.U64.HI R4, R4, 0x6, R7 ;  /* 0x0000000604047819 */ /* 0x000fe40000010207 */
[----:B------:R2:W-:Y:S02]  /*78e0*/  LDGSTS.E.BYPASS.LTC128B.128 [R191+0x5000], desc[UR24][R174.64+0x40] ;  /* 0x05000040aebf7fae */ /* 0x0005e4000b981a18 */
[----:B------:R-:W-:Y:S02]  /*78f0*/  IADD3 R6, P2, PT, R174, R5, RZ ;  /* 0x00000005ae067210 */ /* 0x000fe40007f5e0ff */
[----:B------:R2:W-:Y:S02]  /*7900*/  LDGSTS.E.BYPASS.LTC128B.128 [R191+0x7000], desc[UR24][R174.64+0x80] ;  /* 0x07000080aebf7fae */ /* 0x0005e4000b981a18 */
[----:B------:R-:W-:Y:S01]  /*7910*/  IADD3 R8, P3, PT, R5, R6, RZ ;  /* 0x0000000605087210 */ /* 0x000fe20007f7e0ff */
[----:B------:R-:W-:Y:S03]  /*7920*/  IMAD.X R7, R175, 0x1, R4, P2 ;  /* 0x00000001af077824 */ /* 0x000fe600010e0604 */
[----:B------:R-:W-:Y:S01]  /*7930*/  IADD3 R12, P2, PT, R5, R8, RZ ;  /* 0x00000008050c7210 */ /* 0x000fe20007f5e0ff */
        /* <DEDUP_REMOVED lines=12> */
.L_x_1499:
        /* <DEDUP_REMOVED lines=56> */
[----:B------:R-:W-:Y:S01]  /*7d80*/  ISETP.GT.AND P0, PT, R178, R173, PT ;  /* 0x000000adb200720c */ /* 0x000fe20003f04270 */
[--C-:B------:R-:W-:Y:S01]  /*7d90*/  FFMA.FTZ R57, R242, UR4, -R127.reuse ;  /* 0x00000004f2397c23 */ /* 0x100fe2000801087f */
[----:B------:R-:W-:Y:S01]  /*7da0*/  FSEL R126, R126, RZ, P2 ;  /* 0x000000ff7e7e7208 */ /* 0x000fe20001000000 */
[--C-:B------:R-:W-:Y:S01]  /*7db0*/  FFMA.FTZ R125, R240, UR4, -R127.reuse ;  /* 0x00000004f07d7c23 */ /* 0x100fe2000801087f */
[--C-:B------:R-:W-:Y:S01]  /*7dc0*/  FFMA.FTZ R122, R246, UR4, -R127.reuse ;  /* 0x00000004f67a7c23 */ /* 0x100fe2000801087f */
[--C-:B------:R-:W-:Y:S01]  /*7dd0*/  FFMA.FTZ R121, R244, UR4, -R127.reuse ;  /* 0x00000004f4797c23 */ /* 0x100fe2000801087f */
[----:B------:R-:W2:Y:S01]  /*7de0*/  MUFU.EX2 R56, R56 ;  /* 0x0000003800387308 */ /* 0x000ea20000000800 */
[--C-:B------:R-:W-:Y:S01]  /*7df0*/  FFMA.FTZ R120, R11, UR4, -R126.reuse ;  /* 0x000000040b787c23 */ /* 0x100fe2000801087e */
[--C-:B------:R-:W-:Y:S01]  /*7e00*/  FFMA.FTZ R128, R251, UR4, -R126.reuse ;  /* 0x00000004fb807c23 */ /* 0x100fe2000801087e */
[--C-:B------:R-:W-:Y:S01]  /*7e10*/  FFMA.FTZ R124, R249, UR4, -R126.reuse ;  /* 0x00000004f97c7c23 */ /* 0x100fe2000801087e */
[--C-:B------:R-:W-:Y:S06]  /*7e20*/  FFMA.FTZ R123, R151, UR4, -R126.reuse ;  /* 0x00000004977b7c23 */ /* 0x100fec000801087e */
[----:B------:R-:W3:Y:S01]  /*7e30*/  MUFU.EX2 R55, R55 ;  /* 0x0000003700377308 */ /* 0x000ee20000000800 */
[----:B------:R-:W4:Y:S01]  /*7e40*/  LDSM.16.MT88.4 R36, [R119+0x2000] ;  /* 0x002000007724783b */ /* 0x000f220000004200 */
[--C-:B------:R-:W-:Y:S01]  /*7e50*/  FFMA.FTZ R131, R222, UR4, -R127.reuse ;  /* 0x00000004de837c23 */ /* 0x100fe2000801087f */
[--C-:B------:R-:W-:Y:S07]  /*7e60*/  FFMA.FTZ R132, R218, UR4, -R127.reuse ;  /* 0x00000004da847c23 */ /* 0x100fee000801087f */
[----:B------:R-:W-:Y:S01]  /*7e70*/  MUFU.EX2 R57, R57 ;  /* 0x0000003900397308 */ /* 0x000fe20000000800 */
[--C-:B------:R-:W-:Y:S01]  /*7e80*/  FFMA.FTZ R133, R225, UR4, -R126.reuse ;  /* 0x00000004e1857c23 */ /* 0x100fe2000801087e */
[--C-:B------:R-:W-:Y:S01]  /*7e90*/  FFMA.FTZ R130, R227, UR4, -R126.reuse ;  /* 0x00000004e3827c23 */ /* 0x100fe2000801087e */
[--C-:B------:R-:W-:Y:S07]  /*7ea0*/  FFMA.FTZ R134, R220, UR4, -R127.reuse ;  /* 0x00000004dc867c23 */ /* 0x100fee000801087f */
[----:B------:R-:W5:Y:S01]  /*7eb0*/  MUFU.EX2 R125, R125 ;  /* 0x0000007d007d7308 */ /* 0x000f620000000800 */
[C---:B--2---:R-:W-:Y:S01]  /*7ec0*/  FMUL.FTZ R4, R56.reuse, R112 ;  /* 0x0000007038047220 */ /* 0x044fe20000410000 */
[C---:B------:R-:W-:Y:S01]  /*7ed0*/  FMUL.FTZ R5, R56.reuse, R113 ;  /* 0x0000007138057220 */ /* 0x040fe20000410000 */
[C---:B------:R-:W-:Y:S07]  /*7ee0*/  FMUL.FTZ R8, R56.reuse, R108 ;  /* 0x0000006c38087220 */ /* 0x040fee0000410000 */
[----:B------:R-:W-:Y:S01]  /*7ef0*/  MUFU.EX2 R128, R128 ;  /* 0x0000008000807308 */ /* 0x000fe20000000800 */
[C---:B------:R-:W-:Y:S01]  /*7f00*/  FMUL.FTZ R9, R56.reuse, R109 ;  /* 0x0000006d38097220 */ /* 0x040fe20000410000 */
[C---:B---3--:R-:W-:Y:S01]  /*7f10*/  FMUL.FTZ R6, R55.reuse, R114 ;  /* 0x0000007237067220 */ /* 0x048fe20000410000 */
[C---:B------:R-:W-:Y:S07]  /*7f20*/  FMUL.FTZ R7, R55.reuse, R115 ;  /* 0x0000007337077220 */ /* 0x040fee0000410000 */
[----:B------:R-:W2:Y:S01]  /*7f30*/  MUFU.EX2 R124, R124 ;  /* 0x0000007c007c7308 */ /* 0x000ea20000000800 */
[C---:B------:R-:W-:Y:S01]  /*7f40*/  FMUL.FTZ R10, R55.reuse, R110 ;  /* 0x0000006e370a7220 */ /* 0x040fe20000410000 */
[----:B------:R-:W-:Y:S01]  /*7f50*/  FMUL.FTZ R11, R55, R111 ;  /* 0x0000006f370b7220 */ /* 0x000fe20000410000 */
[C---:B------:R-:W-:Y:S07]  /*7f60*/  FMUL.FTZ R16, R56.reuse, R100 ;  /* 0x0000006438107220 */ /* 0x040fee0000410000 */
[----:B------:R-:W-:Y:S01]  /*7f70*/  MUFU.EX2 R122, R122 ;  /* 0x0000007a007a7308 */ /* 0x000fe20000000800 */
[C---:B------:R-:W-:Y:S01]  /*7f80*/  FMUL.FTZ R17, R56.reuse, R101 ;  /* 0x0000006538117220 */ /* 0x040fe20000410000 */
[----:B-----5:R-:W-:Y:S01]  /*7f90*/  F2FP.BF16.F32.PACK_AB R60, R125, R57 ;  /* 0x000000397d3c723e */ /* 0x020fe200000010ff */
[C---:B------:R-:W-:Y:S07]  /*7fa0*/  FMUL.FTZ R18, R55.reuse, R102 ;  /* 0x0000006637127220 */ /* 0x040fee0000410000 */
[----:B------:R-:W3:Y:S01]  /*7fb0*/  MUFU.EX2 R121, R121 ;  /* 0x0000007900797308 */ /* 0x000ee20000000800 */
[C---:B------:R-:W-:Y:S01]  /*7fc0*/  FMUL.FTZ R19, R55.reuse, R103 ;  /* 0x0000006737137220 */ /* 0x040fe20000410000 */
[----:B------:R-:W5:Y:S01]  /*7fd0*/  LDSM.16.MT88.4 R64, [R119+0x4000] ;  /* 0x004000007740783b */ /* 0x000f620000004200 */
[C---:B------:R-:W-:Y:S07]  /*7fe0*/  FMUL.FTZ R27, R55.reuse, R95 ;  /* 0x0000005f371b7220 */ /* 0x040fee0000410000 */
[----:B------:R-:W-:Y:S01]  /*7ff0*/  MUFU.EX2 R123, R123 ;  /* 0x0000007b007b7308 */ /* 0x000fe20000000800 */
[----:B------:R-:W-:Y:S01]  /*8000*/  FMUL.FTZ R40, R56, R76 ;  /* 0x0000004c38287220 */ /* 0x000fe20000410000 */
[----:B--2---:R-:W-:Y:S01]  /*8010*/  F2FP.BF16.F32.PACK_AB R61, R124, R128 ;  /* 0x000000807c3d723e */ /* 0x004fe200000010ff */
[C---:B------:R-:W-:Y:S07]  /*8020*/  FMUL.FTZ R41, R56.reuse, R77 ;  /* 0x0000004d38297220 */ /* 0x040fee0000410000 */
[----:B------:R-:W2:Y:S01]  /*8030*/  MUFU.EX2 R120, R120 ;  /* 0x0000007800787308 */ /* 0x000ea20000000800 */
[C---:B------:R-:W-:Y:S01]  /*8040*/  FMUL.FTZ R42, R55.reuse, R78 ;  /* 0x0000004e372a7220 */ /* 0x040fe20000410000 */
[----:B------:R-:W-:Y:S01]  /*8050*/  LDSM.16.MT88.4 R108, [R168+0xac00] ;  /* 0x00ac0000a86c783b */ /* 0x000fe20000004200 */
[----:B------:R-:W-:Y:S01]  /*8060*/  FMUL.FTZ R43, R55, R79 ;  /* 0x0000004f372b7220 */ /* 0x000fe20000410000 */
[C---:B------:R-:W-:Y:S01]  /*8070*/  FMUL.FTZ R48, R56.reuse, R68 ;  /* 0x0000004438307220 */ /* 0x040fe20000410000 */
[C---:B------:R-:W-:Y:S01]  /*8080*/  FMUL.FTZ R49, R56.reuse, R69 ;  /* 0x0000004538317220 */ /* 0x040fe20000410000 */
[----:B---3--:R-:W-:Y:S01]  /*8090*/  F2FP.BF16.F32.PACK_AB R62, R121, R122 ;  /* 0x0000007a793e723e */ /* 0x008fe200000010ff */
[C---:B------:R-:W-:Y:S01]  /*80a0*/  FMUL.FTZ R50, R55.reuse, R70 ;  /* 0x0000004637327220 */ /* 0x040fe20000410000 */
[C---:B------:R-:W-:Y:S01]  /*80b0*/  FMUL.FTZ R51, R55.reuse, R71 ;  /* 0x0000004737337220 */ /* 0x040fe20000410000 */
[----:B------:R-:W-:Y:S01]  /*80c0*/  FMUL.FTZ R24, R56, R92 ;  /* 0x0000005c38187220 */ /* 0x000fe20000410000 */
[----:B------:R-:W3:Y:S01]  /*80d0*/  LDSM.16.MT88.4 R76, [R168+0x9400] ;  /* 0x00940000a84c783b */ /* 0x000ee20000004200 */
[--C-:B------:R-:W-:Y:S01]  /*80e0*/  FFMA.FTZ R92, R52, UR4, -R126.reuse ;  /* 0x00000004345c7c23 */ /* 0x100fe2000801087e */
[----:B------:R-:W-:Y:S01]  /*80f0*/  FMUL.FTZ R25, R56, R93 ;  /* 0x0000005d38197220 */ /* 0x000fe20000410000 */
[--C-:B------:R-:W-:Y:S01]  /*8100*/  FFMA.FTZ R93, R54, UR4, -R126.reuse ;  /* 0x00000004365d7c23 */ /* 0x100fe2000801087e */
[----:B--2---:R-:W-:Y:S01]  /*8110*/  F2FP.BF16.F32.PACK_AB R63, R120, R123 ;  /* 0x0000007b783f723e */ /* 0x004fe200000010ff */
[----:B------:R-:W-:Y:S01]  /*8120*/  FMUL.FTZ R26, R55, R94 ;  /* 0x0000005e371a7220 */ /* 0x000fe20000410000 */
[--C-:B------:R-:W-:Y:S01]  /*8130*/  FFMA.FTZ R94, R53, UR4, -R126.reuse ;  /* 0x00000004355e7c23 */ /* 0x100fe2000801087e */
[----:B------:R-:W-:Y:S01]  /*8140*/  MUFU.EX2 R131, R131 ;  /* 0x0000008300837308 */ /* 0x000fe20000000800 */
[----:B------:R-:W-:Y:S01]  /*8150*/  LDSM.16.MT88.4 R68, [R119+0x2400] ;  /* 0x002400007744783b */ /* 0x000fe20000004200 */
[----:B------:R-:W-:Y:S01]  /*8160*/  FMUL.FTZ R32, R56, R84 ;  /* 0x0000005438207220 */ /* 0x000fe20000410000 */
[--C-:B------:R-:W-:Y:S01]  /*8170*/  FFMA.FTZ R84, R234, UR4, -R127.reuse ;  /* 0x00000004ea547c23 */ /* 0x100fe2000801087f */
[C---:B------:R-:W-:Y:S06]  /*8180*/  HMMA.16816.F32.BF16 R4, R60.reuse, R12, R4 ;  /* 0x0000000c3c04723c */ /* 0x040fec0000041804 */
[----:B------:R-:W-:Y:S01]  /*8190*/  MUFU.EX2 R132, R132 ;  /* 0x0000008400847308 */ /* 0x000fe20000000800 */
[----:B------:R-:W-:Y:S09]  /*81a0*/  LDSM.16.MT88.4 R100, [R119+0x1c00] ;  /* 0x001c00007764783b */ /* 0x000ff20000004200 */
[----:B------:R-:W-:Y:S01]  /*81b0*/  MUFU.EX2 R84, R84 ;  /* 0x0000005400547308 */ /* 0x000fe20000000800 */
[C---:B------:R-:W-:Y:S01]  /*81c0*/  FMUL.FTZ R12, R56.reuse, R104 ;  /* 0x00000068380c7220 */ /* 0x040fe20000410000 */
[C---:B------:R-:W-:Y:S08]  /*81d0*/  HMMA.16816.F32.BF16 R8, R60.reuse, R14, R8 ;  /* 0x0000000e3c08723c */ /* 0x040ff00000041808 */
[----:B------:R-:W-:Y:S01]  /*81e0*/  MUFU.EX2 R133, R133 ;  /* 0x0000008500857308 */ /* 0x000fe20000000800 */
[C---:B------:R-:W-:Y:S01]  /*81f0*/  FMUL.FTZ R13, R56.reuse, R105 ;  /* 0x00000069380d7220 */ /* 0x040fe20000410000 */
[C---:B------:R-:W-:Y:S01]  /*8200*/  FMUL.FTZ R14, R55.reuse, R106 ;  /* 0x0000006a370e7220 */ /* 0x040fe20000410000 */
[C---:B------:R-:W-:Y:S07]  /*8210*/  FMUL.FTZ R15, R55.reuse, R107 ;  /* 0x0000006b370f7220 */ /* 0x040fee0000410000 */
[----:B------:R-:W-:Y:S01]  /*8220*/  MUFU.EX2 R130, R130 ;  /* 0x0000008200827308 */ /* 0x000fe20000000800 */
[----:B------:R-:W-:Y:S01]  /*8230*/  FMUL.FTZ R33, R56, R85 ;  /* 0x0000005538217220 */ /* 0x000fe20000410000 */
[C---:B------:R-:W-:Y:S01]  /*8240*/  FMUL.FTZ R34, R55.reuse, R86 ;  /* 0x0000005637227220 */ /* 0x040fe20000410000 */
[----:B------:R-:W-:Y:S01]  /*8250*/  FMUL.FTZ R35, R55, R87 ;  /* 0x0000005737237220 */ /* 0x000fe20000410000 */
[--C-:B------:R-:W-:Y:S06]  /*8260*/  FFMA.FTZ R87, R238, UR4, -R127.reuse ;  /* 0x00000004ee577c23 */ /* 0x100fec000801087f */
[----:B------:R-:W-:Y:S01]  /*8270*/  MUFU.EX2 R134, R134 ;  /* 0x0000008600867308 */ /* 0x000fe20000000800 */
[C---:B-1----:R-:W-:Y:S03]  /*8280*/  HMMA.16816.F32.BF16 R12, R60.reuse, R20, R12 ;  /* 0x000000143c0c723c */ /* 0x042fe6000004180c */
[C---:B------:R-:W-:Y:S06]  /*8290*/  FMUL.FTZ R20, R56.reuse, R96 ;  /* 0x0000006038147220 */ /* 0x040fec0000410000 */
[----:B------:R-:W-:Y:S01]  /*82a0*/  MUFU.EX2 R87, R87 ;  /* 0x0000005700577308 */ /* 0x000fe20000000800 */
[----:B------:R-:W-:Y:S01]  /*82b0*/  FMUL.FTZ R21, R56, R97 ;  /* 0x0000006138157220 */ /* 0x000fe20000410000 */
[--C-:B------:R-:W-:Y:S01]  /*82c0*/  FFMA.FTZ R86, R236, UR4, -R127.reuse ;  /* 0x00000004ec567c23 */ /* 0x100fe2000801087f */
[--C-:B------:R-:W-:Y:S01]  /*82d0*/  FFMA.FTZ R85, R243, UR4, -R126.reuse ;  /* 0x00000004f3557c23 */ /* 0x100fe2000801087e */
[C---:B------:R-:W-:Y:S03]  /*82e0*/  HMMA.16816.F32.BF16 R16, R60.reuse, R22, R16 ;  /* 0x000000163c10723c */ /* 0x040fe60000041810 */
[C---:B------:R-:W-:Y:S01]  /*82f0*/  FMUL.FTZ R22, R55.reuse, R98 ;  /* 0x0000006237167220 */ /* 0x040fe20000410000 */
[----:B------:R-:W-:Y:S02]  /*8300*/  FMUL.FTZ R23, R55, R99 ;  /* 0x0000006337177220 */ /* 0x000fe40000410000 */
[----:B------:R-:W1:Y:S01]  /*8310*/  MUFU.EX2 R86, R86 ;  /* 0x0000005600567308 */ /* 0x000e620000000800 */
        /* <DEDUP_REMOVED lines=22> */
[C---:B----4-:R-:W-:Y:S03]  /*8480*/  HMMA.16816.F32.BF16 R28, R60.reuse, R36, R28 ;  /* 0x000000243c1c723c */ /* 0x050fe6000004181c */
[C---:B------:R-:W-:Y:S01]  /*8490*/  FMUL.FTZ R36, R56.reuse, R80 ;  /* 0x0000005038247220 */ /* 0x040fe20000410000 */
[----:B------:R-:W-:Y:S05]  /*84a0*/  FMUL.FTZ R37, R56, R81 ;  /* 0x0000005138257220 */ /* 0x000fea0000410000 */
[----:B------:R-:W2:Y:S01]  /*84b0*/  MUFU.EX2 R91, R91 ;  /* 0x0000005b005b7308 */ /* 0x000ea20000000800 */
[--C-:B------:R-:W-:Y:S01]  /*84c0*/  FFMA.FTZ R147, R199, UR4, -R126.reuse ;  /* 0x00000004c7937c23 */ /* 0x100fe2000801087e */
[--C-:B------:R-:W-:Y:S01]  /*84d0*/  FFMA.FTZ R150, R207, UR4, -R127.reuse ;  /* 0x00000004cf967c23 */ /* 0x100fe2000801087f */
[C---:B------:R-:W-:Y:S07]  /*84e0*/  HMMA.16816.F32.BF16 R32, R60.reuse, R38, R32 ;  /* 0x000000263c20723c */ /* 0x040fee0000041820 */
[----:B------:R-:W-:Y:S01]  /*84f0*/  MUFU.EX2 R137, R137 ;  /* 0x0000008900897308 */ /* 0x000fe20000000800 */
[C---:B------:R-:W-:Y:S01]  /*8500*/  FMUL.FTZ R38, R55.reuse, R82 ;  /* 0x0000005237267220 */ /* 0x040fe20000410000 */
[----:B------:R-:W-:Y:S08]  /*8510*/  FMUL.FTZ R39, R55, R83 ;  /* 0x0000005337277220 */ /* 0x000ff00000410000 */
[----:B------:R-:W-:Y:S01]  /*8520*/  MUFU.EX2 R146, R146 ;  /* 0x0000009200927308 */ /* 0x000fe20000000800 */
[----:B------:R-:W4:Y:S01]  /*8530*/  LDSM.16.MT88.4 R80, [R119+0x400] ;  /* 0x000400007750783b */ /* 0x000f220000004200 */
[--C-:B------:R-:W-:Y:S01]  /*8540*/  FFMA.FTZ R151, R200, UR4, -R127.reuse ;  /* 0x00000004c8977c23 */ /* 0x100fe2000801087f */
[--C-:B------:R-:W-:Y:S07]  /*8550*/  FFMA.FTZ R152, R203, UR4, -R126.reuse ;  /* 0x00000004cb987c23 */ /* 0x100fee000801087e */
[----:B------:R-:W-:Y:S01]  /*8560*/  MUFU.EX2 R149, R149 ;  /* 0x0000009500957308 */ /* 0x000fe20000000800 */
[--C-:B------:R-:W-:Y:S01]  /*8570*/  FFMA.FTZ R153, R205, UR4, -R126.reuse ;  /* 0x00000004cd997c23 */ /* 0x100fe2000801087e */
[C---:B------:R-:W-:Y:S08]  /*8580*/  HMMA.16816.F32.BF16 R36, R60.reuse, R44, R36 ;  /* 0x0000002c3c24723c */ /* 0x040ff00000041824 */
[----:B------:R-:W-:Y:S01]  /*8590*/  MUFU.EX2 R148, R148 ;  /* 0x0000009400947308 */ /* 0x000fe20000000800 */
[--C-:B------:R-:W-:Y:S01]  /*85a0*/  FFMA.FTZ R89, R247, UR4, -R126.reuse ;  /* 0x00000004f7597c23 */ /* 0x100fe2000801087e */
[--C-:B------:R-:W-:Y:S01]  /*85b0*/  FFMA.FTZ R88, R241, UR4, -R126.reuse ;  /* 0x00000004f1587c23 */ /* 0x100fe2000801087e */
[----:B------:R-:W-:Y:S01]  /*85c0*/  FFMA.FTZ R90, R245, UR4, -R126 ;  /* 0x00000004f55a7c23 */ /* 0x000fe2000801087e */
[C---:B------:R-:W-:Y:S01]  /*85d0*/  FMUL.FTZ R44, R56.reuse, R72 ;  /* 0x00000048382c7220 */ /* 0x040fe20000410000 */
[----:B------:R-:W-:Y:S01]  /*85e0*/  FMUL.FTZ R45, R56, R73 ;  /* 0x00000049382d7220 */ /* 0x000fe20000410000 */
[C---:B------:R-:W-:Y:S04]  /*85f0*/  HMMA.16816.F32.BF16 R40, R60.reuse, R46, R40 ;  /* 0x0000002e3c28723c */ /* 0x040fe80000041828 */
[----:B------:R-:W-:Y:S01]  /*8600*/  MUFU.EX2 R89, R89 ;  /* 0x0000005900597308 */ /* 0x000fe20000000800 */
[C---:B------:R-:W-:Y:S01]  /*8610*/  FMUL.FTZ R46, R55.reuse, R74 ;  /* 0x0000004a372e7220 */ /* 0x040fe20000410000 */
[C---:B------:R-:W-:Y:S08]  /*8620*/  FMUL.FTZ R47, R55.reuse, R75 ;  /* 0x0000004b372f7220 */ /* 0x040ff00000410000 */
[----:B------:R-:W3:Y:S01]  /*8630*/  MUFU.EX2 R88, R88 ;  /* 0x0000005800587308 */ /* 0x000ee20000000800 */
[----:B------:R-:W-:Y:S01]  /*8640*/  LDSM.16.MT88.4 R72, [R168+0xd400] ;  /* 0x00d40000a848783b */ /* 0x000fe20000004200 */
[----:B------:R-:W-:Y:S01]  /*8650*/  FFMA.FTZ R128, R55, R190, R128 ;  /* 0x000000be37807223 */ /* 0x000fe20000010080 */
[--C-:B------:R-:W-:Y:S07]  /*8660*/  FFMA.FTZ R104, R228, UR4, -R127.reuse ;  /* 0x00000004e4687c23 */ /* 0x100fee000801087f */
[----:B------:R-:W4:Y:S01]  /*8670*/  MUFU.EX2 R90, R90 ;  /* 0x0000005a005a7308 */ /* 0x000f220000000800 */
[--C-:B------:R-:W-:Y:S01]  /*8680*/  FFMA.FTZ R97, R233, UR4, -R126.reuse ;  /* 0x00000004e9617c23 */ /* 0x100fe2000801087e */
[C---:B-----5:R-:W-:Y:S08]  /*8690*/  HMMA.16816.F32.BF16 R44, R60.reuse, R64, R44 ;  /* 0x000000403c2c723c */ /* 0x060ff0000004182c */
[----:B------:R-:W-:Y:S01]  /*86a0*/  MUFU.EX2 R147, R147 ;  /* 0x0000009300937308 */ /* 0x000fe20000000800 */
[--C-:B------:R-:W-:Y:S01]  /*86b0*/  FFMA.FTZ R98, R224, UR4, -R127.reuse ;  /* 0x00000004e0627c23 */ /* 0x100fe2000801087f */
[--C-:B------:R-:W-:Y:S01]  /*86c0*/  FFMA.FTZ R96, R239, UR4, -R126.reuse ;  /* 0x00000004ef607c23 */ /* 0x100fe2000801087e */
[--C-:B------:R-:W-:Y:S07]  /*86d0*/  FFMA.FTZ R129, R237, UR4, -R126.reuse ;  /* 0x00000004ed817c23 */ /* 0x100fee000801087e */
[----:B------:R-:W-:Y:S01]  /*86e0*/  MUFU.EX2 R150, R150 ;  /* 0x0000009600967308 */ /* 0x000fe20000000800 */
[--C-:B------:R-:W-:Y:S01]  /*86f0*/  FFMA.FTZ R138, R210, UR4, -R127.reuse ;  /* 0x00000004d28a7c23 */ /* 0x100fe2000801087f */
[----:B------:R-:W-:Y:S01]  /*8700*/  HMMA.16816.F32.BF16 R48, R60, R66, R48 ;  /* 0x000000423c30723c */ /* 0x000fe20000041830 */
[----:B------:R-:W5:Y:S07]  /*8710*/  LDSM.16.MT88.4 R64, [R168+0xb400] ;  /* 0x00b40000a840783b */ /* 0x000f6e0000004200 */
[----:B------:R-:W-:Y:S01]  /*8720*/  MUFU.EX2 R151, R151 ;  /* 0x0000009700977308 */ /* 0x000fe20000000800 */
[----:B-1----:R-:W-:Y:S01]  /*8730*/  F2FP.BF16.F32.PACK_AB R60, R87, R86 ;  /* 0x00000056573c723e */ /* 0x002fe200000010ff */
[--C-:B------:R-:W-:Y:S01]  /*8740*/  FFMA.FTZ R141, R212, UR4, -R127.reuse ;  /* 0x00000004d48d7c23 */ /* 0x100fe2000801087f */
[----:B--2---:R-:W-:Y:S07]  /*8750*/  F2FP.BF16.F32.PACK_AB R62, R84, R91 ;  /* 0x0000005b543e723e */ /* 0x004fee00000010ff */
[----:B------:R-:W-:Y:S01]  /*8760*/  MUFU.EX2 R152, R152 ;  /* 0x0000009800987308 */ /* 0x000fe20000000800 */
[----:B---3--:R-:W-:Y:S01]  /*8770*/  F2FP.BF16.F32.PACK_AB R61, R88, R89 ;  /* 0x00000059583d723e */ /* 0x008fe200000010ff */
[--C-:B------:R-:W-:Y:S01]  /*8780*/  FFMA.FTZ R140, R217, UR4, -R126.reuse ;  /* 0x00000004d98c7c23 */ /* 0x100fe2000801087e */
[----:B----4-:R-:W-:Y:S07]  /*8790*/  F2FP.BF16.F32.PACK_AB R63, R85, R90 ;  /* 0x0000005a553f723e */ /* 0x010fee00000010ff */
        /* <DEDUP_REMOVED lines=10> */
[--C-:B------:R-:W-:Y:S07]  /*8840*/  FFMA.FTZ R156, R202, UR4, -R127.reuse ;  /* 0x00000004ca9c7c23 */ /* 0x100fee000801087f */
[----:B------:R-:W-:Y:S01]  /*8850*/  MUFU.EX2 R98, R98 ;  /* 0x0000006200627308 */ /* 0x000fe20000000800 */
[--C-:B------:R-:W-:Y:S01]  /*8860*/  FFMA.FTZ R158, R192, UR4, -R126.reuse ;  /* 0x00000004c09e7c23 */ /* 0x100fe2000801087e */
[C---:B------:R-:W-:Y:S01]  /*8870*/  HMMA.16816.F32.BF16 R8, R60.reuse, R78, R8 ;  /* 0x0000004e3c08723c */ /* 0x040fe20000041808 */
[----:B------:R-:W1:Y:S07]  /*8880*/  LDSM.16.MT88.4 R76, [R119+0x4400] ;  /* 0x00440000774c783b */ /* 0x000e6e0000004200 */
[----:B------:R-:W-:Y:S01]  /*8890*/  MUFU.EX2 R96, R96 ;  /* 0x0000006000607308 */ /* 0x000fe20000000800 */
[--C-:B------:R-:W-:Y:S01]  /*88a0*/  FFMA.FTZ R155, R193, UR4, -R126.reuse ;  /* 0x00000004c19b7c23 */ /* 0x100fe2000801087e */
[--C-:B------:R-:W-:Y:S01]  /*88b0*/  FFMA.FTZ R197, R197, UR4, -R127.reuse ;  /* 0x00000004c5c57c23 */ /* 0x100fe2000801087f */
[----:B------:R-:W-:Y:S07]  /*88c0*/  FFMA.FTZ R209, R209, UR4, -R127 ;  /* 0x00000004d1d17c23 */ /* 0x000fee000801087f */
[----:B------:R-:W-:Y:S01]  /*88d0*/  MUFU.EX2 R129, R129 ;  /* 0x0000008100817308 */ /* 0x000fe20000000800 */
[--C-:B------:R-:W-:Y:S01]  /*88e0*/  FFMA.FTZ R194, R194, UR4, -R126.reuse ;  /* 0x00000004c2c27c23 */ /* 0x100fe2000801087e */
[C---:B------:R-:W-:Y:S08]  /*88f0*/  HMMA.16816.F32.BF16 R12, R60.reuse, R80, R12 ;  /* 0x000000503c0c723c */ /* 0x040ff0000004180c */
[----:B------:R-:W-:Y:S01]  /*8900*/  MUFU.EX2 R138, R138 ;  /* 0x0000008a008a7308 */ /* 0x000fe20000000800 */
[----:B------:R-:W-:Y:S01]  /*8910*/  FFMA.FTZ R80, R56, R189, R57 ;  /* 0x000000bd38507223 */ /* 0x000fe20000010039 */
[--C-:B------:R-:W-:Y:S01]  /*8920*/  FFMA.FTZ R195, R195, UR4, -R126.reuse ;  /* 0x00000004c3c37c23 */ /* 0x100fe2000801087e */
[----:B------:R-:W-:Y:S07]  /*8930*/  FFMA.FTZ R126, R3, UR4, -R126 ;  /* 0x00000004037e7c23 */ /* 0x000fee000801087e */
[----:B------:R-:W2:Y:S01]  /*8940*/  MUFU.EX2 R141, R141 ;  /* 0x0000008d008d7308 */ /* 0x000ea20000000800 */
[----:B------:R-:W-:Y:S01]  /*8950*/  FADD.FTZ R53, R125, R80 ;  /* 0x000000507d357221 */ /* 0x000fe20000010000 */
[C---:B------:R-:W-:Y:S01]  /*8960*/  HMMA.16816.F32.BF16 R16, R60.reuse, R82, R16 ;  /* 0x000000523c10723c */ /* 0x040fe20000041810 */
[----:B------:R-:W-:Y:S07]  /*8970*/  LDSM.16.MT88.4 R80, [R168+0xe800] ;  /* 0x00e80000a850783b */ /* 0x000fee0000004200 */
[----:B------:R-:W-:Y:S01]  /*8980*/  MUFU.EX2 R140, R140 ;  /* 0x0000008c008c7308 */ /* 0x000fe20000000800 */
[----:B------:R-:W-:Y:S01]  /*8990*/  FADD.FTZ R122, R122, R53 ;  /* 0x000000357a7a7221 */ /* 0x000fe20000010000 */
[--C-:B------:R-:W-:Y:S01]  /*89a0*/  FFMA.FTZ R204, R204, UR4, -R127.reuse ;  /* 0x00000004cccc7c23 */ /* 0x100fe2000801087f */
[----:B------:R-:W-:Y:S07]  /*89b0*/  FFMA.FTZ R213, R213, UR4, -R127 ;  /* 0x00000004d5d57c23 */ /* 0x000fee000801087f */
[----:B------:R-:W3:Y:S01]  /*89c0*/  MUFU.EX2 R139, R139 ;  /* 0x0000008b008b7308 */ /* 0x000ee20000000800 */
[----:B------:R-:W-:Y:S01]  /*89d0*/  FADD.FTZ R121, R121, R122 ;  /* 0x0000007a79797221 */ /* 0x000fe20000010000 */
[C---:B-----5:R-:W-:Y:S08]  /*89e0*/  HMMA.16816.F32.BF16 R20, R60.reuse, R64, R20 ;  /* 0x000000403c14723c */ /* 0x060ff00000041814 */
[----:B------:R-:W-:Y:S01]  /*89f0*/  MUFU.EX2 R142, R142 ;  /* 0x0000008e008e7308 */ /* 0x000fe20000000800 */
[----:B------:R-:W-:Y:S01]  /*8a00*/  FADD.FTZ R86, R86, R121 ;  /* 0x0000007956567221 */ /* 0x000fe20000010000 */
[----:B--2---:R-:W-:Y:S01]  /*8a10*/  F2FP.BF16.F32.PACK_AB R56, R141, R138 ;  /* 0x0000008a8d38723e */ /* 0x004fe200000010ff */
[--C-:B------:R-:W-:Y:S07]  /*8a20*/  FFMA.FTZ R206, R206, UR4, -R127.reuse ;  /* 0x00000004cece7c23 */ /* 0x100fee000801087f */
[----:B------:R-:W2:Y:S01]  /*8a30*/  MUFU.EX2 R143, R143 ;  /* 0x0000008f008f7308 */ /* 0x000ea20000000800 */
[----:B------:R-:W-:Y:S01]  /*8a40*/  FADD.FTZ R86, R87, R86 ;  /* 0x0000005657567221 */ /* 0x000fe20000010000 */
[C---:B------:R-:W-:Y:S01]  /*8a50*/  HMMA.16816.F32.BF16 R24, R60.reuse, R66, R24 ;  /* 0x000000423c18723c */ /* 0x040fe20000041818 */
[----:B------:R-:W4:Y:S07]  /*8a60*/  LDSM.16.MT88.4 R64, [R168+0x9800] ;  /* 0x00980000a840783b */ /* 0x000f2e0000004200 */
[----:B------:R-:W-:Y:S01]  /*8a70*/  MUFU.EX2 R144, R144 ;  /* 0x0000009000907308 */ /* 0x000fe20000000800 */
[----:B------:R-:W-:Y:S01]  /*8a80*/  FADD.FTZ R91, R91, R86 ;  /* 0x000000565b5b7221 */ /* 0x000fe20000010000 */
[----:B---3--:R-:W-:Y:S01]  /*8a90*/  F2FP.BF16.F32.PACK_AB R57, R139, R140 ;  /* 0x0000008c8b39723e */ /* 0x008fe200000010ff */
[----:B------:R-:W-:Y:S07]  /*8aa0*/  FFMA.FTZ R127, R215, UR4, -R127 ;  /* 0x00000004d77f7c23 */ /* 0x000fee000801087f */
[----:B------:R-:W3:Y:S01]  /*8ab0*/  MUFU.EX2 R145, R145 ;  /* 0x0000009100917308 */ /* 0x000ee20000000800 */
[----:B------:R-:W-:Y:S01]  /*8ac0*/  FADD.FTZ R91, R84, R91 ;  /* 0x0000005b545b7221 */ /* 0x000fe20000010000 */
[C---:B------:R-:W-:Y:S08]  /*8ad0*/  HMMA.16816.F32.BF16 R28, R60.reuse, R68, R28 ;  /* 0x000000443c1c723c */ /* 0x040ff0000004181c */
[----:B------:R-:W-:Y:S01]  /*8ae0*/  MUFU.EX2 R154, R154 ;  /* 0x0000009a009a7308 */ /* 0x000fe20000000800 */
[----:B------:R-:W-:Y:S01]  /*8af0*/  FADD.FTZ R128, R124, R128 ;  /* 0x000000807c807221 */ /* 0x000fe20000010000 */
[----:B--2---:R-:W-:Y:S08]  /*8b00*/  F2FP.BF16.F32.PACK_AB R58, R143, R142 ;  /* 0x0000008e8f3a723e */ /* 0x004ff000000010ff */
[----:B------:R-:W2:Y:S01]  /*8b10*/  MUFU.EX2 R3, R197 ;  /* 0x000000c500037308 */ /* 0x000ea20000000800 */
[----:B------:R-:W-:Y:S01]  /*8b20*/  FADD.FTZ R123, R123, R128 ;  /* 0x000000807b7b7221 */ /* 0x000fe20000010000 */
[C---:B------:R-:W-:Y:S01]  /*8b30*/  HMMA.16816.F32.BF16 R32, R60.reuse, R70, R32 ;  /* 0x000000463c20723c */ /* 0x040fe20000041820 */
[----:B------:R-:W5:Y:S07]  /*8b40*/  LDSM.16.MT88.4 R68, [R119+0x800] ;  /* 0x000800007744783b */ /* 0x000f6e0000004200 */
[----:B------:R-:W-:Y:S01]  /*8b50*/  MUFU.EX2 R158, R158 ;  /* 0x0000009e009e7308 */ /* 0x000fe20000000800 */
[----:B------:R-:W-:Y:S01]  /*8b60*/  FADD.FTZ R120, R120, R123 ;  /* 0x0000007b78787221 */ /* 0x000fe20000010000 */
[----:B---3--:R-:W-:Y:S08]  /*8b70*/  F2FP.BF16.F32.PACK_AB R59, R145, R144 ;  /* 0x00000090913b723e */ /* 0x008ff000000010ff */
        /* <DEDUP_REMOVED lines=13> */
[----:B------:R-:W-:Y:S01]  /*8c50*/  MUFU.EX2 R213, R213 ;  /* 0x000000d500d57308 */ /* 0x000fe20000000800 */
[----:B------:R-:W-:Y:S01]  /*8c60*/  MOV R117, R2 ;  /* 0x0000000200757202 */ /* 0x000fe20000000f00 */
[C---:B-1----:R-:W-:Y:S08]  /*8c70*/  HMMA.16816.F32.BF16 R44, R60.reuse, R76, R44 ;  /* 0x0000004c3c2c723c */ /* 0x042ff0000004182c */
[----:B------:R-:W-:Y:S01]  /*8c80*/  MUFU.EX2 R206, R206 ;  /* 0x000000ce00ce7308 */ /* 0x000fe20000000800 */
[----:B--2---:R-:W-:Y:S09]  /*8c90*/  F2FP.BF16.F32.PACK_AB R54, R125, R156 ;  /* 0x0000009c7d36723e */ /* 0x004ff200000010ff */
[----:B------:R-:W-:Y:S01]  /*8ca0*/  MUFU.EX2 R127, R127 ;  /* 0x0000007f007f7308 */ /* 0x000fe20000000800 */
[----:B------:R-:W-:Y:S01]  /*8cb0*/  HMMA.16816.F32.BF16 R48, R60, R78, R48 ;  /* 0x0000004e3c30723c */ /* 0x000fe20000041830 */
[----:B------:R-:W-:Y:S02]  /*8cc0*/  LDSM.16.MT88.4 R76, [R168+0xd800] ;  /* 0x00d80000a84c783b */ /* 0x000fe40000004200 */
[----:B------:R-:W-:Y:S02]  /*8cd0*/  F2FP.BF16.F32.PACK_AB R60, R105, R104 ;  /* 0x00000068693c723e */ /* 0x000fe400000010ff */
[----:B------:R-:W-:Y:S01]  /*8ce0*/  F2FP.BF16.F32.PACK_AB R61, R97, R106 ;  /* 0x0000006a613d723e */ /* 0x000fe200000010ff */
[----:B------:R-:W-:Y:S01]  /*8cf0*/  FADD.FTZ R106, R106, R85 ;  /* 0x000000556a6a7221 */ /* 0x000fe20000010000 */
[----:B------:R-:W-:Y:S02]  /*8d00*/  F2FP.BF16.F32.PACK_AB R62, R98, R99 ;  /* 0x00000063623e723e */ /* 0x000fe400000010ff */
[----:B------:R-:W-:Y:S01]  /*8d10*/  F2FP.BF16.F32.PACK_AB R63, R129, R96 ;  /* 0x00000060813f723e */ /* 0x000fe200000010ff */
[----:B------:R-:W-:Y:S01]  /*8d20*/  LDSM.16.MT88.4 R84, [R119+0x3c00] ;  /* 0x003c00007754783b */ /* 0x000fe20000004200 */
[----:B------:R-:W-:Y:S04]  /*8d30*/  FADD.FTZ R97, R97, R106 ;  /* 0x0000006a61617221 */ /* 0x000fe80000010000 */
[----:B------:R-:W-:Y:S01]  /*8d40*/  FADD.FTZ R96, R96, R97 ;  /* 0x0000006160607221 */ /* 0x000fe20000010000 */
[C---:B----4-:R-:W-:Y:S03]  /*8d50*/  HMMA.16816.F32.BF16 R4, R60.reuse, R64, R4 ;  /* 0x000000403c04723c */ /* 0x050fe60000041804 */
[----:B------:R-:W-:Y:S05]  /*8d60*/  FADD.FTZ R96, R129, R96 ;  /* 0x0000006081607221 */ /* 0x000fea0000010000 */
        /* <DEDUP_REMOVED lines=18> */
[C---:B------:R-:W-:Y:S01]  /*8e90*/  F2FP.BF16.F32.PACK_AB R61, R130.reuse, R133 ;  /* 0x00000085823d723e */ /* 0x040fe200000010ff */
        /* <DEDUP_REMOVED lines=16> */
[C---:B---3--:R-:W-:Y:S08]  /*8fa0*/  HMMA.16816.F32.BF16 R20, R60.reuse, R76, R20 ;  /* 0x0000004c3c14723c */ /* 0x048ff00000041814 */
[C---:B------:R-:W-:Y:S01]  /*8fb0*/  HMMA.16816.F32.BF16 R24, R60.reuse, R78, R24 ;  /* 0x0000004e3c18723c */ /* 0x040fe20000041818 */
[----:B------:R-:W3:Y:S07]  /*8fc0*/  LDSM.16.MT88.4 R76, [R168+0xa000] ;  /* 0x00a00000a84c783b */ /* 0x000eee0000004200 */
[C---:B--2---:R-:W-:Y:S08]  /*8fd0*/  HMMA.16816.F32.BF16 R28, R60.reuse, R68, R28 ;  /* 0x000000443c1c723c */ /* 0x044ff0000004181c */
[C---:B------:R-:W-:Y:S01]  /*8fe0*/  HMMA.16816.F32.BF16 R32, R60.reuse, R70, R32 ;  /* 0x000000463c20723c */ /* 0x040fe20000041820 */
[----:B------:R-:W-:Y:S07]  /*8ff0*/  LDSM.16.MT88.4 R68, [R119+0x3000] ;  /* 0x003000007744783b */ /* 0x000fee0000004200 */
[C---:B-1----:R-:W-:Y:S08]  /*9000*/  HMMA.16816.F32.BF16 R36, R60.reuse, R64, R36 ;  /* 0x000000403c24723c */ /* 0x042ff00000041824 */
[C---:B------:R-:W-:Y:S01]  /*9010*/  HMMA.16816.F32.BF16 R40, R60.reuse, R66, R40 ;  /* 0x000000423c28723c */ /* 0x040fe20000041828 */
[----:B------:R-:W1:Y:S07]  /*9020*/  LDSM.16.MT88.4 R64, [R119+0x1000] ;  /* 0x001000007740783b */ /* 0x000e6e0000004200 */
[C---:B----4-:R-:W-:Y:S08]  /*9030*/  HMMA.16816.F32.BF16 R44, R60.reuse, R72, R44 ;  /* 0x000000483c2c723c */ /* 0x050ff0000004182c */
[----:B------:R-:W-:Y:S01]  /*9040*/  HMMA.16816.F32.BF16 R48, R60, R74, R48 ;  /* 0x0000004a3c30723c */ /* 0x000fe20000041830 */
[----:B------:R-:W2:Y:S07]  /*9050*/  LDSM.16.MT88.4 R60, [R168+0xc000] ;  /* 0x00c00000a83c783b */ /* 0x000eae0000004200 */
[C---:B---3--:R-:W-:Y:S01]  /*9060*/  HMMA.16816.F32.BF16 R4, R56.reuse, R76, R4 ;  /* 0x0000004c3804723c */ /* 0x048fe20000041804 */
[----:B------:R-:W3:Y:S07]  /*9070*/  LDSM.16.MT88.4 R72, [R168+0xe000] ;  /* 0x00e00000a848783b */ /* 0x000eee0000004200 */
        /* <DEDUP_REMOVED lines=33> */
[C---:B---3--:R-:W-:Y:S08]  /*9290*/  HMMA.16816.F32.BF16 R20, R56.reuse, R72, R20 ;  /* 0x000000483814723c */ /* 0x048ff00000041814 */
        /* <DEDUP_REMOVED lines=8> */
[C---:B--2---:R-:W-:Y:S01]  /*9320*/  HMMA.16816.F32.BF16 R44, R56.reuse, R60, R44 ;  /* 0x0000003c382c723c */ /* 0x044fe2000004182c */
[----:B------:R-:W-:Y:S10]  /*9330*/  MUFU.EX2 R61, R194 ;  /* 0x000000c2003d7308 */ /* 0x000ff40000000800 */
[----:B------:R-:W2:Y:S01]  /*9340*/  MUFU.EX2 R60, R195 ;  /* 0x000000c3003c7308 */ /* 0x000ea20000000800 */
[----:B------:R-:W-:Y:S01]  /*9350*/  HMMA.16816.F32.BF16 R48, R56, R62, R48 ;  /* 0x0000003e3830723c */ /* 0x000fe20000041830 */
[----:B------:R-:W4:Y:S08]  /*9360*/  LDSM.16.MT88.4 R56, [R119+0x5800] ;  /* 0x005800007738783b */ /* 0x000f300000004200 */
[----:B------:R-:W-:Y:S10]  /*9370*/  MUFU.EX2 R63, R93 ;  /* 0x0000005d003f7308 */ /* 0x000ff40000000800 */
[----:B------:R-:W5:Y:S01]  /*9380*/  MUFU.EX2 R62, R94 ;  /* 0x0000005e003e7308 */ /* 0x000f620000000800 */
[C---:B--2---:R-:W-:Y:S01]  /*9390*/  F2FP.BF16.F32.PACK_AB R55, R60.reuse, R61 ;  /* 0x0000003d3c37723e */ /* 0x044fe200000010ff */
[----:B------:R-:W-:Y:S04]  /*93a0*/  FADD.FTZ R61, R61, R158 ;  /* 0x0000009e3d3d7221 */ /* 0x000fe80000010000 */
[----:B------:R-:W-:Y:S02]  /*93b0*/  FADD.FTZ R60, R60, R61 ;  /* 0x0000003d3c3c7221 */ /* 0x000fe40000010000 */
[C---:B-1----:R-:W-:Y:S02]  /*93c0*/  HMMA.16816.F32.BF16 R4, R52.reuse, R64, R4 ;  /* 0x000000403404723c */ /* 0x042fe40000041804 */
[----:B------:R1:W-:Y:S10]  /*93d0*/  MUFU.EX2 R64, R92 ;  /* 0x0000005c00407308 */ /* 0x0003f40000000800 */
[----:B------:R-:W2:Y:S01]  /*93e0*/  MUFU.EX2 R65, R126 ;  /* 0x0000007e00417308 */ /* 0x000ea20000000800 */
[C---:B------:R-:W-:Y:S01]  /*93f0*/  HMMA.16816.F32.BF16 R8, R52.reuse, R66, R8 ;  /* 0x000000423408723c */ /* 0x040fe20000041808 */
[----:B-1----:R-:W1:Y:S07]  /*9400*/  LDSM.16.MT88.4 R92, [R168+0xcc00] ;  /* 0x00cc0000a85c783b */ /* 0x002e6e0000004200 */
[C---:B------:R-:W-:Y:S03]  /*9410*/  HMMA.16816.F32.BF16 R12, R52.reuse, R68, R12 ;  /* 0x00000044340c723c */ /* 0x040fe6000004180c */
[----:B------:R-:W-:Y:S02]  /*9420*/  F2FP.BF16.F32.PACK_AB R68, R213, R204 ;  /* 0x000000ccd544723e */ /* 0x000fe400000010ff */
[C---:B-----5:R-:W-:Y:S01]  /*9430*/  F2FP.BF16.F32.PACK_AB R69, R62.reuse, R63 ;  /* 0x0000003f3e45723e */ /* 0x060fe200000010ff */
[----:B------:R-:W-:Y:S02]  /*9440*/  FADD.FTZ R63, R63, R60 ;  /* 0x0000003c3f3f7221 */ /* 0x000fe40000010000 */
[C---:B------:R-:W-:Y:S03]  /*9450*/  HMMA.16816.F32.BF16 R16, R52.reuse, R70, R16 ;  /* 0x000000463410723c */ /* 0x040fe60000041810 */
[----:B------:R-:W-:Y:S01]  /*9460*/  F2FP.BF16.F32.PACK_AB R70, R127, R206 ;  /* 0x000000ce7f46723e */ /* 0x000fe200000010ff */
[----:B------:R-:W-:Y:S01]  /*9470*/  FADD.FTZ R63, R62, R63 ;  /* 0x0000003f3e3f7221 */ /* 0x000fe20000010000 */
[C---:B--2---:R-:W-:Y:S03]  /*9480*/  F2FP.BF16.F32.PACK_AB R71, R65.reuse, R64 ;  /* 0x000000404147723e */ /* 0x044fe600000010ff */
[C---:B------:R-:W-:Y:S03]  /*9490*/  HMMA.16816.F32.BF16 R20, R52.reuse, R72, R20 ;  /* 0x000000483414723c */ /* 0x040fe60000041814 */
[----:B------:R-:W-:Y:S04]  /*94a0*/  FADD.FTZ R64, R64, R63 ;  /* 0x0000003f40407221 */ /* 0x000fe80000010000 */
[----:B------:R-:W-:Y:S01]  /*94b0*/  FADD.FTZ R190, R65, R64 ;  /* 0x0000004041be7221 */ /* 0x000fe20000010000 */
[C---:B------:R-:W-:Y:S08]  /*94c0*/  HMMA.16816.F32.BF16 R24, R52.reuse, R74, R24 ;  /* 0x0000004a3418723c */ /* 0x040ff00000041818 */
[C---:B---3--:R-:W-:Y:S08]  /*94d0*/  HMMA.16816.F32.BF16 R28, R52.reuse, R76, R28 ;  /* 0x0000004c341c723c */ /* 0x048ff0000004181c */
[C---:B------:R-:W-:Y:S01]  /*94e0*/  HMMA.16816.F32.BF16 R32, R52.reuse, R78, R32 ;  /* 0x0000004e3420723c */ /* 0x040fe20000041820 */
[----:B------:R-:W2:Y:S07]  /*94f0*/  LDSM.16.MT88.4 R76, [R168+0xec00] ;  /* 0x00ec0000a84c783b */ /* 0x000eae0000004200 */
[C---:B------:R-:W-:Y:S08]  /*9500*/  HMMA.16816.F32.BF16 R36, R52.reuse, R80, R36 ;  /* 0x000000503424723c */ /* 0x040ff00000041824 */
[C---:B------:R-:W-:Y:S08]  /*9510*/  HMMA.16816.F32.BF16 R40, R52.reuse, R82, R40 ;  /* 0x000000523428723c */ /* 0x040ff00000041828 */
[C---:B----4-:R-:W-:Y:S08]  /*9520*/  HMMA.16816.F32.BF16 R44, R52.reuse, R56, R44 ;  /* 0x00000038342c723c */ /* 0x050ff0000004182c */
        /* <DEDUP_REMOVED lines=12> */
[C---:B-1----:R-:W-:Y:S01]  /*95f0*/  HMMA.16816.F32.BF16 R96, R68.reuse, R92, R20 ;  /* 0x0000005c4460723c */ /* 0x042fe20000041814 */
[----:B------:R1:W3:Y:S02]  /*9600*/  LDSM.16.MT88.4 R4, [R119+0x5c00] ;  /* 0x005c00007704783b */ /* 0x0002e40000004200 */
        /* <DEDUP_REMOVED lines=9> */
[----:B-1----:R-:W-:Y:S01]  /*96a0*/  MOV R119, R0 ;  /* 0x0000000000777202 */ /* 0x002fe20000000f00 */
[----:B------:R-:W-:Y:S04]  /*96b0*/  FADD.FTZ R149, R149, R146 ;  /* 0x0000009295957221 */ /* 0x000fe80000010000 */
        /* <DEDUP_REMOVED lines=15> */
.L_x_1497:
        /* <DEDUP_REMOVED lines=11> */
[----:B------:R-:W-:-:S03]  /*9860*/  SHF.R.U32.HI R18, RZ, 0x2, R118 ;  /* 0x00000002ff127819 */ /* 0x000fc60000011676 */
[----:B------:R-:W3:Y:S08]  /*9870*/  S2UR UR4, SR_CTAID.Z ;  /* 0x00000000000479c3 */ /* 0x000ef00000002700 */
        /* <DEDUP_REMOVED lines=8> */
[----:B------:R-:W-:Y:S01]  /*9900*/  LOP3.LUT R9, R116, 0xd8, RZ, 0xc0, !PT ;  /* 0x000000d874097812 */ /* 0x000fe200078ec0ff */
[----:B--2---:R-:W-:Y:S01]  /*9910*/  IMAD R181, R14, UR6, R181 ;  /* 0x000000060eb57c24 */ /* 0x004fe2000f8e02b5 */
[----:B------:R-:W-:Y:S01]  /*9920*/  MOV R14, 0xff800000 ;  /* 0xff800000000e7802 */ /* 0x000fe20000000f00 */
[----:B------:R-:W1:Y:S01]  /*9930*/  MUFU.RCP R5, R12 ;  /* 0x0000000c00057308 */ /* 0x000e620000001000 */
[----:B----4-:R-:W-:Y:S01]  /*9940*/  FADD.FTZ R3, R10, R3 ;  /* 0x000000030a037221 */ /* 0x010fe20000010000 */
[----:B------:R-:W-:Y:S01]  /*9950*/  FSETP.NE.FTZ.AND P1, PT, R12, RZ, PT ;  /* 0x000000ff0c00720b */ /* 0x000fe20003f35000 */
[----:B------:R-:W-:Y:S01]  /*9960*/  IMAD R16, R181, R16, R21 ;  /* 0x00000010b5107224 */ /* 0x000fe200078e0215 */
[----:B------:R-:W-:-:S02]  /*9970*/  LOP3.LUT R9, R9, 0x18, R170, 0x78, !PT ;  /* 0x0000001809097812 */ /* 0x000fc400078e78aa */
[----:B------:R-:W-:Y:S01]  /*9980*/  FSETP.NE.FTZ.AND P0, PT, R3, RZ, PT ;  /* 0x000000ff0300720b */ /* 0x000fe20003f15000 */
[----:B------:R-:W-:Y:S01]  /*9990*/  IMAD R16, R16, R15, R182 ;  /* 0x0000000f10107224 */ /* 0x000fe200078e02b6 */
[----:B------:R-:W2:Y:S01]  /*99a0*/  MUFU.RCP R4, R3 ;  /* 0x0000000300047308 */ /* 0x000ea20000001000 */
[----:B------:R-:W-:Y:S02]  /*99b0*/  LOP3.LUT R9, R9, 0xf24, R116, 0xf8, !PT ;  /* 0x00000f2409097812 */ /* 0x000fe400078ef874 */
[----:B------:R-:W-:Y:S02]  /*99c0*/  LOP3.LUT R21, R170, 0x30, RZ, 0xc0, !PT ;  /* 0x00000030aa157812 */ /* 0x000fe400078ec0ff */
[----:B------:R-:W-:Y:S02]  /*99d0*/  LEA R52, R9, UR5, 0x2 ;  /* 0x0000000509347c11 */ /* 0x000fe4000f8e10ff */
[----:B------:R-:W3:Y:S01]  /*99e0*/  @P1 LDC R19, c[0x0][0x458] ;  /* 0x00011600ff131b82 */ /* 0x000ee20000000800 */
[----:B------:R-:W4:Y:S01]  /*99f0*/  @P1 MUFU.LG2 R12, R12 ;  /* 0x0000000c000c1308 */ /* 0x000f220000000c00 */
[----:B------:R-:W-:-:S02]  /*9a00*/  LOP3.LUT R21, R21, 0x7, R18, 0xf8, !PT ;  /* 0x0000000715157812 */ /* 0x000fc400078ef812 */
[----:B-1----:R-:W-:Y:S02]  /*9a10*/  FSEL R6, R5, 1, P1 ;  /* 0x3f80000005067808 */ /* 0x002fe40000800000 */
[----:B------:R-:W-:Y:S02]  /*9a20*/  LOP3.LUT R5, R7, R8, RZ, 0xfc, !PT ;  /* 0x0000000807057212 */ /* 0x000fe400078efcff */
[----:B------:R-:W1:Y:S01]  /*9a30*/  @P0 LDC R17, c[0x0][0x458] ;  /* 0x00011600ff110b82 */ /* 0x000e620000000800 */
        /* <DEDUP_REMOVED lines=24> */
[----:B--2---:R-:W-:Y:S01]  /*9bc0*/  FSEL R4, R4, 1, P0 ;  /* 0x3f80000004047808 */ /* 0x004fe20000000000 */
[----:B------:R-:W2:Y:S01]  /*9bd0*/  @P0 MUFU.LG2 R3, R3 ;  /* 0x0000000300030308 */ /* 0x000ea20000000c00 */
[----:B------:R-:W-:Y:S01]  /*9be0*/  LOP3.LUT R6, R180, 0x40, RZ, 0xc0, !PT ;  /* 0x00000040b4067812 */ /* 0x000fe200078ec0ff */
[----:B----4-:R-:W-:Y:S01]  /*9bf0*/  @P1 FMUL.FTZ R23, R12, 0.69314718246459960938 ;  /* 0x3f3172180c171820 */ /* 0x010fe20000410000 */
[----:B------:R-:W-:Y:S01]  /*9c00*/  LEA R5, R5, UR5, 0x2 ;  /* 0x0000000505057c11 */ /* 0x000fe2000f8e10ff */
[----:B------:R-:W-:Y:S01]  /*9c10*/  FMUL.FTZ R114, R4, R114 ;  /* 0x0000007204727220 */ /* 0x000fe20000410000 */
[----:B------:R-:W-:Y:S01]  /*9c20*/  LOP3.LUT R180, R180, 0x80, RZ, 0xc0, !PT ;  /* 0x00000080b4b47812 */ /* 0x000fe200078ec0ff */
[C---:B------:R-:W-:Y:S01]  /*9c30*/  FMUL.FTZ R115, R4.reuse, R115 ;  /* 0x0000007304737220 */ /* 0x040fe20000410000 */
[C---:B------:R-:W-:Y:S01]  /*9c40*/  IADD3 R7, PT, PT, R5.reuse, -R6, RZ ;  /* 0x8000000605077210 */ /* 0x040fe20007ffe0ff */
[C---:B------:R-:W-:Y:S01]  /*9c50*/  FMUL.FTZ R110, R4.reuse, R110 ;  /* 0x0000006e046e7220 */ /* 0x040fe20000410000 */
[C---:B------:R-:W-:Y:S01]  /*9c60*/  FMUL.FTZ R111, R4.reuse, R111 ;  /* 0x0000006f046f7220 */ /* 0x040fe20000410000 */
[C---:B------:R-:W-:Y:S01]  /*9c70*/  FMUL.FTZ R106, R4.reuse, R106 ;  /* 0x0000006a046a7220 */ /* 0x040fe20000410000 */
[C---:B------:R-:W-:Y:S01]  /*9c80*/  FMUL.FTZ R107, R4.reuse, R107 ;  /* 0x0000006b046b7220 */ /* 0x040fe20000410000 */
[----:B------:R-:W-:Y:S01]  /*9c90*/  IADD3 R13, PT, PT, R5, -R180, RZ ;  /* 0x800000b4050d7210 */ /* 0x000fe20007ffe0ff */
[C---:B------:R-:W-:Y:S01]  /*9ca0*/  FMUL.FTZ R102, R4.reuse, R102 ;  /* 0x0000006604667220 */ /* 0x040fe20000410000 */
[C---:B------:R-:W-:Y:S01]  /*9cb0*/  FMUL.FTZ R103, R4.reuse, R103 ;  /* 0x0000006704677220 */ /* 0x040fe20000410000 */
[----:B------:R-:W-:Y:S01]  /*9cc0*/  IADD3 R180, PT, PT, R7, -R180, RZ ;  /* 0x800000b407b47210 */ /* 0x000fe20007ffe0ff */
[C---:B------:R-:W-:Y:S01]  /*9cd0*/  FMUL.FTZ R98, R4.reuse, R98 ;  /* 0x0000006204627220 */ /* 0x040fe20000410000 */
[C---:B------:R-:W-:Y:S01]  /*9ce0*/  FMUL.FTZ R99, R4.reuse, R99 ;  /* 0x0000006304637220 */ /* 0x040fe20000410000 */
[C---:B------:R-:W-:Y:S01]  /*9cf0*/  FMUL.FTZ R94, R4.reuse, R94 ;  /* 0x0000005e045e7220 */ /* 0x040fe20000410000 */
[C---:B------:R-:W-:Y:S01]  /*9d00*/  FMUL.FTZ R95, R4.reuse, R95 ;  /* 0x0000005f045f7220 */ /* 0x040fe20000410000 */
[----:B------:R-:W-:Y:S01]  /*9d10*/  STS.64 [R5], R112 ;  /* 0x0000007005007388 */ /* 0x000fe20000000a00 */
[C---:B------:R-:W-:Y:S01]  /*9d20*/  FMUL.FTZ R90, R4.reuse, R90 ;  /* 0x0000005a045a7220 */ /* 0x040fe20000410000 */
[C---:B------:R-:W-:Y:S01]  /*9d30*/  FMUL.FTZ R91, R4.reuse, R91 ;  /* 0x0000005b045b7220 */ /* 0x040fe20000410000 */
[C---:B------:R-:W-:Y:S01]  /*9d40*/  FMUL.FTZ R86, R4.reuse, R86 ;  /* 0x0000005604567220 */ /* 0x040fe20000410000 */
[----:B------:R-:W-:Y:S01]  /*9d50*/  STS.64 [R5+0x400], R114 ;  /* 0x0004007205007388 */ /* 0x000fe20000000a00 */
        /* <DEDUP_REMOVED lines=10> */
[----:B------:R-:W-:Y:S01]  /*9e00*/  FMUL.FTZ R71, R4, R71 ;  /* 0x0000004704477220 */ /* 0x000fe20000410000 */
[----:B------:R-:W-:Y:S01]  /*9e10*/  STS.64 [R13+0x40], R104 ;  /* 0x000040680d007388 */ /* 0x000fe20000000a00 */
[----:B------:R-:W4:Y:S01]  /*9e20*/  LDCU UR5, c[0x0][0x44c] ;  /* 0x00008980ff0577ac */ /* 0x000f220008000800 */
[----:B--2---:R-:W-:Y:S01]  /*9e30*/  @P0 FMUL.FTZ R3, R3, 0.69314718246459960938 ;  /* 0x3f31721803030820 */ /* 0x004fe20000410000 */
[----:B---3--:R-:W-:Y:S01]  /*9e40*/  @P1 FFMA.FTZ R14, R2, R19, R23 ;  /* 0x00000013020e1223 */ /* 0x008fe20000010017 */
        /* <DEDUP_REMOVED lines=18> */
[----:B------:R3:W-:Y:S01]  /*9f70*/  STS.64 [R180+0x4460], R70 ;  /* 0x00446046b4007388 */ /* 0x0007e20000000a00 */
[----:B------:R-:W-:Y:S01]  /*9f80*/  BAR.SYNC.DEFER_BLOCKING 0x0 ;  /* 0x0000000000007b1d */ /* 0x000fe20000010000 */
[----:B--2---:R-:W-:Y:S01]  /*9f90*/  MOV R13, 0xff800000 ;  /* 0xff800000000d7802 */ /* 0x004fe20000000f00 */
[----:B-1----:R-:W-:Y:S01]  /*9fa0*/  @P0 FFMA.FTZ R13, R0, R17, R3 ;  /* 0x00000011000d0223 */ /* 0x002fe20000010003 */
[----:B----4-:R-:W-:-:S03]  /*9fb0*/  IMAD R0, R16, UR5, RZ ;  /* 0x0000000510007c24 */ /* 0x010fc6000f8e02ff */
[----:B------:R3:W1:Y:S04]  /*9fc0*/  LDS.128 R8, [R52] ;  /* 0x0000000034087984 */ /* 0x0006680000000c00 */
[----:B------:R3:W2:Y:S01]  /*9fd0*/  LDS.128 R4, [R52+0x800] ;  /* 0x0008000034047984 */ /* 0x0006a20000000c00 */
        /* <DEDUP_REMOVED lines=12> */
.L_x_1503:
[----:B------:R-:W-:Y:S05]  /*a0a0*/  BSYNC.RECONVERGENT B0 ;  /* 0x0000000000007941 */ /* 0x000fea0003800200 */
.L_x_1502:
[----:B------:R-:W5:Y:S01]  /*a0b0*/  LDS.128 R48, [R52+0x1000] ;  /* 0x0010000034307984 */ /* 0x000f620000000c00 */
[----:B------:R-:W3:Y:S01]  /*a0c0*/  LDCU.64 UR4, c[0x0][0x3f8] ;  /* 0x00007f00ff0477ac */ /* 0x000ee20008000a00 */
        /* <DEDUP_REMOVED lines=10> */
[----:B---3--:R-:W-:-:S03]  /*a170*/  LEA R54, P0, R2, UR4, 0x2 ;  /* 0x0000000402367c11 */ /* 0x008fc6000f8010ff */
[----:B------:R-:W3:Y:S01]  /*a180*/  LDS.128 R24, [R52+0x4000] ;  /* 0x0040000034187984 */ /* 0x000ee20000000c00 */
[----:B------:R-:W-:-:S03]  /*a190*/  LEA.HI.X R55, R2, UR5, R3, 0x2, P0 ;  /* 0x0000000502377c11 */ /* 0x000fc600080f1403 */
[----:B------:R-:W3:Y:S04]  /*a1a0*/  LDS.128 R20, [R52+0x4800] ;  /* 0x0048000034147984 */ /* 0x000ee80000000c00 */
[----:B----4-:R-:W4:Y:S04]  /*a1b0*/  LDS.128 R16, [R52+0x5000] ;  /* 0x0050000034107984 */ /* 0x010f280000000c00 */
[----:B------:R-:W4:Y:S04]  /*a1c0*/  LDS.128 R12, [R52+0x5800] ;  /* 0x00580000340c7984 */ /* 0x000f280000000c00 */
[----:B-1----:R-:W-:Y:S04]  /*a1d0*/  STG.E.128 desc[UR24][R54.64], R8 ;  /* 0x0000000836007986 */ /* 0x002fe8000c101d18 */
[----:B--2---:R-:W-:Y:S04]  /*a1e0*/  STG.E.128 desc[UR24][R54.64+0x1800], R4 ;  /* 0x0018000436007986 */ /* 0x004fe8000c101d18 */
[----:B-----5:R-:W-:Y:S04]  /*a1f0*/  STG.E.128 desc[UR24][R54.64+0x3000], R48 ;  /* 0x0030003036007986 */ /* 0x020fe8000c101d18 */
[----:B------:R-:W-:Y:S04]  /*a200*/  STG.E.128 desc[UR24][R54.64+0x4800], R44 ;  /* 0x0048002c36007986 */ /* 0x000fe8000c101d18 */
[----:B------:R-:W-:Y:S04]  /*a210*/  STG.E.128 desc[UR24][R54.64+0x80], R40 ;  /* 0x0000802836007986 */ /* 0x000fe8000c101d18 */
[----:B------:R-:W-:Y:S04]  /*a220*/  STG.E.128 desc[UR24][R54.64+0x1880], R36 ;  /* 0x0018802436007986 */ /* 0x000fe8000c101d18 */
[----:B------:R-:W-:Y:S04]  /*a230*/  STG.E.128 desc[UR24][R54.64+0x3080], R32 ;  /* 0x0030802036007986 */ /* 0x000fe8000c101d18 */
[----:B------:R-:W-:Y:S04]  /*a240*/  STG.E.128 desc[UR24][R54.64+0x4880], R28 ;  /* 0x0048801c36007986 */ /* 0x000fe8000c101d18 */
[----:B---3--:R-:W-:Y:S04]  /*a250*/  STG.E.128 desc[UR24][R54.64+0x100], R24 ;  /* 0x0001001836007986 */ /* 0x008fe8000c101d18 */
[----:B------:R-:W-:Y:S04]  /*a260*/  STG.E.128 desc[UR24][R54.64+0x1900], R20 ;  /* 0x0019001436007986 */ /* 0x000fe8000c101d18 */
[----:B----4-:R-:W-:Y:S04]  /*a270*/  STG.E.128 desc[UR24][R54.64+0x3100], R16 ;  /* 0x0031001036007986 */ /* 0x010fe8000c101d18 */
[----:B------:R-:W-:Y:S01]  /*a280*/  STG.E.128 desc[UR24][R54.64+0x4900], R12 ;  /* 0x0049000c36007986 */ /* 0x000fe2000c101d18 */
[----:B------:R-:W-:Y:S05]  /*a290*/  EXIT ;  /* 0x000000000000794d */ /* 0x000fea0003800000 */
.L_x_1504:
        /* <DEDUP_REMOVED lines=14> */
.L_x_5487:


//--------------------- .text._ZN5flash24flash_fwd_splitkv_kernelI23Flash_fwd_kernel_traitsILi96ELi64ELi128ELi4ELb0ELb0EN7cutlass10bfloat16_tE19Flash_kernel_traitsILi96ELi64ELi128ELi4ES3_EELb1ELb0ELb0ELb0ELb1ELb0ELb0ELb0EEEvNS_16Flash_fwd_paramsE --------------------------
	.section	.text._ZN5flash24flash_fwd_splitkv_kernelI23Flash_fwd_kernel_traitsILi96ELi64ELi128ELi4ELb0ELb0EN7cutlass10bfloat16_tE19Flash_kernel_traitsILi96ELi64ELi128ELi4ES3_EELb1ELb0ELb0ELb0ELb1ELb0ELb0ELb0EEEvNS_16Flash_fwd_paramsE,"ax",@progbits
	.align	128
        .global         _ZN5flash24flash_fwd_splitkv_kernelI23Flash_fwd_kernel_traitsILi96ELi64ELi128ELi4ELb0ELb0EN7cutlass10bfloat16_tE19Flash_kernel_traitsILi96ELi64ELi128ELi4ES3_EELb1ELb0ELb0ELb0ELb1ELb0ELb0ELb0EEEvNS_16Flash_fwd_paramsE
        .type           _ZN5flash24flash_fwd_splitkv_kernelI23Flash_fwd_kernel_traitsILi96ELi64ELi128ELi4ELb0ELb0EN7cutlass10bfloat16_tE19Flash_kernel_traitsILi96ELi64ELi128ELi4ES3_EELb1ELb0ELb0ELb0ELb1ELb0ELb0ELb0EEEvNS_16Flash_fwd_paramsE,@function
        .size           _ZN5flash24flash_fwd_splitkv_kernelI23Flash_fwd_kernel_traitsILi96ELi64ELi128ELi4ELb0ELb0EN7cutlass10bfloat16_tE19Flash_kernel_traitsILi96ELi64ELi128ELi4ES3_EELb1ELb0ELb0ELb0ELb1ELb0ELb0ELb0EEEvNS_16Flash_fwd_paramsE,(.L_x_5488 - _ZN5flash24flash_fwd_splitkv_kernelI23Flash_fwd_kernel_traitsILi96ELi64ELi128ELi4ELb0ELb0EN7cutlass10bfloat16_tE19Flash_kernel_traitsILi96ELi64ELi128ELi4ES3_EELb1ELb0ELb0ELb0ELb1ELb0ELb0ELb0EEEvNS_16Flash_fwd_paramsE)
        .other          _ZN5flash24flash_fwd_splitkv_kernelI23Flash_fwd_kernel_traitsILi96ELi64ELi128ELi4ELb0ELb0EN7cutlass10bfloat16_tE19Flash_kernel_traitsILi96ELi64ELi128ELi4ES3_EELb1ELb0ELb0ELb0ELb1ELb0ELb0ELb0EEEvNS_16Flash_fwd_paramsE,@"STO_CUDA_ENTRY STV_DEFAULT"
_ZN5flash24flash_fwd_splitkv_kernelI23Flash_fwd_kernel_traitsILi96ELi64ELi128ELi4ELb0ELb0EN7cutlass10bfloat16_tE19Flash_kernel_traitsILi96ELi64ELi128ELi4ES3_EELb1ELb0ELb0ELb0ELb1ELb0ELb0ELb0EEEvNS_16Flash_fwd_paramsE:
.text._ZN5flash24flash_fwd_splitkv_kernelI23Flash_fwd_kernel_traitsILi96ELi64ELi128ELi4ELb0ELb0EN7cutlass10bfloat16_tE19Flash_kernel_traitsILi96ELi64ELi128ELi4ES3_EELb1ELb0ELb0ELb0ELb1ELb0ELb0ELb0EEEvNS_16Flash_fwd_paramsE:
        /* <DEDUP_REMOVED lines=25> */
[----:B------:R-:W4:Y:S01]  /*0190*/  S2R R21, SR_CTAID.X ;  /* 0x0000000000157919 */ /* 0x000f220000002500 */
[----:B------:R-:W-:-:S02]  /*01a0*/  @P3 IADD3 R16, P1, PT, R9, UR6, RZ ;  /* 0x0000000609103c10 */ /* 0x000fc4000ff3e0ff */
[C---:B------:R-:W-:Y:S02]  /*01b0*/  @P2 IADD3.X R3, PT, PT, R8.reuse, UR5, RZ, P0, !PT ;  /* 0x0000000508032c10 */ /* 0x040fe400087fe4ff */
[----:B------:R-:W-:Y:S02]  /*01c0*/  IADD3 R12, P0, PT, R9, R6, RZ ;  /* 0x00000006090c7210 */ /* 0x000fe40007f1e0ff */
[C---:B------:R-:W-:Y:S01]  /*01d0*/  @P3 IADD3.X R17, PT, PT, R8.reuse, UR7, RZ, P1, !PT ;  /* 0x0000000708113c10 */ /* 0x040fe20008ffe4ff */
[----:B------:R-:W2:Y:S01]  /*01e0*/  @!P4 LDC R119, c[0x0][0x434] ;  /* 0x00010d00ff77cb82 */ /* 0x000ea20000000800 */
[----:B------:R2:W5:Y:S01]  /*01f0*/  @P2 LDG.E R11, desc[UR16][R2.64] ;  /* 0x00000010020b2981 */ /* 0x000562000c1e1900 */
[----:B------:R-:W-:Y:S01]  /*0200*/  IMAD.X R13, R8, 0x1, R7, P0 ;  /* 0x00000001080d7824 */ /* 0x000fe200000e0607 */
[----:B------:R-:W-:Y:S02]  /*0210*/  ISETP.NE.U32.AND P0, PT, R6, RZ, PT ;  /* 0x000000ff0600720c */ /* 0x000fe40003f05070 */
[----:B------:R2:W5:Y:S02]  /*0220*/  @P3 LDG.E R0, desc[UR16][R16.64] ;  /* 0x0000001010003981 */ /* 0x000564000c1e1900 */
[----:B------:R-:W-:-:S02]  /*0230*/  ISETP.NE.AND.EX P0, PT, R7, RZ, PT, P0 ;  /* 0x000000ff0700720c */ /* 0x000fc40003f05300 */
[----:B---3--:R-:W-:Y:S02]  /*0240*/  ISETP.NE.AND P1, PT, RZ, UR4, PT ;  /* 0x00000004ff007c0c */ /* 0x008fe4000bf25270 */
[----:B------:R-:W-:Y:S01]  /*0250*/  ISETP.EQ.U32.AND P3, PT, R6, RZ, PT ;  /* 0x000000ff0600720c */ /* 0x000fe20003f62070 */
[----:B-1----:R-:W1:Y:S01]  /*0260*/  @!P2 LDC R4, c[0x0][0x43c] ;  /* 0x00010f00ff04ab82 */ /* 0x002e620000000800 */
[----:B------:R-:W3:Y:S02]  /*0270*/  S2R R189, SR_CTAID.Z ;  /* 0x0000000000bd7919 */ /* 0x000ee40000002700 */
[----:B------:R-:W-:-:S05]  /*0280*/  ISETP.EQ.OR.EX P3, PT, R7, RZ, !P1, P3 ;  /* 0x000000ff0700720c */ /* 0x000fca0004f62730 */
[----:B------:R-:W1:Y:S08]  /*0290*/  @!P0 LDC R7, c[0x0][0x438] ;  /* 0x00010e00ff078b82 */ /* 0x000e700000000800 */
[----:B------:R-:W1:Y:S01]  /*02a0*/  @!P2 LDC.64 R2, c[0x0][0x488] ;  /* 0x00012200ff02ab82 */ /* 0x000e620000000a00 */
[----:B------:R-:W-:Y:S02]  /*02b0*/  IMAD.MOV.U32 R5, RZ, RZ, -0x1 ;  /* 0xffffffffff057424 */ /* 0x000fe400078e00ff */
[----:B----4-:R-:W-:-:S04]  /*02c0*/  IMAD.SHL.U32 R190, R21, 0x40, RZ ;  /* 0x0000004015be7824 */ /* 0x010fc800078e00ff */
[----:B------:R4:W5:Y:S01]  /*02d0*/  @!P3 LDG.E R5, desc[UR16][R12.64] ;  /* 0x000000100c05b981 */ /* 0x000962000c1e1900 */
[----:B--2---:R-:W-:-:S05]  /*02e0*/  @P4 IMAD.IADD R119, R15, 0x1, -R186 ;  /* 0x000000010f774824 */ /* 0x004fca00078e0aba */
[----:B------:R-:W-:Y:S01]  /*02f0*/  ISETP.GT.AND P3, PT, R119, R190, PT ;  /* 0x000000be7700720c */ /* 0x000fe20003f64270 */
[----:B-1-34-:R-:W-:-:S12]  /*0300*/  @!P0 BRA `(.L_x_1505) ;  /* 0x00000000000c8947 */ /* 0x01afd80003800000 */
[----:B------:R-:W2:Y:S02]  /*0310*/  @P1 LDG.E R6, desc[UR16][R12.64+0x4] ;  /* 0x000004100c061981 */ /* 0x000ea4000c1e1900 */
[----:B--2--5:R-:W-:-:S06]  /*0320*/  @P1 IADD3 R7, PT, PT, R6, -R5, RZ ;  /* 0x8000000506071210 */ /* 0x024fcc0007ffe0ff */
[----:B------:R1:W5:Y:S02]  /*0330*/  @!P1 LDG.E R7, desc[UR16][R12.64] ;  /* 0x000000100c079981 */ /* 0x000364000c1e1900 */
.L_x_1505:
[----:B------:R-:W-:Y:S01]  /*0340*/  @!P2 ISETP.NE.U32.AND P0, PT, R2, RZ, PT ;  /* 0x000000ff0200a20c */ /* 0x000fe20003f05070 */
[----:B------:R-:W-:-:S12]  /*0350*/  @!P3 EXIT ;  /* 0x000000000000b94d */ /* 0x000fd80003800000 */
[----:B------:R-:W2:Y:S01]  /*0360*/  LDCU UR5, c[0x0][0x438] ;  /* 0x00008700ff0577ac */ /* 0x000ea20008000800 */
[----:B------:R-:W-:Y:S01]  /*0370*/  @!P2 ISETP.NE.AND.EX P0, PT, R3, RZ, PT, P0 ;  /* 0x000000ff0300a20c */ /* 0x000fe20003f05300 */
[----:B-----5:R-:W-:Y:S01]  /*0380*/  @P2 IMAD.IADD R2, R11, 0x1, -R0 ;  /* 0x000000010b022824 */ /* 0x020fe200078e0a00 */
[----:B------:R-:W3:Y:S01]  /*0390*/  S2R R187, SR_TID.X ;  /* 0x0000000000bb7919 */ /* 0x000ee20000002100 */
[----:B------:R-:W4:Y:S01]  /*03a0*/  LDCU UR14, c[0x0][0x508] ;  /* 0x0000a100ff0e77ac */ /* 0x000f220008000800 */
[----:B------:R-:W-:-:S04]  /*03b0*/  @!P2 SEL R4, R4, RZ, P0 ;  /* 0x000000ff0404a207 */ /* 0x000fc80000000000 */
[----:B------:R-:W-:Y:S01]  /*03c0*/  @!P2 IADD3 R2, PT, PT, R4, R7, -R0 ;  /* 0x000000070402a210 */ /* 0x000fe20007ffe800 */
[----:B------:R-:W-:-:S04]  /*03d0*/  VIADD R4, R21, 0x1 ;  /* 0x0000000115047836 */ /* 0x000fc80000000000 */
[----:B------:R-:W-:Y:S02]  /*03e0*/  VIADD R7, R2, 0x7f ;  /* 0x0000007f02077836 */ /* 0x000fe40000000000 */
[----:B------:R-:W-:Y:S01]  /*03f0*/  IMAD R4, R4, 0x40, -R119 ;  /* 0x0000004004047824 */ /* 0x000fe200078e0a77 */
[----:B--2---:R-:W-:Y:S02]  /*0400*/  UIADD3 UR5, UPT, UPT, UR5, 0x7f, URZ ;  /* 0x0000007f05057890 */ /* 0x004fe4000fffe0ff */
[----:B------:R-:W-:Y:S02]  /*0410*/  SHF.R.S32.HI R6, RZ, 0x1f, R7 ;  /* 0x0000001fff067819 */ /* 0x000fe40000011407 */
[----:B----4-:R-:W-:Y:S01]  /*0420*/  IADD3 R4, PT, PT, R7, UR14, R4 ;  /* 0x0000000e07047c10 */ /* 0x010fe2000fffe004 */
        /* <DEDUP_REMOVED lines=10> */
[----:B---3--:R-:W-:Y:S05]  /*04d0*/  @P0 BRA `(.L_x_1506) ;  /* 0x0000000400140947 */ /* 0x008fea0003800000 */
[----:B------:R-:W-:Y:S01]  /*04e0*/  ISETP.NE.AND P0, PT, R186, -0x1, PT ;  /* 0xffffffffba00780c */ /* 0x000fe20003f05270 */
[----:B------:R-:W1:Y:S01]  /*04f0*/  LDC.64 R2, c[0x0][0x408] ;  /* 0x00010200ff027b82 */ /* 0x000e620000000a00 */
[----:B------:R-:W-:Y:S01]  /*0500*/  SHF.L.U32 R10, R187, 0x3, RZ ;  /* 0x00000003bb0a7819 */ /* 0x000fe200000006ff */
[----:B------:R-:W2:Y:S01]  /*0510*/  LDCU.64 UR4, c[0x0][0x410] ;  /* 0x00008200ff0477ac */ /* 0x000ea20008000a00 */
[----:B------:R-:W-:Y:S01]  /*0520*/  MOV R11, RZ ;  /* 0x000000ff000b7202 */ /* 0x000fe20000000f00 */
[----:B------:R-:W-:Y:S01]  /*0530*/  IMAD.IADD R119, R119, 0x1, -R190 ;  /* 0x0000000177777824 */ /* 0x000fe200078e0abe */
[----:B------:R-:W-:Y:S01]  /*0540*/  LOP3.LUT R10, R10, 0x18, RZ, 0xc0, !PT ;  /* 0x000000180a0a7812 */ /* 0x000fe200078ec0ff */
[----:B------:R-:W-:Y:S02]  /*0550*/  BSSY.RECONVERGENT B0, `(.L_x_1507) ;  /* 0x000001d000007945 */ /* 0x000fe40003800200 */
[----:B------:R-:W3:Y:S08]  /*0560*/  LDC R0, c[0x0][0x3e0] ;  /* 0x0000f800ff007b82 */ /* 0x000ef00000000800 */
[----:B------:R-:W4:Y:S01]  /*0570*/  @!P0 LDC.64 R4, c[0x0][0x400] ;  /* 0x00010000ff048b82 */ /* 0x000f220000000a00 */
[----:B-1----:R-:W-:-:S04]  /*0580*/  @P0 IMAD.WIDE.U32 R12, R186, R2, RZ ;  /* 0x00000002ba0c0225 */ /* 0x002fc800078e00ff */
[----:B------:R-:W-:-:S04]  /*0590*/  IMAD.WIDE.U32 R10, R190, R2, R10 ;  /* 0x00000002be0a7225 */ /* 0x000fc800078e000a */
[----:B------:R-:W-:Y:S02]  /*05a0*/  IMAD R7, R190, R3, R11 ;  /* 0x00000003be077224 */ /* 0x000fe400078e020b */
[C---:B----4-:R-:W-:Y:S01]  /*05b0*/  @!P0 IMAD.WIDE.U32 R8, R188.reuse, R4, RZ ;  /* 0x00000004bc088225 */ /* 0x050fe200078e00ff */
[----:B------:R-:W-:Y:S02]  /*05c0*/  @P0 MOV R8, R12 ;  /* 0x0000000c00080202 */ /* 0x000fe40000000f00 */
[----:B------:R-:W-:Y:S01]  /*05d0*/  SHF.R.U32.HI R4, RZ, 0x2, R187 ;  /* 0x00000002ff047819 */ /* 0x000fe200000116bb */
[----:B------:R-:W-:Y:S02]  /*05e0*/  @!P0 IMAD R6, R188, R5, R9 ;  /* 0x00000005bc068224 */ /* 0x000fe400078e0209 */
[----:B------:R-:W-:Y:S01]  /*05f0*/  @P0 IMAD R6, R186, R3, R13 ;  /* 0x00000003ba060224 */ /* 0x000fe200078e020d */
[----:B------:R-:W-:Y:S01]  /*0600*/  IADD3 R8, P0, PT, R8, R10, RZ ;  /* 0x0000000a08087210 */ /* 0x000fe20007f1e0ff */
[----:B------:R-:W1:Y:S01]  /*0610*/  LDC R5, c[0x0][0x434] ;  /* 0x00010d00ff057b82 */ /* 0x000e620000000800 */
[----:B------:R-:W-:-:S03]  /*0620*/  IADD3 R10, PT, PT, R4, 0x20, RZ ;  /* 0x00000020040a7810 */ /* 0x000fc60007ffe0ff */
[----:B------:R-:W-:Y:S01]  /*0630*/  IMAD.X R9, R6, 0x1, R7, P0 ;  /* 0x0000000106097824 */ /* 0x000fe200000e0607 */
[-C--:B------:R-:W-:Y:S02]  /*0640*/  ISETP.GE.AND P0, PT, R4, R119.reuse, PT ;  /* 0x000000770400720c */ /* 0x080fe40003f06270 */
[----:B------:R-:W-:Y:S01]  /*0650*/  ISETP.GE.AND P1, PT, R10, R119, PT ;  /* 0x000000770a00720c */ /* 0x000fe20003f26270 */
[----:B--2---:R-:W-:-:S04]  /*0660*/  IMAD.WIDE.U32 R8, R189, UR4, R8 ;  /* 0x00000004bd087c25 */ /* 0x004fc8000f8e0008 */
[----:B------:R-:W-:-:S06]  /*0670*/  IMAD R11, R189, UR5, R9 ;  /* 0x00000005bd0b7c24 */ /* 0x000fcc000f8e0209 */
[----:B---3--:R-:W-:Y:S05]  /*0680*/  @P0 BRA `(.L_x_1508) ;  /* 0x0000000000240947 */ /* 0x008fea0003800000 */
[----:B------:R-:W2:Y:S01]  /*0690*/  LDCU.64 UR4, c[0x0][0x3f0] ;  /* 0x00007e00ff0477ac */ /* 0x000ea20008000a00 */
[----:B------:R-:W-:-:S05]  /*06a0*/  MOV R10, R8 ;  /* 0x00000008000a7202 */ /* 0x000fca0000000f00 */
[----:B------:R-:W-:-:S04]  /*06b0*/  IMAD.WIDE.U32 R12, R4, R2, R10 ;  /* 0x00000002040c7225 */ /* 0x000fc800078e000a */
[----:B------:R-:W-:Y:S01]  /*06c0*/  IMAD R6, R4, R3, R13 ;  /* 0x0000000304067224 */ /* 0x000fe200078e020d */
[----:B--2---:R-:W-:-:S04]  /*06d0*/  LEA R14, P0, R12, UR4, 0x1 ;  /* 0x000000040c0e7c11 */ /* 0x004fc8000f8008ff */
[----:B------:R-:W-:-:S05]  /*06e0*/  LEA.HI.X R15, R12, UR5, R6, 0x1, P0 ;  /* 0x000000050c0f7c11 */ /* 0x000fca00080f0c06 */
[----:B------:R2:W-:Y:S04]  /*06f0*/  STG.E.128 desc[UR16][R14.64], RZ ;  /* 0x000000ff0e007986 */ /* 0x0005e8000c101d10 */
[----:B------:R2:W-:Y:S04]  /*0700*/  STG.E.128 desc[UR16][R14.64+0x40], RZ ;  /* 0x000040ff0e007986 */ /* 0x0005e8000c101d10 */
[----:B------:R2:W-:Y:S02]  /*0710*/  STG.E.128 desc[UR16][R14.64+0x80], RZ ;  /* 0x000080ff0e007986 */ /* 0x0005e4000c101d10 */
.L_x_1508:
[----:B------:R-:W-:Y:S05]  /*0720*/  BSYNC.RECONVERGENT B0 ;  /* 0x0000000000007941 */ /* 0x000fea0003800200 */
.L_x_1507:
[----:B------:R-:W-:Y:S04]  /*0730*/  BSSY.RECONVERGENT B0, `(.L_x_1509) ;  /* 0x000000f000007945 */ /* 0x000fe80003800200 */
[----:B------:R-:W-:Y:S05]  /*0740*/  @P1 BRA `(.L_x_1510) ;  /* 0x0000000000341947 */ /* 0x000fea0003800000 */
[----:B------:R-:W-:Y:S01]  /*0750*/  IADD3 R7, P0, PT, R4, 0x20, RZ ;  /* 0x0000002004077810 */ /* 0x000fe20007f1e0ff */
[----:B------:R-:W3:Y:S03]  /*0760*/  LDCU.64 UR4, c[0x0][0x3f0] ;  /* 0x00007e00ff0477ac */ /* 0x000ee60008000a00 */
[----:B------:R-:W-:-:S05]  /*0770*/  IADD3.X R9, PT, PT, RZ, RZ, RZ, P0, !PT ;  /* 0x000000ffff097210 */ /* 0x000fca00007fe4ff */
[----:B------:R-:W-:Y:S01]  /*0780*/  IMAD R6, R9, R2, RZ ;  /* 0x0000000209067224 */ /* 0x000fe200078e02ff */
[----:B------:R-:W-:-:S03]  /*0790*/  MOV R9, R11 ;  /* 0x0000000b00097202 */ /* 0x000fc60000000f00 */
[C---:B------:R-:W-:Y:S02]  /*07a0*/  IMAD R3, R7.reuse, R3, R6 ;  /* 0x0000000307037224 */ /* 0x040fe400078e0206 */
[----:B------:R-:W-:-:S03]  /*07b0*/  IMAD.WIDE.U32 R8, R7, R2, R8 ;  /* 0x0000000207087225 */ /* 0x000fc600078e0008 */
[----:B---3--:R-:W-:Y:S02]  /*07c0*/  LEA R2, P0, R8, UR4, 0x1 ;  /* 0x0000000408027c11 */ /* 0x008fe4000f8008ff */
[----:B------:R-:W-:-:S04]  /*07d0*/  IADD3 R3, PT, PT, R9, R3, RZ ;  /* 0x0000000309037210 */ /* 0x000fc80007ffe0ff */
[----:B------:R-:W-:-:S05]  /*07e0*/  LEA.HI.X R3, R8, UR5, R3, 0x1, P0 ;  /* 0x0000000508037c11 */ /* 0x000fca00080f0c03 */
[----:B------:R3:W-:Y:S04]  /*07f0*/  STG.E.128 desc[UR16][R2.64], RZ ;  /* 0x000000ff02007986 */ /* 0x0007e8000c101d10 */
[----:B------:R3:W-:Y:S04]  /*0800*/  STG.E.128 desc[UR16][R2.64+0x40], RZ ;  /* 0x000040ff02007986 */ /* 0x0007e8000c101d10 */
[----:B------:R3:W-:Y:S02]  /*0810*/  STG.E.128 desc[UR16][R2.64+0x80], RZ ;  /* 0x000080ff02007986 */ /* 0x0007e4000c101d10 */
.L_x_1510:
[----:B------:R-:W-:Y:S05]  /*0820*/  BSYNC.RECONVERGENT B0 ;  /* 0x0000000000007941 */ /* 0x000fea0003800200 */
.L_x_1509:
[----:B------:R-:W3:Y:S01]  /*0830*/  LDCU.64 UR4, c[0x0][0x420] ;  /* 0x00008400ff0477ac */ /* 0x000ee20008000a00 */
[----:B------:R-:W-:Y:S01]  /*0840*/  IMAD R0, R188, R0, R189 ;  /* 0x00000000bc007224 */ /* 0x000fe200078e02bd */
[----:B------:R-:W-:-:S03]  /*0850*/  LOP3.LUT P2, R187, R187, 0x3, RZ, 0xc0, !PT ;  /* 0x00000003bbbb7812 */ /* 0x000fc6000784c0ff */
[----:B-1----:R-:W-:Y:S01]  /*0860*/  IMAD R5, R0, R5, R190 ;  /* 0x0000000500057224 */ /* 0x002fe200078e02be */
[----:B------:R-:W-:Y:S02]  /*0870*/  ISETP.GE.OR P2, PT, R4, R119, P2 ;  /* 0x000000770400720c */ /* 0x000fe40001746670 */
[----:B------:R-:W-:Y:S02]  /*0880*/  ISETP.NE.OR P1, PT, R187, RZ, P1 ;  /* 0x000000ffbb00720c */ /* 0x000fe40000f25670 */
[----:B------:R-:W-:-:S04]  /*0890*/  IADD3 R4, P0, PT, R5, R4, RZ ;  /* 0x0000000405047210 */ /* 0x000fc80007f1e0ff */
[----:B------:R-:W-:Y:S02]  /*08a0*/  LEA.HI.X.SX32 R5, R5, RZ, 0x1, P0 ;  /* 0x000000ff05057211 */ /* 0x000fe400000f0eff */
[----:B---3--:R-:W-:-:S04]  /*08b0*/  LEA R2, P0, R4, UR4, 0x2 ;  /* 0x0000000404027c11 */ /* 0x008fc8000f8010ff */
[----:B------:R-:W-:Y:S01]  /*08c0*/  LEA.HI.X R3, R4, UR5, R5, 0x2, P0 ;  /* 0x0000000504037c11 */ /* 0x000fe200080f1405 */
[----:B------:R-:W-:-:S05]  /*08d0*/  @!P2 IMAD.MOV.U32 R5, RZ, RZ, 0x7f800000 ;  /* 0x7f800000ff05a424 */ /* 0x000fca00078e00ff */
[----:B------:R1:W-:Y:S01]  /*08e0*/  @!P2 STG.E desc[UR16][R2.64], R5 ;  /* 0x000000050200a986 */ /* 0x0003e2000c101910 */
[----:B------:R-:W-:Y:S05]  /*08f0*/  @P1 EXIT ;  /* 0x000000000000194d */ /* 0x000fea0003800000 */
[----:B-1----:R-:W-:-:S05]  /*0900*/  MOV R5, 0x7f800000 ;  /* 0x7f80000000057802 */ /* 0x002fca0000000f00 */
[----:B------:R-:W-:Y:S01]  /*0910*/  STG.E desc[UR16][R2.64+0x80], R5 ;  /* 0x0000800502007986 */ /* 0x000fe2000c101910 */
[----:B------:R-:W-:Y:S05]  /*0920*/  EXIT ;  /* 0x000000000000794d */ /* 0x000fea0003800000 */
.L_x_1506:
        /* <DEDUP_REMOVED lines=11> */
.L_x_1511:
[----:B------:R-:W-:Y:S05]  /*09e0*/  BRA.U !UP1, `(.L_x_1512) ;  /* 0x0000000509807547 */ /* 0x000fea000b800000 */
[----:B------:R-:W2:Y:S01]  /*09f0*/  LDC R9, c[0x0][0x4f0] ;  /* 0x00013c00ff097b82 */ /* 0x000ea20000000800 */
[----:B------:R-:W-:Y:S01]  /*0a00*/  LEA R0, R3, 0xffffff80, 0x7 ;  /* 0xffffff8003007811 */ /* 0x000fe200078e38ff */
[----:B------:R-:W3:Y:S03]  /*0a10*/  LDCU.64 UR4, c[0x0][0x4e8] ;  /* 0x00009d00ff0477ac */ /* 0x000ee60008000a00 */
[----:B-----5:R-:W-:Y:S01]  /*0a20*/  IABS R4, R0 ;  /* 0x0000000000047213 */ /* 0x020fe20000000000 */
[----:B------:R-:W4:Y:S01]  /*0a30*/  LDCU.64 UR6, c[0x0][0x3a0] ;  /* 0x00007400ff0677ac */ /* 0x000f220008000a00 */
[----:B------:R-:W1:Y:S01]  /*0a40*/  LDCU.64 UR12, c[0x0][0x3b8] ;  /* 0x00007700ff0c77ac */ /* 0x000e620008000a00 */
        /* <DEDUP_REMOVED lines=21> */
[----:B---3--:R-:W-:-:S04]  /*0ba0*/  IMAD.WIDE.U32 R6, R188, UR4, RZ ;  /* 0x00000004bc067c25 */ /* 0x008fc8000f8e00ff */
[----:B------:R-:W-:Y:S01]  /*0bb0*/  IMAD R193, R188, UR5, R7 ;  /* 0x00000005bcc17c24 */ /* 0x000fe2000f8e0207 */
[----:B------:R-:W3:Y:S07]  /*0bc0*/  LDCU.64 UR4, c[0x0][0x3a8] ;  /* 0x00007500ff0477ac */ /* 0x000eee0008000a00 */
[----:B------:R-:W-:Y:S02]  /*0bd0*/  @P0 IADD3 R5, PT, PT, R5, 0x1, RZ ;  /* 0x0000000105050810 */ /* 0x000fe40007ffe0ff */
[----:B------:R-:W-:-:S03]  /*0be0*/  LEA R192, P0, R6, UR8, 0x2 ;  /* 0x0000000806c07c11 */ /* 0x000fc6000f8010ff */
[----:B------:R-:W-:Y:S01]  /*0bf0*/  @!P1 IMAD.MOV R5, RZ, RZ, -R5 ;  /* 0x000000ffff059224 */ /* 0x000fe200078e0a05 */
[----:B------:R-:W-:Y:S02]  /*0c00*/  LEA.HI.X R193, R6, UR9, R193, 0x2, P0 ;  /* 0x0000000906c17c11 */ /* 0x000fe400080f14c1 */
[----:B------:R-:W-:-:S05]  /*0c10*/  @!P2 LOP3.LUT R5, RZ, R9, RZ, 0x33, !PT ;  /* 0x00000009ff05a212 */ /* 0x000fca00078e33ff */
[----:B------:R-:W-:-:S06]  /*0c20*/  IMAD.WIDE R10, R5, 0x4, R192 ;  /* 0x00000004050a7825 */ /* 0x000fcc00078e02c0 */
[----:B------:R4:W3:Y:S01]  /*0c30*/  LDG.E R10, desc[UR16][R10.64] ;  /* 0x000000100a0a7981 */ /* 0x0008e2000c1e1900 */
[----:B--2---:R-:W-:Y:S01]  /*0c40*/  IABS R6, R4 ;  /* 0x0000000400067213 */ /* 0x004fe20000000000 */
[----:B------:R-:W-:Y:S02]  /*0c50*/  IMAD.MOV R5, RZ, RZ, -R5 ;  /* 0x000000ffff057224 */ /* 0x000fe400078e0a05 */
[----:B-1----:R-:W-:Y:S01]  /*0c60*/  IMAD.U32 R116, RZ, RZ, UR12 ;  /* 0x0000000cff747e24 */ /* 0x002fe2000f8e00ff */
[----:B------:R-:W1:Y:S01]  /*0c70*/  I2F.RP R14, R6 ;  /* 0x00000006000e7306 */ /* 0x000e620000209400 */
[----:B------:R-:W-:Y:S02]  /*0c80*/  IMAD R0, R9, R5, R0 ;  /* 0x0000000509007224 */ /* 0x000fe400078e0200 */
[----:B------:R-:W-:-:S03]  /*0c90*/  IMAD.U32 R117, RZ, RZ, UR13 ;  /* 0x0000000dff757e24 */ /* 0x000fc6000f8e00ff */
[----:B------:R-:W-:Y:S02]  /*0ca0*/  SHF.R.S32.HI R5, RZ, 0x1f, R0 ;  /* 0x0000001fff057819 */ /* 0x000fe40000011400 */
[----:B-1----:R-:W1:Y:S02]  /*0cb0*/  MUFU.RCP R12, R14 ;  /* 0x0000000e000c7308 */ /* 0x002e640000001000 */
[----:B-1----:R-:W-:-:S06]  /*0cc0*/  IADD3 R12, PT, PT, R12, 0xffffffe, RZ ;  /* 0x0ffffffe0c0c7810 */ /* 0x002fcc0007ffe0ff */
[----:B------:R-:W1:Y:S02]  /*0cd0*/  F2I.FTZ.U32.TRUNC.NTZ R13, R12 ;  /* 0x0000000c000d7305 */ /* 0x000e64000021f000 */
[----:B-1----:R-:W-:Y:S01]  /*0ce0*/  IADD3 R7, PT, PT, RZ, -R13, RZ ;  /* 0x8000000dff077210 */ /* 0x002fe20007ffe0ff */
[----:B------:R-:W-:-:S04]  /*0cf0*/  IMAD.MOV.U32 R12, RZ, RZ, RZ ;  /* 0x000000ffff0c7224 */ /* 0x000fc800078e00ff */
[----:B------:R-:W-:Y:S01]  /*0d00*/  IMAD R8, R7, R6, RZ ;  /* 0x0000000607087224 */ /* 0x000fe200078e02ff */
[----:B------:R-:W-:-:S03]  /*0d10*/  IABS R7, R189 ;  /* 0x000000bd00077213 */ /* 0x000fc60000000000 */
[----:B------:R-:W-:Y:S01]  /*0d20*/  IMAD.HI.U32 R8, R13, R8, R12 ;  /* 0x000000080d087227 */ /* 0x000fe200078e000c */
[----:B----4-:R-:W-:-:S05]  /*0d30*/  MOV R11, R7 ;  /* 0x00000007000b7202 */ /* 0x010fca0000000f00 */
        /* <DEDUP_REMOVED lines=26> */
[C---:B------:R-:W-:Y:S01]  /*0ee0*/  IMAD.WIDE.U32 R12, R0.reuse, R116, R12 ;  /* 0x00000074000c7225 */ /* 0x040fe200078e000c */
[----:B------:R-:W-:Y:S02]  /*0ef0*/  IADD3 R11, PT, PT, R11, R7, RZ ;  /* 0x000000070b0b7210 */ /* 0x000fe40007ffe0ff */
[----:B------:R-:W-:Y:S02]  /*0f00*/  MOV R7, UR11 ;  /* 0x0000000b00077c02 */ /* 0x000fe40008000f00 */
[----:B------:R-:W-:Y:S01]  /*0f10*/  IADD3 R13, PT, PT, R13, R4, RZ ;  /* 0x000000040d0d7210 */ /* 0x000fe20007ffe0ff */
[----:B------:R-:W-:-:S04]  /*0f20*/  IMAD.WIDE.U32 R10, R0, R6, R10 ;  /* 0x00000006000a7225 */ /* 0x000fc800078e000a */
[----:B------:R-:W-:Y:S01]  /*0f30*/  IMAD R5, R0, R7, R5 ;  /* 0x0000000700057224 */ /* 0x000fe200078e0205 */
[----:B------:R-:W-:-:S03]  /*0f40*/  SHF.R.S32.HI R0, RZ, 0x1f, R8 ;  /* 0x0000001fff007819 */ /* 0x000fc60000011408 */
[----:B------:R-:W-:Y:S02]  /*0f50*/  IMAD.IADD R11, R11, 0x1, R5 ;  /* 0x000000010b0b7824 */ /* 0x000fe400078e0205 */
[C---:B-1----:R-:W-:Y:S02]  /*0f60*/  IMAD R5, R0.reuse, UR4, RZ ;  /* 0x0000000400057c24 */ /* 0x042fe4000f8e02ff */
[----:B------:R-:W-:Y:S02]  /*0f70*/  IMAD R9, R0, UR6, RZ ;  /* 0x0000000600097c24 */ /* 0x000fe4000f8e02ff */
[C---:B------:R-:W-:Y:S02]  /*0f80*/  IMAD R5, R8.reuse, UR5, R5 ;  /* 0x0000000508057c24 */ /* 0x040fe4000f8e0205 */
[----:B------:R-:W-:-:S04]  /*0f90*/  IMAD.WIDE.U32 R28, R8, UR4, R12 ;  /* 0x00000004081c7c25 */ /* 0x000fc8000f8e000c */
[C---:B------:R-:W-:Y:S02]  /*0fa0*/  IMAD R9, R8.reuse, UR7, R9 ;  /* 0x0000000708097c24 */ /* 0x040fe4000f8e0209 */
[----:B------:R-:W-:Y:S01]  /*0fb0*/  IMAD.WIDE.U32 R18, R8, UR6, R10 ;  /* 0x0000000608127c25 */ /* 0x000fe2000f8e000a */
[----:B------:R-:W-:-:S04]  /*0fc0*/  IADD3 R10, PT, PT, R29, R5, RZ ;  /* 0x000000051d0a7210 */ /* 0x000fc80007ffe0ff */
[----:B------:R-:W-:Y:S01]  /*0fd0*/  IADD3 R0, PT, PT, R19, R9, RZ ;  /* 0x0000000913007210 */ /* 0x000fe20007ffe0ff */
[----:B------:R-:W-:Y:S06]  /*0fe0*/  BRA `(.L_x_1513) ;  /* 0x0000000400507947 */ /* 0x000fec0003800000 */
.L_x_1512:
        /* <DEDUP_REMOVED lines=12> */
[----:B-1----:R-:W-:-:S05]  /*10b0*/  IMAD.WIDE.U32 R12, R4, UR4, R8 ;  /* 0x00000004040c7c25 */ /* 0x002fca000f8e0008 */
[----:B------:R-:W-:Y:S01]  /*10c0*/  IADD3 R11, PT, PT, R13, R7, RZ ;  /* 0x000000070d0b7210 */ /* 0x000fe20007ffe0ff */
[----:B------:R-:W-:Y:S05]  /*10d0*/  BRA `(.L_x_1515) ;  /* 0x0000000000147947 */ /* 0x000fea0003800000 */
.L_x_1514:
[----:B------:R-:W3:Y:S01]  /*10e0*/  LDC.64 R116, c[0x0][0x3b8] ;  /* 0x0000ee00ff747b82 */ /* 0x000ee20000000a00 */
[----:B-1----:R-:W-:-:S05]  /*10f0*/  IADD3 R12, PT, PT, R0, R5, RZ ;  /* 0x00000005000c7210 */ /* 0x002fca0007ffe0ff */
[C---:B---3--:R-:W-:Y:S02]  /*1100*/  IMAD R11, R12.reuse, R117, RZ ;  /* 0x000000750c0b7224 */ /* 0x048fe400078e02ff */
[----:B------:R-:W-:-:S05]  /*1110*/  IMAD.WIDE.U32 R12, R12, R116, RZ ;  /* 0x000000740c0c7225 */ /* 0x000fca00078e00ff */
[----:B------:R-:W-:Y:S02]  /*1120*/  IADD3 R11, PT, PT, R13, R11, RZ ;  /* 0x0000000b0d0b7210 */ /* 0x000fe40007ffe0ff */
.L_x_1515:
[----:B------:R-:W-:Y:S05]  /*1130*/  @P0 BRA `(.L_x_1516) ;  /* 0x0000000000340947 */ /* 0x000fea0003800000 */
[----:B--2---:R-:W1:Y:S01]  /*1140*/  LDC.64 R6, c[0x0][0x3c0] ;  /* 0x0000f000ff067b82 */ /* 0x004e620000000a00 */
        /* <DEDUP_REMOVED lines=12> */
.L_x_1516:
[----:B--2---:R-:W1:Y:S01]  /*1210*/  LDC.64 R6, c[0x0][0x3c0] ;  /* 0x0000f000ff067b82 */ /* 0x004e620000000a00 */
[----:B------:R-:W-:-:S05]  /*1220*/  IADD3 R0, PT, PT, R0, R5, RZ ;  /* 0x0000000500007210 */ /* 0x000fca0007ffe0ff */
[C---:B-1----:R-:W-:Y:S02]  /*1230*/  IMAD R13, R0.reuse, R7, RZ ;  /* 0x00000007000d7224 */ /* 0x042fe400078e02ff */
[----:B------:R-:W-:-:S05]  /*1240*/  IMAD.WIDE.U32 R14, R0, R6, RZ ;  /* 0x00000006000e7225 */ /* 0x000fca00078e00ff */
[----:B------:R-:W-:-:S07]  /*1250*/  IADD3 R13, PT, PT, R15, R13, RZ ;  /* 0x0000000d0f0d7210 */ /* 0x000fce0007ffe0ff */
.L_x_1517:
[----:B------:R-:W1:Y:S01]  /*1260*/  LDC R0, c[0x0][0x3e8] ;  /* 0x0000fa00ff007b82 */ /* 0x000e620000000800 */
[----:B------:R-:W-:Y:S02]  /*1270*/  LEA R10, R3, 0xffffff80, 0x7 ;  /* 0xffffff80030a7811 */ /* 0x000fe400078e38ff */
[----:B------:R-:W-:Y:S02]  /*1280*/  CS2R R192, SRZ ;  /* 0x0000000000c07805 */ /* 0x000fe4000001ff00 */
[----:B-1---5:R-:W-:-:S04]  /*1290*/  IABS R4, R0 ;  /* 0x0000000000047213 */ /* 0x022fc80000000000 */
        /* <DEDUP_REMOVED lines=9> */
[----:B------:R-:W-:Y:S02]  /*1330*/  MOV R16, R14 ;  /* 0x0000000e00107202 */ /* 0x000fe40000000f00 */
[----:B------:R-:W-:Y:S01]  /*1340*/  MOV R17, R13 ;  /* 0x0000000d00117202 */ /* 0x000fe20000000f00 */
[----:B------:R-:W-:Y:S02]  /*1350*/  IMAD.MOV.U32 R8, RZ, RZ, R5 ;  /* 0x000000ffff087224 */ /* 0x000fe400078e0005 */
[----:B------:R-:W-:Y:S02]  /*1360*/  IMAD.MOV.U32 R13, RZ, RZ, R11 ;  /* 0x000000ffff0d7224 */ /* 0x000fe400078e000b */
[----:B------:R-:W-:-:S04]  /*1370*/  IMAD.HI.U32 R15, R15, R8, RZ ;  /* 0x000000080f0f7227 */ /* 0x000fc800078e00ff */
[----:B------:R-:W-:Y:S01]  /*1380*/  IMAD.WIDE.U32 R16, R10, R6, R16 ;  /* 0x000000060a107225 */ /* 0x000fe200078e0010 */
[----:B------:R-:W-:-:S03]  /*1390*/  IADD3 R5, PT, PT, -R15, RZ, RZ ;  /* 0x000000ff0f057210 */ /* 0x000fc60007ffe1ff */
[----:B------:R-:W-:-:S04]  /*13a0*/  IMAD.WIDE.U32 R12, R10, R116, R12 ;  /* 0x000000740a0c7225 */ /* 0x000fc800078e000c */
[----:B------:R-:W-:Y:S02]  /*13b0*/  IMAD R5, R4, R5, R8 ;  /* 0x0000000504057224 */ /* 0x000fe400078e0208 */
[----:B------:R-:W1:Y:S01]  /*13c0*/  LDC.64 R8, c[0x0][0x3d8] ;  /* 0x0000f600ff087b82 */ /* 0x000e620000000a00 */
[----:B------:R-:W-:Y:S02]  /*13d0*/  IMAD R17, R10, R7, R17 ;  /* 0x000000070a117224 */ /* 0x000fe400078e0211 */
[----:B------:R-:W-:Y:S01]  /*13e0*/  ISETP.GT.U32.AND P0, PT, R4, R5, PT ;  /* 0x000000050400720c */ /* 0x000fe20003f04070 */
[----:B------:R-:W-:-:S12]  /*13f0*/  IMAD R13, R10, R117, R13 ;  /* 0x000000750a0d7224 */ /* 0x000fd800078e020d */
        /* <DEDUP_REMOVED lines=17> */
[----:B------:R-:W-:-:S05]  /*1510*/  IMAD R5, R15, R5, R10 ;  /* 0x000000050f057224 */ /* 0x000fca00078e020a */
[----:B------:R-:W-:-:S07]  /*1520*/  IADD3 R10, PT, PT, R29, R5, RZ ;  /* 0x000000051d0a7210 */ /* 0x000fce0007ffe0ff */
.L_x_1513:
[----:B------:R-:W-:Y:S01]  /*1530*/  ISETP.NE.AND P0, PT, R186, -0x1, PT ;  /* 0xffffffffba00780c */ /* 0x000fe20003f05270 */
[----:B------:R-:W-:Y:S01]  /*1540*/  IMAD.IADD R181, R119, 0x1, -R190 ;  /* 0x0000000177b57824 */ /* 0x000fe200078e0abe */
[--C-:B------:R-:W-:Y:S01]  /*1550*/  SHF.R.U32.HI R134, RZ, 0x2, R187.reuse ;  /* 0x00000002ff867819 */ /* 0x100fe200000116bb */
[C---:B------:R-:W-:Y:S01]  /*1560*/  IMAD.SHL.U32 R15, R187.reuse, 0x8, RZ ;  /* 0x00000008bb0f7824 */ /* 0x040fe200078e00ff */
[----:B------:R-:W1:Y:S01]  /*1570*/  LDCU.64 UR4, c[0x0][0x3c8] ;  /* 0x00007900ff0477ac */ /* 0x000e620008000a00 */
[----:B------:R-:W-:Y:S01]  /*1580*/  IMAD.MOV.U32 R135, RZ, RZ, RZ ;  /* 0x000000ffff877224 */ /* 0x000fe200078e00ff */
[CC--:B------:R-:W-:Y:S01]  /*1590*/  ISETP.GE.AND P4, PT, R134.reuse, R181.reuse, PT ;  /* 0x000000b58600720c */ /* 0x0c0fe20003f86270 */
[----:B------:R-:W-:Y:S01]  /*15a0*/  VIADD R16, R134, 0x20 ;  /* 0x0000002086107836 */ /* 0x000fe20000000000 */
[----:B------:R-:W2:Y:S01]  /*15b0*/  S2UR UR10, SR_CgaCtaId ;  /* 0x00000000000a79c3 */ /* 0x000ea20000008800 */
[----:B------:R-:W3:Y:S01]  /*15c0*/  LDCU.64 UR6, c[0x0][0x388] ;  /* 0x00007100ff0677ac */ /* 0x000ee20008000a00 */
[----:B------:R-:W-:Y:S01]  /*15d0*/  IMAD.SHL.U32 R133, R187, 0x20, RZ ;  /* 0x00000020bb857824 */ /* 0x000fe200078e00ff */
[----:B------:R-:W-:Y:S01]  /*15e0*/  SHF.R.U32.HI R118, RZ, 0x1, R187 ;  /* 0x00000001ff767819 */ /* 0x000fe200000116bb */
[----:B------:R-:W-:Y:S01]  /*15f0*/  IMAD.WIDE.U32 R20, R21, 0x40, R134 ;  /* 0x0000004015147825 */ /* 0x000fe200078e0086 */
[----:B------:R-:W-:-:S02]  /*1600*/  ISETP.GE.AND P1, PT, R16, R181, PT ;  /* 0x000000b51000720c */ /* 0x000fc40003f26270 */
[----:B------:R-:W-:Y:S01]  /*1610*/  LOP3.LUT R180, R133, 0x120, RZ, 0xc0, !PT ;  /* 0x0000012085b47812 */ /* 0x000fe200078ec0ff */
[----:B------:R-:W4:Y:S01]  /*1620*/  @!P0 LDC.64 R8, c[0x0][0x398] ;  /* 0x0000e600ff088b82 */ /* 0x000f220000000a00 */
[----:B------:R-:W-:Y:S02]  /*1630*/  IMAD.SHL.U32 R14, R187, 0x4, RZ ;  /* 0x00000004bb0e7824 */ /* 0x000fe400078e00ff */
[----:B------:R-:W-:-:S05]  /*1640*/  IMAD.SHL.U32 R132, R3, 0x80, RZ ;  /* 0x0000008003847824 */ /* 0x000fca00078e00ff */
[----:B------:R-:W5:Y:S08]  /*1650*/  @P0 LDC.64 R4, c[0x0][0x3b0] ;  /* 0x0000ec00ff040b82 */ /* 0x000f700000000a00 */
[----:B------:R-:W1:Y:S01]  /*1660*/  @!P4 LDC.64 R12, c[0x0][0x3b0] ;  /* 0x0000ec00ff0ccb82 */ /* 0x000e620000000a00 */
[----:B----4-:R-:W-:-:S04]  /*1670*/  @!P0 IMAD.WIDE.U32 R24, R188, R8, RZ ;  /* 0x00000008bc188225 */ /* 0x010fc800078e00ff */
[----:B------:R-:W-:Y:S01]  /*1680*/  @!P0 IMAD R8, R188, R9, R25 ;  /* 0x00000009bc088224 */ /* 0x000fe200078e0219 */
[----:B------:R-:W-:Y:S02]  /*1690*/  LOP3.LUT R25, R15, 0x18, RZ, 0xc0, !PT ;  /* 0x000000180f197812 */ /* 0x000fe400078ec0ff */
[----:B------:R-:W-:Y:S01]  /*16a0*/  LOP3.LUT R9, R133, 0xc0, RZ, 0xc0, !PT ;  /* 0x000000c085097812 */ /* 0x000fe200078ec0ff */
[C---:B-----5:R-:W-:Y:S01]  /*16b0*/  @P0 IMAD.WIDE.U32 R22, R186.reuse, R4, RZ ;  /* 0x00000004ba160225 */ /* 0x060fe200078e00ff */
[C---:B------:R-:W-:Y:S02]  /*16c0*/  IADD3 R28, P3, PT, R25.reuse, R28, RZ ;  /* 0x0000001c191c7210 */ /* 0x040fe40007f7e0ff */
[----:B------:R-:W-:Y:S01]  /*16d0*/  IADD3 R18, P2, PT, R25, R18, RZ ;  /* 0x0000001219127210 */ /* 0x000fe20007f5e0ff */
[----:B------:R-:W-:Y:S01]  /*16e0*/  @P0 IMAD.MOV.U32 R24, RZ, RZ, R22 ;  /* 0x000000ffff180224 */ /* 0x000fe200078e0016 */
[----:B------:R-:W-:Y:S01]  /*16f0*/  LOP3.LUT R14, R9, 0x18, R14, 0xf8, !PT ;  /* 0x00000018090e7812 */ /* 0x000fe200078ef80e */
[----:B------:R-:W-:Y:S01]  /*1700*/  @P0 IMAD R8, R186, R5, R23 ;  /* 0x00000005ba080224 */ /* 0x000fe200078e0217 */
[----:B------:R-:W-:Y:S01]  /*1710*/  LOP3.LUT R22, R15, 0xd8, RZ, 0xc0, !PT ;  /* 0x000000d80f167812 */ /* 0x000fe200078ec0ff */
[----:B------:R-:W4:Y:S01]  /*1720*/  @!P4 LDC.64 R4, c[0x0][0x380] ;  /* 0x0000e000ff04cb82 */ /* 0x000f220000000a00 */
[----:B------:R-:W-:Y:S01]  /*1730*/  IADD3 R24, P0, PT, R25, R24, RZ ;  /* 0x0000001819187210 */ /* 0x000fe20007f1e0ff */
[----:B------:R-:W-:Y:S01]  /*1740*/  IMAD.X R29, RZ, RZ, R10, P3 ;  /* 0x000000ffff1d7224 */ /* 0x000fe200018e060a */
[----:B------:R-:W-:Y:S01]  /*1750*/  LOP3.LUT R22, R22, 0x18, R187, 0x78, !PT ;  /* 0x0000001816167812 */ /* 0x000fe200078e78bb */
[----:B-1----:R-:W-:-:S02]  /*1760*/  @!P4 IMAD R17, R21, R12, RZ ;  /* 0x0000000c1511c224 */ /* 0x002fc400078e02ff */
[----:B------:R-:W-:Y:S01]  /*1770*/  IMAD.X R25, RZ, RZ, R8, P0 ;  /* 0x000000ffff197224 */ /* 0x000fe200000e0608 */
[----:B------:R-:W-:Y:S01]  /*1780*/  LOP3.LUT R191, R22, 0x1f20, R15, 0xf8, !PT ;  /* 0x00001f2016bf7812 */ /* 0x000fe200078ef80f */
[----:B------:R-:W1:Y:S01]  /*1790*/  @!P1 LDC.64 R10, c[0x0][0x3b0] ;  /* 0x0000ec00ff0a9b82 */ /* 0x000e620000000a00 */
[C---:B------:R-:W-:Y:S01]  /*17a0*/  @!P4 IMAD R17, R20.reuse, R13, R17 ;  /* 0x0000000d1411c224 */ /* 0x040fe200078e0211 */
[----:B------:R-:W-:Y:S01]  /*17b0*/  @!P1 IADD3 R13, P0, PT, R20, 0x20, RZ ;  /* 0x00000020140d9810 */ /* 0x000fe20007f1e0ff */
[C---:B------:R-:W-:Y:S01]  /*17c0*/  IMAD.WIDE.U32 R24, R189.reuse, UR4, R24 ;  /* 0x00000004bd187c25 */ /* 0x040fe2000f8e0018 */
[----:B------:R-:W-:Y:S02]  /*17d0*/  UMOV UR4, 0x400 ;  /* 0x0000040000047882 */ /* 0x000fe40000000000 */
[----:B--2---:R-:W-:Y:S01]  /*17e0*/  ULEA UR4, UR10, UR4, 0x18 ;  /* 0x000000040a047291 */ /* 0x004fe2000f8ec0ff */
[----:B------:R-:W-:Y:S01]  /*17f0*/  IMAD R25, R189, UR5, R25 ;  /* 0x00000005bd197c24 */ /* 0x000fe2000f8e0219 */
[----:B------:R-:W2:Y:S01]  /*1800*/  @!P1 LDC.64 R8, c[0x0][0x380] ;  /* 0x0000e000ff089b82 */ /* 0x000ea20000000a00 */
[----:B------:R-:W-:-:S03]  /*1810*/  IMAD.WIDE.U32 R28, R134, R116, R28 ;  /* 0x00000074861c7225 */ /* 0x000fc600078e001c */
[----:B------:R-:W-:Y:S01]  /*1820*/  LEA R191, R191, UR4, 0x1 ;  /* 0x00000004bfbf7c11 */ /* 0x000fe2000f8e08ff */
[----:B------:R-:W-:Y:S01]  /*1830*/  @!P4 IMAD.WIDE.U32 R26, R20, R12, R24 ;  /* 0x0000000c141ac225 */ /* 0x000fe200078e0018 */
[----:B---3--:R-:W-:Y:S02]  /*1840*/  LEA R182, P3, R28, UR6, 0x1 ;  /* 0x000000061cb67c11 */ /* 0x008fe4000f8608ff */
[----:B------:R-:W-:Y:S01]  /*1850*/  SHF.L.U64.HI R12, R116, 0x5, R117 ;  /* 0x00000005740c7819 */ /* 0x000fe20000010275 */
[----:B------:R-:W-:Y:S02]  /*1860*/  IMAD R183, R134, R117, R29 ;  /* 0x0000007586b77224 */ /* 0x000fe400078e021d */
[----:B------:R-:W-:Y:S01]  /*1870*/  @!P1 IMAD.X R21, RZ, RZ, R21, P0 ;  /* 0x000000ffff159224 */ /* 0x000fe200000e0615 */
[----:B----4-:R-:W-:Y:S01]  /*1880*/  @!P4 LEA R20, P0, R26, R4, 0x1 ;  /* 0x000000041a14c211 */ /* 0x010fe200078008ff */
[----:B------:R-:W-:Y:S01]  /*1890*/  @!P4 IMAD.IADD R17, R27, 0x1, R17 ;  /* 0x000000011b11c824 */ /* 0x000fe200078e0211 */
[----:B------:R-:W-:Y:S01]  /*18a0*/  LEA.HI.X R183, R28, UR7, R183, 0x1, P3 ;  /* 0x000000071cb77c11 */ /* 0x000fe200098f0cb7 */
[----:B------:R-:W3:Y:S01]  /*18b0*/  LDCU.64 UR6, c[0x0][0x390] ;  /* 0x00007200ff0677ac */ /* 0x000ee20008000a00 */
[----:B-1----:R-:W-:-:S02]  /*18c0*/  @!P1 IMAD R4, R21, R10, RZ ;  /* 0x0000000a15049224 */ /* 0x002fc400078e02ff */
[----:B------:R-:W-:Y:S01]  /*18d0*/  @!P4 LEA.HI.X R21, R26, R5, R17, 0x1, P0 ;  /* 0x000000051a15c211 */ /* 0x000fe200000f0c11 */
[----:B------:R-:W-:Y:S02]  /*18e0*/  VIADD R5, R132, 0xffffff80 ;  /* 0xffffff8084057836 */ /* 0x000fe40000000000 */
[C---:B------:R-:W-:Y:S02]  /*18f0*/  @!P1 IMAD R4, R13.reuse, R11, R4 ;  /* 0x0000000b0d049224 */ /* 0x040fe400078e0204 */
[----:B------:R-:W-:Y:S01]  /*1900*/  IMAD.IADD R11, R2, 0x1, -R5 ;  /* 0x00000001020b7824 */ /* 0x000fe200078e0a05 */
[----:B------:R-:W-:Y:S01]  /*1910*/  @!PT LDS RZ, [RZ] ;  /* 0x00000000fffff984 */ /* 0x000fe20000000800 */
[----:B------:R-:W-:Y:S01]  /*1920*/  @!PT LDS RZ, [RZ] ;  /* 0x00000000fffff984 */ /* 0x000fe20000000800 */
[----:B------:R-:W-:Y:S01]  /*1930*/  @!PT LDS RZ, [RZ] ;  /* 0x00000000fffff984 */ /* 0x000fe20000000800 */
[----:B------:R-:W-:Y:S01]  /*1940*/  @!P4 LDGSTS.E.BYPASS.LTC128B.128 [R191], desc[UR16][R20.64] ;  /* 0x0000000014bfcfae */ /* 0x000fe2000b981a10 */
[----:B------:R-:W-:-:S03]  /*1950*/  @!P1 IMAD.WIDE.U32 R24, R13, R10, R24 ;  /* 0x0000000a0d189225 */ /* 0x000fc600078e0018 */
[-C--:B------:R-:W-:Y:S01]  /*1960*/  ISETP.GE.AND P5, PT, R16, R11.reuse, PT ;  /* 0x0000000b1000720c */ /* 0x080fe20003fa6270 */
[----:B------:R-:W-:Y:S01]  /*1970*/  IMAD.X R19, RZ, RZ, R0, P2 ;  /* 0x000000ffff137224 */ /* 0x000fe200010e0600 */
[----:B--2---:R-:W-:Y:S01]  /*1980*/  @!P1 LEA R8, P0, R24, R8, 0x1 ;  /* 0x0000000818089211 */ /* 0x004fe200078008ff */
[C---:B------:R-:W-:Y:S01]  /*1990*/  VIADD R10, R134.reuse, 0x40 ;  /* 0x00000040860a7836 */ /* 0x040fe20000000000 */
[----:B------:R-:W-:Y:S01]  /*19a0*/  @!P4 LDGSTS.E.BYPASS.LTC128B.128 [R191+0x1000], desc[UR16][R20.64+0x40] ;  /* 0x0100004014bfcfae */ /* 0x000fe2000b981a10 */
[----:B------:R-:W-:Y:S01]  /*19b0*/  @!P1 IMAD.IADD R4, R25, 0x1, R4 ;  /* 0x0000000119049824 */ /* 0x000fe200078e0204 */
[CC--:B------:R-:W-:Y:S01]  /*19c0*/  ISETP.GE.AND P6, PT, R134.reuse, R11.reuse, PT ;  /* 0x0000000b8600720c */ /* 0x0c0fe20003fc6270 */
[C---:B------:R-:W-:Y:S01]  /*19d0*/  VIADD R0, R134.reuse, 0x60 ;  /* 0x0000006086007836 */ /* 0x040fe20000000000 */
[----:B------:R1:W-:Y:S01]  /*19e0*/  @!P4 LDGSTS.E.BYPASS.LTC128B.128 [R191+0x2000], desc[UR16][R20.64+0x80] ;  /* 0x0200008014bfcfae */ /* 0x0003e2000b981a10 */
[----:B------:R-:W-:Y:S01]  /*19f0*/  IMAD.WIDE.U32 R18, R134, R6, R18 ;  /* 0x0000000686127225 */ /* 0x000fe200078e0012 */
[----:B------:R-:W-:-:S02]  /*1a00*/  ISETP.GE.AND P4, PT, R10, R11, PT ;  /* 0x0000000b0a00720c */ /* 0x000fc40003f86270 */
[----:B------:R-:W-:Y:S01]  /*1a10*/  @!P1 LEA.HI.X R9, R24, R9, R4, 0x1, P0 ;  /* 0x0000000918099211 */ /* 0x000fe200000f0c04 */
[----:B------:R-:W-:Y:S01]  /*1a20*/  IMAD R185, R134, R7, R19 ;  /* 0x0000000786b97224 */ /* 0x000fe200078e0213 */
[-C--:B------:R-:W-:Y:S01]  /*1a30*/  ISETP.GE.AND P3, PT, R0, R11.reuse, PT ;  /* 0x0000000b0000720c */ /* 0x080fe20003f66270 */
[----:B------:R-:W-:Y:S01]  /*1a40*/  IMAD.SHL.U32 R4, R116, 0x20, RZ ;  /* 0x0000002074047824 */ /* 0x000fe200078e00ff */
[----:B---3--:R-:W-:Y:S01]  /*1a50*/  LEA R184, P0, R18, UR6, 0x1 ;  /* 0x0000000612b87c11 */ /* 0x008fe2000f8008ff */
[----:B------:R-:W-:Y:S01]  /*1a60*/  @!P1 LDGSTS.E.BYPASS.LTC128B.128 [R191+0x800], desc[UR16][R8.64] ;  /* 0x0080000008bf9fae */ /* 0x000fe2000b981a10 */
[----:B------:R-:W-:Y:S02]  /*1a70*/  ISETP.GE.AND P2, PT, R16, R11, PT ;  /* 0x0000000b1000720c */ /* 0x000fe40003f46270 */
[----:B------:R-:W-:Y:S01]  /*1a80*/  LEA.HI.X R185, R18, UR7, R185, 0x1, P0 ;  /* 0x0000000712b97c11 */ /* 0x000fe200080f0cb9 */
[----:B------:R-:W-:Y:S01]  /*1a90*/  @!P1 LDGSTS.E.BYPASS.LTC128B.128 [R191+0x1800], desc[UR16][R8.64+0x40] ;  /* 0x0180004008bf9fae */ /* 0x000fe2000b981a10 */
[----:B------:R-:W-:-:S02]  /*1aa0*/  @!P5 LEA R16, P0, R4, R182, 0x1 ;  /* 0x000000b60410d211 */ /* 0x000fc400078008ff */
[----:B------:R-:W-:Y:S01]  /*1ab0*/  LOP3.LUT R134, R134, 0x7, RZ, 0xc0, !PT ;  /* 0x0000000786867812 */ /* 0x000fe200078ec0ff */
[----:B------:R2:W-:Y:S01]  /*1ac0*/  @!P1 LDGSTS.E.BYPASS.LTC128B.128 [R191+0x2800], desc[UR16][R8.64+0x80] ;  /* 0x0280008008bf9fae */ /* 0x0005e2000b981a10 */
[----:B------:R-:W-:Y:S01]  /*1ad0*/  @!P5 LEA.HI.X R17, R4, R183, R12, 0x1, P0 ;  /* 0x000000b70411d211 */ /* 0x000fe200000f0c0c */
[----:B------:R-:W-:Y:S01]  /*1ae0*/  @!P3 IMAD R4, R117, 0xc0, RZ ;  /* 0x000000c07504b824 */ /* 0x000fe200078e02ff */
[C---:B------:R-:W-:Y:S01]  /*1af0*/  @!P4 LEA R18, P0, R116.reuse, R182, 0x7 ;  /* 0x000000b67412c211 */ /* 0x040fe200078038ff */
[----:B------:R-:W-:Y:S01]  /*1b00*/  @!P3 IMAD.WIDE.U32 R12, R116, 0xc0, R182 ;  /* 0x000000c0740cb825 */ /* 0x000fe200078e00b6 */
[----:B------:R-:W-:Y:S02]  /*1b10*/  ISETP.GE.AND P1, PT, R10, R11, PT ;  /* 0x0000000b0a00720c */ /* 0x000fe40003f26270 */
[----:B------:R-:W-:Y:S02]  /*1b20*/  @!P4 LEA.HI.X R19, R116, R183, R117, 0x7, P0 ;  /* 0x000000b77413c211 */ /* 0x000fe400000f3c75 */
[----:B------:R-:W-:Y:S01]  /*1b30*/  ISETP.GE.AND P0, PT, R0, R11, PT ;  /* 0x0000000b0000720c */ /* 0x000fe20003f06270 */
[----:B-1----:R-:W-:Y:S01]  /*1b40*/  @!P3 IMAD.IADD R21, R13, 0x1, R4 ;  /* 0x000000010d15b824 */ /* 0x002fe200078e0204 */
[----:B------:R-:W-:Y:S01]  /*1b50*/  SHF.L.U64.HI R4, R6, 0x5, R7 ;  /* 0x0000000506047819 */ /* 0x000fe20000010207 */
[----:B------:R-:W-:-:S02]  /*1b60*/  @!P3 IMAD.MOV.U32 R20, RZ, RZ, R12 ;  /* 0x000000ffff14b224 */ /* 0x000fc400078e000c */
[----:B------:R-:W-:-:S05]  /*1b70*/  IMAD.SHL.U32 R0, R187, 0x10, RZ ;  /* 0x00000010bb007824 */ /* 0x000fca00078e00ff */
[C---:B------:R-:W-:Y:S02]  /*1b80*/  LOP3.LUT R13, R0.reuse, 0x3e00, RZ, 0xc0, !PT ;  /* 0x00003e00000d7812 */ /* 0x040fe400078ec0ff */
[----:B------:R-:W-:Y:S01]  /*1b90*/  LOP3.LUT R0, R0, 0x100, RZ, 0xc0, !PT ;  /* 0x0000010000007812 */ /* 0x000fe200078ec0ff */
[----:B------:R-:W-:-:S03]  /*1ba0*/  @!P0 IMAD.WIDE.U32 R10, R6, 0xc0, R184 ;  /* 0x000000c0060a8825 */ /* 0x000fc600078e00b8 */
[----:B------:R-:W-:Y:S01]  /*1bb0*/  LOP3.LUT R179, R0, 0x20, R133, 0xf8, !PT ;  /* 0x0000002000b37812 */ /* 0x000fe200078ef885 */
[----:B--2---:R-:W-:Y:S01]  /*1bc0*/  @!P6 IMAD.MOV.U32 R8, RZ, RZ, R182 ;  /* 0x000000ffff08e224 */ /* 0x004fe200078e00b6 */
[C---:B------:R-:W-:Y:S01]  /*1bd0*/  LOP3.LUT R0, R14.reuse, 0x8, R118, 0x78, !PT ;  /* 0x000000080e007812 */ /* 0x040fe200078e7876 */
[----:B------:R-:W-:Y:S01]  /*1be0*/  @!P6 IMAD.MOV.U32 R9, RZ, RZ, R183 ;  /* 0x000000ffff09e224 */ /* 0x000fe200078e00b7 */
[----:B------:R-:W-:Y:S02]  /*1bf0*/  LOP3.LUT R14, R14, 0x8, R187, 0x78, !PT ;  /* 0x000000080e0e7812 */ /* 0x000fe400078e78bb */
[----:B------:R-:W-:Y:S02]  /*1c00*/  IADD3 R180, PT, PT, R0, R180, R13 ;  /* 0x000000b400b47210 */ /* 0x000fe40007ffe00d */
[----:B------:R-:W-:Y:S01]  /*1c10*/  @!P6 LDGSTS.E.BYPASS.LTC128B.128 [R191+0x3000], desc[UR16][R8.64] ;  /* 0x0300000008bfefae */ /* 0x000fe2000b981a10 */
[----:B------:R-:W-:Y:S01]  /*1c20*/  IMAD.IADD R179, R14, 0x1, R179 ;  /* 0x000000010eb37824 */ /* 0x000fe200078e02b3 */
[----:B------:R-:W-:Y:S01]  /*1c30*/  LEA R180, R180, UR4, 0x1 ;  /* 0x00000004b4b47c11 */ /* 0x000fe2000f8e08ff */
[----:B------:R-:W-:Y:S01]  /*1c40*/  @!P0 IMAD.MOV.U32 R14, RZ, RZ, R10 ;  /* 0x000000ffff0e8224 */ /* 0x000fe200078e000a */
[----:B------:R-:W-:Y:S02]  /*1c50*/  @!P6 LDGSTS.E.BYPASS.LTC128B.128 [R191+0x5000], desc[UR16][R8.64+0x40] ;  /* 0x0500004008bfefae */ /* 0x000fe4000b981a10 */
[----:B------:R-:W-:-:S02]  /*1c60*/  LEA R179, R179, UR4, 0x1 ;  /* 0x00000004b3b37c11 */ /* 0x000fc4000f8e08ff */
[----:B------:R1:W-:Y:S04]  /*1c70*/  @!P6 LDGSTS.E.BYPASS.LTC128B.128 [R191+0x7000], desc[UR16][R8.64+0x80] ;  /* 0x0700008008bfefae */ /* 0x0003e8000b981a10 */
[----:B------:R-:W-:Y:S04]  /*1c80*/  @!P5 LDGSTS.E.BYPASS.LTC128B.128 [R191+0x3800], desc[UR16][R16.64] ;  /* 0x0380000010bfdfae */ /* 0x000fe8000b981a10 */
[----:B------:R-:W-:Y:S04]  /*1c90*/  @!P5 LDGSTS.E.BYPASS.LTC128B.128 [R191+0x5800], desc[UR16][R16.64+0x40] ;  /* 0x0580004010bfdfae */ /* 0x000fe8000b981a10 */
[----:B------:R-:W-:Y:S04]  /*1ca0*/  @!P5 LDGSTS.E.BYPASS.LTC128B.128 [R191+0x7800], desc[UR16][R16.64+0x80] ;  /* 0x0780008010bfdfae */ /* 0x000fe8000b981a10 */
[----:B------:R-:W-:Y:S04]  /*1cb0*/  @!P4 LDGSTS.E.BYPASS.LTC128B.128 [R191+0x4000], desc[UR16][R18.64] ;  /* 0x0400000012bfcfae */ /* 0x000fe8000b981a10 */
[----:B------:R-:W-:Y:S04]  /*1cc0*/  @!P4 LDGSTS.E.BYPASS.LTC128B.128 [R191+0x6000], desc[UR16][R18.64+0x40] ;  /* 0x0600004012bfcfae */ /* 0x000fe8000b981a10 */
[----:B------:R2:W-:Y:S01]  /*1cd0*/  @!P4 LDGSTS.E.BYPASS.LTC128B.128 [R191+0x8000], desc[UR16][R18.64+0x80] ;  /* 0x0800008012bfcfae */ /* 0x0005e2000b981a10 */
[----:B-1----:R-:W-:-:S03]  /*1ce0*/  IMAD.SHL.U32 R9, R6, 0x20, RZ ;  /* 0x0000002006097824 */ /* 0x002fc600078e00ff */
[----:B------:R-:W-:Y:S01]  /*1cf0*/  @!P3 LDGSTS.E.BYPASS.LTC128B.128 [R191+0x4800], desc[UR16][R20.64] ;  /* 0x0480000014bfbfae */ /* 0x000fe2000b981a10 */
[----:B------:R-:W-:-:S03]  /*1d00*/  @!P0 IMAD R8, R7, 0xc0, RZ ;  /* 0x000000c007088824 */ /* 0x000fc600078e02ff */
[----:B------:R-:W-:Y:S01]  /*1d10*/  @!P3 LDGSTS.E.BYPASS.LTC128B.128 [R191+0x6800], desc[UR16][R20.64+0x40] ;  /* 0x0680004014bfbfae */ /* 0x000fe2000b981a10 */
[----:B------:R-:W-:-:S03]  /*1d20*/  @!P0 IMAD.IADD R15, R11, 0x1, R8 ;  /* 0x000000010b0f8824 */ /* 0x000fc600078e0208 */
[----:B------:R-:W-:Y:S01]  /*1d30*/  @!P3 LDGSTS.E.BYPASS.LTC128B.128 [R191+0x8800], desc[UR16][R20.64+0x80] ;  /* 0x0880008014bfbfae */ /* 0x000fe2000b981a10 */
[----:B------:R-:W-:-:S03]  /*1d40*/  @!P2 LEA R12, P3, R9, R184, 0x1 ;  /* 0x000000b8090ca211 */ /* 0x000fc600078608ff */
[----:B------:R-:W0:Y:S01]  /*1d50*/  LDGDEPBAR ;  /* 0x00000000000079af */ /* 0x000e220000000000 */
[----:B------:R-:W-:Y:S01]  /*1d60*/  @!P2 LEA.HI.X R13, R9, R185, R4, 0x1, P3 ;  /* 0x000000b9090da211 */ /* 0x000fe200018f0c04 */
[----:B------:R-:W-:Y:S01]  /*1d70*/  IMAD.MOV.U32 R4, RZ, RZ, 0x20 ;  /* 0x00000020ff047424 */ /* 0x000fe200078e00ff */
[----:B------:R-:W-:-:S04]  /*1d80*/  @!P1 LEA R8, P3, R6, R184, 0x7 ;  /* 0x000000b806089211 */ /* 0x000fc800078638ff */
[----:B------:R-:W-:Y:S01]  /*1d90*/  @!P1 LEA.HI.X R9, R6, R185, R7, 0x7, P3 ;  /* 0x000000b906099211 */ /* 0x000fe200018f3c07 */
[----:B------:R-:W-:-:S04]  /*1da0*/  DEPBAR.LE SB0, 0x0 ;  /* 0x000080000000791a */ /* 0x000fc80000000000 */
[----:B------:R-:W-:Y:S06]  /*1db0*/  BAR.SYNC.DEFER_BLOCKING 0x0 ;  /* 0x0000000000007b1d */ /* 0x000fec0000010000 */
[----:B------:R-:W-:Y:S01]  /*1dc0*/  @!PT LDS RZ, [RZ] ;  /* 0x00000000fffff984 */ /* 0x000fe20000000800 */
[----:B------:R-:W-:Y:S01]  /*1dd0*/  @!PT LDS RZ, [RZ] ;  /* 0x00000000fffff984 */ /* 0x000fe20000000800 */
[----:B------:R-:W-:Y:S01]  /*1de0*/  @!PT LDS RZ, [RZ] ;  /* 0x00000000fffff984 */ /* 0x000fe20000000800 */
[----:B------:R-:W-:Y:S04]  /*1df0*/  @!P6 LDGSTS.E.BYPASS.LTC128B.128 [R191+0x9000], desc[UR16][R184.64] ;  /* 0x09000000b8bfefae */ /* 0x000fe8000b981a10 */
[----:B------:R-:W-:Y:S04]  /*1e00*/  @!P6 LDGSTS.E.BYPASS.LTC128B.128 [R191+0xb000], desc[UR16][R184.64+0x40] ;  /* 0x0b000040b8bfefae */ /* 0x000fe8000b981a10 */
[----:B------:R-:W-:Y:S04]  /*1e10*/  @!P6 LDGSTS.E.BYPASS.LTC128B.128 [R191+0xd000], desc[UR16][R184.64+0x80] ;  /* 0x0d000080b8bfefae */ /* 0x000fe8000b981a10 */
[----:B------:R-:W-:Y:S04]  /*1e20*/  @P6 STS.128 [R191+0x9000], RZ ;  /* 0x009000ffbf006388 */ /* 0x000fe80000000c00 */
[----:B------:R-:W-:Y:S04]  /*1e30*/  @P6 STS.128 [R191+0xb000], RZ ;  /* 0x00b000ffbf006388 */ /* 0x000fe80000000c00 */
[----:B------:R-:W-:Y:S04]  /*1e40*/  @P6 STS.128 [R191+0xd000], RZ ;  /* 0x00d000ffbf006388 */ /* 0x000fe80000000c00 */
[----:B------:R-:W-:Y:S04]  /*1e50*/  @P2 STS.128 [R191+0x9800], RZ ;  /* 0x009800ffbf002388 */ /* 0x000fe80000000c00 */
[----:B------:R-:W-:Y:S04]  /*1e60*/  @P2 STS.128 [R191+0xb800], RZ ;  /* 0x00b800ffbf002388 */ /* 0x000fe80000000c00 */
[----:B------:R-:W-:Y:S04]  /*1e70*/  @P2 STS.128 [R191+0xd800], RZ ;  /* 0x00d800ffbf002388 */ /* 0x000fe80000000c00 */
        /* <DEDUP_REMOVED lines=14> */
[----:B------:R1:W-:Y:S04]  /*1f60*/  @!P1 LDGSTS.E.BYPASS.LTC128B.128 [R191+0xe000], desc[UR16][R8.64+0x80] ;  /* 0x0e00008008bf9fae */ /* 0x0003e8000b981a10 */
        /* <DEDUP_REMOVED lines=8> */
[----:B------:R3:W-:Y:S01]  /*1ff0*/  @!P0 LDGSTS.E.BYPASS.LTC128B.128 [R191+0xe800], desc[UR16][R14.64+0x80] ;  /* 0x0e8000800ebf8fae */ /* 0x0007e2000b981a10 */
[----:B------:R-:W-:-:S03]  /*2000*/  LOP3.LUT P0, RZ, R187, 0x4, RZ, 0xc0, !PT ;  /* 0x00000004bbff7812 */ /* 0x000fc6000780c0ff */
[----:B------:R-:W-:Y:S01]  /*2010*/  LDSM.16.M88.4 R76, [R180] ;  /* 0x00000000b44c783b */ /* 0x000fe20000000200 */
[----:B------:R-:W-:Y:S02]  /*2020*/  SEL R4, R4, 0xffffffe0, !P0 ;  /* 0xffffffe004047807 */ /* 0x000fe40004000000 */
[----:B------:R-:W-:Y:S01]  /*2030*/  ISETP.NE.AND P0, PT, R3, 0x1, PT ;  /* 0x000000010300780c */ /* 0x000fe20003f05270 */
[----:B------:R-:W4:Y:S02]  /*2040*/  LDSM.16.M88.4 R32, [R179+0x3000] ;  /* 0x00300000b320783b */ /* 0x000f240000000200 */
[--C-:B------:R-:W-:Y:S02]  /*2050*/  IMAD.IADD R178, R180, 0x1, R4.reuse ;  /* 0x00000001b4b27824 */ /* 0x100fe400078e0204 */
[----:B------:R-:W5:Y:S01]  /*2060*/  LDSM.16.M88.4 R24, [R179+0x3400] ;  /* 0x00340000b318783b */ /* 0x000f620000000200 */
[----:B------:R-:W-:-:S03]  /*2070*/  IMAD.IADD R176, R179, 0x1, R4 ;  /* 0x00000001b3b07824 */ /* 0x000fc600078e0204 */
[----:B--2---:R-:W2:Y:S04]  /*2080*/  LDSM.16.M88.4 R16, [R179+0x3800] ;  /* 0x00380000b310783b */ /* 0x004ea80000000200 */
[----:B-1----:R-:W3:Y:S04]  /*2090*/  LDSM.16.M88.4 R8, [R179+0x3c00] ;  /* 0x003c0000b308783b */ /* 0x002ee80000000200 */
[----:B------:R-:W1:Y:S04]  /*20a0*/  LDSM.16.M88.4 R100, [R179+0x4000] ;  /* 0x00400000b364783b */ /* 0x000e680000000200 */
[----:B------:R-:W1:Y:S04]  /*20b0*/  LDSM.16.M88.4 R92, [R179+0x4400] ;  /* 0x00440000b35c783b */ /* 0x000e680000000200 */
[----:B------:R-:W1:Y:S04]  /*20c0*/  LDSM.16.M88.4 R84, [R179+0x4800] ;  /* 0x00480000b354783b */ /* 0x000e680000000200 */
[----:B------:R-:W1:Y:S04]  /*20d0*/  LDSM.16.M88.4 R48, [R179+0x4c00] ;  /* 0x004c0000b330783b */ /* 0x000e680000000200 */
[----:B------:R-:W-:Y:S04]  /*20e0*/  LDSM.16.M88.4 R40, [R178] ;  /* 0x00000000b228783b */ /* 0x000fe80000000200 */
[----:B------:R-:W1:Y:S04]  /*20f0*/  LDSM.16.M88.4 R56, [R176+0x3000] ;  /* 0x00300000b038783b */ /* 0x000e680000000200 */
[----:B------:R-:W1:Y:S01]  /*2100*/  LDSM.16.M88.4 R44, [R176+0x3400] ;  /* 0x00340000b02c783b */ /* 0x000e620000000200 */
[C---:B----4-:R-:W-:Y:S03]  /*2110*/  HMMA.16816.F32.BF16 R36, R76.reuse, R32, RZ ;  /* 0x000000204c24723c */ /* 0x050fe600000418ff */
[----:B------:R-:W4:Y:S04]  /*2120*/  LDSM.16.M88.4 R60, [R176+0x3800] ;  /* 0x00380000b03c783b */ /* 0x000f280000000200 */
[----:B------:R-:W4:Y:S01]  /*2130*/  LDSM.16.M88.4 R52, [R176+0x3c00] ;  /* 0x003c0000b034783b */ /* 0x000f220000000200 */
[C---:B-----5:R-:W-:Y:S03]  /*2140*/  HMMA.16816.F32.BF16 R28, R76.reuse, R24, RZ ;  /* 0x000000184c1c723c */ /* 0x060fe600000418ff */
[----:B------:R-:W-:Y:S04]  /*2150*/  LDSM.16.M88.4 R120, [R180+0x1000] ;  /* 0x00100000b478783b */ /* 0x000fe80000000200 */
[----:B------:R-:W-:Y:S01]  /*2160*/  LDSM.16.M88.4 R108, [R176+0x5c00] ;  /* 0x005c0000b06c783b */ /* 0x000fe20000000200 */
[C---:B--2---:R-:W-:Y:S03]  /*2170*/  HMMA.16816.F32.BF16 R20, R76.reuse, R16, RZ ;  /* 0x000000104c14723c */ /* 0x044fe600000418ff */
[----:B------:R-:W-:Y:S04]  /*2180*/  LDSM.16.M88.4 R124, [R179+0x6c00] ;  /* 0x006c0000b37c783b */ /* 0x000fe80000000200 */
[----:B------:R-:W-:Y:S01]  /*2190*/  LDSM.16.M88.4 R112, [R176+0x5000] ;  /* 0x00500000b070783b */ /* 0x000fe20000000200 */
[C---:B------:R-:W-:Y:S03]  /*21a0*/  HMMA.16816.F32.BF16 R32, R76.reuse, R34, RZ ;  /* 0x000000224c20723c */ /* 0x040fe600000418ff */
[----:B------:R-:W-:Y:S04]  /*21b0*/  LDSM.16.M88.4 R72, [R176+0x6000] ;  /* 0x00600000b048783b */ /* 0x000fe80000000200 */
[----:B------:R-:W-:Y:S01]  /*21c0*/  LDSM.16.M88.4 R128, [R180+0x2000] ;  /* 0x00200000b480783b */ /* 0x000fe20000000200 */
[C---:B------:R-:W-:Y:S03]  /*21d0*/  HMMA.16816.F32.BF16 R24, R76.reuse, R26, RZ ;  /* 0x0000001a4c18723c */ /* 0x040fe600000418ff */
[----:B------:R-:W-:Y:S04]  /*21e0*/  LDSM.16.M88.4 R68, [R176+0x6400] ;  /* 0x00640000b044783b */ /* 0x000fe80000000200 */
[----:B------:R-:W-:Y:S01]  /*21f0*/  LDSM.16.M88.4 R64, [R176+0x6800] ;  /* 0x00680000b040783b */ /* 0x000fe20000000200 */
[C---:B------:R-:W-:Y:S03]  /*2200*/  HMMA.16816.F32.BF16 R16, R76.reuse, R18, RZ ;  /* 0x000000124c10723c */ /* 0x040fe600000418ff */
[----:B------:R-:W0:Y:S05]  /*2210*/  LDGDEPBAR ;  /* 0x00000000000079af */ /* 0x000e2a0000000000 */
[C---:B---3--:R-:W-:Y:S08]  /*2220*/  HMMA.16816.F32.BF16 R12, R76.reuse, R8, RZ ;  /* 0x000000084c0c723c */ /* 0x048ff000000418ff */
        /* <DEDUP_REMOVED lines=20> */
[C---:B------:R-:W-:Y:S01]  /*2370*/  HMMA.16816.F32.BF16 R8, R40.reuse, R54, R8 ;  /* 0x000000362808723c */ /* 0x040fe20000041808 */
[----:B------:R-:W5:Y:S07]  /*2380*/  LDSM.16.M88.4 R52, [R179+0x5000] ;  /* 0x00500000b334783b */ /* 0x000f6e0000000200 */
        /* <DEDUP_REMOVED lines=9> */
[C---:B----4-:R-:W-:Y:S08]  /*2420*/  HMMA.16816.F32.BF16 R80, R40.reuse, R60, R80 ;  /* 0x0000003c2850723c */ /* 0x050ff00000041850 */
[----:B------:R-:W-:Y:S01]  /*2430*/  HMMA.16816.F32.BF16 R76, R40, R62, R76 ;  /* 0x0000003e284c723c */ /* 0x000fe2000004184c */
[----:B------:R-:W2:Y:S04]  /*2440*/  LDSM.16.M88.4 R40, [R179+0x6000] ;  /* 0x00600000b328783b */ /* 0x000ea80000000200 */
[----:B------:R-:W-:Y:S03]  /*2450*/  LDSM.16.M88.4 R60, [R176+0x6c00] ;  /* 0x006c0000b03c783b */ /* 0x000fe60000000200 */
[C---:B-----5:R-:W-:Y:S08]  /*2460*/  HMMA.16816.F32.BF16 R36, R120.reuse, R52, R36 ;  /* 0x000000347824723c */ /* 0x060ff00000041824 */
[C---:B-1----:R-:W-:Y:S08]  /*2470*/  HMMA.16816.F32.BF16 R20, R120.reuse, R56, R20 ;  /* 0x000000387814723c */ /* 0x042ff00000041814 */
[C---:B------:R-:W-:Y:S01]  /*2480*/  HMMA.16816.F32.BF16 R16, R120.reuse, R58, R16 ;  /* 0x0000003a7810723c */ /* 0x040fe20000041810 */
[----:B------:R-:W-:Y:S07]  /*2490*/  LDSM.16.M88.4 R56, [R178+0x1000] ;  /* 0x00100000b238783b */ /* 0x000fee0000000200 */
[C---:B------:R-:W-:Y:S01]  /*24a0*/  HMMA.16816.F32.BF16 R32, R120.reuse, R54, R32 ;  /* 0x000000367820723c */ /* 0x040fe20000041820 */
[----:B------:R-:W1:Y:S07]  /*24b0*/  LDSM.16.M88.4 R52, [R179+0x6400] ;  /* 0x00640000b334783b */ /* 0x000e6e0000000200 */
[C---:B------:R-:W-:Y:S08]  /*24c0*/  HMMA.16816.F32.BF16 R28, R120.reuse, R48, R28 ;  /* 0x00000030781c723c */ /* 0x040ff0000004181c */
[C---:B--2---:R-:W-:Y:S08]  /*24d0*/  HMMA.16816.F32.BF16 R104, R120.reuse, R40, R104 ;  /* 0x000000287868723c */ /* 0x044ff00000041868 */
[C---:B------:R-:W-:Y:S01]  /*24e0*/  HMMA.16816.F32.BF16 R100, R120.reuse, R42, R100 ;  /* 0x0000002a7864723c */ /* 0x040fe20000041864 */
[----:B------:R-:W2:Y:S07]  /*24f0*/  LDSM.16.M88.4 R40, [R176+0x5800] ;  /* 0x00580000b028783b */ /* 0x000eae0000000200 */
[C---:B------:R-:W-:Y:S01]  /*2500*/  HMMA.16816.F32.BF16 R24, R120.reuse, R50, R24 ;  /* 0x000000327818723c */ /* 0x040fe20000041818 */
[----:B------:R-:W3:Y:S07]  /*2510*/  LDSM.16.M88.4 R48, [R179+0x6800] ;  /* 0x00680000b330783b */ /* 0x000eee0000000200 */
[C---:B------:R-:W-:Y:S08]  /*2520*/  HMMA.16816.F32.BF16 R12, R120.reuse, R44, R12 ;  /* 0x0000002c780c723c */ /* 0x040ff0000004180c */
[C---:B------:R-:W-:Y:S01]  /*2530*/  HMMA.16816.F32.BF16 R8, R120.reuse, R46, R8 ;  /* 0x0000002e7808723c */ /* 0x040fe20000041808 */
[----:B------:R-:W4:Y:S07]  /*2540*/  LDSM.16.M88.4 R44, [R176+0x5400] ;  /* 0x00540000b02c783b */ /* 0x000f2e0000000200 */
[C---:B-1----:R-:W-:Y:S08]  /*2550*/  HMMA.16816.F32.BF16 R96, R120.reuse, R52, R96 ;  /* 0x000000347860723c */ /* 0x042ff00000041860 */
[----:B------:R-:W-:Y:S01]  /*2560*/  HMMA.16816.F32.BF16 R92, R120, R54, R92 ;  /* 0x00000036785c723c */ /* 0x000fe2000004185c */
[----:B------:R-:W-:Y:S07]  /*2570*/  LDSM.16.M88.4 R52, [R179+0x7000] ;  /* 0x00700000b334783b */ /* 0x000fee0000000200 */
[C---:B--2---:R-:W-:Y:S08]  /*2580*/  HMMA.16816.F32.BF16 R20, R56.reuse, R40, R20 ;  /* 0x000000283814723c */ /* 0x044ff00000041814 */
[----:B------:R-:W-:Y:S01]  /*2590*/  HMMA.16816.F32.BF16 R16, R56, R42, R16 ;  /* 0x0000002a3810723c */ /* 0x000fe20000041810 */
[----:B------:R-:W1:Y:S07]  /*25a0*/  LDSM.16.M88.4 R40, [R179+0x7c00] ;  /* 0x007c0000b328783b */ /* 0x000e6e0000000200 */
[C---:B---3--:R-:W-:Y:S08]  /*25b0*/  HMMA.16816.F32.BF16 R88, R120.reuse, R48, R88 ;  /* 0x000000307858723c */ /* 0x048ff00000041858 */
[----:B------:R-:W-:Y:S01]  /*25c0*/  HMMA.16816.F32.BF16 R84, R120, R50, R84 ;  /* 0x000000327854723c */ /* 0x000fe20000041854 */
[----:B------:R-:W2:Y:S07]  /*25d0*/  LDSM.16.M88.4 R48, [R179+0x7400] ;  /* 0x00740000b330783b */ /* 0x000eae0000000200 */
[C---:B----4-:R-:W-:Y:S08]  /*25e0*/  HMMA.16816.F32.BF16 R28, R56.reuse, R44, R28 ;  /* 0x0000002c381c723c */ /* 0x050ff0000004181c */
[C---:B------:R-:W-:Y:S01]  /*25f0*/  HMMA.16816.F32.BF16 R24, R56.reuse, R46, R24 ;  /* 0x0000002e3818723c */ /* 0x040fe20000041818 */
[----:B------:R-:W3:Y:S07]  /*2600*/  LDSM.16.M88.4 R44, [R179+0x7800] ;  /* 0x00780000b32c783b */ /* 0x000eee0000000200 */
[C---:B------:R-:W-:Y:S08]  /*2610*/  HMMA.16816.F32.BF16 R12, R56.reuse, R108, R12 ;  /* 0x0000006c380c723c */ /* 0x040ff0000004180c */
[----:B------:R-:W-:Y:S01]  /*2620*/  HMMA.16816.F32.BF16 R8, R56, R110, R8 ;  /* 0x0000006e3808723c */ /* 0x000fe20000041808 */
[----:B------:R-:W4:Y:S07]  /*2630*/  LDSM.16.M88.4 R108, [R179+0x8c00] ;  /* 0x008c0000b36c783b */ /* 0x000f2e0000000200 */
[C---:B------:R-:W-:Y:S08]  /*2640*/  HMMA.16816.F32.BF16 R80, R120.reuse, R124, R80 ;  /* 0x0000007c7850723c */ /* 0x040ff00000041850 */
[----:B------:R-:W-:Y:S01]  /*2650*/  HMMA.16816.F32.BF16 R76, R120, R126, R76 ;  /* 0x0000007e784c723c */ /* 0x000fe2000004184c */
[----:B------:R-:W5:Y:S04]  /*2660*/  LDSM.16.M88.4 R124, [R179+0x8000] ;  /* 0x00800000b37c783b */ /* 0x000f680000000200 */
[----:B------:R-:W5:Y:S03]  /*2670*/  LDSM.16.M88.4 R120, [R179+0x8400] ;  /* 0x00840000b378783b */ /* 0x000f660000000200 */
[C---:B------:R-:W-:Y:S08]  /*2680*/  HMMA.16816.F32.BF16 R36, R56.reuse, R112, R36 ;  /* 0x000000703824723c */ /* 0x040ff00000041824 */
[C---:B------:R-:W-:Y:S01]  /*2690*/  HMMA.16816.F32.BF16 R32, R56.reuse, R114, R32 ;  /* 0x000000723820723c */ /* 0x040fe20000041820 */
[----:B------:R-:W5:Y:S07]  /*26a0*/  LDSM.16.M88.4 R112, [R179+0x8800] ;  /* 0x00880000b370783b */ /* 0x000f6e0000000200 */
[C---:B------:R-:W-:Y:S08]  /*26b0*/  HMMA.16816.F32.BF16 R104, R56.reuse, R72, R104 ;  /* 0x000000483868723c */ /* 0x040ff00000041868 */
[----:B------:R-:W-:Y:S01]  /*26c0*/  HMMA.16816.F32.BF16 R100, R56, R74, R100 ;  /* 0x0000004a3864723c */ /* 0x000fe20000041864 */
[----:B------:R-:W-:Y:S07]  /*26d0*/  LDSM.16.M88.4 R72, [R178+0x2000] ;  /* 0x00200000b248783b */ /* 0x000fee0000000200 */
[C---:B-1----:R-:W-:Y:S08]  /*26e0*/  HMMA.16816.F32.BF16 R12, R128.reuse, R40, R12 ;  /* 0x00000028800c723c */ /* 0x042ff0000004180c */
[----:B------:R-:W-:Y:S01]  /*26f0*/  HMMA.16816.F32.BF16 R8, R128, R42, R8 ;  /* 0x0000002a8008723c */ /* 0x000fe20000041808 */
[----:B------:R-:W1:Y:S07]  /*2700*/  LDSM.16.M88.4 R40, [R176+0x8c00] ;  /* 0x008c0000b028783b */ /* 0x000e6e0000000200 */
[C---:B------:R-:W-:Y:S08]  /*2710*/  HMMA.16816.F32.BF16 R80, R56.reuse, R60, R80 ;  /* 0x0000003c3850723c */ /* 0x040ff00000041850 */
[C---:B------:R-:W-:Y:S08]  /*2720*/  HMMA.16816.F32.BF16 R96, R56.reuse, R68, R96 ;  /* 0x000000443860723c */ /* 0x040ff00000041860 */
[C---:B------:R-:W-:Y:S01]  /*2730*/  HMMA.16816.F32.BF16 R92, R56.reuse, R70, R92 ;  /* 0x00000046385c723c */ /* 0x040fe2000004185c */
[----:B------:R-:W1:Y:S07]  /*2740*/  LDSM.16.M88.4 R68, [R176+0x7000] ;  /* 0x00700000b044783b */ /* 0x000e6e0000000200 */
[C---:B------:R-:W-:Y:S08]  /*2750*/  HMMA.16816.F32.BF16 R88, R56.reuse, R64, R88 ;  /* 0x000000403858723c */ /* 0x040ff00000041858 */
[C---:B------:R-:W-:Y:S01]  /*2760*/  HMMA.16816.F32.BF16 R84, R56.reuse, R66, R84 ;  /* 0x000000423854723c */ /* 0x040fe20000041854 */
[----:B------:R-:W1:Y:S07]  /*2770*/  LDSM.16.M88.4 R64, [R176+0x7400] ;  /* 0x00740000b040783b */ /* 0x000e6e0000000200 */
[----:B------:R-:W-:Y:S01]  /*2780*/  HMMA.16816.F32.BF16 R76, R56, R62, R76 ;  /* 0x0000003e384c723c */ /* 0x000fe2000004184c */
[----:B------:R-:W1:Y:S04]  /*2790*/  LDSM.16.M88.4 R60, [R176+0x7800] ;  /* 0x00780000b03c783b */ /* 0x000e680000000200 */
[----:B------:R-:W1:Y:S03]  /*27a0*/  LDSM.16.M88.4 R56, [R176+0x7c00] ;  /* 0x007c0000b038783b */ /* 0x000e660000000200 */
[C---:B------:R-:W-:Y:S08]  /*27b0*/  HMMA.16816.F32.BF16 R36, R128.reuse, R52, R36 ;  /* 0x000000348024723c */ /* 0x040ff00000041824 */
        /* <DEDUP_REMOVED lines=9> */
[C---:B----4-:R-:W-:Y:S08]  /*2850*/  HMMA.16816.F32.BF16 R80, R128.reuse, R108, R80 ;  /* 0x0000006c8050723c */ /* 0x050ff00000041850 */
[C---:B-----5:R-:W-:Y:S08]  /*2860*/  HMMA.16816.F32.BF16 R104, R128.reuse, R124, R104 ;  /* 0x0000007c8068723c */ /* 0x060ff00000041868 */
[C---:B------:R-:W-:Y:S08]  /*2870*/  HMMA.16816.F32.BF16 R100, R128.reuse, R126, R100 ;  /* 0x0000007e8064723c */ /* 0x040ff00000041864 */
[C---:B------:R-:W-:Y:S08]  /*2880*/  HMMA.16816.F32.BF16 R96, R128.reuse, R120, R96 ;  /* 0x000000788060723c */ /* 0x040ff00000041860 */
[C---:B------:R-:W-:Y:S08]  /*2890*/  HMMA.16816.F32.BF16 R92, R128.reuse, R122, R92 ;  /* 0x0000007a805c723c */ /* 0x040ff0000004185c */
[C---:B------:R-:W-:Y:S08]  /*28a0*/  HMMA.16816.F32.BF16 R88, R128.reuse, R112, R88 ;  /* 0x000000708058723c */ /* 0x040ff00000041858 */
[C---:B------:R-:W-:Y:S08]  /*28b0*/  HMMA.16816.F32.BF16 R84, R128.reuse, R114, R84 ;  /* 0x000000728054723c */ /* 0x040ff00000041854 */
[----:B------:R-:W-:Y:S08]  /*28c0*/  HMMA.16816.F32.BF16 R76, R128, R110, R76 ;  /* 0x0000006e804c723c */ /* 0x000ff0000004184c */
[----:B-1----:R-:W-:Y:S01]  /*28d0*/  HMMA.16816.F32.BF16 R80, R72, R40, R80 ;  /* 0x000000284850723c */ /* 0x002fe20000041850 */
[----:B------:R-:W-:-:S04]  /*28e0*/  LOP3.LUT R41, R118, 0x1f0, RZ, 0xc0, !PT ;  /* 0x000001f076297812 */ /* 0x000fc800078ec0ff */
[----:B------:R-:W-:-:S03]  /*28f0*/  IADD3 R41, PT, PT, R41, 0x1, R190 ;  /* 0x0000000129297810 */ /* 0x000fc60007ffe0be */
[----:B------:R-:W-:Y:S01]  /*2900*/  HMMA.16816.F32.BF16 R36, R72, R68, R36 ;  /* 0x000000444824723c */ /* 0x000fe20000041824 */
[----:B------:R-:W-:-:S04]  /*2910*/  IADD3 R119, PT, PT, -R119, R41, R134 ;  /* 0x0000002977777210 */ /* 0x000fc80007ffe186 */
[----:B------:R-:W-:-:S03]  /*2920*/  IADD3 R119, PT, PT, R119, UR14, R2 ;  /* 0x0000000e77777c10 */ /* 0x000fc6000fffe002 */
[----:B------:R-:W-:Y:S01]  /*2930*/  HMMA.16816.F32.BF16 R32, R72, R70, R32 ;  /* 0x000000464820723c */ /* 0x000fe20000041820 */
[C---:B------:R-:W-:Y:S02]  /*2940*/  VIMNMX R140, PT, PT, R119.reuse, R2, PT ;  /* 0x00000002778c7248 */ /* 0x040fe40003fe0100 */
[----:B------:R-:W-:-:S05]  /*2950*/  VIADDMNMX R119, R119, 0x8, R2, PT ;  /* 0x0000000877777846 */ /* 0x000fca0003800102 */
        /* <DEDUP_REMOVED lines=8> */
[C---:B--2---:R-:W-:Y:S08]  /*29e0*/  HMMA.16816.F32.BF16 R96, R72.reuse, R48, R96 ;  /* 0x000000304860723c */ /* 0x044ff00000041860 */
[C---:B------:R-:W-:Y:S08]  /*29f0*/  HMMA.16816.F32.BF16 R92, R72.reuse, R50, R92 ;  /* 0x00000032485c723c */ /* 0x040ff0000004185c */
[C---:B---3--:R-:W-:Y:S08]  /*2a00*/  HMMA.16816.F32.BF16 R88, R72.reuse, R44, R88 ;  /* 0x0000002c4858723c */ /* 0x048ff00000041858 */
[C---:B------:R-:W-:Y:S08]  /*2a10*/  HMMA.16816.F32.BF16 R84, R72.reuse, R46, R84 ;  /* 0x0000002e4854723c */ /* 0x040ff00000041854 */
        /* <DEDUP_REMOVED lines=14> */
.L_x_1519:
        /* <DEDUP_REMOVED lines=58> */
[----:B------:R-:W-:-:S07]  /*2ea0*/  LEA.HI.X R183, R42, R183, R41, 0x1, P1 ;  /* 0x000000b72ab77211 */ /* 0x000fce00008f0c29 */
.L_x_1520:
[C---:B------:R-:W-:Y:S01]  /*2eb0*/  IMAD.SHL.U32 R41, R116.reuse, 0x40, RZ ;  /* 0x0000004074297824 */ /* 0x040fe200078e00ff */
[----:B------:R-:W-:Y:S01]  /*2ec0*/  SHF.L.U64.HI R2, R116, 0x6, R117 ;  /* 0x0000000674027819 */ /* 0x000fe20000010275 */
[----:B------:R-:W-:Y:S01]  /*2ed0*/  @!PT LDS RZ, [RZ] ;  /* 0x00000000fffff984 */ /* 0x000fe20000000800 */
[----:B------:R-:W-:Y:S01]  /*2ee0*/  @!PT LDS RZ, [RZ] ;  /* 0x00000000fffff984 */ /* 0x000fe20000000800 */
[----:B------:R-:W-:Y:S01]  /*2ef0*/  @!PT LDS RZ, [RZ] ;  /* 0x00000000fffff984 */ /* 0x000fe20000000800 */
[----:B------:R1:W-:Y:S03]  /*2f00*/  LDGSTS.E.BYPASS.LTC128B.128 [R191+0x3000], desc[UR16][R182.64] ;  /* 0x03000000b6bf7fae */ /* 0x0003e6000b981a10 */
[C---:B------:R-:W-:Y:S01]  /*2f10*/  IADD3 R42, P1, PT, R41.reuse, R182, RZ ;  /* 0x000000b6292a7210 */ /* 0x040fe20007f3e0ff */
[----:B------:R1:W-:Y:S03]  /*2f20*/  LDGSTS.E.BYPASS.LTC128B.128 [R191+0x5000], desc[UR16][R182.64+0x40] ;  /* 0x05000040b6bf7fae */ /* 0x0003e6000b981a10 */
[C---:B------:R-:W-:Y:S01]  /*2f30*/  IADD3 R40, P2, PT, R41.reuse, R42, RZ ;  /* 0x0000002a29287210 */ /* 0x040fe20007f5e0ff */
[C---:B------:R-:W-:Y:S01]  /*2f40*/  IMAD.X R43, R2.reuse, 0x1, R183, P1 ;  /* 0x00000001022b7824 */ /* 0x040fe200008e06b7 */
[----:B------:R1:W-:Y:S02]  /*2f50*/  LDGSTS.E.BYPASS.LTC128B.128 [R191+0x7000], desc[UR16][R182.64+0x80] ;  /* 0x07000080b6bf7fae */ /* 0x0003e4000b981a10 */
        /* <DEDUP_REMOVED lines=13> */
.L_x_1518:
[----:B------:R-:W-:Y:S01]  /*3030*/  IMAD.SHL.U32 R2, R187, 0x2, RZ ;  /* 0x00000002bb027824 */ /* 0x000fe200078e00ff */
[----:B------:R-:W2:Y:S01]  /*3040*/  LDCU UR6, c[0x0][0x45c] ;  /* 0x00008b80ff0677ac */ /* 0x000ea20008000800 */
[----:B------:R-:W-:Y:S01]  /*3050*/  LOP3.LUT R177, R0, 0x120, R133, 0xf8, !PT ;  /* 0x0000012000b17812 */ /* 0x000fe200078ef885 */
[----:B------:R-:W-:Y:S02]  /*3060*/  IMAD.MOV.U32 R195, RZ, RZ, -0x1 ;  /* 0xffffffffffc37424 */ /* 0x000fe400078e00ff */
[----:B------:R-:W-:Y:S02]  /*3070*/  LOP3.LUT R2, R2, 0x6, RZ, 0xc0, !PT ;  /* 0x0000000602027812 */ /* 0x000fe400078ec0ff */
[----:B------:R-:W-:-:S03]  /*3080*/  LEA R177, R177, UR4, 0x1 ;  /* 0x00000004b1b17c11 */ /* 0x000fc6000f8e08ff */
[----:B------:R-:W-:Y:S02]  /*3090*/  IMAD R2, R3, 0x80, R2 ;  /* 0x0000008003027824 */ /* 0x000fe400078e0202 */
[----:B------:R-:W-:Y:S01]  /*30a0*/  IMAD.IADD R118, R4, 0x1, R177 ;  /* 0x0000000104767824 */ /* 0x000fe200078e02b1 */
[----:B------:R-:W-:Y:S01]  /*30b0*/  LDSM.16.MT88.4 R68, [R177+0x9000] ;  /* 0x00900000b144783b */ /* 0x000fe20000004200 */
[C---:B-1----:R-:W-:Y:S02]  /*30c0*/  VIADD R40, R2.reuse, 0xffffff80 ;  /* 0xffffff8002287836 */ /* 0x042fe40000000000 */
[----:B------:R-:W-:-:S03]  /*30d0*/  VIADD R41, R2, 0xffffff81 ;  /* 0xffffff8102297836 */ /* 0x000fc60000000000 */
[CC--:B------:R-:W-:Y:S02]  /*30e0*/  ISETP.GE.AND P6, PT, R40.reuse, R140.reuse, PT ;  /* 0x0000008c2800720c */ /* 0x0c0fe40003fc6270 */
[-C--:B------:R-:W-:Y:S01]  /*30f0*/  ISETP.GE.AND P2, PT, R40, R119.reuse, PT ;  /* 0x000000772800720c */ /* 0x080fe20003f46270 */
[C---:B------:R-:W-:Y:S01]  /*3100*/  VIADD R40, R2.reuse, 0xffffff88 ;  /* 0xffffff8802287836 */ /* 0x040fe20000000000 */
[CC--:B------:R-:W-:Y:S02]  /*3110*/  ISETP.GE.AND P5, PT, R41.reuse, R140.reuse, PT ;  /* 0x0000008c2900720c */ /* 0x0c0fe40003fa6270 */
[-C--:B------:R-:W-:Y:S01]  /*3120*/  ISETP.GE.AND P4, PT, R41, R119.reuse, PT ;  /* 0x000000772900720c */ /* 0x080fe20003f86270 */
[----:B------:R-:W-:Y:S01]  /*3130*/  VIADD R41, R2, 0xffffff89 ;  /* 0xffffff8902297836 */ /* 0x000fe20000000000 */
[C---:B------:R-:W-:Y:S02]  /*3140*/  ISETP.GE.AND P3, PT, R40.reuse, R140, PT ;  /* 0x0000008c2800720c */ /* 0x040fe40003f66270 */
[----:B------:R-:W-:-:S02]  /*3150*/  ISETP.GE.AND P1, PT, R40, R119, PT ;  /* 0x000000772800720c */ /* 0x000fc40003f26270 */
[----:B------:R-:W-:Y:S01]  /*3160*/  FSEL R40, R38, -INF , !P2 ;  /* 0xff80000026287808 */ /* 0x000fe20005000000 */
[----:B------:R-:W-:Y:S01]  /*3170*/  VIADD R38, R2, 0xffffff90 ;  /* 0xffffff9002267836 */ /* 0x000fe20000000000 */
[----:B------:R-:W-:Y:S01]  /*3180*/  FSEL R49, R36, -INF , !P6 ;  /* 0xff80000024317808 */ /* 0x000fe20007000000 */
[----:B------:R-:W-:Y:S01]  /*3190*/  VIADD R36, R2, 0xffffff91 ;  /* 0xffffff9102247836 */ /* 0x000fe20000000000 */
[----:B------:R-:W-:Y:S02]  /*31a0*/  FSEL R48, R39, -INF , !P4 ;  /* 0xff80000027307808 */ /* 0x000fe40006000000 */
[----:B------:R-:W-:Y:S01]  /*31b0*/  FSEL R44, R34, -INF , !P1 ;  /* 0xff800000222c7808 */ /* 0x000fe20004800000 */
[----:B------:R-:W-:Y:S01]  /*31c0*/  VIADD R34, R2, 0xffffff98 ;  /* 0xffffff9802227836 */ /* 0x000fe20000000000 */
[-C--:B------:R-:W-:Y:S02]  /*31d0*/  ISETP.GE.AND P2, PT, R41, R119.reuse, PT ;  /* 0x000000772900720c */ /* 0x080fe40003f46270 */
[----:B------:R-:W-:-:S02]  /*31e0*/  ISETP.GE.AND P4, PT, R38, R119, PT ;  /* 0x000000772600720c */ /* 0x000fc40003f86270 */
[----:B------:R-:W-:Y:S02]  /*31f0*/  FSEL R45, R37, -INF , !P5 ;  /* 0xff800000252d7808 */ /* 0x000fe40006800000 */
[----:B------:R-:W-:Y:S01]  /*3200*/  FSEL R43, R32, -INF , !P3 ;  /* 0xff800000202b7808 */ /* 0x000fe20005800000 */
[----:B------:R-:W-:Y:S01]  /*3210*/  VIADD R32, R2, 0xffffff99 ;  /* 0xffffff9902207836 */ /* 0x000fe20000000000 */
[-C--:B------:R-:W-:Y:S02]  /*3220*/  ISETP.GE.AND P6, PT, R41, R140.reuse, PT ;  /* 0x0000008c2900720c */ /* 0x080fe40003fc6270 */
[-C--:B------:R-:W-:Y:S02]  /*3230*/  ISETP.GE.AND P5, PT, R38, R140.reuse, PT ;  /* 0x0000008c2600720c */ /* 0x080fe40003fa6270 */
[C---:B------:R-:W-:Y:S02]  /*3240*/  ISETP.GE.AND P3, PT, R36.reuse, R140, PT ;  /* 0x0000008c2400720c */ /* 0x040fe40003f66270 */
[----:B------:R-:W-:-:S02]  /*3250*/  ISETP.GE.AND P1, PT, R36, R119, PT ;  /* 0x000000772400720c */ /* 0x000fc40003f26270 */
[----:B------:R-:W-:Y:S02]  /*3260*/  FSEL R72, R35, -INF , !P2 ;  /* 0xff80000023487808 */ /* 0x000fe40005000000 */
[----:B------:R-:W-:Y:S01]  /*3270*/  FSEL R36, R30, -INF , !P4 ;  /* 0xff8000001e247808 */ /* 0x000fe20006000000 */
[----:B------:R-:W-:Y:S01]  /*3280*/  VIADD R30, R2, 0xffffffa0 ;  /* 0xffffffa0021e7836 */ /* 0x000fe20000000000 */
[----:B------:R-:W-:Y:S02]  /*3290*/  ISETP.GE.AND P2, PT, R34, R119, PT ;  /* 0x000000772200720c */ /* 0x000fe40003f46270 */
[----:B------:R-:W-:Y:S02]  /*32a0*/  FSEL R51, R33, -INF , !P6 ;  /* 0xff80000021337808 */ /* 0x000fe40007000000 */
[----:B------:R-:W-:Y:S01]  /*32b0*/  FSEL R41, R28, -INF , !P5 ;  /* 0xff8000001c297808 */ /* 0x000fe20006800000 */
[----:B------:R-:W-:Y:S01]  /*32c0*/  VIADD R28, R2, 0xffffffa1 ;  /* 0xffffffa1021c7836 */ /* 0x000fe20000000000 */
[----:B------:R-:W-:-:S02]  /*32d0*/  ISETP.GE.AND P6, PT, R34, R140, PT ;  /* 0x0000008c2200720c */ /* 0x000fc40003fc6270 */
[CC--:B------:R-:W-:Y:S02]  /*32e0*/  ISETP.GE.AND P5, PT, R32.reuse, R140.reuse, PT ;  /* 0x0000008c2000720c */ /* 0x0c0fe40003fa6270 */
[-C--:B------:R-:W-:Y:S02]  /*32f0*/  ISETP.GE.AND P4, PT, R32, R119.reuse, PT ;  /* 0x000000772000720c */ /* 0x080fe40003f86270 */
[----:B------:R-:W-:Y:S02]  /*3300*/  FSEL R38, R31, -INF , !P1 ;  /* 0xff8000001f267808 */ /* 0x000fe40004800000 */
[----:B------:R-:W-:Y:S01]  /*3310*/  FSEL R32, R26, -INF , !P2 ;  /* 0xff8000001a207808 */ /* 0x000fe20005000000 */
[----:B------:R-:W-:Y:S01]  /*3320*/  VIADD R26, R2, 0xffffffa8 ;  /* 0xffffffa8021a7836 */ /* 0x000fe20000000000 */
[----:B------:R-:W-:Y:S02]  /*3330*/  ISETP.GE.AND P1, PT, R30, R119, PT ;  /* 0x000000771e00720c */ /* 0x000fe40003f26270 */
[----:B------:R-:W-:Y:S01]  /*3340*/  FSEL R37, R24, -INF , !P6 ;  /* 0xff80000018257808 */ /* 0x000fe20007000000 */
[----:B------:R-:W-:Y:S01]  /*3350*/  VIADD R24, R2, 0xffffffa9 ;  /* 0xffffffa902187836 */ /* 0x000fe20000000000 */
[----:B------:R-:W-:-:S02]  /*3360*/  ISETP.GE.AND P6, PT, R28, R140, PT ;  /* 0x0000008c1c00720c */ /* 0x000fc40003fc6270 */
[-C--:B------:R-:W-:Y:S02]  /*3370*/  ISETP.GE.AND P2, PT, R28, R119.reuse, PT ;  /* 0x000000771c00720c */ /* 0x080fe40003f46270 */
[----:B------:R-:W-:Y:S02]  /*3380*/  FSEL R39, R29, -INF , !P3 ;  /* 0xff8000001d277808 */ /* 0x000fe40005800000 */
[----:B------:R-:W-:Y:S02]  /*3390*/  FSEL R34, R27, -INF , !P4 ;  /* 0xff8000001b227808 */ /* 0x000fe40006000000 */
[----:B------:R-:W-:Y:S01]  /*33a0*/  FSEL R28, R22, -INF , !P1 ;  /* 0xff800000161c7808 */ /* 0x000fe20004800000 */
[----:B------:R-:W-:Y:S01]  /*33b0*/  VIADD R22, R2, 0xffffffb0 ;  /* 0xffffffb002167836 */ /* 0x000fe20000000000 */
[----:B------:R-:W-:Y:S02]  /*33c0*/  ISETP.GE.AND P3, PT, R30, R140, PT ;  /* 0x0000008c1e00720c */ /* 0x000fe40003f66270 */
[----:B------:R-:W-:-:S02]  /*33d0*/  ISETP.GE.AND P4, PT, R26, R119, PT ;  /* 0x000000771a00720c */ /* 0x000fc40003f86270 */
[----:B------:R-:W-:Y:S02]  /*33e0*/  FSEL R35, R25, -INF , !P5 ;  /* 0xff80000019237808 */ /* 0x000fe40006800000 */
[----:B------:R-:W-:Y:S01]  /*33f0*/  FSEL R29, R20, -INF , !P3 ;  /* 0xff800000141d7808 */ /* 0x000fe20005800000 */
[----:B------:R-:W-:Y:S01]  /*3400*/  VIADD R20, R2, 0xffffffb1 ;  /* 0xffffffb102147836 */ /* 0x000fe20000000000 */
[----:B------:R-:W-:Y:S02]  /*3410*/  FSEL R60, R23, -INF , !P2 ;  /* 0xff800000173c7808 */ /* 0x000fe40005000000 */
[----:B------:R-:W-:Y:S01]  /*3420*/  FSEL R30, R18, -INF , !P4 ;  /* 0xff800000121e7808 */ /* 0x000fe20006000000 */
[----:B------:R-:W-:Y:S01]  /*3430*/  VIADD R18, R2, 0xffffffb8 ;  /* 0xffffffb802127836 */ /* 0x000fe20000000000 */
[-C--:B------:R-:W-:Y:S02]  /*3440*/  ISETP.GE.AND P5, PT, R26, R140.reuse, PT ;  /* 0x0000008c1a00720c */ /* 0x080fe40003fa6270 */
[----:B------:R-:W-:-:S02]  /*3450*/  ISETP.GE.AND P3, PT, R24, R140, PT ;  /* 0x0000008c1800720c */ /* 0x000fc40003f66270 */
[-C--:B------:R-:W-:Y:S02]  /*3460*/  ISETP.GE.AND P2, PT, R22, R119.reuse, PT ;  /* 0x000000771600720c */ /* 0x080fe40003f46270 */
[----:B------:R-:W-:Y:S02]  /*3470*/  ISETP.GE.AND P1, PT, R24, R119, PT ;  /* 0x000000771800720c */ /* 0x000fe40003f26270 */
[----:B------:R-:W-:Y:S01]  /*3480*/  FSEL R33, R16, -INF , !P5 ;  /* 0xff80000010217808 */ /* 0x000fe20006800000 */
[----:B------:R-:W-:Y:S01]  /*3490*/  VIADD R16, R2, 0xffffffb9 ;  /* 0xffffffb902107836 */ /* 0x000fe20000000000 */
[----:B------:R-:W-:Y:S02]  /*34a0*/  FSEL R151, R17, -INF , !P3 ;  /* 0xff80000011977808 */ /* 0x000fe40005800000 */
[----:B------:R-:W-:Y:S01]  /*34b0*/  FSEL R128, R14, -INF , !P2 ;  /* 0xff8000000e807808 */ /* 0x000fe20005000000 */
[----:B------:R-:W-:Y:S01]  /*34c0*/  VIADD R14, R2, 0xffffffc0 ;  /* 0xffffffc0020e7836 */ /* 0x000fe20000000000 */
[----:B------:R-:W-:-:S02]  /*34d0*/  FSEL R31, R21, -INF , !P6 ;  /* 0xff800000151f7808 */ /* 0x000fc40007000000 */
[CC--:B------:R-:W-:Y:S02]  /*34e0*/  ISETP.GE.AND P5, PT, R20.reuse, R140.reuse, PT ;  /* 0x0000008c1400720c */ /* 0x0c0fe40003fa6270 */
[-C--:B------:R-:W-:Y:S02]  /*34f0*/  ISETP.GE.AND P4, PT, R20, R119.reuse, PT ;  /* 0x000000771400720c */ /* 0x080fe40003f86270 */
[----:B------:R-:W-:Y:S02]  /*3500*/  FSEL R58, R19, -INF , !P1 ;  /* 0xff800000133a7808 */ /* 0x000fe40004800000 */
[-C--:B------:R-:W-:Y:S02]  /*3510*/  ISETP.GE.AND P3, PT, R18, R140.reuse, PT ;  /* 0x0000008c1200720c */ /* 0x080fe40003f66270 */
[----:B------:R-:W-:Y:S02]  /*3520*/  ISETP.GE.AND P6, PT, R22, R140, PT ;  /* 0x0000008c1600720c */ /* 0x000fe40003fc6270 */
[----:B------:R-:W-:Y:S01]  /*3530*/  ISETP.GE.AND P1, PT, R18, R119, PT ;  /* 0x000000771200720c */ /* 0x000fe20003f26270 */
[----:B------:R-:W-:Y:S01]  /*3540*/  LDSM.16.MT88.4 R20, [R177+0x9400] ;  /* 0x00940000b114783b */ /* 0x000fe20000004200 */
[----:B------:R-:W-:-:S02]  /*3550*/  FSEL R127, R13, -INF , !P5 ;  /* 0xff8000000d7f7808 */ /* 0x000fc40006800000 */
[----:B------:R-:W-:Y:S02]  /*3560*/  FSEL R64, R15, -INF , !P4 ;  /* 0xff8000000f407808 */ /* 0x000fe40006000000 */
[----:B------:R-:W-:Y:S01]  /*3570*/  FSEL R129, R8, -INF , !P3 ;  /* 0xff80000008817808 */ /* 0x000fe20005800000 */
[----:B------:R-:W-:Y:S01]  /*3580*/  VIADD R8, R2, 0xffffffc9 ;  /* 0xffffffc902087836 */ /* 0x000fe20000000000 */
[----:B------:R-:W-:Y:S01]  /*3590*/  FSEL R125, R12, -INF , !P6 ;  /* 0xff8000000c7d7808 */ /* 0x000fe20007000000 */
[----:B------:R-:W-:Y:S01]  /*35a0*/  VIADD R12, R2, 0xffffffc1 ;  /* 0xffffffc1020c7836 */ /* 0x000fe20000000000 */
[CC--:B------:R-:W-:Y:S02]  /*35b0*/  ISETP.GE.AND P5, PT, R14.reuse, R140.reuse, PT ;  /* 0x0000008c0e00720c */ /* 0x0c0fe40003fa6270 */
[----:B------:R-:W-:Y:S02]  /*35c0*/  ISETP.GE.AND P4, PT, R14, R119, PT ;  /* 0x000000770e00720c */ /* 0x000fe40003f86270 */
[----:B------:R-:W-:Y:S01]  /*35d0*/  FSEL R62, R10, -INF , !P1 ;  /* 0xff8000000a3e7808 */ /* 0x000fe20004800000 */
[----:B------:R-:W-:Y:S01]  /*35e0*/  VIADD R10, R2, 0xffffffc8 ;  /* 0xffffffc8020a7836 */ /* 0x000fe20000000000 */
[----:B------:R-:W-:-:S02]  /*35f0*/  ISETP.GE.AND P6, PT, R16, R140, PT ;  /* 0x0000008c1000720c */ /* 0x000fc40003fc6270 */
[----:B------:R-:W-:Y:S02]  /*3600*/  ISETP.GE.AND P2, PT, R16, R119, PT ;  /* 0x000000771000720c */ /* 0x000fe40003f46270 */
[----:B------:R-:W-:Y:S01]  /*3610*/  FSEL R143, R104, -INF , !P5 ;  /* 0xff800000688f7808 */ /* 0x000fe20006800000 */
[----:B------:R-:W-:Y:S01]  /*3620*/  LDSM.16.MT88.4 R16, [R118+0x9400] ;  /* 0x009400007610783b */ /* 0x000fe20000004200 */
[----:B------:R-:W-:Y:S02]  /*3630*/  FSEL R138, R106, -INF , !P4 ;  /* 0xff8000006a8a7808 */ /* 0x000fe40006000000 */
[----:B------:R-:W-:Y:S01]  /*3640*/  FSEL R131, R9, -INF , !P6 ;  /* 0xff80000009837808 */ /* 0x000fe20007000000 */
[----:B------:R-:W-:Y:S01]  /*3650*/  VIADD R9, R2, 0xffffffd0 ;  /* 0xffffffd002097836 */ /* 0x000fe20000000000 */
[----:B------:R-:W-:Y:S02]  /*3660*/  FSEL R126, R11, -INF , !P2 ;  /* 0xff8000000b7e7808 */ /* 0x000fe40005000000 */
[----:B------:R-:W-:-:S02]  /*3670*/  ISETP.GE.AND P5, PT, R8, R140, PT ;  /* 0x0000008c0800720c */ /* 0x000fc40003fa6270 */
[-C--:B------:R-:W-:Y:S01]  /*3680*/  ISETP.GE.AND P4, PT, R8, R119.reuse, PT ;  /* 0x000000770800720c */ /* 0x080fe20003f86270 */
[----:B------:R-:W-:Y:S01]  /*3690*/  VIADD R8, R2, 0xffffffd1 ;  /* 0xffffffd102087836 */ /* 0x000fe20000000000 */
[CC--:B------:R-:W-:Y:S02]  /*36a0*/  ISETP.GE.AND P6, PT, R10.reuse, R140.reuse, PT ;  /* 0x0000008c0a00720c */ /* 0x0c0fe40003fc6270 */
[-C--:B------:R-:W-:Y:S02]  /*36b0*/  ISETP.GE.AND P2, PT, R10, R119.reuse, PT ;  /* 0x000000770a00720c */ /* 0x080fe40003f46270 */
[C---:B------:R-:W-:Y:S02]  /*36c0*/  ISETP.GE.AND P3, PT, R12.reuse, R140, PT ;  /* 0x0000008c0c00720c */ /* 0x040fe40003f66270 */
[----:B------:R-:W-:Y:S02]  /*36d0*/  ISETP.GE.AND P1, PT, R12, R119, PT ;  /* 0x000000770c00720c */ /* 0x000fe40003f26270 */
[----:B------:R-:W-:-:S02]  /*36e0*/  FSEL R147, R100, -INF , !P6 ;  /* 0xff80000064937808 */ /* 0x000fc40007000000 */
        /* <DEDUP_REMOVED lines=12> */
[----:B------:R-:W-:Y:S02]  /*37b0*/  FSEL R134, R103, -INF , !P4 ;  /* 0xff80000067867808 */ /* 0x000fe40006000000 */
[CC--:B------:R-:W-:Y:S01]  /*37c0*/  ISETP.GE.AND P3, PT, R8.reuse, R140.reuse, PT ;  /* 0x0000008c0800720c */ /* 0x0c0fe20003f66270 */
[----:B------:R-:W-:Y:S01]  /*37d0*/  LDSM.16.MT88.4 R100, [R177+0xd000] ;  /* 0x00d00000b164783b */ /* 0x000fe20000004200 */
[----:B------:R-:W-:Y:S01]  /*37e0*/  ISETP.GE.AND P1, PT, R8, R119, PT ;  /* 0x000000770800720c */ /* 0x000fe20003f26270 */
[----:B------:R-:W-:Y:S01]  /*37f0*/  VIADD R8, R2, 0xffffffe1 ;  /* 0xffffffe102087836 */ /* 0x000fe20000000000 */
        /* <DEDUP_REMOVED lines=18> */
[----:B------:R-:W-:Y:S02]  /*3920*/  ISETP.GE.AND P3, PT, R8, R119, PT ;  /* 0x000000770800720c */ /* 0x000fe40003f66270 */
[----:B------:R-:W-:Y:S01]  /*3930*/  FMNMX3.FTZ R8, R10, R51, R41, !PT ;  /* 0x000000330a087276 */ /* 0x000fe20007810029 */
[----:B------:R-:W-:Y:S01]  /*3940*/  VIADD R10, R2, 0xfffffff0 ;  /* 0xfffffff0020a7836 */ /* 0x000fe20000000000 */
[----:B------:R-:W-:Y:S02]  /*3950*/  FMNMX3.FTZ R11, R40, R48, R44, !PT ;  /* 0x00000030280b7276 */ /* 0x000fe4000781002c */
[----:B------:R-:W-:Y:S02]  /*3960*/  FSEL R123, R88, -INF , !P6 ;  /* 0xff800000587b7808 */ /* 0x000fe40007000000 */
[----:B------:R-:W-:Y:S02]  /*3970*/  FSEL R56, R90, -INF , !P2 ;  /* 0xff8000005a387808 */ /* 0x000fe40005000000 */
[----:B------:R-:W-:-:S02]  /*3980*/  FMNMX3.FTZ R8, R8, R39, R37, !PT ;  /* 0x0000002708087276 */ /* 0x000fc40007810025 */
[C---:B------:R-:W-:Y:S02]  /*3990*/  ISETP.GE.AND P6, PT, R9.reuse, R140, PT ;  /* 0x0000008c0900720c */ /* 0x040fe40003fc6270 */
[----:B------:R-:W-:Y:S02]  /*39a0*/  ISETP.GE.AND P2, PT, R9, R119, PT ;  /* 0x000000770900720c */ /* 0x000fe40003f46270 */
[----:B------:R-:W-:Y:S02]  /*39b0*/  FMNMX3.FTZ R9, R11, R72, R36, !PT ;  /* 0x000000480b097276 */ /* 0x000fe40007810024 */
[----:B------:R-:W-:Y:S02]  /*39c0*/  FMNMX3.FTZ R8, R8, R35, R29, !PT ;  /* 0x0000002308087276 */ /* 0x000fe4000781001d */
[----:B------:R-:W-:Y:S02]  /*39d0*/  FMNMX3.FTZ R9, R9, R38, R32, !PT ;  /* 0x0000002609097276 */ /* 0x000fe40007810020 */
[----:B------:R-:W-:-:S02]  /*39e0*/  FMNMX3.FTZ R8, R8, R31, R33, !PT ;  /* 0x0000001f08087276 */ /* 0x000fc40007810021 */
[----:B------:R-:W-:Y:S01]  /*39f0*/  FMNMX3.FTZ R11, R9, R34, R28, !PT ;  /* 0x00000022090b7276 */ /* 0x000fe2000781001c */
[----:B------:R-:W-:Y:S01]  /*3a00*/  VIADD R9, R2, 0xfffffff1 ;  /* 0xfffffff102097836 */ /* 0x000fe20000000000 */
[----:B------:R-:W-:Y:S02]  /*3a10*/  FMNMX3.FTZ R8, R8, R151, R125, !PT ;  /* 0x0000009708087276 */ /* 0x000fe4000781007d */
[----:B------:R-:W-:Y:S02]  /*3a20*/  FMNMX3.FTZ R11, R11, R60, R30, !PT ;  /* 0x0000003c0b0b7276 */ /* 0x000fe4000781001e */
[----:B------:R-:W-:Y:S02]  /*3a30*/  FMNMX3.FTZ R8, R8, R127, R129, !PT ;  /* 0x0000007f08087276 */ /* 0x000fe40007810081 */
        /* <DEDUP_REMOVED lines=8> */
[----:B------:R-:W-:Y:S02]  /*3ac0*/  FMNMX3.FTZ R9, R9, R126, R138, !PT ;  /* 0x0000007e09097276 */ /* 0x000fe4000781008a */
[----:B------:R-:W-:Y:S02]  /*3ad0*/  FMNMX3.FTZ R8, R8, R149, R135, !PT ;  /* 0x0000009508087276 */ /* 0x000fe40007810087 */
[----:B------:R-:W-:Y:S02]  /*3ae0*/  FMNMX3.FTZ R9, R9, R136, R130, !PT ;  /* 0x0000008809097276 */ /* 0x000fe40007810082 */
[----:B------:R-:W-:Y:S02]  /*3af0*/  FMNMX3.FTZ R8, R8, R137, R139, !PT ;  /* 0x0000008908087276 */ /* 0x000fe4000781008b */
[----:B------:R-:W-:Y:S02]  /*3b00*/  FSEL R121, R89, -INF , !P5 ;  /* 0xff80000059797808 */ /* 0x000fe40006800000 */
[----:B------:R-:W-:-:S02]  /*3b10*/  FSEL R54, R91, -INF , !P4 ;  /* 0xff8000005b367808 */ /* 0x000fc40006000000 */
        /* <DEDUP_REMOVED lines=16> */
[----:B------:R-:W-:Y:S02]  /*3c20*/  FSEL R46, R87, -INF , !P2 ;  /* 0xff800000572e7808 */ /* 0x000fe40005000000 */
[----:B------:R-:W-:Y:S01]  /*3c30*/  ISETP.GE.AND P2, PT, R10, R119, PT ;  /* 0x000000770a00720c */ /* 0x000fe20003f46270 */
[----:B------:R-:W-:Y:S01]  /*3c40*/  LDSM.16.MT88.4 R84, [R177+0xb000] ;  /* 0x00b00000b154783b */ /* 0x000fe20000004200 */
[----:B------:R-:W-:Y:S02]  /*3c50*/  FSEL R27, R82, -INF , !P4 ;  /* 0xff800000521b7808 */ /* 0x000fe40006000000 */
[----:B------:R-:W-:-:S02]  /*3c60*/  FMNMX3.FTZ R9, R9, R54, R47, !PT ;  /* 0x0000003609097276 */ /* 0x000fc4000781002f */
[----:B------:R-:W-:Y:S02]  /*3c70*/  FSEL R57, R77, -INF , !P5 ;  /* 0xff8000004d397808 */ /* 0x000fe40006800000 */
[----:B------:R-:W-:Y:S02]  /*3c80*/  FMNMX3.FTZ R8, R8, R61, R59, !PT ;  /* 0x0000003d08087276 */ /* 0x000fe4000781003b */
[----:B------:R-:W-:Y:S02]  /*3c90*/  ISETP.GE.AND P1, PT, R2, R119, PT ;  /* 0x000000770200720c */ /* 0x000fe40003f26270 */
[----:B------:R-:W-:Y:S02]  /*3ca0*/  FSEL R26, R83, -INF , !P3 ;  /* 0xff800000531a7808 */ /* 0x000fe40005800000 */
[----:B------:R-:W-:Y:S02]  /*3cb0*/  FSEL R25, R78, -INF , !P2 ;  /* 0xff8000004e197808 */ /* 0x000fe40005000000 */
[----:B------:R-:W-:-:S02]  /*3cc0*/  FMNMX3.FTZ R9, R9, R46, R27, !PT ;  /* 0x0000002e09097276 */ /* 0x000fc4000781001b */
[----:B------:R-:W-:Y:S02]  /*3cd0*/  FMNMX.FTZ R12, R57, R8, !PT ;  /* 0x00000008390c7209 */ /* 0x000fe40007810000 */
[----:B------:R-:W-:Y:S02]  /*3ce0*/  FSEL R24, R79, -INF , !P1 ;  /* 0xff8000004f187808 */ /* 0x000fe40004800000 */
[----:B------:R-:W-:Y:S01]  /*3cf0*/  FMNMX3.FTZ R9, R9, R26, R25, !PT ;  /* 0x0000001a09097276 */ /* 0x000fe20007810019 */
[----:B------:R-:W1:Y:S03]  /*3d00*/  SHFL.BFLY PT, R11, R12, 0x2, 0x1f ;  /* 0x0c401f000c0b7f89 */ /* 0x000e6600000e0000 */
[----:B------:R-:W-:Y:S01]  /*3d10*/  FMNMX.FTZ R10, R24, R9, !PT ;  /* 0x00000009180a7209 */ /* 0x000fe20007810000 */
[----:B------:R-:W-:Y:S04]  /*3d20*/  LDSM.16.MT88.4 R76, [R118+0x9000] ;  /* 0x00900000764c783b */ /* 0x000fe80000004200 */
[----:B------:R-:W3:Y:S01]  /*3d30*/  SHFL.BFLY PT, R9, R10, 0x2, 0x1f ;  /* 0x0c401f000a097f89 */ /* 0x000ee200000e0000 */
[----:B-1----:R-:W-:-:S03]  /*3d40*/  FMNMX.FTZ R11, R12, R11, !PT ;  /* 0x0000000b0c0b7209 */ /* 0x002fc60007810000 */
[----:B------:R-:W-:Y:S04]  /*3d50*/  LDSM.16.MT88.4 R12, [R177+0xb400] ;  /* 0x00b40000b10c783b */ /* 0x000fe80000004200 */
[----:B------:R-:W1:Y:S01]  /*3d60*/  SHFL.BFLY PT, R2, R11, 0x1, 0x1f ;  /* 0x0c201f000b027f89 */ /* 0x000e6200000e0000 */
[----:B---3--:R-:W-:-:S05]  /*3d70*/  FMNMX.FTZ R9, R10, R9, !PT ;  /* 0x000000090a097209 */ /* 0x008fca0007810000 */
[----:B------:R-:W3:Y:S01]  /*3d80*/  SHFL.BFLY PT, R8, R9, 0x1, 0x1f ;  /* 0x0c201f0009087f89 */ /* 0x000ee200000e0000 */
[----:B-1----:R-:W-:-:S04]  /*3d90*/  FMNMX.FTZ R2, R11, R2, !PT ;  /* 0x000000020b027209 */ /* 0x002fc80007810000 */
[C---:B------:R-:W-:Y:S01]  /*3da0*/  FSETP.NEU.FTZ.AND P1, PT, R2.reuse, -INF , PT ;  /* 0xff8000000200780b */ /* 0x040fe20003f3d000 */
[----:B--2---:R-:W-:Y:S01]  /*3db0*/  FMUL.FTZ R52, R2, UR6 ;  /* 0x0000000602347c20 */ /* 0x004fe20008410000 */
[----:B---3--:R-:W-:-:S04]  /*3dc0*/  FMNMX.FTZ R0, R9, R8, !PT ;  /* 0x0000000809007209 */ /* 0x008fc80007810000 */
[----:B------:R-:W-:Y:S01]  /*3dd0*/  FSEL R52, R52, RZ, P1 ;  /* 0x000000ff34347208 */ /* 0x000fe20000800000 */
[C---:B------:R-:W-:Y:S01]  /*3de0*/  FMUL.FTZ R8, R0.reuse, UR6 ;  /* 0x0000000600087c20 */ /* 0x040fe20008410000 */
[----:B------:R-:W-:-:S03]  /*3df0*/  FSETP.NEU.FTZ.AND P1, PT, R0, -INF , PT ;  /* 0xff8000000000780b */ /* 0x000fc60003f3d000 */
[--C-:B------:R-:W-:Y:S01]  /*3e00*/  FFMA.FTZ R53, R49, UR6, -R52.reuse ;  /* 0x0000000631357c23 */ /* 0x100fe20008010834 */
[--C-:B------:R-:W-:Y:S01]  /*3e10*/  FFMA.FTZ R50, R45, UR6, -R52.reuse ;  /* 0x000000062d327c23 */ /* 0x100fe20008010834 */
[----:B------:R-:W-:Y:S01]  /*3e20*/  FSEL R49, R8, RZ, P1 ;  /* 0x000000ff08317208 */ /* 0x000fe20000800000 */
[--C-:B------:R-:W-:Y:S01]  /*3e30*/  FFMA.FTZ R42, R51, UR6, -R52.reuse ;  /* 0x00000006332a7c23 */ /* 0x100fe20008010834 */
[----:B------:R-:W1:Y:S01]  /*3e40*/  LDSM.16.MT88.4 R8, [R118+0xd000] ;  /* 0x00d000007608783b */ /* 0x000e620000004200 */
[--C-:B------:R-:W-:Y:S01]  /*3e50*/  FFMA.FTZ R43, R43, UR6, -R52.reuse ;  /* 0x000000062b2b7c23 */ /* 0x100fe20008010834 */
[----:B------:R-:W-:Y:S01]  /*3e60*/  MUFU.EX2 R53, R53 ;  /* 0x0000003500357308 */ /* 0x000fe20000000800 */
[--C-:B------:R-:W-:Y:S01]  /*3e70*/  FFMA.FTZ R45, R44, UR6, -R49.reuse ;  /* 0x000000062c2d7c23 */ /* 0x100fe20008010831 */
[--C-:B------:R-:W-:Y:S01]  /*3e80*/  FFMA.FTZ R55, R48, UR6, -R49.reuse ;  /* 0x0000000630377c23 */ /* 0x100fe20008010831 */
[--C-:B------:R-:W-:Y:S01]  /*3e90*/  FFMA.FTZ R44, R72, UR6, -R49.reuse ;  /* 0x00000006482c7c23 */ /* 0x100fe20008010831 */
[--C-:B------:R-:W-:Y:S01]  /*3ea0*/  FFMA.FTZ R40, R40, UR6, -R49.reuse ;  /* 0x0000000628287c23 */ /* 0x100fe20008010831 */
[----:B------:R-:W2:Y:S01]  /*3eb0*/  MUFU.EX2 R50, R50 ;  /* 0x0000003200327308 */ /* 0x000ea20000000800 */
[--C-:B------:R-:W-:Y:S01]  /*3ec0*/  FFMA.FTZ R38, R38, UR6, -R49.reuse ;  /* 0x0000000626267c23 */ /* 0x100fe20008010831 */
[--C-:B------:R-:W-:Y:S01]  /*3ed0*/  FFMA.FTZ R34, R34, UR6, -R49.reuse ;  /* 0x0000000622227c23 */ /* 0x100fe20008010831 */
[--C-:B------:R-:W-:Y:S01]  /*3ee0*/  FFMA.FTZ R35, R35, UR6, -R52.reuse ;  /* 0x0000000623237c23 */ /* 0x100fe20008010834 */
[----:B------:R3:W-:Y:S01]  /*3ef0*/  MUFU.EX2 R51, R43 ;  /* 0x0000002b00337308 */ /* 0x0007e20000000800 */
[--C-:B------:R-:W-:Y:S01]  /*3f00*/  FFMA.FTZ R4, R58, UR6, -R49.reuse ;  /* 0x000000063a047c23 */ /* 0x100fe20008010831 */
[--C-:B------:R-:W-:Y:S01]  /*3f10*/  FFMA.FTZ R151, R151, UR6, -R52.reuse ;  /* 0x0000000697977c23 */ /* 0x100fe20008010834 */
[--C-:B------:R-:W-:Y:S01]  /*3f20*/  FFMA.FTZ R60, R60, UR6, -R49.reuse ;  /* 0x000000063c3c7c23 */ /* 0x100fe20008010831 */
[----:B------:R-:W4:Y:S01]  /*3f30*/  MUFU.EX2 R42, R42 ;  /* 0x0000002a002a7308 */ /* 0x000f220000000800 */
[--C-:B------:R-:W-:Y:S01]  /*3f40*/  FFMA.FTZ R58, R129, UR6, -R52.reuse ;  /* 0x00000006813a7c23 */ /* 0x100fe20008010834 */
[--C-:B------:R-:W-:Y:S01]  /*3f50*/  FFMA.FTZ R129, R131, UR6, -R52.reuse ;  /* 0x0000000683817c23 */ /* 0x100fe20008010834 */
[--C-:B------:R-:W-:Y:S01]  /*3f60*/  FFMA.FTZ R125, R125, UR6, -R52.reuse ;  /* 0x000000067d7d7c23 */ /* 0x100fe20008010834 */
[----:B------:R5:W-:Y:S01]  /*3f70*/  MUFU.EX2 R48, R40 ;  /* 0x0000002800307308 */ /* 0x000be20000000800 */
[--C-:B------:R-:W-:Y:S01]  /*3f80*/  FFMA.FTZ R131, R128, UR6, -R49.reuse ;  /* 0x0000000680837c23 */ /* 0x100fe20008010831 */
[----:B--2---:R-:W-:Y:S01]  /*3f90*/  F2FP.BF16.F32.PACK_AB R104, R50, R53 ;  /* 0x000000353268723e */ /* 0x004fe200000010ff */
[--C-:B------:R-:W-:Y:S01]  /*3fa0*/  FFMA.FTZ R64, R64, UR6, -R49.reuse ;  /* 0x0000000640407c23 */ /* 0x100fe20008010831 */
[----:B------:R-:W2:Y:S01]  /*3fb0*/  MUFU.EX2 R55, R55 ;  /* 0x0000003700377308 */ /* 0x000ea20000000800 */
[--C-:B------:R-:W-:Y:S01]  /*3fc0*/  FFMA.FTZ R128, R145, UR6, -R52.reuse ;  /* 0x0000000691807c23 */ /* 0x100fe20008010834 */
[--C-:B---3--:R-:W-:Y:S01]  /*3fd0*/  FFMA.FTZ R43, R41, UR6, -R52.reuse ;  /* 0x00000006292b7c23 */ /* 0x108fe20008010834 */
[--C-:B------:R-:W-:Y:S01]  /*3fe0*/  FFMA.FTZ R41, R36, UR6, -R49.reuse ;  /* 0x0000000624297c23 */ /* 0x100fe20008010831 */
[----:B------:R-:W-:Y:S01]  /*3ff0*/  MUFU.EX2 R45, R45 ;  /* 0x0000002d002d7308 */ /* 0x000fe20000000800 */
[--C-:B------:R-:W-:Y:S01]  /*4000*/  FFMA.FTZ R133, R143, UR6, -R52.reuse ;  /* 0x000000068f857c23 */ /* 0x100fe20008010834 */
[----:B----4-:R-:W-:Y:S01]  /*4010*/  F2FP.BF16.F32.PACK_AB R106, R42, R51 ;  /* 0x000000332a6a723e */ /* 0x010fe200000010ff */
[--C-:B------:R-:W-:Y:S01]  /*4020*/  FFMA.FTZ R145, R130, UR6, -R49.reuse ;  /* 0x0000000682917c23 */ /* 0x100fe20008010831 */
[----:B------:R-:W3:Y:S01]  /*4030*/  MUFU.EX2 R44, R44 ;  /* 0x0000002c002c7308 */ /* 0x000ee20000000800 */
[--C-:B------:R-:W-:Y:S01]  /*4040*/  FFMA.FTZ R143, R149, UR6, -R52.reuse ;  /* 0x00000006958f7c23 */ /* 0x100fe20008010834 */
[--C-:B-----5:R-:W-:Y:S01]  /*4050*/  FFMA.FTZ R40, R39, UR6, -R52.reuse ;  /* 0x0000000627287c23 */ /* 0x120fe20008010834 */
[--C-:B------:R-:W-:Y:S01]  /*4060*/  FFMA.FTZ R39, R37, UR6, -R52.reuse ;  /* 0x0000000625277c23 */ /* 0x100fe20008010834 */
[--C-:B------:R-:W-:Y:S01]  /*4070*/  FFMA.FTZ R37, R32, UR6, -R49.reuse ;  /* 0x0000000620257c23 */ /* 0x100fe20008010831 */
[----:B------:R-:W-:Y:S01]  /*4080*/  MUFU.EX2 R43, R43 ;  /* 0x0000002b002b7308 */ /* 0x000fe20000000800 */
[----:B--2---:R-:W-:Y:S01]  /*4090*/  F2FP.BF16.F32.PACK_AB R105, R55, R48 ;  /* 0x000000303769723e */ /* 0x004fe200000010ff */
[--C-:B------:R-:W-:Y:S01]  /*40a0*/  FFMA.FTZ R32, R31, UR6, -R52.reuse ;  /* 0x000000061f207c23 */ /* 0x100fe20008010834 */
[--C-:B------:R-:W-:Y:S01]  /*40b0*/  FFMA.FTZ R31, R33, UR6, -R52.reuse ;  /* 0x00000006211f7c23 */ /* 0x100fe20008010834 */
[----:B------:R-:W2:Y:S01]  /*40c0*/  MUFU.EX2 R40, R40 ;  /* 0x0000002800287308 */ /* 0x000ea20000000800 */
[--C-:B------:R-:W-:Y:S01]  /*40d0*/  FFMA.FTZ R33, R28, UR6, -R49.reuse ;  /* 0x000000061c217c23 */ /* 0x100fe20008010831 */
[--C-:B------:R-:W-:Y:S01]  /*40e0*/  FFMA.FTZ R130, R134, UR6, -R49.reuse ;  /* 0x0000000686827c23 */ /* 0x100fe20008010831 */
[--C-:B------:R-:W-:Y:S01]  /*40f0*/  FFMA.FTZ R138, R138, UR6, -R49.reuse ;  /* 0x000000068a8a7c23 */ /* 0x100fe20008010831 */
[----:B------:R-:W-:Y:S01]  /*4100*/  MUFU.EX2 R39, R39 ;  /* 0x0000002700277308 */ /* 0x000fe20000000800 */
[----:B---3--:R-:W-:Y:S01]  /*4110*/  F2FP.BF16.F32.PACK_AB R107, R44, R45 ;  /* 0x0000002d2c6b723e */ /* 0x008fe200000010ff */
[--C-:B------:R-:W-:Y:S01]  /*4120*/  FFMA.FTZ R134, R139, UR6, -R52.reuse ;  /* 0x000000068b867c23 */ /* 0x100fe20008010834 */
[--C-:B------:R-:W-:Y:S01]  /*4130*/  FFMA.FTZ R135, R135, UR6, -R52.reuse ;  /* 0x0000000687877c23 */ /* 0x100fe20008010834 */
[----:B------:R3:W-:Y:S01]  /*4140*/  MUFU.EX2 R36, R35 ;  /* 0x0000002300247308 */ /* 0x0007e20000000800 */
[--C-:B------:R-:W-:Y:S01]  /*4150*/  FFMA.FTZ R139, R120, UR6, -R49.reuse ;  /* 0x00000006788b7c23 */ /* 0x100fe20008010831 */
[--C-:B------:R-:W-:Y:S01]  /*4160*/  FFMA.FTZ R66, R66, UR6, -R49.reuse ;  /* 0x0000000642427c23 */ /* 0x100fe20008010831 */
[--C-:B------:R-:W-:Y:S01]  /*4170*/  FFMA.FTZ R124, R124, UR6, -R49.reuse ;  /* 0x000000067c7c7c23 */ /* 0x100fe20008010831 */
[C---:B------:R-:W-:Y:S01]  /*4180*/  HMMA.16816.F32.BF16 R72, R104.reuse, R76, RZ ;  /* 0x0000004c6848723c */ /* 0x040fe200000418ff */
[----:B------:R-:W-:Y:S01]  /*4190*/  MUFU.EX2 R41, R41 ;  /* 0x0000002900297308 */ /* 0x000fe20000000800 */
[--C-:B------:R-:W-:Y:S01]  /*41a0*/  FFMA.FTZ R120, R121, UR6, -R52.reuse ;  /* 0x0000000679787c23 */ /* 0x100fe20008010834 */
[--C-:B------:R-:W-:Y:S01]  /*41b0*/  FFMA.FTZ R121, R63, UR6, -R52.reuse ;  /* 0x000000063f797c23 */ /* 0x100fe20008010834 */
[--C-:B------:R-:W-:Y:S01]  /*41c0*/  FFMA.FTZ R197, R57, UR6, -R52.reuse ;  /* 0x0000000639c57c23 */ /* 0x100fe20008010834 */
[----:B------:R-:W4:Y:S01]  /*41d0*/  MUFU.EX2 R38, R38 ;  /* 0x0000002600267308 */ /* 0x000f220000000800 */
[--C-:B------:R-:W-:Y:S01]  /*41e0*/  FFMA.FTZ R47, R47, UR6, -R49.reuse ;  /* 0x000000062f2f7c23 */ /* 0x100fe20008010831 */
[--C-:B------:R-:W-:Y:S01]  /*41f0*/  FFMA.FTZ R61, R61, UR6, -R52.reuse ;  /* 0x000000063d3d7c23 */ /* 0x100fe20008010834 */
[----:B------:R-:W-:Y:S01]  /*4200*/  HMMA.16816.F32.BF16 R112, R104, R68, RZ ;  /* 0x000000446870723c */ /* 0x000fe200000418ff */
[----:B------:R-:W-:Y:S01]  /*4210*/  MUFU.EX2 R37, R37 ;  /* 0x0000002500257308 */ /* 0x000fe20000000800 */
[--C-:B---3--:R-:W-:Y:S01]  /*4220*/  FFMA.FTZ R35, R29, UR6, -R52.reuse ;  /* 0x000000061d237c23 */ /* 0x108fe20008010834 */
[----:B------:R-:W-:Y:S01]  /*4230*/  FFMA.FTZ R29, R30, UR6, -R49 ;  /* 0x000000061e1d7c23 */ /* 0x000fe20008010831 */
[----:B------:R-:W-:Y:S01]  /*4240*/  FFMA.FTZ R59, R59, UR6, -R52 ;  /* 0x000000063b3b7c23 */ /* 0x000fe20008010834 */
[----:B------:R-:W3:Y:S01]  /*4250*/  MUFU.EX2 R34, R34 ;  /* 0x0000002200227308 */ /* 0x000ee20000000800 */
[----:B------:R-:W-:-:S02]  /*4260*/  FADD.FTZ R50, R53, R50 ;  /* 0x0000003235327221 */ /* 0x000fc40000010000 */
[----:B------:R-:W-:Y:S01]  /*4270*/  HMMA.16816.F32.BF16 R76, R104, R78, RZ ;  /* 0x0000004e684c723c */ /* 0x000fe200000418ff */
[----:B------:R-:W-:Y:S01]  /*4280*/  MUFU.EX2 R35, R35 ;  /* 0x0000002300237308 */ /* 0x000fe20000000800 */
[----:B------:R-:W-:-:S03]  /*4290*/  FADD.FTZ R51, R51, R50 ;  /* 0x0000003233337221 */ /* 0x000fc60000010000 */
[----:B------:R-:W5:Y:S03]  /*42a0*/  MUFU.EX2 R32, R32 ;  /* 0x0000002000207308 */ /* 0x000f660000000800 */
[C---:B------:R-:W-:Y:S01]  /*42b0*/  HMMA.16816.F32.BF16 R68, R104.reuse, R70, RZ ;  /* 0x000000466844723c */ /* 0x040fe200000418ff */
[----:B------:R-:W-:Y:S04]  /*42c0*/  MUFU.EX2 R31, R31 ;  /* 0x0000001f001f7308 */ /* 0x000fe80000000800 */
[----:B------:R-:W5:Y:S03]  /*42d0*/  MUFU.EX2 R28, R151 ;  /* 0x00000097001c7308 */ /* 0x000f660000000800 */
[C---:B------:R-:W-:Y:S01]  /*42e0*/  HMMA.16816.F32.BF16 R80, R104.reuse, R84, RZ ;  /* 0x000000546850723c */ /* 0x040fe200000418ff */
[----:B------:R-:W-:Y:S04]  /*42f0*/  MUFU.EX2 R33, R33 ;  /* 0x0000002100217308 */ /* 0x000fe80000000800 */
[----:B------:R1:W5:Y:S03]  /*4300*/  MUFU.EX2 R30, R60 ;  /* 0x0000003c001e7308 */ /* 0x0003660000000800 */
[C---:B------:R-:W-:Y:S01]  /*4310*/  HMMA.16816.F32.BF16 R84, R104.reuse, R86, RZ ;  /* 0x000000566854723c */ /* 0x040fe200000418ff */
[----:B------:R-:W-:Y:S04]  /*4320*/  MUFU.EX2 R29, R29 ;  /* 0x0000001d001d7308 */ /* 0x000fe80000000800 */
[----:B------:R-:W5:Y:S03]  /*4330*/  MUFU.EX2 R4, R4 ;  /* 0x0000000400047308 */ /* 0x000f660000000800 */
[----:B------:R-:W-:Y:S01]  /*4340*/  HMMA.16816.F32.BF16 R88, R104, R92, RZ ;  /* 0x0000005c6858723c */ /* 0x000fe200000418ff */
[----:B------:R-:W-:Y:S01]  /*4350*/  MUFU.EX2 R125, R125 ;  /* 0x0000007d007d7308 */ /* 0x000fe20000000800 */
[--C-:B-1----:R-:W-:Y:S01]  /*4360*/  FFMA.FTZ R60, R127, UR6, -R52.reuse ;  /* 0x000000067f3c7c23 */ /* 0x102fe20008010834 */
[--C-:B------:R-:W-:Y:S01]  /*4370*/  FFMA.FTZ R127, R62, UR6, -R49.reuse ;  /* 0x000000063e7f7c23 */ /* 0x100fe20008010831 */
[----:B------:R-:W-:Y:S01]  /*4380*/  FFMA.FTZ R62, R126, UR6, -R49 ;  /* 0x000000067e3e7c23 */ /* 0x000fe20008010831 */
[----:B------:R-:W-:Y:S01]  /*4390*/  MUFU.EX2 R58, R58 ;  /* 0x0000003a003a7308 */ /* 0x000fe20000000800 */
[----:B------:R-:W-:-:S02]  /*43a0*/  FFMA.FTZ R126, R147, UR6, -R52 ;  /* 0x00000006937e7c23 */ /* 0x000fc40008010834 */
[C---:B------:R-:W-:Y:S01]  /*43b0*/  HMMA.16816.F32.BF16 R96, R104.reuse, R100, RZ ;  /* 0x000000646860723c */ /* 0x040fe200000418ff */
[----:B------:R-:W-:Y:S01]  /*43c0*/  FFMA.FTZ R147, R136, UR6, -R49 ;  /* 0x0000000688937c23 */ /* 0x000fe20008010831 */
[----:B------:R-:W1:Y:S04]  /*43d0*/  MUFU.EX2 R60, R60 ;  /* 0x0000003c003c7308 */ /* 0x000e680000000800 */
[----:B------:R-:W1:Y:S02]  /*43e0*/  MUFU.EX2 R129, R129 ;  /* 0x0000008100817308 */ /* 0x000e640000000800 */
[C---:B------:R-:W-:Y:S02]  /*43f0*/  HMMA.16816.F32.BF16 R92, R104.reuse, R94, RZ ;  /* 0x0000005e685c723c */ /* 0x040fe400000418ff */
[----:B------:R-:W-:Y:S04]  /*4400*/  MUFU.EX2 R131, R131 ;  /* 0x0000008300837308 */ /* 0x000fe80000000800 */
[----:B------:R-:W1:Y:S02]  /*4410*/  MUFU.EX2 R64, R64 ;  /* 0x0000004000407308 */ /* 0x000e640000000800 */
[C---:B------:R-:W-:Y:S02]  /*4420*/  HMMA.16816.F32.BF16 R100, R104.reuse, R102, RZ ;  /* 0x000000666864723c */ /* 0x040fe400000418ff */
[----:B------:R-:W-:Y:S04]  /*4430*/  MUFU.EX2 R127, R127 ;  /* 0x0000007f007f7308 */ /* 0x000fe80000000800 */
[----:B------:R-:W1:Y:S02]  /*4440*/  MUFU.EX2 R62, R62 ;  /* 0x0000003e003e7308 */ /* 0x000e640000000800 */
[----:B------:R-:W-:Y:S01]  /*4450*/  HMMA.16816.F32.BF16 R108, R104, R8, RZ ;  /* 0x00000008686c723c */ /* 0x000fe200000418ff */
[----:B--2---:R-:W-:Y:S01]  /*4460*/  F2FP.BF16.F32.PACK_AB R8, R40, R43 ;  /* 0x0000002b2808723e */ /* 0x004fe200000010ff */
[----:B------:R-:W-:Y:S01]  /*4470*/  MUFU.EX2 R133, R133 ;  /* 0x0000008500857308 */ /* 0x000fe20000000800 */
[----:B----4-:R-:W-:-:S03]  /*4480*/  F2FP.BF16.F32.PACK_AB R9, R38, R41 ;  /* 0x000000292609723e */ /* 0x010fc600000010ff */
[----:B------:R-:W2:Y:S02]  /*4490*/  MUFU.EX2 R128, R128 ;  /* 0x0000008000807308 */ /* 0x000ea40000000800 */
[----:B------:R-:W-:Y:S01]  /*44a0*/  HMMA.16816.F32.BF16 R104, R104, R10, RZ ;  /* 0x0000000a6868723c */ /* 0x000fe200000418ff */
[----:B------:R-:W-:Y:S01]  /*44b0*/  F2FP.BF16.F32.PACK_AB R10, R36, R39 ;  /* 0x00000027240a723e */ /* 0x000fe200000010ff */
[----:B------:R-:W-:Y:S01]  /*44c0*/  MUFU.EX2 R126, R126 ;  /* 0x0000007e007e7308 */ /* 0x000fe20000000800 */
[----:B---3--:R-:W-:-:S03]  /*44d0*/  F2FP.BF16.F32.PACK_AB R11, R34, R37 ;  /* 0x00000025220b723e */ /* 0x008fc600000010ff */
[----:B------:R-:W3:Y:S04]  /*44e0*/  MUFU.EX2 R143, R143 ;  /* 0x0000008f008f7308 */ /* 0x000ee80000000800 */
[C---:B------:R-:W-:Y:S01]  /*44f0*/  HMMA.16816.F32.BF16 R72, R8.reuse, R16, R72 ;  /* 0x000000100848723c */ /* 0x040fe20000041848 */
[----:B------:R4:W-:Y:S04]  /*4500*/  MUFU.EX2 R136, R138 ;  /* 0x0000008a00887308 */ /* 0x0009e80000000800 */
[----:B------:R-:W3:Y:S03]  /*4510*/  MUFU.EX2 R147, R147 ;  /* 0x0000009300937308 */ /* 0x000ee60000000800 */
[C---:B------:R-:W-:Y:S01]  /*4520*/  HMMA.16816.F32.BF16 R76, R8.reuse, R18, R76 ;  /* 0x00000012084c723c */ /* 0x040fe2000004184c */
[----:B------:R-:W5:Y:S01]  /*4530*/  LDSM.16.MT88.4 R16, [R177+0xd400] ;  /* 0x00d40000b110783b */ /* 0x000f620000004200 */
[----:B------:R-:W-:Y:S04]  /*4540*/  MUFU.EX2 R145, R145 ;  /* 0x0000009100917308 */ /* 0x000fe80000000800 */
[----:B------:R-:W3:Y:S01]  /*4550*/  MUFU.EX2 R130, R130 ;  /* 0x0000008200827308 */ /* 0x000ee20000000800 */
[--C-:B----4-:R-:W-:Y:S01]  /*4560*/  FFMA.FTZ R138, R137, UR6, -R52.reuse ;  /* 0x00000006898a7c23 */ /* 0x110fe20008010834 */
[C---:B------:R-:W-:Y:S01]  /*4570*/  HMMA.16816.F32.BF16 R112, R8.reuse, R20, R112 ;  /* 0x000000140870723c */ /* 0x040fe20000041870 */
[----:B------:R-:W-:Y:S01]  /*4580*/  FFMA.FTZ R137, R141, UR6, -R52 ;  /* 0x000000068d897c23 */ /* 0x000fe20008010834 */
[----:B------:R-:W-:Y:S01]  /*4590*/  FFMA.FTZ R141, R122, UR6, -R49 ;  /* 0x000000067a8d7c23 */ /* 0x000fe20008010831 */
[----:B------:R-:W-:Y:S04]  /*45a0*/  MUFU.EX2 R135, R135 ;  /* 0x0000008700877308 */ /* 0x000fe80000000800 */
[----:B------:R-:W4:Y:S01]  /*45b0*/  MUFU.EX2 R138, R138 ;  /* 0x0000008a008a7308 */ /* 0x000f220000000800 */
[C---:B------:R-:W-:Y:S01]  /*45c0*/  HMMA.16816.F32.BF16 R68, R8.reuse, R22, R68 ;  /* 0x000000160844723c */ /* 0x040fe20000041844 */
[----:B------:R-:W1:Y:S02]  /*45d0*/  LDSM.16.MT88.4 R20, [R118+0xb400] ;  /* 0x00b400007614783b */ /* 0x000e640000004200 */
[----:B------:R-:W-:Y:S04]  /*45e0*/  MUFU.EX2 R134, R134 ;  /* 0x0000008600867308 */ /* 0x000fe80000000800 */
[----:B------:R-:W4:Y:S01]  /*45f0*/  MUFU.EX2 R137, R137 ;  /* 0x0000008900897308 */ /* 0x000f220000000800 */
[C---:B------:R-:W-:Y:S03]  /*4600*/  HMMA.16816.F32.BF16 R80, R8.reuse, R12, R80 ;  /* 0x0000000c0850723c */ /* 0x040fe60000041850 */
[----:B------:R2:W-:Y:S04]  /*4610*/  MUFU.EX2 R122, R124 ;  /* 0x0000007c007a7308 */ /* 0x0005e80000000800 */
[----:B------:R-:W4:Y:S01]  /*4620*/  MUFU.EX2 R141, R141 ;  /* 0x0000008d008d7308 */ /* 0x000f220000000800 */
[C---:B------:R-:W-:Y:S01]  /*4630*/  HMMA.16816.F32.BF16 R84, R8.reuse, R14, R84 ;  /* 0x0000000e0854723c */ /* 0x040fe20000041854 */
[----:B------:R-:W3:Y:S02]  /*4640*/  LDSM.16.MT88.4 R12, [R118+0xd400] ;  /* 0x00d40000760c783b */ /* 0x000ee40000004200 */
[----:B------:R-:W-:Y:S04]  /*4650*/  MUFU.EX2 R139, R139 ;  /* 0x0000008b008b7308 */ /* 0x000fe80000000800 */
[----:B------:R-:W4:Y:S01]  /*4660*/  MUFU.EX2 R66, R66 ;  /* 0x0000004200427308 */ /* 0x000f220000000800 */
[----:B-----5:R-:W-:Y:S01]  /*4670*/  HMMA.16816.F32.BF16 R96, R8, R16, R96 ;  /* 0x000000100860723c */ /* 0x020fe20000041860 */
[----:B--2---:R-:W-:-:S02]  /*4680*/  FADD.FTZ R124, R42, R51 ;  /* 0x000000332a7c7221 */ /* 0x004fc40000010000 */
[----:B------:R-:W-:Y:S02]  /*4690*/  MUFU.EX2 R120, R120 ;  /* 0x0000007800787308 */ /* 0x000fe40000000800 */
[----:B------:R-:W-:Y:S02]  /*46a0*/  FADD.FTZ R43, R43, R124 ;  /* 0x0000007c2b2b7221 */ /* 0x000fe40000010000 */
[----:B------:R-:W-:Y:S01]  /*46b0*/  MUFU.EX2 R47, R47 ;  /* 0x0000002f002f7308 */ /* 0x000fe20000000800 */
[----:B------:R-:W-:Y:S01]  /*46c0*/  HMMA.16816.F32.BF16 R100, R8, R18, R100 ;  /* 0x000000120864723c */ /* 0x000fe20000041864 */
[----:B------:R-:W2:Y:S02]  /*46d0*/  LDSM.16.MT88.4 R16, [R118+0x9800] ;  /* 0x009800007610783b */ /* 0x000ea40000004200 */
[----:B------:R-:W-:Y:S01]  /*46e0*/  MUFU.EX2 R42, R59 ;  /* 0x0000003b002a7308 */ /* 0x000fe20000000800 */
[----:B------:R-:W-:-:S03]  /*46f0*/  FADD.FTZ R40, R40, R43 ;  /* 0x0000002b28287221 */ /* 0x000fc60000010000 */
[----:B------:R-:W-:Y:S01]  /*4700*/  MUFU.EX2 R197, R197 ;  /* 0x000000c500c57308 */ /* 0x000fe20000000800 */
[----:B------:R-:W-:Y:S01]  /*4710*/  FADD.FTZ R39, R39, R40 ;  /* 0x0000002827277221 */ /* 0x000fe20000010000 */
[----:B-1----:R-:W-:Y:S03]  /*4720*/  HMMA.16816.F32.BF16 R88, R8, R20, R88 ;  /* 0x000000140858723c */ /* 0x002fe60000041858 */
[----:B------:R-:W-:-:S05]  /*4730*/  FADD.FTZ R36, R36, R39 ;  /* 0x0000002724247221 */ /* 0x000fca0000010000 */
[C---:B------:R-:W-:Y:S01]  /*4740*/  HMMA.16816.F32.BF16 R92, R8.reuse, R22, R92 ;  /* 0x00000016085c723c */ /* 0x040fe2000004185c */
[----:B------:R-:W1:Y:S07]  /*4750*/  LDSM.16.MT88.4 R20, [R177+0x9800] ;  /* 0x00980000b114783b */ /* 0x000e6e0000004200 */
[C---:B---3--:R-:W-:Y:S08]  /*4760*/  HMMA.16816.F32.BF16 R108, R8.reuse, R12, R108 ;  /* 0x0000000c086c723c */ /* 0x048ff0000004186c */
[----:B------:R-:W-:Y:S01]  /*4770*/  HMMA.16816.F32.BF16 R104, R8, R14, R104 ;  /* 0x0000000e0868723c */ /* 0x000fe20000041868 */
[----:B------:R-:W3:Y:S01]  /*4780*/  LDSM.16.MT88.4 R12, [R177+0xb800] ;  /* 0x00b80000b10c783b */ /* 0x000ee20000004200 */
[----:B------:R-:W-:Y:S01]  /*4790*/  F2FP.BF16.F32.PACK_AB R8, R32, R35 ;  /* 0x000000232008723e */ /* 0x000fe200000010ff */
[----:B------:R-:W-:Y:S01]  /*47a0*/  FADD.FTZ R35, R35, R36 ;  /* 0x0000002423237221 */ /* 0x000fe20000010000 */
[----:B------:R-:W-:-:S02]  /*47b0*/  F2FP.BF16.F32.PACK_AB R10, R28, R31 ;  /* 0x0000001f1c0a723e */ /* 0x000fc400000010ff */
[----:B------:R-:W-:Y:S01]  /*47c0*/  F2FP.BF16.F32.PACK_AB R9, R30, R33 ;  /* 0x000000211e09723e */ /* 0x000fe200000010ff */
[----:B------:R-:W-:Y:S01]  /*47d0*/  FADD.FTZ R32, R32, R35 ;  /* 0x0000002320207221 */ /* 0x000fe20000010000 */
[----:B------:R-:W-:-:S03]  /*47e0*/  F2FP.BF16.F32.PACK_AB R11, R4, R29 ;  /* 0x0000001d040b723e */ /* 0x000fc600000010ff */
[----:B------:R-:W-:-:S04]  /*47f0*/  FADD.FTZ R31, R31, R32 ;  /* 0x000000201f1f7221 */ /* 0x000fc80000010000 */
[----:B--2---:R-:W-:Y:S01]  /*4800*/  HMMA.16816.F32.BF16 R72, R8, R16, R72 ;  /* 0x000000100848723c */ /* 0x004fe20000041848 */
[----:B------:R-:W-:-:S07]  /*4810*/  FADD.FTZ R28, R28, R31 ;  /* 0x0000001f1c1c7221 */ /* 0x000fce0000010000 */
        /* <DEDUP_REMOVED lines=15> */
[----:B------:R-:W-:Y:S01]  /*4910*/  HMMA.16816.F32.BF16 R104, R8, R14, R104 ;  /* 0x0000000e0868723c */ /* 0x000fe20000041868 */
[----:B------:R-:W3:Y:S01]  /*4920*/  LDSM.16.MT88.4 R12, [R177+0xbc00] ;  /* 0x00bc0000b10c783b */ /* 0x000ee20000004200 */
[----:B------:R-:W-:-:S02]  /*4930*/  F2FP.BF16.F32.PACK_AB R8, R60, R125 ;  /* 0x0000007d3c08723e */ /* 0x000fc400000010ff */
[----:B------:R-:W-:Y:S02]  /*4940*/  F2FP.BF16.F32.PACK_AB R10, R129, R58 ;  /* 0x0000003a810a723e */ /* 0x000fe400000010ff */
[----:B------:R-:W-:Y:S02]  /*4950*/  F2FP.BF16.F32.PACK_AB R9, R64, R131 ;  /* 0x000000834009723e */ /* 0x000fe400000010ff */
[----:B------:R-:W-:-:S07]  /*4960*/  F2FP.BF16.F32.PACK_AB R11, R62, R127 ;  /* 0x0000007f3e0b723e */ /* 0x000fce00000010ff */
        /* <DEDUP_REMOVED lines=40> */
[----:B----4-:R-:W-:-:S02]  /*4bf0*/  F2FP.BF16.F32.PACK_AB R8, R138, R135 ;  /* 0x000000878a08723e */ /* 0x010fc400000010ff */
        /* <DEDUP_REMOVED lines=12> */
[C---:B--2---:R-:W-:Y:S01]  /*4cc0*/  HMMA.16816.F32.BF16 R108, R8.reuse, R16, R108 ;  /* 0x00000010086c723c */ /* 0x044fe2000004186c */
[--C-:B------:R-:W-:Y:S01]  /*4cd0*/  FFMA.FTZ R17, R123, UR6, -R52.reuse ;  /* 0x000000067b117c23 */ /* 0x100fe20008010834 */
[--C-:B------:R-:W-:Y:S01]  /*4ce0*/  FFMA.FTZ R16, R65, UR6, -R52.reuse ;  /* 0x0000000641107c23 */ /* 0x100fe20008010834 */
[--C-:B------:R-:W-:Y:S01]  /*4cf0*/  FFMA.FTZ R123, R54, UR6, -R49.reuse ;  /* 0x00000006367b7c23 */ /* 0x100fe20008010831 */
[--C-:B------:R-:W-:Y:S01]  /*4d00*/  FFMA.FTZ R54, R26, UR6, -R49.reuse ;  /* 0x000000061a367c23 */ /* 0x100fe20008010831 */
[--C-:B------:R-:W-:Y:S01]  /*4d10*/  FFMA.FTZ R65, R24, UR6, -R49.reuse ;  /* 0x0000000618417c23 */ /* 0x100fe20008010831 */
[----:B------:R2:W4:Y:S02]  /*4d20*/  MUFU.EX2 R63, R17 ;  /* 0x00000011003f7308 */ /* 0x0005240000000800 */
[C---:B------:R-:W-:Y:S02]  /*4d30*/  HMMA.16816.F32.BF16 R104, R8.reuse, R18, R104 ;  /* 0x000000120868723c */ /* 0x040fe40000041868 */
[----:B------:R-:W-:Y:S04]  /*4d40*/  MUFU.EX2 R54, R54 ;  /* 0x0000003600367308 */ /* 0x000fe80000000800 */
[----:B------:R-:W-:Y:S02]  /*4d50*/  MUFU.EX2 R65, R65 ;  /* 0x0000004100417308 */ /* 0x000fe40000000800 */
[C---:B-1----:R-:W-:Y:S01]  /*4d60*/  HMMA.16816.F32.BF16 R88, R8.reuse, R20, R88 ;  /* 0x000000140858723c */ /* 0x042fe20000041858 */
[----:B------:R-:W-:Y:S01]  /*4d70*/  FFMA.FTZ R21, R67, UR6, -R52 ;  /* 0x0000000643157c23 */ /* 0x000fe20008010834 */
[--C-:B------:R-:W-:Y:S01]  /*4d80*/  FFMA.FTZ R20, R56, UR6, -R49.reuse ;  /* 0x0000000638147c23 */ /* 0x100fe20008010831 */
[--C-:B------:R-:W-:Y:S01]  /*4d90*/  FFMA.FTZ R67, R27, UR6, -R49.reuse ;  /* 0x000000061b437c23 */ /* 0x100fe20008010831 */
[--C-:B------:R-:W-:Y:S01]  /*4da0*/  FFMA.FTZ R56, R25, UR6, -R49.reuse ;  /* 0x0000000619387c23 */ /* 0x100fe20008010831 */
[----:B--2---:R-:W-:Y:S01]  /*4db0*/  FFMA.FTZ R17, R46, UR6, -R49 ;  /* 0x000000062e117c23 */ /* 0x004fe20008010831 */
[----:B------:R-:W1:Y:S01]  /*4dc0*/  LDSM.16.MT88.4 R24, [R118+0xa800] ;  /* 0x00a800007618783b */ /* 0x000e620000004200 */
[----:B------:R-:W-:Y:S01]  /*4dd0*/  MUFU.EX2 R57, R21 ;  /* 0x0000001500397308 */ /* 0x000fe20000000800 */
[C---:B------:R-:W-:Y:S03]  /*4de0*/  HMMA.16816.F32.BF16 R92, R8.reuse, R22, R92 ;  /* 0x00000016085c723c */ /* 0x040fe6000004185c */
[----:B------:R2:W-:Y:S04]  /*4df0*/  MUFU.EX2 R46, R20 ;  /* 0x00000014002e7308 */ /* 0x0005e80000000800 */
[----:B------:R5:W5:Y:S01]  /*4e00*/  MUFU.EX2 R52, R16 ;  /* 0x0000001000347308 */ /* 0x000b620000000800 */
[C---:B---3--:R-:W-:Y:S03]  /*4e10*/  HMMA.16816.F32.BF16 R96, R8.reuse, R12, R96 ;  /* 0x0000000c0860723c */ /* 0x048fe60000041860 */
[----:B------:R-:W3:Y:S04]  /*4e20*/  MUFU.EX2 R49, R123 ;  /* 0x0000007b00317308 */ /* 0x000ee80000000800 */
[----:B------:R-:W-:Y:S01]  /*4e30*/  MUFU.EX2 R67, R67 ;  /* 0x0000004300437308 */ /* 0x000fe20000000800 */
[----:B------:R-:W-:Y:S01]  /*4e40*/  HMMA.16816.F32.BF16 R100, R8, R14, R100 ;  /* 0x0000000e0864723c */ /* 0x000fe20000041864 */
[----:B------:R-:W1:Y:S01]  /*4e50*/  LDSM.16.MT88.4 R12, [R177+0xa800] ;  /* 0x00a80000b10c783b */ /* 0x000e620000004200 */
[----:B----4-:R-:W-:Y:S01]  /*4e60*/  F2FP.BF16.F32.PACK_AB R8, R120, R63 ;  /* 0x0000003f7808723e */ /* 0x010fe200000010ff */
[----:B------:R-:W-:Y:S02]  /*4e70*/  MUFU.EX2 R56, R56 ;  /* 0x0000003800387308 */ /* 0x000fe40000000800 */
[----:B--2---:R-:W2:Y:S01]  /*4e80*/  LDSM.16.MT88.4 R20, [R177+0xc800] ;  /* 0x00c80000b114783b */ /* 0x004ea20000004200 */
[----:B-----5:R-:W-:Y:S01]  /*4e90*/  FADD.FTZ R16, R48, R55 ;  /* 0x0000003730107221 */ /* 0x020fe20000010000 */
[----:B------:R-:W-:Y:S01]  /*4ea0*/  F2FP.BF16.F32.PACK_AB R10, R52, R57 ;  /* 0x00000039340a723e */ /* 0x000fe200000010ff */
[----:B------:R4:W5:Y:S01]  /*4eb0*/  MUFU.EX2 R48, R17 ;  /* 0x0000001100307308 */ /* 0x0009620000000800 */
[----:B---3--:R-:W-:Y:S01]  /*4ec0*/  F2FP.BF16.F32.PACK_AB R9, R49, R46 ;  /* 0x0000002e3109723e */ /* 0x008fe200000010ff */
[----:B------:R-:W-:-:S04]  /*4ed0*/  FADD.FTZ R45, R45, R16 ;  /* 0x000000102d2d7221 */ /* 0x000fc80000010000 */
[----:B------:R-:W-:Y:S02]  /*4ee0*/  FADD.FTZ R50, R44, R45 ;  /* 0x0000002d2c327221 */ /* 0x000fe40000010000 */
[----:B------:R-:W-:Y:S02]  /*4ef0*/  MUFU.EX2 R45, R121 ;  /* 0x00000079002d7308 */ /* 0x000fe40000000800 */
[----:B------:R-:W-:Y:S02]  /*4f00*/  FADD.FTZ R41, R41, R50 ;  /* 0x0000003229297221 */ /* 0x000fe40000010000 */
[----:B------:R-:W3:Y:S01]  /*4f10*/  MUFU.EX2 R44, R61 ;  /* 0x0000003d002c7308 */ /* 0x000ee20000000800 */
[----:B----4-:R-:W4:Y:S01]  /*4f20*/  LDSM.16.MT88.4 R16, [R118+0xc800] ;  /* 0x00c800007610783b */ /* 0x010f220000004200 */
[----:B-----5:R-:W-:Y:S01]  /*4f30*/  F2FP.BF16.F32.PACK_AB R11, R48, R47 ;  /* 0x0000002f300b723e */ /* 0x020fe200000010ff */
        /* <DEDUP_REMOVED lines=12> */
[----:B------:R-:W-:Y:S01]  /*5000*/  HMMA.16816.F32.BF16 R68, R8, R14, R68 ;  /* 0x0000000e0844723c */ /* 0x000fe20000041844 */
[----:B------:R-:W5:Y:S01]  /*5010*/  LDSM.16.MT88.4 R12, [R177+0xe800] ;  /* 0x00e80000b10c783b */ /* 0x000f620000004200 */
[----:B------:R-:W-:-:S06]  /*5020*/  FADD.FTZ R64, R64, R131 ;  /* 0x0000008340407221 */ /* 0x000fcc0000010000 */
[C---:B--2---:R-:W-:Y:S08]  /*5030*/  HMMA.16816.F32.BF16 R80, R8.reuse, R20, R80 ;  /* 0x000000140850723c */ /* 0x044ff00000041850 */
[C---:B------:R-:W-:Y:S01]  /*5040*/  HMMA.16816.F32.BF16 R84, R8.reuse, R22, R84 ;  /* 0x000000160854723c */ /* 0x040fe20000041854 */
[----:B------:R-:W2:Y:S07]  /*5050*/  LDSM.16.MT88.4 R20, [R177+0xac00] ;  /* 0x00ac0000b114783b */ /* 0x000eae0000004200 */
[C---:B----4-:R-:W-:Y:S08]  /*5060*/  HMMA.16816.F32.BF16 R88, R8.reuse, R16, R88 ;  /* 0x000000100858723c */ /* 0x050ff00000041858 */
[C---:B------:R-:W-:Y:S01]  /*5070*/  HMMA.16816.F32.BF16 R92, R8.reuse, R18, R92 ;  /* 0x00000012085c723c */ /* 0x040fe2000004185c */
[----:B------:R-:W4:Y:S07]  /*5080*/  LDSM.16.MT88.4 R16, [R118+0xac00] ;  /* 0x00ac00007610783b */ /* 0x000f2e0000004200 */
[----:B-1----:R-:W-:Y:S01]  /*5090*/  HMMA.16816.F32.BF16 R108, R8, R24, R108 ;  /* 0x00000018086c723c */ /* 0x002fe2000004186c */
[----:B------:R-:W-:-:S04]  /*50a0*/  FADD.FTZ R25, R125, R28 ;  /* 0x0000001c7d197221 */ /* 0x000fc80000010000 */
[----:B------:R-:W-:-:S03]  /*50b0*/  FADD.FTZ R25, R60, R25 ;  /* 0x000000193c197221 */ /* 0x000fc60000010000 */
[----:B-----5:R-:W-:Y:S01]  /*50c0*/  HMMA.16816.F32.BF16 R96, R8, R12, R96 ;  /* 0x0000000c0860723c */ /* 0x020fe20000041860 */
        /* <DEDUP_REMOVED lines=11> */
[----:B---3--:R-:W-:Y:S01]  /*5180*/  F2FP.BF16.F32.PACK_AB R8, R44, R45 ;  /* 0x0000002d2c08723e */ /* 0x008fe200000010ff */
[----:B------:R-:W-:Y:S01]  /*5190*/  FADD.FTZ R126, R126, R25 ;  /* 0x000000197e7e7221 */ /* 0x000fe20000010000 */
[----:B------:R-:W-:Y:S02]  /*51a0*/  F2FP.BF16.F32.PACK_AB R10, R197, R42 ;  /* 0x0000002ac50a723e */ /* 0x000fe400000010ff */
[----:B------:R-:W-:Y:S02]  /*51b0*/  F2FP.BF16.F32.PACK_AB R9, R54, R67 ;  /* 0x000000433609723e */ /* 0x000fe400000010ff */
[----:B------:R-:W-:-:S07]  /*51c0*/  F2FP.BF16.F32.PACK_AB R11, R65, R56 ;  /* 0x00000038410b723e */ /* 0x000fce00000010ff */
        /* <DEDUP_REMOVED lines=106> */
.L_x_1522:
[----:B------:R-:W-:Y:S01]  /*5870*/  UMOV UR4, URZ ;  /* 0x000000ff00047c82 */ /* 0x000fe20008000000 */
[----:B------:R-:W-:Y:S01]  /*5880*/  IMAD.SHL.U32 R4, R6, 0x80, RZ ;  /* 0x0000008006047824 */ /* 0x000fe200078e00ff */
[----:B------:R-:W-:-:S05]  /*5890*/  IADD3 R5, P0, PT, RZ, -UR4, RZ ;  /* 0x80000004ff057c10 */ /* 0x000fca000ff1e0ff */
[----:B------:R-:W-:-:S05]  /*58a0*/  IMAD.X R4, RZ, RZ, ~R4, P0 ;  /* 0x000000ffff047224 */ /* 0x000fca00000e0e04 */
[----:B------:R-:W-:-:S04]  /*58b0*/  SHF.R.S64 R5, R5, 0x1f, R4 ;  /* 0x0000001f05057819 */ /* 0x000fc80000001004 */
[----:B------:R-:W-:-:S04]  /*58c0*/  IADD3 R184, P0, PT, R5, R184, RZ ;  /* 0x000000b805b87210 */ /* 0x000fc80007f1e0ff */
[----:B------:R-:W-:-:S09]  /*58d0*/  LEA.HI.X.SX32 R185, R4, R185, 0x1, P0 ;  /* 0x000000b904b97211 */ /* 0x000fd200000f0eff */
.L_x_1523:
[C---:B------:R-:W-:Y:S01]  /*58e0*/  IMAD.SHL.U32 R5, R6.reuse, 0x40, RZ ;  /* 0x0000004006057824 */ /* 0x040fe200078e00ff */
[----:B------:R-:W-:Y:S01]  /*58f0*/  SHF.L.U64.HI R6, R6, 0x6, R7 ;  /* 0x0000000606067819 */ /* 0x000fe20000010207 */
[----:B------:R-:W-:Y:S01]  /*5900*/  @!PT LDS RZ, [RZ] ;  /* 0x00000000fffff984 */ /* 0x000fe20000000800 */
[----:B------:R-:W-:Y:S01]  /*5910*/  @!PT LDS RZ, [RZ] ;  /* 0x00000000fffff984 */ /* 0x000fe20000000800 */
[----:B------:R-:W-:Y:S01]  /*5920*/  @!PT LDS RZ, [RZ] ;  /* 0x00000000fffff984 */ /* 0x000fe20000000800 */
[----:B------:R-:W-:Y:S03]  /*5930*/  LDGSTS.E.BYPASS.LTC128B.128 [R191+0x9000], desc[UR16][R184.64] ;  /* 0x09000000b8bf7fae */ /* 0x000fe6000b981a10 */
[C---:B------:R-:W-:Y:S01]  /*5940*/  IADD3 R8, P0, PT, R5.reuse, R184, RZ ;  /* 0x000000b805087210 */ /* 0x040fe20007f1e0ff */
[----:B------:R-:W-:Y:S03]  /*5950*/  LDGSTS.E.BYPASS.LTC128B.128 [R191+0xb000], desc[UR16][R184.64+0x40] ;  /* 0x0b000040b8bf7fae */ /* 0x000fe6000b981a10 */
[C---:B------:R-:W-:Y:S01]  /*5960*/  IADD3 R10, P1, PT, R5.reuse, R8, RZ ;  /* 0x00000008050a7210 */ /* 0x040fe20007f3e0ff */
[C---:B------:R-:W-:Y:S01]  /*5970*/  IMAD.X R9, R6.reuse, 0x1, R185, P0 ;  /* 0x0000000106097824 */ /* 0x040fe200000e06b9 */
[----:B------:R-:W-:Y:S02]  /*5980*/  LDGSTS.E.BYPASS.LTC128B.128 [R191+0xd000], desc[UR16][R184.64+0x80] ;  /* 0x0d000080b8bf7fae */ /* 0x000fe4000b981a10 */
[----:B------:R-:W-:Y:S01]  /*5990*/  IADD3 R16, P0, PT, R5, R10, RZ ;  /* 0x0000000a05107210 */ /* 0x000fe20007f1e0ff */
[C---:B------:R-:W-:Y:S01]  /*59a0*/  IMAD.X R11, R6.reuse, 0x1, R9, P1 ;  /* 0x00000001060b7824 */ /* 0x040fe200008e0609 */
[----:B------:R-:W-:Y:S03]  /*59b0*/  LDGSTS.E.BYPASS.LTC128B.128 [R191+0x9800], desc[UR16][R8.64] ;  /* 0x0980000008bf7fae */ /* 0x000fe6000b981a10 */
[----:B------:R-:W-:Y:S01]  /*59c0*/  IMAD.X R17, R6, 0x1, R11, P0 ;  /* 0x0000000106117824 */ /* 0x000fe200000e060b */
        /* <DEDUP_REMOVED lines=9> */
[----:B------:R-:W1:Y:S04]  /*5a60*/  LDSM.16.M88.4 R12, [R179+0x3400] ;  /* 0x00340000b30c783b */ /* 0x000e680000000200 */
[----:B------:R-:W2:Y:S04]  /*5a70*/  LDSM.16.M88.4 R4, [R179+0x3800] ;  /* 0x00380000b304783b */ /* 0x000ea80000000200 */
[----:B------:R-:W3:Y:S04]  /*5a80*/  LDSM.16.M88.4 R60, [R179+0x3c00] ;  /* 0x003c0000b33c783b */ /* 0x000ee80000000200 */
[----:B------:R-:W4:Y:S04]  /*5a90*/  LDSM.16.M88.4 R20, [R179+0x3000] ;  /* 0x00300000b314783b */ /* 0x000f280000000200 */
[----:B------:R-:W5:Y:S04]  /*5aa0*/  LDSM.16.M88.4 R52, [R179+0x4000] ;  /* 0x00400000b334783b */ /* 0x000f680000000200 */
[----:B------:R-:W5:Y:S04]  /*5ab0*/  LDSM.16.M88.4 R44, [R179+0x4400] ;  /* 0x00440000b32c783b */ /* 0x000f680000000200 */
[----:B------:R-:W5:Y:S04]  /*5ac0*/  LDSM.16.M88.4 R36, [R179+0x4800] ;  /* 0x00480000b324783b */ /* 0x000f680000000200 */
[----:B------:R-:W5:Y:S04]  /*5ad0*/  LDSM.16.M88.4 R136, [R179+0x4c00] ;  /* 0x004c0000b388783b */ /* 0x000f680000000200 */
[----:B------:R-:W-:Y:S04]  /*5ae0*/  LDSM.16.M88.4 R120, [R178] ;  /* 0x00000000b278783b */ /* 0x000fe80000000200 */
[----:B------:R-:W5:Y:S04]  /*5af0*/  LDSM.16.M88.4 R132, [R176+0x3400] ;  /* 0x00340000b084783b */ /* 0x000f680000000200 */
[----:B------:R-:W5:Y:S01]  /*5b00*/  LDSM.16.M88.4 R128, [R176+0x3800] ;  /* 0x00380000b080783b */ /* 0x000f620000000200 */
[C---:B-1----:R-:W-:Y:S03]  /*5b10*/  HMMA.16816.F32.BF16 R16, R28.reuse, R12, RZ ;  /* 0x0000000c1c10723c */ /* 0x042fe600000418ff */
[----:B------:R-:W1:Y:S04]  /*5b20*/  LDSM.16.M88.4 R124, [R176+0x3c00] ;  /* 0x003c0000b07c783b */ /* 0x000e680000000200 */
[----:B------:R-:W1:Y:S01]  /*5b30*/  LDSM.16.M88.4 R144, [R176+0x3000] ;  /* 0x00300000b090783b */ /* 0x000e620000000200 */
[C---:B--2---:R-:W-:Y:S03]  /*5b40*/  HMMA.16816.F32.BF16 R8, R28.reuse, R4, RZ ;  /* 0x000000041c08723c */ /* 0x044fe600000418ff */
[----:B------:R-:W0:Y:S05]  /*5b50*/  LDGDEPBAR ;  /* 0x00000000000079af */ /* 0x000e2a0000000000 */
[C---:B---3--:R-:W-:Y:S08]  /*5b60*/  HMMA.16816.F32.BF16 R64, R28.reuse, R60, RZ ;  /* 0x0000003c1c40723c */ /* 0x048ff000000418ff */
        /* <DEDUP_REMOVED lines=23> */
[C---:B------:R-:W-:Y:S08]  /*5ce0*/  HMMA.16816.F32.BF16 R24, R120.reuse, R144, R24 ;  /* 0x000000907818723c */ /* 0x040ff00000041818 */
[C---:B------:R-:W-:Y:S08]  /*5cf0*/  HMMA.16816.F32.BF16 R20, R120.reuse, R146, R20 ;  /* 0x000000927814723c */ /* 0x040ff00000041814 */
[C---:B--2---:R-:W-:Y:S08]  /*5d00*/  HMMA.16816.F32.BF16 R56, R120.reuse, R136, R56 ;  /* 0x000000887838723c */ /* 0x044ff00000041838 */
        /* <DEDUP_REMOVED lines=82> */
[----:B------:R-:W2:Y:S07]  /*6230*/  LDSM.16.M88.4 R132, [R176+0x7c00] ;  /* 0x007c0000b084783b */ /* 0x000eae0000000200 */
[C---:B----4-:R-:W-:Y:S08]  /*6240*/  HMMA.16816.F32.BF16 R40, R120.reuse, R128, R40 ;  /* 0x000000807828723c */ /* 0x050ff00000041828 */
[----:B------:R-:W-:Y:S01]  /*6250*/  HMMA.16816.F32.BF16 R36, R120, R130, R36 ;  /* 0x000000827824723c */ /* 0x000fe20000041824 */
[----:B------:R-:W3:Y:S04]  /*6260*/  LDSM.16.M88.4 R120, [R176+0x7800] ;  /* 0x00780000b078783b */ /* 0x000ee80000000200 */
[----:B------:R-:W4:Y:S03]  /*6270*/  LDSM.16.M88.4 R128, [R176+0x7000] ;  /* 0x00700000b080783b */ /* 0x000f260000000200 */
[C---:B-1----:R-:W-:Y:S08]  /*6280*/  HMMA.16816.F32.BF16 R16, R136.reuse, R124, R16 ;  /* 0x0000007c8810723c */ /* 0x042ff00000041810 */
[C---:B------:R-:W-:Y:S01]  /*6290*/  HMMA.16816.F32.BF16 R12, R136.reuse, R126, R12 ;  /* 0x0000007e880c723c */ /* 0x040fe2000004180c */
[----:B------:R-:W1:Y:S07]  /*62a0*/  LDSM.16.M88.4 R124, [R176+0x8400] ;  /* 0x00840000b07c783b */ /* 0x000e6e0000000200 */
[C---:B--2---:R-:W-:Y:S08]  /*62b0*/  HMMA.16816.F32.BF16 R64, R136.reuse, R132, R64 ;  /* 0x000000848840723c */ /* 0x044ff00000041840 */
[C---:B------:R-:W-:Y:S08]  /*62c0*/  HMMA.16816.F32.BF16 R60, R136.reuse, R134, R60 ;  /* 0x00000086883c723c */ /* 0x040ff0000004183c */
[C---:B---3--:R-:W-:Y:S08]  /*62d0*/  HMMA.16816.F32.BF16 R8, R136.reuse, R120, R8 ;  /* 0x000000788808723c */ /* 0x048ff00000041808 */
[C---:B------:R-:W-:Y:S01]  /*62e0*/  HMMA.16816.F32.BF16 R4, R136.reuse, R122, R4 ;  /* 0x0000007a8804723c */ /* 0x040fe20000041804 */
[----:B------:R-:W2:Y:S07]  /*62f0*/  LDSM.16.M88.4 R120, [R176+0x8800] ;  /* 0x00880000b078783b */ /* 0x000eae0000000200 */
[C---:B----4-:R-:W-:Y:S08]  /*6300*/  HMMA.16816.F32.BF16 R24, R136.reuse, R128, R24 ;  /* 0x000000808818723c */ /* 0x050ff00000041818 */
[----:B-1----:R-:W-:Y:S01]  /*6310*/  HMMA.16816.F32.BF16 R48, R136, R124, R48 ;  /* 0x0000007c8830723c */ /* 0x002fe20000041830 */
[----:B------:R-:W-:-:S05]  /*6320*/  IMAD.SHL.U32 R124, R187, 0x2, RZ ;  /* 0x00000002bb7c7824 */ /* 0x000fca00078e00ff */
[----:B------:R-:W-:Y:S02]  /*6330*/  LOP3.LUT R124, R124, 0x6, RZ, 0xc0, !PT ;  /* 0x000000067c7c7812 */ /* 0x000fe400078ec0ff */
[----:B------:R-:W-:Y:S01]  /*6340*/  HMMA.16816.F32.BF16 R20, R136, R130, R20 ;  /* 0x000000828814723c */ /* 0x000fe20000041814 */
[----:B------:R-:W1:Y:S02]  /*6350*/  LDSM.16.M88.4 R128, [R176+0x8000] ;  /* 0x00800000b080783b */ /* 0x000e640000000200 */
[----:B------:R-:W-:-:S04]  /*6360*/  IMAD R125, R3, 0x80, R124 ;  /* 0x00000080037d7824 */ /* 0x000fc800078e027c */
[C---:B------:R-:W-:Y:S01]  /*6370*/  VIADD R124, R125.reuse, 0xffffff00 ;  /* 0xffffff007d7c7836 */ /* 0x040fe20000000000 */
[C---:B------:R-:W-:Y:S04]  /*6380*/  HMMA.16816.F32.BF16 R44, R136.reuse, R126, R44 ;  /* 0x0000007e882c723c */ /* 0x040fe8000004182c */
[C---:B------:R-:W-:Y:S02]  /*6390*/  ISETP.GE.AND P1, PT, R124.reuse, R140, PT ;  /* 0x0000008c7c00720c */ /* 0x040fe40003f26270 */
[----:B------:R-:W-:Y:S02]  /*63a0*/  ISETP.GE.AND P0, PT, R124, R119, PT ;  /* 0x000000777c00720c */ /* 0x000fe40003f06270 */
[----:B------:R-:W-:Y:S01]  /*63b0*/  FSEL R24, R24, -INF , !P1 ;  /* 0xff80000018187808 */ /* 0x000fe20004800000 */
[----:B--2---:R-:W-:Y:S01]  /*63c0*/  HMMA.16816.F32.BF16 R40, R136, R120, R40 ;  /* 0x000000788828723c */ /* 0x004fe20000041828 */
[C---:B------:R-:W-:Y:S01]  /*63d0*/  VIADD R120, R125.reuse, 0xffffff01 ;  /* 0xffffff017d787836 */ /* 0x040fe20000000000 */
[----:B------:R-:W-:Y:S01]  /*63e0*/  FSEL R141, R26, -INF , !P0 ;  /* 0xff8000001a8d7808 */ /* 0x000fe20004000000 */
[----:B------:R-:W-:-:S03]  /*63f0*/  VIADD R121, R125, 0xffffff08 ;  /* 0xffffff087d797836 */ /* 0x000fc60000000000 */
[CC--:B------:R-:W-:Y:S02]  /*6400*/  ISETP.GE.AND P6, PT, R120.reuse, R140.reuse, PT ;  /* 0x0000008c7800720c */ /* 0x0c0fe40003fc6270 */
[-C--:B------:R-:W-:Y:S01]  /*6410*/  ISETP.GE.AND P3, PT, R120, R119.reuse, PT ;  /* 0x000000777800720c */ /* 0x080fe20003f66270 */
[----:B------:R-:W-:Y:S01]  /*6420*/  VIADD R120, R125, 0xffffff09 ;  /* 0xffffff097d787836 */ /* 0x000fe20000000000 */
[CC--:B------:R-:W-:Y:S01]  /*6430*/  ISETP.GE.AND P5, PT, R121.reuse, R140.reuse, PT ;  /* 0x0000008c7900720c */ /* 0x0c0fe20003fa6270 */
[----:B------:R-:W-:Y:S01]  /*6440*/  HMMA.16816.F32.BF16 R36, R136, R122, R36 ;  /* 0x0000007a8824723c */ /* 0x000fe20000041824 */
[-C--:B------:R-:W-:Y:S01]  /*6450*/  ISETP.GE.AND P4, PT, R121, R119.reuse, PT ;  /* 0x000000777900720c */ /* 0x080fe20003f86270 */
[C---:B------:R-:W-:Y:S01]  /*6460*/  VIADD R121, R125.reuse, 0xffffff10 ;  /* 0xffffff107d797836 */ /* 0x040fe20000000000 */
[C---:B------:R-:W-:Y:S02]  /*6470*/  ISETP.GE.AND P2, PT, R120.reuse, R140, PT ;  /* 0x0000008c7800720c */ /* 0x040fe40003f46270 */
[----:B------:R-:W-:Y:S01]  /*6480*/  ISETP.GE.AND P1, PT, R120, R119, PT ;  /* 0x000000777800720c */ /* 0x000fe20003f26270 */
[----:B------:R-:W-:Y:S01]  /*6490*/  VIADD R120, R125, 0xffffff11 ;  /* 0xffffff117d787836 */ /* 0x000fe20000000000 */
[----:B------:R-:W-:-:S02]  /*64a0*/  FSEL R26, R25, -INF , !P6 ;  /* 0xff800000191a7808 */ /* 0x000fc40007000000 */
[----:B------:R-:W-:Y:S02]  /*64b0*/  FSEL R27, R27, -INF , !P3 ;  /* 0xff8000001b1b7808 */ /* 0x000fe40005800000 */
[----:B------:R-:W-:Y:S02]  /*64c0*/  FSEL R150, R20, -INF , !P5 ;  /* 0xff80000014967808 */ /* 0x000fe40006800000 */
[CC--:B------:R-:W-:Y:S01]  /*64d0*/  ISETP.GE.AND P0, PT, R121.reuse, R140.reuse, PT ;  /* 0x0000008c7900720c */ /* 0x0c0fe20003f06270 */
[C---:B-1----:R-:W-:Y:S01]  /*64e0*/  HMMA.16816.F32.BF16 R56, R136.reuse, R128, R56 ;  /* 0x000000808838723c */ /* 0x042fe20000041838 */
[-C--:B------:R-:W-:Y:S01]  /*64f0*/  ISETP.GE.AND P6, PT, R121, R119.reuse, PT ;  /* 0x000000777900720c */ /* 0x080fe20003fc6270 */
[C---:B------:R-:W-:Y:S01]  /*6500*/  VIADD R121, R125.reuse, 0xffffff18 ;  /* 0xffffff187d797836 */ /* 0x040fe20000000000 */
[CC--:B------:R-:W-:Y:S02]  /*6510*/  ISETP.GE.AND P3, PT, R120.reuse, R140.reuse, PT ;  /* 0x0000008c7800720c */ /* 0x0c0fe40003f66270 */
[----:B------:R-:W-:Y:S01]  /*6520*/  ISETP.GE.AND P5, PT, R120, R119, PT ;  /* 0x000000777800720c */ /* 0x000fe20003fa6270 */
[C---:B------:R-:W-:Y:S01]  /*6530*/  VIADD R120, R125.reuse, 0xffffff19 ;  /* 0xffffff197d787836 */ /* 0x040fe20000000000 */
[----:B------:R-:W-:Y:S01]  /*6540*/  FSEL R25, R22, -INF , !P4 ;  /* 0xff80000016197808 */ /* 0x000fe20006000000 */
[----:B------:R-:W-:Y:S01]  /*6550*/  VIADD R22, R125, 0xffffff20 ;  /* 0xffffff207d167836 */ /* 0x000fe20000000000 */
[----:B------:R-:W-:Y:S01]  /*6560*/  FSEL R20, R21, -INF , !P2 ;  /* 0xff80000015147808 */ /* 0x000fe20005000000 */
[----:B------:R-:W-:Y:S01]  /*6570*/  VIADD R21, R125, 0xffffff21 ;  /* 0xffffff217d157836 */ /* 0x000fe20000000000 */
[----:B------:R-:W-:Y:S01]  /*6580*/  FSEL R23, R23, -INF , !P1 ;  /* 0xff80000017177808 */ /* 0x000fe20004800000 */
[----:B------:R-:W-:Y:S01]  /*6590*/  HMMA.16816.F32.BF16 R52, R136, R130, R52 ;  /* 0x000000828834723c */ /* 0x000fe20000041834 */
[----:B------:R-:W-:Y:S01]  /*65a0*/  FSEL R202, R16, -INF , !P0 ;  /* 0xff80000010ca7808 */ /* 0x000fe20004000000 */
[----:B------:R-:W-:Y:S01]  /*65b0*/  VIADD R16, R125, 0xffffff28 ;  /* 0xffffff287d107836 */ /* 0x000fe20000000000 */
[----:B------:R-:W-:-:S02]  /*65c0*/  ISETP.GE.AND P4, PT, R121, R140, PT ;  /* 0x0000008c7900720c */ /* 0x000fc40003f86270 */
[----:B------:R-:W-:Y:S02]  /*65d0*/  ISETP.GE.AND P2, PT, R121, R119, PT ;  /* 0x000000777900720c */ /* 0x000fe40003f46270 */
[----:B------:R-:W-:Y:S02]  /*65e0*/  ISETP.GE.AND P1, PT, R120, R140, PT ;  /* 0x0000008c7800720c */ /* 0x000fe40003f26270 */
[----:B------:R-:W-:Y:S02]  /*65f0*/  FSEL R203, R18, -INF , !P6 ;  /* 0xff80000012cb7808 */ /* 0x000fe40007000000 */
[----:B------:R-:W-:Y:S02]  /*6600*/  FSEL R204, R17, -INF , !P3 ;  /* 0xff80000011cc7808 */ /* 0x000fe40005800000 */
[----:B------:R-:W-:Y:S01]  /*6610*/  FSEL R200, R12, -INF , !P4 ;  /* 0xff8000000cc87808 */ /* 0x000fe20006000000 */
[----:B------:R-:W-:Y:S01]  /*6620*/  VIADD R12, R125, 0xffffff29 ;  /* 0xffffff297d0c7836 */ /* 0x000fe20000000000 */
[----:B------:R-:W-:-:S02]  /*6630*/  FSEL R195, R14, -INF , !P2 ;  /* 0xff8000000ec37808 */ /* 0x000fc40005000000 */
[----:B------:R-:W-:Y:S01]  /*6640*/  FSEL R196, R13, -INF , !P1 ;  /* 0xff8000000dc47808 */ /* 0x000fe20004800000 */
[----:B------:R-:W-:Y:S01]  /*6650*/  VIADD R13, R125, 0xffffff30 ;  /* 0xffffff307d0d7836 */ /* 0x000fe20000000000 */
[-C--:B------:R-:W-:Y:S02]  /*6660*/  ISETP.GE.AND P0, PT, R120, R119.reuse, PT ;  /* 0x000000777800720c */ /* 0x080fe40003f06270 */
[CC--:B------:R-:W-:Y:S02]  /*6670*/  ISETP.GE.AND P6, PT, R22.reuse, R140.reuse, PT ;  /* 0x0000008c1600720c */ /* 0x0c0fe40003fc6270 */
[----:B------:R-:W-:Y:S02]  /*6680*/  ISETP.GE.AND P3, PT, R22, R119, PT ;  /* 0x000000771600720c */ /* 0x000fe40003f66270 */
[----:B------:R-:W-:Y:S02]  /*6690*/  ISETP.GE.AND P2, PT, R16, R140, PT ;  /* 0x0000008c1000720c */ /* 0x000fe40003f46270 */
[----:B------:R-:W-:-:S02]  /*66a0*/  FSEL R199, R15, -INF , !P0 ;  /* 0xff8000000fc77808 */ /* 0x000fc40004000000 */
[----:B------:R-:W-:Y:S01]  /*66b0*/  FSEL R194, R8, -INF , !P6 ;  /* 0xff80000008c27808 */ /* 0x000fe20007000000 */
[C---:B------:R-:W-:Y:S01]  /*66c0*/  VIADD R8, R125.reuse, 0xffffff38 ;  /* 0xffffff387d087836 */ /* 0x040fe20000000000 */
        /* <DEDUP_REMOVED lines=8> */
[C---:B------:R-:W-:Y:S02]  /*6750*/  ISETP.GE.AND P5, PT, R21.reuse, R140, PT ;  /* 0x0000008c1500720c */ /* 0x040fe40003fa6270 */
[-C--:B------:R-:W-:Y:S02]  /*6760*/  ISETP.GE.AND P4, PT, R21, R119.reuse, PT ;  /* 0x000000771500720c */ /* 0x080fe40003f86270 */
[----:B------:R-:W-:Y:S02]  /*6770*/  ISETP.GE.AND P1, PT, R16, R119, PT ;  /* 0x000000771000720c */ /* 0x000fe40003f26270 */
[----:B------:R-:W-:Y:S02]  /*6780*/  FSEL R173, R7, -INF , !P6 ;  /* 0xff80000007ad7808 */ /* 0x000fe40007000000 */
[----:B------:R-:W-:Y:S02]  /*6790*/  FSEL R168, R64, -INF , !P3 ;  /* 0xff80000040a87808 */ /* 0x000fe40005800000 */
[----:B------:R-:W-:-:S02]  /*67a0*/  FSEL R170, R9, -INF , !P5 ;  /* 0xff80000009aa7808 */ /* 0x000fc40006800000 */
[----:B------:R-:W-:Y:S02]  /*67b0*/  FSEL R169, R11, -INF , !P4 ;  /* 0xff8000000ba97808 */ /* 0x000fe40006000000 */
[----:B------:R-:W-:Y:S02]  /*67c0*/  FSEL R171, R6, -INF , !P1 ;  /* 0xff80000006ab7808 */ /* 0x000fe40004800000 */
[----:B------:R-:W-:Y:S01]  /*67d0*/  FSEL R174, R5, -INF , !P0 ;  /* 0xff80000005ae7808 */ /* 0x000fe20004000000 */
[C---:B------:R-:W-:Y:S01]  /*67e0*/  VIADD R5, R125.reuse, 0xffffff40 ;  /* 0xffffff407d057836 */ /* 0x040fe20000000000 */
[C---:B------:R-:W-:Y:S02]  /*67f0*/  ISETP.GE.AND P6, PT, R4.reuse, R140, PT ;  /* 0x0000008c0400720c */ /* 0x040fe40003fc6270 */
[-C--:B------:R-:W-:Y:S01]  /*6800*/  ISETP.GE.AND P3, PT, R4, R119.reuse, PT ;  /* 0x000000770400720c */ /* 0x080fe20003f66270 */
[----:B------:R-:W-:Y:S01]  /*6810*/  VIADD R4, R125, 0xffffff41 ;  /* 0xffffff417d047836 */ /* 0x000fe20000000000 */
[----:B------:R-:W-:-:S02]  /*6820*/  ISETP.GE.AND P5, PT, R13, R119, PT ;  /* 0x000000770d00720c */ /* 0x000fc40003fa6270 */
[CC--:B------:R-:W-:Y:S02]  /*6830*/  ISETP.GE.AND P4, PT, R12.reuse, R140.reuse, PT ;  /* 0x0000008c0c00720c */ /* 0x0c0fe40003f86270 */
[----:B------:R-:W-:Y:S02]  /*6840*/  ISETP.GE.AND P2, PT, R12, R119, PT ;  /* 0x000000770c00720c */ /* 0x000fe40003f46270 */
[----:B------:R-:W-:Y:S02]  /*6850*/  ISETP.GE.AND P1, PT, R8, R140, PT ;  /* 0x0000008c0800720c */ /* 0x000fe40003f26270 */
        /* <DEDUP_REMOVED lines=8> */
[-C--:B------:R-:W-:Y:S01]  /*68e0*/  ISETP.GE.AND P1, PT, R4, R119.reuse, PT ;  /* 0x000000770400720c */ /* 0x080fe20003f26270 */
[C---:B------:R-:W-:Y:S01]  /*68f0*/  VIADD R4, R125.reuse, 0xffffff49 ;  /* 0xffffff497d047836 */ /* 0x040fe20000000000 */
[----:B------:R-:W-:Y:S01]  /*6900*/  ISETP.GE.AND P0, PT, R8, R119, PT ;  /* 0x000000770800720c */ /* 0x000fe20003f06270 */
[----:B------:R-:W-:Y:S01]  /*6910*/  VIADD R8, R125, 0xffffff50 ;  /* 0xffffff507d087836 */ /* 0x000fe20000000000 */
[----:B------:R-:W-:-:S02]  /*6920*/  FSEL R166, R61, -INF , !P6 ;  /* 0xff8000003da67808 */ /* 0x000fc40007000000 */
[----:B------:R-:W-:Y:S02]  /*6930*/  FSEL R163, R62, -INF , !P0 ;  /* 0xff8000003ea37808 */ /* 0x000fe40004000000 */
[----:B------:R-:W-:Y:S02]  /*6940*/  FSEL R165, R63, -INF , !P3 ;  /* 0xff8000003fa57808 */ /* 0x000fe40005800000 */
[----:B------:R-:W-:Y:S02]  /*6950*/  FSEL R154, R56, -INF , !P5 ;  /* 0xff800000389a7808 */ /* 0x000fe40006800000 */
[CC--:B------:R-:W-:Y:S02]  /*6960*/  ISETP.GE.AND P0, PT, R5.reuse, R140.reuse, PT ;  /* 0x0000008c0500720c */ /* 0x0c0fe40003f06270 */
[----:B------:R-:W-:Y:S02]  /*6970*/  ISETP.GE.AND P6, PT, R5, R119, PT ;  /* 0x000000770500720c */ /* 0x000fe40003fc6270 */
[----:B------:R-:W-:-:S02]  /*6980*/  ISETP.GE.AND P3, PT, R4, R140, PT ;  /* 0x0000008c0400720c */ /* 0x000fc40003f66270 */
[----:B------:R-:W-:Y:S02]  /*6990*/  ISETP.GE.AND P5, PT, R4, R119, PT ;  /* 0x000000770400720c */ /* 0x000fe40003fa6270 */
[----:B------:R-:W1:Y:S01]  /*69a0*/  LDSM.16.M88.4 R4, [R176+0x8c00] ;  /* 0x008c0000b004783b */ /* 0x000e620000000200 */
[----:B------:R-:W-:Y:S01]  /*69b0*/  FSEL R159, R58, -INF , !P4 ;  /* 0xff8000003a9f7808 */ /* 0x000fe20006000000 */
[----:B------:R-:W-:-:S04]  /*69c0*/  DEPBAR.LE SB0, 0x0 ;  /* 0x000080000000791a */ /* 0x000fc80000000000 */
        /* <DEDUP_REMOVED lines=17> */
[-C--:B------:R-:W-:Y:S01]  /*6ae0*/  ISETP.GE.AND P4, PT, R8, R119.reuse, PT ;  /* 0x000000770800720c */ /* 0x080fe20003f86270 */
[----:B------:R-:W-:Y:S01]  /*6af0*/  VIADD R8, R125, 0xffffff60 ;  /* 0xffffff607d087836 */ /* 0x000fe20000000000 */
[----:B------:R-:W-:Y:S02]  /*6b00*/  FSEL R143, R50, -INF , !P2 ;  /* 0xff800000328f7808 */ /* 0x000fe40005000000 */
[----:B------:R-:W-:Y:S01]  /*6b10*/  FSEL R144, R49, -INF , !P1 ;  /* 0xff80000031907808 */ /* 0x000fe20004800000 */
[C---:B-1----:R-:W-:Y:S01]  /*6b20*/  HMMA.16816.F32.BF16 R32, R136.reuse, R4, R32 ;  /* 0x000000048820723c */ /* 0x042fe20000041820 */
[CC--:B------:R-:W-:Y:S01]  /*6b30*/  ISETP.GE.AND P2, PT, R8.reuse, R140.reuse, PT ;  /* 0x0000008c0800720c */ /* 0x0c0fe20003f46270 */
[C---:B------:R-:W-:Y:S01]  /*6b40*/  VIADD R5, R125.reuse, 0xffffff68 ;  /* 0xffffff687d057836 */ /* 0x040fe20000000000 */
[----:B------:R-:W-:Y:S01]  /*6b50*/  ISETP.GE.AND P1, PT, R8, R119, PT ;  /* 0x000000770800720c */ /* 0x000fe20003f26270 */
[C---:B------:R-:W-:Y:S01]  /*6b60*/  VIADD R8, R125.reuse, 0xffffff61 ;  /* 0xffffff617d087836 */ /* 0x040fe20000000000 */
[----:B------:R-:W-:Y:S01]  /*6b70*/  FSEL R147, R46, -INF , !P3 ;  /* 0xff8000002e937808 */ /* 0x000fe20005800000 */
[----:B------:R-:W-:Y:S01]  /*6b80*/  VIADD R4, R125, 0xffffff69 ;  /* 0xffffff697d047836 */ /* 0x000fe20000000000 */
[----:B------:R-:W-:Y:S01]  /*6b90*/  FSEL R148, R45, -INF , !P5 ;  /* 0xff8000002d947808 */ /* 0x000fe20006800000 */
[----:B------:R-:W-:Y:S01]  /*6ba0*/  HMMA.16816.F32.BF16 R28, R136, R6, R28 ;  /* 0x00000006881c723c */ /* 0x000fe2000004181c */
[----:B------:R-:W-:Y:S01]  /*6bb0*/  FSEL R145, R51, -INF , !P0 ;  /* 0xff80000033917808 */ /* 0x000fe20004000000 */
[----:B------:R-:W-:Y:S01]  /*6bc0*/  BAR.SYNC.DEFER_BLOCKING 0x0 ;  /* 0x0000000000007b1d */ /* 0x000fe20000010000 */
[----:B------:R-:W-:-:S02]  /*6bd0*/  ISETP.GE.AND P3, PT, R5, R140, PT ;  /* 0x0000008c0500720c */ /* 0x000fc40003f66270 */
[-C--:B------:R-:W-:Y:S01]  /*6be0*/  ISETP.GE.AND P5, PT, R5, R119.reuse, PT ;  /* 0x000000770500720c */ /* 0x080fe20003fa6270 */
[----:B------:R-:W-:Y:S01]  /*6bf0*/  VIADD R5, R125, 0xffffff70 ;  /* 0xffffff707d057836 */ /* 0x000fe20000000000 */
[----:B------:R-:W-:Y:S02]  /*6c00*/  ISETP.GE.AND P0, PT, R8, R140, PT ;  /* 0x0000008c0800720c */ /* 0x000fe40003f06270 */
[----:B------:R-:W-:Y:S02]  /*6c10*/  FSEL R149, R47, -INF , !P4 ;  /* 0xff8000002f957808 */ /* 0x000fe40006000000 */
        /* <DEDUP_REMOVED lines=9> */
[----:B------:R-:W-:-:S02]  /*6cb0*/  ISETP.GE.U32.AND P0, PT, R3, 0x3, PT ;  /* 0x000000030300780c */ /* 0x000fc40003f06070 */
[----:B------:R-:W-:Y:S02]  /*6cc0*/  FSEL R121, R42, -INF , !P1 ;  /* 0xff8000002a797808 */ /* 0x000fe40004800000 */
[----:B------:R-:W-:Y:S02]  /*6cd0*/  FSEL R122, R43, -INF , !P6 ;  /* 0xff8000002b7a7808 */ /* 0x000fe40007000000 */
[----:B------:R-:W-:Y:S02]  /*6ce0*/  FSEL R124, R36, -INF , !P3 ;  /* 0xff800000247c7808 */ /* 0x000fe40005800000 */
        /* <DEDUP_REMOVED lines=13> */
[----:B------:R-:W-:Y:S02]  /*6dc0*/  FSEL R133, R33, -INF , !P6 ;  /* 0xff80000021857808 */ /* 0x000fe40007000000 */
[----:B------:R-:W-:Y:S02]  /*6dd0*/  FSEL R129, R35, -INF , !P3 ;  /* 0xff80000023817808 */ /* 0x000fe40005800000 */
[----:B------:R-:W-:Y:S02]  /*6de0*/  FSEL R134, R28, -INF , !P5 ;  /* 0xff8000001c867808 */ /* 0x000fe40006800000 */
[----:B------:R-:W-:Y:S02]  /*6df0*/  FSEL R131, R29, -INF , !P4 ;  /* 0xff8000001d837808 */ /* 0x000fe40006000000 */
[----:B------:R-:W-:-:S02]  /*6e00*/  FSEL R130, R30, -INF , !P2 ;  /* 0xff8000001e827808 */ /* 0x000fc40005000000 */
[----:B------:R-:W-:Y:S01]  /*6e10*/  FSEL R119, R31, -INF , !P1 ;  /* 0xff8000001f777808 */ /* 0x000fe20004800000 */
[----:B------:R-:W-:Y:S06]  /*6e20*/  @!P0 BRA `(.L_x_1524) ;  /* 0x00000004007c8947 */ /* 0x000fec0003800000 */
[----:B------:R-:W-:Y:S05]  /*6e30*/  BRA.U !UP1, `(.L_x_1525) ;  /* 0x0000000109fc7547 */ /* 0x000fea000b800000 */
[----:B------:R-:W1:Y:S01]  /*6e40*/  LDC R8, c[0x0][0x4f0] ;  /* 0x00013c00ff087b82 */ /* 0x000e620000000800 */
[----:B------:R-:W-:Y:S01]  /*6e50*/  SHF.L.U32 R9, R3, 0x7, RZ ;  /* 0x0000000703097819 */ /* 0x000fe200000006ff */
[----:B------:R-:W2:Y:S04]  /*6e60*/  LDCU.64 UR4, c[0x0][0x3a0] ;  /* 0x00007400ff0477ac */ /* 0x000ea80008000a00 */
[C---:B------:R-:W-:Y:S01]  /*6e70*/  VIADD R13, R9.reuse, 0xfffffe80 ;  /* 0xfffffe80090d7836 */ /* 0x040fe20000000000 */
[----:B------:R-:W-:-:S04]  /*6e80*/  IADD3 R9, PT, PT, R9, -0x100, RZ ;  /* 0xffffff0009097810 */ /* 0x000fc80007ffe0ff */
[----:B------:R-:W-:Y:S02]  /*6e90*/  IABS R10, R13 ;  /* 0x0000000d000a7213 */ /* 0x000fe40000000000 */
[----:B------:R-:W-:Y:S02]  /*6ea0*/  IABS R7, R9 ;  /* 0x0000000900077213 */ /* 0x000fe40000000000 */
[-C--:B-1----:R-:W-:Y:S02]  /*6eb0*/  IABS R6, R8.reuse ;  /* 0x0000000800067213 */ /* 0x082fe40000000000 */
[-C--:B------:R-:W-:Y:S02]  /*6ec0*/  LOP3.LUT R13, R13, R8.reuse, RZ, 0x3c, !PT ;  /* 0x000000080d0d7212 */ /* 0x080fe400078e3cff */
[----:B------:R-:W1:Y:S01]  /*6ed0*/  I2F.RP R4, R6 ;  /* 0x0000000600047306 */ /* 0x000e620000209400 */
[----:B------:R-:W-:Y:S02]  /*6ee0*/  LOP3.LUT R9, R9, R8, RZ, 0x3c, !PT ;  /* 0x0000000809097212 */ /* 0x000fe400078e3cff */
[----:B------:R-:W-:-:S02]  /*6ef0*/  ISETP.GE.AND P3, PT, R13, RZ, PT ;  /* 0x000000ff0d00720c */ /* 0x000fc40003f66270 */
        /* <DEDUP_REMOVED lines=21> */
[----:B------:R-:W-:-:S11]  /*7050*/  ISETP.GE.U32.AND P1, PT, R7, R6, PT ;  /* 0x000000060700720c */ /* 0x000fd60003f26070 */
[----:B------:R-:W-:Y:S02]  /*7060*/  @P5 IADD3 R12, PT, PT, R12, 0x1, RZ ;  /* 0x000000010c0c5810 */ /* 0x000fe40007ffe0ff */
[----:B------:R-:W-:Y:S01]  /*7070*/  @P1 VIADD R5, R5, 0x1 ;  /* 0x0000000105051836 */ /* 0x000fe20000000000 */
[----:B------:R-:W-:Y:S02]  /*7080*/  ISETP.NE.AND P1, PT, R8, RZ, PT ;  /* 0x000000ff0800720c */ /* 0x000fe40003f25270 */
[----:B------:R-:W-:Y:S02]  /*7090*/  @!P3 IMAD.MOV R12, RZ, RZ, -R12 ;  /* 0x000000ffff0cb224 */ /* 0x000fe400078e0a0c */
[----:B------:R-:W-:Y:S02]  /*70a0*/  MOV R4, R5 ;  /* 0x0000000500047202 */ /* 0x000fe40000000f00 */
[----:B------:R-:W-:Y:S02]  /*70b0*/  LOP3.LUT R5, RZ, R8, RZ, 0x33, !PT ;  /* 0x00000008ff057212 */ /* 0x000fe400078e33ff */
[----:B------:R-:W-:-:S02]  /*70c0*/  @!P0 IADD3 R4, PT, PT, -R4, RZ, RZ ;  /* 0x000000ff04048210 */ /* 0x000fc40007ffe1ff */
        /* <DEDUP_REMOVED lines=22> */
.L_x_1525:
[----:B------:R-:W-:Y:S01]  /*7230*/  UMOV UR4, URZ ;  /* 0x000000ff00047c82 */ /* 0x000fe20008000000 */
[----:B------:R-:W-:Y:S01]  /*7240*/  IMAD.SHL.U32 R4, R116, 0x80, RZ ;  /* 0x0000008074047824 */ /* 0x000fe200078e00ff */
[----:B------:R-:W-:-:S05]  /*7250*/  IADD3 R5, P0, PT, RZ, -UR4, RZ ;  /* 0x80000004ff057c10 */ /* 0x000fca000ff1e0ff */
[----:B------:R-:W-:-:S05]  /*7260*/  IMAD.X R4, RZ, RZ, ~R4, P0 ;  /* 0x000000ffff047224 */ /* 0x000fca00000e0e04 */
[----:B------:R-:W-:-:S04]  /*7270*/  SHF.R.S64 R5, R5, 0x1f, R4 ;  /* 0x0000001f05057819 */ /* 0x000fc80000001004 */
[----:B------:R-:W-:-:S04]  /*7280*/  IADD3 R182, P0, PT, R5, R182, RZ ;  /* 0x000000b605b67210 */ /* 0x000fc80007f1e0ff */
[----:B------:R-:W-:-:S09]  /*7290*/  LEA.HI.X.SX32 R183, R4, R183, 0x1, P0 ;  /* 0x000000b704b77211 */ /* 0x000fd200000f0eff */
.L_x_1526:
        /* <DEDUP_REMOVED lines=24> */
.L_x_1524:
        /* <DEDUP_REMOVED lines=51> */
[C---:B------:R-:W-:Y:S01]  /*7750*/  FMUL.FTZ R116, R138.reuse, UR6 ;  /* 0x000000068a747c20 */ /* 0x040fe20008410000 */
[----:B------:R-:W-:Y:S02]  /*7760*/  FSEL R137, R137, RZ, P1 ;  /* 0x000000ff89897208 */ /* 0x000fe40000800000 */
[----:B------:R-:W-:Y:S02]  /*7770*/  FSEL R5, R138, RZ, P0 ;  /* 0x000000ff8a057208 */ /* 0x000fe40000000000 */
[----:B------:R-:W-:Y:S01]  /*7780*/  FSEL R116, R116, RZ, P0 ;  /* 0x000000ff74747208 */ /* 0x000fe20000000000 */
[----:B------:R-:W-:Y:S01]  /*7790*/  FFMA.FTZ R117, R20, UR6, -R137 ;  /* 0x0000000614757c23 */ /* 0x000fe20008010889 */
[----:B------:R-:W-:Y:S01]  /*77a0*/  FSEL R7, R139, RZ, P1 ;  /* 0x000000ff8b077208 */ /* 0x000fe20000800000 */
[----:B------:R-:W-:Y:S01]  /*77b0*/  FADD.FTZ R5, R0, -R5 ;  /* 0x8000000500057221 */ /* 0x000fe20000010000 */
[----:B------:R-:W-:Y:S01]  /*77c0*/  FFMA.FTZ R136, R150, UR6, -R137 ;  /* 0x0000000696887c23 */ /* 0x000fe20008010889 */
[--C-:B------:R-:W-:Y:S01]  /*77d0*/  FFMA.FTZ R0, R23, UR6, -R116.reuse ;  /* 0x0000000617007c23 */ /* 0x100fe20008010874 */
[--C-:B------:R-:W-:Y:S01]  /*77e0*/  FFMA.FTZ R151, R141, UR6, -R116.reuse ;  /* 0x000000068d977c23 */ /* 0x100fe20008010874 */
[----:B------:R-:W1:Y:S01]  /*77f0*/  LDSM.16.MT88.4 R20, [R118+0x9000] ;  /* 0x009000007614783b */ /* 0x000e620000004200 */
[----:B------:R-:W-:Y:S01]  /*7800*/  FADD.FTZ R7, R2, -R7 ;  /* 0x8000000702077221 */ /* 0x000fe20000010000 */
[--C-:B------:R-:W-:Y:S01]  /*7810*/  FFMA.FTZ R140, R24, UR6, -R137.reuse ;  /* 0x00000006188c7c23 */ /* 0x100fe20008010889 */
[--C-:B------:R-:W-:Y:S01]  /*7820*/  FFMA.FTZ R135, R26, UR6, -R137.reuse ;  /* 0x000000061a877c23 */ /* 0x100fe20008010889 */
[--C-:B------:R-:W-:Y:S01]  /*7830*/  FFMA.FTZ R141, R25, UR6, -R116.reuse ;  /* 0x00000006198d7c23 */ /* 0x100fe20008010874 */
[----:B------:R-:W-:Y:S01]  /*7840*/  FMUL.FTZ R150, R5, UR6 ;  /* 0x0000000605967c20 */ /* 0x000fe20008410000 */
[--C-:B------:R-:W-:Y:S01]  /*7850*/  FFMA.FTZ R27, R27, UR6, -R116.reuse ;  /* 0x000000061b1b7c23 */ /* 0x100fe20008010874 */
[----:B------:R-:W-:Y:S01]  /*7860*/  FMUL.FTZ R7, R7, UR6 ;  /* 0x0000000607077c20 */ /* 0x000fe20008410000 */
[----:B------:R-:W-:Y:S01]  /*7870*/  MUFU.EX2 R140, R140 ;  /* 0x0000008c008c7308 */ /* 0x000fe20000000800 */
[--C-:B------:R-:W-:Y:S01]  /*7880*/  FFMA.FTZ R144, R144, UR6, -R137.reuse ;  /* 0x0000000690907c23 */ /* 0x100fe20008010889 */
[--C-:B------:R-:W-:Y:S01]  /*7890*/  FFMA.FTZ R120, R120, UR6, -R137.reuse ;  /* 0x0000000678787c23 */ /* 0x100fe20008010889 */
[--C-:B------:R-:W-:Y:S01]  /*78a0*/  FFMA.FTZ R123, R123, UR6, -R137.reuse ;  /* 0x000000067b7b7c23 */ /* 0x100fe20008010889 */
[----:B------:R-:W2:Y:S01]  /*78b0*/  MUFU.EX2 R135, R135 ;  /* 0x0000008700877308 */ /* 0x000ea20000000800 */
[--C-:B------:R-:W-:Y:S01]  /*78c0*/  FFMA.FTZ R124, R124, UR6, -R137.reuse ;  /* 0x000000067c7c7c23 */ /* 0x100fe20008010889 */
[--C-:B------:R-:W-:Y:S01]  /*78d0*/  FFMA.FTZ R122, R122, UR6, -R116.reuse ;  /* 0x000000067a7a7c23 */ /* 0x100fe20008010874 */
[--C-:B------:R-:W-:Y:S01]  /*78e0*/  FFMA.FTZ R130, R130, UR6, -R116.reuse ;  /* 0x0000000682827c23 */ /* 0x100fe20008010874 */
[----:B------:R-:W-:Y:S01]  /*78f0*/  MUFU.EX2 R136, R136 ;  /* 0x0000008800887308 */ /* 0x000fe20000000800 */
[--C-:B------:R-:W-:Y:S01]  /*7900*/  FFMA.FTZ R128, R128, UR6, -R137.reuse ;  /* 0x0000000680807c23 */ /* 0x100fe20008010889 */
[--C-:B------:R-:W-:Y:S01]  /*7910*/  FFMA.FTZ R133, R133, UR6, -R137.reuse ;  /* 0x0000000685857c23 */ /* 0x100fe20008010889 */
[----:B------:R-:W-:Y:S01]  /*7920*/  FFMA.FTZ R134, R134, UR6, -R137 ;  /* 0x0000000686867c23 */ /* 0x000fe20008010889 */
[----:B------:R-:W3:Y:S01]  /*7930*/  MUFU.EX2 R117, R117 ;  /* 0x0000007500757308 */ /* 0x000ee20000000800 */
[--C-:B------:R-:W-:Y:S01]  /*7940*/  FFMA.FTZ R132, R132, UR6, -R116.reuse ;  /* 0x0000000684847c23 */ /* 0x100fe20008010874 */
[----:B------:R-:W-:-:S02]  /*7950*/  FFMA.FTZ R129, R129, UR6, -R116 ;  /* 0x0000000681817c23 */ /* 0x000fc40008010874 */
[----:B------:R-:W-:Y:S01]  /*7960*/  MUFU.EX2 R151, R151 ;  /* 0x0000009700977308 */ /* 0x000fe20000000800 */
[----:B--2---:R-:W-:-:S03]  /*7970*/  F2FP.BF16.F32.PACK_AB R4, R135, R140 ;  /* 0x0000008c8704723e */ /* 0x004fc600000010ff */
[----:B------:R-:W2:Y:S04]  /*7980*/  MUFU.EX2 R2, R27 ;  /* 0x0000001b00027308 */ /* 0x000ea80000000800 */
[----:B------:R-:W-:Y:S01]  /*7990*/  MUFU.EX2 R141, R141 ;  /* 0x0000008d008d7308 */ /* 0x000fe20000000800 */
[----:B---3--:R-:W-:-:S03]  /*79a0*/  F2FP.BF16.F32.PACK_AB R6, R117, R136 ;  /* 0x000000887506723e */ /* 0x008fc600000010ff */
[----:B------:R-:W3:Y:S04]  /*79b0*/  MUFU.EX2 R152, R7 ;  /* 0x0000000700987308 */ /* 0x000ee80000000800 */
[----:B------:R-:W4:Y:S01]  /*79c0*/  MUFU.EX2 R150, R150 ;  /* 0x0000009600967308 */ /* 0x000f220000000800 */
[----:B--2---:R-:W-:-:S03]  /*79d0*/  F2FP.BF16.F32.PACK_AB R5, R2, R151 ;  /* 0x000000970205723e */ /* 0x004fc600000010ff */
[----:B------:R-:W2:Y:S04]  /*79e0*/  MUFU.EX2 R0, R0 ;  /* 0x0000000000007308 */ /* 0x000ea80000000800 */
[----:B------:R-:W-:Y:S01]  /*79f0*/  MUFU.EX2 R144, R144 ;  /* 0x0000009000907308 */ /* 0x000fe20000000800 */
[-C--:B---3--:R-:W-:Y:S01]  /*7a00*/  FMUL.FTZ R16, R72, R152.reuse ;  /* 0x0000009848107220 */ /* 0x088fe20000410000 */
[-C--:B------:R-:W-:Y:S01]  /*7a10*/  FMUL.FTZ R17, R73, R152.reuse ;  /* 0x0000009849117220 */ /* 0x080fe20000410000 */
[-C--:B------:R-:W-:Y:S01]  /*7a20*/  FMUL.FTZ R76, R76, R152.reuse ;  /* 0x000000984c4c7220 */ /* 0x080fe20000410000 */
[----:B------:R-:W-:Y:S01]  /*7a30*/  FMUL.FTZ R77, R77, R152 ;  /* 0x000000984d4d7220 */ /* 0x000fe20000410000 */
[-C--:B----4-:R-:W-:Y:S01]  /*7a40*/  FMUL.FTZ R18, R74, R150.reuse ;  /* 0x000000964a127220 */ /* 0x090fe20000410000 */
[-C--:B------:R-:W-:Y:S01]  /*7a50*/  FMUL.FTZ R19, R75, R150.reuse ;  /* 0x000000964b137220 */ /* 0x080fe20000410000 */
[-C--:B------:R-:W-:Y:S01]  /*7a60*/  FMUL.FTZ R78, R78, R150.reuse ;  /* 0x000000964e4e7220 */ /* 0x080fe20000410000 */
[----:B------:R-:W-:Y:S01]  /*7a70*/  FMUL.FTZ R79, R79, R150 ;  /* 0x000000964f4f7220 */ /* 0x000fe20000410000 */
[----:B--2---:R-:W-:Y:S01]  /*7a80*/  F2FP.BF16.F32.PACK_AB R7, R0, R141 ;  /* 0x0000008d0007723e */ /* 0x004fe200000010ff */
[-C--:B------:R-:W-:Y:S01]  /*7a90*/  FMUL.FTZ R8, R112, R152.reuse ;  /* 0x0000009870087220 */ /* 0x080fe20000410000 */
        /* <DEDUP_REMOVED lines=8> */
[--C-:B------:R-:W-:Y:S01]  /*7b20*/  FFMA.FTZ R75, R202, UR6, -R137.reuse ;  /* 0x00000006ca4b7c23 */ /* 0x100fe20008010889 */
[--C-:B------:R-:W-:Y:S01]  /*7b30*/  FFMA.FTZ R74, R204, UR6, -R137.reuse ;  /* 0x00000006cc4a7c23 */ /* 0x100fe20008010889 */
[--C-:B------:R-:W-:Y:S01]  /*7b40*/  FFMA.FTZ R73, R196, UR6, -R137.reuse ;  /* 0x00000006c4497c23 */ /* 0x100fe20008010889 */
[--C-:B------:R-:W-:Y:S01]  /*7b50*/  FFMA.FTZ R72, R199, UR6, -R116.reuse ;  /* 0x00000006c7487c23 */ /* 0x100fe20008010874 */
[-C--:B------:R-:W-:Y:S01]  /*7b60*/  FMUL.FTZ R24, R80, R152.reuse ;  /* 0x0000009850187220 */ /* 0x080fe20000410000 */
[C---:B------:R-:W-:Y:S01]  /*7b70*/  HMMA.16816.F32.BF16 R20, R4.reuse, R22, R76 ;  /* 0x000000160414723c */ /* 0x040fe2000004184c */
[--C-:B------:R-:W-:Y:S01]  /*7b80*/  FFMA.FTZ R78, R200, UR6, -R137.reuse ;  /* 0x00000006c84e7c23 */ /* 0x100fe20008010889 */
[--C-:B------:R-:W-:Y:S01]  /*7b90*/  FFMA.FTZ R79, R203, UR6, -R116.reuse ;  /* 0x00000006cb4f7c23 */ /* 0x100fe20008010874 */
[--C-:B------:R-:W-:Y:S01]  /*7ba0*/  FFMA.FTZ R76, R201, UR6, -R116.reuse ;  /* 0x00000006c94c7c23 */ /* 0x100fe20008010874 */
[--C-:B------:R-:W-:Y:S01]  /*7bb0*/  FFMA.FTZ R77, R195, UR6, -R116.reuse ;  /* 0x00000006c34d7c23 */ /* 0x100fe20008010874 */
[----:B------:R-:W-:Y:S01]  /*7bc0*/  MUFU.EX2 R75, R75 ;  /* 0x0000004b004b7308 */ /* 0x000fe20000000800 */
[----:B------:R-:W-:Y:S01]  /*7bd0*/  FMUL.FTZ R25, R81, R152 ;  /* 0x0000009851197220 */ /* 0x000fe20000410000 */
[-C--:B------:R-:W-:Y:S01]  /*7be0*/  FMUL.FTZ R26, R82, R150.reuse ;  /* 0x00000096521a7220 */ /* 0x080fe20000410000 */
[C---:B------:R-:W-:Y:S01]  /*7bf0*/  HMMA.16816.F32.BF16 R8, R4.reuse, R12, R8 ;  /* 0x0000000c0408723c */ /* 0x040fe20000041808 */
[----:B------:R-:W1:Y:S01]  /*7c00*/  MUFU.EX2 R74, R74 ;  /* 0x0000004a004a7308 */ /* 0x000e620000000800 */
        /* <DEDUP_REMOVED lines=11> */
[----:B------:R-:W-:Y:S01]  /*7cc0*/  MUFU.EX2 R79, R79 ;  /* 0x0000004f004f7308 */ /* 0x000fe20000000800 */
[----:B------:R-:W-:Y:S01]  /*7cd0*/  FMUL.FTZ R43, R99, R150 ;  /* 0x00000096632b7220 */ /* 0x000fe20000410000 */
[-C--:B------:R-:W-:Y:S01]  /*7ce0*/  FMUL.FTZ R84, R84, R152.reuse ;  /* 0x0000009854547220 */ /* 0x080fe20000410000 */
[----:B------:R-:W-:Y:S01]  /*7cf0*/  FMUL.FTZ R85, R85, R152 ;  /* 0x0000009855557220 */ /* 0x000fe20000410000 */
[----:B------:R-:W2:Y:S01]  /*7d00*/  MUFU.EX2 R76, R76 ;  /* 0x0000004c004c7308 */ /* 0x000ea20000000800 */
        /* <DEDUP_REMOVED lines=21> */
[--C-:B------:R-:W-:Y:S01]  /*7e60*/  FFMA.FTZ R81, R170, UR6, -R137.reuse ;  /* 0x00000006aa517c23 */ /* 0x100fe20008010889 */
[--C-:B------:R-:W-:Y:S01]  /*7e70*/  FFMA.FTZ R80, R172, UR6, -R137.reuse ;  /* 0x00000006ac507c23 */ /* 0x100fe20008010889 */
[--C-:B------:R-:W-:Y:S01]  /*7e80*/  FFMA.FTZ R83, R174, UR6, -R137.reuse ;  /* 0x00000006ae537c23 */ /* 0x100fe20008010889 */
[--C-:B------:R-:W-:Y:S01]  /*7e90*/  FFMA.FTZ R82, R173, UR6, -R116.reuse ;  /* 0x00000006ad527c23 */ /* 0x100fe20008010874 */
[----:B------:R-:W4:Y:S01]  /*7ea0*/  LDSM.16.MT88.4 R68, [R177+0xb400] ;  /* 0x00b40000b144783b */ /* 0x000f220000004200 */
[--C-:B------:R-:W-:Y:S01]  /*7eb0*/  FFMA.FTZ R89, R162, UR6, -R137.reuse ;  /* 0x00000006a2597c23 */ /* 0x100fe20008010889 */
[----:B------:R-:W-:Y:S01]  /*7ec0*/  MUFU.EX2 R81, R81 ;  /* 0x0000005100517308 */ /* 0x000fe20000000800 */
[C---:B------:R-:W-:Y:S01]  /*7ed0*/  HMMA.16816.F32.BF16 R32, R4.reuse, R36, R32 ;  /* 0x000000240420723c */ /* 0x040fe20000041820 */
[--C-:B------:R-:W-:Y:S01]  /*7ee0*/  FFMA.FTZ R88, R164, UR6, -R137.reuse ;  /* 0x00000006a4587c23 */ /* 0x100fe20008010889 */
[--C-:B------:R-:W-:Y:S01]  /*7ef0*/  FFMA.FTZ R91, R166, UR6, -R137.reuse ;  /* 0x00000006a65b7c23 */ /* 0x100fe20008010889 */
[----:B------:R-:W-:Y:S01]  /*7f00*/  MUFU.EX2 R80, R80 ;  /* 0x0000005000507308 */ /* 0x000fe20000000800 */
[--C-:B------:R-:W-:Y:S01]  /*7f10*/  FFMA.FTZ R90, R165, UR6, -R116.reuse ;  /* 0x00000006a55a7c23 */ /* 0x100fe20008010874 */
[--C-:B------:R-:W-:Y:S01]  /*7f20*/  FFMA.FTZ R109, R154, UR6, -R137.reuse ;  /* 0x000000069a6d7c23 */ /* 0x100fe20008010889 */
        /* <DEDUP_REMOVED lines=13> */
[--C-:B------:R-:W-:Y:S01]  /*8000*/  FFMA.FTZ R86, R169, UR6, -R116.reuse ;  /* 0x00000006a9567c23 */ /* 0x100fe20008010874 */
[--C-:B------:R-:W-:Y:S01]  /*8010*/  FFMA.FTZ R85, R171, UR6, -R116.reuse ;  /* 0x00000006ab557c23 */ /* 0x100fe20008010874 */
[----:B------:R-:W-:Y:S01]  /*8020*/  MUFU.EX2 R88, R88 ;  /* 0x0000005800587308 */ /* 0x000fe20000000800 */
[--C-:B------:R-:W-:Y:S01]  /*8030*/  FFMA.FTZ R99, R157, UR6, -R116.reuse ;  /* 0x000000069d637c23 */ /* 0x100fe20008010874 */
[--C-:B------:R-:W-:Y:S01]  /*8040*/  FFMA.FTZ R155, R146, UR6, -R137.reuse ;  /* 0x00000006929b7c23 */ /* 0x100fe20008010889 */
[C---:B------:R-:W-:Y:S01]  /*8050*/  HMMA.16816.F32.BF16 R36, R4.reuse, R38, R92 ;  /* 0x000000260424723c */ /* 0x040fe2000004185c */
[----:B------:R-:W5:Y:S01]  /*8060*/  MUFU.EX2 R84, R84 ;  /* 0x0000005400547308 */ /* 0x000f620000000800 */
        /* <DEDUP_REMOVED lines=9> */
[----:B------:R-:W-:Y:S01]  /*8100*/  FFMA.FTZ R142, R148, UR6, -R137 ;  /* 0x00000006948e7c23 */ /* 0x000fe20008010889 */
[--C-:B------:R-:W-:Y:S01]  /*8110*/  FFMA.FTZ R143, R145, UR6, -R116.reuse ;  /* 0x00000006918f7c23 */ /* 0x100fe20008010874 */
[----:B------:R-:W5:Y:S01]  /*8120*/  MUFU.EX2 R85, R85 ;  /* 0x0000005500557308 */ /* 0x000f620000000800 */
[--C-:B------:R-:W-:Y:S01]  /*8130*/  FFMA.FTZ R145, R147, UR6, -R116.reuse ;  /* 0x0000000693917c23 */ /* 0x100fe20008010874 */
[----:B------:R-:W-:Y:S01]  /*8140*/  FFMA.FTZ R148, R149, UR6, -R116 ;  /* 0x0000000695947c23 */ /* 0x000fe20008010874 */
[C---:B------:R-:W-:Y:S01]  /*8150*/  HMMA.16816.F32.BF16 R48, R4.reuse, R56, R48 ;  /* 0x000000380430723c */ /* 0x040fe20000041830 */
[----:B-1----:R-:W-:Y:S01]  /*8160*/  F2FP.BF16.F32.PACK_AB R56, R74, R75 ;  /* 0x0000004b4a38723e */ /* 0x002fe200000010ff */
[----:B------:R-:W-:Y:S01]  /*8170*/  MUFU.EX2 R92, R92 ;  /* 0x0000005c005c7308 */ /* 0x000fe20000000800 */
[----:B--2---:R-:W-:Y:S01]  /*8180*/  F2FP.BF16.F32.PACK_AB R57, R76, R79 ;  /* 0x0000004f4c39723e */ /* 0x004fe200000010ff */
[----:B------:R-:W-:Y:S01]  /*8190*/  FFMA.FTZ R140, R197, R152, R140 ;  /* 0x00000098c58c7223 */ /* 0x000fe2000001008c */
[----:B------:R-:W-:Y:S01]  /*81a0*/  FFMA.FTZ R151, R198, R150, R151 ;  /* 0x00000096c6977223 */ /* 0x000fe20000010097 */
[----:B------:R-:W-:Y:S01]  /*81b0*/  MUFU.EX2 R91, R91 ;  /* 0x0000005b005b7308 */ /* 0x000fe20000000800 */
[----:B------:R-:W-:Y:S01]  /*81c0*/  FFMA.FTZ R197, R131, UR6, -R137 ;  /* 0x0000000683c57c23 */ /* 0x000fe20008010889 */
[----:B------:R-:W-:Y:S01]  /*81d0*/  HMMA.16816.F32.BF16 R4, R4, R58, R104 ;  /* 0x0000003a0404723c */ /* 0x000fe20000041868 */
[----:B------:R-:W-:Y:S01]  /*81e0*/  F2FP.BF16.F32.PACK_AB R58, R73, R78 ;  /* 0x0000004e493a723e */ /* 0x000fe200000010ff */
[----:B------:R-:W-:Y:S01]  /*81f0*/  MUFU.EX2 R95, R95 ;  /* 0x0000005f005f7308 */ /* 0x000fe20000000800 */
[----:B---3--:R-:W-:Y:S01]  /*8200*/  F2FP.BF16.F32.PACK_AB R59, R72, R77 ;  /* 0x0000004d483b723e */ /* 0x008fe200000010ff */
        /* <DEDUP_REMOVED lines=10> */
[----:B------:R-:W-:Y:S01]  /*82b0*/  IADD3 R195, PT, PT, R3, -0x3, RZ ;  /* 0xfffffffd03c37810 */ /* 0x000fe20007ffe0ff */
[----:B------:R-:W-:Y:S02]  /*82c0*/  MUFU.EX2 R90, R90 ;  /* 0x0000005a005a7308 */ /* 0x000fe40000000800 */
[----:B------:R-:W-:Y:S01]  /*82d0*/  FADD.FTZ R79, R79, R0 ;  /* 0x000000004f4f7221 */ /* 0x000fe20000010000 */
[----:B------:R-:W-:Y:S01]  /*82e0*/  HMMA.16816.F32.BF16 R12, R56, R62, R12 ;  /* 0x0000003e380c723c */ /* 0x000fe2000004180c */
[----:B------:R-:W1:Y:S01]  /*82f0*/  LDSM.16.MT88.4 R60, [R177+0xd400] ;  /* 0x00d40000b13c783b */ /* 0x000e620000004200 */
[----:B------:R-:W-:Y:S01]  /*8300*/  MUFU.EX2 R109, R109 ;  /* 0x0000006d006d7308 */ /* 0x000fe20000000800 */
[----:B------:R-:W-:Y:S01]  /*8310*/  FADD.FTZ R76, R76, R79 ;  /* 0x0000004f4c4c7221 */ /* 0x000fe20000010000 */
[----:B------:R-:W-:-:S02]  /*8320*/  MOV R0, R138 ;  /* 0x0000008a00007202 */ /* 0x000fc40000000f00 */
[----:B------:R-:W-:Y:S01]  /*8330*/  MUFU.EX2 R96, R96 ;  /* 0x0000006000607308 */ /* 0x000fe20000000800 */
[----:B------:R-:W-:Y:S01]  /*8340*/  FADD.FTZ R77, R77, R76 ;  /* 0x0000004c4d4d7221 */ /* 0x000fe20000010000 */
[----:B------:R-:W-:Y:S02]  /*8350*/  HMMA.16816.F32.BF16 R16, R56, R52, R16 ;  /* 0x000000343810723c */ /* 0x000fe40000041810 */
[----:B------:R-:W-:Y:S01]  /*8360*/  MUFU.EX2 R97, R97 ;  /* 0x0000006100617308 */ /* 0x000fe20000000800 */
[----:B------:R-:W-:-:S03]  /*8370*/  FADD.FTZ R72, R72, R77 ;  /* 0x0000004d48487221 */ /* 0x000fc60000010000 */
[----:B------:R-:W-:Y:S02]  /*8380*/  MUFU.EX2 R98, R98 ;  /* 0x0000006200627308 */ /* 0x000fe40000000800 */
[C---:B------:R-:W-:Y:S01]  /*8390*/  HMMA.16816.F32.BF16 R20, R56.reuse, R54, R20 ;  /* 0x000000363814723c */ /* 0x040fe20000041814 */
[----:B------:R-:W2:Y:S01]  /*83a0*/  LDSM.16.MT88.4 R52, [R118+0xd400] ;  /* 0x00d400007634783b */ /* 0x000ea20000004200 */
[----:B------:R-:W-:Y:S04]  /*83b0*/  MUFU.EX2 R111, R111 ;  /* 0x0000006f006f7308 */ /* 0x000fe80000000800 */
        /* <DEDUP_REMOVED lines=8> */
[C---:B----4-:R-:W-:Y:S02]  /*8440*/  HMMA.16816.F32.BF16 R24, R56.reuse, R68, R24 ;  /* 0x000000443818723c */ /* 0x050fe40000041818 */
        /* <DEDUP_REMOVED lines=9> */
[----:B--2---:R-:W-:Y:S01]  /*84e0*/  HMMA.16816.F32.BF16 R48, R56, R52, R48 ;  /* 0x000000343830723c */ /* 0x004fe20000041830 */
[----:B-----5:R-:W-:Y:S01]  /*84f0*/  F2FP.BF16.F32.PACK_AB R52, R81, R84 ;  /* 0x000000545134723e */ /* 0x020fe200000010ff */
[----:B------:R-:W-:Y:S01]  /*8500*/  MUFU.EX2 R123, R123 ;  /* 0x0000007b007b7308 */ /* 0x000fe20000000800 */
[----:B------:R-:W-:Y:S01]  /*8510*/  F2FP.BF16.F32.PACK_AB R53, R86, R87 ;  /* 0x000000575635723e */ /* 0x000fe200000010ff */
[----:B------:R-:W-:-:S02]  /*8520*/  FADD.FTZ R87, R87, R72 ;  /* 0x0000004857577221 */ /* 0x000fc40000010000 */
[----:B------:R-:W-:Y:S02]  /*8530*/  MUFU.EX2 R124, R124 ;  /* 0x0000007c007c7308 */ /* 0x000fe40000000800 */
[C---:B------:R-:W-:Y:S01]  /*8540*/  HMMA.16816.F32.BF16 R4, R56.reuse, R54, R4 ;  /* 0x000000363804723c */ /* 0x040fe20000041804 */
[----:B------:R-:W-:Y:S01]  /*8550*/  F2FP.BF16.F32.PACK_AB R54, R83, R80 ;  /* 0x000000505336723e */ /* 0x000fe200000010ff */
[----:B------:R-:W-:Y:S01]  /*8560*/  MUFU.EX2 R122, R122 ;  /* 0x0000007a007a7308 */ /* 0x000fe20000000800 */
[----:B------:R-:W-:Y:S01]  /*8570*/  F2FP.BF16.F32.PACK_AB R55, R82, R85 ;  /* 0x000000555237723e */ /* 0x000fe200000010ff */
[----:B------:R-:W-:Y:S02]  /*8580*/  FADD.FTZ R86, R86, R87 ;  /* 0x0000005756567221 */ /* 0x000fe40000010000 */
[----:B------:R-:W-:Y:S02]  /*8590*/  MUFU.EX2 R119, R128 ;  /* 0x0000008000777308 */ /* 0x000fe40000000800 */
[----:B------:R-:W-:Y:S01]  /*85a0*/  HMMA.16816.F32.BF16 R28, R56, R70, R28 ;  /* 0x00000046381c723c */ /* 0x000fe2000004181c */
[----:B------:R-:W2:Y:S01]  /*85b0*/  LDSM.16.MT88.4 R68, [R177+0xb800] ;  /* 0x00b80000b144783b */ /* 0x000ea20000004200 */
[----:B------:R-:W-:Y:S01]  /*85c0*/  FADD.FTZ R85, R85, R86 ;  /* 0x0000005655557221 */ /* 0x000fe20000010000 */
[----:B------:R-:W4:Y:S02]  /*85d0*/  MUFU.EX2 R2, R133 ;  /* 0x0000008500027308 */ /* 0x000f240000000800 */
[----:B------:R-:W-:Y:S01]  /*85e0*/  LDSM.16.MT88.4 R56, [R118+0xd800] ;  /* 0x00d800007638783b */ /* 0x000fe20000004200 */
[----:B------:R-:W-:Y:S01]  /*85f0*/  FADD.FTZ R82, R82, R85 ;  /* 0x0000005552527221 */ /* 0x000fe20000010000 */
[----:B------:R-:W-:Y:S01]  /*8600*/  MUFU.EX2 R197, R197 ;  /* 0x000000c500c57308 */ /* 0x000fe20000000800 */
[C---:B---3--:R-:W-:Y:S03]  /*8610*/  HMMA.16816.F32.BF16 R8, R52.reuse, R64, R8 ;  /* 0x000000403408723c */ /* 0x048fe60000041808 */
[----:B------:R-:W-:Y:S05]  /*8620*/  MUFU.EX2 R130, R130 ;  /* 0x0000008200827308 */ /* 0x000fea0000000800 */
[----:B------:R-:W-:Y:S01]  /*8630*/  HMMA.16816.F32.BF16 R12, R52, R66, R12 ;  /* 0x00000042340c723c */ /* 0x000fe2000004180c */
[----:B------:R-:W3:Y:S01]  /*8640*/  LDSM.16.MT88.4 R64, [R118+0xb800] ;  /* 0x00b800007640783b */ /* 0x000ee20000004200 */
[----:B----4-:R-:W-:-:S06]  /*8650*/  F2FP.BF16.F32.PACK_AB R104, R2, R119 ;  /* 0x000000770268723e */ /* 0x010fcc00000010ff */
[C---:B-1----:R-:W-:Y:S08]  /*8660*/  HMMA.16816.F32.BF16 R16, R52.reuse, R60, R16 ;  /* 0x0000003c3410723c */ /* 0x042ff00000041810 */
[C---:B------:R-:W-:Y:S01]  /*8670*/  HMMA.16816.F32.BF16 R20, R52.reuse, R62, R20 ;  /* 0x0000003e3414723c */ /* 0x040fe20000041814 */
[----:B------:R-:W1:Y:S07]  /*8680*/  LDSM.16.MT88.4 R60, [R177+0xd800] ;  /* 0x00d80000b13c783b */ /* 0x000e6e0000004200 */
[C---:B--2---:R-:W-:Y:S08]  /*8690*/  HMMA.16816.F32.BF16 R24, R52.reuse, R68, R24 ;  /* 0x000000443418723c */ /* 0x044ff00000041818 */
[C---:B------:R-:W-:Y:S01]  /*86a0*/  HMMA.16816.F32.BF16 R28, R52.reuse, R70, R28 ;  /* 0x00000046341c723c */ /* 0x040fe2000004181c */
[----:B------:R-:W-:Y:S07]  /*86b0*/  LDSM.16.MT88.4 R68, [R177+0xbc00] ;  /* 0x00bc0000b144783b */ /* 0x000fee0000004200 */
[C---:B---3--:R-:W-:Y:S08]  /*86c0*/  HMMA.16816.F32.BF16 R32, R52.reuse, R64, R32 ;  /* 0x000000403420723c */ /* 0x048ff00000041820 */
[C---:B------:R-:W-:Y:S01]  /*86d0*/  HMMA.16816.F32.BF16 R36, R52.reuse, R66, R36 ;  /* 0x000000423424723c */ /* 0x040fe20000041824 */
[----:B------:R-:W2:Y:S07]  /*86e0*/  LDSM.16.MT88.4 R64, [R177+0x9c00] ;  /* 0x009c0000b140783b */ /* 0x000eae0000004200 */
[C---:B-1----:R-:W-:Y:S08]  /*86f0*/  HMMA.16816.F32.BF16 R40, R52.reuse, R60, R40 ;  /* 0x0000003c3428723c */ /* 0x042ff00000041828 */
[C---:B------:R-:W-:Y:S01]  /*8700*/  HMMA.16816.F32.BF16 R44, R52.reuse, R62, R44 ;  /* 0x0000003e342c723c */ /* 0x040fe2000004182c */
[----:B------:R-:W1:Y:S07]  /*8710*/  LDSM.16.MT88.4 R60, [R118+0x9c00] ;  /* 0x009c0000763c783b */ /* 0x000e6e0000004200 */
[C---:B------:R-:W-:Y:S08]  /*8720*/  HMMA.16816.F32.BF16 R48, R52.reuse, R56, R48 ;  /* 0x000000383430723c */ /* 0x040ff00000041830 */
[----:B------:R-:W-:Y:S01]  /*8730*/  HMMA.16816.F32.BF16 R4, R52, R58, R4 ;  /* 0x0000003a3404723c */ /* 0x000fe20000041804 */
[----:B------:R-:W-:Y:S01]  /*8740*/  F2FP.BF16.F32.PACK_AB R52, R89, R92 ;  /* 0x0000005c5934723e */ /* 0x000fe200000010ff */
[----:B------:R-:W3:Y:S01]  /*8750*/  LDSM.16.MT88.4 R56, [R118+0xdc00] ;  /* 0x00dc00007638783b */ /* 0x000ee20000004200 */
[----:B------:R-:W-:Y:S01]  /*8760*/  F2FP.BF16.F32.PACK_AB R53, R94, R95 ;  /* 0x0000005f5e35723e */ /* 0x000fe200000010ff */
[----:B------:R-:W-:Y:S01]  /*8770*/  FADD.FTZ R95, R95, R82 ;  /* 0x000000525f5f7221 */ /* 0x000fe20000010000 */
[----:B------:R-:W-:-:S02]  /*8780*/  F2FP.BF16.F32.PACK_AB R54, R91, R88 ;  /* 0x000000585b36723e */ /* 0x000fc400000010ff */
[----:B------:R-:W-:Y:S01]  /*8790*/  F2FP.BF16.F32.PACK_AB R55, R90, R93 ;  /* 0x0000005d5a37723e */ /* 0x000fe200000010ff */
[----:B------:R-:W-:-:S04]  /*87a0*/  FADD.FTZ R94, R94, R95 ;  /* 0x0000005f5e5e7221 */ /* 0x000fc80000010000 */
[----:B------:R-:W-:Y:S02]  /*87b0*/  FADD.FTZ R93, R93, R94 ;  /* 0x0000005e5d5d7221 */ /* 0x000fe40000010000 */
[----:B--2---:R-:W-:Y:S02]  /*87c0*/  HMMA.16816.F32.BF16 R8, R52, R64, R8 ;  /* 0x000000403408723c */ /* 0x004fe40000041808 */
[----:B------:R-:W-:-:S06]  /*87d0*/  FADD.FTZ R90, R90, R93 ;  /* 0x0000005d5a5a7221 */ /* 0x000fcc0000010000 */
        /* <DEDUP_REMOVED lines=9> */
[C---:B--2---:R-:W-:Y:S08]  /*8870*/  HMMA.16816.F32.BF16 R32, R52.reuse, R64, R32 ;  /* 0x000000403420723c */ /* 0x044ff00000041820 */
[C---:B------:R-:W-:Y:S01]  /*8880*/  HMMA.16816.F32.BF16 R36, R52.reuse, R66, R36 ;  /* 0x000000423424723c */ /* 0x040fe20000041824 */
[----:B------:R-:W2:Y:S07]  /*8890*/  LDSM.16.MT88.4 R64, [R177+0xa000] ;  /* 0x00a00000b140783b */ /* 0x000eae0000004200 */
[C---:B-1----:R-:W-:Y:S08]  /*88a0*/  HMMA.16816.F32.BF16 R40, R52.reuse, R60, R40 ;  /* 0x0000003c3428723c */ /* 0x042ff00000041828 */
[C---:B------:R-:W-:Y:S01]  /*88b0*/  HMMA.16816.F32.BF16 R44, R52.reuse, R62, R44 ;  /* 0x0000003e342c723c */ /* 0x040fe2000004182c */
[----:B------:R-:W1:Y:S07]  /*88c0*/  LDSM.16.MT88.4 R60, [R118+0xa000] ;  /* 0x00a00000763c783b */ /* 0x000e6e0000004200 */
        /* <DEDUP_REMOVED lines=9> */
[----:B----4-:R-:W-:Y:S02]  /*8960*/  HMMA.16816.F32.BF16 R24, R52, R68, R24 ;  /* 0x000000443418723c */ /* 0x010fe40000041818 */
[----:B------:R-:W-:-:S06]  /*8970*/  FADD.FTZ R99, R99, R110 ;  /* 0x0000006e63637221 */ /* 0x000fcc0000010000 */
[C---:B--2---:R-:W-:Y:S08]  /*8980*/  HMMA.16816.F32.BF16 R8, R52.reuse, R64, R8 ;  /* 0x000000403408723c */ /* 0x044ff00000041808 */
[C---:B------:R-:W-:Y:S01]  /*8990*/  HMMA.16816.F32.BF16 R12, R52.reuse, R66, R12 ;  /* 0x00000042340c723c */ /* 0x040fe2000004180c */
[----:B------:R-:W2:Y:S07]  /*89a0*/  LDSM.16.MT88.4 R64, [R118+0xc000] ;  /* 0x00c000007640783b */ /* 0x000eae0000004200 */
[C---:B-1----:R-:W-:Y:S08]  /*89b0*/  HMMA.16816.F32.BF16 R16, R52.reuse, R60, R16 ;  /* 0x0000003c3410723c */ /* 0x042ff00000041810 */
[C---:B------:R-:W-:Y:S01]  /*89c0*/  HMMA.16816.F32.BF16 R20, R52.reuse, R62, R20 ;  /* 0x0000003e3414723c */ /* 0x040fe20000041814 */
[----:B------:R-:W1:Y:S07]  /*89d0*/  LDSM.16.MT88.4 R60, [R177+0xe000] ;  /* 0x00e00000b13c783b */ /* 0x000e6e0000004200 */
[----:B---3--:R-:W-:Y:S01]  /*89e0*/  HMMA.16816.F32.BF16 R48, R52, R56, R48 ;  /* 0x000000383430723c */ /* 0x008fe20000041830 */
[----:B------:R-:W-:-:S02]  /*89f0*/  F2FP.BF16.F32.PACK_AB R56, R144, R155 ;  /* 0x0000009b9038723e */ /* 0x000fc400000010ff */
[----:B------:R-:W-:Y:S01]  /*8a00*/  F2FP.BF16.F32.PACK_AB R57, R143, R146 ;  /* 0x000000928f39723e */ /* 0x000fe200000010ff */
[----:B------:R-:W-:-:S04]  /*8a10*/  FADD.FTZ R146, R146, R99 ;  /* 0x0000006392927221 */ /* 0x000fc80000010000 */
[----:B------:R-:W-:Y:S01]  /*8a20*/  HMMA.16816.F32.BF16 R4, R52, R58, R4 ;  /* 0x0000003a3404723c */ /* 0x000fe20000041804 */
[----:B------:R-:W-:Y:S01]  /*8a30*/  F2FP.BF16.F32.PACK_AB R58, R142, R153 ;  /* 0x000000998e3a723e */ /* 0x000fe200000010ff */
[----:B------:R-:W-:Y:S01]  /*8a40*/  FADD.FTZ R146, R143, R146 ;  /* 0x000000928f927221 */ /* 0x000fe20000010000 */
[----:B------:R-:W-:-:S03]  /*8a50*/  F2FP.BF16.F32.PACK_AB R59, R148, R145 ;  /* 0x00000091943b723e */ /* 0x000fc600000010ff */
[----:B------:R-:W-:Y:S02]  /*8a60*/  FADD.FTZ R145, R145, R146 ;  /* 0x0000009291917221 */ /* 0x000fe40000010000 */
[----:B------:R-:W-:Y:S01]  /*8a70*/  HMMA.16816.F32.BF16 R28, R52, R70, R28 ;  /* 0x00000046341c723c */ /* 0x000fe2000004181c */
[----:B------:R-:W3:Y:S01]  /*8a80*/  LDSM.16.MT88.4 R68, [R177+0xc400] ;  /* 0x00c40000b144783b */ /* 0x000ee20000004200 */
[----:B------:R-:W-:-:S06]  /*8a90*/  FADD.FTZ R148, R148, R145 ;  /* 0x0000009194947221 */ /* 0x000fcc0000010000 */
[C---:B--2---:R-:W-:Y:S08]  /*8aa0*/  HMMA.16816.F32.BF16 R32, R52.reuse, R64, R32 ;  /* 0x000000403420723c */ /* 0x044ff00000041820 */
[C---:B------:R-:W-:Y:S01]  /*8ab0*/  HMMA.16816.F32.BF16 R36, R52.reuse, R66, R36 ;  /* 0x000000423424723c */ /* 0x040fe20000041824 */
[----:B------:R-:W2:Y:S07]  /*8ac0*/  LDSM.16.MT88.4 R64, [R118+0xc400] ;  /* 0x00c400007640783b */ /* 0x000eae0000004200 */
[C---:B-1----:R-:W-:Y:S08]  /*8ad0*/  HMMA.16816.F32.BF16 R40, R52.reuse, R60, R40 ;  /* 0x0000003c3428723c */ /* 0x042ff00000041828 */
[----:B------:R-:W-:Y:S01]  /*8ae0*/  HMMA.16816.F32.BF16 R44, R52, R62, R44 ;  /* 0x0000003e342c723c */ /* 0x000fe2000004182c */
[----:B------:R-:W1:Y:S04]  /*8af0*/  LDSM.16.MT88.4 R60, [R177+0xa400] ;  /* 0x00a40000b13c783b */ /* 0x000e680000004200 */
[----:B------:R-:W4:Y:S03]  /*8b00*/  LDSM.16.MT88.4 R52, [R118+0xa400] ;  /* 0x00a400007634783b */ /* 0x000f260000004200 */
[----:B---3--:R-:W-:Y:S01]  /*8b10*/  HMMA.16816.F32.BF16 R24, R56, R68, R24 ;  /* 0x000000443818723c */ /* 0x008fe20000041818 */
[--C-:B------:R-:W-:Y:S01]  /*8b20*/  FFMA.FTZ R68, R125, UR6, -R116.reuse ;  /* 0x000000067d447c23 */ /* 0x100fe20008010874 */
[----:B------:R-:W-:-:S03]  /*8b30*/  FFMA.FTZ R125, R126, UR6, -R116 ;  /* 0x000000067e7d7c23 */ /* 0x000fc60008010874 */
[----:B------:R3:W-:Y:S03]  /*8b40*/  MUFU.EX2 R126, R68 ;  /* 0x00000044007e7308 */ /* 0x0007e60000000800 */
[C---:B------:R-:W-:Y:S01]  /*8b50*/  HMMA.16816.F32.BF16 R28, R56.reuse, R70, R28 ;  /* 0x00000046381c723c */ /* 0x040fe2000004181c */
[----:B------:R-:W-:Y:S07]  /*8b60*/  MUFU.EX2 R125, R125 ;  /* 0x0000007d007d7308 */ /* 0x000fee0000000800 */
[C---:B--2---:R-:W-:Y:S01]  /*8b70*/  HMMA.16816.F32.BF16 R32, R56.reuse, R64, R32 ;  /* 0x000000403820723c */ /* 0x044fe20000041820 */
[----:B---3--:R-:W-:Y:S07]  /*8b80*/  LDSM.16.MT88.4 R68, [R118+0xc800] ;  /* 0x00c800007644783b */ /* 0x008fee0000004200 */
[C---:B------:R-:W-:Y:S01]  /*8b90*/  HMMA.16816.F32.BF16 R36, R56.reuse, R66, R36 ;  /* 0x000000423824723c */ /* 0x040fe20000041824 */
[----:B------:R-:W-:Y:S07]  /*8ba0*/  LDSM.16.MT88.4 R64, [R177+0xa800] ;  /* 0x00a80000b140783b */ /* 0x000fee0000004200 */
[C---:B-1----:R-:W-:Y:S08]  /*8bb0*/  HMMA.16816.F32.BF16 R8, R56.reuse, R60, R8 ;  /* 0x0000003c3808723c */ /* 0x042ff00000041808 */
[C---:B------:R-:W-:Y:S01]  /*8bc0*/  HMMA.16816.F32.BF16 R12, R56.reuse, R62, R12 ;  /* 0x0000003e380c723c */ /* 0x040fe2000004180c */
[----:B------:R-:W1:Y:S07]  /*8bd0*/  LDSM.16.MT88.4 R60, [R177+0xe400] ;  /* 0x00e40000b13c783b */ /* 0x000e6e0000004200 */
[C---:B----4-:R-:W-:Y:S08]  /*8be0*/  HMMA.16816.F32.BF16 R16, R56.reuse, R52, R16 ;  /* 0x000000343810723c */ /* 0x050ff00000041810 */
[C---:B------:R-:W-:Y:S01]  /*8bf0*/  HMMA.16816.F32.BF16 R20, R56.reuse, R54, R20 ;  /* 0x000000363814723c */ /* 0x040fe20000041814 */
[----:B------:R-:W2:Y:S07]  /*8c00*/  LDSM.16.MT88.4 R52, [R118+0xe400] ;  /* 0x00e400007634783b */ /* 0x000eae0000004200 */
[----:B-1----:R-:W-:Y:S01]  /*8c10*/  HMMA.16816.F32.BF16 R40, R56, R60, R40 ;  /* 0x0000003c3828723c */ /* 0x002fe20000041828 */
[----:B------:R-:W-:Y:S01]  /*8c20*/  FFMA.FTZ R60, R127, UR6, -R137 ;  /* 0x000000067f3c7c23 */ /* 0x000fe20008010889 */
[----:B------:R-:W-:-:S02]  /*8c30*/  FFMA.FTZ R127, R121, UR6, -R116 ;  /* 0x00000006797f7c23 */ /* 0x000fc40008010874 */
[----:B------:R-:W1:Y:S04]  /*8c40*/  MUFU.EX2 R116, R134 ;  /* 0x0000008600747308 */ /* 0x000e680000000800 */
[----:B------:R3:W-:Y:S01]  /*8c50*/  MUFU.EX2 R121, R60 ;  /* 0x0000003c00797308 */ /* 0x0007e20000000800 */
[C---:B------:R-:W-:Y:S03]  /*8c60*/  HMMA.16816.F32.BF16 R44, R56.reuse, R62, R44 ;  /* 0x0000003e382c723c */ /* 0x040fe6000004182c */
[----:B------:R-:W4:Y:S05]  /*8c70*/  MUFU.EX2 R127, R127 ;  /* 0x0000007f007f7308 */ /* 0x000f2a0000000800 */
[C---:B--2---:R-:W-:Y:S01]  /*8c80*/  HMMA.16816.F32.BF16 R48, R56.reuse, R52, R48 ;  /* 0x000000343830723c */ /* 0x044fe20000041830 */
[----:B-1----:R-:W-:Y:S01]  /*8c90*/  F2FP.BF16.F32.PACK_AB R106, R197, R116 ;  /* 0x00000074c56a723e */ /* 0x002fe200000010ff */
[----:B---3--:R-:W1:Y:S06]  /*8ca0*/  LDSM.16.MT88.4 R60, [R118+0xa800] ;  /* 0x00a80000763c783b */ /* 0x008e6c0000004200 */
[----:B------:R-:W-:Y:S01]  /*8cb0*/  HMMA.16816.F32.BF16 R4, R56, R54, R4 ;  /* 0x000000363804723c */ /* 0x000fe20000041804 */
[----:B------:R-:W-:Y:S01]  /*8cc0*/  F2FP.BF16.F32.PACK_AB R56, R123, R120 ;  /* 0x000000787b38723e */ /* 0x000fe200000010ff */
[----:B------:R-:W2:Y:S01]  /*8cd0*/  LDSM.16.MT88.4 R52, [R177+0xc800] ;  /* 0x00c80000b134783b */ /* 0x000ea20000004200 */
[----:B----4-:R-:W-:Y:S01]  /*8ce0*/  F2FP.BF16.F32.PACK_AB R57, R122, R127 ;  /* 0x0000007f7a39723e */ /* 0x010fe200000010ff */
[----:B------:R-:W-:Y:S01]  /*8cf0*/  FADD.FTZ R127, R127, R148 ;  /* 0x000000947f7f7221 */ /* 0x000fe20000010000 */
[----:B------:R-:W-:-:S02]  /*8d00*/  F2FP.BF16.F32.PACK_AB R58, R121, R124 ;  /* 0x0000007c793a723e */ /* 0x000fc400000010ff */
[----:B------:R-:W-:Y:S01]  /*8d10*/  F2FP.BF16.F32.PACK_AB R59, R125, R126 ;  /* 0x0000007e7d3b723e */ /* 0x000fe200000010ff */
[----:B------:R-:W-:-:S04]  /*8d20*/  FADD.FTZ R127, R122, R127 ;  /* 0x0000007f7a7f7221 */ /* 0x000fc80000010000 */
[----:B------:R-:W-:Y:S02]  /*8d30*/  FADD.FTZ R126, R126, R127 ;  /* 0x0000007f7e7e7221 */ /* 0x000fe40000010000 */
[----:B------:R-:W-:Y:S02]  /*8d40*/  HMMA.16816.F32.BF16 R8, R56, R64, R8 ;  /* 0x000000403808723c */ /* 0x000fe40000041808 */
[----:B------:R-:W-:-:S06]  /*8d50*/  FADD.FTZ R126, R125, R126 ;  /* 0x0000007e7d7e7221 */ /* 0x000fcc0000010000 */
[C---:B------:R-:W-:Y:S01]  /*8d60*/  HMMA.16816.F32.BF16 R12, R56.reuse, R66, R12 ;  /* 0x00000042380c723c */ /* 0x040fe2000004180c */
[----:B------:R-:W3:Y:S07]  /*8d70*/  LDSM.16.MT88.4 R64, [R177+0xe800] ;  /* 0x00e80000b140783b */ /* 0x000eee0000004200 */
[C---:B------:R-:W-:Y:S08]  /*8d80*/  HMMA.16816.F32.BF16 R32, R56.reuse, R68, R32 ;  /* 0x000000443820723c */ /* 0x040ff00000041820 */
[C---:B-1----:R-:W-:Y:S08]  /*8d90*/  HMMA.16816.F32.BF16 R16, R56.reuse, R60, R16 ;  /* 0x0000003c3810723c */ /* 0x042ff00000041810 */
[C---:B------:R-:W-:Y:S01]  /*8da0*/  HMMA.16816.F32.BF16 R20, R56.reuse, R62, R20 ;  /* 0x0000003e3814723c */ /* 0x040fe20000041814 */
[----:B------:R-:W1:Y:S07]  /*8db0*/  LDSM.16.MT88.4 R60, [R118+0xe800] ;  /* 0x00e80000763c783b */ /* 0x000e6e0000004200 */
[C---:B------:R-:W-:Y:S01]  /*8dc0*/  HMMA.16816.F32.BF16 R36, R56.reuse, R70, R36 ;  /* 0x000000463824723c */ /* 0x040fe20000041824 */
[----:B------:R-:W4:Y:S07]  /*8dd0*/  LDSM.16.MT88.4 R68, [R177+0xac00] ;  /* 0x00ac0000b144783b */ /* 0x000f2e0000004200 */
[C---:B--2---:R-:W-:Y:S08]  /*8de0*/  HMMA.16816.F32.BF16 R24, R56.reuse, R52, R24 ;  /* 0x000000343818723c */ /* 0x044ff00000041818 */
[C---:B---3--:R-:W-:Y:S01]  /*8df0*/  HMMA.16816.F32.BF16 R40, R56.reuse, R64, R40 ;  /* 0x000000403828723c */ /* 0x048fe20000041828 */
[----:B------:R-:W-:Y:S04]  /*8e00*/  MUFU.EX2 R65, R132 ;  /* 0x0000008400417308 */ /* 0x000fe80000000800 */
[----:B------:R-:W2:Y:S03]  /*8e10*/  MUFU.EX2 R64, R129 ;  /* 0x0000008100407308 */ /* 0x000ea60000000800 */
[C---:B------:R-:W-:Y:S01]  /*8e20*/  HMMA.16816.F32.BF16 R44, R56.reuse, R66, R44 ;  /* 0x00000042382c723c */ /* 0x040fe2000004182c */
[----:B------:R-:W3:Y:S07]  /*8e30*/  MUFU.EX2 R67, R100 ;  /* 0x0000006400437308 */ /* 0x000eee0000000800 */
[----:B------:R-:W-:Y:S01]  /*8e40*/  HMMA.16816.F32.BF16 R28, R56, R54, R28 ;  /* 0x00000036381c723c */ /* 0x000fe2000004181c */
[----:B------:R-:W5:Y:S01]  /*8e50*/  LDSM.16.MT88.4 R52, [R118+0xac00] ;  /* 0x00ac00007634783b */ /* 0x000f620000004200 */
[----:B--2---:R-:W-:Y:S01]  /*8e60*/  F2FP.BF16.F32.PACK_AB R105, R64, R65 ;  /* 0x000000414069723e */ /* 0x004fe200000010ff */
[----:B------:R-:W-:Y:S01]  /*8e70*/  FADD.FTZ R65, R65, R126 ;  /* 0x0000007e41417221 */ /* 0x000fe20000010000 */
[----:B---3--:R-:W-:-:S04]  /*8e80*/  F2FP.BF16.F32.PACK_AB R107, R67, R130 ;  /* 0x00000082436b723e */ /* 0x008fc800000010ff */
[----:B-1----:R-:W-:Y:S01]  /*8e90*/  HMMA.16816.F32.BF16 R48, R56, R60, R48 ;  /* 0x0000003c3830723c */ /* 0x002fe20000041830 */
[----:B------:R-:W-:Y:S01]  /*8ea0*/  FADD.FTZ R61, R75, R136 ;  /* 0x000000884b3d7221 */ /* 0x000fe20000010000 */
[----:B------:R-:W-:Y:S01]  /*8eb0*/  LDSM.16.MT88.4 R100, [R177+0xec00] ;  /* 0x00ec0000b164783b */ /* 0x000fe20000004200 */
[----:B------:R-:W-:Y:S02]  /*8ec0*/  FADD.FTZ R65, R64, R65 ;  /* 0x0000004140417221 */ /* 0x000fe40000010000 */
[----:B------:R-:W-:Y:S02]  /*8ed0*/  FADD.FTZ R61, R74, R61 ;  /* 0x0000003d4a3d7221 */ /* 0x000fe40000010000 */
[----:B------:R-:W-:Y:S01]  /*8ee0*/  FADD.FTZ R130, R130, R65 ;  /* 0x0000004182827221 */ /* 0x000fe20000010000 */
[----:B----4-:R-:W-:Y:S01]  /*8ef0*/  HMMA.16816.F32.BF16 R112, R104, R68, R8 ;  /* 0x000000446870723c */ /* 0x010fe20000041808 */
[----:B------:R-:W-:Y:S01]  /*8f00*/  FADD.FTZ R78, R78, R61 ;  /* 0x0000003d4e4e7221 */ /* 0x000fe20000010000 */
[----:B------:R-:W1:Y:S01]  /*8f10*/  LDSM.16.MT88.4 R8, [R118+0xcc00] ;  /* 0x00cc00007608783b */ /* 0x000e620000004200 */
[----:B------:R-:W-:-:S02]  /*8f20*/  FADD.FTZ R198, R67, R130 ;  /* 0x0000008243c67221 */ /* 0x000fc40000010000 */
[----:B------:R-:W-:-:S03]  /*8f30*/  FADD.FTZ R73, R73, R78 ;  /* 0x0000004e49497221 */ /* 0x000fc60000010000 */
[----:B------:R-:W-:Y:S01]  /*8f40*/  HMMA.16816.F32.BF16 R4, R56, R62, R4 ;  /* 0x0000003e3804723c */ /* 0x000fe20000041804 */
[----:B------:R-:W-:Y:S01]  /*8f50*/  FADD.FTZ R84, R84, R73 ;  /* 0x0000004954547221 */ /* 0x000fe20000010000 */
[----:B------:R-:W2:Y:S03]  /*8f60*/  LDSM.16.MT88.4 R56, [R177+0xcc00] ;  /* 0x00cc0000b138783b */ /* 0x000ea60000004200 */
[----:B------:R-:W-:-:S03]  /*8f70*/  FADD.FTZ R81, R81, R84 ;  /* 0x0000005451517221 */ /* 0x000fc60000010000 */
[----:B------:R-:W-:Y:S01]  /*8f80*/  HMMA.16816.F32.BF16 R68, R104, R70, R12 ;  /* 0x000000466844723c */ /* 0x000fe2000004180c */
[----:B------:R-:W-:Y:S01]  /*8f90*/  FADD.FTZ R80, R80, R81 ;  /* 0x0000005150507221 */ /* 0x000fe20000010000 */
[----:B------:R-:W3:Y:S03]  /*8fa0*/  LDSM.16.MT88.4 R12, [R118+0xec00] ;  /* 0x00ec0000760c783b */ /* 0x000ee60000004200 */
[----:B------:R-:W-:-:S04]  /*8fb0*/  FADD.FTZ R83, R83, R80 ;  /* 0x0000005053537221 */ /* 0x000fc80000010000 */
[----:B------:R-:W-:Y:S01]  /*8fc0*/  FADD.FTZ R92, R92, R83 ;  /* 0x000000535c5c7221 */ /* 0x000fe20000010000 */
[----:B-----5:R-:W-:Y:S03]  /*8fd0*/  HMMA.16816.F32.BF16 R72, R104, R52, R16 ;  /* 0x000000346848723c */ /* 0x020fe60000041810 */
[----:B------:R-:W-:-:S04]  /*8fe0*/  FADD.FTZ R89, R89, R92 ;  /* 0x0000005c59597221 */ /* 0x000fc80000010000 */
[----:B------:R-:W-:Y:S01]  /*8ff0*/  FADD.FTZ R88, R88, R89 ;  /* 0x0000005958587221 */ /* 0x000fe20000010000 */
[----:B------:R-:W-:Y:S03]  /*9000*/  HMMA.16816.F32.BF16 R76, R104, R54, R20 ;  /* 0x00000036684c723c */ /* 0x000fe60000041814 */
[----:B------:R-:W-:-:S04]  /*9010*/  FADD.FTZ R88, R91, R88 ;  /* 0x000000585b587221 */ /* 0x000fc80000010000 */
[----:B------:R-:W-:Y:S01]  /*9020*/  FADD.FTZ R109, R109, R88 ;  /* 0x000000586d6d7221 */ /* 0x000fe20000010000 */
[----:B-1----:R-:W-:Y:S03]  /*9030*/  HMMA.16816.F32.BF16 R92, R104, R10, R36 ;  /* 0x0000000a685c723c */ /* 0x002fe60000041824 */
[----:B------:R-:W-:-:S04]  /*9040*/  FADD.FTZ R96, R96, R109 ;  /* 0x0000006d60607221 */ /* 0x000fc80000010000 */
[----:B------:R-:W-:Y:S01]  /*9050*/  FADD.FTZ R97, R97, R96 ;  /* 0x0000006061617221 */ /* 0x000fe20000010000 */
[----:B--2---:R-:W-:Y:S03]  /*9060*/  HMMA.16816.F32.BF16 R80, R104, R56, R24 ;  /* 0x000000386850723c */ /* 0x004fe60000041818 */
[----:B------:R-:W-:-:S04]  /*9070*/  FADD.FTZ R98, R98, R97 ;  /* 0x0000006162627221 */ /* 0x000fc80000010000 */
[----:B------:R-:W-:Y:S01]  /*9080*/  FADD.FTZ R155, R155, R98 ;  /* 0x000000629b9b7221 */ /* 0x000fe20000010000 */
[----:B------:R-:W-:Y:S03]  /*9090*/  HMMA.16816.F32.BF16 R84, R104, R58, R28 ;  /* 0x0000003a6854723c */ /* 0x000fe6000004181c */
        /* <DEDUP_REMOVED lines=11> */
[----:B---3--:R-:W-:Y:S03]  /*9150*/  HMMA.16816.F32.BF16 R108, R104, R12, R48 ;  /* 0x0000000c686c723c */ /* 0x008fe60000041830 */
[----:B------:R-:W-:Y:S01]  /*9160*/  FADD.FTZ R119, R2, R119 ;  /* 0x0000007702777221 */ /* 0x000fe20000010000 */
[----:B------:R-:W-:-:S03]  /*9170*/  MOV R2, R139 ;  /* 0x0000008b00027202 */ /* 0x000fc60000000f00 */
[----:B------:R-:W-:Y:S01]  /*9180*/  FADD.FTZ R116, R116, R119 ;  /* 0x0000007774747221 */ /* 0x000fe20000010000 */
[----:B------:R-:W-:Y:S03]  /*9190*/  HMMA.16816.F32.BF16 R104, R104, R14, R4 ;  /* 0x0000000e6868723c */ /* 0x000fe60000041804 */
[----:B------:R-:W-:-:S15]  /*91a0*/  FADD.FTZ R197, R197, R116 ;  /* 0x00000074c5c57221 */ /* 0x000fde0000010000 */
[----:B------:R-:W-:-:S02]  /*91b0*/  NOP ;  /* 0x0000000000007918 */ /* 0x000fc40000000000 */
.L_x_1521:
        /* <DEDUP_REMOVED lines=11> */
[----:B------:R-:W2:Y:S01]  /*9270*/  LDCU.64 UR6, c[0x0][0x3a0] ;  /* 0x00007400ff0677ac */ /* 0x000ea20008000a00 */
[----:B------:R-:W3:Y:S11]  /*9280*/  LDCU.64 UR8, c[0x0][0x3a8] ;  /* 0x00007500ff0877ac */ /* 0x000ef60008000a00 */
.L_x_1531:
[----:B------:R-:W4:Y:S01]  /*9290*/  @!P0 LDC R200, c[0x0][0x3c0] ;  /* 0x0000f000ffc88b82 */ /* 0x000f220000000800 */
[----:B------:R-:W-:Y:S07]  /*92a0*/  DEPBAR.LE SB0, 0x0 ;  /* 0x000080000000791a */ /* 0x000fee0000000000 */
[----:B------:R-:W-:Y:S01]  /*92b0*/  BAR.SYNC.DEFER_BLOCKING 0x0 ;  /* 0x0000000000007b1d */ /* 0x000fe20000010000 */
[----:B------:R-:W-:Y:S01]  /*92c0*/  @!P0 IADD3 R5, P1, PT, RZ, -R194, RZ ;  /* 0x800000c2ff058210 */ /* 0x000fe20007f3e0ff */
[----:B------:R-:W-:Y:S02]  /*92d0*/  IMAD.MOV.U32 R2, RZ, RZ, R184 ;  /* 0x000000ffff027224 */ /* 0x000fe400078e00b8 */
[----:B------:R-:W-:Y:S02]  /*92e0*/  IMAD.MOV.U32 R0, RZ, RZ, R185 ;  /* 0x000000ffff007224 */ /* 0x000fe400078e00b9 */
[----:B----4-:R-:W-:Y:S04]  /*92f0*/  @!P0 IMAD.SHL.U32 R4, R200, 0x80, RZ ;  /* 0x00000080c8048824 */ /* 0x010fe800078e00ff */
[----:B------:R-:W-:Y:S01]  /*9300*/  @!P0 IMAD.X R4, RZ, RZ, ~R4, P1 ;  /* 0x000000ffff048224 */ /* 0x000fe200008e0e04 */
[----:B------:R-:W4:Y:S04]  /*9310*/  LDC R119, c[0x0][0x3c4] ;  /* 0x0000f100ff777b82 */ /* 0x000f280000000800 */
[----:B------:R-:W-:Y:S04]  /*9320*/  @!P0 SHF.R.S64 R5, R5, 0x1f, R4 ;  /* 0x0000001f05058819 */ /* 0x000fe80000001004 */
[----:B------:R-:W-:Y:S04]  /*9330*/  @!P0 IADD3 R184, P1, PT, R184, R5, RZ ;  /* 0x00000005b8b88210 */ /* 0x000fe80007f3e0ff */
[----:B------:R-:W-:Y:S01]  /*9340*/  @!P0 LEA.HI.X.SX32 R185, R4, R185, 0x1, P1 ;  /* 0x000000b904b98211 */ /* 0x000fe200008f0eff */
[----:B------:R-:W-:Y:S08]  /*9350*/  @!P0 BRA `(.L_x_1528) ;  /* 0x0000000000f48947 */ /* 0x000ff00003800000 */
[----:B------:R-:W5:Y:S01]  /*9360*/  LDC R5, c[0x0][0x4f0] ;  /* 0x00013c00ff057b82 */ /* 0x000f620000000800 */
[----:B------:R-:W-:Y:S07]  /*9370*/  IABS R10, R196 ;  /* 0x000000c4000a7213 */ /* 0x000fee0000000000 */
[----:B------:R-:W1:Y:S01]  /*9380*/  LDC.64 R200, c[0x0][0x3c0] ;  /* 0x0000f000ffc87b82 */ /* 0x000e620000000a00 */
[-C--:B-----5:R-:W-:Y:S04]  /*9390*/  IABS R4, R5.reuse ;  /* 0x0000000500047213 */ /* 0x0a0fe80000000000 */
[----:B------:R-:W5:Y:S10]  /*93a0*/  I2F.RP R9, R4 ;  /* 0x0000000400097306 */ /* 0x000f740000209400 */
[----:B-----5:R-:W5:Y:S02]  /*93b0*/  MUFU.RCP R6, R9 ;  /* 0x0000000900067308 */ /* 0x020f640000001000 */
[----:B-----5:R-:W-:Y:S02]  /*93c0*/  VIADD R12, R6, 0xffffffe ;  /* 0x0ffffffe060c7836 */ /* 0x020fe40000000000 */
[----:B------:R-:W-:Y:S06]  /*93d0*/  VIADD R6, R196, 0xffffff80 ;  /* 0xffffff80c4067836 */ /* 0x000fec0000000000 */
[----:B------:R-:W5:Y:S01]  /*93e0*/  F2I.FTZ.U32.TRUNC.NTZ R13, R12 ;  /* 0x0000000c000d7305 */ /* 0x000f62000021f000 */
[----:B------:R-:W-:Y:S02]  /*93f0*/  IABS R8, R6 ;  /* 0x0000000600087213 */ /* 0x000fe40000000000 */
[----:B------:R-:W-:Y:S04]  /*9400*/  LOP3.LUT R6, R6, R5, RZ, 0x3c, !PT ;  /* 0x0000000506067212 */ /* 0x000fe800078e3cff */
[----:B------:R-:W-:Y:S01]  /*9410*/  ISETP.GE.AND P1, PT, R6, RZ, PT ;  /* 0x000000ff0600720c */ /* 0x000fe20003f26270 */
        /* <DEDUP_REMOVED lines=37> */
[-C--:B-1----:R-:W-:Y:S02]  /*9670*/  IMAD R6, R9, R200.reuse, RZ ;  /* 0x000000c809067224 */ /* 0x082fe400078e02ff */
        /* <DEDUP_REMOVED lines=11> */
.L_x_1528:
[C---:B------:R-:W-:Y:S01]  /*9730*/  IMAD.SHL.U32 R199, R200.reuse, 0x40, RZ ;  /* 0x00000040c8c77824 */ /* 0x040fe200078e00ff */
[----:B------:R-:W-:Y:S01]  /*9740*/  @!PT LDS RZ, [RZ] ;  /* 0x00000000fffff984 */ /* 0x000fe20000000800 */
[----:B------:R-:W-:Y:S01]  /*9750*/  @!PT LDS RZ, [RZ] ;  /* 0x00000000fffff984 */ /* 0x000fe20000000800 */
[----:B------:R-:W-:Y:S01]  /*9760*/  @!PT LDS RZ, [RZ] ;  /* 0x00000000fffff984 */ /* 0x000fe20000000800 */
[----:B------:R1:W-:Y:S01]  /*9770*/  LDGSTS.E.BYPASS.LTC128B.128 [R191+0x9000], desc[UR16][R184.64] ;  /* 0x09000000b8bf7fae */ /* 0x0003e2000b981a10 */
[----:B----4-:R-:W-:Y:S03]  /*9780*/  SHF.L.U64.HI R119, R200, 0x6, R119 ;  /* 0x00000006c8777819 */ /* 0x010fe60000010277 */
[C---:B------:R-:W-:Y:S01]  /*9790*/  IADD3 R202, P1, PT, R199.reuse, R184, RZ ;  /* 0x000000b8c7ca7210 */ /* 0x040fe20007f3e0ff */
[----:B------:R4:W-:Y:S03]  /*97a0*/  LDGSTS.E.BYPASS.LTC128B.128 [R191+0xb000], desc[UR16][R184.64+0x40] ;  /* 0x0b000040b8bf7fae */ /* 0x0009e6000b981a10 */
[----:B------:R-:W-:Y:S01]  /*97b0*/  IADD3 R200, P2, PT, R199, R202, RZ ;  /* 0x000000cac7c87210 */ /* 0x000fe20007f5e0ff */
[----:B------:R-:W-:Y:S01]  /*97c0*/  IMAD.X R203, R119, 0x1, R185, P1 ;  /* 0x0000000177cb7824 */ /* 0x000fe200008e06b9 */
[----:B------:R4:W-:Y:S02]  /*97d0*/  LDGSTS.E.BYPASS.LTC128B.128 [R191+0xd000], desc[UR16][R184.64+0x80] ;  /* 0x0d000080b8bf7fae */ /* 0x0009e4000b981a10 */
[----:B------:R-:W-:Y:S01]  /*97e0*/  IADD3 R204, P1, PT, R199, R200, RZ ;  /* 0x000000c8c7cc7210 */ /* 0x000fe20007f3e0ff */
[C---:B------:R-:W-:Y:S02]  /*97f0*/  IMAD.X R201, R119.reuse, 0x1, R203, P2 ;  /* 0x0000000177c97824 */ /* 0x040fe400010e06cb */
[----:B------:R4:W-:Y:S02]  /*9800*/  LDGSTS.E.BYPASS.LTC128B.128 [R191+0x9800], desc[UR16][R202.64] ;  /* 0x09800000cabf7fae */ /* 0x0009e4000b981a10 */
[----:B------:R-:W-:Y:S03]  /*9810*/  IMAD.X R205, R119, 0x1, R201, P1 ;  /* 0x0000000177cd7824 */ /* 0x000fe600008e06c9 */
[----:B------:R4:W-:Y:S01]  /*9820*/  LDGSTS.E.BYPASS.LTC128B.128 [R191+0xb800], desc[UR16][R202.64+0x40] ;  /* 0x0b800040cabf7fae */ /* 0x0009e2000b981a10 */
[----:B------:R-:W-:Y:S04]  /*9830*/  ISETP.NE.AND P1, PT, R195, 0x1, PT ;  /* 0x00000001c300780c */ /* 0x000fe80003f25270 */
        /* <DEDUP_REMOVED lines=8> */
[----:B------:R-:W5:Y:S05]  /*98c0*/  LDSM.16.M88.4 R124, [R179+0x3000] ;  /* 0x00300000b37c783b */ /* 0x000f6a0000000200 */
[----:B------:R-:W2:Y:S05]  /*98d0*/  LDSM.16.M88.4 R128, [R179+0x3400] ;  /* 0x00340000b380783b */ /* 0x000eaa0000000200 */
[----:B------:R-:W3:Y:S05]  /*98e0*/  LDSM.16.M88.4 R132, [R179+0x3800] ;  /* 0x00380000b384783b */ /* 0x000eea0000000200 */
[----:B------:R-:W0:Y:S05]  /*98f0*/  LDGDEPBAR ;  /* 0x00000000000079af */ /* 0x000e2a0000000000 */
[----:B------:R-:W1:Y:S05]  /*9900*/  LDSM.16.M88.4 R136, [R179+0x3c00] ;  /* 0x003c0000b388783b */ /* 0x000e6a0000000200 */
[----:B------:R-:W4:Y:S05]  /*9910*/  LDSM.16.M88.4 R140, [R179+0x4000] ;  /* 0x00400000b38c783b */ /* 0x000f2a0000000200 */
[----:B------:R-:W4:Y:S05]  /*9920*/  LDSM.16.M88.4 R144, [R179+0x4400] ;  /* 0x00440000b390783b */ /* 0x000f2a0000000200 */
[----:B------:R-:W4:Y:S05]  /*9930*/  LDSM.16.M88.4 R148, [R179+0x4800] ;  /* 0x00480000b394783b */ /* 0x000f2a0000000200 */
[----:B------:R-:W4:Y:S01]  /*9940*/  LDSM.16.M88.4 R152, [R179+0x4c00] ;  /* 0x004c0000b398783b */ /* 0x000f220000000200 */
[C---:B-----5:R-:W-:Y:S04]  /*9950*/  HMMA.16816.F32.BF16 R4, R120.reuse, R124, RZ ;  /* 0x0000007c7804723c */ /* 0x060fe800000418ff */
[----:B------:R-:W-:Y:S04]  /*9960*/  LDSM.16.M88.4 R156, [R178] ;  /* 0x00000000b29c783b */ /* 0x000fe80000000200 */
[C---:B------:R-:W-:Y:S01]  /*9970*/  HMMA.16816.F32.BF16 R8, R120.reuse, R126, RZ ;  /* 0x0000007e7808723c */ /* 0x040fe200000418ff */
[----:B------:R-:W5:Y:S05]  /*9980*/  LDSM.16.M88.4 R160, [R176+0x3000] ;  /* 0x00300000b0a0783b */ /* 0x000f6a0000000200 */
[----:B------:R-:W5:Y:S02]  /*9990*/  LDSM.16.M88.4 R164, [R176+0x3400] ;  /* 0x00340000b0a4783b */ /* 0x000f640000000200 */
[C---:B--2---:R-:W-:Y:S03]  /*99a0*/  HMMA.16816.F32.BF16 R12, R120.reuse, R128, RZ ;  /* 0x00000080780c723c */ /* 0x044fe600000418ff */
[----:B------:R-:W2:Y:S05]  /*99b0*/  LDSM.16.M88.4 R168, [R176+0x3800] ;  /* 0x00380000b0a8783b */ /* 0x000eaa0000000200 */
[C---:B------:R-:W-:Y:S01]  /*99c0*/  HMMA.16816.F32.BF16 R16, R120.reuse, R130, RZ ;  /* 0x000000827810723c */ /* 0x040fe200000418ff */
[----:B------:R-:W2:Y:S05]  /*99d0*/  LDSM.16.M88.4 R172, [R176+0x3c00] ;  /* 0x003c0000b0ac783b */ /* 0x000eaa0000000200 */
[----:B------:R-:W-:Y:S02]  /*99e0*/  LDSM.16.M88.4 R124, [R176+0x4400] ;  /* 0x00440000b07c783b */ /* 0x000fe40000000200 */
[C---:B---3--:R-:W-:Y:S03]  /*99f0*/  HMMA.16816.F32.BF16 R20, R120.reuse, R132, RZ ;  /* 0x000000847814723c */ /* 0x048fe600000418ff */
[----:B------:R-:W-:Y:S05]  /*9a00*/  LDSM.16.M88.4 R128, [R176+0x4800] ;  /* 0x00480000b080783b */ /* 0x000fea0000000200 */
[C---:B------:R-:W-:Y:S01]  /*9a10*/  HMMA.16816.F32.BF16 R24, R120.reuse, R134, RZ ;  /* 0x000000867818723c */ /* 0x040fe200000418ff */
[----:B------:R-:W-:Y:S07]  /*9a20*/  LDSM.16.M88.4 R132, [R176+0x4c00] ;  /* 0x004c0000b084783b */ /* 0x000fee0000000200 */
[C---:B-1----:R-:W-:Y:S08]  /*9a30*/  HMMA.16816.F32.BF16 R28, R120.reuse, R136, RZ ;  /* 0x00000088781c723c */ /* 0x042ff000000418ff */
        /* <DEDUP_REMOVED lines=16> */
[C---:B--2---:R-:W-:Y:S08]  /*9b40*/  HMMA.16816.F32.BF16 R20, R156.reuse, R168, R20 ;  /* 0x000000a89c14723c */ /* 0x044ff00000041814 */
[C---:B------:R-:W-:Y:S08]  /*9b50*/  HMMA.16816.F32.BF16 R24, R156.reuse, R170, R24 ;  /* 0x000000aa9c18723c */ /* 0x040ff00000041818 */
[C---:B------:R-:W-:Y:S08]  /*9b60*/  HMMA.16816.F32.BF16 R28, R156.reuse, R172, R28 ;  /* 0x000000ac9c1c723c */ /* 0x040ff0000004181c */
[C---:B------:R-:W-:Y:S08]  /*9b70*/  HMMA.16816.F32.BF16 R32, R156.reuse, R174, R32 ;  /* 0x000000ae9c20723c */ /* 0x040ff00000041820 */
        /* <DEDUP_REMOVED lines=8> */
[----:B------:R-:W2:Y:S07]  /*9c00*/  LDSM.16.M88.4 R128, [R179+0x5400] ;  /* 0x00540000b380783b */ /* 0x000eae0000000200 */
[C---:B------:R-:W-:Y:S08]  /*9c10*/  HMMA.16816.F32.BF16 R60, R156.reuse, R132, R60 ;  /* 0x000000849c3c723c */ /* 0x040ff0000004183c */
[----:B------:R-:W-:Y:S01]  /*9c20*/  HMMA.16816.F32.BF16 R64, R156, R134, R64 ;  /* 0x000000869c40723c */ /* 0x000fe20000041840 */
[----:B------:R-:W3:Y:S07]  /*9c30*/  LDSM.16.M88.4 R132, [R179+0x5c00] ;  /* 0x005c0000b384783b */ /* 0x000eee0000000200 */
        /* <DEDUP_REMOVED lines=8> */
[----:B------:R-:W4:Y:S07]  /*9cc0*/  LDSM.16.M88.4 R136, [R179+0x6800] ;  /* 0x00680000b388783b */ /* 0x000f2e0000000200 */
[C---:B---3--:R-:W-:Y:S08]  /*9cd0*/  HMMA.16816.F32.BF16 R28, R120.reuse, R132, R28 ;  /* 0x00000084781c723c */ /* 0x048ff0000004181c */
        /* <DEDUP_REMOVED lines=32> */
[----:B------:R-:W3:Y:S07]  /*9ee0*/  LDSM.16.M88.4 R132, [R179+0x7400] ;  /* 0x00740000b384783b */ /* 0x000eee0000000200 */
[C---:B--2---:R-:W-:Y:S08]  /*9ef0*/  HMMA.16816.F32.BF16 R52, R124.reuse, R136, R52 ;  /* 0x000000887c34723c */ /* 0x044ff00000041834 */
[C---:B------:R-:W-:Y:S01]  /*9f00*/  HMMA.16816.F32.BF16 R56, R124.reuse, R138, R56 ;  /* 0x0000008a7c38723c */ /* 0x040fe20000041838 */
[----:B------:R-:W2:Y:S07]  /*9f10*/  LDSM.16.M88.4 R136, [R179+0x7800] ;  /* 0x00780000b388783b */ /* 0x000eae0000000200 */
[C---:B------:R-:W-:Y:S08]  /*9f20*/  HMMA.16816.F32.BF16 R60, R124.reuse, R140, R60 ;  /* 0x0000008c7c3c723c */ /* 0x040ff0000004183c */
[----:B------:R-:W-:Y:S01]  /*9f30*/  HMMA.16816.F32.BF16 R64, R124, R142, R64 ;  /* 0x0000008e7c40723c */ /* 0x000fe20000041840 */
[----:B------:R-:W4:Y:S05]  /*9f40*/  LDSM.16.M88.4 R124, [R179+0x7c00] ;  /* 0x007c0000b37c783b */ /* 0x000f2a0000000200 */
[----:B------:R-:W-:Y:S02]  /*9f50*/  LDSM.16.M88.4 R140, [R179+0x8c00] ;  /* 0x008c0000b38c783b */ /* 0x000fe40000000200 */
        /* <DEDUP_REMOVED lines=33> */
[----:B------:R-:W2:Y:S01]  /*a170*/  LDSM.16.M88.4 R136, [R176+0x8800] ;  /* 0x00880000b088783b */ /* 0x000ea20000000200 */
[----:B------:R-:W-:Y:S04]  /*a180*/  DEPBAR.LE SB0, 0x0 ;  /* 0x000080000000791a */ /* 0x000fe80000000000 */
[----:B------:R-:W-:Y:S02]  /*a190*/  BAR.SYNC.DEFER_BLOCKING 0x0 ;  /* 0x0000000000007b1d */ /* 0x000fe40000010000 */
[C---:B----4-:R-:W-:Y:S08]  /*a1a0*/  HMMA.16816.F32.BF16 R28, R124.reuse, R120, R28 ;  /* 0x000000787c1c723c */ /* 0x050ff0000004181c */
[C---:B------:R-:W-:Y:S08]  /*a1b0*/  HMMA.16816.F32.BF16 R32, R124.reuse, R122, R32 ;  /* 0x0000007a7c20723c */ /* 0x040ff00000041820 */
[C---:B-1----:R-:W-:Y:S08]  /*a1c0*/  HMMA.16816.F32.BF16 R36, R124.reuse, R128, R36 ;  /* 0x000000807c24723c */ /* 0x042ff00000041824 */
[C---:B------:R-:W-:Y:S08]  /*a1d0*/  HMMA.16816.F32.BF16 R40, R124.reuse, R130, R40 ;  /* 0x000000827c28723c */ /* 0x040ff00000041828 */
[C---:B---3--:R-:W-:Y:S08]  /*a1e0*/  HMMA.16816.F32.BF16 R44, R124.reuse, R132, R44 ;  /* 0x000000847c2c723c */ /* 0x048ff0000004182c */
[C---:B------:R-:W-:Y:S08]  /*a1f0*/  HMMA.16816.F32.BF16 R48, R124.reuse, R134, R48 ;  /* 0x000000867c30723c */ /* 0x040ff00000041830 */
[C---:B--2---:R-:W-:Y:S08]  /*a200*/  HMMA.16816.F32.BF16 R52, R124.reuse, R136, R52 ;  /* 0x000000887c34723c */ /* 0x044ff00000041834 */
        /* <DEDUP_REMOVED lines=25> */
[----:B------:R-:W1:Y:S02]  /*a3a0*/  I2F.RP R124, R2 ;  /* 0x00000002007c7306 */ /* 0x000e640000209400 */
[----:B------:R-:W-:Y:S08]  /*a3b0*/  ISETP.GE.AND P3, PT, R121, RZ, PT ;  /* 0x000000ff7900720c */ /* 0x000ff00003f66270 */
        /* <DEDUP_REMOVED lines=22> */
[----:B------:R-:W-:Y:S01]  /*a520*/  ISETP.NE.AND P2, PT, R0, RZ, PT ;  /* 0x000000ff0000720c */ /* 0x000fe20003f45270 */
[----:B------:R-:W-:Y:S01]  /*a530*/  @!P4 VIADD R124, R124, 0x1 ;  /* 0x000000017c7cc836 */ /* 0x000fe20000000000 */
[-C--:B------:R-:W-:Y:S02]  /*a540*/  ISETP.GE.U32.AND P6, PT, R120, R2.reuse, PT ;  /* 0x000000027800720c */ /* 0x080fe40003fc6070 */
[----:B------:R-:W-:Y:S01]  /*a550*/  ISETP.GE.U32.AND P5, PT, R116, R2, PT ;  /* 0x000000027400720c */ /* 0x000fe20003fa6070 */
[----:B------:R-:W1:Y:S10]  /*a560*/  LDC.64 R120, c[0x0][0x3b8] ;  /* 0x0000ee00ff787b82 */ /* 0x000e740000000a00 */
        /* <DEDUP_REMOVED lines=27> */
.L_x_1530:
[----:B------:R-:W-:Y:S01]  /*a720*/  @!PT LDS RZ, [RZ] ;  /* 0x00000000fffff984 */ /* 0x000fe20000000800 */
[----:B------:R-:W-:Y:S01]  /*a730*/  @!PT LDS RZ, [RZ] ;  /* 0x00000000fffff984 */ /* 0x000fe20000000800 */
[----:B------:R-:W-:Y:S01]  /*a740*/  @!PT LDS RZ, [RZ] ;  /* 0x00000000fffff984 */ /* 0x000fe20000000800 */
[----:B------:R1:W-:Y:S01]  /*a750*/  LDGSTS.E.BYPASS.LTC128B.128 [R191+0x3000], desc[UR16][R182.64] ;  /* 0x03000000b6bf7fae */ /* 0x0003e2000b981a10 */
[C---:B------:R-:W-:Y:S01]  /*a760*/  IMAD.SHL.U32 R121, R120.reuse, 0x40, RZ ;  /* 0x0000004078797824 */ /* 0x040fe200078e00ff */
[----:B------:R-:W-:Y:S02]  /*a770*/  SHF.L.U64.HI R119, R120, 0x6, R119 ;  /* 0x0000000678777819 */ /* 0x000fe40000010277 */
[----:B------:R1:W-:Y:S02]  /*a780*/  LDGSTS.E.BYPASS.LTC128B.128 [R191+0x5000], desc[UR16][R182.64+0x40] ;  /* 0x05000040b6bf7fae */ /* 0x0003e4000b981a10 */
[C---:B------:R-:W-:Y:S02]  /*a790*/  IADD3 R122, P1, PT, R121.reuse, R182, RZ ;  /* 0x000000b6797a7210 */ /* 0x040fe40007f3e0ff */
        /* <DEDUP_REMOVED lines=16> */
.L_x_1529:
        /* <DEDUP_REMOVED lines=49> */
[----:B------:R-:W-:Y:S01]  /*abb0*/  FMUL.FTZ R142, R0, UR4 ;  /* 0x00000004008e7c20 */ /* 0x000fe20008410000 */
        /* <DEDUP_REMOVED lines=12> */
[----:B------:R-:W-:Y:S01]  /*ac80*/  FFMA.FTZ R6, R11, UR4, -R142 ;  /* 0x000000040b067c23 */ /* 0x000fe2000801088e */
[----:B------:R-:W2:Y:S01]  /*ac90*/  MUFU.EX2 R116, R116 ;  /* 0x0000007400747308 */ /* 0x000ea20000000800 */
[--C-:B------:R-:W-:Y:S01]  /*aca0*/  FFMA.FTZ R146, R29, UR4, -R144.reuse ;  /* 0x000000041d927c23 */ /* 0x100fe20008010890 */
[--C-:B------:R-:W-:Y:S01]  /*acb0*/  FFMA.FTZ R148, R33, UR4, -R144.reuse ;  /* 0x0000000421947c23 */ /* 0x100fe20008010890 */
[----:B------:R-:W-:Y:S07]  /*acc0*/  FFMA.FTZ R32, R32, UR4, -R144 ;  /* 0x0000000420207c23 */ /* 0x000fee0008010890 */
[----:B------:R-:W3:Y:S01]  /*acd0*/  MUFU.EX2 R3, R3 ;  /* 0x0000000300037308 */ /* 0x000ee20000000800 */
[--C-:B------:R-:W-:Y:S01]  /*ace0*/  FFMA.FTZ R147, R38, UR4, -R142.reuse ;  /* 0x0000000426937c23 */ /* 0x100fe2000801088e */
[--C-:B------:R-:W-:Y:S01]  /*acf0*/  FFMA.FTZ R39, R39, UR4, -R142.reuse ;  /* 0x0000000427277c23 */ /* 0x100fe2000801088e */
[----:B------:R-:W-:Y:S07]  /*ad00*/  FFMA.FTZ R43, R43, UR4, -R142 ;  /* 0x000000042b2b7c23 */ /* 0x000fee000801088e */
[----:B------:R-:W-:Y:S01]  /*ad10*/  MUFU.EX2 R143, R143 ;  /* 0x0000008f008f7308 */ /* 0x000fe20000000800 */
[--C-:B------:R-:W-:Y:S01]  /*ad20*/  FFMA.FTZ R137, R12, UR4, -R144.reuse ;  /* 0x000000040c897c23 */ /* 0x100fe20008010890 */
[----:B------:R-:W-:Y:S01]  /*ad30*/  FFMA.FTZ R134, R13, UR4, -R144 ;  /* 0x000000040d867c23 */ /* 0x000fe20008010890 */
[--C-:B------:R-:W-:Y:S07]  /*ad40*/  FFMA.FTZ R139, R14, UR4, -R142.reuse ;  /* 0x000000040e8b7c23 */ /* 0x100fee000801088e */
[----:B------:R-:W4:Y:S01]  /*ad50*/  MUFU.EX2 R119, R119 ;  /* 0x0000007700777308 */ /* 0x000f220000000800 */
[--C-:B------:R-:W-:Y:S01]  /*ad60*/  FFMA.FTZ R136, R15, UR4, -R142.reuse ;  /* 0x000000040f887c23 */ /* 0x100fe2000801088e */
        /* <DEDUP_REMOVED lines=39> */
[----:B------:R-:W-:Y:S01]  /*afe0*/  LDSM.16.MT88.4 R108, [R177+0xb400] ;  /* 0x00b40000b16c783b */ /* 0x000fe20000004200 */
        /* <DEDUP_REMOVED lines=21> */
[----:B------:R-:W-:Y:S01]  /*b140*/  FMUL.FTZ R103, R3, R103 ;  /* 0x0000006703677220 */ /* 0x000fe20000410000 */
[--C-:B------:R-:W-:Y:S01]  /*b150*/  FFMA.FTZ R145, R19, UR4, -R142.reuse ;  /* 0x0000000413917c23 */ /* 0x100fe2000801088e */
[C---:B------:R-:W-:Y:S01]  /*b160*/  HMMA.16816.F32.BF16 R76, R112.reuse, R126, R76 ;  /* 0x0000007e704c723c */ /* 0x040fe2000004184c */
[----:B------:R-:W3:Y:S03]  /*b170*/  LDSM.16.MT88.4 R124, [R177+0xd000] ;  /* 0x00d00000b17c783b */ /* 0x000ee60000004200 */
[----:B------:R-:W4:Y:S01]  /*b180*/  MUFU.EX2 R136, R136 ;  /* 0x0000008800887308 */ /* 0x000f220000000800 */
[----:B------:R-:W-:Y:S01]  /*b190*/  FMUL.FTZ R19, R3, R107 ;  /* 0x0000006b03137220 */ /* 0x000fe20000410000 */
[----:B------:R-:W-:Y:S01]  /*b1a0*/  FFMA.FTZ R150, R51, UR4, -R142 ;  /* 0x0000000433967c23 */ /* 0x000fe2000801088e */
[----:B------:R-:W-:Y:S01]  /*b1b0*/  FFMA.FTZ R143, R116, R197, R143 ;  /* 0x000000c5748f7223 */ /* 0x000fe2000001008f */
[--C-:B------:R-:W-:Y:S01]  /*b1c0*/  FFMA.FTZ R138, R16, UR4, -R144.reuse ;  /* 0x00000004108a7c23 */ /* 0x100fe20008010890 */
[----:B------:R-:W-:Y:S01]  /*b1d0*/  FMUL.FTZ R16, R116, R104 ;  /* 0x0000006874107220 */ /* 0x000fe20000410000 */
[C---:B------:R-:W-:Y:S04]  /*b1e0*/  HMMA.16816.F32.BF16 R80, R112.reuse, R128, R80 ;  /* 0x000000807050723c */ /* 0x040fe80000041850 */
[----:B------:R-:W-:Y:S01]  /*b1f0*/  MUFU.EX2 R146, R146 ;  /* 0x0000009200927308 */ /* 0x000fe20000000800 */
[----:B--2---:R-:W-:Y:S01]  /*b200*/  F2FP.BF16.F32.PACK_AB R104, R134, R137 ;  /* 0x000000898668723e */ /* 0x004fe200000010ff */
[----:B------:R-:W-:Y:S08]  /*b210*/  FFMA.FTZ R135, R17, UR4, -R144 ;  /* 0x0000000411877c23 */ /* 0x000ff00008010890 */
[----:B------:R-:W-:Y:S01]  /*b220*/  MUFU.EX2 R138, R138 ;  /* 0x0000008a008a7308 */ /* 0x000fe20000000800 */
[----:B------:R-:W-:Y:S01]  /*b230*/  FMUL.FTZ R17, R116, R105 ;  /* 0x0000006974117220 */ /* 0x000fe20000410000 */
[----:B------:R-:W-:Y:S01]  /*b240*/  FFMA.FTZ R141, R18, UR4, -R142 ;  /* 0x00000004128d7c23 */ /* 0x000fe2000801088e */
[C---:B------:R-:W-:Y:S01]  /*b250*/  HMMA.16816.F32.BF16 R84, R112.reuse, R130, R84 ;  /* 0x000000827054723c */ /* 0x040fe20000041854 */
[----:B------:R-:W2:Y:S06]  /*b260*/  LDSM.16.MT88.4 R128, [R118+0xd000] ;  /* 0x00d000007680783b */ /* 0x000eac0000004200 */
[----:B------:R-:W5:Y:S01]  /*b270*/  MUFU.EX2 R135, R135 ;  /* 0x0000008700877308 */ /* 0x000f620000000800 */
[----:B----4-:R-:W-:Y:S01]  /*b280*/  F2FP.BF16.F32.PACK_AB R105, R136, R139 ;  /* 0x0000008b8869723e */ /* 0x010fe200000010ff */
[C---:B------:R-:W-:Y:S01]  /*b290*/  FMUL.FTZ R18, R3.reuse, R106 ;  /* 0x0000006a03127220 */ /* 0x040fe20000410000 */
[----:B------:R-:W-:Y:S07]  /*b2a0*/  FFMA.FTZ R20, R20, UR4, -R144 ;  /* 0x0000000414147c23 */ /* 0x000fee0008010890 */
[----:B------:R-:W-:Y:S01]  /*b2b0*/  MUFU.EX2 R141, R141 ;  /* 0x0000008d008d7308 */ /* 0x000fe20000000800 */
[----:B------:R-:W-:Y:S01]  /*b2c0*/  FFMA.FTZ R140, R3, R198, R140 ;  /* 0x000000c6038c7223 */ /* 0x000fe2000001008c */
[--C-:B------:R-:W-:Y:S01]  /*b2d0*/  FFMA.FTZ R62, R62, UR4, -R142.reuse ;  /* 0x000000043e3e7c23 */ /* 0x100fe2000801088e */
[C---:B-1----:R-:W-:Y:S07]  /*b2e0*/  HMMA.16816.F32.BF16 R88, R112.reuse, R120, R88 ;  /* 0x000000787058723c */ /* 0x042fee0000041858 */
[----:B------:R-:W-:Y:S01]  /*b2f0*/  MUFU.EX2 R148, R148 ;  /* 0x0000009400947308 */ /* 0x000fe20000000800 */
[--C-:B------:R-:W-:Y:S01]  /*b300*/  FFMA.FTZ R63, R63, UR4, -R142.reuse ;  /* 0x000000043f3f7c23 */ /* 0x100fe2000801088e */
[----:B------:R-:W-:Y:S08]  /*b310*/  FFMA.FTZ R66, R66, UR4, -R142 ;  /* 0x0000000442427c23 */ /* 0x000ff0000801088e */
[----:B------:R-:W-:Y:S01]  /*b320*/  MUFU.EX2 R147, R147 ;  /* 0x0000009300937308 */ /* 0x000fe20000000800 */
[----:B------:R-:W-:Y:S01]  /*b330*/  FADD.FTZ R143, R119, R143 ;  /* 0x0000008f778f7221 */ /* 0x000fe20000010000 */
[----:B-----5:R-:W-:Y:S01]  /*b340*/  F2FP.BF16.F32.PACK_AB R106, R135, R138 ;  /* 0x0000008a876a723e */ /* 0x020fe200000010ff */
[C---:B------:R-:W-:Y:S01]  /*b350*/  HMMA.16816.F32.BF16 R92, R112.reuse, R122, R92 ;  /* 0x0000007a705c723c */ /* 0x040fe2000004185c */
[----:B------:R-:W1:Y:S06]  /*b360*/  LDSM.16.MT88.4 R120, [R177+0x9400] ;  /* 0x00940000b178783b */ /* 0x000e6c0000004200 */
[----:B------:R-:W-:Y:S01]  /*b370*/  MUFU.EX2 R150, R150 ;  /* 0x0000009600967308 */ /* 0x000fe20000000800 */
[--C-:B------:R-:W-:Y:S01]  /*b380*/  FFMA.FTZ R60, R60, UR4, -R144.reuse ;  /* 0x000000043c3c7c23 */ /* 0x100fe20008010890 */
[--C-:B------:R-:W-:Y:S01]  /*b390*/  FFMA.FTZ R61, R61, UR4, -R144.reuse ;  /* 0x000000043d3d7c23 */ /* 0x100fe20008010890 */
[----:B------:R-:W-:Y:S07]  /*b3a0*/  FFMA.FTZ R64, R64, UR4, -R144 ;  /* 0x0000000440407c23 */ /* 0x000fee0008010890 */
[----:B------:R-:W-:Y:S01]  /*b3b0*/  MUFU.EX2 R62, R62 ;  /* 0x0000003e003e7308 */ /* 0x000fe20000000800 */
[----:B------:R-:W-:Y:S01]  /*b3c0*/  FADD.FTZ R132, R132, R143 ;  /* 0x0000008f84847221 */ /* 0x000fe20000010000 */
[C---:B---3--:R-:W-:Y:S08]  /*b3d0*/  HMMA.16816.F32.BF16 R96, R112.reuse, R124, R96 ;  /* 0x0000007c7060723c */ /* 0x048ff00000041860 */
[----:B------:R-:W-:Y:S01]  /*b3e0*/  MUFU.EX2 R60, R60 ;  /* 0x0000003c003c7308 */ /* 0x000fe20000000800 */
[----:B------:R-:W-:Y:S01]  /*b3f0*/  FADD.FTZ R132, R7, R132 ;  /* 0x0000008407847221 */ /* 0x000fe20000010000 */
[----:B------:R-:W-:Y:S08]  /*b400*/  ISETP.NE.AND P1, PT, R195, RZ, PT ;  /* 0x000000ffc300720c */ /* 0x000ff00003f25270 */
[----:B------:R-:W-:Y:S01]  /*b410*/  MUFU.EX2 R61, R61 ;  /* 0x0000003d003d7308 */ /* 0x000fe20000000800 */
[----:B------:R-:W-:Y:S01]  /*b420*/  FADD.FTZ R137, R137, R132 ;  /* 0x0000008489897221 */ /* 0x000fe20000010000 */
[C---:B------:R-:W-:Y:S01]  /*b430*/  HMMA.16816.F32.BF16 R100, R112.reuse, R126, R100 ;  /* 0x0000007e7064723c */ /* 0x040fe20000041864 */
[----:B------:R-:W3:Y:S07]  /*b440*/  LDSM.16.MT88.4 R124, [R118+0x9400] ;  /* 0x00940000767c783b */ /* 0x000eee0000004200 */
[----:B------:R-:W-:Y:S01]  /*b450*/  MUFU.EX2 R63, R63 ;  /* 0x0000003f003f7308 */ /* 0x000fe20000000800 */
[----:B------:R-:W-:Y:S01]  /*b460*/  FADD.FTZ R137, R134, R137 ;  /* 0x0000008986897221 */ /* 0x000fe20000010000 */
[----:B------:R-:W-:Y:S08]  /*b470*/  MOV R3, R2 ;  /* 0x0000000200037202 */ /* 0x000ff00000000f00 */
[----:B------:R-:W-:Y:S01]  /*b480*/  MUFU.EX2 R64, R64 ;  /* 0x0000004000407308 */ /* 0x000fe20000000800 */
[----:B------:R-:W-:Y:S01]  /*b490*/  FADD.FTZ R138, R138, R137 ;  /* 0x000000898a8a7221 */ /* 0x000fe20000010000 */
[C---:B--2---:R-:W-:Y:S08]  /*b4a0*/  HMMA.16816.F32.BF16 R12, R112.reuse, R128, R12 ;  /* 0x00000080700c723c */ /* 0x044ff0000004180c */
[----:B------:R-:W2:Y:S01]  /*b4b0*/  MUFU.EX2 R128, R145 ;  /* 0x0000009100807308 */ /* 0x000ea20000000800 */
[----:B------:R-:W-:Y:S01]  /*b4c0*/  FFMA.FTZ R129, R22, UR4, -R142 ;  /* 0x0000000416817c23 */ /* 0x000fe2000801088e */
[----:B------:R-:W-:Y:S08]  /*b4d0*/  FADD.FTZ R138, R135, R138 ;  /* 0x0000008a878a7221 */ /* 0x000ff00000010000 */
[----:B------:R-:W-:Y:S01]  /*b4e0*/  MUFU.EX2 R66, R66 ;  /* 0x0000004200427308 */ /* 0x000fe20000000800 */
[----:B------:R-:W-:Y:S01]  /*b4f0*/  HMMA.16816.F32.BF16 R16, R112, R130, R16 ;  /* 0x000000827010723c */ /* 0x000fe20000041810 */
[----:B------:R-:W4:Y:S08]  /*b500*/  LDSM.16.MT88.4 R112, [R118+0xb400] ;  /* 0x00b400007670783b */ /* 0x000f300000004200 */
[----:B------:R-:W-:Y:S01]  /*b510*/  MUFU.EX2 R129, R129 ;  /* 0x0000008100817308 */ /* 0x000fe20000000800 */
[----:B------:R-:W-:Y:S01]  /*b520*/  FFMA.FTZ R131, R26, UR4, -R142 ;  /* 0x000000041a837c23 */ /* 0x000fe2000801088e */
[--C-:B------:R-:W-:Y:S01]  /*b530*/  FFMA.FTZ R130, R21, UR4, -R144.reuse ;  /* 0x0000000415827c23 */ /* 0x100fe20008010890 */
[----:B------:R-:W-:Y:S01]  /*b540*/  FFMA.FTZ R21, R24, UR4, -R144 ;  /* 0x0000000418157c23 */ /* 0x000fe20008010890 */
[----:B--2---:R-:W-:Y:S01]  /*b550*/  F2FP.BF16.F32.PACK_AB R107, R128, R141 ;  /* 0x0000008d806b723e */ /* 0x004fe200000010ff */
[--C-:B------:R-:W-:Y:S05]  /*b560*/  FFMA.FTZ R145, R27, UR4, -R142.reuse ;  /* 0x000000041b917c23 */ /* 0x100fea000801088e */
[----:B------:R-:W-:Y:S10]  /*b570*/  MUFU.EX2 R130, R130 ;  /* 0x0000008200827308 */ /* 0x000ff40000000800 */
[----:B------:R-:W-:Y:S01]  /*b580*/  MUFU.EX2 R131, R131 ;  /* 0x0000008300837308 */ /* 0x000fe20000000800 */
[C---:B-1----:R-:W-:Y:S08]  /*b590*/  HMMA.16816.F32.BF16 R8, R104.reuse, R120, R8 ;  /* 0x000000786808723c */ /* 0x042ff00000041808 */
[C---:B------:R-:W-:Y:S01]  /*b5a0*/  HMMA.16816.F32.BF16 R68, R104.reuse, R122, R68 ;  /* 0x0000007a6844723c */ /* 0x040fe20000041844 */
[----:B------:R-:W1:Y:S07]  /*b5b0*/  LDSM.16.MT88.4 R120, [R177+0xd400] ;  /* 0x00d40000b178783b */ /* 0x000e6e0000004200 */
[C---:B---3--:R-:W-:Y:S08]  /*b5c0*/  HMMA.16816.F32.BF16 R72, R104.reuse, R124, R72 ;  /* 0x0000007c6848723c */ /* 0x048ff00000041848 */
[C---:B------:R-:W-:Y:S01]  /*b5d0*/  HMMA.16816.F32.BF16 R76, R104.reuse, R126, R76 ;  /* 0x0000007e684c723c */ /* 0x040fe2000004184c */
[----:B------:R-:W2:Y:S07]  /*b5e0*/  LDSM.16.MT88.4 R124, [R118+0xd400] ;  /* 0x00d40000767c783b */ /* 0x000eae0000004200 */
[C---:B------:R-:W-:Y:S08]  /*b5f0*/  HMMA.16816.F32.BF16 R80, R104.reuse, R108, R80 ;  /* 0x0000006c6850723c */ /* 0x040ff00000041850 */
[C---:B------:R-:W-:Y:S01]  /*b600*/  HMMA.16816.F32.BF16 R84, R104.reuse, R110, R84 ;  /* 0x0000006e6854723c */ /* 0x040fe20000041854 */
[----:B------:R-:W3:Y:S07]  /*b610*/  LDSM.16.MT88.4 R108, [R177+0x9800] ;  /* 0x00980000b16c783b */ /* 0x000eee0000004200 */
[C---:B----4-:R-:W-:Y:S08]  /*b620*/  HMMA.16816.F32.BF16 R88, R104.reuse, R112, R88 ;  /* 0x000000706858723c */ /* 0x050ff00000041858 */
[C---:B------:R-:W-:Y:S01]  /*b630*/  HMMA.16816.F32.BF16 R92, R104.reuse, R114, R92 ;  /* 0x00000072685c723c */ /* 0x040fe2000004185c */
[----:B------:R-:W4:Y:S07]  /*b640*/  LDSM.16.MT88.4 R112, [R118+0x9800] ;  /* 0x009800007670783b */ /* 0x000f2e0000004200 */
[C---:B-1----:R-:W-:Y:S01]  /*b650*/  HMMA.16816.F32.BF16 R96, R104.reuse, R120, R96 ;  /* 0x000000786860723c */ /* 0x042fe20000041860 */
[----:B------:R-:W1:Y:S02]  /*b660*/  MUFU.EX2 R121, R20 ;  /* 0x0000001400797308 */ /* 0x000e640000000800 */
[----:B------:R-:W-:Y:S05]  /*b670*/  FFMA.FTZ R120, R23, UR4, -R142 ;  /* 0x0000000417787c23 */ /* 0x000fea000801088e */
[C---:B------:R-:W-:Y:S03]  /*b680*/  HMMA.16816.F32.BF16 R100, R104.reuse, R122, R100 ;  /* 0x0000007a6864723c */ /* 0x040fe60000041864 */
[----:B------:R-:W-:Y:S01]  /*b690*/  MUFU.EX2 R122, R21 ;  /* 0x00000015007a7308 */ /* 0x000fe20000000800 */
[--C-:B------:R-:W-:Y:S02]  /*b6a0*/  FFMA.FTZ R123, R25, UR4, -R144.reuse ;  /* 0x00000004197b7c23 */ /* 0x100fe40008010890 */
[----:B------:R-:W5:Y:S07]  /*b6b0*/  LDSM.16.MT88.4 R24, [R177+0xb800] ;  /* 0x00b80000b118783b */ /* 0x000f6e0000004200 */
[----:B------:R-:W3:Y:S01]  /*b6c0*/  MUFU.EX2 R120, R120 ;  /* 0x0000007800787308 */ /* 0x000ee20000000800 */
[----:B-1----:R-:W-:Y:S01]  /*b6d0*/  F2FP.BF16.F32.PACK_AB R20, R130, R121 ;  /* 0x000000798214723e */ /* 0x002fe200000010ff */
[C---:B--2---:R-:W-:Y:S08]  /*b6e0*/  HMMA.16816.F32.BF16 R12, R104.reuse, R124, R12 ;  /* 0x0000007c680c723c */ /* 0x044ff0000004180c */
[----:B------:R-:W1:Y:S01]  /*b6f0*/  MUFU.EX2 R124, R145 ;  /* 0x00000091007c7308 */ /* 0x000e620000000800 */
[----:B------:R-:W-:Y:S09]  /*b700*/  FFMA.FTZ R125, R28, UR4, -R144 ;  /* 0x000000041c7d7c23 */ /* 0x000ff20008010890 */
[----:B------:R-:W2:Y:S01]  /*b710*/  MUFU.EX2 R123, R123 ;  /* 0x0000007b007b7308 */ /* 0x000ea20000000800 */
[----:B------:R-:W-:Y:S01]  /*b720*/  HMMA.16816.F32.BF16 R16, R104, R126, R16 ;  /* 0x0000007e6810723c */ /* 0x000fe20000041810 */
[----:B------:R-:W5:Y:S08]  /*b730*/  LDSM.16.MT88.4 R104, [R118+0xb800] ;  /* 0x00b800007668783b */ /* 0x000f700000004200 */
[----:B------:R-:W5:Y:S01]  /*b740*/  MUFU.EX2 R125, R125 ;  /* 0x0000007d007d7308 */ /* 0x000f620000000800 */
[--C-:B------:R-:W-:Y:S01]  /*b750*/  FFMA.FTZ R127, R30, UR4, -R142.reuse ;  /* 0x000000041e7f7c23 */ /* 0x100fe2000801088e */
[----:B---3--:R-:W-:Y:S01]  /*b760*/  F2FP.BF16.F32.PACK_AB R21, R120, R129 ;  /* 0x000000817815723e */ /* 0x008fe200000010ff */
[--C-:B------:R-:W-:Y:S01]  /*b770*/  FFMA.FTZ R126, R31, UR4, -R142.reuse ;  /* 0x000000041f7e7c23 */ /* 0x100fe2000801088e */
[----:B-1----:R-:W-:Y:S01]  /*b780*/  F2FP.BF16.F32.PACK_AB R23, R124, R131 ;  /* 0x000000837c17723e */ /* 0x002fe200000010ff */
[----:B------:R-:W-:Y:S01]  /*b790*/  LDSM.16.MT88.4 R28, [R118+0x9c00] ;  /* 0x009c0000761c783b */ /* 0x000fe20000004200 */
[----:B------:R-:W-:Y:S04]  /*b7a0*/  FFMA.FTZ R145, R34, UR4, -R142 ;  /* 0x0000000422917c23 */ /* 0x000fe8000801088e */
[----:B------:R-:W-:Y:S01]  /*b7b0*/  MUFU.EX2 R127, R127 ;  /* 0x0000007f007f7308 */ /* 0x000fe20000000800 */
[----:B--2---:R-:W-:Y:S09]  /*b7c0*/  F2FP.BF16.F32.PACK_AB R22, R123, R122 ;  /* 0x0000007a7b16723e */ /* 0x004ff200000010ff */
[----:B------:R-:W1:Y:S01]  /*b7d0*/  MUFU.EX2 R126, R126 ;  /* 0x0000007e007e7308 */ /* 0x000e620000000800 */
[C---:B------:R-:W-:Y:S09]  /*b7e0*/  HMMA.16816.F32.BF16 R8, R20.reuse, R108, R8 ;  /* 0x0000006c1408723c */ /* 0x040ff20000041808 */
[----:B------:R-:W-:Y:S01]  /*b7f0*/  MUFU.EX2 R145, R145 ;  /* 0x0000009100917308 */ /* 0x000fe20000000800 */
[C---:B------:R-:W-:Y:S01]  /*b800*/  HMMA.16816.F32.BF16 R68, R20.reuse, R110, R68 ;  /* 0x0000006e1444723c */ /* 0x040fe20000041844 */
[----:B------:R-:W2:Y:S07]  /*b810*/  LDSM.16.MT88.4 R108, [R177+0xd800] ;  /* 0x00d80000b16c783b */ /* 0x000eae0000004200 */
[C---:B----4-:R-:W-:Y:S03]  /*b820*/  HMMA.16816.F32.BF16 R72, R20.reuse, R112, R72 ;  /* 0x000000701448723c */ /* 0x050fe60000041848 */
[----:B------:R-:W-:Y:S01]  /*b830*/  FFMA.FTZ R113, R49, UR4, -R144 ;  /* 0x0000000431717c23 */ /* 0x000fe20008010890 */
[----:B------:R-:W-:Y:S04]  /*b840*/  FFMA.FTZ R112, R54, UR4, -R142 ;  /* 0x0000000436707c23 */ /* 0x000fe8000801088e */
[C---:B------:R-:W-:Y:S01]  /*b850*/  HMMA.16816.F32.BF16 R76, R20.reuse, R114, R76 ;  /* 0x00000072144c723c */ /* 0x040fe2000004184c */
[----:B------:R-:W-:Y:S02]  /*b860*/  MUFU.EX2 R152, R112 ;  /* 0x0000007000987308 */ /* 0x000fe40000000800 */
[----:B------:R-:W-:Y:S08]  /*b870*/  FFMA.FTZ R114, R48, UR4, -R144 ;  /* 0x0000000430727c23 */ /* 0x000ff00008010890 */
[----:B------:R-:W-:Y:S01]  /*b880*/  MUFU.EX2 R48, R39 ;  /* 0x0000002700307308 */ /* 0x000fe20000000800 */
[C---:B-----5:R-:W-:Y:S08]  /*b890*/  HMMA.16816.F32.BF16 R80, R20.reuse, R24, R80 ;  /* 0x000000181450723c */ /* 0x060ff00000041850 */
[C---:B------:R-:W-:Y:S01]  /*b8a0*/  HMMA.16816.F32.BF16 R84, R20.reuse, R26, R84 ;  /* 0x0000001a1454723c */ /* 0x040fe20000041854 */
[----:B------:R-:W3:Y:S07]  /*b8b0*/  LDSM.16.MT88.4 R24, [R118+0xd800] ;  /* 0x00d800007618783b */ /* 0x000eee0000004200 */
[C---:B------:R-:W-:Y:S08]  /*b8c0*/  HMMA.16816.F32.BF16 R88, R20.reuse, R104, R88 ;  /* 0x000000681458723c */ /* 0x040ff00000041858 */
[C---:B------:R-:W-:Y:S01]  /*b8d0*/  HMMA.16816.F32.BF16 R92, R20.reuse, R106, R92 ;  /* 0x0000006a145c723c */ /* 0x040fe2000004185c */
[----:B------:R-:W4:Y:S07]  /*b8e0*/  LDSM.16.MT88.4 R104, [R177+0x9c00] ;  /* 0x009c0000b168783b */ /* 0x000f2e0000004200 */
[C---:B--2---:R-:W-:Y:S01]  /*b8f0*/  HMMA.16816.F32.BF16 R96, R20.reuse, R108, R96 ;  /* 0x0000006c1460723c */ /* 0x044fe20000041860 */
[----:B------:R2:W5:Y:S02]  /*b900*/  MUFU.EX2 R109, R32 ;  /* 0x00000020006d7308 */ /* 0x0005640000000800 */
[----:B------:R-:W-:Y:S05]  /*b910*/  FFMA.FTZ R108, R35, UR4, -R142 ;  /* 0x00000004236c7c23 */ /* 0x000fea000801088e */
[C---:B------:R-:W-:Y:S03]  /*b920*/  HMMA.16816.F32.BF16 R100, R20.reuse, R110, R100 ;  /* 0x0000006e1464723c */ /* 0x040fe60000041864 */
[----:B------:R-:W5:Y:S01]  /*b930*/  MUFU.EX2 R108, R108 ;  /* 0x0000006c006c7308 */ /* 0x000f620000000800 */
[--C-:B------:R-:W-:Y:S01]  /*b940*/  FFMA.FTZ R110, R36, UR4, -R144.reuse ;  /* 0x00000004246e7c23 */ /* 0x100fe20008010890 */
[--C-:B------:R-:W-:Y:S01]  /*b950*/  FFMA.FTZ R36, R41, UR4, -R144.reuse ;  /* 0x0000000429247c23 */ /* 0x100fe20008010890 */
[--C-:B------:R-:W-:Y:S01]  /*b960*/  FFMA.FTZ R41, R44, UR4, -R144.reuse ;  /* 0x000000042c297c23 */ /* 0x100fe20008010890 */
[--C-:B------:R-:W-:Y:S01]  /*b970*/  FFMA.FTZ R44, R53, UR4, -R144.reuse ;  /* 0x00000004352c7c23 */ /* 0x100fe20008010890 */
[----:B--2---:R-:W-:Y:S01]  /*b980*/  LDSM.16.MT88.4 R32, [R118+0xbc00] ;  /* 0x00bc00007620783b */ /* 0x004fe20000004200 */
[--C-:B------:R-:W-:Y:S01]  /*b990*/  FFMA.FTZ R111, R37, UR4, -R144.reuse ;  /* 0x00000004256f7c23 */ /* 0x100fe20008010890 */
[C---:B---3--:R-:W-:Y:S03]  /*b9a0*/  HMMA.16816.F32.BF16 R12, R20.reuse, R24, R12 ;  /* 0x00000018140c723c */ /* 0x048fe6000004180c */
[----:B------:R-:W-:Y:S01]  /*b9b0*/  MUFU.EX2 R54, R41 ;  /* 0x0000002900367308 */ /* 0x000fe20000000800 */
[--C-:B------:R-:W-:Y:S01]  /*b9c0*/  FFMA.FTZ R37, R40, UR4, -R144.reuse ;  /* 0x0000000428257c23 */ /* 0x100fe20008010890 */
[--C-:B------:R-:W-:Y:S01]  /*b9d0*/  FFMA.FTZ R40, R45, UR4, -R144.reuse ;  /* 0x000000042d287c23 */ /* 0x100fe20008010890 */
[----:B------:R-:W-:Y:S07]  /*b9e0*/  FFMA.FTZ R45, R52, UR4, -R144 ;  /* 0x00000004342d7c23 */ /* 0x000fee0008010890 */
[----:B------:R-:W-:Y:S01]  /*b9f0*/  MUFU.EX2 R116, R44 ;  /* 0x0000002c00747308 */ /* 0x000fe20000000800 */
[--C-:B------:R-:W-:Y:S01]  /*ba00*/  FFMA.FTZ R53, R42, UR4, -R142.reuse ;  /* 0x000000042a357c23 */ /* 0x100fe2000801088e */
[----:B------:R-:W-:Y:S01]  /*ba10*/  HMMA.16816.F32.BF16 R16, R20, R26, R16 ;  /* 0x0000001a1410723c */ /* 0x000fe20000041810 */
[----:B------:R-:W2:Y:S07]  /*ba20*/  LDSM.16.MT88.4 R24, [R177+0xbc00] ;  /* 0x00bc0000b118783b */ /* 0x000eae0000004200 */
[----:B------:R-:W-:Y:S01]  /*ba30*/  MUFU.EX2 R49, R37 ;  /* 0x0000002500317308 */ /* 0x000fe20000000800 */
[----:B------:R-:W-:Y:S01]  /*ba40*/  F2FP.BF16.F32.PACK_AB R20, R146, R125 ;  /* 0x0000007d9214723e */ /* 0x000fe200000010ff */
[--C-:B------:R-:W-:Y:S01]  /*ba50*/  FFMA.FTZ R42, R46, UR4, -R142.reuse ;  /* 0x000000042e2a7c23 */ /* 0x100fe2000801088e */
[----:B-1----:R-:W-:Y:S01]  /*ba60*/  F2FP.BF16.F32.PACK_AB R21, R126, R127 ;  /* 0x0000007f7e15723e */ /* 0x002fe200000010ff */
[----:B------:R-:W-:Y:S01]  /*ba70*/  FFMA.FTZ R46, R50, UR4, -R142 ;  /* 0x00000004322e7c23 */ /* 0x000fe2000801088e */
[----:B-----5:R-:W-:Y:S05]  /*ba80*/  F2FP.BF16.F32.PACK_AB R22, R148, R109 ;  /* 0x0000006d9416723e */ /* 0x020fea00000010ff */
[----:B------:R1:W-:Y:S01]  /*ba90*/  MUFU.EX2 R52, R36 ;  /* 0x0000002400347308 */ /* 0x0003e20000000800 */
[----:B------:R-:W-:Y:S09]  /*baa0*/  F2FP.BF16.F32.PACK_AB R23, R108, R145 ;  /* 0x000000916c17723e */ /* 0x000ff200000010ff */
[----:B------:R-:W-:Y:S01]  /*bab0*/  MUFU.EX2 R50, R43 ;  /* 0x0000002b00327308 */ /* 0x000fe20000000800 */
[C---:B----4-:R-:W-:Y:S09]  /*bac0*/  HMMA.16816.F32.BF16 R8, R20.reuse, R104, R8 ;  /* 0x000000681408723c */ /* 0x050ff20000041808 */
[----:B------:R-:W-:Y:S10]  /*bad0*/  MUFU.EX2 R51, R40 ;  /* 0x0000002800337308 */ /* 0x000ff40000000800 */
[----:B------:R-:W-:Y:S01]  /*bae0*/  MUFU.EX2 R110, R110 ;  /* 0x0000006e006e7308 */ /* 0x000fe20000000800 */
[----:B-1----:R-:W-:Y:S01]  /*baf0*/  LDSM.16.MT88.4 R36, [R118+0xc000] ;  /* 0x00c000007624783b */ /* 0x002fe20000004200 */
[C---:B------:R-:W-:Y:S08]  /*bb00*/  HMMA.16816.F32.BF16 R68, R20.reuse, R106, R68 ;  /* 0x0000006a1444723c */ /* 0x040ff00000041844 */
[----:B------:R-:W1:Y:S10]  /*bb10*/  MUFU.EX2 R111, R111 ;  /* 0x0000006f006f7308 */ /* 0x000e740000000800 */
[----:B------:R-:W3:Y:S01]  /*bb20*/  MUFU.EX2 R53, R53 ;  /* 0x0000003500357308 */ /* 0x000ee20000000800 */
[----:B------:R-:W4:Y:S01]  /*bb30*/  LDSM.16.MT88.4 R104, [R177+0xdc00] ;  /* 0x00dc0000b168783b */ /* 0x000f220000004200 */
[C---:B------:R-:W-:Y:S08]  /*bb40*/  HMMA.16816.F32.BF16 R72, R20.reuse, R28, R72 ;  /* 0x0000001c1448723c */ /* 0x040ff00000041848 */
[C---:B------:R-:W-:Y:S01]  /*bb50*/  HMMA.16816.F32.BF16 R76, R20.reuse, R30, R76 ;  /* 0x0000001e144c723c */ /* 0x040fe2000004184c */
[----:B------:R-:W-:Y:S07]  /*bb60*/  LDSM.16.MT88.4 R28, [R177+0xa000] ;  /* 0x00a00000b11c783b */ /* 0x000fee0000004200 */
[C---:B--2---:R-:W-:Y:S08]  /*bb70*/  HMMA.16816.F32.BF16 R80, R20.reuse, R24, R80 ;  /* 0x000000181450723c */ /* 0x044ff00000041850 */
[C---:B------:R-:W-:Y:S01]  /*bb80*/  HMMA.16816.F32.BF16 R84, R20.reuse, R26, R84 ;  /* 0x0000001a1454723c */ /* 0x040fe20000041854 */
[----:B------:R-:W2:Y:S07]  /*bb90*/  LDSM.16.MT88.4 R24, [R118+0xdc00] ;  /* 0x00dc00007618783b */ /* 0x000eae0000004200 */
[C---:B------:R-:W-:Y:S08]  /*bba0*/  HMMA.16816.F32.BF16 R88, R20.reuse, R32, R88 ;  /* 0x000000201458723c */ /* 0x040ff00000041858 */
[C---:B------:R-:W-:Y:S01]  /*bbb0*/  HMMA.16816.F32.BF16 R92, R20.reuse, R34, R92 ;  /* 0x00000022145c723c */ /* 0x040fe2000004185c */
[----:B------:R-:W5:Y:S07]  /*bbc0*/  LDSM.16.MT88.4 R32, [R118+0xa000] ;  /* 0x00a000007620783b */ /* 0x000f6e0000004200 */
[C---:B----4-:R-:W-:Y:S03]  /*bbd0*/  HMMA.16816.F32.BF16 R96, R20.reuse, R104, R96 ;  /* 0x000000681460723c */ /* 0x050fe60000041860 */
[----:B------:R-:W-:Y:S01]  /*bbe0*/  FFMA.FTZ R105, R56, UR4, -R144 ;  /* 0x0000000438697c23 */ /* 0x000fe20008010890 */
[----:B------:R-:W-:Y:S01]  /*bbf0*/  FFMA.FTZ R56, R47, UR4, -R142 ;  /* 0x000000042f387c23 */ /* 0x000fe2000801088e */
[--C-:B------:R-:W-:Y:S01]  /*bc00*/  FFMA.FTZ R104, R57, UR4, -R144.reuse ;  /* 0x0000000439687c23 */ /* 0x100fe20008010890 */
[----:B------:R-:W-:Y:S01]  /*bc10*/  FFMA.FTZ R144, R65, UR4, -R144 ;  /* 0x0000000441907c23 */ /* 0x000fe20008010890 */
[----:B------:R-:W-:Y:S01]  /*bc20*/  MUFU.EX2 R57, R113 ;  /* 0x0000007100397308 */ /* 0x000fe20000000800 */
[C---:B------:R-:W-:Y:S03]  /*bc30*/  HMMA.16816.F32.BF16 R100, R20.reuse, R106, R100 ;  /* 0x0000006a1464723c */ /* 0x040fe60000041864 */
[--C-:B------:R-:W-:Y:S01]  /*bc40*/  FFMA.FTZ R107, R55, UR4, -R142.reuse ;  /* 0x00000004376b7c23 */ /* 0x100fe2000801088e */
[--C-:B------:R-:W-:Y:S05]  /*bc50*/  FFMA.FTZ R106, R59, UR4, -R142.reuse ;  /* 0x000000043b6a7c23 */ /* 0x100fea000801088e */
[----:B------:R-:W-:Y:S01]  /*bc60*/  MUFU.EX2 R55, R46 ;  /* 0x0000002e00377308 */ /* 0x000fe20000000800 */
[--C-:B------:R-:W-:Y:S01]  /*bc70*/  FFMA.FTZ R65, R58, UR4, -R142.reuse ;  /* 0x000000043a417c23 */ /* 0x100fe2000801088e */
[----:B------:R-:W-:Y:S01]  /*bc80*/  FFMA.FTZ R142, R67, UR4, -R142 ;  /* 0x00000004438e7c23 */ /* 0x000fe2000801088e */
[C---:B--2---:R-:W-:Y:S07]  /*bc90*/  HMMA.16816.F32.BF16 R12, R20.reuse, R24, R12 ;  /* 0x00000018140c723c */ /* 0x044fee000004180c */
[----:B------:R2:W-:Y:S10]  /*bca0*/  MUFU.EX2 R59, R42 ;  /* 0x0000002a003b7308 */ /* 0x0005f40000000800 */
[----:B------:R4:W-:Y:S01]  /*bcb0*/  MUFU.EX2 R67, R45 ;  /* 0x0000002d00437308 */ /* 0x0009e20000000800 */
[----:B------:R-:W-:Y:S01]  /*bcc0*/  HMMA.16816.F32.BF16 R16, R20, R26, R16 ;  /* 0x0000001a1410723c */ /* 0x000fe20000041810 */
[----:B------:R-:W5:Y:S08]  /*bcd0*/  LDSM.16.MT88.4 R24, [R177+0xc000] ;  /* 0x00c00000b118783b */ /* 0x000f700000004200 */
[----:B------:R-:W-:Y:S01]  /*bce0*/  MUFU.EX2 R149, R107 ;  /* 0x0000006b00957308 */ /* 0x000fe20000000800 */
[----:B-1----:R-:W-:Y:S02]  /*bcf0*/  F2FP.BF16.F32.PACK_AB R20, R111, R110 ;  /* 0x0000006e6f14723e */ /* 0x002fe400000010ff */
[----:B------:R-:W-:Y:S07]  /*bd00*/  F2FP.BF16.F32.PACK_AB R21, R48, R147 ;  /* 0x000000933015723e */ /* 0x000fee00000010ff */
[----:B------:R1:W-:Y:S01]  /*bd10*/  MUFU.EX2 R151, R105 ;  /* 0x0000006900977308 */ /* 0x0003e20000000800 */
[----:B------:R-:W-:Y:S02]  /*bd20*/  F2FP.BF16.F32.PACK_AB R22, R52, R49 ;  /* 0x000000313416723e */ /* 0x000fe400000010ff */
[----:B---3--:R-:W-:Y:S01]  /*bd30*/  F2FP.BF16.F32.PACK_AB R23, R50, R53 ;  /* 0x000000353217723e */ /* 0x008fe200000010ff */
[----:B--2---:R-:W-:Y:S06]  /*bd40*/  LDSM.16.MT88.4 R40, [R177+0xe400] ;  /* 0x00e40000b128783b */ /* 0x004fec0000004200 */
[----:B------:R-:W-:Y:S10]  /*bd50*/  MUFU.EX2 R154, R65 ;  /* 0x00000041009a7308 */ /* 0x000ff40000000800 */
[----:B------:R-:W-:Y:S01]  /*bd60*/  MUFU.EX2 R119, R106 ;  /* 0x0000006a00777308 */ /* 0x000fe20000000800 */
[C---:B------:R-:W-:Y:S01]  /*bd70*/  HMMA.16816.F32.BF16 R8, R20.reuse, R28, R8 ;  /* 0x0000001c1408723c */ /* 0x040fe20000041808 */
[----:B----4-:R-:W-:Y:S08]  /*bd80*/  LDSM.16.MT88.4 R44, [R177+0xe800] ;  /* 0x00e80000b12c783b */ /* 0x010ff00000004200 */
[----:B------:R-:W-:Y:S01]  /*bd90*/  MUFU.EX2 R56, R56 ;  /* 0x0000003800387308 */ /* 0x000fe20000000800 */
[----:B-1----:R-:W-:Y:S09]  /*bda0*/  F2FP.BF16.F32.PACK_AB R105, R63, R62 ;  /* 0x0000003e3f69723e */ /* 0x002ff200000010ff */
[----:B------:R1:W-:Y:S01]  /*bdb0*/  MUFU.EX2 R58, R114 ;  /* 0x00000072003a7308 */ /* 0x0003e20000000800 */
[C---:B------:R-:W-:Y:S01]  /*bdc0*/  HMMA.16816.F32.BF16 R68, R20.reuse, R30, R68 ;  /* 0x0000001e1444723c */ /* 0x040fe20000041844 */
[----:B------:R-:W2:Y:S08]  /*bdd0*/  LDSM.16.MT88.4 R28, [R177+0xe000] ;  /* 0x00e00000b11c783b */ /* 0x000eb00000004200 */
[----:B------:R-:W3:Y:S10]  /*bde0*/  MUFU.EX2 R197, R144 ;  /* 0x0000009000c57308 */ /* 0x000ef40000000800 */
[----:B------:R-:W4:Y:S01]  /*bdf0*/  MUFU.EX2 R7, R142 ;  /* 0x0000008e00077308 */ /* 0x000f220000000800 */
[C---:B-----5:R-:W-:Y:S03]  /*be00*/  HMMA.16816.F32.BF16 R72, R20.reuse, R32, R72 ;  /* 0x000000201448723c */ /* 0x060fe60000041848 */
[----:B-1----:R-:W-:Y:S06]  /*be10*/  FADD.FTZ R114, R133, R140 ;  /* 0x0000008c85727221 */ /* 0x002fec0000010000 */
[----:B------:R1:W5:Y:S01]  /*be20*/  MUFU.EX2 R140, R104 ;  /* 0x00000068008c7308 */ /* 0x0003620000000800 */
[C---:B------:R-:W-:Y:S01]  /*be30*/  HMMA.16816.F32.BF16 R76, R20.reuse, R34, R76 ;  /* 0x00000022144c723c */ /* 0x040fe2000004184c */
[----:B------:R-:W5:Y:S02]  /*be40*/  LDSM.16.MT88.4 R32, [R118+0xe000] ;  /* 0x00e000007620783b */ /* 0x000f640000004200 */
[----:B------:R-:W-:Y:S01]  /*be50*/  FADD.FTZ R117, R117, R114 ;  /* 0x0000007275757221 */ /* 0x000fe20000010000 */
[----:B---3--:R-:W-:Y:S02]  /*be60*/  F2FP.BF16.F32.PACK_AB R106, R197, R64 ;  /* 0x00000040c56a723e */ /* 0x008fe400000010ff */
[----:B----4-:R-:W-:Y:S01]  /*be70*/  F2FP.BF16.F32.PACK_AB R107, R7, R66 ;  /* 0x00000042076b723e */ /* 0x010fe200000010ff */
[----:B------:R-:W-:Y:S01]  /*be80*/  FADD.FTZ R6, R6, R117 ;  /* 0x0000007506067221 */ /* 0x000fe20000010000 */
[C---:B------:R-:W-:Y:S03]  /*be90*/  HMMA.16816.F32.BF16 R80, R20.reuse, R24, R80 ;  /* 0x000000181450723c */ /* 0x040fe60000041850 */
[----:B------:R-:W-:Y:S01]  /*bea0*/  FADD.FTZ R139, R139, R6 ;  /* 0x000000068b8b7221 */ /* 0x000fe20000010000 */
[----:B------:R-:W-:Y:S02]  /*beb0*/  MOV R117, R0 ;  /* 0x0000000000757202 */ /* 0x000fe40000000f00 */
[----:B-1----:R-:W-:Y:S01]  /*bec0*/  F2FP.BF16.F32.PACK_AB R104, R61, R60 ;  /* 0x0000003c3d68723e */ /* 0x002fe200000010ff */
[----:B------:R-:W-:Y:S01]  /*bed0*/  FADD.FTZ R136, R136, R139 ;  /* 0x0000008b88887221 */ /* 0x000fe20000010000 */
[C---:B------:R-:W-:Y:S01]  /*bee0*/  HMMA.16816.F32.BF16 R84, R20.reuse, R26, R84 ;  /* 0x0000001a1454723c */ /* 0x040fe20000041854 */
[----:B------:R-:W1:Y:S02]  /*bef0*/  LDSM.16.MT88.4 R24, [R177+0xa400] ;  /* 0x00a40000b118783b */ /* 0x000e640000004200 */
[----:B------:R-:W-:Y:S04]  /*bf00*/  FADD.FTZ R141, R141, R136 ;  /* 0x000000888d8d7221 */ /* 0x000fe80000010000 */
[----:B------:R-:W-:Y:S01]  /*bf10*/  FADD.FTZ R128, R128, R141 ;  /* 0x0000008d80807221 */ /* 0x000fe20000010000 */
[C---:B------:R-:W-:Y:S03]  /*bf20*/  HMMA.16816.F32.BF16 R88, R20.reuse, R36, R88 ;  /* 0x000000241458723c */ /* 0x040fe60000041858 */
[----:B------:R-:W-:Y:S04]  /*bf30*/  FADD.FTZ R129, R129, R128 ;  /* 0x0000008081817221 */ /* 0x000fe80000010000 */
[----:B------:R-:W-:Y:S01]  /*bf40*/  FADD.FTZ R120, R120, R129 ;  /* 0x0000008178787221 */ /* 0x000fe20000010000 */
[C---:B------:R-:W-:Y:S01]  /*bf50*/  HMMA.16816.F32.BF16 R92, R20.reuse, R38, R92 ;  /* 0x00000026145c723c */ /* 0x040fe2000004185c */
[----:B------:R-:W-:Y:S02]  /*bf60*/  LDSM.16.MT88.4 R36, [R177+0xc400] ;  /* 0x00c40000b124783b */ /* 0x000fe40000004200 */
[----:B------:R-:W-:Y:S04]  /*bf70*/  FADD.FTZ R131, R131, R120 ;  /* 0x0000007883837221 */ /* 0x000fe80000010000 */
[----:B------:R-:W-:Y:S01]  /*bf80*/  FADD.FTZ R124, R124, R131 ;  /* 0x000000837c7c7221 */ /* 0x000fe20000010000 */
[C---:B--2---:R-:W-:Y:S03]  /*bf90*/  HMMA.16816.F32.BF16 R96, R20.reuse, R28, R96 ;  /* 0x0000001c1460723c */ /* 0x044fe60000041860 */
[----:B------:R-:W-:Y:S04]  /*bfa0*/  FADD.FTZ R127, R127, R124 ;  /* 0x0000007c7f7f7221 */ /* 0x000fe80000010000 */
[----:B------:R-:W-:Y:S01]  /*bfb0*/  FADD.FTZ R126, R126, R127 ;  /* 0x0000007f7e7e7221 */ /* 0x000fe20000010000 */
[C---:B------:R-:W-:Y:S01]  /*bfc0*/  HMMA.16816.F32.BF16 R100, R20.reuse, R30, R100 ;  /* 0x0000001e1464723c */ /* 0x040fe20000041864 */
[----:B------:R-:W2:Y:S02]  /*bfd0*/  LDSM.16.MT88.4 R28, [R118+0xa400] ;  /* 0x00a40000761c783b */ /* 0x000ea40000004200 */
[----:B------:R-:W-:Y:S04]  /*bfe0*/  FADD.FTZ R145, R145, R126 ;  /* 0x0000007e91917221 */ /* 0x000fe80000010000 */
[----:B------:R-:W-:Y:S01]  /*bff0*/  FADD.FTZ R108, R108, R145 ;  /* 0x000000916c6c7221 */ /* 0x000fe20000010000 */
[C---:B-----5:R-:W-:Y:S03]  /*c000*/  HMMA.16816.F32.BF16 R12, R20.reuse, R32, R12 ;  /* 0x00000020140c723c */ /* 0x060fe6000004180c */
[----:B------:R-:W-:Y:S04]  /*c010*/  FADD.FTZ R147, R147, R108 ;  /* 0x0000006c93937221 */ /* 0x000fe80000010000 */
[----:B------:R-:W-:Y:S01]  /*c020*/  FADD.FTZ R48, R48, R147 ;  /* 0x0000009330307221 */ /* 0x000fe20000010000 */
[----:B------:R-:W-:Y:S01]  /*c030*/  HMMA.16816.F32.BF16 R16, R20, R34, R16 ;  /* 0x000000221410723c */ /* 0x000fe20000041810 */
[----:B------:R-:W3:Y:S02]  /*c040*/  LDSM.16.MT88.4 R32, [R118+0xc400] ;  /* 0x00c400007620783b */ /* 0x000ee40000004200 */
[----:B------:R-:W-:Y:S01]  /*c050*/  F2FP.BF16.F32.PACK_AB R20, R51, R54 ;  /* 0x000000363314723e */ /* 0x000fe200000010ff */
[----:B------:R-:W-:Y:S01]  /*c060*/  FADD.FTZ R53, R53, R48 ;  /* 0x0000003035357221 */ /* 0x000fe20000010000 */
[----:B------:R-:W-:Y:S02]  /*c070*/  F2FP.BF16.F32.PACK_AB R21, R56, R59 ;  /* 0x0000003b3815723e */ /* 0x000fe400000010ff */
[----:B------:R-:W-:Y:S01]  /*c080*/  F2FP.BF16.F32.PACK_AB R22, R57, R58 ;  /* 0x0000003a3916723e */ /* 0x000fe200000010ff */
[----:B------:R-:W-:Y:S01]  /*c090*/  FADD.FTZ R50, R50, R53 ;  /* 0x0000003532327221 */ /* 0x000fe20000010000 */
[----:B------:R-:W-:Y:S03]  /*c0a0*/  F2FP.BF16.F32.PACK_AB R23, R150, R55 ;  /* 0x000000379617723e */ /* 0x000fe600000010ff */
[----:B------:R-:W-:Y:S04]  /*c0b0*/  FADD.FTZ R59, R59, R50 ;  /* 0x000000323b3b7221 */ /* 0x000fe80000010000 */
[C---:B-1----:R-:W-:Y:S03]  /*c0c0*/  HMMA.16816.F32.BF16 R8, R20.reuse, R24, R8 ;  /* 0x000000181408723c */ /* 0x042fe60000041808 */
[----:B------:R-:W-:Y:S04]  /*c0d0*/  FADD.FTZ R56, R56, R59 ;  /* 0x0000003b38387221 */ /* 0x000fe80000010000 */
[----:B------:R-:W-:Y:S01]  /*c0e0*/  FADD.FTZ R55, R55, R56 ;  /* 0x0000003837377221 */ /* 0x000fe20000010000 */
[C---:B------:R-:W-:Y:S01]  /*c0f0*/  HMMA.16816.F32.BF16 R68, R20.reuse, R26, R68 ;  /* 0x0000001a1444723c */ /* 0x040fe20000041844 */
[----:B------:R-:W1:Y:S02]  /*c100*/  LDSM.16.MT88.4 R24, [R118+0xe400] ;  /* 0x00e400007618783b */ /* 0x000e640000004200 */
[----:B------:R-:W-:Y:S05]  /*c110*/  FADD.FTZ R55, R150, R55 ;  /* 0x0000003796377221 */ /* 0x000fea0000010000 */
[C---:B--2---:R-:W-:Y:S08]  /*c120*/  HMMA.16816.F32.BF16 R72, R20.reuse, R28, R72 ;  /* 0x0000001c1448723c */ /* 0x044ff00000041848 */
[C---:B------:R-:W-:Y:S01]  /*c130*/  HMMA.16816.F32.BF16 R76, R20.reuse, R30, R76 ;  /* 0x0000001e144c723c */ /* 0x040fe2000004184c */
[----:B------:R-:W2:Y:S07]  /*c140*/  LDSM.16.MT88.4 R28, [R177+0xa800] ;  /* 0x00a80000b11c783b */ /* 0x000eae0000004200 */
[C---:B------:R-:W-:Y:S08]  /*c150*/  HMMA.16816.F32.BF16 R80, R20.reuse, R36, R80 ;  /* 0x000000241450723c */ /* 0x040ff00000041850 */
[C---:B------:R-:W-:Y:S01]  /*c160*/  HMMA.16816.F32.BF16 R84, R20.reuse, R38, R84 ;  /* 0x000000261454723c */ /* 0x040fe20000041854 */
[----:B------:R-:W-:Y:S07]  /*c170*/  LDSM.16.MT88.4 R36, [R177+0xc800] ;  /* 0x00c80000b124783b */ /* 0x000fee0000004200 */
        /* <DEDUP_REMOVED lines=23> */
[C---:B---3--:R-:W-:Y:S03]  /*c2f0*/  HMMA.16816.F32.BF16 R72, R20.reuse, R32, R72 ;  /* 0x000000201448723c */ /* 0x048fe60000041848 */
[----:B------:R-:W-:Y:S05]  /*c300*/  FADD.FTZ R198, R7, R66 ;  /* 0x0000004207c67221 */ /* 0x000fea0000010000 */
[C---:B------:R-:W-:Y:S01]  /*c310*/  HMMA.16816.F32.BF16 R76, R20.reuse, R34, R76 ;  /* 0x00000022144c723c */ /* 0x040fe2000004184c */
[----:B------:R-:W3:Y:S07]  /*c320*/  LDSM.16.MT88.4 R32, [R118+0xac00] ;  /* 0x00ac00007620783b */ /* 0x000eee0000004200 */
[C---:B------:R-:W-:Y:S08]  /*c330*/  HMMA.16816.F32.BF16 R80, R20.reuse, R36, R80 ;  /* 0x000000241450723c */ /* 0x040ff00000041850 */
[C---:B------:R-:W-:Y:S08]  /*c340*/  HMMA.16816.F32.BF16 R84, R20.reuse, R38, R84 ;  /* 0x000000261454723c */ /* 0x040ff00000041854 */
[C---:B----4-:R-:W-:Y:S08]  /*c350*/  HMMA.16816.F32.BF16 R88, R20.reuse, R40, R88 ;  /* 0x000000281458723c */ /* 0x050ff00000041858 */
[C---:B------:R-:W-:Y:S08]  /*c360*/  HMMA.16816.F32.BF16 R92, R20.reuse, R42, R92 ;  /* 0x0000002a145c723c */ /* 0x040ff0000004185c */
[C---:B------:R-:W-:Y:S08]  /*c370*/  HMMA.16816.F32.BF16 R96, R20.reuse, R44, R96 ;  /* 0x0000002c1460723c */ /* 0x040ff00000041860 */
[C---:B------:R-:W-:Y:S08]  /*c380*/  HMMA.16816.F32.BF16 R100, R20.reuse, R46, R100 ;  /* 0x0000002e1464723c */ /* 0x040ff00000041864 */
[C---:B-1----:R-:W-:Y:S03]  /*c390*/  HMMA.16816.F32.BF16 R12, R20.reuse, R24, R12 ;  /* 0x00000018140c723c */ /* 0x042fe6000004180c */
[----:B------:R-:W-:Y:S04]  /*c3a0*/  FADD.FTZ R25, R121, R138 ;  /* 0x0000008a79197221 */ /* 0x000fe80000010000 */
[----:B------:R-:W-:Y:S01]  /*c3b0*/  FADD.FTZ R25, R130, R25 ;  /* 0x0000001982197221 */ /* 0x000fe20000010000 */
[----:B------:R-:W-:Y:S01]  /*c3c0*/  HMMA.16816.F32.BF16 R16, R20, R26, R16 ;  /* 0x0000001a1410723c */ /* 0x000fe20000041810 */
[----:B------:R-:W1:Y:S02]  /*c3d0*/  LDSM.16.MT88.4 R20, [R177+0xcc00] ;  /* 0x00cc0000b114783b */ /* 0x000e640000004200 */
[----:B------:R-:W-:Y:S04]  /*c3e0*/  FADD.FTZ R6, R122, R25 ;  /* 0x000000197a067221 */ /* 0x000fe80000010000 */
[----:B------:R-:W-:Y:S01]  /*c3f0*/  FADD.FTZ R6, R123, R6 ;  /* 0x000000067b067221 */ /* 0x000fe20000010000 */
[C---:B--2---:R-:W-:Y:S01]  /*c400*/  HMMA.16816.F32.BF16 R112, R104.reuse, R28, R8 ;  /* 0x0000001c6870723c */ /* 0x044fe20000041808 */
[----:B------:R-:W2:Y:S04]  /*c410*/  LDSM.16.MT88.4 R8, [R118+0xcc00] ;  /* 0x00cc00007608783b */ /* 0x000ea80000004200 */
[----:B------:R-:W-:Y:S03]  /*c420*/  FADD.FTZ R125, R125, R6 ;  /* 0x000000067d7d7221 */ /* 0x000fe60000010000 */
[C---:B------:R-:W-:Y:S01]  /*c430*/  HMMA.16816.F32.BF16 R68, R104.reuse, R30, R68 ;  /* 0x0000001e6844723c */ /* 0x040fe20000041844 */
[----:B------:R-:W4:Y:S02]  /*c440*/  LDSM.16.MT88.4 R24, [R177+0xec00] ;  /* 0x00ec0000b118783b */ /* 0x000f240000004200 */
[----:B------:R-:W-:Y:S04]  /*c450*/  FADD.FTZ R146, R146, R125 ;  /* 0x0000007d92927221 */ /* 0x000fe80000010000 */
[----:B------:R-:W-:Y:S01]  /*c460*/  FADD.FTZ R29, R109, R146 ;  /* 0x000000926d1d7221 */ /* 0x000fe20000010000 */
[C---:B---3--:R-:W-:Y:S03]  /*c470*/  HMMA.16816.F32.BF16 R72, R104.reuse, R32, R72 ;  /* 0x000000206848723c */ /* 0x048fe60000041848 */
        /* <DEDUP_REMOVED lines=8> */
[C---:B------:R-:W-:Y:S01]  /*c500*/  HMMA.16816.F32.BF16 R84, R104.reuse, R22, R84 ;  /* 0x000000166854723c */ /* 0x040fe20000041854 */
[----:B------:R-:W1:Y:S02]  /*c510*/  LDSM.16.MT88.4 R20, [R118+0xec00] ;  /* 0x00ec00007614783b */ /* 0x000e640000004200 */
        /* <DEDUP_REMOVED lines=11> */
[C---:B------:R-:W-:Y:S03]  /*c5d0*/  HMMA.16816.F32.BF16 R100, R104.reuse, R26, R100 ;  /* 0x0000001a6864723c */ /* 0x040fe60000041864 */
[----:B------:R-:W-:Y:S04]  /*c5e0*/  FADD.FTZ R61, R61, R60 ;  /* 0x0000003c3d3d7221 */ /* 0x000fe80000010000 */
[----:B------:R-:W-:Y:S01]  /*c5f0*/  FADD.FTZ R64, R64, R61 ;  /* 0x0000003d40407221 */ /* 0x000fe20000010000 */
[C---:B-1----:R-:W-:Y:S03]  /*c600*/  HMMA.16816.F32.BF16 R108, R104.reuse, R20, R12 ;  /* 0x00000014686c723c */ /* 0x042fe6000004180c */
[----:B------:R-:W-:Y:S05]  /*c610*/  FADD.FTZ R197, R197, R64 ;  /* 0x00000040c5c57221 */ /* 0x000fea0000010000 */
[----:B------:R-:W-:Y:S01]  /*c620*/  HMMA.16816.F32.BF16 R104, R104, R22, R16 ;  /* 0x000000166868723c */ /* 0x000fe20000041810 */
[----:B------:R-:W-:Y:S08]  /*c630*/  @!UPT UIADD3 URZ, UPT, UPT, URZ, URZ, URZ ;  /* 0x000000fffffff290 */ /* 0x000ff0000fffe0ff */
[----:B------:R-:W-:Y:S11]  /*c640*/  @P1 BRA `(.L_x_1531) ;  /* 0xffffffcc00101947 */ /* 0x000ff6000383ffff */
.L_x_1527:
[----:B------:R-:W1:Y:S01]  /*c650*/  SHFL.BFLY PT, R4, R197, 0x2, 0x1f ;  /* 0x0c401f00c5047f89 */ /* 0x000e6200000e0000 */
[----:B------:R-:W2:Y:S01]  /*c660*/  S2UR UR4, SR_CgaCtaId ;  /* 0x00000000000479c3 */ /* 0x000ea20000008800 */
[----:B------:R-:W-:Y:S01]  /*c670*/  SHF.L.U32 R6, R187, 0x1, RZ ;  /* 0x00000001bb067819 */ /* 0x000fe200000006ff */
[----:B------:R-:W-:Y:S01]  /*c680*/  UMOV UR5, 0x400 ;  /* 0x0000040000057882 */ /* 0x000fe20000000000 */
[----:B------:R-:W3:Y:S01]  /*c690*/  SHFL.BFLY PT, R3, R198, 0x2, 0x1f ;  /* 0x0c401f00c6037f89 */ /* 0x000ee200000e0000 */
[----:B------:R-:W-:Y:S01]  /*c6a0*/  ISETP.NE.AND P1, PT, R186, -0x1, PT ;  /* 0xffffffffba00780c */ /* 0x000fe20003f25270 */
[----:B------:R-:W4:Y:S01]  /*c6b0*/  LDCU.64 UR6, c[0x0][0x408] ;  /* 0x00008100ff0677ac */ /* 0x000f220008000a00 */
[----:B------:R-:W-:Y:S01]  /*c6c0*/  LOP3.LUT R6, R6, 0x6, RZ, 0xc0, !PT ;  /* 0x0000000606067812 */ /* 0x000fe200078ec0ff */
[----:B------:R-:W-:Y:S10]  /*c6d0*/  BSSY.RECONVERGENT B0, `(.L_x_1532) ;  /* 0x00000ac000007945 */ /* 0x000ff40003800200 */
[----:B------:R-:W5:Y:S01]  /*c6e0*/  @P1 LDC.64 R18, c[0x0][0x408] ;  /* 0x00010200ff121b82 */ /* 0x000f620000000a00 */
[----:B-1----:R-:W-:Y:S01]  /*c6f0*/  FADD.FTZ R11, R4, R197 ;  /* 0x000000c5040b7221 */ /* 0x002fe20000010000 */
[----:B--2---:R-:W-:Y:S01]  /*c700*/  ULEA UR4, UR4, UR5, 0x18 ;  /* 0x0000000504047291 */ /* 0x004fe2000f8ec0ff */
[----:B---3--:R-:W-:-:S03]  /*c710*/  FADD.FTZ R10, R3, R198 ;  /* 0x000000c6030a7221 */ /* 0x008fc60000010000 */
[----:B------:R-:W1:Y:S01]  /*c720*/  SHFL.BFLY PT, R4, R11, 0x1, 0x1f ;  /* 0x0c201f000b047f89 */ /* 0x000e6200000e0000 */
[----:B------:R-:W-:-:S03]  /*c730*/  SHF.L.U32 R3, R187, 0x4, RZ ;  /* 0x00000004bb037819 */ /* 0x000fc600000006ff */
[----:B------:R-:W2:Y:S01]  /*c740*/  SHFL.BFLY PT, R5, R10, 0x1, 0x1f ;  /* 0x0c201f000a057f89 */ /* 0x000ea200000e0000 */
[----:B------:R-:W-:Y:S01]  /*c750*/  LOP3.LUT R3, R6, 0x3e00, R3, 0xf8, !PT ;  /* 0x00003e0006037812 */ /* 0x000fe200078ef803 */
[----:B-1----:R-:W-:Y:S01]  /*c760*/  FADD.FTZ R7, R11, R4 ;  /* 0x000000040b077221 */ /* 0x002fe20000010000 */
[----:B------:R-:W-:Y:S01]  /*c770*/  SHF.L.U32 R4, R187, 0x3, RZ ;  /* 0x00000003bb047819 */ /* 0x000fe200000006ff */
[----:B--2---:R-:W-:Y:S02]  /*c780*/  FADD.FTZ R5, R10, R5 ;  /* 0x000000050a057221 */ /* 0x004fe40000010000 */
[----:B------:R-:W1:Y:S01]  /*c790*/  MUFU.RCP R9, R7 ;  /* 0x0000000700097308 */ /* 0x000e620000001000 */
[----:B------:R-:W-:Y:S02]  /*c7a0*/  LOP3.LUT R6, R4, 0xc0, RZ, 0xc0, !PT ;  /* 0x000000c004067812 */ /* 0x000fe400078ec0ff */
[----:B------:R-:W-:Y:S02]  /*c7b0*/  FSETP.NE.FTZ.AND P4, PT, R7, RZ, PT ;  /* 0x000000ff0700720b */ /* 0x000fe40003f95000 */
[----:B------:R-:W-:-:S02]  /*c7c0*/  FSETP.NE.FTZ.AND P3, PT, R5, RZ, PT ;  /* 0x000000ff0500720b */ /* 0x000fc40003f75000 */
[----:B------:R-:W-:Y:S01]  /*c7d0*/  LOP3.LUT R3, R3, 0x20, R4, 0xf8, !PT ;  /* 0x0000002003037812 */ /* 0x000fe200078ef804 */
[----:B------:R-:W2:Y:S01]  /*c7e0*/  MUFU.RCP R8, R5 ;  /* 0x0000000500087308 */ /* 0x000ea20000001000 */
[----:B------:R-:W-:Y:S02]  /*c7f0*/  LOP3.LUT R6, R6, 0x18, R187, 0xf8, !PT ;  /* 0x0000001806067812 */ /* 0x000fe400078ef8bb */
[----:B------:R-:W-:Y:S02]  /*c800*/  SHF.L.U32 R4, R187, 0x2, RZ ;  /* 0x00000002bb047819 */ /* 0x000fe400000006ff */
[----:B------:R-:W-:Y:S02]  /*c810*/  LOP3.LUT R3, R3, R6, RZ, 0xfc, !PT ;  /* 0x0000000603037212 */ /* 0x000fe400078efcff */
[----:B------:R-:W-:Y:S01]  /*c820*/  LOP3.LUT R6, R4, 0x20, RZ, 0xc0, !PT ;  /* 0x0000002004067812 */ /* 0x000fe200078ec0ff */
[----:B------:R-:W3:Y:S01]  /*c830*/  @P4 LDC R25, c[0x0][0x458] ;  /* 0x00011600ff194b82 */ /* 0x000ee20000000800 */
[----:B------:R-:W-:Y:S01]  /*c840*/  LEA R11, R3, UR4, 0x1 ;  /* 0x00000004030b7c11 */ /* 0x000fe2000f8e08ff */
[----:B------:R-:W4:Y:S01]  /*c850*/  @P4 MUFU.LG2 R7, R7 ;  /* 0x0000000700074308 */ /* 0x000f220000000c00 */
[----:B-1----:R-:W-:-:S02]  /*c860*/  FSEL R9, R9, 1, P4 ;  /* 0x3f80000009097808 */ /* 0x002fc40002000000 */
[----:B------:R-:W-:Y:S02]  /*c870*/  LOP3.LUT R4, R4, 0x40, RZ, 0xc0, !PT ;  /* 0x0000004004047812 */ /* 0x000fe400078ec0ff */
[----:B------:R-:W-:Y:S01]  /*c880*/  IADD3 R13, PT, PT, R11, -R6, RZ ;  /* 0x800000060b0d7210 */ /* 0x000fe20007ffe0ff */
        /* <DEDUP_REMOVED lines=25> */
[----:B------:R-:W-:Y:S01]  /*ca20*/  F2FP.BF16.F32.PACK_AB R112, R113, R112 ;  /* 0x000000707170723e */ /* 0x000fe200000010ff */
[----:B------:R-:W-:Y:S01]  /*ca30*/  FMUL.FTZ R88, R9, R88 ;  /* 0x0000005809587220 */ /* 0x000fe20000410000 */
[----:B------:R-:W-:Y:S01]  /*ca40*/  F2FP.BF16.F32.PACK_AB R114, R115, R114 ;  /* 0x000000727372723e */ /* 0x000fe200000010ff */
        /* <DEDUP_REMOVED lines=13> */
[----:B------:R-:W-:Y:S01]  /*cb20*/  IADD3 R15, PT, PT, R11, -R4, RZ ;  /* 0x800000040b0f7210 */ /* 0x000fe20007ffe0ff */
        /* <DEDUP_REMOVED lines=12> */
[C---:B------:R-:W-:Y:S01]  /*cbf0*/  FMUL.FTZ R109, R9.reuse, R109 ;  /* 0x0000006d096d7220 */ /* 0x040fe20000410000 */
[----:B------:R-:W-:Y:S01]  /*cc00*/  FMUL.FTZ R104, R9, R104 ;  /* 0x0000006809687220 */ /* 0x000fe20000410000 */
[C---:B------:R-:W-:Y:S01]  /*cc10*/  FMUL.FTZ R110, R8.reuse, R110 ;  /* 0x0000006e086e7220 */ /* 0x040fe20000410000 */
[C---:B------:R-:W-:Y:S01]  /*cc20*/  FMUL.FTZ R111, R8.reuse, R111 ;  /* 0x0000006f086f7220 */ /* 0x040fe20000410000 */
[----:B------:R-:W-:Y:S01]  /*cc30*/  F2FP.BF16.F32.PACK_AB R84, R85, R84 ;  /* 0x000000545554723e */ /* 0x000fe200000010ff */
[----:B------:R-:W-:Y:S01]  /*cc40*/  STS [R11], R112 ;  /* 0x000000700b007388 */ /* 0x000fe20000000800 */
[----:B------:R-:W-:Y:S01]  /*cc50*/  F2FP.BF16.F32.PACK_AB R86, R87, R86 ;  /* 0x000000565756723e */ /* 0x000fe200000010ff */
[----:B------:R-:W-:Y:S01]  /*cc60*/  FMUL.FTZ R9, R9, R105 ;  /* 0x0000006909097220 */ /* 0x000fe20000410000 */
[C---:B------:R-:W-:Y:S01]  /*cc70*/  FMUL.FTZ R106, R8.reuse, R106 ;  /* 0x0000006a086a7220 */ /* 0x040fe20000410000 */
[----:B------:R-:W-:Y:S01]  /*cc80*/  STS [R11+0x200], R114 ;  /* 0x000200720b007388 */ /* 0x000fe20000000800 */
[----:B------:R-:W-:Y:S01]  /*cc90*/  FMUL.FTZ R107, R8, R107 ;  /* 0x0000006b086b7220 */ /* 0x000fe20000410000 */
[----:B------:R-:W-:Y:S01]  /*cca0*/  F2FP.BF16.F32.PACK_AB R88, R89, R88 ;  /* 0x000000585958723e */ /* 0x000fe200000010ff */
[----:B------:R-:W1:Y:S01]  /*ccb0*/  LDC.U8 R3, c[0x0][0x548] ;  /* 0x00015200ff037b82 */ /* 0x000e620000000000 */
[----:B------:R-:W-:Y:S01]  /*ccc0*/  F2FP.BF16.F32.PACK_AB R90, R91, R90 ;  /* 0x0000005a5b5a723e */ /* 0x000fe200000010ff */
[----:B------:R-:W-:Y:S01]  /*ccd0*/  STS [R13+0x10], R68 ;  /* 0x000010440d007388 */ /* 0x000fe20000000800 */
[----:B------:R-:W-:Y:S01]  /*cce0*/  F2FP.BF16.F32.PACK_AB R92, R93, R92 ;  /* 0x0000005c5d5c723e */ /* 0x000fe200000010ff */
[----:B------:R-:W2:Y:S01]  /*ccf0*/  @P3 MUFU.LG2 R5, R5 ;  /* 0x0000000500053308 */ /* 0x000ea20000000c00 */
        /* <DEDUP_REMOVED lines=15> */
[----:B------:R-:W4:Y:S01]  /*cdf0*/  @!P1 LDC.64 R8, c[0x0][0x400] ;  /* 0x00010000ff089b82 */ /* 0x000f220000000a00 */
[----:B-1----:R-:W-:Y:S01]  /*ce00*/  ISETP.NE.AND P2, PT, R3, RZ, PT ;  /* 0x000000ff0300720c */ /* 0x002fe20003f45270 */
[----:B--2---:R-:W-:Y:S01]  /*ce10*/  @P3 FMUL.FTZ R5, R5, 0.69314718246459960938 ;  /* 0x3f31721805053820 */ /* 0x004fe20000410000 */
[----:B------:R-:W-:Y:S02]  /*ce20*/  STS [R11+0x1000], R80 ;  /* 0x001000500b007388 */ /* 0x000fe40000000800 */
[----:B------:R-:W-:-:S02]  /*ce30*/  ISETP.NE.OR P0, PT, R186, -0x1, !P2 ;  /* 0xffffffffba00780c */ /* 0x000fc40005705670 */
[----:B------:R-:W-:Y:S04]  /*ce40*/  STS [R11+0x1200], R82 ;  /* 0x001200520b007388 */ /* 0x000fe80000000800 */
[----:B------:R-:W-:Y:S03]  /*ce50*/  STS [R13+0x1010], R84 ;  /* 0x001010540d007388 */ /* 0x000fe60000000800 */
[----:B------:R-:W1:Y:S01]  /*ce60*/  @!P2 LDC R4, c[0x0][0x3e0] ;  /* 0x0000f800ff04ab82 */ /* 0x000e620000000800 */
[----:B------:R-:W-:Y:S04]  /*ce70*/  STS [R13+0x1210], R86 ;  /* 0x001210560d007388 */ /* 0x000fe80000000800 */
[----:B------:R-:W-:Y:S03]  /*ce80*/  STS [R15+0x1020], R88 ;  /* 0x001020580f007388 */ /* 0x000fe60000000800 */
[----:B------:R-:W2:Y:S01]  /*ce90*/  @P2 LDC R6, c[0x0][0x454] ;  /* 0x00011500ff062b82 */ /* 0x000ea20000000800 */
[----:B------:R-:W-:Y:S04]  /*cea0*/  STS [R15+0x1220], R90 ;  /* 0x0012205a0f007388 */ /* 0x000fe80000000800 */
[----:B------:R-:W-:Y:S04]  /*ceb0*/  STS [R17+0x1030], R92 ;  /* 0x0010305c11007388 */ /* 0x000fe80000000800 */
[----:B------:R-:W-:Y:S04]  /*cec0*/  STS [R17+0x1230], R94 ;  /* 0x0012305e11007388 */ /* 0x000fe80000000800 */
[----:B------:R-:W-:Y:S01]  /*ced0*/  STS [R11+0x2000], R96 ;  /* 0x002000600b007388 */ /* 0x000fe20000000800 */
[----:B-1----:R-:W-:-:S03]  /*cee0*/  @!P2 IMAD R4, R188, R4, R189 ;  /* 0x00000004bc04a224 */ /* 0x002fc600078e02bd */
[----:B------:R1:W-:Y:S04]  /*cef0*/  STS [R11+0x2200], R98 ;  /* 0x002200620b007388 */ /* 0x0003e80000000800 */
[----:B------:R-:W-:Y:S04]  /*cf00*/  STS [R13+0x2010], R100 ;  /* 0x002010640d007388 */ /* 0x000fe80000000800 */
[----:B------:R5:W-:Y:S04]  /*cf10*/  STS [R13+0x2210], R102 ;  /* 0x002210660d007388 */ /* 0x000be80000000800 */
[----:B------:R-:W-:Y:S04]  /*cf20*/  STS [R15+0x2020], R108 ;  /* 0x0020206c0f007388 */ /* 0x000fe80000000800 */
[----:B------:R4:W-:Y:S04]  /*cf30*/  STS [R15+0x2220], R110 ;  /* 0x0022206e0f007388 */ /* 0x0009e80000000800 */
[----:B------:R-:W-:Y:S04]  /*cf40*/  STS [R17+0x2030], R104 ;  /* 0x0020306811007388 */ /* 0x000fe80000000800 */
[----:B------:R2:W-:Y:S01]  /*cf50*/  STS [R17+0x2230], R106 ;  /* 0x0022306a11007388 */ /* 0x0005e20000000800 */
[----:B-1----:R-:W1:Y:S08]  /*cf60*/  LDC R11, c[0x0][0x434] ;  /* 0x00010d00ff0b7b82 */ /* 0x002e700000000800 */
[----:B------:R-:W-:Y:S08]  /*cf70*/  BAR.SYNC.DEFER_BLOCKING 0x0 ;  /* 0x0000000000007b1d */ /* 0x000ff00000010000 */
[----:B-----5:R-:W5:Y:S01]  /*cf80*/  @P3 LDC R13, c[0x0][0x458] ;  /* 0x00011600ff0d3b82 */ /* 0x020f620000000800 */
[----:B------:R-:W5:Y:S01]  /*cf90*/  S2R R3, SR_TID.X ;  /* 0x0000000000037919 */ /* 0x000f620000002100 */
[----:B----4-:R-:W-:Y:S01]  /*cfa0*/  @!P1 IMAD.WIDE.U32 R14, R188, R8, RZ ;  /* 0x00000008bc0e9225 */ /* 0x010fe200078e00ff */
[----:B------:R-:W-:-:S03]  /*cfb0*/  MOV R8, 0x7f800000 ;  /* 0x7f80000000087802 */ /* 0x000fc60000000f00 */
[----:B---3--:R-:W-:Y:S01]  /*cfc0*/  @P4 FFMA.FTZ R8, R2, R25, R7 ;  /* 0x0000001902084223 */ /* 0x008fe20000010007 */
[----:B------:R-:W-:Y:S01]  /*cfd0*/  LOP3.LUT P4, RZ, R187, 0x3, RZ, 0xc0, !PT ;  /* 0x00000003bbff7812 */ /* 0x000fe2000788c0ff */
[----:B------:R-:W-:Y:S01]  /*cfe0*/  @!P1 IMAD R9, R188, R9, R15 ;  /* 0x00000009bc099224 */ /* 0x000fe200078e020f */
[----:B------:R-:W-:Y:S01]  /*cff0*/  MOV R2, 0x7f800000 ;  /* 0x7f80000000027802 */ /* 0x000fe20000000f00 */
[C---:B--2---:R-:W-:Y:S01]  /*d000*/  @P1 IMAD.WIDE.U32 R16, R186.reuse, R18, RZ ;  /* 0x00000012ba101225 */ /* 0x044fe200078e00ff */
[----:B------:R2:W3:Y:S03]  /*d010*/  LDS.128 R20, [R191+0x800] ;  /* 0x00080000bf147984 */ /* 0x0004e60000000c00 */
[----:B------:R-:W-:Y:S02]  /*d020*/  @P1 IMAD R9, R186, R19, R17 ;  /* 0x00000013ba091224 */ /* 0x000fe400078e0211 */
[----:B-1----:R-:W-:-:S02]  /*d030*/  @!P2 IMAD R7, R4, R11, RZ ;  /* 0x0000000b0407a224 */ /* 0x002fc400078e02ff */
[----:B------:R-:W-:Y:S02]  /*d040*/  @!P0 IMAD R186, R188, R11, RZ ;  /* 0x0000000bbcba8224 */ /* 0x000fe400078e02ff */
[----:B-----5:R-:W-:Y:S02]  /*d050*/  @P3 FFMA.FTZ R2, R0, R13, R5 ;  /* 0x0000000d00023223 */ /* 0x020fe40000010005 */
[----:B------:R-:W-:Y:S01]  /*d060*/  @P2 IMAD R7, R189, R6, R186 ;  /* 0x00000006bd072224 */ /* 0x000fe200078e02ba */
[----:B------:R-:W-:Y:S02]  /*d070*/  SHF.L.U32 R4, R3, 0x3, RZ ;  /* 0x0000000303047819 */ /* 0x000fe400000006ff */
[----:B------:R-:W-:Y:S02]  /*d080*/  SHF.R.U32.HI R0, RZ, 0x2, R3 ;  /* 0x00000002ff007819 */ /* 0x000fe40000011603 */
[----:B------:R-:W-:Y:S01]  /*d090*/  LOP3.LUT R10, R4, 0x18, RZ, 0xc0, !PT ;  /* 0x00000018040a7812 */ /* 0x000fe200078ec0ff */
[----:B--23--:R-:W-:Y:S06]  /*d0a0*/  @P4 BRA `(.L_x_1533) ;  /* 0x0000000000384947 */ /* 0x00cfec0003800000 */
        /* <DEDUP_REMOVED lines=14> */
.L_x_1533:
[----:B------:R-:W-:Y:S05]  /*d190*/  BSYNC.RECONVERGENT B0 ;  /* 0x0000000000007941 */ /* 0x000fea0003800200 */
.L_x_1532:
[----:B------:R-:W-:Y:S01]  /*d1a0*/  MOV R11, RZ ;  /* 0x000000ff000b7202 */ /* 0x000fe20000000f00 */
[----:B-1----:R1:W2:Y:S01]  /*d1b0*/  LDS.128 R4, [R191+0x2000] ;  /* 0x00200000bf047984 */ /* 0x0022a20000000c00 */
[----:B------:R-:W-:Y:S01]  /*d1c0*/  @P1 MOV R14, R16 ;  /* 0x00000010000e1202 */ /* 0x000fe20000000f00 */
[----:B------:R-:W3:Y:S01]  /*d1d0*/  LDCU.64 UR4, c[0x0][0x410] ;  /* 0x00008200ff0477ac */ /* 0x000ee20008000a00 */
[----:B------:R-:W-:Y:S01]  /*d1e0*/  ISETP.GE.AND P1, PT, R0, R181, PT ;  /* 0x000000b50000720c */ /* 0x000fe20003f26270 */
[----:B------:R-:W-:Y:S01]  /*d1f0*/  IMAD.WIDE.U32 R10, R190, UR6, R10 ;  /* 0x00000006be0a7c25 */ /* 0x000fe2000f8e000a */
[----:B------:R-:W-:Y:S01]  /*d200*/  IADD3 R2, PT, PT, R0, 0x20, RZ ;  /* 0x0000002000027810 */ /* 0x000fe20007ffe0ff */
[----:B------:R-:W-:Y:S02]  /*d210*/  BSSY.RECONVERGENT B0, `(.L_x_1534) ;  /* 0x0000013000007945 */ /* 0x000fe40003800200 */
[----:B------:R-:W-:Y:S01]  /*d220*/  IMAD R190, R190, UR7, R11 ;  /* 0x00000007bebe7c24 */ /* 0x000fe2000f8e020b */
[----:B------:R-:W-:-:S02]  /*d230*/  IADD3 R16, P0, PT, R14, R10, RZ ;  /* 0x0000000a0e107210 */ /* 0x000fc40007f1e0ff */
[----:B------:R1:W4:Y:S02]  /*d240*/  LDS.128 R12, [R191] ;  /* 0x00000000bf0c7984 */ /* 0x0003240000000c00 */
[----:B------:R-:W-:Y:S02]  /*d250*/  IADD3.X R17, PT, PT, R9, R190, RZ, P0, !PT ;  /* 0x000000be09117210 */ /* 0x000fe400007fe4ff */
[----:B------:R1:W1:Y:S01]  /*d260*/  LDS.128 R8, [R191+0x1000] ;  /* 0x00100000bf087984 */ /* 0x0002620000000c00 */
[----:B------:R-:W-:Y:S01]  /*d270*/  ISETP.GE.AND P0, PT, R2, R181, PT ;  /* 0x000000b50200720c */ /* 0x000fe20003f06270 */
[----:B---3--:R-:W-:-:S04]  /*d280*/  IMAD.WIDE.U32 R16, R189, UR4, R16 ;  /* 0x00000004bd107c25 */ /* 0x008fc8000f8e0010 */
[----:B------:R-:W-:Y:S01]  /*d290*/  IMAD R19, R189, UR5, R17 ;  /* 0x00000005bd137c24 */ /* 0x000fe2000f8e0211 */
[----:B------:R-:W-:Y:S07]  /*d2a0*/  @P1 BRA `(.L_x_1535) ;  /* 0x0000000000241947 */ /* 0x000fee0003800000 */
[----:B------:R-:W3:Y:S01]  /*d2b0*/  LDCU.64 UR4, c[0x0][0x3f0] ;  /* 0x00007e00ff0477ac */ /* 0x000ee20008000a00 */
[----:B------:R-:W-:-:S05]  /*d2c0*/  MOV R18, R16 ;  /* 0x0000001000127202 */ /* 0x000fca0000000f00 */
[----:B------:R-:W-:-:S04]  /*d2d0*/  IMAD.WIDE.U32 R24, R0, UR6, R18 ;  /* 0x0000000600187c25 */ /* 0x000fc8000f8e0012 */
[----:B------:R-:W-:Y:S01]  /*d2e0*/  IMAD R2, R0, UR7, R25 ;  /* 0x0000000700027c24 */ /* 0x000fe2000f8e0219 */
[----:B---3--:R-:W-:-:S04]  /*d2f0*/  LEA R26, P1, R24, UR4, 0x1 ;  /* 0x00000004181a7c11 */ /* 0x008fc8000f8208ff */
[----:B------:R-:W-:-:S05]  /*d300*/  LEA.HI.X R27, R24, UR5, R2, 0x1, P1 ;  /* 0x00000005181b7c11 */ /* 0x000fca00088f0c02 */
[----:B----4-:R3:W-:Y:S04]  /*d310*/  STG.E.128 desc[UR16][R26.64], R12 ;  /* 0x0000000c1a007986 */ /* 0x0107e8000c101d10 */
[----:B-1----:R3:W-:Y:S04]  /*d320*/  STG.E.128 desc[UR16][R26.64+0x40], R8 ;  /* 0x000040081a007986 */ /* 0x0027e8000c101d10 */
[----:B--2---:R3:W-:Y:S02]  /*d330*/  STG.E.128 desc[UR16][R26.64+0x80], R4 ;  /* 0x000080041a007986 */ /* 0x0047e4000c101d10 */
.L_x_1535:
[----:B------:R-:W-:Y:S05]  /*d340*/  BSYNC.RECONVERGENT B0 ;  /* 0x0000000000007941 */ /* 0x000fea0003800200 */
.L_x_1534:
[----:B--23--:R2:W3:Y:S04]  /*d350*/  LDS.128 R4, [R191+0x1800] ;  /* 0x00180000bf047984 */ /* 0x00c4e80000000c00 */
[----:B-1----:R2:W1:Y:S01]  /*d360*/  LDS.128 R8, [R191+0x2800] ;  /* 0x00280000bf087984 */ /* 0x0024620000000c00 */
[----:B------:R-:W-:Y:S05]  /*d370*/  @P0 EXIT ;  /* 0x000000000000094d */ /* 0x000fea0003800000 */
[----:B------:R-:W5:Y:S01]  /*d380*/  LDCU.64 UR4, c[0x0][0x3f0] ;  /* 0x00007e00ff0477ac */ /* 0x000f620008000a00 */
[----:B------:R-:W-:Y:S01]  /*d390*/  IADD3 R3, P0, PT, R0, 0x20, RZ ;  /* 0x0000002000037810 */ /* 0x000fe20007f1e0ff */
[----:B----4-:R-:W-:Y:S01]  /*d3a0*/  IMAD.MOV.U32 R12, RZ, RZ, R16 ;  /* 0x000000ffff0c7224 */ /* 0x010fe200078e0010 */
[----:B------:R-:W-:-:S03]  /*d3b0*/  MOV R13, R19 ;  /* 0x00000013000d7202 */ /* 0x000fc60000000f00 */
[----:B------:R-:W-:Y:S02]  /*d3c0*/  IMAD.X R0, RZ, RZ, RZ, P0 ;  /* 0x000000ffff007224 */ /* 0x000fe400000e06ff */
[----:B------:R-:W-:-:S04]  /*d3d0*/  IMAD.WIDE.U32 R12, R3, UR6, R12 ;  /* 0x00000006030c7c25 */ /* 0x000fc8000f8e000c */
[----:B------:R-:W-:-:S04]  /*d3e0*/  IMAD R0, R0, UR6, RZ ;  /* 0x0000000600007c24 */ /* 0x000fc8000f8e02ff */
[----:B------:R-:W-:Y:S01]  /*d3f0*/  IMAD R0, R3, UR7, R0 ;  /* 0x0000000703007c24 */ /* 0x000fe2000f8e0200 */
[----:B-----5:R-:W-:-:S04]  /*d400*/  LEA R2, P0, R12, UR4, 0x1 ;  /* 0x000000040c027c11 */ /* 0x020fc8000f8008ff */
[----:B------:R-:W-:-:S04]  /*d410*/  IADD3 R0, PT, PT, R0, R13, RZ ;  /* 0x0000000d00007210 */ /* 0x000fc80007ffe0ff */
[----:B------:R-:W-:-:S05]  /*d420*/  LEA.HI.X R3, R12, UR5, R0, 0x1, P0 ;  /* 0x000000050c037c11 */ /* 0x000fca00080f0c00 */
[----:B------:R-:W-:Y:S04]  /*d430*/  STG.E.128 desc[UR16][R2.64], R20 ;  /* 0x0000001402007986 */ /* 0x000fe8000c101d10 */
[----:B---3--:R-:W-:Y:S04]  /*d440*/  STG.E.128 desc[UR16][R2.64+0x40], R4 ;  /* 0x0000400402007986 */ /* 0x008fe8000c101d10 */
[----:B-1----:R-:W-:Y:S01]  /*d450*/  STG.E.128 desc[UR16][R2.64+0x80], R8 ;  /* 0x0000800802007986 */ /* 0x002fe2000c101d10 */
[----:B------:R-:W-:Y:S05]  /*d460*/  EXIT ;  /* 0x000000000000794d */ /* 0x000fea0003800000 */
.L_x_1536:
        /* <DEDUP_REMOVED lines=9> */
.L_x_5488:


//--------------------- .text._ZN5flash24flash_fwd_splitkv_kernelI23Flash_fwd_kernel_traitsILi96ELi64ELi128ELi4ELb0ELb0EN7cutlass10bfloat16_tE19Flash_kernel_traitsILi96ELi64ELi128ELi4ES3_EELb1ELb0ELb0ELb0ELb1ELb1ELb0ELb0EEEvNS_16Flash_fwd_paramsE --------------------------
	.section	.text._ZN5flash24flash_fwd_splitkv_kernelI23Flash_fwd_kernel_traitsILi96ELi64ELi128ELi4ELb0ELb0EN7cutlass10bfloat16_tE19Flash_kernel_traitsILi96ELi64ELi128ELi4ES3_EELb1ELb0ELb0ELb0ELb1ELb1ELb0ELb0EEEvNS_16Flash_fwd_paramsE,"ax",@progbits
	.align	128
        .global         _ZN5flash24flash_fwd_splitkv_kernelI23Flash_fwd_kernel_traitsILi96ELi64ELi128ELi4ELb0ELb0EN7cutlass10bfloat16_tE19Flash_kernel_traitsILi96ELi64ELi128ELi4ES3_EELb1ELb0ELb0ELb0ELb1ELb1ELb0ELb0EEEvNS_16Flash_fwd_paramsE
        .type           _ZN5flash24flash_fwd_splitkv_kernelI23Flash_fwd_kernel_traitsILi96ELi64ELi128ELi4ELb0ELb0EN7cutlass10bfloat16_tE19Flash_kernel_traitsILi96ELi64ELi128ELi4ES3_EELb1ELb0ELb0ELb0ELb1ELb1ELb0ELb0EEEvNS_16Flash_fwd_paramsE,@function
        .size           _ZN5flash24flash_fwd_splitkv_kernelI23Flash_fwd_kernel_traitsILi96ELi64ELi128ELi4ELb0ELb0EN7cutlass10bfloat16_tE19Flash_kernel_traitsILi96ELi64ELi128ELi4ES3_EELb1ELb0ELb0ELb0ELb1ELb1ELb0ELb0EEEvNS_16Flash_fwd_paramsE,(.L_x_5489 - _ZN5flash24flash_fwd_splitkv_kernelI23Flash_fwd_kernel_traitsILi96ELi64ELi128ELi4ELb0ELb0EN7cutlass10bfloat16_tE19Flash_kernel_traitsILi96ELi64ELi128ELi4ES3_EELb1ELb0ELb0ELb0ELb1ELb1ELb0ELb0EEEvNS_16Flash_fwd_paramsE)
        .other          _ZN5flash24flash_fwd_splitkv_kernelI23Flash_fwd_kernel_traitsILi96ELi64ELi128ELi4ELb0ELb0EN7cutlass10bfloat16_tE19Flash_kernel_traitsILi96ELi64ELi128ELi4ES3_EELb1ELb0ELb0ELb0ELb1ELb1ELb0ELb0EEEvNS_16Flash_fwd_paramsE,@"STO_CUDA_ENTRY STV_DEFAULT"
_ZN5flash24flash_fwd_splitkv_kernelI23Flash_fwd_kernel_traitsILi96ELi64ELi128ELi4ELb0ELb0EN7cutlass10bfloat16_tE19Flash_kernel_traitsILi96ELi64ELi128ELi4ES3_EELb1ELb0ELb0ELb0ELb1ELb1ELb0ELb0EEEvNS_16Flash_fwd_paramsE:
.text._ZN5flash24flash_fwd_splitkv_kernelI23Flash_fwd_kernel_traitsILi96ELi64ELi128ELi4ELb0ELb0EN7cutlass10bfloat16_tE19Flash_kernel_traitsILi96ELi64ELi128ELi4ES3_EELb1ELb0ELb0ELb0ELb1ELb1ELb0ELb0EEEvNS_16Flash_fwd_paramsE:
        /* <DEDUP_REMOVED lines=38> */
[----:B-1----:R-:W1:Y:S03]  /*0260*/  @!P2 LDC R2, c[0x0][0x43c] ;  /* 0x00010f00ff02ab82 */ /* 0x002e660000000800 */
[----:B------:R-:W-:-:S05]  /*0270*/  ISETP.EQ.OR.EX P3, PT, R7, RZ, !P1, P3 ;  /* 0x000000ff0700720c */ /* 0x000fca0004f62730 */
[----:B------:R-:W3:Y:S08]  /*0280*/  @!P0 LDC R7, c[0x0][0x438] ;  /* 0x00010e00ff078b82 */ /* 0x000ef00000000800 */
        /* <DEDUP_REMOVED lines=10> */
.L_x_1537:
[----:B------:R-:W-:Y:S01]  /*0330*/  @!P2 ISETP.NE.U32.AND P0, PT, R4, RZ, PT ;  /* 0x000000ff0400a20c */ /* 0x000fe20003f05070 */
[----:B------:R-:W-:-:S12]  /*0340*/  @!P3 EXIT ;  /* 0x000000000000b94d */ /* 0x000fd80003800000 */
[----:B------:R-:W2:Y:S01]  /*0350*/  LDCU UR5, c[0x0][0x438] ;  /* 0x00008700ff0577ac */ /* 0x000ea20008000800 */
[----:B------:R-:W-:Y:S01]  /*0360*/  @!P2 ISETP.NE.AND.EX P0, PT, R5, RZ, PT, P0 ;  /* 0x000000ff0500a20c */ /* 0x000fe20003f05300 */
[--C-:B-----5:R-:W-:Y:S01]  /*0370*/  @P2 IMAD.IADD R115, R115, 0x1, -R0.reuse ;  /* 0x0000000173732824 */ /* 0x120fe200078e0a00 */
[----:B------:R-:W3:Y:S01]  /*0380*/  S2R R15, SR_CTAID.Z ;  /* 0x00000000000f7919 */ /* 0x000ee20000002700 */
[----:B------:R-:W4:Y:S01]  /*0390*/  LDCU UR14, c[0x0][0x508] ;  /* 0x0000a100ff0e77ac */ /* 0x000f220008000800 */
[----:B------:R-:W-:Y:S01]  /*03a0*/  @!P2 SEL R2, R2, RZ, P0 ;  /* 0x000000ff0202a207 */ /* 0x000fe20000000000 */
[----:B------:R-:W1:Y:S03]  /*03b0*/  S2R R183, SR_TID.X ;  /* 0x0000000000b77919 */ /* 0x000e660000002100 */
        /* <DEDUP_REMOVED lines=17> */
[----:B-1-3--:R-:W-:Y:S05]  /*04d0*/  @P0 BRA `(.L_x_1538) ;  /* 0x0000000400140947 */ /* 0x00afea0003800000 */
[C---:B------:R-:W-:Y:S01]  /*04e0*/  ISETP.NE.AND P0, PT, R182.reuse, -0x1, PT ;  /* 0xffffffffb600780c */ /* 0x040fe20003f05270 */
[----:B------:R-:W1:Y:S01]  /*04f0*/  LDC.64 R2, c[0x0][0x408] ;  /* 0x00010200ff027b82 */ /* 0x000e620000000a00 */
[----:B------:R-:W-:Y:S01]  /*0500*/  SHF.L.U32 R0, R183, 0x3, RZ ;  /* 0x00000003b7007819 */ /* 0x000fe200000006ff */
[----:B------:R-:W2:Y:S01]  /*0510*/  LDCU UR7, c[0x0][0x3e0] ;  /* 0x00007c00ff0777ac */ /* 0x000ea20008000800 */
[----:B------:R-:W-:Y:S01]  /*0520*/  BSSY.RECONVERGENT B0, `(.L_x_1539) ;  /* 0x0000022000007945 */ /* 0x000fe20003800200 */
[----:B------:R-:W3:Y:S01]  /*0530*/  LDCU.64 UR4, c[0x0][0x410] ;  /* 0x00008200ff0477ac */ /* 0x000ee20008000a00 */
[----:B------:R-:W4:Y:S07]  /*0540*/  LDCU UR6, c[0x0][0x434] ;  /* 0x00008680ff0677ac */ /* 0x000f2e0008000800 */
[----:B------:R-:W5:Y:S01]  /*0550*/  @!P0 LDC.64 R4, c[0x0][0x400] ;  /* 0x00010000ff048b82 */ /* 0x000f620000000a00 */
[----:B-1----:R-:W-:-:S04]  /*0560*/  @P0 IMAD.WIDE.U32 R8, R182, R2, RZ ;  /* 0x00000002b6080225 */ /* 0x002fc800078e00ff */
[----:B-----5:R-:W-:Y:S01]  /*0570*/  @!P0 IMAD.WIDE.U32 R6, R184, R4, RZ ;  /* 0x00000004b8068225 */ /* 0x020fe200078e00ff */
[----:B------:R-:W-:Y:S02]  /*0580*/  LOP3.LUT R4, R0, 0x18, RZ, 0xc0, !PT ;  /* 0x0000001800047812 */ /* 0x000fe400078ec0ff */
[----:B------:R-:W-:Y:S01]  /*0590*/  @P0 MOV R6, R8 ;  /* 0x0000000800060202 */ /* 0x000fe20000000f00 */
[----:B------:R-:W-:Y:S01]  /*05a0*/  @!P0 IMAD R0, R184, R5, R7 ;  /* 0x00000005b8008224 */ /* 0x000fe200078e0207 */
[----:B------:R-:W-:Y:S01]  /*05b0*/  MOV R5, RZ ;  /* 0x000000ff00057202 */ /* 0x000fe20000000f00 */
[----:B------:R-:W-:Y:S01]  /*05c0*/  @P0 IMAD R0, R182, R3, R9 ;  /* 0x00000003b6000224 */ /* 0x000fe200078e0209 */
[----:B------:R-:W-:Y:S01]  /*05d0*/  SHF.R.U32.HI R7, RZ, 0x2, R183 ;  /* 0x00000002ff077819 */ /* 0x000fe200000116b7 */
[----:B------:R-:W-:-:S03]  /*05e0*/  IMAD.WIDE.U32 R4, R186, R2, R4 ;  /* 0x00000002ba047225 */ /* 0x000fc600078e0004 */
[C---:B------:R-:W-:Y:S01]  /*05f0*/  IADD3 R11, PT, PT, R7.reuse, 0x20, RZ ;  /* 0x00000020070b7810 */ /* 0x040fe20007ffe0ff */
[----:B------:R-:W-:Y:S01]  /*0600*/  IMAD R5, R186, R3, R5 ;  /* 0x00000003ba057224 */ /* 0x000fe200078e0205 */
[----:B------:R-:W-:Y:S02]  /*0610*/  IADD3 R8, P0, PT, R6, R4, RZ ;  /* 0x0000000406087210 */ /* 0x000fe40007f1e0ff */
[----:B------:R-:W-:Y:S02]  /*0620*/  IADD3 R4, PT, PT, -R186, R119, RZ ;  /* 0x00000077ba047210 */ /* 0x000fe40007ffe1ff */
[----:B------:R-:W-:Y:S01]  /*0630*/  IADD3.X R9, PT, PT, R0, R5, RZ, P0, !PT ;  /* 0x0000000500097210 */ /* 0x000fe200007fe4ff */
[----:B--2---:R-:W-:Y:S01]  /*0640*/  IMAD R5, R184, UR7, R15 ;  /* 0x00000007b8057c24 */ /* 0x004fe2000f8e020f */
[-C--:B------:R-:W-:Y:S02]  /*0650*/  ISETP.GE.AND P0, PT, R7, R4.reuse, PT ;  /* 0x000000040700720c */ /* 0x080fe40003f06270 */
[----:B------:R-:W-:Y:S01]  /*0660*/  ISETP.GE.AND P1, PT, R11, R4, PT ;  /* 0x000000040b00720c */ /* 0x000fe20003f26270 */
[----:B---3--:R-:W-:-:S04]  /*0670*/  IMAD.WIDE.U32 R8, R15, UR4, R8 ;  /* 0x000000040f087c25 */ /* 0x008fc8000f8e0008 */
[----:B----4-:R-:W-:Y:S02]  /*0680*/  IMAD R186, R5, UR6, R186 ;  /* 0x0000000605ba7c24 */ /* 0x010fe4000f8e02ba */
[----:B------:R-:W-:-:S04]  /*0690*/  IMAD R11, R15, UR5, R9 ;  /* 0x000000050f0b7c24 */ /* 0x000fc8000f8e0209 */
[----:B------:R-:W-:Y:S05]  /*06a0*/  @P0 BRA `(.L_x_1540) ;  /* 0x0000000000240947 */ /* 0x000fea0003800000 */
[----:B------:R-:W1:Y:S01]  /*06b0*/  LDCU.64 UR4, c[0x0][0x3f0] ;  /* 0x00007e00ff0477ac */ /* 0x000e620008000a00 */
[----:B------:R-:W-:-:S05]  /*06c0*/  MOV R10, R8 ;  /* 0x00000008000a7202 */ /* 0x000fca0000000f00 */
[----:B------:R-:W-:-:S04]  /*06d0*/  IMAD.WIDE.U32 R12, R7, R2, R10 ;  /* 0x00000002070c7225 */ /* 0x000fc800078e000a */
[----:B------:R-:W-:Y:S01]  /*06e0*/  IMAD R0, R7, R3, R13 ;  /* 0x0000000307007224 */ /* 0x000fe200078e020d */
[----:B-1----:R-:W-:-:S04]  /*06f0*/  LEA R14, P0, R12, UR4, 0x1 ;  /* 0x000000040c0e7c11 */ /* 0x002fc8000f8008ff */
[----:B------:R-:W-:-:S05]  /*0700*/  LEA.HI.X R15, R12, UR5, R0, 0x1, P0 ;  /* 0x000000050c0f7c11 */ /* 0x000fca00080f0c00 */
[----:B------:R1:W-:Y:S04]  /*0710*/  STG.E.128 desc[UR16][R14.64], RZ ;  /* 0x000000ff0e007986 */ /* 0x0003e8000c101d10 */
[----:B------:R1:W-:Y:S04]  /*0720*/  STG.E.128 desc[UR16][R14.64+0x40], RZ ;  /* 0x000040ff0e007986 */ /* 0x0003e8000c101d10 */
[----:B------:R1:W-:Y:S02]  /*0730*/  STG.E.128 desc[UR16][R14.64+0x80], RZ ;  /* 0x000080ff0e007986 */ /* 0x0003e4000c101d10 */
.L_x_1540:
[----:B------:R-:W-:Y:S05]  /*0740*/  BSYNC.RECONVERGENT B0 ;  /* 0x0000000000007941 */ /* 0x000fea0003800200 */
.L_x_1539:
[----:B------:R-:W-:Y:S04]  /*0750*/  BSSY.RECONVERGENT B0, `(.L_x_1541) ;  /* 0x000000f000007945 */ /* 0x000fe80003800200 */
[----:B------:R-:W-:Y:S05]  /*0760*/  @P1 BRA `(.L_x_1542) ;  /* 0x0000000000341947 */ /* 0x000fea0003800000 */
[----:B------:R-:W-:Y:S01]  /*0770*/  IADD3 R5, P0, PT, R7, 0x20, RZ ;  /* 0x0000002007057810 */ /* 0x000fe20007f1e0ff */
[----:B------:R-:W2:Y:S03]  /*0780*/  LDCU.64 UR4, c[0x0][0x3f0] ;  /* 0x00007e00ff0477ac */ /* 0x000ea60008000a00 */
[----:B------:R-:W-:-:S05]  /*0790*/  IADD3.X R9, PT, PT, RZ, RZ, RZ, P0, !PT ;  /* 0x000000ffff097210 */ /* 0x000fca00007fe4ff */
[----:B------:R-:W-:Y:S01]  /*07a0*/  IMAD R0, R9, R2, RZ ;  /* 0x0000000209007224 */ /* 0x000fe200078e02ff */
[----:B------:R-:W-:-:S03]  /*07b0*/  MOV R9, R11 ;  /* 0x0000000b00097202 */ /* 0x000fc60000000f00 */
[C---:B------:R-:W-:Y:S02]  /*07c0*/  IMAD R3, R5.reuse, R3, R0 ;  /* 0x0000000305037224 */ /* 0x040fe400078e0200 */
[----:B------:R-:W-:-:S03]  /*07d0*/  IMAD.WIDE.U32 R8, R5, R2, R8 ;  /* 0x0000000205087225 */ /* 0x000fc600078e0008 */
[----:B--2---:R-:W-:Y:S02]  /*07e0*/  LEA R2, P0, R8, UR4, 0x1 ;  /* 0x0000000408027c11 */ /* 0x004fe4000f8008ff */
[----:B------:R-:W-:-:S04]  /*07f0*/  IADD3 R3, PT, PT, R9, R3, RZ ;  /* 0x0000000309037210 */ /* 0x000fc80007ffe0ff */
[----:B------:R-:W-:-:S05]  /*0800*/  LEA.HI.X R3, R8, UR5, R3, 0x1, P0 ;  /* 0x0000000508037c11 */ /* 0x000fca00080f0c03 */
[----:B------:R2:W-:Y:S04]  /*0810*/  STG.E.128 desc[UR16][R2.64], RZ ;  /* 0x000000ff02007986 */ /* 0x0005e8000c101d10 */
[----:B------:R2:W-:Y:S04]  /*0820*/  STG.E.128 desc[UR16][R2.64+0x40], RZ ;  /* 0x000040ff02007986 */ /* 0x0005e8000c101d10 */
[----:B------:R2:W-:Y:S02]  /*0830*/  STG.E.128 desc[UR16][R2.64+0x80], RZ ;  /* 0x000080ff02007986 */ /* 0x0005e4000c101d10 */
.L_x_1542:
[----:B------:R-:W-:Y:S05]  /*0840*/  BSYNC.RECONVERGENT B0 ;  /* 0x0000000000007941 */ /* 0x000fea0003800200 */
.L_x_1541:
[----:B------:R-:W2:Y:S01]  /*0850*/  LDCU.64 UR4, c[0x0][0x420] ;  /* 0x00008400ff0477ac */ /* 0x000ea20008000a00 */
[----:B------:R-:W-:-:S04]  /*0860*/  LOP3.LUT P2, R183, R183, 0x3, RZ, 0xc0, !PT ;  /* 0x00000003b7b77812 */ /* 0x000fc8000784c0ff */
[----:B------:R-:W-:Y:S02]  /*0870*/  ISETP.GE.OR P2, PT, R7, R4, P2 ;  /* 0x000000040700720c */ /* 0x000fe40001746670 */
[C---:B------:R-:W-:Y:S02]  /*0880*/  IADD3 R7, P0, PT, R186.reuse, R7, RZ ;  /* 0x00000007ba077210 */ /* 0x040fe40007f1e0ff */
[----:B------:R-:W-:Y:S02]  /*0890*/  ISETP.NE.OR P1, PT, R183, RZ, P1 ;  /* 0x000000ffb700720c */ /* 0x000fe40000f25670 */
[----:B------:R-:W-:Y:S02]  /*08a0*/  LEA.HI.X.SX32 R186, R186, RZ, 0x1, P0 ;  /* 0x000000ffbaba7211 */ /* 0x000fe400000f0eff */
[----:B--2---:R-:W-:-:S05]  /*08b0*/  LEA R2, P0, R7, UR4, 0x2 ;  /* 0x0000000407027c11 */ /* 0x004fca000f8010ff */
[----:B------:R-:W-:Y:S01]  /*08c0*/  @!P2 IMAD.MOV.U32 R5, RZ, RZ, 0x7f800000 ;  /* 0x7f800000ff05a424 */ /* 0x000fe200078e00ff */
[----:B------:R-:W-:-:S05]  /*08d0*/  LEA.HI.X R3, R7, UR5, R186, 0x2, P0 ;  /* 0x0000000507037c11 */ /* 0x000fca00080f14ba */
[----:B------:R2:W-:Y:S01]  /*08e0*/  @!P2 STG.E desc[UR16][R2.64], R5 ;  /* 0x000000050200a986 */ /* 0x0005e2000c101910 */
[----:B------:R-:W-:Y:S05]  /*08f0*/  @P1 EXIT ;  /* 0x000000000000194d */ /* 0x000fea0003800000 */
[----:B--2---:R-:W-:-:S05]  /*0900*/  MOV R5, 0x7f800000 ;  /* 0x7f80000000057802 */ /* 0x004fca0000000f00 */
[----:B------:R-:W-:Y:S01]  /*0910*/  STG.E desc[UR16][R2.64+0x80], R5 ;  /* 0x0000800502007986 */ /* 0x000fe2000c101910 */
[----:B------:R-:W-:Y:S05]  /*0920*/  EXIT ;  /* 0x000000000000794d */ /* 0x000fea0003800000 */
.L_x_1538:
        /* <DEDUP_REMOVED lines=11> */
.L_x_1543:
[----:B------:R-:W-:Y:S05]  /*09e0*/  BRA.U !UP1, `(.L_x_1544) ;  /* 0x0000000509847547 */ /* 0x000fea000b800000 */
[----:B------:R-:W1:Y:S01]  /*09f0*/  LDC R7, c[0x0][0x4f0] ;  /* 0x00013c00ff077b82 */ /* 0x000e620000000800 */
[----:B------:R-:W-:Y:S01]  /*0a00*/  LEA R0, R117, 0xffffff80, 0x7 ;  /* 0xffffff8075007811 */ /* 0x000fe200078e38ff */
[----:B------:R-:W2:Y:S03]  /*0a10*/  LDCU.64 UR4, c[0x0][0x4e8] ;  /* 0x00009d00ff0477ac */ /* 0x000ea60008000a00 */
[----:B-----5:R-:W-:Y:S01]  /*0a20*/  IABS R2, R0 ;  /* 0x0000000000027213 */ /* 0x020fe20000000000 */
        /* <DEDUP_REMOVED lines=8> */
[----:B-1----:R-:W-:Y:S01]  /*0ab0*/  IMAD.MOV R3, RZ, RZ, -R9 ;  /* 0x000000ffff037224 */ /* 0x002fe200078e0a09 */
        /* <DEDUP_REMOVED lines=22> */
[----:B------:R-:W-:-:S05]  /*0c20*/  IMAD.WIDE R18, R3, 0x4, R188 ;  /* 0x0000000403127825 */ /* 0x000fca00078e02bc */
[----:B------:R-:W2:Y:S01]  /*0c30*/  LDG.E R6, desc[UR16][R18.64] ;  /* 0x0000001012067981 */ /* 0x000ea2000c1e1900 */
[----:B-1----:R-:W-:Y:S01]  /*0c40*/  IABS R5, R2 ;  /* 0x0000000200057213 */ /* 0x002fe20000000000 */
[----:B---3--:R-:W-:Y:S01]  /*0c50*/  IMAD.U32 R24, RZ, RZ, UR10 ;  /* 0x0000000aff187e24 */ /* 0x008fe2000f8e00ff */
[----:B------:R-:W-:Y:S01]  /*0c60*/  IADD3 R3, PT, PT, -R3, RZ, RZ ;  /* 0x000000ff03037210 */ /* 0x000fe20007ffe1ff */
[----:B------:R-:W-:Y:S01]  /*0c70*/  IMAD.U32 R25, RZ, RZ, UR11 ;  /* 0x0000000bff197e24 */ /* 0x000fe2000f8e00ff */
        /* <DEDUP_REMOVED lines=31> */
[----:B--2---:R-:W-:Y:S01]  /*0e70*/  SHF.R.S32.HI R5, RZ, 0x1f, R6 ;  /* 0x0000001fff057819 */ /* 0x004fe20000011406 */
        /* <DEDUP_REMOVED lines=16> */
[----:B------:R-:W-:-:S02]  /*0f80*/  IMAD R5, R4, UR7, R5 ;  /* 0x0000000704057c24 */ /* 0x000fc4000f8e0205 */
[----:B------:R-:W-:-:S04]  /*0f90*/  IMAD.WIDE.U32 R6, R4, UR6, R6 ;  /* 0x0000000604067c25 */ /* 0x000fc8000f8e0006 */
[C---:B------:R-:W-:Y:S01]  /*0fa0*/  IMAD R3, R4.reuse, UR5, R3 ;  /* 0x0000000504037c24 */ /* 0x040fe2000f8e0203 */
[----:B------:R-:W-:Y:S01]  /*0fb0*/  IADD3 R0, PT, PT, R7, R5, RZ ;  /* 0x0000000507007210 */ /* 0x000fe20007ffe0ff */
[----:B------:R-:W-:Y:S01]  /*0fc0*/  IMAD.WIDE.U32 R22, R4, UR4, R8 ;  /* 0x0000000404167c25 */ /* 0x000fe2000f8e0008 */
[----:B------:R-:W-:-:S03]  /*0fd0*/  MOV R14, R6 ;  /* 0x00000006000e7202 */ /* 0x000fc60000000f00 */
[----:B------:R-:W-:Y:S01]  /*0fe0*/  IMAD.IADD R13, R23, 0x1, R3 ;  /* 0x00000001170d7824 */ /* 0x000fe200078e0203 */
[----:B------:R-:W-:Y:S06]  /*0ff0*/  BRA `(.L_x_1545) ;  /* 0x0000000400547947 */ /* 0x000fec0003800000 */
.L_x_1544:
        /* <DEDUP_REMOVED lines=15> */
.L_x_1546:
[----:B------:R-:W2:Y:S01]  /*10f0*/  LDC.64 R140, c[0x0][0x3b8] ;  /* 0x0000ee00ff8c7b82 */ /* 0x000ea20000000a00 */
[----:B------:R-:W-:-:S05]  /*1100*/  IADD3 R8, PT, PT, R0, R3, RZ ;  /* 0x0000000300087210 */ /* 0x000fca0007ffe0ff */
[C---:B--2---:R-:W-:Y:S02]  /*1110*/  IMAD R7, R8.reuse, R141, RZ ;  /* 0x0000008d08077224 */ /* 0x044fe400078e02ff */
[----:B------:R-:W-:-:S05]  /*1120*/  IMAD.WIDE.U32 R8, R8, R140, RZ ;  /* 0x0000008c08087225 */ /* 0x000fca00078e00ff */
[----:B------:R-:W-:Y:S02]  /*1130*/  IADD3 R7, PT, PT, R9, R7, RZ ;  /* 0x0000000709077210 */ /* 0x000fe40007ffe0ff */
.L_x_1547:
        /* <DEDUP_REMOVED lines=14> */
.L_x_1548:
[----:B------:R-:W2:Y:S01]  /*1220*/  LDC.64 R24, c[0x0][0x3c0] ;  /* 0x0000f000ff187b82 */ /* 0x000ea20000000a00 */
[----:B------:R-:W-:-:S05]  /*1230*/  IADD3 R0, PT, PT, R0, R3, RZ ;  /* 0x0000000300007210 */ /* 0x000fca0007ffe0ff */
[C---:B--2---:R-:W-:Y:S02]  /*1240*/  IMAD R9, R0.reuse, R25, RZ ;  /* 0x0000001900097224 */ /* 0x044fe400078e02ff */
[----:B------:R-:W-:-:S05]  /*1250*/  IMAD.WIDE.U32 R10, R0, R24, RZ ;  /* 0x00000018000a7225 */ /* 0x000fca00078e00ff */
[----:B------:R-:W-:-:S07]  /*1260*/  IADD3 R9, PT, PT, R11, R9, RZ ;  /* 0x000000090b097210 */ /* 0x000fce0007ffe0ff */
.L_x_1549:
[----:B------:R-:W2:Y:S01]  /*1270*/  LDC R0, c[0x0][0x3e8] ;  /* 0x0000fa00ff007b82 */ /* 0x000ea20000000800 */
[----:B------:R-:W-:Y:S02]  /*1280*/  LEA R6, R117, 0xffffff80, 0x7 ;  /* 0xffffff8075067811 */ /* 0x000fe400078e38ff */
[----:B------:R-:W-:Y:S02]  /*1290*/  CS2R R188, SRZ ;  /* 0x0000000000bc7805 */ /* 0x000fe4000001ff00 */
[----:B--2--5:R-:W-:-:S04]  /*12a0*/  IABS R2, R0 ;  /* 0x0000000000027213 */ /* 0x024fc80000000000 */
[----:B-1----:R-:W1:Y:S08]  /*12b0*/  I2F.RP R5, R2 ;  /* 0x0000000200057306 */ /* 0x002e700000209400 */
        /* <DEDUP_REMOVED lines=41> */
.L_x_1545:
[----:B------:R-:W-:Y:S01]  /*1550*/  ISETP.NE.AND P0, PT, R182, -0x1, PT ;  /* 0xffffffffb600780c */ /* 0x000fe20003f05270 */
[----:B------:R-:W1:Y:S01]  /*1560*/  LDCU.64 UR4, c[0x0][0x3c8] ;  /* 0x00007900ff0477ac */ /* 0x000e620008000a00 */
[----:B------:R-:W-:Y:S01]  /*1570*/  SHF.R.U32.HI R112, RZ, 0x2, R183 ;  /* 0x00000002ff707819 */ /* 0x000fe200000116b7 */
[----:B------:R-:W2:Y:S01]  /*1580*/  S2UR UR10, SR_CgaCtaId ;  /* 0x00000000000a79c3 */ /* 0x000ea20000008800 */
[----:B------:R-:W-:Y:S01]  /*1590*/  IADD3 R176, PT, PT, -R186, R119, RZ ;  /* 0x00000077bab07210 */ /* 0x000fe20007ffe1ff */
[----:B------:R-:W3:Y:S01]  /*15a0*/  LDCU.64 UR6, c[0x0][0x388] ;  /* 0x00007100ff0677ac */ /* 0x000ee20008000a00 */
[C---:B------:R-:W-:Y:S02]  /*15b0*/  IADD3 R11, PT, PT, R112.reuse, 0x20, RZ ;  /* 0x00000020700b7810 */ /* 0x040fe40007ffe0ff */
[----:B------:R-:W-:Y:S02]  /*15c0*/  ISETP.GE.AND P4, PT, R112, R176, PT ;  /* 0x000000b07000720c */ /* 0x000fe40003f86270 */
[----:B------:R-:W-:-:S02]  /*15d0*/  SHF.L.U32 R12, R183, 0x3, RZ ;  /* 0x00000003b70c7819 */ /* 0x000fc400000006ff */
[----:B------:R-:W-:Y:S01]  /*15e0*/  ISETP.GE.AND P1, PT, R11, R176, PT ;  /* 0x000000b00b00720c */ /* 0x000fe20003f26270 */
[----:B------:R-:W4:Y:S01]  /*15f0*/  @!P0 LDC.64 R4, c[0x0][0x398] ;  /* 0x0000e600ff048b82 */ /* 0x000f220000000a00 */
[----:B------:R-:W-:Y:S02]  /*1600*/  MOV R113, RZ ;  /* 0x000000ff00717202 */ /* 0x000fe40000000f00 */
[----:B------:R-:W-:Y:S02]  /*1610*/  SHF.L.U32 R10, R183, 0x2, RZ ;  /* 0x00000002b70a7819 */ /* 0x000fe400000006ff */
[----:B------:R-:W-:Y:S01]  /*1620*/  SHF.L.U32 R27, R117, 0x7, RZ ;  /* 0x00000007751b7819 */ /* 0x000fe200000006ff */
[----:B------:R-:W-:Y:S01]  /*1630*/  IMAD.WIDE.U32 R16, R17, 0x40, R112 ;  /* 0x0000004011107825 */ /* 0x000fe200078e0070 */
[----:B------:R-:W-:Y:S01]  /*1640*/  SHF.L.U32 R113, R183, 0x5, RZ ;  /* 0x00000005b7717819 */ /* 0x000fe200000006ff */
[----:B------:R-:W5:Y:S01]  /*1650*/  @P0 LDC.64 R2, c[0x0][0x3b0] ;  /* 0x0000ec00ff020b82 */ /* 0x000f620000000a00 */
[----:B------:R-:W-:-:S02]  /*1660*/  IADD3 R26, PT, PT, R27, -0x80, RZ ;  /* 0xffffff801b1a7810 */ /* 0x000fc40007ffe0ff */
[----:B------:R-:W-:-:S04]  /*1670*/  SHF.L.U32 R174, R183, 0x4, RZ ;  /* 0x00000004b7ae7819 */ /* 0x000fc800000006ff */
[C---:B------:R-:W-:Y:S01]  /*1680*/  LOP3.LUT R175, R174.reuse, 0x3e00, RZ, 0xc0, !PT ;  /* 0x00003e00aeaf7812 */ /* 0x040fe200078ec0ff */
[----:B------:R-:W1:Y:S01]  /*1690*/  @!P4 LDC.64 R8, c[0x0][0x3b0] ;  /* 0x0000ec00ff08cb82 */ /* 0x000e620000000a00 */
[----:B------:R-:W-:-:S04]  /*16a0*/  LOP3.LUT R174, R174, 0x100, RZ, 0xc0, !PT ;  /* 0x00000100aeae7812 */ /* 0x000fc800078ec0ff */
[----:B------:R-:W-:Y:S01]  /*16b0*/  LOP3.LUT R174, R174, 0x20, R113, 0xf8, !PT ;  /* 0x00000020aeae7812 */ /* 0x000fe200078ef871 */
[----:B----4-:R-:W-:-:S04]  /*16c0*/  @!P0 IMAD.WIDE.U32 R18, R184, R4, RZ ;  /* 0x00000004b8128225 */ /* 0x010fc800078e00ff */
[----:B------:R-:W-:Y:S01]  /*16d0*/  @!P0 IMAD R5, R184, R5, R19 ;  /* 0x00000005b8058224 */ /* 0x000fe200078e0213 */
[----:B------:R-:W-:Y:S01]  /*16e0*/  LOP3.LUT R19, R12, 0x18, RZ, 0xc0, !PT ;  /* 0x000000180c137812 */ /* 0x000fe200078ec0ff */
[----:B-----5:R-:W-:-:S03]  /*16f0*/  @P0 IMAD.WIDE.U32 R6, R182, R2, RZ ;  /* 0x00000002b6060225 */ /* 0x020fc600078e00ff */
[C---:B------:R-:W-:Y:S02]  /*1700*/  IADD3 R22, P3, PT, R19.reuse, R22, RZ ;  /* 0x0000001613167210 */ /* 0x040fe40007f7e0ff */
[----:B------:R-:W-:Y:S01]  /*1710*/  IADD3 R14, P2, PT, R19, R14, RZ ;  /* 0x0000000e130e7210 */ /* 0x000fe20007f5e0ff */
[----:B------:R-:W-:Y:S01]  /*1720*/  @P0 IMAD R5, R182, R3, R7 ;  /* 0x00000003b6050224 */ /* 0x000fe200078e0207 */
[----:B------:R-:W-:Y:S02]  /*1730*/  @P0 MOV R18, R6 ;  /* 0x0000000600120202 */ /* 0x000fe40000000f00 */
[----:B------:R-:W4:Y:S01]  /*1740*/  @!P4 LDC.64 R6, c[0x0][0x380] ;  /* 0x0000e000ff06cb82 */ /* 0x000f220000000a00 */
[----:B------:R-:W-:Y:S02]  /*1750*/  LOP3.LUT R3, R113, 0xc0, RZ, 0xc0, !PT ;  /* 0x000000c071037812 */ /* 0x000fe400078ec0ff */
[----:B------:R-:W-:Y:S02]  /*1760*/  IADD3 R18, P0, PT, R19, R18, RZ ;  /* 0x0000001213127210 */ /* 0x000fe40007f1e0ff */
[----:B------:R-:W-:-:S02]  /*1770*/  LOP3.LUT R2, R12, 0xd8, RZ, 0xc0, !PT ;  /* 0x000000d80c027812 */ /* 0x000fc400078ec0ff */
[----:B------:R-:W-:Y:S02]  /*1780*/  IADD3.X R19, PT, PT, RZ, R5, RZ, P0, !PT ;  /* 0x00000005ff137210 */ /* 0x000fe400007fe4ff */
[----:B------:R-:W5:Y:S01]  /*1790*/  @!P1 LDC.64 R4, c[0x0][0x3b0] ;  /* 0x0000ec00ff049b82 */ /* 0x000f620000000a00 */
[----:B------:R-:W-:Y:S01]  /*17a0*/  IADD3.X R23, PT, PT, RZ, R13, RZ, P3, !PT ;  /* 0x0000000dff177210 */ /* 0x000fe20001ffe4ff */
[----:B-1----:R-:W-:Y:S01]  /*17b0*/  @!P4 IMAD R13, R17, R8, RZ ;  /* 0x00000008110dc224 */ /* 0x002fe200078e02ff */
[----:B------:R-:W-:Y:S01]  /*17c0*/  LOP3.LUT R10, R3, 0x18, R10, 0xf8, !PT ;  /* 0x00000018030a7812 */ /* 0x000fe200078ef80a */
[C---:B------:R-:W-:Y:S01]  /*17d0*/  IMAD.WIDE.U32 R18, R15.reuse, UR4, R18 ;  /* 0x000000040f127c25 */ /* 0x040fe2000f8e0012 */
[----:B------:R-:W-:Y:S01]  /*17e0*/  LOP3.LUT R185, R2, 0x18, R183, 0x78, !PT ;  /* 0x0000001802b97812 */ /* 0x000fe200078e78b7 */
[----:B------:R-:W-:Y:S02]  /*17f0*/  UMOV UR4, 0x400 ;  /* 0x0000040000047882 */ /* 0x000fe40000000000 */
[C---:B------:R-:W-:Y:S01]  /*1800*/  @!P4 IMAD R13, R16.reuse, R9, R13 ;  /* 0x00000009100dc224 */ /* 0x040fe200078e020d */
[----:B------:R-:W1:Y:S01]  /*1810*/  @!P1 LDC.64 R2, c[0x0][0x380] ;  /* 0x0000e000ff029b82 */ /* 0x000e620000000a00 */
[----:B------:R-:W-:Y:S01]  /*1820*/  IMAD R19, R15, UR5, R19 ;  /* 0x000000050f137c24 */ /* 0x000fe2000f8e0213 */
[----:B------:R-:W-:Y:S01]  /*1830*/  @!P1 IADD3 R9, P0, PT, R16, 0x20, RZ ;  /* 0x0000002010099810 */ /* 0x000fe20007f1e0ff */
[----:B------:R-:W-:Y:S01]  /*1840*/  IMAD.WIDE.U32 R22, R112, R140, R22 ;  /* 0x0000008c70167225 */ /* 0x000fe200078e0016 */
[----:B------:R-:W-:Y:S01]  /*1850*/  LOP3.LUT R185, R185, 0x1f20, R12, 0xf8, !PT ;  /* 0x00001f20b9b97812 */ /* 0x000fe200078ef80c */
[----:B--2---:R-:W-:Y:S01]  /*1860*/  ULEA UR4, UR10, UR4, 0x18 ;  /* 0x000000040a047291 */ /* 0x004fe2000f8ec0ff */
[----:B------:R-:W-:Y:S01]  /*1870*/  @!P1 IADD3.X R17, PT, PT, RZ, R17, RZ, P0, !PT ;  /* 0x00000011ff119210 */ /* 0x000fe200007fe4ff */
[----:B------:R-:W-:Y:S01]  /*1880*/  @!P4 IMAD.WIDE.U32 R20, R16, R8, R18 ;  /* 0x000000081014c225 */ /* 0x000fe200078e0012 */
[----:B---3--:R-:W-:Y:S01]  /*1890*/  LEA R178, P3, R22, UR6, 0x1 ;  /* 0x0000000616b27c11 */ /* 0x008fe2000f8608ff */
[----:B------:R-:W2:Y:S02]  /*18a0*/  LDCU UR10, c[0x0][0x50c] ;  /* 0x0000a180ff0a77ac */ /* 0x000ea40008000800 */
[----:B------:R-:W-:Y:S01]  /*18b0*/  IMAD R177, R112, R141, R23 ;  /* 0x0000008d70b17224 */ /* 0x000fe200078e0217 */
[----:B----4-:R-:W-:Y:S01]  /*18c0*/  @!P4 LEA R12, P0, R20, R6, 0x1 ;  /* 0x00000006140cc211 */ /* 0x010fe200078008ff */
[----:B------:R-:W-:Y:S01]  /*18d0*/  IMAD.X R15, RZ, RZ, R0, P2 ;  /* 0x000000ffff0f7224 */ /* 0x000fe200010e0600 */
[----:B------:R-:W-:Y:S01]  /*18e0*/  @!P4 IADD3 R13, PT, PT, R21, R13, RZ ;  /* 0x0000000d150dc210 */ /* 0x000fe20007ffe0ff */
[-C--:B-----5:R-:W-:Y:S01]  /*18f0*/  @!P1 IMAD R6, R17, R4.reuse, RZ ;  /* 0x0000000411069224 */ /* 0x0a0fe200078e02ff */
[----:B------:R-:W-:Y:S01]  /*1900*/  LEA.HI.X R177, R22, UR7, R177, 0x1, P3 ;  /* 0x0000000716b17c11 */ /* 0x000fe200098f0cb1 */
[----:B------:R-:W3:Y:S01]  /*1910*/  LDCU.64 UR6, c[0x0][0x390] ;  /* 0x00007200ff0677ac */ /* 0x000ee20008000a00 */
[----:B------:R-:W-:Y:S01]  /*1920*/  @!P1 IMAD.WIDE.U32 R18, R9, R4, R18 ;  /* 0x0000000409129225 */ /* 0x000fe200078e0012 */
[----:B------:R-:W-:-:S02]  /*1930*/  IADD3 R4, PT, PT, -R26, R115, RZ ;  /* 0x000000731a047210 */ /* 0x000fc40007ffe1ff */
[----:B------:R-:W-:Y:S01]  /*1940*/  @!P4 LEA.HI.X R13, R20, R7, R13, 0x1, P0 ;  /* 0x00000007140dc211 */ /* 0x000fe200000f0c0d */
[----:B------:R-:W-:Y:S01]  /*1950*/  @!P1 IMAD R5, R9, R5, R6 ;  /* 0x0000000509059224 */ /* 0x000fe200078e0206 */
[----:B------:R-:W-:Y:S01]  /*1960*/  LEA R185, R185, UR4, 0x1 ;  /* 0x00000004b9b97c11 */ /* 0x000fe2000f8e08ff */
[C---:B------:R-:W-:Y:S01]  /*1970*/  IMAD.WIDE.U32 R14, R112.reuse, R24, R14 ;  /* 0x00000018700e7225 */ /* 0x040fe200078e000e */
[----:B------:R-:W-:Y:S02]  /*1980*/  ISETP.GE.AND P5, PT, R11, R4, PT ;  /* 0x000000040b00720c */ /* 0x000fe40003fa6270 */
[----:B------:R-:W-:Y:S01]  /*1990*/  @!P1 IADD3 R0, PT, PT, R19, R5, RZ ;  /* 0x0000000513009210 */ /* 0x000fe20007ffe0ff */
[----:B------:R-:W-:Y:S01]  /*19a0*/  @!PT LDS RZ, [RZ] ;  /* 0x00000000fffff984 */ /* 0x000fe20000000800 */
[----:B------:R-:W-:Y:S01]  /*19b0*/  @!PT LDS RZ, [RZ] ;  /* 0x00000000fffff984 */ /* 0x000fe20000000800 */
[----:B------:R-:W-:Y:S01]  /*19c0*/  @!PT LDS RZ, [RZ] ;  /* 0x00000000fffff984 */ /* 0x000fe20000000800 */
[----:B------:R-:W-:Y:S01]  /*19d0*/  @!P4 LDGSTS.E.BYPASS.LTC128B.128 [R185], desc[UR16][R12.64] ;  /* 0x000000000cb9cfae */ /* 0x000fe2000b981a10 */
[C---:B------:R-:W-:Y:S01]  /*19e0*/  IADD3 R5, PT, PT, R112.reuse, 0x60, RZ ;  /* 0x0000006070057810 */ /* 0x040fe20007ffe0ff */
[C---:B------:R-:W-:Y:S01]  /*19f0*/  IMAD R181, R112.reuse, R25, R15 ;  /* 0x0000001970b57224 */ /* 0x040fe200078e020f */
[----:B------:R-:W-:Y:S01]  /*1a00*/  IADD3 R7, PT, PT, R112, 0x40, RZ ;  /* 0x0000004070077810 */ /* 0x000fe20007ffe0ff */
[----:B------:R-:W-:Y:S01]  /*1a10*/  @!P4 LDGSTS.E.BYPASS.LTC128B.128 [R185+0x1000], desc[UR16][R12.64+0x40] ;  /* 0x010000400cb9cfae */ /* 0x000fe2000b981a10 */
[----:B-1----:R-:W-:-:S02]  /*1a20*/  @!P1 LEA R2, P0, R18, R2, 0x1 ;  /* 0x0000000212029211 */ /* 0x002fc400078008ff */
[-C--:B------:R-:W-:Y:S01]  /*1a30*/  ISETP.GE.AND P3, PT, R5, R4.reuse, PT ;  /* 0x000000040500720c */ /* 0x080fe20003f66270 */
[----:B------:R1:W-:Y:S01]  /*1a40*/  @!P4 LDGSTS.E.BYPASS.LTC128B.128 [R185+0x2000], desc[UR16][R12.64+0x80] ;  /* 0x020000800cb9cfae */ /* 0x0003e2000b981a10 */
[-C--:B------:R-:W-:Y:S02]  /*1a50*/  ISETP.GE.AND P6, PT, R112, R4.reuse, PT ;  /* 0x000000047000720c */ /* 0x080fe40003fc6270 */
[----:B------:R-:W-:Y:S02]  /*1a60*/  ISETP.GE.AND P4, PT, R7, R4, PT ;  /* 0x000000040700720c */ /* 0x000fe40003f86270 */
[----:B------:R-:W-:Y:S02]  /*1a70*/  @!P1 LEA.HI.X R3, R18, R3, R0, 0x1, P0 ;  /* 0x0000000312039211 */ /* 0x000fe400000f0c00 */
[----:B---3--:R-:W-:Y:S02]  /*1a80*/  LEA R180, P0, R14, UR6, 0x1 ;  /* 0x000000060eb47c11 */ /* 0x008fe4000f8008ff */
[----:B------:R-:W-:Y:S01]  /*1a90*/  SHF.L.U32 R0, R140, 0x5, RZ ;  /* 0x000000058c007819 */ /* 0x000fe200000006ff */
[----:B------:R-:W-:Y:S01]  /*1aa0*/  @!P1 LDGSTS.E.BYPASS.LTC128B.128 [R185+0x800], desc[UR16][R2.64] ;  /* 0x0080000002b99fae */ /* 0x000fe2000b981a10 */
[----:B------:R-:W-:-:S02]  /*1ab0*/  LEA.HI.X R181, R14, UR7, R181, 0x1, P0 ;  /* 0x000000070eb57c11 */ /* 0x000fc400080f0cb5 */
[----:B------:R-:W-:Y:S01]  /*1ac0*/  SHF.L.U64.HI R6, R140, 0x5, R141 ;  /* 0x000000058c067819 */ /* 0x000fe2000001028d */
[----:B------:R-:W-:Y:S01]  /*1ad0*/  @!P1 LDGSTS.E.BYPASS.LTC128B.128 [R185+0x1800], desc[UR16][R2.64+0x40] ;  /* 0x0180004002b99fae */ /* 0x000fe2000b981a10 */
[CC--:B------:R-:W-:Y:S02]  /*1ae0*/  @!P5 LEA R8, P0, R0.reuse, R178.reuse, 0x1 ;  /* 0x000000b20008d211 */ /* 0x0c0fe400078008ff */
[-C--:B------:R-:W-:Y:S01]  /*1af0*/  @!P3 MOV R179, R177.reuse ;  /* 0x000000b100b3b202 */ /* 0x080fe20000000f00 */
[----:B------:R3:W-:Y:S01]  /*1b00*/  @!P1 LDGSTS.E.BYPASS.LTC128B.128 [R185+0x2800], desc[UR16][R2.64+0x80] ;  /* 0x0280008002b99fae */ /* 0x0007e2000b981a10 */
[----:B------:R-:W-:Y:S01]  /*1b10*/  @!P5 LEA.HI.X R9, R0, R177, R6, 0x1, P0 ;  /* 0x000000b10009d211 */ /* 0x000fe200000f0c06 */
[----:B------:R-:W-:Y:S01]  /*1b20*/  @!P3 IMAD R0, R141, 0xc0, RZ ;  /* 0x000000c08d00b824 */ /* 0x000fe200078e02ff */
[----:B------:R-:W-:Y:S02]  /*1b30*/  @!P4 LEA R6, P0, R140, R178, 0x7 ;  /* 0x000000b28c06c211 */ /* 0x000fe400078038ff */
[----:B------:R-:W-:-:S02]  /*1b40*/  ISETP.GE.AND P1, PT, R7, R4, PT ;  /* 0x000000040700720c */ /* 0x000fc40003f26270 */
[C---:B------:R-:W-:Y:S01]  /*1b50*/  @!P4 LEA.HI.X R7, R140.reuse, R177, R141, 0x7, P0 ;  /* 0x000000b18c07c211 */ /* 0x040fe200000f3c8d */
[----:B-1----:R-:W-:Y:S01]  /*1b60*/  @!P3 IMAD.WIDE.U32 R12, R140, 0xc0, R178 ;  /* 0x000000c08c0cb825 */ /* 0x002fe200078e00b2 */
[-C--:B------:R-:W-:Y:S02]  /*1b70*/  ISETP.GE.AND P2, PT, R11, R4.reuse, PT ;  /* 0x000000040b00720c */ /* 0x080fe40003f46270 */
[----:B------:R-:W-:Y:S01]  /*1b80*/  ISETP.GE.AND P0, PT, R5, R4, PT ;  /* 0x000000040500720c */ /* 0x000fe20003f06270 */
[----:B------:R-:W-:Y:S01]  /*1b90*/  @!P3 IMAD.IADD R13, R13, 0x1, R0 ;  /* 0x000000010d0db824 */ /* 0x000fe200078e0200 */
[----:B------:R-:W-:Y:S02]  /*1ba0*/  SHF.L.U64.HI R4, R24, 0x5, R25 ;  /* 0x0000000518047819 */ /* 0x000fe40000010219 */
[----:B------:R-:W-:-:S09]  /*1bb0*/  LOP3.LUT R112, R112, 0x7, RZ, 0xc0, !PT ;  /* 0x0000000770707812 */ /* 0x000fd200078ec0ff */
[----:B------:R-:W-:Y:S01]  /*1bc0*/  @!P0 IMAD R5, R25, 0xc0, RZ ;  /* 0x000000c019058824 */ /* 0x000fe200078e02ff */
[----:B---3--:R-:W-:Y:S02]  /*1bd0*/  @!P6 MOV R2, R178 ;  /* 0x000000b20002e202 */ /* 0x008fe40000000f00 */
[----:B------:R-:W-:-:S05]  /*1be0*/  @!P6 MOV R3, R177 ;  /* 0x000000b10003e202 */ /* 0x000fca0000000f00 */
[----:B------:R-:W-:Y:S04]  /*1bf0*/  @!P6 LDGSTS.E.BYPASS.LTC128B.128 [R185+0x3000], desc[UR16][R2.64] ;  /* 0x0300000002b9efae */ /* 0x000fe8000b981a10 */
[----:B------:R-:W-:Y:S04]  /*1c00*/  @!P6 LDGSTS.E.BYPASS.LTC128B.128 [R185+0x5000], desc[UR16][R2.64+0x40] ;  /* 0x0500004002b9efae */ /* 0x000fe8000b981a10 */
[----:B------:R1:W-:Y:S04]  /*1c10*/  @!P6 LDGSTS.E.BYPASS.LTC128B.128 [R185+0x7000], desc[UR16][R2.64+0x80] ;  /* 0x0700008002b9efae */ /* 0x0003e8000b981a10 */
[----:B------:R-:W-:Y:S04]  /*1c20*/  @!P5 LDGSTS.E.BYPASS.LTC128B.128 [R185+0x3800], desc[UR16][R8.64] ;  /* 0x0380000008b9dfae */ /* 0x000fe8000b981a10 */
[----:B------:R-:W-:Y:S04]  /*1c30*/  @!P5 LDGSTS.E.BYPASS.LTC128B.128 [R185+0x5800], desc[UR16][R8.64+0x40] ;  /* 0x0580004008b9dfae */ /* 0x000fe8000b981a10 */
[----:B------:R3:W-:Y:S04]  /*1c40*/  @!P5 LDGSTS.E.BYPASS.LTC128B.128 [R185+0x7800], desc[UR16][R8.64+0x80] ;  /* 0x0780008008b9dfae */ /* 0x0007e8000b981a10 */
[----:B------:R-:W-:Y:S04]  /*1c50*/  @!P4 LDGSTS.E.BYPASS.LTC128B.128 [R185+0x4000], desc[UR16][R6.64] ;  /* 0x0400000006b9cfae */ /* 0x000fe8000b981a10 */
[----:B------:R-:W-:Y:S04]  /*1c60*/  @!P4 LDGSTS.E.BYPASS.LTC128B.128 [R185+0x6000], desc[UR16][R6.64+0x40] ;  /* 0x0600004006b9cfae */ /* 0x000fe8000b981a10 */
[----:B------:R4:W-:Y:S01]  /*1c70*/  @!P4 LDGSTS.E.BYPASS.LTC128B.128 [R185+0x8000], desc[UR16][R6.64+0x80] ;  /* 0x0800008006b9cfae */ /* 0x0009e2000b981a10 */
[----:B-1----:R-:W-:-:S03]  /*1c80*/  SHF.R.U32.HI R2, RZ, 0x1, R183 ;  /* 0x00000001ff027819 */ /* 0x002fc600000116b7 */
[----:B------:R-:W-:Y:S01]  /*1c90*/  @!P3 LDGSTS.E.BYPASS.LTC128B.128 [R185+0x4800], desc[UR16][R12.64] ;  /* 0x048000000cb9bfae */ /* 0x000fe2000b981a10 */
[----:B------:R-:W-:Y:S02]  /*1ca0*/  SHF.L.U32 R3, R24, 0x5, RZ ;  /* 0x0000000518037819 */ /* 0x000fe400000006ff */
[C---:B------:R-:W-:Y:S01]  /*1cb0*/  LOP3.LUT R0, R10.reuse, 0x8, R2, 0x78, !PT ;  /* 0x000000080a007812 */ /* 0x040fe200078e7802 */
[----:B------:R-:W-:Y:S04]  /*1cc0*/  @!P3 LDGSTS.E.BYPASS.LTC128B.128 [R185+0x6800], desc[UR16][R12.64+0x40] ;  /* 0x068000400cb9bfae */ /* 0x000fe8000b981a10 */
[----:B------:R-:W-:Y:S01]  /*1cd0*/  @!P3 LDGSTS.E.BYPASS.LTC128B.128 [R185+0x8800], desc[UR16][R12.64+0x80] ;  /* 0x088000800cb9bfae */ /* 0x000fe2000b981a10 */
[----:B---3--:R-:W-:-:S03]  /*1ce0*/  LOP3.LUT R9, R10, 0x8, R183, 0x78, !PT ;  /* 0x000000080a097812 */ /* 0x008fc600078e78b7 */
[----:B------:R-:W0:Y:S01]  /*1cf0*/  LDGDEPBAR ;  /* 0x00000000000079af */ /* 0x000e220000000000 */
[-C--:B------:R-:W-:Y:S02]  /*1d00*/  @!P2 LEA R10, P3, R3, R180.reuse, 0x1 ;  /* 0x000000b4030aa211 */ /* 0x080fe400078608ff */
[----:B------:R-:W-:Y:S02]  /*1d10*/  LOP3.LUT R8, R113, 0x120, RZ, 0xc0, !PT ;  /* 0x0000012071087812 */ /* 0x000fe400078ec0ff */
[----:B------:R-:W-:Y:S02]  /*1d20*/  @!P2 LEA.HI.X R11, R3, R181, R4, 0x1, P3 ;  /* 0x000000b5030ba211 */ /* 0x000fe400018f0c04 */
[----:B------:R-:W-:Y:S02]  /*1d30*/  @!P1 LEA R4, P3, R24, R180, 0x7 ;  /* 0x000000b418049211 */ /* 0x000fe400078638ff */
[----:B------:R-:W-:Y:S01]  /*1d40*/  IADD3 R175, PT, PT, R0, R8, R175 ;  /* 0x0000000800af7210 */ /* 0x000fe20007ffe0af */
[----:B----4-:R-:W-:Y:S01]  /*1d50*/  @!P0 IMAD.WIDE.U32 R6, R24, 0xc0, R180 ;  /* 0x000000c018068825 */ /* 0x010fe200078e00b4 */
[----:B------:R-:W-:-:S02]  /*1d60*/  IADD3 R174, PT, PT, R9, R174, RZ ;  /* 0x000000ae09ae7210 */ /* 0x000fc40007ffe0ff */
[----:B------:R-:W-:Y:S02]  /*1d70*/  LEA R175, R175, UR4, 0x1 ;  /* 0x00000004afaf7c11 */ /* 0x000fe4000f8e08ff */
[----:B------:R-:W-:Y:S02]  /*1d80*/  @!P0 IADD3 R7, PT, PT, R7, R5, RZ ;  /* 0x0000000507078210 */ /* 0x000fe40007ffe0ff */
[----:B------:R-:W-:Y:S02]  /*1d90*/  @!P1 LEA.HI.X R5, R24, R181, R25, 0x7, P3 ;  /* 0x000000b518059211 */ /* 0x000fe400018f3c19 */
[----:B------:R-:W-:Y:S02]  /*1da0*/  LEA R174, R174, UR4, 0x1 ;  /* 0x00000004aeae7c11 */ /* 0x000fe4000f8e08ff */
[----:B------:R-:W-:Y:S01]  /*1db0*/  MOV R3, 0x20 ;  /* 0x0000002000037802 */ /* 0x000fe20000000f00 */
        /* <DEDUP_REMOVED lines=42> */
[----:B------:R-:W3:Y:S01]  /*2060*/  LDSM.16.M88.4 R32, [R174+0x3000] ;  /* 0x00300000ae20783b */ /* 0x000ee20000000200 */
[-C--:B------:R-:W-:Y:S02]  /*2070*/  IADD3 R173, PT, PT, R175, R3.reuse, RZ ;  /* 0x00000003afad7210 */ /* 0x080fe40007ffe0ff */
[----:B------:R-:W-:Y:S01]  /*2080*/  IADD3 R118, PT, PT, R174, R3, RZ ;  /* 0x00000003ae767210 */ /* 0x000fe20007ffe0ff */
[----:B------:R-:W4:Y:S04]  /*2090*/  LDSM.16.M88.4 R92, [R174+0x3400] ;  /* 0x00340000ae5c783b */ /* 0x000f280000000200 */
[----:B------:R-:W5:Y:S04]  /*20a0*/  LDSM.16.M88.4 R84, [R174+0x3800] ;  /* 0x00380000ae54783b */ /* 0x000f680000000200 */
[----:B------:R-:W2:Y:S04]  /*20b0*/  LDSM.16.M88.4 R76, [R174+0x3c00] ;  /* 0x003c0000ae4c783b */ /* 0x000ea80000000200 */
[----:B------:R-:W2:Y:S04]  /*20c0*/  LDSM.16.M88.4 R68, [R174+0x4000] ;  /* 0x00400000ae44783b */ /* 0x000ea80000000200 */
[----:B------:R-:W2:Y:S04]  /*20d0*/  LDSM.16.M88.4 R60, [R174+0x4400] ;  /* 0x00440000ae3c783b */ /* 0x000ea80000000200 */
[----:B------:R-:W2:Y:S04]  /*20e0*/  LDSM.16.M88.4 R52, [R174+0x4800] ;  /* 0x00480000ae34783b */ /* 0x000ea80000000200 */
[----:B------:R-:W2:Y:S04]  /*20f0*/  LDSM.16.M88.4 R20, [R174+0x4c00] ;  /* 0x004c0000ae14783b */ /* 0x000ea80000000200 */
[----:B-1----:R-:W-:Y:S04]  /*2100*/  LDSM.16.M88.4 R4, [R173] ;  /* 0x00000000ad04783b */ /* 0x002fe80000000200 */
[----:B------:R-:W1:Y:S04]  /*2110*/  LDSM.16.M88.4 R16, [R118+0x3000] ;  /* 0x003000007610783b */ /* 0x000e680000000200 */
[----:B------:R-:W1:Y:S01]  /*2120*/  LDSM.16.M88.4 R36, [R118+0x3400] ;  /* 0x003400007624783b */ /* 0x000e620000000200 */
[C---:B---3--:R-:W-:Y:S03]  /*2130*/  HMMA.16816.F32.BF16 R12, R44.reuse, R32, RZ ;  /* 0x000000202c0c723c */ /* 0x048fe600000418ff */
[----:B------:R-:W3:Y:S04]  /*2140*/  LDSM.16.M88.4 R8, [R118+0x3c00] ;  /* 0x003c00007608783b */ /* 0x000ee80000000200 */
[----:B------:R-:W3:Y:S01]  /*2150*/  LDSM.16.M88.4 R40, [R118+0x3800] ;  /* 0x003800007628783b */ /* 0x000ee20000000200 */
[C---:B------:R-:W-:Y:S03]  /*2160*/  HMMA.16816.F32.BF16 R32, R44.reuse, R34, RZ ;  /* 0x000000222c20723c */ /* 0x040fe600000418ff */
[----:B------:R-:W-:Y:S04]  /*2170*/  LDSM.16.M88.4 R100, [R175+0x1000] ;  /* 0x00100000af64783b */ /* 0x000fe80000000200 */
[----:B------:R-:W-:Y:S01]  /*2180*/  LDSM.16.M88.4 R96, [R118+0x4800] ;  /* 0x004800007660783b */ /* 0x000fe20000000200 */
[C---:B----4-:R-:W-:Y:S03]  /*2190*/  HMMA.16816.F32.BF16 R28, R44.reuse, R92, RZ ;  /* 0x0000005c2c1c723c */ /* 0x050fe600000418ff */
[----:B------:R-:W-:Y:S04]  /*21a0*/  LDSM.16.M88.4 R108, [R118+0x5000] ;  /* 0x00500000766c783b */ /* 0x000fe80000000200 */
[----:B------:R-:W-:Y:S01]  /*21b0*/  LDSM.16.M88.4 R104, [R174+0x5400] ;  /* 0x00540000ae68783b */ /* 0x000fe20000000200 */
[C---:B------:R-:W-:Y:S03]  /*21c0*/  HMMA.16816.F32.BF16 R92, R44.reuse, R94, RZ ;  /* 0x0000005e2c5c723c */ /* 0x040fe600000418ff */
[----:B------:R-:W0:Y:S05]  /*21d0*/  LDGDEPBAR ;  /* 0x00000000000079af */ /* 0x000e2a0000000000 */
[C---:B-----5:R-:W-:Y:S08]  /*21e0*/  HMMA.16816.F32.BF16 R88, R44.reuse, R84, RZ ;  /* 0x000000542c58723c */ /* 0x060ff000000418ff */
[C---:B--2---:R-:W-:Y:S08]  /*21f0*/  HMMA.16816.F32.BF16 R80, R44.reuse, R76, RZ ;  /* 0x0000004c2c50723c */ /* 0x044ff000000418ff */
        /* <DEDUP_REMOVED lines=12> */
[C---:B------:R-:W-:Y:S01]  /*22c0*/  HMMA.16816.F32.BF16 R32, R4.reuse, R18, R32 ;  /* 0x000000120420723c */ /* 0x040fe20000041820 */
[----:B------:R-:W1:Y:S07]  /*22d0*/  LDSM.16.M88.4 R16, [R118+0x4400] ;  /* 0x004400007610783b */ /* 0x000e6e0000000200 */
[C---:B------:R-:W-:Y:S08]  /*22e0*/  HMMA.16816.F32.BF16 R28, R4.reuse, R36, R28 ;  /* 0x00000024041c723c */ /* 0x040ff0000004181c */
[C---:B------:R-:W-:Y:S01]  /*22f0*/  HMMA.16816.F32.BF16 R92, R4.reuse, R38, R92 ;  /* 0x00000026045c723c */ /* 0x040fe2000004185c */
[----:B------:R-:W4:Y:S07]  /*2300*/  LDSM.16.M88.4 R36, [R174+0x5000] ;  /* 0x00500000ae24783b */ /* 0x000f2e0000000200 */
[C---:B---3--:R-:W-:Y:S08]  /*2310*/  HMMA.16816.F32.BF16 R80, R4.reuse, R8, R80 ;  /* 0x000000080450723c */ /* 0x048ff00000041850 */
[C---:B------:R-:W-:Y:S01]  /*2320*/  HMMA.16816.F32.BF16 R76, R4.reuse, R10, R76 ;  /* 0x0000000a044c723c */ /* 0x040fe2000004184c */
[----:B------:R-:W3:Y:S07]  /*2330*/  LDSM.16.M88.4 R8, [R118+0x4c00] ;  /* 0x004c00007608783b */ /* 0x000eee0000000200 */
[C---:B------:R-:W-:Y:S08]  /*2340*/  HMMA.16816.F32.BF16 R88, R4.reuse, R40, R88 ;  /* 0x000000280458723c */ /* 0x040ff00000041858 */
[C---:B------:R-:W-:Y:S01]  /*2350*/  HMMA.16816.F32.BF16 R84, R4.reuse, R42, R84 ;  /* 0x0000002a0454723c */ /* 0x040fe20000041854 */
[----:B------:R-:W5:Y:S07]  /*2360*/  LDSM.16.M88.4 R40, [R173+0x1000] ;  /* 0x00100000ad28783b */ /* 0x000f6e0000000200 */
[C---:B--2---:R-:W-:Y:S08]  /*2370*/  HMMA.16816.F32.BF16 R72, R4.reuse, R20, R72 ;  /* 0x000000140448723c */ /* 0x044ff00000041848 */
        /* <DEDUP_REMOVED lines=11> */
[C---:B---3--:R-:W-:Y:S08]  /*2430*/  HMMA.16816.F32.BF16 R48, R4.reuse, R8, R48 ;  /* 0x000000080430723c */ /* 0x048ff00000041830 */
        /* <DEDUP_REMOVED lines=120> */
[----:B------:R-:W1:Y:S06]  /*2bc0*/  MUFU.TANH R76, R76 ;  /* 0x0000004c004c7308 */ /* 0x000e6c0000002400 */
[C---:B--2---:R-:W-:Y:S02]  /*2bd0*/  HMMA.16816.F32.BF16 R64, R20.reuse, R28, R64 ;  /* 0x0000001c1440723c */ /* 0x044fe40000041840 */
[----:B------:R-:W2:Y:S06]  /*2be0*/  MUFU.TANH R77, R77 ;  /* 0x0000004d004d7308 */ /* 0x000eac0000002400 */
[C---:B------:R-:W-:Y:S01]  /*2bf0*/  HMMA.16816.F32.BF16 R60, R20.reuse, R30, R60 ;  /* 0x0000001e143c723c */ /* 0x040fe2000004183c */
[----:B------:R-:W3:Y:S01]  /*2c00*/  LDSM.16.M88.4 R28, [R118+0x8800] ;  /* 0x00880000761c783b */ /* 0x000ee20000000200 */
[----:B------:R1:W1:Y:S06]  /*2c10*/  MUFU.TANH R152, R72 ;  /* 0x0000004800987308 */ /* 0x00026c0000002400 */
[C---:B----4-:R-:W-:Y:S02]  /*2c20*/  HMMA.16816.F32.BF16 R56, R20.reuse, R12, R56 ;  /* 0x0000000c1438723c */ /* 0x050fe40000041838 */
[----:B------:R4:W2:Y:S06]  /*2c30*/  MUFU.TANH R148, R73 ;  /* 0x0000004900947308 */ /* 0x0008ac0000002400 */
[----:B------:R-:W-:Y:S01]  /*2c40*/  HMMA.16816.F32.BF16 R52, R20, R14, R52 ;  /* 0x0000000e1434723c */ /* 0x000fe20000041834 */
[----:B------:R-:W2:Y:S01]  /*2c50*/  LDSM.16.M88.4 R12, [R118+0x8c00] ;  /* 0x008c0000760c783b */ /* 0x000ea20000000200 */
        /* <DEDUP_REMOVED lines=34> */
[----:B------:R4:W3:Y:S01]  /*2e80*/  MUFU.TANH R144, R64 ;  /* 0x0000004000907308 */ /* 0x0008e20000002400 */
[C---:B------:R-:W-:Y:S03]  /*2e90*/  HMMA.16816.F32.BF16 R52, R8.reuse, R30, R52 ;  /* 0x0000001e0834723c */ /* 0x040fe60000041834 */
[----:B------:R-:W-:Y:S01]  /*2ea0*/  FMUL.FTZ R60, R60, UR10 ;  /* 0x0000000a3c3c7c20 */ /* 0x000fe20008410000 */
[----:B------:R-:W-:Y:S01]  /*2eb0*/  FMUL.FTZ R62, R62, UR10 ;  /* 0x0000000a3e3e7c20 */ /* 0x000fe20008410000 */
[----:B------:R-:W-:Y:S01]  /*2ec0*/  FMUL.FTZ R61, R61, UR10 ;  /* 0x0000000a3d3d7c20 */ /* 0x000fe20008410000 */
[----:B------:R-:W-:Y:S01]  /*2ed0*/  FMUL.FTZ R63, R63, UR10 ;  /* 0x0000000a3f3f7c20 */ /* 0x000fe20008410000 */
[----:B------:R4:W1:Y:S01]  /*2ee0*/  MUFU.TANH R138, R65 ;  /* 0x00000041008a7308 */ /* 0x0008620000002400 */
[C---:B--2---:R-:W-:Y:S03]  /*2ef0*/  HMMA.16816.F32.BF16 R48, R8.reuse, R12, R48 ;  /* 0x0000000c0830723c */ /* 0x044fe60000041830 */
[----:B------:R-:W-:Y:S01]  /*2f00*/  FMUL.FTZ R5, R58, UR10 ;  /* 0x0000000a3a057c20 */ /* 0x000fe20008410000 */
[----:B------:R-:W-:Y:S01]  /*2f10*/  FMUL.FTZ R4, R59, UR10 ;  /* 0x0000000a3b047c20 */ /* 0x000fe20008410000 */
[----:B------:R-:W-:Y:S01]  /*2f20*/  FMUL.FTZ R56, R56, UR10 ;  /* 0x0000000a38387c20 */ /* 0x000fe20008410000 */
[----:B------:R-:W-:Y:S01]  /*2f30*/  FMUL.FTZ R57, R57, UR10 ;  /* 0x0000000a39397c20 */ /* 0x000fe20008410000 */
[----:B------:R4:W2:Y:S01]  /*2f40*/  MUFU.TANH R123, R66 ;  /* 0x00000042007b7308 */ /* 0x0008a20000002400 */
[----:B------:R-:W-:Y:S01]  /*2f50*/  HMMA.16816.F32.BF16 R44, R8, R14, R44 ;  /* 0x0000000e082c723c */ /* 0x000fe2000004182c */
[----:B------:R-:W-:-:S02]  /*2f60*/  LOP3.LUT R9, R2, 0x1f0, RZ, 0xc0, !PT ;  /* 0x000001f002097812 */ /* 0x000fc400078ec0ff */
[----:B------:R-:W-:Y:S01]  /*2f70*/  FMUL.FTZ R13, R52, UR10 ;  /* 0x0000000a340d7c20 */ /* 0x000fe20008410000 */
[----:B------:R-:W-:Y:S01]  /*2f80*/  FMUL.FTZ R7, R54, UR10 ;  /* 0x0000000a36077c20 */ /* 0x000fe20008410000 */
[----:B------:R-:W-:Y:S01]  /*2f90*/  FMUL.FTZ R6, R55, UR10 ;  /* 0x0000000a37067c20 */ /* 0x000fe20008410000 */
[----:B------:R-:W-:Y:S01]  /*2fa0*/  FMUL.FTZ R53, R53, UR10 ;  /* 0x0000000a35357c20 */ /* 0x000fe20008410000 */
[----:B------:R4:W1:Y:S01]  /*2fb0*/  MUFU.TANH R136, R60 ;  /* 0x0000003c00887308 */ /* 0x0008620000002400 */
[----:B------:R-:W-:-:S03]  /*2fc0*/  IADD3 R9, PT, PT, R9, 0x1, R186 ;  /* 0x0000000109097810 */ /* 0x000fc60007ffe0ba */
[----:B------:R-:W-:Y:S01]  /*2fd0*/  FMUL.FTZ R23, R50, UR10 ;  /* 0x0000000a32177c20 */ /* 0x000fe20008410000 */
[----:B------:R-:W-:Y:S01]  /*2fe0*/  FMUL.FTZ R22, R51, UR10 ;  /* 0x0000000a33167c20 */ /* 0x000fe20008410000 */
[----:B------:R-:W-:Y:S01]  /*2ff0*/  FMUL.FTZ R48, R48, UR10 ;  /* 0x0000000a30307c20 */ /* 0x000fe20008410000 */
[----:B------:R-:W-:Y:S01]  /*3000*/  FMUL.FTZ R49, R49, UR10 ;  /* 0x0000000a31317c20 */ /* 0x000fe20008410000 */
[----:B------:R4:W1:Y:S01]  /*3010*/  MUFU.TANH R67, R62 ;  /* 0x0000003e00437308 */ /* 0x0008620000002400 */
[----:B------:R-:W-:-:S03]  /*3020*/  IADD3 R2, PT, PT, -R119, R9, R112 ;  /* 0x0000000977027210 */ /* 0x000fc60007ffe170 */
[----:B------:R-:W-:Y:S01]  /*3030*/  FMUL.FTZ R21, R46, UR10 ;  /* 0x0000000a2e157c20 */ /* 0x000fe20008410000 */
[----:B------:R-:W-:Y:S01]  /*3040*/  FMUL.FTZ R20, R47, UR10 ;  /* 0x0000000a2f147c20 */ /* 0x000fe20008410000 */
[----:B------:R-:W-:Y:S01]  /*3050*/  FMUL.FTZ R44, R44, UR10 ;  /* 0x0000000a2c2c7c20 */ /* 0x000fe20008410000 */
[----:B------:R-:W-:Y:S01]  /*3060*/  FMUL.FTZ R45, R45, UR10 ;  /* 0x0000000a2d2d7c20 */ /* 0x000fe20008410000 */
[----:B------:R-:W1:Y:S01]  /*3070*/  MUFU.TANH R91, R91 ;  /* 0x0000005b005b7308 */ /* 0x000e620000002400 */
[----:B------:R-:W-:-:S04]  /*3080*/  IADD3 R2, PT, PT, R2, UR14, R115 ;  /* 0x0000000e02027c10 */ /* 0x000fc8000fffe073 */
[C---:B------:R-:W-:Y:S02]  /*3090*/  VIMNMX R142, PT, PT, R2.reuse, R115, PT ;  /* 0x00000073028e7248 */ /* 0x040fe40003fe0100 */
[----:B------:R-:W-:Y:S01]  /*30a0*/  VIADDMNMX R119, R2, 0x8, R115, PT ;  /* 0x0000000802777846 */ /* 0x000fe20003800173 */
        /* <DEDUP_REMOVED lines=14> */
[----:B------:R-:W1:Y:S08]  /*3190*/  MUFU.TANH R13, R13 ;  /* 0x0000000d000d7308 */ /* 0x000e700000002400 */
        /* <DEDUP_REMOVED lines=24> */
.L_x_1551:
        /* <DEDUP_REMOVED lines=59> */
.L_x_1552:
[C---:B------:R-:W-:Y:S01]  /*36d0*/  IMAD.SHL.U32 R9, R140.reuse, 0x40, RZ ;  /* 0x000000408c097824 */ /* 0x040fe200078e00ff */
[----:B------:R-:W-:Y:S02]  /*36e0*/  SHF.L.U64.HI R2, R140, 0x6, R141 ;  /* 0x000000068c027819 */ /* 0x000fe4000001028d */
[----:B------:R-:W-:Y:S02]  /*36f0*/  MOV R179, R177 ;  /* 0x000000b100b37202 */ /* 0x000fe40000000f00 */
[----:B------:R-:W-:-:S03]  /*3700*/  IADD3 R10, P1, PT, R9, R178, RZ ;  /* 0x000000b2090a7210 */ /* 0x000fc60007f3e0ff */
[----:B------:R-:W-:Y:S01]  /*3710*/  @!PT LDS RZ, [RZ] ;  /* 0x00000000fffff984 */ /* 0x000fe20000000800 */
[----:B------:R-:W-:Y:S01]  /*3720*/  @!PT LDS RZ, [RZ] ;  /* 0x00000000fffff984 */ /* 0x000fe20000000800 */
[----:B------:R-:W-:Y:S01]  /*3730*/  @!PT LDS RZ, [RZ] ;  /* 0x00000000fffff984 */ /* 0x000fe20000000800 */
[----:B------:R2:W-:Y:S01]  /*3740*/  LDGSTS.E.BYPASS.LTC128B.128 [R185+0x3000], desc[UR16][R178.64] ;  /* 0x03000000b2b97fae */ /* 0x0005e2000b981a10 */
[C---:B------:R-:W-:Y:S01]  /*3750*/  IADD3 R8, P2, PT, R9.reuse, R10, RZ ;  /* 0x0000000a09087210 */ /* 0x040fe20007f5e0ff */
[C---:B------:R-:W-:Y:S02]  /*3760*/  IMAD.X R11, R2.reuse, 0x1, R177, P1 ;  /* 0x00000001020b7824 */ /* 0x040fe400008e06b1 */
[----:B------:R2:W-:Y:S01]  /*3770*/  LDGSTS.E.BYPASS.LTC128B.128 [R185+0x5000], desc[UR16][R178.64+0x40] ;  /* 0x05000040b2b97fae */ /* 0x0005e2000b981a10 */
[----:B------:R-:W-:Y:S01]  /*3780*/  IADD3 R14, P1, PT, R9, R8, RZ ;  /* 0x00000008090e7210 */ /* 0x000fe20007f3e0ff */
[C---:B------:R-:W-:Y:S02]  /*3790*/  IMAD.X R9, R2.reuse, 0x1, R11, P2 ;  /* 0x0000000102097824 */ /* 0x040fe400010e060b */
[----:B------:R2:W-:Y:S03]  /*37a0*/  LDGSTS.E.BYPASS.LTC128B.128 [R185+0x7000], desc[UR16][R178.64+0x80] ;  /* 0x07000080b2b97fae */ /* 0x0005e6000b981a10 */
[----:B------:R-:W-:Y:S01]  /*37b0*/  IADD3.X R15, PT, PT, R2, R9, RZ, P1, !PT ;  /* 0x00000009020f7210 */ /* 0x000fe20000ffe4ff */
        /* <DEDUP_REMOVED lines=10> */
.L_x_1550:
[----:B------:R-:W-:Y:S01]  /*3860*/  IMAD.SHL.U32 R2, R183, 0x2, RZ ;  /* 0x00000002b7027824 */ /* 0x000fe200078e00ff */
[----:B------:R-:W3:Y:S01]  /*3870*/  LDCU UR6, c[0x0][0x45c] ;  /* 0x00008b80ff0677ac */ /* 0x000ee20008000800 */
[----:B------:R-:W-:Y:S01]  /*3880*/  LOP3.LUT R172, R0, 0x120, R113, 0xf8, !PT ;  /* 0x0000012000ac7812 */ /* 0x000fe200078ef871 */
[----:B------:R-:W-:Y:S02]  /*3890*/  IMAD.MOV.U32 R190, RZ, RZ, -0x1 ;  /* 0xffffffffffbe7424 */ /* 0x000fe400078e00ff */
[----:B------:R-:W-:Y:S02]  /*38a0*/  LOP3.LUT R2, R2, 0x6, RZ, 0xc0, !PT ;  /* 0x0000000602027812 */ /* 0x000fe400078ec0ff */
[----:B------:R-:W-:-:S03]  /*38b0*/  LEA R172, R172, UR4, 0x1 ;  /* 0x00000004acac7c11 */ /* 0x000fc6000f8e08ff */
[----:B------:R-:W-:-:S04]  /*38c0*/  IMAD R2, R117, 0x80, R2 ;  /* 0x0000008075027824 */ /* 0x000fc800078e0202 */
[C---:B--2---:R-:W-:Y:S02]  /*38d0*/  VIADD R8, R2.reuse, 0xffffff80 ;  /* 0xffffff8002087836 */ /* 0x044fe40000000000 */
[C---:B------:R-:W-:Y:S02]  /*38e0*/  VIADD R9, R2.reuse, 0xffffff81 ;  /* 0xffffff8102097836 */ /* 0x040fe40000000000 */
[----:B------:R-:W-:Y:S01]  /*38f0*/  VIADD R10, R2, 0xffffff89 ;  /* 0xffffff89020a7836 */ /* 0x000fe20000000000 */
[-C--:B------:R-:W-:Y:S01]  /*3900*/  ISETP.GE.AND P6, PT, R8, R142.reuse, PT ;  /* 0x0000008e0800720c */ /* 0x080fe20003fc6270 */
[----:B------:R-:W-:Y:S01]  /*3910*/  VIADD R18, R2, 0xffffffa1 ;  /* 0xffffffa102127836 */ /* 0x000fe20000000000 */
[-C--:B------:R-:W-:Y:S01]  /*3920*/  ISETP.GE.AND P2, PT, R8, R119.reuse, PT ;  /* 0x000000770800720c */ /* 0x080fe20003f46270 */
[C---:B------:R-:W-:Y:S01]  /*3930*/  VIADD R8, R2.reuse, 0xffffff88 ;  /* 0xffffff8802087836 */ /* 0x040fe20000000000 */
[C---:B------:R-:W-:Y:S01]  /*3940*/  ISETP.GE.AND P5, PT, R9.reuse, R142, PT ;  /* 0x0000008e0900720c */ /* 0x040fe20003fa6270 */
[----:B------:R-:W-:Y:S01]  /*3950*/  VIADD R17, R2, 0xffffffa8 ;  /* 0xffffffa802117836 */ /* 0x000fe20000000000 */
[----:B------:R-:W-:-:S02]  /*3960*/  ISETP.GE.AND P4, PT, R9, R119, PT ;  /* 0x000000770900720c */ /* 0x000fc40003f86270 */
        /* <DEDUP_REMOVED lines=26> */
[-C--:B------:R-:W-:Y:S02]  /*3b10*/  ISETP.GE.AND P4, PT, R10, R119.reuse, PT ;  /* 0x000000770a00720c */ /* 0x080fe40003f86270 */
[----:B------:R-:W-:Y:S02]  /*3b20*/  FSEL R10, R109, -INF , !P1 ;  /* 0xff8000006d0a7808 */ /* 0x000fe40004800000 */
[----:B------:R-:W-:Y:S02]  /*3b30*/  FSEL R37, R111, -INF , !P3 ;  /* 0xff8000006f257808 */ /* 0x000fe40005800000 */
[C---:B------:R-:W-:Y:S01]  /*3b40*/  ISETP.GE.AND P1, PT, R8.reuse, R142, PT ;  /* 0x0000008e0800720c */ /* 0x040fe20003f26270 */
[----:B------:R-:W-:Y:S01]  /*3b50*/  LDSM.16.MT88.4 R108, [R172+0x9000] ;  /* 0x00900000ac6c783b */ /* 0x000fe20000004200 */
[----:B------:R-:W-:-:S02]  /*3b60*/  ISETP.GE.AND P3, PT, R8, R119, PT ;  /* 0x000000770800720c */ /* 0x000fc40003f66270 */
[----:B------:R-:W-:Y:S02]  /*3b70*/  FSEL R8, R92, -INF , !P6 ;  /* 0xff8000005c087808 */ /* 0x000fe40007000000 */
[----:B-1----:R-:W-:Y:S02]  /*3b80*/  FSEL R89, R89, -INF , !P2 ;  /* 0xff80000059597808 */ /* 0x002fe40005000000 */
[C---:B------:R-:W-:Y:S02]  /*3b90*/  ISETP.GE.AND P6, PT, R18.reuse, R142, PT ;  /* 0x0000008e1200720c */ /* 0x040fe40003fc6270 */
[----:B------:R-:W-:Y:S01]  /*3ba0*/  ISETP.GE.AND P2, PT, R18, R119, PT ;  /* 0x000000771200720c */ /* 0x000fe20003f46270 */
[----:B------:R-:W-:Y:S01]  /*3bb0*/  VIADD R18, R2, 0xffffffa9 ;  /* 0xffffffa902127836 */ /* 0x000fe20000000000 */
[----:B------:R-:W-:Y:S02]  /*3bc0*/  FSEL R88, R88, -INF , !P5 ;  /* 0xff80000058587808 */ /* 0x000fe40006800000 */
        /* <DEDUP_REMOVED lines=11> */
[CC--:B------:R-:W-:Y:S01]  /*3c80*/  ISETP.GE.AND P6, PT, R17.reuse, R142.reuse, PT ;  /* 0x0000008e1100720c */ /* 0x0c0fe20003fc6270 */
[----:B------:R-:W-:Y:S01]  /*3c90*/  LDSM.16.MT88.4 R92, [R172+0xb000] ;  /* 0x00b00000ac5c783b */ /* 0x000fe20000004200 */
        /* <DEDUP_REMOVED lines=55> */
[----:B------:R-:W-:Y:S02]  /*4010*/  FMNMX3.FTZ R19, R96, R14, R114, !PT ;  /* 0x0000000e60137276 */ /* 0x000fe40007810072 */
[C---:B------:R-:W-:Y:S02]  /*4020*/  ISETP.GE.AND P1, PT, R18.reuse, R142, PT ;  /* 0x0000008e1200720c */ /* 0x040fe40003f26270 */
[-C--:B------:R-:W-:Y:S01]  /*4030*/  ISETP.GE.AND P3, PT, R18, R119.reuse, PT ;  /* 0x000000771200720c */ /* 0x080fe20003f66270 */
[----:B------:R-:W-:Y:S01]  /*4040*/  VIADD R18, R2, 0xffffffe1 ;  /* 0xffffffe102127836 */ /* 0x000fe20000000000 */
[----:B------:R-:W-:Y:S01]  /*4050*/  FSEL R121, R16, -INF , !P2 ;  /* 0xff80000010797808 */ /* 0x000fe20005000000 */
[----:B------:R-:W-:Y:S01]  /*4060*/  VIADD R16, R2, 0xffffffe9 ;  /* 0xffffffe902107836 */ /* 0x000fe20000000000 */
[----:B------:R-:W-:-:S02]  /*4070*/  ISETP.GE.AND P2, PT, R17, R119, PT ;  /* 0x000000771100720c */ /* 0x000fc40003f46270 */
[----:B------:R-:W-:Y:S02]  /*4080*/  FMNMX3.FTZ R19, R19, R116, R12, !PT ;  /* 0x0000007413137276 */ /* 0x000fe4000781000c */
[----:B------:R-:W-:Y:S02]  /*4090*/  FSEL R136, R136, -INF , !P5 ;  /* 0xff80000088887808 */ /* 0x000fe40006800000 */
[----:B------:R-:W-:Y:S02]  /*40a0*/  FSEL R67, R67, -INF , !P4 ;  /* 0xff80000043437808 */ /* 0x000fe40006000000 */
[----:B------:R-:W-:Y:S02]  /*40b0*/  FSEL R138, R138, -INF , !P6 ;  /* 0xff8000008a8a7808 */ /* 0x000fe40007000000 */
[C---:B------:R-:W-:Y:S02]  /*40c0*/  ISETP.GE.AND P5, PT, R18.reuse, R142, PT ;  /* 0x0000008e1200720c */ /* 0x040fe40003fa6270 */
[----:B------:R-:W-:-:S02]  /*40d0*/  ISETP.GE.AND P4, PT, R18, R119, PT ;  /* 0x000000771200720c */ /* 0x000fc40003f86270 */
[----:B------:R-:W-:Y:S02]  /*40e0*/  FSEL R49, R5, -INF , !P2 ;  /* 0xff80000005317808 */ /* 0x000fe40005000000 */
[----:B------:R-:W-:Y:S01]  /*40f0*/  ISETP.GE.AND P6, PT, R17, R142, PT ;  /* 0x0000008e1100720c */ /* 0x000fe20003fc6270 */
[----:B------:R-:W-:Y:S01]  /*4100*/  VIADD R17, R2, 0xffffffe8 ;  /* 0xffffffe802117836 */ /* 0x000fe20000000000 */
[----:B------:R-:W-:Y:S02]  /*4110*/  FMNMX3.FTZ R18, R9, R99, R11, !PT ;  /* 0x0000006309127276 */ /* 0x000fe4000781000b */
[----:B------:R-:W-:Y:S02]  /*4120*/  FMNMX3.FTZ R5, R19, R10, R8, !PT ;  /* 0x0000000a13057276 */ /* 0x000fe40007810008 */
[----:B------:R-:W-:Y:S02]  /*4130*/  FSEL R124, R124, -INF , !P6 ;  /* 0xff8000007c7c7808 */ /* 0x000fe40007000000 */
[----:B------:R-:W-:-:S02]  /*4140*/  FMNMX3.FTZ R18, R18, R15, R35, !PT ;  /* 0x0000000f12127276 */ /* 0x000fc40007810023 */
[----:B------:R-:W-:Y:S02]  /*4150*/  FMNMX3.FTZ R5, R5, R88, R28, !PT ;  /* 0x0000005805057276 */ /* 0x000fe4000781001c */
[C---:B------:R-:W-:Y:S02]  /*4160*/  ISETP.GE.AND P6, PT, R16.reuse, R142, PT ;  /* 0x0000008e1000720c */ /* 0x040fe40003fc6270 */
[----:B------:R-:W-:Y:S01]  /*4170*/  ISETP.GE.AND P2, PT, R16, R119, PT ;  /* 0x000000771000720c */ /* 0x000fe20003f46270 */
[----:B------:R-:W-:Y:S01]  /*4180*/  VIADD R16, R2, 0xfffffff0 ;  /* 0xfffffff002107836 */ /* 0x000fe20000000000 */
[----:B------:R-:W-:Y:S02]  /*4190*/  FMNMX3.FTZ R18, R18, R37, R89, !PT ;  /* 0x0000002512127276 */ /* 0x000fe40007810059 */
[----:B------:R-:W-:Y:S02]  /*41a0*/  FMNMX3.FTZ R5, R5, R30, R32, !PT ;  /* 0x0000001e05057276 */ /* 0x000fe40007810020 */
[----:B------:R-:W-:-:S02]  /*41b0*/  FSEL R122, R122, -INF , !P5 ;  /* 0xff8000007a7a7808 */ /* 0x000fc40006800000 */
[----:B------:R-:W-:Y:S01]  /*41c0*/  FSEL R50, R4, -INF , !P4 ;  /* 0xff80000004327808 */ /* 0x000fe20006000000 */
[----:B------:R-:W-:Y:S01]  /*41d0*/  VIADD R4, R2, 0xfffffff1 ;  /* 0xfffffff102047836 */ /* 0x000fe20000000000 */
[C---:B------:R-:W-:Y:S02]  /*41e0*/  ISETP.GE.AND P5, PT, R16.reuse, R142, PT ;  /* 0x0000008e1000720c */ /* 0x040fe40003fa6270 */
[----:B------:R-:W-:Y:S02]  /*41f0*/  ISETP.GE.AND P4, PT, R16, R119, PT ;  /* 0x000000771000720c */ /* 0x000fe40003f86270 */
        /* <DEDUP_REMOVED lines=8> */
[----:B------:R-:W-:-:S02]  /*4280*/  FSEL R134, R134, -INF , !P1 ;  /* 0xff80000086867808 */ /* 0x000fc40004800000 */
[----:B------:R-:W-:Y:S02]  /*4290*/  FSEL R65, R65, -INF , !P3 ;  /* 0xff80000041417808 */ /* 0x000fe40005800000 */
[----:B------:R-:W-:Y:S02]  /*42a0*/  FMNMX3.FTZ R16, R16, R61, R125, !PT ;  /* 0x0000003d10107276 */ /* 0x000fe4000781007d */
[----:B------:R-:W-:Y:S02]  /*42b0*/  FMNMX3.FTZ R5, R5, R146, R144, !PT ;  /* 0x0000009205057276 */ /* 0x000fe40007810090 */
[C---:B------:R-:W-:Y:S02]  /*42c0*/  ISETP.GE.AND P1, PT, R17.reuse, R142, PT ;  /* 0x0000008e1100720c */ /* 0x040fe40003f26270 */
[----:B------:R-:W-:Y:S02]  /*42d0*/  ISETP.GE.AND P3, PT, R17, R119, PT ;  /* 0x000000771100720c */ /* 0x000fe40003f66270 */
[----:B------:R-:W-:-:S02]  /*42e0*/  FMNMX3.FTZ R16, R16, R133, R131, !PT ;  /* 0x0000008510107276 */ /* 0x000fc40007810083 */
[----:B------:R-:W-:Y:S02]  /*42f0*/  FMNMX3.FTZ R5, R5, R138, R136, !PT ;  /* 0x0000008a05057276 */ /* 0x000fe40007810088 */
[----:B------:R-:W-:Y:S02]  /*4300*/  FSEL R120, R13, -INF , !P1 ;  /* 0xff8000000d787808 */ /* 0x000fe40004800000 */
[----:B------:R-:W-:Y:S02]  /*4310*/  FSEL R47, R7, -INF , !P3 ;  /* 0xff800000072f7808 */ /* 0x000fe40005800000 */
[C---:B------:R-:W-:Y:S02]  /*4320*/  ISETP.GE.AND P1, PT, R4.reuse, R142, PT ;  /* 0x0000008e0400720c */ /* 0x040fe40003f26270 */
[----:B------:R-:W-:Y:S01]  /*4330*/  ISETP.GE.AND P3, PT, R4, R119, PT ;  /* 0x000000770400720c */ /* 0x000fe20003f66270 */
[----:B------:R-:W-:Y:S01]  /*4340*/  VIADD R4, R2, 0xfffffff8 ;  /* 0xfffffff802047836 */ /* 0x000fe20000000000 */
        /* <DEDUP_REMOVED lines=12> */
[----:B------:R-:W-:Y:S02]  /*4410*/  FMNMX3.FTZ R5, R5, R66, R64, !PT ;  /* 0x0000004205057276 */ /* 0x000fe40007810040 */
[----:B------:R-:W-:Y:S02]  /*4420*/  FSEL R48, R6, -INF , !P2 ;  /* 0xff80000006307808 */ /* 0x000fe40005000000 */
[----:B------:R-:W-:-:S02]  /*4430*/  ISETP.GE.AND P2, PT, R4, R119, PT ;  /* 0x000000770400720c */ /* 0x000fc40003f46270 */
[----:B------:R-:W-:Y:S02]  /*4440*/  FSEL R23, R23, -INF , !P4 ;  /* 0xff80000017177808 */ /* 0x000fe40006000000 */
[----:B------:R-:W-:Y:S02]  /*4450*/  FSEL R58, R58, -INF , !P5 ;  /* 0xff8000003a3a7808 */ /* 0x000fe40006800000 */
[----:B------:R-:W-:Y:S02]  /*4460*/  FMNMX3.FTZ R16, R16, R50, R47, !PT ;  /* 0x0000003210107276 */ /* 0x000fe4000781002f */
[----:B------:R-:W-:Y:S02]  /*4470*/  FMNMX3.FTZ R5, R5, R62, R60, !PT ;  /* 0x0000003e05057276 */ /* 0x000fe4000781003c */
[----:B------:R-:W-:Y:S02]  /*4480*/  ISETP.GE.AND P1, PT, R2, R119, PT ;  /* 0x000000770200720c */ /* 0x000fe40003f26270 */
[----:B------:R-:W-:-:S02]  /*4490*/  FSEL R22, R22, -INF , !P3 ;  /* 0xff80000016167808 */ /* 0x000fc40005800000 */
[----:B------:R-:W-:Y:S02]  /*44a0*/  FSEL R21, R21, -INF , !P2 ;  /* 0xff80000015157808 */ /* 0x000fe40005000000 */
[----:B------:R-:W-:Y:S02]  /*44b0*/  FMNMX3.FTZ R16, R16, R48, R23, !PT ;  /* 0x0000003010107276 */ /* 0x000fe40007810017 */
[----:B------:R-:W-:Y:S02]  /*44c0*/  FMNMX.FTZ R13, R58, R5, !PT ;  /* 0x000000053a0d7209 */ /* 0x000fe40007810000 */
[----:B------:R-:W-:Y:S02]  /*44d0*/  FSEL R20, R20, -INF , !P1 ;  /* 0xff80000014147808 */ /* 0x000fe40004800000 */
[----:B------:R-:W-:Y:S01]  /*44e0*/  FMNMX3.FTZ R5, R16, R22, R21, !PT ;  /* 0x0000001610057276 */ /* 0x000fe20007810015 */
[----:B------:R-:W1:Y:S03]  /*44f0*/  SHFL.BFLY PT, R2, R13, 0x2, 0x1f ;  /* 0x0c401f000d027f89 */ /* 0x000e6600000e0000 */
[----:B------:R-:W-:Y:S01]  /*4500*/  FMNMX.FTZ R6, R20, R5, !PT ;  /* 0x0000000514067209 */ /* 0x000fe20007810000 */
[----:B------:R-:W-:Y:S04]  /*4510*/  LDSM.16.MT88.4 R16, [R172+0x9400] ;  /* 0x00940000ac10783b */ /* 0x000fe80000004200 */
[----:B------:R-:W2:Y:S01]  /*4520*/  SHFL.BFLY PT, R5, R6, 0x2, 0x1f ;  /* 0x0c401f0006057f89 */ /* 0x000ea200000e0000 */
[----:B-1----:R-:W-:-:S05]  /*4530*/  FMNMX.FTZ R7, R13, R2, !PT ;  /* 0x000000020d077209 */ /* 0x002fca0007810000 */
[----:B------:R-:W1:Y:S01]  /*4540*/  SHFL.BFLY PT, R2, R7, 0x1, 0x1f ;  /* 0x0c201f0007027f89 */ /* 0x000e6200000e0000 */
[----:B--2---:R-:W-:-:S05]  /*4550*/  FMNMX.FTZ R5, R6, R5, !PT ;  /* 0x0000000506057209 */ /* 0x004fca0007810000 */
[----:B------:R-:W2:Y:S01]  /*4560*/  SHFL.BFLY PT, R4, R5, 0x1, 0x1f ;  /* 0x0c201f0005047f89 */ /* 0x000ea200000e0000 */
[----:B-1----:R-:W-:-:S04]  /*4570*/  FMNMX.FTZ R2, R7, R2, !PT ;  /* 0x0000000207027209 */ /* 0x002fc80007810000 */
[C---:B------:R-:W-:Y:S01]  /*4580*/  FSETP.NEU.FTZ.AND P1, PT, R2.reuse, -INF , PT ;  /* 0xff8000000200780b */ /* 0x040fe20003f3d000 */
[----:B---3--:R-:W-:Y:S01]  /*4590*/  FMUL.FTZ R55, R2, UR6 ;  /* 0x0000000602377c20 */ /* 0x008fe20008410000 */
[----:B--2---:R-:W-:-:S04]  /*45a0*/  FMNMX.FTZ R0, R5, R4, !PT ;  /* 0x0000000405007209 */ /* 0x004fc80007810000 */
[----:B------:R-:W-:Y:S02]  /*45b0*/  FSEL R55, R55, RZ, P1 ;  /* 0x000000ff37377208 */ /* 0x000fe40000800000 */
[C---:B------:R-:W-:Y:S01]  /*45c0*/  FSETP.NEU.FTZ.AND P1, PT, R0.reuse, -INF , PT ;  /* 0xff8000000000780b */ /* 0x040fe20003f3d000 */
[----:B------:R-:W-:Y:S02]  /*45d0*/  FMUL.FTZ R52, R0, UR6 ;  /* 0x0000000600347c20 */ /* 0x000fe40008410000 */
[--C-:B------:R-:W-:Y:S01]  /*45e0*/  FFMA.FTZ R44, R116, UR6, -R55.reuse ;  /* 0x00000006742c7c23 */ /* 0x100fe20008010837 */
[----:B------:R-:W-:Y:S02]  /*45f0*/  IMAD.IADD R116, R3, 0x1, R172 ;  /* 0x0000000103747824 */ /* 0x000fe400078e02ac */
[--C-:B------:R-:W-:Y:S01]  /*4600*/  FFMA.FTZ R54, R96, UR6, -R55.reuse ;  /* 0x0000000660367c23 */ /* 0x100fe20008010837 */
[----:B------:R-:W-:Y:S01]  /*4610*/  FSEL R52, R52, RZ, P1 ;  /* 0x000000ff34347208 */ /* 0x000fe20000800000 */
[--C-:B------:R-:W-:Y:S01]  /*4620*/  FFMA.FTZ R53, R14, UR6, -R55.reuse ;  /* 0x000000060e357c23 */ /* 0x100fe20008010837 */
[--C-:B------:R-:W-:Y:S01]  /*4630*/  FFMA.FTZ R45, R114, UR6, -R55.reuse ;  /* 0x00000006722d7c23 */ /* 0x100fe20008010837 */
[----:B------:R-:W1:Y:S01]  /*4640*/  LDSM.16.MT88.4 R100, [R116+0x9000] ;  /* 0x009000007464783b */ /* 0x000e620000004200 */
[----:B------:R-:W-:Y:S01]  /*4650*/  MUFU.EX2 R44, R44 ;  /* 0x0000002c002c7308 */ /* 0x000fe20000000800 */
[--C-:B------:R-:W-:Y:S01]  /*4660*/  FFMA.FTZ R51, R9, UR6, -R52.reuse ;  /* 0x0000000609337c23 */ /* 0x100fe20008010834 */
[--C-:B------:R-:W-:Y:S01]  /*4670*/  FFMA.FTZ R56, R99, UR6, -R52.reuse ;  /* 0x0000000663387c23 */ /* 0x100fe20008010834 */
[----:B------:R-:W2:Y:S01]  /*4680*/  LDSM.16.MT88.4 R84, [R116+0xb000] ;  /* 0x00b000007454783b */ /* 0x000ea20000004200 */
[--C-:B------:R-:W-:Y:S01]  /*4690*/  FFMA.FTZ R46, R11, UR6, -R52.reuse ;  /* 0x000000060b2e7c23 */ /* 0x100fe20008010834 */
[--C-:B------:R-:W-:Y:S01]  /*46a0*/  FFMA.FTZ R43, R15, UR6, -R52.reuse ;  /* 0x000000060f2b7c23 */ /* 0x100fe20008010834 */
[----:B------:R-:W-:Y:S01]  /*46b0*/  MUFU.EX2 R54, R54 ;  /* 0x0000003600367308 */ /* 0x000fe20000000800 */
[----:B------:R-:W3:Y:S01]  /*46c0*/  LDSM.16.MT88.4 R4, [R116+0xd000] ;  /* 0x00d000007404783b */ /* 0x000ee20000004200 */
[--C-:B------:R-:W-:Y:S01]  /*46d0*/  FFMA.FTZ R41, R10, UR6, -R55.reuse ;  /* 0x000000060a297c23 */ /* 0x100fe20008010837 */
[--C-:B------:R-:W-:Y:S01]  /*46e0*/  FFMA.FTZ R39, R8, UR6, -R55.reuse ;  /* 0x0000000608277c23 */ /* 0x100fe20008010837 */
[----:B------:R-:W4:Y:S01]  /*46f0*/  MUFU.EX2 R53, R53 ;  /* 0x0000003500357308 */ /* 0x000f220000000800 */
[----:B------:R-:W5:Y:S01]  /*4700*/  LDSM.16.MT88.4 R8, [R172+0xb400] ;  /* 0x00b40000ac08783b */ /* 0x000f620000004200 */
[--C-:B------:R-:W-:Y:S01]  /*4710*/  FFMA.FTZ R40, R35, UR6, -R52.reuse ;  /* 0x0000000623287c23 */ /* 0x100fe20008010834 */
[--C-:B------:R-:W-:Y:S01]  /*4720*/  FFMA.FTZ R42, R12, UR6, -R55.reuse ;  /* 0x000000060c2a7c23 */ /* 0x100fe20008010837 */
[----:B------:R-:W4:Y:S01]  /*4730*/  MUFU.EX2 R45, R45 ;  /* 0x0000002d002d7308 */ /* 0x000f220000000800 */
[--C-:B------:R-:W-:Y:S01]  /*4740*/  FFMA.FTZ R36, R88, UR6, -R55.reuse ;  /* 0x0000000658247c23 */ /* 0x100fe20008010837 */
[--C-:B------:R-:W-:Y:S01]  /*4750*/  FFMA.FTZ R37, R37, UR6, -R52.reuse ;  /* 0x0000000625257c23 */ /* 0x100fe20008010834 */
[--C-:B------:R-:W-:Y:S01]  /*4760*/  FFMA.FTZ R38, R89, UR6, -R52.reuse ;  /* 0x0000000659267c23 */ /* 0x100fe20008010834 */
[----:B------:R-:W-:Y:S01]  /*4770*/  MUFU.EX2 R51, R51 ;  /* 0x0000003300337308 */ /* 0x000fe20000000800 */
[--C-:B------:R-:W-:Y:S01]  /*4780*/  FFMA.FTZ R35, R33, UR6, -R52.reuse ;  /* 0x0000000621237c23 */ /* 0x100fe20008010834 */
[----:B------:R-:W5:Y:S01]  /*4790*/  LDSM.16.MT88.4 R12, [R116+0x9400] ;  /* 0x00940000740c783b */ /* 0x000f620000004200 */
[--C-:B------:R-:W-:Y:S01]  /*47a0*/  FFMA.FTZ R33, R30, UR6, -R55.reuse ;  /* 0x000000061e217c23 */ /* 0x100fe20008010837 */
[----:B------:R-:W1:Y:S01]  /*47b0*/  MUFU.EX2 R56, R56 ;  /* 0x0000003800387308 */ /* 0x000e620000000800 */
[--C-:B------:R-:W-:Y:S01]  /*47c0*/  FFMA.FTZ R34, R28, UR6, -R55.reuse ;  /* 0x000000061c227c23 */ /* 0x100fe20008010837 */
[----:B----4-:R-:W-:Y:S01]  /*47d0*/  F2FP.BF16.F32.PACK_AB R68, R53, R54 ;  /* 0x000000363544723e */ /* 0x010fe200000010ff */
[--C-:B------:R-:W-:Y:S01]  /*47e0*/  FFMA.FTZ R30, R32, UR6, -R55.reuse ;  /* 0x00000006201e7c23 */ /* 0x100fe20008010837 */
[----:B------:R-:W-:Y:S01]  /*47f0*/  MUFU.EX2 R46, R46 ;  /* 0x0000002e002e7308 */ /* 0x000fe20000000800 */
[--C-:B------:R-:W-:Y:S01]  /*4800*/  FFMA.FTZ R32, R29, UR6, -R52.reuse ;  /* 0x000000061d207c23 */ /* 0x100fe20008010834 */
[----:B------:R-:W-:Y:S01]  /*4810*/  F2FP.BF16.F32.PACK_AB R70, R44, R45 ;  /* 0x0000002d2c46723e */ /* 0x000fe200000010ff */
[--C-:B------:R-:W-:Y:S01]  /*4820*/  FFMA.FTZ R28, R31, UR6, -R52.reuse ;  /* 0x000000061f1c7c23 */ /* 0x100fe20008010834 */
[----:B------:R-:W4:Y:S01]  /*4830*/  MUFU.EX2 R43, R43 ;  /* 0x0000002b002b7308 */ /* 0x000f220000000800 */
[--C-:B------:R-:W-:Y:S01]  /*4840*/  FFMA.FTZ R3, R59, UR6, -R52.reuse ;  /* 0x000000063b037c23 */ /* 0x100fe20008010834 */
[--C-:B------:R-:W-:Y:S01]  /*4850*/  FFMA.FTZ R154, R154, UR6, -R55.reuse ;  /* 0x000000069a9a7c23 */ /* 0x100fe20008010837 */
[--C-:B------:R-:W-:Y:S01]  /*4860*/  FFMA.FTZ R135, R135, UR6, -R52.reuse ;  /* 0x0000000687877c23 */ /* 0x100fe20008010834 */
[----:B------:R-:W-:Y:S01]  /*4870*/  MUFU.EX2 R42, R42 ;  /* 0x0000002a002a7308 */ /* 0x000fe20000000800 */
[--C-:B------:R-:W-:Y:S01]  /*4880*/  FFMA.FTZ R59, R128, UR6, -R55.reuse ;  /* 0x00000006803b7c23 */ /* 0x100fe20008010837 */
[----:B-1----:R-:W-:Y:S01]  /*4890*/  F2FP.BF16.F32.PACK_AB R69, R56, R51 ;  /* 0x000000333845723e */ /* 0x002fe200000010ff */
[--C-:B------:R-:W-:Y:S01]  /*48a0*/  FFMA.FTZ R137, R130, UR6, -R55.reuse ;  /* 0x0000000682897c23 */ /* 0x100fe20008010837 */
[----:B------:R-:W1:Y:S01]  /*48b0*/  MUFU.EX2 R41, R41 ;  /* 0x0000002900297308 */ /* 0x000e620000000800 */
[--C-:B------:R-:W-:Y:S01]  /*48c0*/  FFMA.FTZ R130, R63, UR6, -R52.reuse ;  /* 0x000000063f827c23 */ /* 0x100fe20008010834 */
[--C-:B------:R-:W-:Y:S01]  /*48d0*/  FFMA.FTZ R61, R61, UR6, -R52.reuse ;  /* 0x000000063d3d7c23 */ /* 0x100fe20008010834 */
[--C-:B------:R-:W-:Y:S01]  /*48e0*/  FFMA.FTZ R127, R127, UR6, -R52.reuse ;  /* 0x000000067f7f7c23 */ /* 0x100fe20008010834 */
[----:B------:R-:W-:Y:S01]  /*48f0*/  MUFU.EX2 R39, R39 ;  /* 0x0000002700277308 */ /* 0x000fe20000000800 */
[--C-:B------:R-:W-:Y:S01]  /*4900*/  FFMA.FTZ R129, R129, UR6, -R52.reuse ;  /* 0x0000000681817c23 */ /* 0x100fe20008010834 */
[----:B----4-:R-:W-:Y:S01]  /*4910*/  F2FP.BF16.F32.PACK_AB R71, R43, R46 ;  /* 0x0000002e2b47723e */ /* 0x010fe200000010ff */
[--C-:B------:R-:W-:Y:S01]  /*4920*/  FFMA.FTZ R133, R133, UR6, -R52.reuse ;  /* 0x0000000685857c23 */ /* 0x100fe20008010834 */
[----:B------:R-:W-:Y:S01]  /*4930*/  MUFU.EX2 R36, R36 ;  /* 0x0000002400247308 */ /* 0x000fe20000000800 */
[--C-:B------:R-:W-:Y:S01]  /*4940*/  FFMA.FTZ R138, R138, UR6, -R55.reuse ;  /* 0x000000068a8a7c23 */ /* 0x100fe20008010837 */
[--C-:B------:R-:W-:Y:S01]  /*4950*/  FFMA.FTZ R134, R134, UR6, -R55.reuse ;  /* 0x0000000686867c23 */ /* 0x100fe20008010837 */
[--C-:B------:R-:W-:Y:S01]  /*4960*/  FFMA.FTZ R65, R65, UR6, -R52.reuse ;  /* 0x0000000641417c23 */ /* 0x100fe20008010834 */
[----:B------:R-:W-:Y:S01]  /*4970*/  MUFU.EX2 R40, R40 ;  /* 0x0000002800287308 */ /* 0x000fe20000000800 */
[C---:B------:R-:W-:Y:S01]  /*4980*/  HMMA.16816.F32.BF16 R96, R68.reuse, R92, RZ ;  /* 0x0000005c4460723c */ /* 0x040fe200000418ff */
[--C-:B------:R-:W-:Y:S01]  /*4990*/  FFMA.FTZ R123, R123, UR6, -R52.reuse ;  /* 0x000000067b7b7c23 */ /* 0x100fe20008010834 */
        /* <DEDUP_REMOVED lines=9> */
[----:B------:R-:W5:Y:S02]  /*4a30*/  MUFU.EX2 R35, R35 ;  /* 0x0000002300237308 */ /* 0x000f640000000800 */
[----:B------:R-:W-:Y:S01]  /*4a40*/  FADD.FTZ R45, R45, R54 ;  /* 0x000000362d2d7221 */ /* 0x000fe20000010000 */
[----:B------:R-:W-:Y:S01]  /*4a50*/  FADD.FTZ R54, R46, R51 ;  /* 0x000000332e367221 */ /* 0x000fe20000010000 */
[----:B------:R-:W-:Y:S01]  /*4a60*/  MUFU.EX2 R34, R34 ;  /* 0x0000002200227308 */ /* 0x000fe20000000800 */
[----:B------:R-:W-:Y:S01]  /*4a70*/  HMMA.16816.F32.BF16 R112, R68, R108, RZ ;  /* 0x0000006c4470723c */ /* 0x000fe200000418ff */
[----:B------:R-:W-:-:S02]  /*4a80*/  FADD.FTZ R51, R44, R45 ;  /* 0x0000002d2c337221 */ /* 0x000fc40000010000 */
[----:B------:R-:W5:Y:S04]  /*4a90*/  MUFU.EX2 R33, R33 ;  /* 0x0000002100217308 */ /* 0x000f680000000800 */
[----:B------:R-:W-:Y:S01]  /*4aa0*/  MUFU.EX2 R30, R30 ;  /* 0x0000001e001e7308 */ /* 0x000fe20000000800 */
[C---:B------:R-:W-:Y:S03]  /*4ab0*/  HMMA.16816.F32.BF16 R104, R68.reuse, R100, RZ ;  /* 0x000000644468723c */ /* 0x040fe600000418ff */
[----:B------:R-:W5:Y:S04]  /*4ac0*/  MUFU.EX2 R29, R154 ;  /* 0x0000009a001d7308 */ /* 0x000f680000000800 */
[----:B------:R-:W-:Y:S01]  /*4ad0*/  MUFU.EX2 R32, R32 ;  /* 0x0000002000207308 */ /* 0x000fe20000000800 */
[C---:B--2---:R-:W-:Y:S03]  /*4ae0*/  HMMA.16816.F32.BF16 R88, R68.reuse, R84, RZ ;  /* 0x000000544458723c */ /* 0x044fe600000418ff */
[----:B------:R2:W5:Y:S04]  /*4af0*/  MUFU.EX2 R31, R135 ;  /* 0x00000087001f7308 */ /* 0x0005680000000800 */
[----:B------:R-:W-:Y:S01]  /*4b00*/  MUFU.EX2 R28, R28 ;  /* 0x0000001c001c7308 */ /* 0x000fe20000000800 */
[C---:B------:R-:W-:Y:S03]  /*4b10*/  HMMA.16816.F32.BF16 R80, R68.reuse, R76, RZ ;  /* 0x0000004c4450723c */ /* 0x040fe600000418ff */
[----:B------:R-:W5:Y:S04]  /*4b20*/  MUFU.EX2 R3, R3 ;  /* 0x0000000300037308 */ /* 0x000f680000000800 */
[----:B------:R-:W-:Y:S01]  /*4b30*/  MUFU.EX2 R59, R59 ;  /* 0x0000003b003b7308 */ /* 0x000fe20000000800 */
[----:B------:R-:W-:Y:S01]  /*4b40*/  HMMA.16816.F32.BF16 R108, R68, R110, RZ ;  /* 0x0000006e446c723c */ /* 0x000fe200000418ff */
[----:B--2---:R-:W-:-:S02]  /*4b50*/  FFMA.FTZ R135, R126, UR6, -R55 ;  /* 0x000000067e877c23 */ /* 0x004fc40008010837 */
[----:B------:R2:W-:Y:S04]  /*4b60*/  MUFU.EX2 R126, R137 ;  /* 0x00000089007e7308 */ /* 0x0005e80000000800 */
[----:B------:R3:W-:Y:S01]  /*4b70*/  MUFU.EX2 R63, R127 ;  /* 0x0000007f003f7308 */ /* 0x0007e20000000800 */
[C---:B------:R-:W-:Y:S03]  /*4b80*/  HMMA.16816.F32.BF16 R100, R68.reuse, R102, RZ ;  /* 0x000000664464723c */ /* 0x040fe600000418ff */
[----:B------:R-:W-:Y:S04]  /*4b90*/  MUFU.EX2 R130, R130 ;  /* 0x0000008200827308 */ /* 0x000fe80000000800 */
[----:B------:R-:W-:Y:S01]  /*4ba0*/  MUFU.EX2 R61, R61 ;  /* 0x0000003d003d7308 */ /* 0x000fe20000000800 */
[----:B------:R-:W-:Y:S01]  /*4bb0*/  HMMA.16816.F32.BF16 R84, R68, R86, RZ ;  /* 0x000000564454723c */ /* 0x000fe200000418ff */
[--C-:B--2---:R-:W-:Y:S01]  /*4bc0*/  FFMA.FTZ R137, R150, UR6, -R55.reuse ;  /* 0x0000000696897c23 */ /* 0x104fe20008010837 */
[----:B------:R-:W-:Y:S01]  /*4bd0*/  FFMA.FTZ R150, R131, UR6, -R52 ;  /* 0x0000000683967c23 */ /* 0x000fe20008010834 */
[----:B------:R-:W-:Y:S01]  /*4be0*/  MUFU.EX2 R129, R129 ;  /* 0x0000008100817308 */ /* 0x000fe20000000800 */
[----:B---3--:R-:W-:-:S03]  /*4bf0*/  FFMA.FTZ R127, R148, UR6, -R55 ;  /* 0x00000006947f7c23 */ /* 0x008fc60008010837 */
[----:B------:R2:W-:Y:S01]  /*4c00*/  MUFU.EX2 R131, R133 ;  /* 0x0000008500837308 */ /* 0x0005e20000000800 */
[C---:B------:R-:W-:Y:S03]  /*4c10*/  HMMA.16816.F32.BF16 R76, R68.reuse, R78, RZ ;  /* 0x0000004e444c723c */ /* 0x040fe600000418ff */
[----:B------:R-:W-:Y:S04]  /*4c20*/  MUFU.EX2 R127, R127 ;  /* 0x0000007f007f7308 */ /* 0x000fe80000000800 */
[----:B------:R-:W-:Y:S01]  /*4c30*/  MUFU.EX2 R150, R150 ;  /* 0x0000009600967308 */ /* 0x000fe20000000800 */
[----:B------:R-:W-:Y:S01]  /*4c40*/  HMMA.16816.F32.BF16 R72, R68, R4, RZ ;  /* 0x000000044448723c */ /* 0x000fe200000418ff */
[----:B-1----:R-:W-:Y:S01]  /*4c50*/  F2FP.BF16.F32.PACK_AB R4, R41, R42 ;  /* 0x0000002a2904723e */ /* 0x002fe200000010ff */
[----:B------:R-:W-:Y:S01]  /*4c60*/  FADD.FTZ R42, R42, R51 ;  /* 0x000000332a2a7221 */ /* 0x000fe20000010000 */
[----:B----4-:R-:W-:Y:S01]  /*4c70*/  F2FP.BF16.F32.PACK_AB R5, R37, R40 ;  /* 0x000000282505723e */ /* 0x010fe200000010ff */
[----:B------:R-:W-:Y:S01]  /*4c80*/  MUFU.EX2 R134, R134 ;  /* 0x0000008600867308 */ /* 0x000fe20000000800 */
[----:B--2---:R-:W-:Y:S01]  /*4c90*/  FFMA.FTZ R133, R136, UR6, -R55 ;  /* 0x0000000688857c23 */ /* 0x004fe20008010837 */
[----:B------:R-:W-:-:S02]  /*4ca0*/  FADD.FTZ R42, R41, R42 ;  /* 0x0000002a292a7221 */ /* 0x000fc40000010000 */
[----:B------:R-:W-:Y:S01]  /*4cb0*/  HMMA.16816.F32.BF16 R68, R68, R6, RZ ;  /* 0x000000064444723c */ /* 0x000fe200000418ff */
[----:B------:R-:W-:Y:S01]  /*4cc0*/  F2FP.BF16.F32.PACK_AB R6, R36, R39 ;  /* 0x000000272406723e */ /* 0x000fe200000010ff */
[----:B------:R1:W-:Y:S01]  /*4cd0*/  MUFU.EX2 R136, R138 ;  /* 0x0000008a00887308 */ /* 0x0003e20000000800 */
[----:B-----5:R-:W-:-:S03]  /*4ce0*/  F2FP.BF16.F32.PACK_AB R7, R35, R38 ;  /* 0x000000262307723e */ /* 0x020fc600000010ff */
[----:B------:R-:W-:Y:S04]  /*4cf0*/  MUFU.EX2 R133, R133 ;  /* 0x0000008500857308 */ /* 0x000fe80000000800 */
[C---:B------:R-:W-:Y:S01]  /*4d00*/  HMMA.16816.F32.BF16 R96, R4.reuse, R8, R96 ;  /* 0x000000080460723c */ /* 0x040fe20000041860 */
[----:B------:R-:W-:Y:S04]  /*4d10*/  MUFU.EX2 R65, R65 ;  /* 0x0000004100417308 */ /* 0x000fe80000000800 */
[----:B------:R-:W-:Y:S01]  /*4d20*/  MUFU.EX2 R49, R49 ;  /* 0x0000003100317308 */ /* 0x000fe20000000800 */
[--C-:B-1----:R-:W-:Y:S01]  /*4d30*/  FFMA.FTZ R138, R67, UR6, -R52.reuse ;  /* 0x00000006438a7c23 */ /* 0x102fe20008010834 */
[----:B------:R-:W-:Y:S01]  /*4d40*/  FFMA.FTZ R67, R124, UR6, -R55 ;  /* 0x000000067c437c23 */ /* 0x000fe20008010837 */
[C---:B------:R-:W-:Y:S01]  /*4d50*/  HMMA.16816.F32.BF16 R92, R4.reuse, R10, R92 ;  /* 0x0000000a045c723c */ /* 0x040fe2000004185c */
[----:B------:R-:W1:Y:S01]  /*4d60*/  LDSM.16.MT88.4 R8, [R116+0xd400] ;  /* 0x00d400007408783b */ /* 0x000e620000004200 */
[----:B------:R-:W-:Y:S01]  /*4d70*/  FFMA.FTZ R124, R23, UR6, -R52 ;  /* 0x00000006177c7c23 */ /* 0x000fe20008010834 */
[----:B------:R-:W-:Y:S04]  /*4d80*/  MUFU.EX2 R47, R47 ;  /* 0x0000002f002f7308 */ /* 0x000fe80000000800 */
[----:B------:R-:W-:Y:S01]  /*4d90*/  MUFU.EX2 R138, R138 ;  /* 0x0000008a008a7308 */ /* 0x000fe20000000800 */
[C---:B------:R-:W-:Y:S03]  /*4da0*/  HMMA.16816.F32.BF16 R112, R4.reuse, R16, R112 ;  /* 0x000000100470723c */ /* 0x040fe60000041870 */
[----:B------:R-:W-:Y:S04]  /*4db0*/  MUFU.EX2 R67, R67 ;  /* 0x0000004300437308 */ /* 0x000fe80000000800 */
[----:B------:R-:W-:Y:S01]  /*4dc0*/  MUFU.EX2 R193, R193 ;  /* 0x000000c100c17308 */ /* 0x000fe20000000800 */
[C---:B------:R-:W-:Y:S01]  /*4dd0*/  HMMA.16816.F32.BF16 R108, R4.reuse, R18, R108 ;  /* 0x00000012046c723c */ /* 0x040fe2000004186c */
[----:B------:R-:W2:Y:S02]  /*4de0*/  LDSM.16.MT88.4 R16, [R116+0xb400] ;  /* 0x00b400007410783b */ /* 0x000ea40000004200 */
[----:B------:R-:W-:Y:S05]  /*4df0*/  MUFU.EX2 R44, R124 ;  /* 0x0000007c002c7308 */ /* 0x000fea0000000800 */
        /* <DEDUP_REMOVED lines=26> */
[----:B------:R-:W-:Y:S01]  /*4fa0*/  FFMA.FTZ R8, R132, UR6, -R55 ;  /* 0x0000000684087c23 */ /* 0x000fe20008010837 */
[----:B------:R-:W-:-:S02]  /*4fb0*/  FFMA.FTZ R132, R57, UR6, -R52 ;  /* 0x0000000639847c23 */ /* 0x000fc40008010834 */
[----:B------:R1:W-:Y:S04]  /*4fc0*/  MUFU.EX2 R57, R135 ;  /* 0x0000008700397308 */ /* 0x0003e80000000800 */
[----:B------:R4:W5:Y:S01]  /*4fd0*/  MUFU.EX2 R128, R8 ;  /* 0x0000000800807308 */ /* 0x0009620000000800 */
[C---:B------:R-:W-:Y:S03]  /*4fe0*/  HMMA.16816.F32.BF16 R68, R4.reuse, R10, R68 ;  /* 0x0000000a0444723c */ /* 0x040fe60000041844 */
[----:B------:R-:W5:Y:S05]  /*4ff0*/  MUFU.EX2 R132, R132 ;  /* 0x0000008400847308 */ /* 0x000f6a0000000800 */
[----:B--2---:R-:W-:Y:S01]  /*5000*/  HMMA.16816.F32.BF16 R88, R4, R16, R88 ;  /* 0x000000100458723c */ /* 0x004fe20000041858 */
[----:B-1----:R-:W-:-:S02]  /*5010*/  FFMA.FTZ R135, R146, UR6, -R55 ;  /* 0x0000000692877c23 */ /* 0x002fc40008010837 */
[----:B------:R-:W-:Y:S01]  /*5020*/  MUFU.EX2 R146, R137 ;  /* 0x0000008900927308 */ /* 0x000fe20000000800 */
[----:B----4-:R-:W1:Y:S04]  /*5030*/  LDSM.16.MT88.4 R8, [R172+0xbc00] ;  /* 0x00bc0000ac08783b */ /* 0x010e680000004200 */
[C---:B------:R-:W-:Y:S01]  /*5040*/  HMMA.16816.F32.BF16 R84, R4.reuse, R18, R84 ;  /* 0x000000120454723c */ /* 0x040fe20000041854 */
[----:B------:R-:W2:Y:S07]  /*5050*/  LDSM.16.MT88.4 R16, [R172+0x9c00] ;  /* 0x009c0000ac10783b */ /* 0x000eae0000004200 */
[C---:B---3--:R-:W-:Y:S08]  /*5060*/  HMMA.16816.F32.BF16 R80, R4.reuse, R12, R80 ;  /* 0x0000000c0450723c */ /* 0x048ff00000041850 */
[----:B------:R-:W-:Y:S01]  /*5070*/  HMMA.16816.F32.BF16 R76, R4, R14, R76 ;  /* 0x0000000e044c723c */ /* 0x000fe2000004184c */
[----:B------:R-:W3:Y:S01]  /*5080*/  LDSM.16.MT88.4 R12, [R116+0x9c00] ;  /* 0x009c0000740c783b */ /* 0x000ee20000004200 */
[----:B-----5:R-:W-:-:S02]  /*5090*/  F2FP.BF16.F32.PACK_AB R4, R59, R128 ;  /* 0x000000803b04723e */ /* 0x020fc400000010ff */
        /* <DEDUP_REMOVED lines=20> */
[----:B-1----:R-:W-:Y:S01]  /*51e0*/  FFMA.FTZ R135, R144, UR6, -R55 ;  /* 0x0000000690877c23 */ /* 0x002fe20008010837 */
[----:B------:R-:W-:-:S02]  /*51f0*/  FFMA.FTZ R144, R121, UR6, -R52 ;  /* 0x0000000679907c23 */ /* 0x000fc40008010834 */
[----:B------:R1:W-:Y:S01]  /*5200*/  MUFU.EX2 R121, R123 ;  /* 0x0000007b00797308 */ /* 0x0003e20000000800 */
[----:B----4-:R-:W2:Y:S03]  /*5210*/  LDSM.16.MT88.4 R8, [R172+0xc000] ;  /* 0x00c00000ac08783b */ /* 0x010ea60000004200 */
[C---:B------:R-:W-:Y:S01]  /*5220*/  HMMA.16816.F32.BF16 R84, R4.reuse, R18, R84 ;  /* 0x000000120454723c */ /* 0x040fe20000041854 */
[----:B------:R-:W4:Y:S01]  /*5230*/  LDSM.16.MT88.4 R16, [R172+0xa000] ;  /* 0x00a00000ac10783b */ /* 0x000f220000004200 */
[----:B------:R-:W4:Y:S04]  /*5240*/  MUFU.EX2 R135, R135 ;  /* 0x0000008700877308 */ /* 0x000f280000000800 */
[----:B------:R-:W4:Y:S02]  /*5250*/  MUFU.EX2 R144, R144 ;  /* 0x0000009000907308 */ /* 0x000f240000000800 */
[----:B---3--:R-:W-:Y:S01]  /*5260*/  HMMA.16816.F32.BF16 R80, R4, R12, R80 ;  /* 0x0000000c0450723c */ /* 0x008fe20000041850 */
[----:B-1----:R-:W-:-:S02]  /*5270*/  FFMA.FTZ R123, R64, UR6, -R55 ;  /* 0x00000006407b7c23 */ /* 0x002fc40008010837 */
[----:B------:R1:W3:Y:S05]  /*5280*/  MUFU.EX2 R64, R122 ;  /* 0x0000007a00407308 */ /* 0x0002ea0000000800 */
[----:B------:R-:W-:Y:S01]  /*5290*/  HMMA.16816.F32.BF16 R76, R4, R14, R76 ;  /* 0x0000000e044c723c */ /* 0x000fe2000004184c */
[----:B------:R-:W3:Y:S01]  /*52a0*/  LDSM.16.MT88.4 R12, [R116+0xa000] ;  /* 0x00a00000740c783b */ /* 0x000ee20000004200 */
[----:B-----5:R-:W-:Y:S02]  /*52b0*/  F2FP.BF16.F32.PACK_AB R4, R127, R148 ;  /* 0x000000947f04723e */ /* 0x020fe400000010ff */
[----:B------:R-:W-:Y:S02]  /*52c0*/  F2FP.BF16.F32.PACK_AB R6, R125, R146 ;  /* 0x000000927d06723e */ /* 0x000fe400000010ff */
[----:B------:R-:W-:-:S02]  /*52d0*/  F2FP.BF16.F32.PACK_AB R5, R131, R152 ;  /* 0x000000988305723e */ /* 0x000fc400000010ff */
[----:B------:R-:W-:Y:S01]  /*52e0*/  F2FP.BF16.F32.PACK_AB R7, R129, R150 ;  /* 0x000000968107723e */ /* 0x000fe200000010ff */
[----:B-1----:R-:W-:-:S06]  /*52f0*/  FFMA.FTZ R122, R22, UR6, -R52 ;  /* 0x00000006167a7c23 */ /* 0x002fcc0008010834 */
[C---:B--2---:R-:W-:Y:S08]  /*5300*/  HMMA.16816.F32.BF16 R96, R4.reuse, R8, R96 ;  /* 0x000000080460723c */ /* 0x044ff00000041860 */
[C---:B------:R-:W-:Y:S01]  /*5310*/  HMMA.16816.F32.BF16 R92, R4.reuse, R10, R92 ;  /* 0x0000000a045c723c */ /* 0x040fe2000004185c */
[----:B------:R-:W1:Y:S07]  /*5320*/  LDSM.16.MT88.4 R8, [R116+0xe000] ;  /* 0x00e000007408783b */ /* 0x000e6e0000004200 */
[C---:B----4-:R-:W-:Y:S08]  /*5330*/  HMMA.16816.F32.BF16 R112, R4.reuse, R16, R112 ;  /* 0x000000100470723c */ /* 0x050ff00000041870 */
        /* <DEDUP_REMOVED lines=32> */
[----:B------:R-:W-:Y:S01]  /*5540*/  FFMA.FTZ R120, R62, UR6, -R55 ;  /* 0x000000063e787c23 */ /* 0x000fe20008010837 */
[----:B------:R-:W-:-:S03]  /*5550*/  FFMA.FTZ R62, R20, UR6, -R52 ;  /* 0x00000006143e7c23 */ /* 0x000fc60008010834 */
[----:B------:R-:W-:Y:S02]  /*5560*/  MUFU.EX2 R45, R120 ;  /* 0x00000078002d7308 */ /* 0x000fe40000000800 */
[C---:B------:R-:W-:Y:S02]  /*5570*/  HMMA.16816.F32.BF16 R84, R4.reuse, R18, R84 ;  /* 0x000000120454723c */ /* 0x040fe40000041854 */
[----:B------:R-:W-:Y:S06]  /*5580*/  MUFU.EX2 R51, R62 ;  /* 0x0000003e00337308 */ /* 0x000fec0000000800 */
[C---:B---3--:R-:W-:Y:S01]  /*5590*/  HMMA.16816.F32.BF16 R72, R4.reuse, R12, R72 ;  /* 0x0000000c0448723c */ /* 0x048fe20000041848 */
[--C-:B------:R-:W-:Y:S01]  /*55a0*/  FFMA.FTZ R12, R66, UR6, -R55.reuse ;  /* 0x00000006420c7c23 */ /* 0x100fe20008010837 */
[--C-:B------:R-:W-:Y:S01]  /*55b0*/  FFMA.FTZ R13, R50, UR6, -R52.reuse ;  /* 0x00000006320d7c23 */ /* 0x100fe20008010834 */
[----:B------:R-:W-:Y:S01]  /*55c0*/  FFMA.FTZ R66, R60, UR6, -R55 ;  /* 0x000000063c427c23 */ /* 0x000fe20008010837 */
[--C-:B------:R-:W-:Y:S01]  /*55d0*/  FFMA.FTZ R50, R48, UR6, -R52.reuse ;  /* 0x0000000630327c23 */ /* 0x100fe20008010834 */
[----:B------:R-:W-:Y:S01]  /*55e0*/  FFMA.FTZ R60, R21, UR6, -R52 ;  /* 0x00000006153c7c23 */ /* 0x000fe20008010834 */
[----:B------:R2:W-:Y:S01]  /*55f0*/  MUFU.EX2 R55, R16 ;  /* 0x0000001000377308 */ /* 0x0005e20000000800 */
[----:B------:R-:W3:Y:S01]  /*5600*/  LDSM.16.MT88.4 R20, [R116+0xa800] ;  /* 0x00a800007414783b */ /* 0x000ee20000004200 */
[----:B------:R-:W-:Y:S01]  /*5610*/  HMMA.16816.F32.BF16 R68, R4, R14, R68 ;  /* 0x0000000e0444723c */ /* 0x000fe20000041844 */
[----:B------:R-:W-:Y:S01]  /*5620*/  F2FP.BF16.F32.PACK_AB R4, R64, R67 ;  /* 0x000000434004723e */ /* 0x000fe200000010ff */
[----:B------:R-:W4:Y:S04]  /*5630*/  MUFU.EX2 R58, R12 ;  /* 0x0000000c003a7308 */ /* 0x000f280000000800 */
[----:B------:R-:W5:Y:S04]  /*5640*/  MUFU.EX2 R48, R13 ;  /* 0x0000000d00307308 */ /* 0x000f680000000800 */
[----:B------:R-:W1:Y:S01]  /*5650*/  MUFU.EX2 R50, R50 ;  /* 0x0000003200327308 */ /* 0x000e620000000800 */
[----:B--2---:R-:W2:Y:S03]  /*5660*/  LDSM.16.MT88.4 R16, [R172+0xc800] ;  /* 0x00c80000ac10783b */ /* 0x004ea60000004200 */
[----:B------:R-:W2:Y:S01]  /*5670*/  MUFU.EX2 R52, R123 ;  /* 0x0000007b00347308 */ /* 0x000ea20000000800 */
[----:B----4-:R-:W-:-:S03]  /*5680*/  F2FP.BF16.F32.PACK_AB R6, R58, R55 ;  /* 0x000000373a06723e */ /* 0x010fc600000010ff */
[----:B------:R-:W4:Y:S01]  /*5690*/  MUFU.EX2 R46, R66 ;  /* 0x00000042002e7308 */ /* 0x000f220000000800 */
[----:B-----5:R-:W-:Y:S01]  /*56a0*/  F2FP.BF16.F32.PACK_AB R5, R48, R49 ;  /* 0x000000313005723e */ /* 0x020fe200000010ff */
[----:B------:R-:W5:Y:S02]  /*56b0*/  LDSM.16.MT88.4 R12, [R116+0xc800] ;  /* 0x00c80000740c783b */ /* 0x000f640000004200 */
[----:B------:R-:W-:Y:S01]  /*56c0*/  MUFU.EX2 R60, R60 ;  /* 0x0000003c003c7308 */ /* 0x000fe20000000800 */
[----:B-1----:R-:W-:-:S07]  /*56d0*/  F2FP.BF16.F32.PACK_AB R7, R50, R47 ;  /* 0x0000002f3207723e */ /* 0x002fce00000010ff */
[C---:B------:R-:W-:Y:S08]  /*56e0*/  HMMA.16816.F32.BF16 R112, R4.reuse, R8, R112 ;  /* 0x000000080470723c */ /* 0x040ff00000041870 */
        /* <DEDUP_REMOVED lines=8> */
[C---:B-----5:R-:W-:Y:S08]  /*5770*/  HMMA.16816.F32.BF16 R88, R4.reuse, R12, R88 ;  /* 0x0000000c0458723c */ /* 0x060ff00000041858 */
[C---:B------:R-:W-:Y:S01]  /*5780*/  HMMA.16816.F32.BF16 R84, R4.reuse, R14, R84 ;  /* 0x0000000e0454723c */ /* 0x040fe20000041854 */
[----:B------:R-:W5:Y:S07]  /*5790*/  LDSM.16.MT88.4 R12, [R116+0xac00] ;  /* 0x00ac0000740c783b */ /* 0x000f6e0000004200 */
[----:B-1----:R-:W-:Y:S01]  /*57a0*/  HMMA.16816.F32.BF16 R80, R4, R8, R80 ;  /* 0x000000080450723c */ /* 0x002fe20000041850 */
[----:B------:R-:W-:-:S02]  /*57b0*/  FADD.FTZ R9, R43, R54 ;  /* 0x000000362b097221 */ /* 0x000fc40000010000 */
[----:B------:R-:W1:Y:S02]  /*57c0*/  MUFU.EX2 R43, R122 ;  /* 0x0000007a002b7308 */ /* 0x000e640000000800 */
[----:B------:R-:W-:-:S03]  /*57d0*/  FADD.FTZ R40, R40, R9 ;  /* 0x0000000928287221 */ /* 0x000fc60000010000 */
[----:B------:R-:W-:Y:S01]  /*57e0*/  HMMA.16816.F32.BF16 R76, R4, R10, R76 ;  /* 0x0000000a044c723c */ /* 0x000fe2000004184c */
[----:B------:R-:W-:Y:S01]  /*57f0*/  FADD.FTZ R37, R37, R40 ;  /* 0x0000002825257221 */ /* 0x000fe20000010000 */
[----:B------:R-:W5:Y:S03]  /*5800*/  LDSM.16.MT88.4 R8, [R172+0xcc00] ;  /* 0x00cc0000ac08783b */ /* 0x000f660000004200 */
[----:B------:R-:W-:-:S03]  /*5810*/  FADD.FTZ R38, R38, R37 ;  /* 0x0000002526267221 */ /* 0x000fc60000010000 */
        /* <DEDUP_REMOVED lines=8> */
[----:B----4-:R-:W-:Y:S01]  /*58a0*/  F2FP.BF16.F32.PACK_AB R6, R193, R46 ;  /* 0x0000002ec106723e */ /* 0x010fe200000010ff */
[----:B------:R-:W-:Y:S01]  /*58b0*/  FADD.FTZ R31, R31, R32 ;  /* 0x000000201f1f7221 */ /* 0x000fe20000010000 */
[----:B-1----:R-:W-:Y:S01]  /*58c0*/  F2FP.BF16.F32.PACK_AB R5, R43, R44 ;  /* 0x0000002c2b05723e */ /* 0x002fe200000010ff */
        /* <DEDUP_REMOVED lines=24> */
[----:B------:R-:W-:-:S04]  /*5a50*/  FADD.FTZ R20, R150, R131 ;  /* 0x0000008396147221 */ /* 0x000fc80000010000 */
[----:B------:R-:W-:Y:S01]  /*5a60*/  FADD.FTZ R20, R129, R20 ;  /* 0x0000001481147221 */ /* 0x000fe20000010000 */
[----:B------:R-:W-:Y:S03]  /*5a70*/  HMMA.16816.F32.BF16 R96, R4, R8, R96 ;  /* 0x000000080460723c */ /* 0x000fe60000041860 */
[----:B------:R-:W-:-:S04]  /*5a80*/  FADD.FTZ R3, R121, R20 ;  /* 0x0000001479037221 */ /* 0x000fc80000010000 */
[----:B------:R-:W-:Y:S01]  /*5a90*/  FADD.FTZ R3, R144, R3 ;  /* 0x0000000390037221 */ /* 0x000fe20000010000 */
[C---:B------:R-:W-:Y:S01]  /*5aa0*/  HMMA.16816.F32.BF16 R92, R4.reuse, R10, R92 ;  /* 0x0000000a045c723c */ /* 0x040fe2000004185c */
[----:B------:R-:W3:Y:S07]  /*5ab0*/  LDSM.16.MT88.4 R8, [R116+0xec00] ;  /* 0x00ec00007408783b */ /* 0x000eee0000004200 */
        /* <DEDUP_REMOVED lines=94> */
.L_x_1554:
[----:B------:R-:W-:Y:S01]  /*60a0*/  UMOV UR4, URZ ;  /* 0x000000ff00047c82 */ /* 0x000fe20008000000 */
[----:B------:R-:W-:Y:S01]  /*60b0*/  IMAD.SHL.U32 R4, R24, 0x80, RZ ;  /* 0x0000008018047824 */ /* 0x000fe200078e00ff */
[----:B------:R-:W-:-:S05]  /*60c0*/  IADD3 R3, P0, PT, RZ, -UR4, RZ ;  /* 0x80000004ff037c10 */ /* 0x000fca000ff1e0ff */
[----:B------:R-:W-:-:S05]  /*60d0*/  IMAD.X R4, RZ, RZ, ~R4, P0 ;  /* 0x000000ffff047224 */ /* 0x000fca00000e0e04 */
[----:B------:R-:W-:-:S04]  /*60e0*/  SHF.R.S64 R3, R3, 0x1f, R4 ;  /* 0x0000001f03037819 */ /* 0x000fc80000001004 */
[----:B------:R-:W-:-:S04]  /*60f0*/  IADD3 R180, P0, PT, R3, R180, RZ ;  /* 0x000000b403b47210 */ /* 0x000fc80007f1e0ff */
[----:B------:R-:W-:-:S09]  /*6100*/  LEA.HI.X.SX32 R181, R4, R181, 0x1, P0 ;  /* 0x000000b504b57211 */ /* 0x000fd200000f0eff */
.L_x_1555:
        /* <DEDUP_REMOVED lines=16> */
[----:B------:R1:W-:Y:S04]  /*6210*/  LDGSTS.E.BYPASS.LTC128B.128 [R185+0xd800], desc[UR16][R4.64+0x80] ;  /* 0x0d80008004b97fae */ /* 0x0003e8000b981a10 */
[----:B------:R-:W-:Y:S04]  /*6220*/  LDGSTS.E.BYPASS.LTC128B.128 [R185+0xa000], desc[UR16][R8.64] ;  /* 0x0a00000008b97fae */ /* 0x000fe8000b981a10 */
[----:B------:R-:W-:Y:S04]  /*6230*/  LDGSTS.E.BYPASS.LTC128B.128 [R185+0xc000], desc[UR16][R8.64+0x40] ;  /* 0x0c00004008b97fae */ /* 0x000fe8000b981a10 */
[----:B------:R-:W-:Y:S04]  /*6240*/  LDGSTS.E.BYPASS.LTC128B.128 [R185+0xe000], desc[UR16][R8.64+0x80] ;  /* 0x0e00008008b97fae */ /* 0x000fe8000b981a10 */
[----:B------:R-:W-:Y:S04]  /*6250*/  LDGSTS.E.BYPASS.LTC128B.128 [R185+0xa800], desc[UR16][R10.64] ;  /* 0x0a8000000ab97fae */ /* 0x000fe8000b981a10 */
[----:B------:R-:W-:Y:S04]  /*6260*/  LDGSTS.E.BYPASS.LTC128B.128 [R185+0xc800], desc[UR16][R10.64+0x40] ;  /* 0x0c8000400ab97fae */ /* 0x000fe8000b981a10 */
[----:B------:R2:W-:Y:S04]  /*6270*/  LDGSTS.E.BYPASS.LTC128B.128 [R185+0xe800], desc[UR16][R10.64+0x80] ;  /* 0x0e8000800ab97fae */ /* 0x0005e8000b981a10 */
[----:B------:R-:W-:Y:S04]  /*6280*/  LDSM.16.M88.4 R20, [R175] ;  /* 0x00000000af14783b */ /* 0x000fe80000000200 */
[----:B-1----:R-:W2:Y:S04]  /*6290*/  LDSM.16.M88.4 R4, [R174+0x3400] ;  /* 0x00340000ae04783b */ /* 0x002ea80000000200 */
[----:B------:R-:W1:Y:S04]  /*62a0*/  LDSM.16.M88.4 R60, [R174+0x3800] ;  /* 0x00380000ae3c783b */ /* 0x000e680000000200 */
        /* <DEDUP_REMOVED lines=9> */
[C---:B--2---:R-:W-:Y:S03]  /*6340*/  HMMA.16816.F32.BF16 R8, R20.reuse, R4, RZ ;  /* 0x000000041408723c */ /* 0x044fe600000418ff */
[----:B------:R-:W2:Y:S04]  /*6350*/  LDSM.16.M88.4 R124, [R118+0x3c00] ;  /* 0x003c0000767c783b */ /* 0x000ea80000000200 */
[----:B------:R-:W2:Y:S01]  /*6360*/  LDSM.16.M88.4 R144, [R118+0x3000] ;  /* 0x003000007690783b */ /* 0x000ea20000000200 */
[C---:B-1----:R-:W-:Y:S03]  /*6370*/  HMMA.16816.F32.BF16 R64, R20.reuse, R60, RZ ;  /* 0x0000003c1440723c */ /* 0x042fe600000418ff */
        /* <DEDUP_REMOVED lines=26> */
[C---:B------:R-:W-:Y:S08]  /*6520*/  HMMA.16816.F32.BF16 R12, R120.reuse, R146, R12 ;  /* 0x00000092780c723c */ /* 0x040ff0000004180c */
        /* <DEDUP_REMOVED lines=48> */
[C---:B-1----:R-:W-:Y:S08]  /*6830*/  HMMA.16816.F32.BF16 R40, R128.reuse, R124, R40 ;  /* 0x0000007c8028723c */ /* 0x042ff00000041828 */
[C---:B------:R-:W-:Y:S01]  /*6840*/  HMMA.16816.F32.BF16 R36, R128.reuse, R126, R36 ;  /* 0x0000007e8024723c */ /* 0x040fe20000041824 */
[----:B------:R-:W1:Y:S07]  /*6850*/  LDSM.16.M88.4 R124, [R174+0x7000] ;  /* 0x00700000ae7c783b */ /* 0x000e6e0000000200 */
[C---:B------:R-:W-:Y:S01]  /*6860*/  HMMA.16816.F32.BF16 R60, R128.reuse, R122, R60 ;  /* 0x0000007a803c723c */ /* 0x040fe2000004183c */
[----:B------:R-:W3:Y:S07]  /*6870*/  LDSM.16.M88.4 R120, [R118+0x6800] ;  /* 0x006800007678783b */ /* 0x000eee0000000200 */
[C---:B--2---:R-:W-:Y:S08]  /*6880*/  HMMA.16816.F32.BF16 R48, R128.reuse, R132, R48 ;  /* 0x000000848030723c */ /* 0x044ff00000041830 */
[----:B------:R-:W-:Y:S01]  /*6890*/  HMMA.16816.F32.BF16 R44, R128, R134, R44 ;  /* 0x00000086802c723c */ /* 0x000fe2000004182c */
[----:B------:R-:W2:Y:S07]  /*68a0*/  LDSM.16.M88.4 R132, [R118+0x6c00] ;  /* 0x006c00007684783b */ /* 0x000eae0000000200 */
[C---:B-1----:R-:W-:Y:S08]  /*68b0*/  HMMA.16816.F32.BF16 R16, R136.reuse, R124, R16 ;  /* 0x0000007c8810723c */ /* 0x042ff00000041810 */
[----:B------:R-:W-:Y:S01]  /*68c0*/  HMMA.16816.F32.BF16 R12, R136, R126, R12 ;  /* 0x0000007e880c723c */ /* 0x000fe2000004180c */
[----:B------:R-:W1:Y:S07]  /*68d0*/  LDSM.16.M88.4 R124, [R174+0x8000] ;  /* 0x00800000ae7c783b */ /* 0x000e6e0000000200 */
[C---:B---3--:R-:W-:Y:S08]  /*68e0*/  HMMA.16816.F32.BF16 R32, R128.reuse, R120, R32 ;  /* 0x000000788020723c */ /* 0x048ff00000041820 */
        /* <DEDUP_REMOVED lines=14> */
[----:B------:R-:W-:Y:S07]  /*69d0*/  LDSM.16.M88.4 R128, [R173+0x2000] ;  /* 0x00200000ad80783b */ /* 0x000fee0000000200 */
[C---:B----4-:R-:W-:Y:S08]  /*69e0*/  HMMA.16816.F32.BF16 R64, R136.reuse, R132, R64 ;  /* 0x000000848840723c */ /* 0x050ff00000041840 */
[C---:B-1----:R-:W-:Y:S08]  /*69f0*/  HMMA.16816.F32.BF16 R32, R136.reuse, R124, R32 ;  /* 0x0000007c8820723c */ /* 0x042ff00000041820 */
[C---:B------:R-:W-:Y:S01]  /*6a00*/  HMMA.16816.F32.BF16 R28, R136.reuse, R126, R28 ;  /* 0x0000007e881c723c */ /* 0x040fe2000004181c */
[----:B------:R-:W1:Y:S07]  /*6a10*/  LDSM.16.M88.4 R124, [R118+0x7400] ;  /* 0x00740000767c783b */ /* 0x000e6e0000000200 */
[C---:B---3--:R-:W-:Y:S08]  /*6a20*/  HMMA.16816.F32.BF16 R40, R136.reuse, R120, R40 ;  /* 0x000000788828723c */ /* 0x048ff00000041828 */
[C---:B------:R-:W-:Y:S01]  /*6a30*/  HMMA.16816.F32.BF16 R36, R136.reuse, R122, R36 ;  /* 0x0000007a8824723c */ /* 0x040fe20000041824 */
[----:B------:R-:W2:Y:S07]  /*6a40*/  LDSM.16.M88.4 R120, [R118+0x7000] ;  /* 0x007000007678783b */ /* 0x000eae0000000200 */
[----:B------:R-:W-:Y:S01]  /*6a50*/  HMMA.16816.F32.BF16 R60, R136, R134, R60 ;  /* 0x00000086883c723c */ /* 0x000fe2000004183c */
[----:B------:R-:W3:Y:S07]  /*6a60*/  LDSM.16.M88.4 R132, [R174+0x8c00] ;  /* 0x008c0000ae84783b */ /* 0x000eee0000000200 */
[C---:B-1----:R-:W-:Y:S08]  /*6a70*/  HMMA.16816.F32.BF16 R8, R128.reuse, R124, R8 ;  /* 0x0000007c8008723c */ /* 0x042ff00000041808 */
[C---:B------:R-:W-:Y:S08]  /*6a80*/  HMMA.16816.F32.BF16 R4, R128.reuse, R126, R4 ;  /* 0x0000007e8004723c */ /* 0x040ff00000041804 */
[----:B--2---:R-:W-:Y:S03]  /*6a90*/  HMMA.16816.F32.BF16 R16, R128, R120, R16 ;  /* 0x000000788010723c */ /* 0x004fe60000041810 */
[----:B------:R-:W-:Y:S01]  /*6aa0*/  FMUL.FTZ R124, R8, UR10 ;  /* 0x0000000a087c7c20 */ /* 0x000fe20008410000 */
[----:B------:R-:W-:Y:S01]  /*6ab0*/  FMUL.FTZ R126, R10, UR10 ;  /* 0x0000000a0a7e7c20 */ /* 0x000fe20008410000 */
[----:B------:R-:W-:-:S03]  /*6ac0*/  FMUL.FTZ R223, R11, UR10 ;  /* 0x0000000a0bdf7c20 */ /* 0x000fc60008410000 */
[----:B------:R-:W-:Y:S01]  /*6ad0*/  HMMA.16816.F32.BF16 R12, R128, R122, R12 ;  /* 0x0000007a800c723c */ /* 0x000fe2000004180c */
[----:B------:R-:W-:Y:S01]  /*6ae0*/  FMUL.FTZ R123, R9, UR10 ;  /* 0x0000000a097b7c20 */ /* 0x000fe20008410000 */
[----:B------:R-:W-:Y:S01]  /*6af0*/  MUFU.TANH R124, R124 ;  /* 0x0000007c007c7308 */ /* 0x000fe20000002400 */
[----:B------:R-:W1:Y:S01]  /*6b00*/  LDSM.16.M88.4 R8, [R118+0x7c00] ;  /* 0x007c00007608783b */ /* 0x000e620000000200 */
[----:B------:R-:W-:Y:S01]  /*6b10*/  FMUL.FTZ R4, R4, UR10 ;  /* 0x0000000a04047c20 */ /* 0x000fe20008410000 */
[----:B------:R-:W-:Y:S01]  /*6b20*/  FMUL.FTZ R5, R5, UR10 ;  /* 0x0000000a05057c20 */ /* 0x000fe20008410000 */
[----:B------:R-:W-:Y:S01]  /*6b30*/  FMUL.FTZ R6, R6, UR10 ;  /* 0x0000000a06067c20 */ /* 0x000fe20008410000 */
[----:B------:R-:W-:Y:S01]  /*6b40*/  FMUL.FTZ R7, R7, UR10 ;  /* 0x0000000a07077c20 */ /* 0x000fe20008410000 */
[----:B---3--:R-:W-:Y:S02]  /*6b50*/  HMMA.16816.F32.BF16 R24, R136, R132, R24 ;  /* 0x000000848818723c */ /* 0x008fe40000041818 */
[----:B------:R-:W-:Y:S01]  /*6b60*/  MUFU.TANH R127, R4 ;  /* 0x00000004007f7308 */ /* 0x000fe20000002400 */
[----:B------:R-:W-:Y:S01]  /*6b70*/  FMUL.FTZ R121, R16, UR10 ;  /* 0x0000000a10797c20 */ /* 0x000fe20008410000 */
[----:B------:R-:W-:Y:S01]  /*6b80*/  FMUL.FTZ R120, R17, UR10 ;  /* 0x0000000a11787c20 */ /* 0x000fe20008410000 */
[----:B------:R-:W-:Y:S01]  /*6b90*/  FMUL.FTZ R122, R18, UR10 ;  /* 0x0000000a127a7c20 */ /* 0x000fe20008410000 */
[----:B------:R-:W-:-:S02]  /*6ba0*/  FMUL.FTZ R3, R19, UR10 ;  /* 0x0000000a13037c20 */ /* 0x000fc40008410000 */
[----:B------:R-:W2:Y:S01]  /*6bb0*/  LDSM.16.M88.4 R16, [R118+0x7800] ;  /* 0x007800007610783b */ /* 0x000ea20000000200 */
[----:B------:R-:W-:Y:S01]  /*6bc0*/  HMMA.16816.F32.BF16 R20, R136, R134, R20 ;  /* 0x000000868814723c */ /* 0x000fe20000041814 */
[----:B------:R-:W-:Y:S01]  /*6bd0*/  MUFU.TANH R125, R5 ;  /* 0x00000005007d7308 */ /* 0x000fe20000002400 */
[----:B------:R-:W-:Y:S01]  /*6be0*/  FMUL.FTZ R13, R13, UR10 ;  /* 0x0000000a0d0d7c20 */ /* 0x000fe20008410000 */
[----:B------:R-:W-:Y:S01]  /*6bf0*/  FMUL.FTZ R14, R14, UR10 ;  /* 0x0000000a0e0e7c20 */ /* 0x000fe20008410000 */
[----:B------:R-:W-:Y:S01]  /*6c00*/  FMUL.FTZ R15, R15, UR10 ;  /* 0x0000000a0f0f7c20 */ /* 0x000fe20008410000 */
[----:B------:R-:W-:-:S04]  /*6c10*/  FMUL.FTZ R12, R12, UR10 ;  /* 0x0000000a0c0c7c20 */ /* 0x000fc80008410000 */
[----:B------:R-:W-:Y:S08]  /*6c20*/  MUFU.TANH R227, R6 ;  /* 0x0000000600e37308 */ /* 0x000ff00000002400 */
[----:B------:R3:W-:Y:S08]  /*6c30*/  MUFU.TANH R225, R7 ;  /* 0x0000000700e17308 */ /* 0x0007f00000002400 */
[----:B------:R-:W4:Y:S01]  /*6c40*/  MUFU.TANH R121, R121 ;  /* 0x0000007900797308 */ /* 0x000f220000002400 */
[C---:B-1----:R-:W-:Y:S07]  /*6c50*/  HMMA.16816.F32.BF16 R56, R128.reuse, R8, R56 ;  /* 0x000000088038723c */ /* 0x042fee0000041838 */
[----:B------:R-:W-:Y:S01]  /*6c60*/  MUFU.TANH R120, R120 ;  /* 0x0000007800787308 */ /* 0x000fe20000002400 */
[C---:B------:R-:W-:Y:S01]  /*6c70*/  HMMA.16816.F32.BF16 R52, R128.reuse, R10, R52 ;  /* 0x0000000a8034723c */ /* 0x040fe20000041834 */
[----:B---3--:R-:W1:Y:S04]  /*6c80*/  LDSM.16.M88.4 R4, [R118+0x8000] ;  /* 0x008000007604783b */ /* 0x008e680000000200 */
[----:B------:R-:W3:Y:S02]  /*6c90*/  LDSM.16.M88.4 R8, [R118+0x8400] ;  /* 0x008400007608783b */ /* 0x000ee40000000200 */
[----:B------:R-:W5:Y:S01]  /*6ca0*/  MUFU.TANH R122, R122 ;  /* 0x0000007a007a7308 */ /* 0x000f620000002400 */
[----:B--2---:R-:W-:Y:S01]  /*6cb0*/  HMMA.16816.F32.BF16 R64, R128, R16, R64 ;  /* 0x000000108040723c */ /* 0x004fe20000041840 */
[----:B------:R-:W-:-:S02]  /*6cc0*/  IMAD.SHL.U32 R16, R183, 0x2, RZ ;  /* 0x00000002b7107824 */ /* 0x000fc400078e00ff */
[----:B------:R-:W-:Y:S01]  /*6cd0*/  FMUL.FTZ R57, R57, UR10 ;  /* 0x0000000a39397c20 */ /* 0x000fe20008410000 */
[----:B------:R-:W-:Y:S01]  /*6ce0*/  FMUL.FTZ R58, R58, UR10 ;  /* 0x0000000a3a3a7c20 */ /* 0x000fe20008410000 */
[----:B------:R-:W-:Y:S01]  /*6cf0*/  FMUL.FTZ R59, R59, UR10 ;  /* 0x0000000a3b3b7c20 */ /* 0x000fe20008410000 */
[----:B------:R-:W-:Y:S01]  /*6d00*/  LOP3.LUT R16, R16, 0x6, RZ, 0xc0, !PT ;  /* 0x0000000610107812 */ /* 0x000fe200078ec0ff */
[----:B------:R-:W2:Y:S01]  /*6d10*/  MUFU.TANH R3, R3 ;  /* 0x0000000300037308 */ /* 0x000ea20000002400 */
[----:B------:R-:W-:Y:S01]  /*6d20*/  HMMA.16816.F32.BF16 R60, R128, R18, R60 ;  /* 0x00000012803c723c */ /* 0x000fe2000004183c */
[----:B------:R-:W-:Y:S02]  /*6d30*/  FMUL.FTZ R56, R56, UR10 ;  /* 0x0000000a38387c20 */ /* 0x000fe40008410000 */
[----:B------:R-:W-:Y:S02]  /*6d40*/  IMAD R16, R117, 0x80, R16 ;  /* 0x0000008075107824 */ /* 0x000fe400078e0210 */
[----:B------:R-:W-:Y:S01]  /*6d50*/  FMUL.FTZ R52, R52, UR10 ;  /* 0x0000000a34347c20 */ /* 0x000fe20008410000 */
[----:B------:R-:W-:Y:S01]  /*6d60*/  FMUL.FTZ R53, R53, UR10 ;  /* 0x0000000a35357c20 */ /* 0x000fe20008410000 */
[----:B------:R-:W-:Y:S01]  /*6d70*/  FMUL.FTZ R54, R54, UR10 ;  /* 0x0000000a36367c20 */ /* 0x000fe20008410000 */
[----:B------:R-:W2:Y:S01]  /*6d80*/  MUFU.TANH R13, R13 ;  /* 0x0000000d000d7308 */ /* 0x000ea20000002400 */
[----:B------:R-:W-:-:S02]  /*6d90*/  FMUL.FTZ R55, R55, UR10 ;  /* 0x0000000a37377c20 */ /* 0x000fc40008410000 */
[----:B------:R-:W-:Y:S01]  /*6da0*/  FMUL.FTZ R64, R64, UR10 ;  /* 0x0000000a40407c20 */ /* 0x000fe20008410000 */
[----:B------:R-:W-:Y:S01]  /*6db0*/  FMUL.FTZ R65, R65, UR10 ;  /* 0x0000000a41417c20 */ /* 0x000fe20008410000 */
[----:B------:R-:W-:Y:S01]  /*6dc0*/  FMUL.FTZ R66, R66, UR10 ;  /* 0x0000000a42427c20 */ /* 0x000fe20008410000 */
[----:B------:R-:W-:Y:S02]  /*6dd0*/  FMUL.FTZ R67, R67, UR10 ;  /* 0x0000000a43437c20 */ /* 0x000fe40008410000 */
[----:B------:R-:W-:Y:S03]  /*6de0*/  MUFU.TANH R14, R14 ;  /* 0x0000000e000e7308 */ /* 0x000fe60000002400 */
[----:B------:R-:W-:Y:S01]  /*6df0*/  FMUL.FTZ R61, R61, UR10 ;  /* 0x0000000a3d3d7c20 */ /* 0x000fe20008410000 */
[----:B------:R-:W-:Y:S01]  /*6e00*/  FMUL.FTZ R63, R63, UR10 ;  /* 0x0000000a3f3f7c20 */ /* 0x000fe20008410000 */
[----:B------:R-:W-:Y:S01]  /*6e10*/  FMUL.FTZ R60, R60, UR10 ;  /* 0x0000000a3c3c7c20 */ /* 0x000fe20008410000 */
[----:B------:R-:W-:-:S02]  /*6e20*/  FMUL.FTZ R62, R62, UR10 ;  /* 0x0000000a3e3e7c20 */ /* 0x000fc40008410000 */
[----:B------:R-:W2:Y:S01]  /*6e30*/  MUFU.TANH R15, R15 ;  /* 0x0000000f000f7308 */ /* 0x000ea20000002400 */
[----:B-1----:R-:W-:Y:S01]  /*6e40*/  HMMA.16816.F32.BF16 R48, R128, R4, R48 ;  /* 0x000000048030723c */ /* 0x002fe20000041830 */
[C---:B------:R-:W-:Y:S02]  /*6e50*/  VIADD R4, R16.reuse, 0xffffff00 ;  /* 0xffffff0010047836 */ /* 0x040fe40000000000 */
[----:B------:R-:W-:-:S03]  /*6e60*/  VIADD R5, R16, 0xffffff08 ;  /* 0xffffff0810057836 */ /* 0x000fc60000000000 */
[CC--:B------:R-:W-:Y:S01]  /*6e70*/  ISETP.GE.AND P1, PT, R4.reuse, R142.reuse, PT ;  /* 0x0000008e0400720c */ /* 0x0c0fe20003f26270 */
[----:B------:R-:W-:Y:S01]  /*6e80*/  MUFU.TANH R126, R126 ;  /* 0x0000007e007e7308 */ /* 0x000fe20000002400 */
[-C--:B------:R-:W-:Y:S01]  /*6e90*/  ISETP.GE.AND P0, PT, R4, R119.reuse, PT ;  /* 0x000000770400720c */ /* 0x080fe20003f06270 */
[C---:B------:R-:W-:Y:S01]  /*6ea0*/  VIADD R4, R16.reuse, 0xffffff01 ;  /* 0xffffff0110047836 */ /* 0x040fe20000000000 */
[CC--:B------:R-:W-:Y:S01]  /*6eb0*/  ISETP.GE.AND P5, PT, R5.reuse, R142.reuse, PT ;  /* 0x0000008e0500720c */ /* 0x0c0fe20003fa6270 */
[C---:B---3--:R-:W-:Y:S01]  /*6ec0*/  HMMA.16816.F32.BF16 R40, R128.reuse, R8, R40 ;  /* 0x000000088028723c */ /* 0x048fe20000041828 */
[-C--:B------:R-:W-:Y:S01]  /*6ed0*/  ISETP.GE.AND P4, PT, R5, R119.reuse, PT ;  /* 0x000000770500720c */ /* 0x080fe20003f86270 */
[----:B------:R-:W-:Y:S01]  /*6ee0*/  VIADD R5, R16, 0xffffff09 ;  /* 0xffffff0910057836 */ /* 0x000fe20000000000 */
[CC--:B------:R-:W-:Y:S01]  /*6ef0*/  ISETP.GE.AND P6, PT, R4.reuse, R142.reuse, PT ;  /* 0x0000008e0400720c */ /* 0x0c0fe20003fc6270 */
[----:B------:R-:W-:Y:S01]  /*6f00*/  MUFU.TANH R217, R64 ;  /* 0x0000004000d97308 */ /* 0x000fe20000002400 */
[-C--:B------:R-:W-:Y:S01]  /*6f10*/  ISETP.GE.AND P3, PT, R4, R119.reuse, PT ;  /* 0x000000770400720c */ /* 0x080fe20003f66270 */
[----:B------:R-:W-:Y:S01]  /*6f20*/  VIADD R4, R16, 0xffffff10 ;  /* 0xffffff1010047836 */ /* 0x000fe20000000000 */
[----:B----4-:R-:W-:Y:S01]  /*6f30*/  FSEL R17, R121, -INF , !P1 ;  /* 0xff80000079117808 */ /* 0x010fe20004800000 */
[C---:B------:R-:W-:Y:S01]  /*6f40*/  HMMA.16816.F32.BF16 R44, R128.reuse, R6, R44 ;  /* 0x00000006802c723c */ /* 0x040fe2000004182c */
[----:B-----5:R-:W-:Y:S01]  /*6f50*/  FSEL R9, R122, -INF , !P0 ;  /* 0xff8000007a097808 */ /* 0x020fe20004000000 */
[----:B------:R-:W-:Y:S01]  /*6f60*/  FMUL.FTZ R51, R51, UR10 ;  /* 0x0000000a33337c20 */ /* 0x000fe20008410000 */
[----:B------:R-:W-:Y:S01]  /*6f70*/  FSEL R19, R120, -INF , !P6 ;  /* 0xff80000078137808 */ /* 0x000fe20007000000 */
[----:B------:R-:W-:Y:S01]  /*6f80*/  MUFU.TANH R123, R123 ;  /* 0x0000007b007b7308 */ /* 0x000fe20000002400 */
[CC--:B------:R-:W-:Y:S01]  /*6f90*/  ISETP.GE.AND P2, PT, R5.reuse, R142.reuse, PT ;  /* 0x0000008e0500720c */ /* 0x0c0fe20003f46270 */
[----:B------:R-:W-:Y:S01]  /*6fa0*/  VIADD R8, R16, 0xffffff11 ;  /* 0xffffff1110087836 */ /* 0x000fe20000000000 */
[-C--:B------:R-:W-:Y:S01]  /*6fb0*/  ISETP.GE.AND P1, PT, R5, R119.reuse, PT ;  /* 0x000000770500720c */ /* 0x080fe20003f26270 */
[----:B------:R-:W-:Y:S01]  /*6fc0*/  HMMA.16816.F32.BF16 R36, R128, R10, R36 ;  /* 0x0000000a8024723c */ /* 0x000fe20000041824 */
[CC--:B------:R-:W-:Y:S01]  /*6fd0*/  ISETP.GE.AND P0, PT, R4.reuse, R142.reuse, PT ;  /* 0x0000008e0400720c */ /* 0x0c0fe20003f06270 */
[----:B------:R-:W-:Y:S01]  /*6fe0*/  FMUL.FTZ R49, R49, UR10 ;  /* 0x0000000a31317c20 */ /* 0x000fe20008410000 */
[-C--:B------:R-:W-:Y:S01]  /*6ff0*/  ISETP.GE.AND P6, PT, R4, R119.reuse, PT ;  /* 0x000000770400720c */ /* 0x080fe20003fc6270 */
[----:B------:R1:W-:Y:S01]  /*7000*/  MUFU.TANH R161, R51 ;  /* 0x0000003300a17308 */ /* 0x0003e20000002400 */
[----:B------:R-:W3:Y:S01]  /*7010*/  LDSM.16.M88.4 R4, [R118+0x8800] ;  /* 0x008800007604783b */ /* 0x000ee20000000200 */
[----:B--2---:R-:W-:Y:S01]  /*7020*/  FSEL R11, R3, -INF , !P3 ;  /* 0xff800000030b7808 */ /* 0x004fe20005800000 */
[----:B------:R-:W-:Y:S01]  /*7030*/  VIADD R3, R16, 0xffffff18 ;  /* 0xffffff1810037836 */ /* 0x000fe20000000000 */
[----:B------:R-:W-:Y:S01]  /*7040*/  FSEL R13, R13, -INF , !P2 ;  /* 0xff8000000d0d7808 */ /* 0x000fe20005000000 */
[----:B------:R-:W-:Y:S01]  /*7050*/  FMUL.FTZ R155, R41, UR10 ;  /* 0x0000000a299b7c20 */ /* 0x000fe20008410000 */
[----:B------:R-:W-:Y:S01]  /*7060*/  FSEL R41, R15, -INF , !P1 ;  /* 0xff8000000f297808 */ /* 0x000fe20004800000 */
[----:B------:R-:W-:Y:S01]  /*7070*/  FMUL.FTZ R45, R45, UR10 ;  /* 0x0000000a2d2d7c20 */ /* 0x000fe20008410000 */
[----:B------:R-:W-:Y:S01]  /*7080*/  ISETP.GE.AND P2, PT, R3, R119, PT ;  /* 0x000000770300720c */ /* 0x000fe20003f46270 */
[----:B------:R-:W2:Y:S01]  /*7090*/  MUFU.TANH R12, R12 ;  /* 0x0000000c000c7308 */ /* 0x000ea20000002400 */
[----:B------:R-:W-:Y:S01]  /*70a0*/  ISETP.GE.AND P3, PT, R8, R142, PT ;  /* 0x0000008e0800720c */ /* 0x000fe20003f66270 */
[----:B------:R-:W-:Y:S01]  /*70b0*/  FMUL.FTZ R165, R47, UR10 ;  /* 0x0000000a2fa57c20 */ /* 0x000fe20008410000 */
[----:B------:R-:W-:Y:S01]  /*70c0*/  FSEL R227, R227, -INF , !P2 ;  /* 0xff800000e3e37808 */ /* 0x000fe20005000000 */
[----:B------:R-:W-:Y:S01]  /*70d0*/  FMUL.FTZ R48, R48, UR10 ;  /* 0x0000000a30307c20 */ /* 0x000fe20008410000 */
[----:B------:R-:W-:Y:S01]  /*70e0*/  FMUL.FTZ R50, R50, UR10 ;  /* 0x0000000a32327c20 */ /* 0x000fe20008410000 */
[----:B------:R-:W-:-:S02]  /*70f0*/  VIADD R10, R16, 0xffffff40 ;  /* 0xffffff40100a7836 */ /* 0x000fc40000000000 */
[----:B------:R-:W-:Y:S01]  /*7100*/  FMUL.FTZ R40, R40, UR10 ;  /* 0x0000000a28287c20 */ /* 0x000fe20008410000 */
[----:B------:R4:W-:Y:S01]  /*7110*/  MUFU.TANH R167, R45 ;  /* 0x0000002d00a77308 */ /* 0x0009e20000002400 */
[----:B-1----:R-:W-:Y:S01]  /*7120*/  FSEL R51, R124, -INF , !P0 ;  /* 0xff8000007c337808 */ /* 0x002fe20004000000 */
[----:B------:R-:W-:Y:S01]  /*7130*/  FMUL.FTZ R44, R44, UR10 ;  /* 0x0000000a2c2c7c20 */ /* 0x000fe20008410000 */
[----:B------:R-:W-:Y:S01]  /*7140*/  FMUL.FTZ R46, R46, UR10 ;  /* 0x0000000a2e2e7c20 */ /* 0x000fe20008410000 */
[----:B------:R-:W-:Y:S01]  /*7150*/  FMUL.FTZ R42, R42, UR10 ;  /* 0x0000000a2a2a7c20 */ /* 0x000fe20008410000 */
[----:B------:R-:W-:Y:S01]  /*7160*/  FMUL.FTZ R43, R43, UR10 ;  /* 0x0000000a2b2b7c20 */ /* 0x000fe20008410000 */
[----:B------:R-:W-:Y:S01]  /*7170*/  FMUL.FTZ R36, R36, UR10 ;  /* 0x0000000a24247c20 */ /* 0x000fe20008410000 */
[----:B------:R-:W-:Y:S01]  /*7180*/  FMUL.FTZ R37, R37, UR10 ;  /* 0x0000000a25257c20 */ /* 0x000fe20008410000 */
[----:B------:R1:W-:Y:S01]  /*7190*/  MUFU.TANH R219, R61 ;  /* 0x0000003d00db7308 */ /* 0x0003e20000002400 */
[----:B------:R-:W-:Y:S01]  /*71a0*/  FMUL.FTZ R38, R38, UR10 ;  /* 0x0000000a26267c20 */ /* 0x000fe20008410000 */
[----:B--2---:R-:W-:Y:S01]  /*71b0*/  FSEL R47, R12, -INF , !P5 ;  /* 0xff8000000c2f7808 */ /* 0x004fe20006800000 */
[----:B------:R-:W-:Y:S01]  /*71c0*/  FMUL.FTZ R39, R39, UR10 ;  /* 0x0000000a27277c20 */ /* 0x000fe20008410000 */
[----:B------:R-:W-:Y:S01]  /*71d0*/  ISETP.GE.AND P5, PT, R8, R119, PT ;  /* 0x000000770800720c */ /* 0x000fe20003fa6270 */
[----:B------:R-:W-:-:S02]  /*71e0*/  VIADD R8, R16, 0xffffff38 ;  /* 0xffffff3810087836 */ /* 0x000fc40000000000 */
[----:B------:R-:W-:Y:S01]  /*71f0*/  VIADD R12, R16, 0xffffff51 ;  /* 0xffffff51100c7836 */ /* 0x000fe20000000000 */
[----:B------:R-:W2:Y:S01]  /*7200*/  MUFU.TANH R223, R223 ;  /* 0x000000df00df7308 */ /* 0x000ea20000002400 */
[----:B----4-:R-:W-:Y:S02]  /*7210*/  FSEL R45, R14, -INF , !P4 ;  /* 0xff8000000e2d7808 */ /* 0x010fe40006000000 */
[----:B------:R-:W-:Y:S01]  /*7220*/  ISETP.GE.AND P4, PT, R3, R142, PT ;  /* 0x0000008e0300720c */ /* 0x000fe20003f86270 */
[C---:B------:R-:W-:Y:S01]  /*7230*/  VIADD R3, R16.reuse, 0xffffff19 ;  /* 0xffffff1910037836 */ /* 0x040fe20000000000 */
[----:B---3--:R-:W-:Y:S01]  /*7240*/  HMMA.16816.F32.BF16 R32, R128, R4, R32 ;  /* 0x000000048020723c */ /* 0x008fe20000041820 */
[----:B------:R-:W-:-:S03]  /*7250*/  VIADD R4, R16, 0xffffff29 ;  /* 0xffffff2910047836 */ /* 0x000fc60000000000 */
[CC--:B------:R-:W-:Y:S01]  /*7260*/  ISETP.GE.AND P1, PT, R3.reuse, R142.reuse, PT ;  /* 0x0000008e0300720c */ /* 0x0c0fe20003f26270 */
[----:B------:R3:W-:Y:S01]  /*7270*/  MUFU.TANH R171, R49 ;  /* 0x0000003100ab7308 */ /* 0x0007e20000002400 */
[----:B------:R-:W-:Y:S01]  /*7280*/  ISETP.GE.AND P0, PT, R3, R119, PT ;  /* 0x000000770300720c */ /* 0x000fe20003f06270 */
[----:B------:R-:W-:Y:S01]  /*7290*/  VIADD R3, R16, 0xffffff20 ;  /* 0xffffff2010037836 */ /* 0x000fe20000000000 */
[----:B-1----:R-:W-:Y:S02]  /*72a0*/  FSEL R61, R126, -INF , !P6 ;  /* 0xff8000007e3d7808 */ /* 0x002fe40007000000 */
[----:B------:R-:W-:Y:S01]  /*72b0*/  FSEL R225, R225, -INF , !P0 ;  /* 0xff800000e1e17808 */ /* 0x000fe20004000000 */
[----:B------:R-:W-:Y:S01]  /*72c0*/  HMMA.16816.F32.BF16 R28, R128, R6, R28 ;  /* 0x00000006801c723c */ /* 0x000fe2000004181c */
[-C--:B------:R-:W-:Y:S01]  /*72d0*/  ISETP.GE.AND P6, PT, R3, R142.reuse, PT ;  /* 0x0000008e0300720c */ /* 0x080fe20003fc6270 */
[----:B------:R1:W-:Y:S01]  /*72e0*/  MUFU.TANH R215, R65 ;  /* 0x0000004100d77308 */ /* 0x0003e20000002400 */
[----:B------:R-:W-:-:S02]  /*72f0*/  ISETP.GE.AND P0, PT, R4, R142, PT ;  /* 0x0000008e0400720c */ /* 0x000fc40003f06270 */
[----:B------:R-:W-:Y:S02]  /*7300*/  FSEL R217, R217, -INF , !P6 ;  /* 0xff800000d9d97808 */ /* 0x000fe40007000000 */
[-C--:B------:R-:W-:Y:S02]  /*7310*/  ISETP.GE.AND P6, PT, R4, R119.reuse, PT ;  /* 0x000000770400720c */ /* 0x080fe40003fc6270 */
[----:B------:R-:W4:Y:S01]  /*7320*/  LDSM.16.M88.4 R4, [R118+0x8c00] ;  /* 0x008c00007604783b */ /* 0x000f220000000200 */
[----:B------:R-:W5:Y:S01]  /*7330*/  MUFU.TANH R207, R66 ;  /* 0x0000004200cf7308 */ /* 0x000f620000002400 */
[----:B--2---:R-:W-:Y:S01]  /*7340*/  FSEL R223, R223, -INF , !P5 ;  /* 0xff800000dfdf7808 */ /* 0x004fe20006800000 */
[----:B------:R-:W-:Y:S01]  /*7350*/  FMUL.FTZ R32, R32, UR10 ;  /* 0x0000000a20207c20 */ /* 0x000fe20008410000 */
[----:B---3--:R-:W-:Y:S01]  /*7360*/  FSEL R49, R123, -INF , !P3 ;  /* 0xff8000007b317808 */ /* 0x008fe20005800000 */
[----:B------:R-:W-:Y:S01]  /*7370*/  FMUL.FTZ R34, R34, UR10 ;  /* 0x0000000a22227c20 */ /* 0x000fe20008410000 */
[-C--:B------:R-:W-:Y:S01]  /*7380*/  ISETP.GE.AND P3, PT, R3, R119.reuse, PT ;  /* 0x000000770300720c */ /* 0x080fe20003f66270 */
[----:B------:R-:W-:Y:S01]  /*7390*/  VIADD R3, R16, 0xffffff21 ;  /* 0xffffff2110037836 */ /* 0x000fe20000000000 */
[----:B------:R-:W-:Y:S01]  /*73a0*/  FSEL R219, R219, -INF , !P0 ;  /* 0xff800000dbdb7808 */ /* 0x000fe20004000000 */
[----:B------:R2:W3:Y:S01]  /*73b0*/  MUFU.TANH R209, R63 ;  /* 0x0000003f00d17308 */ /* 0x0004e20000002400 */
[----:B------:R-:W-:Y:S01]  /*73c0*/  ISETP.GE.AND P0, PT, R8, R119, PT ;  /* 0x000000770800720c */ /* 0x000fe20003f06270 */
[----:B------:R-:W-:Y:S01]  /*73d0*/  FMUL.FTZ R28, R28, UR10 ;  /* 0x0000000a1c1c7c20 */ /* 0x000fe20008410000 */
[----:B------:R-:W-:Y:S01]  /*73e0*/  ISETP.GE.AND P5, PT, R3, R142, PT ;  /* 0x0000008e0300720c */ /* 0x000fe20003fa6270 */
[----:B------:R-:W-:Y:S01]  /*73f0*/  FMUL.FTZ R30, R30, UR10 ;  /* 0x0000000a1e1e7c20 */ /* 0x000fe20008410000 */
[----:B-1----:R-:W-:Y:S01]  /*7400*/  FSEL R65, R125, -INF , !P1 ;  /* 0xff8000007d417808 */ /* 0x002fe20004800000 */
[----:B------:R-:W-:-:S04]  /*7410*/  DEPBAR.LE SB0, 0x0 ;  /* 0x000080000000791a */ /* 0x000fc80000000000 */
[----:B------:R-:W1:Y:S01]  /*7420*/  MUFU.TANH R213, R67 ;  /* 0x0000004300d57308 */ /* 0x000e620000002400 */
[----:B-----5:R-:W-:Y:S02]  /*7430*/  FSEL R207, R207, -INF , !P3 ;  /* 0xff800000cfcf7808 */ /* 0x020fe40005800000 */
[----:B------:R-:W-:Y:S02]  /*7440*/  FSEL R215, R215, -INF , !P5 ;  /* 0xff800000d7d77808 */ /* 0x000fe40006800000 */
[----:B--2---:R-:W-:-:S03]  /*7450*/  FSEL R63, R127, -INF , !P4 ;  /* 0xff8000007f3f7808 */ /* 0x004fc60006000000 */
[----:B------:R-:W-:Y:S01]  /*7460*/  MUFU.TANH R201, R57 ;  /* 0x0000003900c97308 */ /* 0x000fe20000002400 */
[----:B------:R-:W-:Y:S01]  /*7470*/  ISETP.GE.AND P4, PT, R3, R119, PT ;  /* 0x000000770300720c */ /* 0x000fe20003f86270 */
[----:B------:R-:W-:Y:S01]  /*7480*/  VIADD R3, R16, 0xffffff28 ;  /* 0xffffff2810037836 */ /* 0x000fe20000000000 */
[----:B---3--:R-:W-:-:S04]  /*7490*/  FSEL R209, R209, -INF , !P6 ;  /* 0xff800000d1d17808 */ /* 0x008fc80007000000 */
[CC--:B------:R-:W-:Y:S01]  /*74a0*/  ISETP.GE.AND P2, PT, R3.reuse, R142.reuse, PT ;  /* 0x0000008e0300720c */ /* 0x0c0fe20003f46270 */
[----:B------:R-:W2:Y:S01]  /*74b0*/  MUFU.TANH R197, R58 ;  /* 0x0000003a00c57308 */ /* 0x000ea20000002400 */
[-C--:B------:R-:W-:Y:S01]  /*74c0*/  ISETP.GE.AND P1, PT, R3, R119.reuse, PT ;  /* 0x000000770300720c */ /* 0x080fe20003f26270 */
[C---:B------:R-:W-:Y:S01]  /*74d0*/  VIADD R3, R16.reuse, 0xffffff30 ;  /* 0xffffff3010037836 */ /* 0x040fe20000000000 */
[----:B-1----:R-:W-:Y:S01]  /*74e0*/  FSEL R213, R213, -INF , !P4 ;  /* 0xff800000d5d57808 */ /* 0x002fe20006000000 */
[C---:B----4-:R-:W-:Y:S01]  /*74f0*/  HMMA.16816.F32.BF16 R24, R128.reuse, R4, R24 ;  /* 0x000000048018723c */ /* 0x050fe20000041818 */
[C---:B------:R-:W-:Y:S02]  /*7500*/  VIADD R5, R16.reuse, 0xffffff49 ;  /* 0xffffff4910057836 */ /* 0x040fe40000000000 */
[----:B------:R-:W-:Y:S01]  /*7510*/  FMUL.FTZ R4, R29, UR10 ;  /* 0x0000000a1d047c20 */ /* 0x000fe20008410000 */
[C---:B------:R-:W-:Y:S01]  /*7520*/  ISETP.GE.AND P3, PT, R3.reuse, R142, PT ;  /* 0x0000008e0300720c */ /* 0x040fe20003f66270 */
[----:B------:R-:W1:Y:S01]  /*7530*/  MUFU.TANH R221, R60 ;  /* 0x0000003c00dd7308 */ /* 0x000e620000002400 */
[----:B------:R-:W-:Y:S01]  /*7540*/  ISETP.GE.AND P5, PT, R3, R119, PT ;  /* 0x000000770300720c */ /* 0x000fe20003fa6270 */
[C---:B------:R-:W-:Y:S01]  /*7550*/  VIADD R3, R16.reuse, 0xffffff31 ;  /* 0xffffff3110037836 */ /* 0x040fe20000000000 */
[----:B------:R-:W-:Y:S01]  /*7560*/  HMMA.16816.F32.BF16 R20, R128, R6, R20 ;  /* 0x000000068014723c */ /* 0x000fe20000041814 */
[----:B------:R-:W-:-:S03]  /*7570*/  VIADD R7, R16, 0xffffff59 ;  /* 0xffffff5910077836 */ /* 0x000fc60000000000 */
[-C--:B------:R-:W-:Y:S01]  /*7580*/  ISETP.GE.AND P4, PT, R3, R142.reuse, PT ;  /* 0x0000008e0300720c */ /* 0x080fe20003f86270 */
[----:B------:R-:W3:Y:S01]  /*7590*/  MUFU.TANH R211, R62 ;  /* 0x0000003e00d37308 */ /* 0x000ee20000002400 */
[----:B------:R-:W-:Y:S01]  /*75a0*/  VIADD R6, R16, 0xffffff60 ;  /* 0xffffff6010067836 */ /* 0x000fe20000000000 */
[----:B--2---:R-:W-:Y:S02]  /*75b0*/  FSEL R197, R197, -INF , !P5 ;  /* 0xff800000c5c57808 */ /* 0x004fe40006800000 */
[----:B------:R-:W-:Y:S02]  /*75c0*/  FSEL R201, R201, -INF , !P4 ;  /* 0xff800000c9c97808 */ /* 0x000fe40006000000 */
[-C--:B------:R-:W-:Y:S01]  /*75d0*/  ISETP.GE.AND P5, PT, R10, R142.reuse, PT ;  /* 0x0000008e0a00720c */ /* 0x080fe20003fa6270 */
[----:B------:R-:W-:Y:S01]  /*75e0*/  FMUL.FTZ R26, R26, UR10 ;  /* 0x0000000a1a1a7c20 */ /* 0x000fe20008410000 */
[----:B------:R-:W2:Y:S01]  /*75f0*/  MUFU.TANH R187, R59 ;  /* 0x0000003b00bb7308 */ /* 0x000ea20000002400 */
[-C--:B------:R-:W-:Y:S01]  /*7600*/  ISETP.GE.AND P4, PT, R10, R119.reuse, PT ;  /* 0x000000770a00720c */ /* 0x080fe20003f86270 */
[----:B------:R-:W-:Y:S01]  /*7610*/  VIADD R10, R16, 0xffffff41 ;  /* 0xffffff41100a7836 */ /* 0x000fe20000000000 */
[----:B-1----:R-:W-:Y:S01]  /*7620*/  FSEL R221, R221, -INF , !P2 ;  /* 0xff800000dddd7808 */ /* 0x002fe20005000000 */
[----:B------:R-:W-:Y:S01]  /*7630*/  FMUL.FTZ R24, R24, UR10 ;  /* 0x0000000a18187c20 */ /* 0x000fe20008410000 */
[----:B------:R-:W-:Y:S01]  /*7640*/  ISETP.GE.AND P2, PT, R3, R119, PT ;  /* 0x000000770300720c */ /* 0x000fe20003f46270 */
[----:B------:R-:W-:Y:S01]  /*7650*/  FMUL.FTZ R3, R33, UR10 ;  /* 0x0000000a21037c20 */ /* 0x000fe20008410000 */
[----:B------:R-:W-:Y:S01]  /*7660*/  FMUL.FTZ R25, R25, UR10 ;  /* 0x0000000a19197c20 */ /* 0x000fe20008410000 */
[----:B------:R-:W1:Y:S01]  /*7670*/  MUFU.TANH R199, R52 ;  /* 0x0000003400c77308 */ /* 0x000e620000002400 */
[----:B------:R-:W-:Y:S01]  /*7680*/  FMUL.FTZ R27, R27, UR10 ;  /* 0x0000000a1b1b7c20 */ /* 0x000fe20008410000 */
[----:B---3--:R-:W-:Y:S01]  /*7690*/  FSEL R211, R211, -INF , !P1 ;  /* 0xff800000d3d37808 */ /* 0x008fe20004800000 */
[----:B------:R-:W-:Y:S01]  /*76a0*/  FMUL.FTZ R20, R20, UR10 ;  /* 0x0000000a14147c20 */ /* 0x000fe20008410000 */
[----:B------:R-:W-:Y:S01]  /*76b0*/  ISETP.GE.AND P1, PT, R8, R142, PT ;  /* 0x0000008e0800720c */ /* 0x000fe20003f26270 */
[----:B------:R-:W-:-:S02]  /*76c0*/  VIADD R8, R16, 0xffffff39 ;  /* 0xffffff3910087836 */ /* 0x000fc40000000000 */
[----:B------:R-:W-:Y:S01]  /*76d0*/  FMUL.FTZ R21, R21, UR10 ;  /* 0x0000000a15157c20 */ /* 0x000fe20008410000 */
[----:B------:R-:W-:Y:S01]  /*76e0*/  FMUL.FTZ R22, R22, UR10 ;  /* 0x0000000a16167c20 */ /* 0x000fe20008410000 */
[----:B------:R-:W3:Y:S01]  /*76f0*/  MUFU.TANH R203, R53 ;  /* 0x0000003500cb7308 */ /* 0x000ee20000002400 */
[----:B--2---:R-:W-:Y:S02]  /*7700*/  FSEL R187, R187, -INF , !P2 ;  /* 0xff800000bbbb7808 */ /* 0x004fe40005000000 */
[-C--:B------:R-:W-:Y:S02]  /*7710*/  ISETP.GE.AND P2, PT, R10, R142.reuse, PT ;  /* 0x0000008e0a00720c */ /* 0x080fe40003f46270 */
[----:B------:R-:W-:-:S03]  /*7720*/  ISETP.GE.AND P6, PT, R8, R142, PT ;  /* 0x0000008e0800720c */ /* 0x000fc60003fc6270 */
[----:B------:R-:W2:Y:S01]  /*7730*/  MUFU.TANH R195, R54 ;  /* 0x0000003600c37308 */ /* 0x000ea20000002400 */
[----:B------:R-:W-:Y:S02]  /*7740*/  FSEL R171, R171, -INF , !P2 ;  /* 0xff800000abab7808 */ /* 0x000fe40005000000 */
[----:B-1----:R-:W-:Y:S02]  /*7750*/  FSEL R199, R199, -INF , !P1 ;  /* 0xff800000c7c77808 */ /* 0x002fe40004800000 */
[----:B------:R-:W-:Y:S01]  /*7760*/  ISETP.GE.AND P1, PT, R10, R119, PT ;  /* 0x000000770a00720c */ /* 0x000fe20003f26270 */
[----:B------:R-:W-:Y:S02]  /*7770*/  VIADD R10, R16, 0xffffff48 ;  /* 0xffffff48100a7836 */ /* 0x000fe40000000000 */
[----:B------:R-:W1:Y:S01]  /*7780*/  MUFU.TANH R179, R48 ;  /* 0x0000003000b37308 */ /* 0x000e620000002400 */
[----:B------:R-:W-:Y:S02]  /*7790*/  FSEL R161, R161, -INF , !P1 ;  /* 0xff800000a1a17808 */ /* 0x000fe40004800000 */
[----:B---3--:R-:W-:-:S02]  /*77a0*/  FSEL R203, R203, -INF , !P6 ;  /* 0xff800000cbcb7808 */ /* 0x008fc40007000000 */
[----:B------:R-:W-:Y:S02]  /*77b0*/  ISETP.GE.AND P6, PT, R10, R119, PT ;  /* 0x000000770a00720c */ /* 0x000fe40003fc6270 */
[-C--:B------:R-:W-:Y:S01]  /*77c0*/  ISETP.GE.AND P1, PT, R12, R142.reuse, PT ;  /* 0x0000008e0c00720c */ /* 0x080fe20003f26270 */
[----:B------:R-:W3:Y:S01]  /*77d0*/  MUFU.TANH R163, R50 ;  /* 0x0000003200a37308 */ /* 0x000ee20000002400 */
[----:B--2---:R-:W-:Y:S02]  /*77e0*/  FSEL R195, R195, -INF , !P0 ;  /* 0xff800000c3c37808 */ /* 0x004fe40004000000 */
[----:B------:R-:W-:Y:S01]  /*77f0*/  ISETP.GE.AND P0, PT, R10, R142, PT ;  /* 0x0000008e0a00720c */ /* 0x000fe20003f06270 */
[----:B------:R-:W-:-:S04]  /*7800*/  VIADD R10, R16, 0xffffff50 ;  /* 0xffffff50100a7836 */ /* 0x000fc80000000000 */
[----:B------:R-:W2:Y:S01]  /*7810*/  MUFU.TANH R205, R56 ;  /* 0x0000003800cd7308 */ /* 0x000ea20000002400 */
[----:B-1----:R-:W-:Y:S02]  /*7820*/  FSEL R179, R179, -INF , !P5 ;  /* 0xff800000b3b37808 */ /* 0x002fe40006800000 */
[-C--:B------:R-:W-:Y:S02]  /*7830*/  ISETP.GE.AND P5, PT, R5, R119.reuse, PT ;  /* 0x000000770500720c */ /* 0x080fe40003fa6270 */
[----:B------:R-:W-:-:S03]  /*7840*/  ISETP.GE.AND P2, PT, R10, R119, PT ;  /* 0x000000770a00720c */ /* 0x000fc60003f46270 */
[----:B------:R-:W1:Y:S01]  /*7850*/  MUFU.TANH R165, R165 ;  /* 0x000000a500a57308 */ /* 0x000e620000002400 */
[----:B---3--:R-:W-:Y:S02]  /*7860*/  FSEL R163, R163, -INF , !P4 ;  /* 0xff800000a3a37808 */ /* 0x008fe40006000000 */
[----:B------:R-:W-:Y:S01]  /*7870*/  ISETP.GE.AND P4, PT, R10, R142, PT ;  /* 0x0000008e0a00720c */ /* 0x000fe20003f86270 */
[----:B------:R-:W-:-:S04]  /*7880*/  VIADD R10, R16, 0xffffff58 ;  /* 0xffffff58100a7836 */ /* 0x000fc80000000000 */
[----:B------:R-:W3:Y:S01]  /*7890*/  MUFU.TANH R157, R40 ;  /* 0x00000028009d7308 */ /* 0x000ee20000002400 */
[----:B--2---:R-:W-:Y:S02]  /*78a0*/  FSEL R205, R205, -INF , !P3 ;  /* 0xff800000cdcd7808 */ /* 0x004fe40005800000 */
[----:B------:R-:W-:Y:S01]  /*78b0*/  ISETP.GE.AND P3, PT, R8, R119, PT ;  /* 0x000000770800720c */ /* 0x000fe20003f66270 */
[----:B------:R-:W-:-:S04]  /*78c0*/  FMUL.FTZ R8, R35, UR10 ;  /* 0x0000000a23087c20 */ /* 0x000fc80008410000 */
        /* <DEDUP_REMOVED lines=13> */
[----:B------:R-:W-:-:S04]  /*79a0*/  FMUL.FTZ R5, R31, UR10 ;  /* 0x0000000a1f057c20 */ /* 0x000fc80008410000 */
[----:B------:R-:W1:Y:S01]  /*79b0*/  MUFU.TANH R151, R42 ;  /* 0x0000002a00977308 */ /* 0x000e620000002400 */
[----:B------:R-:W-:Y:S02]  /*79c0*/  FSEL R167, R167, -INF , !P3 ;  /* 0xff800000a7a77808 */ /* 0x000fe40005800000 */
[----:B---3--:R-:W-:Y:S02]  /*79d0*/  FSEL R159, R159, -INF , !P6 ;  /* 0xff8000009f9f7808 */ /* 0x008fe40007000000 */
[C---:B------:R-:W-:Y:S02]  /*79e0*/  ISETP.GE.AND P6, PT, R10.reuse, R142, PT ;  /* 0x0000008e0a00720c */ /* 0x040fe40003fc6270 */
[-C--:B------:R-:W-:Y:S01]  /*79f0*/  ISETP.GE.AND P3, PT, R10, R119.reuse, PT ;  /* 0x000000770a00720c */ /* 0x080fe20003f66270 */
        /* <DEDUP_REMOVED lines=15> */
[----:B-1----:R-:W-:Y:S01]  /*7af0*/  FSEL R130, R3, -INF , !P0 ;  /* 0xff80000003827808 */ /* 0x002fe20004000000 */
[----:B------:R-:W-:Y:S01]  /*7b00*/  FMUL.FTZ R3, R23, UR10 ;  /* 0x0000000a17037c20 */ /* 0x000fe20008410000 */
[----:B------:R-:W-:-:S05]  /*7b10*/  ISETP.GE.AND P0, PT, R7, R119, PT ;  /* 0x000000770700720c */ /* 0x000fca0003f06270 */
        /* <DEDUP_REMOVED lines=16> */
[----:B------:R-:W-:-:S05]  /*7c20*/  ISETP.GE.U32.AND P0, PT, R117, 0x3, PT ;  /* 0x000000037500780c */ /* 0x000fca0003f06070 */
[----:B------:R-:W2:Y:S01]  /*7c30*/  MUFU.TANH R133, R34 ;  /* 0x0000002200857308 */ /* 0x000ea20000002400 */
[----:B-1----:R-:W-:Y:S02]  /*7c40*/  FSEL R131, R8, -INF , !P6 ;  /* 0xff80000008837808 */ /* 0x002fe40007000000 */
[----:B------:R-:W-:-:S05]  /*7c50*/  ISETP.GE.AND P6, PT, R6, R142, PT ;  /* 0x0000008e0600720c */ /* 0x000fca0003fc6270 */
[----:B------:R-:W1:Y:S01]  /*7c60*/  MUFU.TANH R4, R4 ;  /* 0x0000000400047308 */ /* 0x000e620000002400 */
[----:B---3--:R-:W-:Y:S02]  /*7c70*/  FSEL R135, R135, -INF , !P3 ;  /* 0xff80000087877808 */ /* 0x008fe40005800000 */
[----:B------:R-:W-:Y:S01]  /*7c80*/  ISETP.GE.AND P3, PT, R6, R119, PT ;  /* 0x000000770600720c */ /* 0x000fe20003f66270 */
[C---:B------:R-:W-:Y:S02]  /*7c90*/  VIADD R6, R16.reuse, 0xffffff78 ;  /* 0xffffff7810067836 */ /* 0x040fe40000000000 */
[----:B------:R-:W-:Y:S02]  /*7ca0*/  VIADD R16, R16, 0xffffff79 ;  /* 0xffffff7910107836 */ /* 0x000fe40000000000 */
        /* <DEDUP_REMOVED lines=13> */
[----:B-1----:R-:W-:Y:S01]  /*7d80*/  FSEL R132, R132, -INF , !P1 ;  /* 0xff80000084847808 */ /* 0x002fe20004800000 */
[----:B------:R-:W-:Y:S01]  /*7d90*/  BAR.SYNC.DEFER_BLOCKING 0x0 ;  /* 0x0000000000007b1d */ /* 0x000fe20000010000 */
[----:B------:R-:W-:-:S05]  /*7da0*/  ISETP.GE.AND P1, PT, R16, R119, PT ;  /* 0x000000771000720c */ /* 0x000fca0003f26270 */
[----:B------:R-:W1:Y:S01]  /*7db0*/  MUFU.TANH R139, R20 ;  /* 0x00000014008b7308 */ /* 0x000e620000002400 */
[----:B---3--:R-:W-:-:S07]  /*7dc0*/  FSEL R143, R143, -INF , !P6 ;  /* 0xff8000008f8f7808 */ /* 0x008fce0007000000 */
[----:B------:R-:W3:Y:S01]  /*7dd0*/  MUFU.TANH R134, R21 ;  /* 0x0000001500867308 */ /* 0x000ee20000002400 */
[----:B--2---:R-:W-:-:S07]  /*7de0*/  FSEL R121, R121, -INF , !P3 ;  /* 0xff80000079797808 */ /* 0x004fce0005800000 */
[----:B------:R-:W2:Y:S01]  /*7df0*/  MUFU.TANH R120, R22 ;  /* 0x0000001600787308 */ /* 0x000ea20000002400 */
[----:B-1----:R-:W-:-:S07]  /*7e00*/  FSEL R139, R139, -INF , !P5 ;  /* 0xff8000008b8b7808 */ /* 0x002fce0006800000 */
[----:B------:R-:W1:Y:S01]  /*7e10*/  MUFU.TANH R3, R3 ;  /* 0x0000000300037308 */ /* 0x000e620000002400 */
[----:B---3--:R-:W-:Y:S02]  /*7e20*/  FSEL R134, R134, -INF , !P4 ;  /* 0xff80000086867808 */ /* 0x008fe40006000000 */
[----:B--2---:R-:W-:Y:S02]  /*7e30*/  FSEL R120, R120, -INF , !P2 ;  /* 0xff80000078787808 */ /* 0x004fe40005000000 */
[----:B-1----:R-:W-:Y:S01]  /*7e40*/  FSEL R119, R3, -INF , !P1 ;  /* 0xff80000003777808 */ /* 0x002fe20004800000 */
        /* <DEDUP_REMOVED lines=27> */
[C---:B------:R-:W-:Y:S01]  /*8000*/  IMAD R6, R5.reuse, R3, R6 ;  /* 0x0000000305067224 */ /* 0x040fe200078e0206 */
[----:B------:R-:W-:Y:S02]  /*8010*/  LOP3.LUT R3, RZ, R7, RZ, 0x33, !PT ;  /* 0x00000007ff037212 */ /* 0x000fe400078e33ff */
[C---:B------:R-:W-:Y:S02]  /*8020*/  ISETP.GT.U32.AND P4, PT, R5.reuse, R10, PT ;  /* 0x0000000a0500720c */ /* 0x040fe40003f84070 */
[----:B------:R-:W-:-:S11]  /*8030*/  ISETP.GT.U32.AND P2, PT, R5, R6, PT ;  /* 0x000000060500720c */ /* 0x000fd60003f44070 */
[----:B------:R-:W-:Y:S02]  /*8040*/  @!P4 IMAD.IADD R10, R10, 0x1, -R5 ;  /* 0x000000010a0ac824 */ /* 0x000fe400078e0a05 */
[-C--:B------:R-:W-:Y:S01]  /*8050*/  @!P2 IADD3 R6, PT, PT, R6, -R5.reuse, RZ ;  /* 0x800000050606a210 */ /* 0x080fe20007ffe0ff */
[----:B------:R-:W-:Y:S01]  /*8060*/  @!P4 VIADD R14, R14, 0x1 ;  /* 0x000000010e0ec836 */ /* 0x000fe20000000000 */
[----:B------:R-:W-:Y:S02]  /*8070*/  @!P2 IADD3 R4, PT, PT, R4, 0x1, RZ ;  /* 0x000000010404a810 */ /* 0x000fe40007ffe0ff */
[-C--:B------:R-:W-:Y:S02]  /*8080*/  ISETP.GE.U32.AND P5, PT, R10, R5.reuse, PT ;  /* 0x000000050a00720c */ /* 0x080fe40003fa6070 */
[----:B------:R-:W-:-:S11]  /*8090*/  ISETP.GE.U32.AND P1, PT, R6, R5, PT ;  /* 0x000000050600720c */ /* 0x000fd60003f26070 */
        /* <DEDUP_REMOVED lines=27> */
.L_x_1557:
[----:B------:R-:W-:Y:S01]  /*8250*/  UMOV UR4, URZ ;  /* 0x000000ff00047c82 */ /* 0x000fe20008000000 */
[----:B------:R-:W-:Y:S01]  /*8260*/  IMAD.SHL.U32 R3, R140, 0x80, RZ ;  /* 0x000000808c037824 */ /* 0x000fe200078e00ff */
[----:B------:R-:W-:-:S05]  /*8270*/  IADD3 R4, P0, PT, RZ, -UR4, RZ ;  /* 0x80000004ff047c10 */ /* 0x000fca000ff1e0ff */
[----:B------:R-:W-:-:S05]  /*8280*/  IMAD.X R3, RZ, RZ, ~R3, P0 ;  /* 0x000000ffff037224 */ /* 0x000fca00000e0e03 */
[----:B------:R-:W-:-:S04]  /*8290*/  SHF.R.S64 R5, R4, 0x1f, R3 ;  /* 0x0000001f04057819 */ /* 0x000fc80000001003 */
[----:B------:R-:W-:-:S04]  /*82a0*/  IADD3 R178, P0, PT, R5, R178, RZ ;  /* 0x000000b205b27210 */ /* 0x000fc80007f1e0ff */
[----:B------:R-:W-:-:S09]  /*82b0*/  LEA.HI.X.SX32 R177, R3, R177, 0x1, P0 ;  /* 0x000000b103b17211 */ /* 0x000fd200000f0eff */
.L_x_1558:
[C---:B------:R-:W-:Y:S01]  /*82c0*/  IMAD.SHL.U32 R3, R140.reuse, 0x40, RZ ;  /* 0x000000408c037824 */ /* 0x040fe200078e00ff */
[----:B------:R-:W-:Y:S01]  /*82d0*/  SHF.L.U64.HI R140, R140, 0x6, R141 ;  /* 0x000000068c8c7819 */ /* 0x000fe2000001028d */
[----:B------:R-:W-:Y:S01]  /*82e0*/  IMAD.MOV.U32 R14, RZ, RZ, R178 ;  /* 0x000000ffff0e7224 */ /* 0x000fe200078e00b2 */
        /* <DEDUP_REMOVED lines=23> */
.L_x_1556:
        /* <DEDUP_REMOVED lines=36> */
[----:B------:R-:W-:Y:S01]  /*86a0*/  IADD3 R190, PT, PT, R117, -0x3, RZ ;  /* 0xfffffffd75be7810 */ /* 0x000fe20007ffe0ff */
        /* <DEDUP_REMOVED lines=15> */
[--C-:B------:R-:W-:Y:S01]  /*87a0*/  FFMA.FTZ R58, R47, UR6, -R138.reuse ;  /* 0x000000062f3a7c23 */ /* 0x100fe2000801088a */
[----:B------:R-:W-:Y:S01]  /*87b0*/  FSEL R7, R56, RZ, P1 ;  /* 0x000000ff38077208 */ /* 0x000fe20000800000 */
[----:B------:R-:W-:Y:S01]  /*87c0*/  FADD.FTZ R5, R0, -R5 ;  /* 0x8000000500057221 */ /* 0x000fe20000010000 */
[----:B------:R-:W-:Y:S01]  /*87d0*/  FFMA.FTZ R140, R17, UR6, -R138 ;  /* 0x00000006118c7c23 */ /* 0x000fe2000801088a */
[----:B------:R-:W-:Y:S01]  /*87e0*/  FFMA.FTZ R59, R45, UR6, -R124 ;  /* 0x000000062d3b7c23 */ /* 0x000fe2000801087c */
[--C-:B------:R-:W-:Y:S01]  /*87f0*/  FFMA.FTZ R125, R19, UR6, -R138.reuse ;  /* 0x00000006137d7c23 */ /* 0x100fe2000801088a */
[----:B------:R-:W1:Y:S01]  /*8800*/  LDSM.16.MT88.4 R44, [R172+0xd000] ;  /* 0x00d00000ac2c783b */ /* 0x000e620000004200 */
[----:B------:R-:W-:Y:S01]  /*8810*/  FADD.FTZ R7, R2, -R7 ;  /* 0x8000000702077221 */ /* 0x000fe20000010000 */
[----:B------:R-:W-:Y:S01]  /*8820*/  FFMA.FTZ R57, R13, UR6, -R138 ;  /* 0x000000060d397c23 */ /* 0x000fe2000801088a */
[--C-:B------:R-:W-:Y:S01]  /*8830*/  FFMA.FTZ R123, R9, UR6, -R124.reuse ;  /* 0x00000006097b7c23 */ /* 0x100fe2000801087c */
[----:B------:R-:W-:Y:S01]  /*8840*/  FMUL.FTZ R126, R5, UR6 ;  /* 0x00000006057e7c20 */ /* 0x000fe20008410000 */
[--C-:B------:R-:W-:Y:S01]  /*8850*/  FFMA.FTZ R0, R41, UR6, -R124.reuse ;  /* 0x0000000629007c23 */ /* 0x100fe2000801087c */
[----:B------:R-:W-:Y:S01]  /*8860*/  FFMA.FTZ R11, R11, UR6, -R124 ;  /* 0x000000060b0b7c23 */ /* 0x000fe2000801087c */
[----:B------:R-:W-:Y:S01]  /*8870*/  FMUL.FTZ R7, R7, UR6 ;  /* 0x0000000607077c20 */ /* 0x000fe20008410000 */
[----:B------:R-:W-:Y:S01]  /*8880*/  MUFU.EX2 R140, R140 ;  /* 0x0000008c008c7308 */ /* 0x000fe20000000800 */
[----:B------:R-:W2:Y:S01]  /*8890*/  LDSM.16.MT88.4 R12, [R172+0x9000] ;  /* 0x00900000ac0c783b */ /* 0x000ea20000004200 */
[--C-:B------:R-:W-:Y:S01]  /*88a0*/  FFMA.FTZ R60, R51, UR6, -R138.reuse ;  /* 0x00000006333c7c23 */ /* 0x100fe2000801088a */
[--C-:B------:R-:W-:Y:S01]  /*88b0*/  FFMA.FTZ R142, R171, UR6, -R138.reuse ;  /* 0x00000006ab8e7c23 */ /* 0x100fe2000801088a */
[----:B------:R-:W3:Y:S01]  /*88c0*/  MUFU.EX2 R125, R125 ;  /* 0x0000007d007d7308 */ /* 0x000ee20000000800 */
[----:B------:R-:W-:Y:S01]  /*88d0*/  FFMA.FTZ R144, R169, UR6, -R138 ;  /* 0x00000006a9907c23 */ /* 0x000fe2000801088a */
[--C-:B------:R-:W-:Y:S01]  /*88e0*/  FFMA.FTZ R148, R161, UR6, -R124.reuse ;  /* 0x00000006a1947c23 */ /* 0x100fe2000801087c */
[--C-:B------:R-:W-:Y:S01]  /*88f0*/  FFMA.FTZ R159, R159, UR6, -R124.reuse ;  /* 0x000000069f9f7c23 */ /* 0x100fe2000801087c */
[----:B------:R-:W-:Y:S01]  /*8900*/  MUFU.EX2 R58, R58 ;  /* 0x0000003a003a7308 */ /* 0x000fe20000000800 */
[----:B------:R-:W-:Y:S01]  /*8910*/  FFMA.FTZ R146, R165, UR6, -R124 ;  /* 0x00000006a5927c23 */ /* 0x000fe2000801087c */
[--C-:B------:R-:W-:Y:S01]  /*8920*/  FFMA.FTZ R179, R179, UR6, -R138.reuse ;  /* 0x00000006b3b37c23 */ /* 0x100fe2000801088a */
[--C-:B------:R-:W-:Y:S01]  /*8930*/  FFMA.FTZ R167, R167, UR6, -R138.reuse ;  /* 0x00000006a7a77c23 */ /* 0x100fe2000801088a */
[----:B------:R-:W4:Y:S01]  /*8940*/  MUFU.EX2 R57, R57 ;  /* 0x0000003900397308 */ /* 0x000f220000000800 */
[--C-:B------:R-:W-:Y:S01]  /*8950*/  FFMA.FTZ R150, R157, UR6, -R138.reuse ;  /* 0x000000069d967c23 */ /* 0x100fe2000801088a */
[----:B------:R-:W-:Y:S01]  /*8960*/  FFMA.FTZ R136, R136, UR6, -R138 ;  /* 0x0000000688887c23 */ /* 0x000fe2000801088a */
[--C-:B------:R-:W-:Y:S01]  /*8970*/  FFMA.FTZ R154, R151, UR6, -R124.reuse ;  /* 0x00000006979a7c23 */ /* 0x100fe2000801087c */
[----:B------:R-:W-:Y:S01]  /*8980*/  MUFU.EX2 R123, R123 ;  /* 0x0000007b007b7308 */ /* 0x000fe20000000800 */
[--C-:B------:R-:W-:Y:S01]  /*8990*/  FFMA.FTZ R152, R147, UR6, -R124.reuse ;  /* 0x0000000693987c23 */ /* 0x100fe2000801087c */
[----:B---3--:R-:W-:Y:S01]  /*89a0*/  F2FP.BF16.F32.PACK_AB R4, R125, R140 ;  /* 0x0000008c7d04723e */ /* 0x008fe200000010ff */
[--C-:B------:R-:W-:Y:S01]  /*89b0*/  FFMA.FTZ R145, R145, UR6, -R124.reuse ;  /* 0x0000000691917c23 */ /* 0x100fe2000801087c */
[----:B------:R-:W3:Y:S01]  /*89c0*/  MUFU.EX2 R2, R11 ;  /* 0x0000000b00027308 */ /* 0x000ee20000000800 */
[----:B------:R-:W-:Y:S01]  /*89d0*/  FFMA.FTZ R149, R149, UR6, -R124 ;  /* 0x0000000695957c23 */ /* 0x000fe2000801087c */
        /* <DEDUP_REMOVED lines=8> */
[----:B------:R-:W-:Y:S01]  /*8a60*/  FFMA.FTZ R139, R139, UR6, -R138 ;  /* 0x000000068b8b7c23 */ /* 0x000fe2000801088a */
[--C-:B------:R-:W-:Y:S01]  /*8a70*/  FFMA.FTZ R133, R133, UR6, -R124.reuse ;  /* 0x0000000685857c23 */ /* 0x100fe2000801087c */
[----:B------:R-:W5:Y:S01]  /*8a80*/  MUFU.EX2 R126, R126 ;  /* 0x0000007e007e7308 */ /* 0x000f620000000800 */
[--C-:B------:R-:W-:Y:S01]  /*8a90*/  FFMA.FTZ R119, R119, UR6, -R124.reuse ;  /* 0x0000000677777c23 */ /* 0x100fe2000801087c */
[----:B---3--:R-:W-:Y:S01]  /*8aa0*/  F2FP.BF16.F32.PACK_AB R5, R2, R123 ;  /* 0x0000007b0205723e */ /* 0x008fe200000010ff */
[--C-:B------:R-:W-:Y:S01]  /*8ab0*/  FFMA.FTZ R122, R122, UR6, -R124.reuse ;  /* 0x000000067a7a7c23 */ /* 0x100fe2000801087c */
[----:B------:R-:W3:Y:S01]  /*8ac0*/  MUFU.EX2 R0, R0 ;  /* 0x0000000000007308 */ /* 0x000ee20000000800 */
[----:B------:R-:W-:-:S03]  /*8ad0*/  FFMA.FTZ R121, R121, UR6, -R124 ;  /* 0x0000000679797c23 */ /* 0x000fc6000801087c */
[----:B------:R-:W-:Y:S01]  /*8ae0*/  MUFU.EX2 R171, R179 ;  /* 0x000000b300ab7308 */ /* 0x000fe20000000800 */
[-C--:B----4-:R-:W-:Y:S01]  /*8af0*/  FMUL.FTZ R40, R80, R141.reuse ;  /* 0x0000008d50287220 */ /* 0x090fe20000410000 */
[-C--:B------:R-:W-:Y:S01]  /*8b00*/  FMUL.FTZ R41, R81, R141.reuse ;  /* 0x0000008d51297220 */ /* 0x080fe20000410000 */
[-C--:B------:R-:W-:Y:S01]  /*8b10*/  FMUL.FTZ R76, R76, R141.reuse ;  /* 0x0000008d4c4c7220 */ /* 0x080fe20000410000 */
[----:B------:R-:W-:Y:S01]  /*8b20*/  FMUL.FTZ R77, R77, R141 ;  /* 0x0000008d4d4d7220 */ /* 0x000fe20000410000 */
[-C--:B-----5:R-:W-:Y:S01]  /*8b30*/  FMUL.FTZ R42, R82, R126.reuse ;  /* 0x0000007e522a7220 */ /* 0x0a0fe20000410000 */
[-C--:B------:R-:W-:Y:S01]  /*8b40*/  FMUL.FTZ R43, R83, R126.reuse ;  /* 0x0000007e532b7220 */ /* 0x080fe20000410000 */
[-C--:B------:R-:W-:Y:S01]  /*8b50*/  FMUL.FTZ R78, R78, R126.reuse ;  /* 0x0000007e4e4e7220 */ /* 0x080fe20000410000 */
[-C--:B------:R-:W-:Y:S01]  /*8b60*/  FMUL.FTZ R79, R79, R126.reuse ;  /* 0x0000007e4f4f7220 */ /* 0x080fe20000410000 */
[----:B---3--:R-:W-:Y:S01]  /*8b70*/  F2FP.BF16.F32.PACK_AB R7, R0, R59 ;  /* 0x0000003b0007723e */ /* 0x008fe200000010ff */
[-C--:B------:R-:W-:Y:S01]  /*8b80*/  FMUL.FTZ R8, R112, R141.reuse ;  /* 0x0000008d70087220 */ /* 0x080fe20000410000 */
[-C--:B------:R-:W-:Y:S01]  /*8b90*/  FMUL.FTZ R9, R113, R141.reuse ;  /* 0x0000008d71097220 */ /* 0x080fe20000410000 */
[-C--:B------:R-:W-:Y:S01]  /*8ba0*/  FMUL.FTZ R10, R114, R126.reuse ;  /* 0x0000007e720a7220 */ /* 0x080fe20000410000 */
[-C--:B------:R-:W-:Y:S01]  /*8bb0*/  FMUL.FTZ R11, R115, R126.reuse ;  /* 0x0000007e730b7220 */ /* 0x080fe20000410000 */
[-C--:B------:R-:W-:Y:S01]  /*8bc0*/  FMUL.FTZ R108, R108, R141.reuse ;  /* 0x0000008d6c6c7220 */ /* 0x080fe20000410000 */
[-C--:B------:R-:W-:Y:S01]  /*8bd0*/  FMUL.FTZ R109, R109, R141.reuse ;  /* 0x0000008d6d6d7220 */ /* 0x080fe20000410000 */
[C---:B-1----:R-:W-:Y:S01]  /*8be0*/  HMMA.16816.F32.BF16 R40, R4.reuse, R44, R40 ;  /* 0x0000002c0428723c */ /* 0x042fe20000041828 */
[-C--:B------:R-:W-:Y:S01]  /*8bf0*/  FMUL.FTZ R110, R110, R126.reuse ;  /* 0x0000007e6e6e7220 */ /* 0x080fe20000410000 */
[-C--:B------:R-:W-:Y:S01]  /*8c00*/  FMUL.FTZ R111, R111, R126.reuse ;  /* 0x0000007e6f6f7220 */ /* 0x080fe20000410000 */
[--C-:B------:R-:W-:Y:S01]  /*8c10*/  FFMA.FTZ R83, R49, UR6, -R138.reuse ;  /* 0x0000000631537c23 */ /* 0x100fe2000801088a */
[----:B------:R-:W-:Y:S01]  /*8c20*/  FFMA.FTZ R82, R63, UR6, -R138 ;  /* 0x000000063f527c23 */ /* 0x000fe2000801088a */
[--C-:B------:R-:W-:Y:S01]  /*8c30*/  FFMA.FTZ R81, R61, UR6, -R124.reuse ;  /* 0x000000063d517c23 */ /* 0x100fe2000801087c */
[----:B------:R-:W-:Y:S01]  /*8c40*/  FFMA.FTZ R80, R223, UR6, -R124 ;  /* 0x00000006df507c23 */ /* 0x000fe2000801087c */
[-C--:B------:R-:W-:Y:S01]  /*8c50*/  FMUL.FTZ R16, R104, R141.reuse ;  /* 0x0000008d68107220 */ /* 0x080fe20000410000 */
[C---:B------:R-:W-:Y:S01]  /*8c60*/  HMMA.16816.F32.BF16 R44, R4.reuse, R46, R76 ;  /* 0x0000002e042c723c */ /* 0x040fe2000004184c */
[----:B------:R-:W-:Y:S01]  /*8c70*/  FFMA.FTZ R77, R65, UR6, -R138 ;  /* 0x00000006414d7c23 */ /* 0x000fe2000801088a */
[--C-:B------:R-:W-:Y:S01]  /*8c80*/  FFMA.FTZ R79, R227, UR6, -R124.reuse ;  /* 0x00000006e34f7c23 */ /* 0x100fe2000801087c */
[----:B------:R-:W1:Y:S01]  /*8c90*/  LDSM.16.MT88.4 R64, [R172+0x9400] ;  /* 0x00940000ac40783b */ /* 0x000e620000004200 */
[----:B------:R-:W-:Y:S01]  /*8ca0*/  FFMA.FTZ R76, R225, UR6, -R124 ;  /* 0x00000006e14c7c23 */ /* 0x000fe2000801087c */
[----:B------:R3:W-:Y:S01]  /*8cb0*/  MUFU.EX2 R78, R60 ;  /* 0x0000003c004e7308 */ /* 0x0007e20000000800 */
[-C--:B------:R-:W-:Y:S01]  /*8cc0*/  FMUL.FTZ R17, R105, R141.reuse ;  /* 0x0000008d69117220 */ /* 0x080fe20000410000 */
[-C--:B------:R-:W-:Y:S01]  /*8cd0*/  FMUL.FTZ R18, R106, R126.reuse ;  /* 0x0000007e6a127220 */ /* 0x080fe20000410000 */
[C---:B--2---:R-:W-:Y:S01]  /*8ce0*/  HMMA.16816.F32.BF16 R8, R4.reuse, R12, R8 ;  /* 0x0000000c0408723c */ /* 0x044fe20000041808 */
[----:B------:R-:W2:Y:S01]  /*8cf0*/  MUFU.EX2 R83, R83 ;  /* 0x0000005300537308 */ /* 0x000ea20000000800 */
[-C--:B------:R-:W-:Y:S01]  /*8d00*/  FMUL.FTZ R19, R107, R126.reuse ;  /* 0x0000007e6b137220 */ /* 0x080fe20000410000 */
[-C--:B------:R-:W-:Y:S01]  /*8d10*/  FMUL.FTZ R24, R96, R141.reuse ;  /* 0x0000008d60187220 */ /* 0x080fe20000410000 */
[-C--:B------:R-:W-:Y:S01]  /*8d20*/  FMUL.FTZ R25, R97, R141.reuse ;  /* 0x0000008d61197220 */ /* 0x080fe20000410000 */
[----:B------:R-:W-:Y:S01]  /*8d30*/  MUFU.EX2 R82, R82 ;  /* 0x0000005200527308 */ /* 0x000fe20000000800 */
[-C--:B------:R-:W-:Y:S01]  /*8d40*/  FMUL.FTZ R26, R98, R126.reuse ;  /* 0x0000007e621a7220 */ /* 0x080fe20000410000 */
[-C--:B------:R-:W-:Y:S01]  /*8d50*/  FMUL.FTZ R27, R99, R126.reuse ;  /* 0x0000007e631b7220 */ /* 0x080fe20000410000 */
[C---:B------:R-:W-:Y:S01]  /*8d60*/  HMMA.16816.F32.BF16 R12, R4.reuse, R14, R108 ;  /* 0x0000000e040c723c */ /* 0x040fe2000004186c */
[----:B------:R-:W-:Y:S01]  /*8d70*/  MUFU.EX2 R77, R77 ;  /* 0x0000004d004d7308 */ /* 0x000fe20000000800 */
[-C--:B------:R-:W-:Y:S01]  /*8d80*/  FMUL.FTZ R32, R88, R141.reuse ;  /* 0x0000008d58207220 */ /* 0x080fe20000410000 */
[-C--:B------:R-:W-:Y:S01]  /*8d90*/  FMUL.FTZ R33, R89, R141.reuse ;  /* 0x0000008d59217220 */ /* 0x080fe20000410000 */
        /* <DEDUP_REMOVED lines=8> */
[-C--:B------:R-:W-:Y:S01]  /*8e20*/  FMUL.FTZ R92, R92, R141.reuse ;  /* 0x0000008d5c5c7220 */ /* 0x080fe20000410000 */
[----:B------:R-:W-:Y:S01]  /*8e30*/  MUFU.EX2 R79, R79 ;  /* 0x0000004f004f7308 */ /* 0x000fe20000000800 */
[-C--:B------:R-:W-:Y:S01]  /*8e40*/  FMUL.FTZ R93, R93, R141.reuse ;  /* 0x0000008d5d5d7220 */ /* 0x080fe20000410000 */
        /* <DEDUP_REMOVED lines=16> */
[----:B---3--:R-:W3:Y:S01]  /*8f50*/  LDSM.16.MT88.4 R60, [R116+0x9400] ;  /* 0x00940000743c783b */ /* 0x008ee20000004200 */
[----:B------:R-:W-:Y:S01]  /*8f60*/  FFMA.FTZ R88, R217, UR6, -R138 ;  /* 0x00000006d9587c23 */ /* 0x000fe2000801088a */
[--C-:B------:R-:W-:Y:S01]  /*8f70*/  FFMA.FTZ R91, R207, UR6, -R124.reuse ;  /* 0x00000006cf5b7c23 */ /* 0x100fe2000801087c */
[--C-:B------:R-:W-:Y:S01]  /*8f80*/  FFMA.FTZ R90, R213, UR6, -R124.reuse ;  /* 0x00000006d55a7c23 */ /* 0x100fe2000801087c */
[----:B------:R-:W-:Y:S01]  /*8f90*/  LDSM.16.MT88.4 R72, [R172+0xb400] ;  /* 0x00b40000ac48783b */ /* 0x000fe20000004200 */
[----:B------:R-:W-:Y:S01]  /*8fa0*/  FFMA.FTZ R89, R211, UR6, -R124 ;  /* 0x00000006d3597c23 */ /* 0x000fe2000801087c */
[----:B------:R-:W-:Y:S01]  /*8fb0*/  FFMA.FTZ R96, R205, UR6, -R138 ;  /* 0x00000006cd607c23 */ /* 0x000fe2000801088a */
[C---:B------:R-:W-:Y:S01]  /*8fc0*/  HMMA.16816.F32.BF16 R24, R4.reuse, R28, R24 ;  /* 0x0000001c0418723c */ /* 0x040fe20000041818 */
[----:B------:R-:W-:Y:S01]  /*8fd0*/  MUFU.EX2 R88, R88 ;  /* 0x0000005800587308 */ /* 0x000fe20000000800 */
[--C-:B------:R-:W-:Y:S01]  /*8fe0*/  FFMA.FTZ R99, R197, UR6, -R124.reuse ;  /* 0x00000006c5637c23 */ /* 0x100fe2000801087c */
[--C-:B------:R-:W-:Y:S01]  /*8ff0*/  FFMA.FTZ R98, R187, UR6, -R124.reuse ;  /* 0x00000006bb627c23 */ /* 0x100fe2000801087c */
[----:B------:R-:W-:Y:S01]  /*9000*/  FFMA.FTZ R97, R195, UR6, -R124 ;  /* 0x00000006c3617c23 */ /* 0x000fe2000801087c */
[----:B------:R-:W-:Y:S01]  /*9010*/  MUFU.EX2 R91, R91 ;  /* 0x0000005b005b7308 */ /* 0x000fe20000000800 */
[----:B------:R-:W-:Y:S01]  /*9020*/  FFMA.FTZ R123, R192, R126, R123 ;  /* 0x0000007ec07b7223 */ /* 0x000fe2000001007b */
[----:B------:R-:W-:Y:S01]  /*9030*/  FFMA.FTZ R140, R193, R141, R140 ;  /* 0x0000008dc18c7223 */ /* 0x000fe2000001008c */
[C---:B------:R-:W-:Y:S01]  /*9040*/  HMMA.16816.F32.BF16 R32, R4.reuse, R36, R32 ;  /* 0x000000240420723c */ /* 0x040fe20000041820 */
[----:B------:R-:W-:Y:S01]  /*9050*/  MUFU.EX2 R90, R90 ;  /* 0x0000005a005a7308 */ /* 0x000fe20000000800 */
[----:B------:R-:W-:Y:S01]  /*9060*/  LDSM.16.MT88.4 R108, [R172+0xac00] ;  /* 0x00ac0000ac6c783b */ /* 0x000fe20000004200 */
[----:B------:R-:W-:Y:S01]  /*9070*/  FADD.FTZ R125, R125, R140 ;  /* 0x0000008c7d7d7221 */ /* 0x000fe20000010000 */
[----:B------:R-:W-:Y:S01]  /*9080*/  FFMA.FTZ R104, R120, UR6, -R124 ;  /* 0x0000000678687c23 */ /* 0x000fe2000801087c */
[----:B------:R-:W-:Y:S02]  /*9090*/  MUFU.EX2 R89, R89 ;  /* 0x0000005900597308 */ /* 0x000fe40000000800 */
[----:B------:R-:W-:Y:S01]  /*90a0*/  FADD.FTZ R58, R58, R125 ;  /* 0x0000007d3a3a7221 */ /* 0x000fe20000010000 */
[C---:B------:R-:W-:Y:S01]  /*90b0*/  HMMA.16816.F32.BF16 R20, R4.reuse, R22, R100 ;  /* 0x000000160414723c */ /* 0x040fe20000041864 */
[----:B------:R-:W-:Y:S01]  /*90c0*/  MUFU.EX2 R96, R96 ;  /* 0x0000006000607308 */ /* 0x000fe20000000800 */
[----:B------:R-:W-:Y:S01]  /*90d0*/  FFMA.FTZ R100, R132, UR6, -R138 ;  /* 0x0000000684647c23 */ /* 0x000fe2000801088a */
[----:B------:R-:W-:Y:S01]  /*90e0*/  FFMA.FTZ R132, R131, UR6, -R124 ;  /* 0x0000000683847c23 */ /* 0x000fe2000801087c */
[----:B------:R-:W-:Y:S01]  /*90f0*/  FADD.FTZ R57, R57, R58 ;  /* 0x0000003a39397221 */ /* 0x000fe20000010000 */
[----:B------:R-:W-:Y:S03]  /*9100*/  MUFU.EX2 R99, R99 ;  /* 0x0000006300637308 */ /* 0x000fe60000000800 */
[C---:B------:R-:W-:Y:S01]  /*9110*/  HMMA.16816.F32.BF16 R28, R4.reuse, R30, R92 ;  /* 0x0000001e041c723c */ /* 0x040fe2000004185c */
[--C-:B------:R-:W-:Y:S01]  /*9120*/  FFMA.FTZ R93, R201, UR6, -R138.reuse ;  /* 0x00000006c95d7c23 */ /* 0x100fe2000801088a */
[--C-:B------:R-:W-:Y:S01]  /*9130*/  FFMA.FTZ R92, R199, UR6, -R138.reuse ;  /* 0x00000006c75c7c23 */ /* 0x100fe2000801088a */
[----:B------:R-:W-:Y:S01]  /*9140*/  FFMA.FTZ R95, R203, UR6, -R138 ;  /* 0x00000006cb5f7c23 */ /* 0x000fe2000801088a */
[----:B------:R-:W-:Y:S01]  /*9150*/  FFMA.FTZ R94, R191, UR6, -R124 ;  /* 0x00000006bf5e7c23 */ /* 0x000fe2000801087c */
[----:B------:R-:W-:Y:S03]  /*9160*/  MUFU.EX2 R98, R98 ;  /* 0x0000006200627308 */ /* 0x000fe60000000800 */
[C---:B------:R-:W-:Y:S01]  /*9170*/  HMMA.16816.F32.BF16 R36, R4.reuse, R38, R84 ;  /* 0x000000260424723c */ /* 0x040fe20000041854 */
[--C-:B------:R-:W-:Y:S01]  /*9180*/  FFMA.FTZ R85, R215, UR6, -R138.reuse ;  /* 0x00000006d7557c23 */ /* 0x100fe2000801088a */
[--C-:B------:R-:W-:Y:S01]  /*9190*/  FFMA.FTZ R84, R221, UR6, -R138.reuse ;  /* 0x00000006dd547c23 */ /* 0x100fe2000801088a */
[----:B------:R-:W-:Y:S01]  /*91a0*/  FFMA.FTZ R87, R219, UR6, -R138 ;  /* 0x00000006db577c23 */ /* 0x000fe2000801088a */
[----:B------:R-:W-:Y:S01]  /*91b0*/  FFMA.FTZ R86, R209, UR6, -R124 ;  /* 0x00000006d1567c23 */ /* 0x000fe2000801087c */
[----:B------:R-:W-:Y:S03]  /*91c0*/  MUFU.EX2 R93, R93 ;  /* 0x0000005d005d7308 */ /* 0x000fe60000000800 */
[----:B------:R-:W-:Y:S01]  /*91d0*/  HMMA.16816.F32.BF16 R48, R4, R52, R48 ;  /* 0x000000340430723c */ /* 0x000fe20000041830 */
[----:B--2---:R-:W-:Y:S01]  /*91e0*/  F2FP.BF16.F32.PACK_AB R52, R83, R78 ;  /* 0x0000004e5334723e */ /* 0x004fe200000010ff */
[----:B------:R-:W2:Y:S01]  /*91f0*/  MUFU.EX2 R85, R85 ;  /* 0x0000005500557308 */ /* 0x000ea20000000800 */
[----:B----4-:R-:W-:Y:S01]  /*9200*/  F2FP.BF16.F32.PACK_AB R53, R80, R81 ;  /* 0x000000515035723e */ /* 0x010fe200000010ff */
[----:B------:R-:W-:-:S02]  /*9210*/  FADD.FTZ R78, R78, R57 ;  /* 0x000000394e4e7221 */ /* 0x000fc40000010000 */
[----:B------:R-:W-:Y:S02]  /*9220*/  MUFU.EX2 R84, R84 ;  /* 0x0000005400547308 */ /* 0x000fe40000000800 */
[----:B------:R-:W-:Y:S01]  /*9230*/  HMMA.16816.F32.BF16 R4, R4, R54, R68 ;  /* 0x000000360404723c */ /* 0x000fe20000041844 */
[----:B------:R-:W-:Y:S01]  /*9240*/  F2FP.BF16.F32.PACK_AB R54, R77, R82 ;  /* 0x000000524d36723e */ /* 0x000fe200000010ff */
[----:B------:R-:W4:Y:S01]  /*9250*/  LDSM.16.MT88.4 R68, [R116+0xb400] ;  /* 0x00b400007444783b */ /* 0x000f220000004200 */
[----:B-----5:R-:W-:Y:S01]  /*9260*/  F2FP.BF16.F32.PACK_AB R55, R76, R79 ;  /* 0x0000004f4c37723e */ /* 0x020fe200000010ff */
[----:B------:R-:W5:Y:S01]  /*9270*/  MUFU.EX2 R87, R87 ;  /* 0x0000005700577308 */ /* 0x000f620000000800 */
[----:B------:R-:W-:-:S03]  /*9280*/  FADD.FTZ R83, R83, R78 ;  /* 0x0000004e53537221 */ /* 0x000fc60000010000 */
[----:B------:R-:W5:Y:S01]  /*9290*/  MUFU.EX2 R86, R86 ;  /* 0x0000005600567308 */ /* 0x000f620000000800 */
[----:B------:R-:W-:Y:S01]  /*92a0*/  FADD.FTZ R82, R82, R83 ;  /* 0x0000005352527221 */ /* 0x000fe20000010000 */
[----:B-1----:R-:W-:Y:S02]  /*92b0*/  HMMA.16816.F32.BF16 R8, R52, R64, R8 ;  /* 0x000000403408723c */ /* 0x002fe40000041808 */
[----:B------:R-:W-:Y:S01]  /*92c0*/  MUFU.EX2 R92, R92 ;  /* 0x0000005c005c7308 */ /* 0x000fe20000000800 */
[----:B------:R-:W-:-:S03]  /*92d0*/  FADD.FTZ R77, R77, R82 ;  /* 0x000000524d4d7221 */ /* 0x000fc60000010000 */
[----:B------:R-:W1:Y:S02]  /*92e0*/  MUFU.EX2 R95, R95 ;  /* 0x0000005f005f7308 */ /* 0x000e640000000800 */
[C---:B------:R-:W-:Y:S01]  /*92f0*/  HMMA.16816.F32.BF16 R12, R52.reuse, R66, R12 ;  /* 0x00000042340c723c */ /* 0x040fe2000004180c */
[----:B------:R-:W2:Y:S01]  /*9300*/  LDSM.16.MT88.4 R64, [R172+0xd400] ;  /* 0x00d40000ac40783b */ /* 0x000ea20000004200 */
[----:B------:R-:W-:Y:S04]  /*9310*/  MUFU.EX2 R97, R97 ;  /* 0x0000006100617308 */ /* 0x000fe80000000800 */
[----:B------:R-:W1:Y:S02]  /*9320*/  MUFU.EX2 R94, R94 ;  /* 0x0000005e005e7308 */ /* 0x000e640000000800 */
[C---:B---3--:R-:W-:Y:S02]  /*9330*/  HMMA.16816.F32.BF16 R16, R52.reuse, R60, R16 ;  /* 0x0000003c3410723c */ /* 0x048fe40000041810 */
[----:B------:R-:W3:Y:S04]  /*9340*/  MUFU.EX2 R142, R142 ;  /* 0x0000008e008e7308 */ /* 0x000ee80000000800 */
[----:B------:R-:W-:Y:S02]  /*9350*/  MUFU.EX2 R144, R144 ;  /* 0x0000009000907308 */ /* 0x000fe40000000800 */
[C---:B------:R-:W-:Y:S01]  /*9360*/  HMMA.16816.F32.BF16 R20, R52.reuse, R62, R20 ;  /* 0x0000003e3414723c */ /* 0x040fe20000041814 */
[----:B------:R-:W5:Y:S01]  /*9370*/  LDSM.16.MT88.4 R60, [R116+0xd400] ;  /* 0x00d40000743c783b */ /* 0x000f620000004200 */
[----:B------:R-:W-:Y:S04]  /*9380*/  MUFU.EX2 R148, R148 ;  /* 0x0000009400947308 */ /* 0x000fe80000000800 */
[----:B------:R-:W-:Y:S02]  /*9390*/  MUFU.EX2 R159, R159 ;  /* 0x0000009f009f7308 */ /* 0x000fe40000000800 */
[C---:B----4-:R-:W-:Y:S02]  /*93a0*/  HMMA.16816.F32.BF16 R32, R52.reuse, R68, R32 ;  /* 0x000000443420723c */ /* 0x050fe40000041820 */
        /* <DEDUP_REMOVED lines=16> */
[C---:B------:R-:W-:Y:S01]  /*94b0*/  HMMA.16816.F32.BF16 R28, R52.reuse, R74, R28 ;  /* 0x0000004a341c723c */ /* 0x040fe2000004181c */
[----:B------:R-:W1:Y:S01]  /*94c0*/  LDSM.16.MT88.4 R72, [R172+0xb800] ;  /* 0x00b80000ac48783b */ /* 0x000e620000004200 */
[----:B------:R-:W-:Y:S04]  /*94d0*/  MUFU.EX2 R128, R128 ;  /* 0x0000008000807308 */ /* 0x000fe80000000800 */
[----:B------:R-:W-:Y:S02]  /*94e0*/  MUFU.EX2 R131, R133 ;  /* 0x0000008500837308 */ /* 0x000fe40000000800 */
[C---:B-----5:R-:W-:Y:S02]  /*94f0*/  HMMA.16816.F32.BF16 R48, R52.reuse, R60, R48 ;  /* 0x0000003c3430723c */ /* 0x060fe40000041830 */
[----:B------:R-:W-:Y:S04]  /*9500*/  MUFU.EX2 R132, R132 ;  /* 0x0000008400847308 */ /* 0x000fe80000000800 */
[----:B------:R5:W-:Y:S02]  /*9510*/  MUFU.EX2 R120, R100 ;  /* 0x0000006400787308 */ /* 0x000be40000000800 */
[----:B------:R-:W-:Y:S01]  /*9520*/  HMMA.16816.F32.BF16 R4, R52, R62, R4 ;  /* 0x0000003e3404723c */ /* 0x000fe20000041804 */
[----:B------:R-:W-:Y:S01]  /*9530*/  F2FP.BF16.F32.PACK_AB R52, R85, R88 ;  /* 0x000000585534723e */ /* 0x000fe200000010ff */
[----:B------:R-:W3:Y:S01]  /*9540*/  LDSM.16.MT88.4 R60, [R116+0xd800] ;  /* 0x00d80000743c783b */ /* 0x000ee20000004200 */
[----:B------:R-:W-:Y:S01]  /*9550*/  F2FP.BF16.F32.PACK_AB R53, R90, R91 ;  /* 0x0000005b5a35723e */ /* 0x000fe200000010ff */
[----:B------:R-:W-:Y:S01]  /*9560*/  MUFU.EX2 R143, R143 ;  /* 0x0000008f008f7308 */ /* 0x000fe20000000800 */
[----:B------:R-:W-:Y:S01]  /*9570*/  F2FP.BF16.F32.PACK_AB R54, R87, R84 ;  /* 0x000000545736723e */ /* 0x000fe200000010ff */
[----:B------:R-:W-:Y:S01]  /*9580*/  FADD.FTZ R88, R88, R77 ;  /* 0x0000004d58587221 */ /* 0x000fe20000010000 */
[----:B------:R-:W-:Y:S01]  /*9590*/  F2FP.BF16.F32.PACK_AB R55, R86, R89 ;  /* 0x000000595637723e */ /* 0x000fe200000010ff */
[----:B------:R-:W-:Y:S02]  /*95a0*/  MUFU.EX2 R139, R139 ;  /* 0x0000008b008b7308 */ /* 0x000fe40000000800 */
[----:B------:R-:W-:-:S02]  /*95b0*/  FADD.FTZ R85, R85, R88 ;  /* 0x0000005855557221 */ /* 0x000fc40000010000 */
[----:B------:R-:W-:Y:S01]  /*95c0*/  MUFU.EX2 R119, R119 ;  /* 0x0000007700777308 */ /* 0x000fe20000000800 */
[----:B-----5:R-:W-:Y:S01]  /*95d0*/  LDSM.16.MT88.4 R100, [R116+0xac00] ;  /* 0x00ac00007464783b */ /* 0x020fe20000004200 */
[----:B----4-:R-:W-:Y:S01]  /*95e0*/  HMMA.16816.F32.BF16 R8, R52, R68, R8 ;  /* 0x000000443408723c */ /* 0x010fe20000041808 */
[----:B------:R-:W-:-:S04]  /*95f0*/  FADD.FTZ R84, R84, R85 ;  /* 0x0000005554547221 */ /* 0x000fc80000010000 */
[----:B------:R-:W-:-:S03]  /*9600*/  FADD.FTZ R87, R87, R84 ;  /* 0x0000005457577221 */ /* 0x000fc60000010000 */
[C---:B--2---:R-:W-:Y:S08]  /*9610*/  HMMA.16816.F32.BF16 R16, R52.reuse, R64, R16 ;  /* 0x000000403410723c */ /* 0x044ff00000041810 */
[C---:B------:R-:W-:Y:S01]  /*9620*/  HMMA.16816.F32.BF16 R20, R52.reuse, R66, R20 ;  /* 0x000000423414723c */ /* 0x040fe20000041814 */
[----:B------:R-:W2:Y:S07]  /*9630*/  LDSM.16.MT88.4 R64, [R172+0xd800] ;  /* 0x00d80000ac40783b */ /* 0x000eae0000004200 */
        /* <DEDUP_REMOVED lines=8> */
[C---:B--2---:R-:W-:Y:S08]  /*96c0*/  HMMA.16816.F32.BF16 R40, R52.reuse, R64, R40 ;  /* 0x000000403428723c */ /* 0x044ff00000041828 */
[C---:B------:R-:W-:Y:S01]  /*96d0*/  HMMA.16816.F32.BF16 R44, R52.reuse, R66, R44 ;  /* 0x00000042342c723c */ /* 0x040fe2000004182c */
[----:B------:R-:W2:Y:S07]  /*96e0*/  LDSM.16.MT88.4 R64, [R116+0x9c00] ;  /* 0x009c00007440783b */ /* 0x000eae0000004200 */
[C---:B----4-:R-:W-:Y:S08]  /*96f0*/  HMMA.16816.F32.BF16 R32, R52.reuse, R68, R32 ;  /* 0x000000443420723c */ /* 0x050ff00000041820 */
        /* <DEDUP_REMOVED lines=9> */
[C---:B-1----:R-:W-:Y:S01]  /*9790*/  HMMA.16816.F32.BF16 R48, R52.reuse, R60, R48 ;  /* 0x0000003c3430723c */ /* 0x042fe20000041830 */
[----:B------:R-:W-:Y:S01]  /*97a0*/  FFMA.FTZ R60, R163, UR6, -R124 ;  /* 0x00000006a33c7c23 */ /* 0x000fe2000801087c */
[----:B------:R-:W-:Y:S01]  /*97b0*/  FADD.FTZ R92, R95, R92 ;  /* 0x0000005c5f5c7221 */ /* 0x000fe20000010000 */
[----:B------:R-:W-:Y:S04]  /*97c0*/  MUFU.EX2 R163, R167 ;  /* 0x000000a700a37308 */ /* 0x000fe80000000800 */
[----:B------:R1:W4:Y:S01]  /*97d0*/  MUFU.EX2 R161, R60 ;  /* 0x0000003c00a17308 */ /* 0x0003220000000800 */
[C---:B------:R-:W-:Y:S08]  /*97e0*/  HMMA.16816.F32.BF16 R24, R52.reuse, R72, R24 ;  /* 0x000000483418723c */ /* 0x040ff00000041818 */
[C---:B--2---:R-:W-:Y:S08]  /*97f0*/  HMMA.16816.F32.BF16 R16, R52.reuse, R64, R16 ;  /* 0x000000403410723c */ /* 0x044ff00000041810 */
[C---:B------:R-:W-:Y:S01]  /*9800*/  HMMA.16816.F32.BF16 R20, R52.reuse, R66, R20 ;  /* 0x000000423414723c */ /* 0x040fe20000041814 */
[----:B------:R-:W2:Y:S07]  /*9810*/  LDSM.16.MT88.4 R64, [R172+0xdc00] ;  /* 0x00dc0000ac40783b */ /* 0x000eae0000004200 */
[C---:B---3--:R-:W-:Y:S08]  /*9820*/  HMMA.16816.F32.BF16 R8, R52.reuse, R68, R8 ;  /* 0x000000443408723c */ /* 0x048ff00000041808 */
[C---:B------:R-:W-:Y:S01]  /*9830*/  HMMA.16816.F32.BF16 R12, R52.reuse, R70, R12 ;  /* 0x00000046340c723c */ /* 0x040fe2000004180c */
[----:B------:R-:W3:Y:S07]  /*9840*/  LDSM.16.MT88.4 R68, [R116+0xbc00] ;  /* 0x00bc00007444783b */ /* 0x000eee0000004200 */
[C---:B------:R-:W-:Y:S01]  /*9850*/  HMMA.16816.F32.BF16 R28, R52.reuse, R74, R28 ;  /* 0x0000004a341c723c */ /* 0x040fe2000004181c */
[----:B------:R-:W-:Y:S07]  /*9860*/  LDSM.16.MT88.4 R72, [R172+0xc000] ;  /* 0x00c00000ac48783b */ /* 0x000fee0000004200 */
[C---:B------:R-:W-:Y:S01]  /*9870*/  HMMA.16816.F32.BF16 R4, R52.reuse, R62, R4 ;  /* 0x0000003e3404723c */ /* 0x040fe20000041804 */
[----:B-1----:R-:W1:Y:S07]  /*9880*/  LDSM.16.MT88.4 R60, [R116+0xe000] ;  /* 0x00e00000743c783b */ /* 0x002e6e0000004200 */
[C---:B--2---:R-:W-:Y:S08]  /*9890*/  HMMA.16816.F32.BF16 R40, R52.reuse, R64, R40 ;  /* 0x000000403428723c */ /* 0x044ff00000041828 */
[C---:B------:R-:W-:Y:S01]  /*98a0*/  HMMA.16816.F32.BF16 R44, R52.reuse, R66, R44 ;  /* 0x00000042342c723c */ /* 0x040fe2000004182c */
[----:B------:R-:W2:Y:S07]  /*98b0*/  LDSM.16.MT88.4 R64, [R116+0xa000] ;  /* 0x00a000007440783b */ /* 0x000eae0000004200 */
[C---:B---3--:R-:W-:Y:S08]  /*98c0*/  HMMA.16816.F32.BF16 R32, R52.reuse, R68, R32 ;  /* 0x000000443420723c */ /* 0x048ff00000041820 */
[----:B------:R-:W-:Y:S01]  /*98d0*/  HMMA.16816.F32.BF16 R36, R52, R70, R36 ;  /* 0x000000463424723c */ /* 0x000fe20000041824 */
[----:B------:R-:W3:Y:S01]  /*98e0*/  LDSM.16.MT88.4 R68, [R172+0xa000] ;  /* 0x00a00000ac44783b */ /* 0x000ee20000004200 */
[----:B------:R-:W-:Y:S01]  /*98f0*/  F2FP.BF16.F32.PACK_AB R52, R142, R171 ;  /* 0x000000ab8e34723e */ /* 0x000fe200000010ff */
[----:B------:R-:W-:Y:S01]  /*9900*/  FADD.FTZ R171, R171, R92 ;  /* 0x0000005cabab7221 */ /* 0x000fe20000010000 */
[----:B----4-:R-:W-:-:S02]  /*9910*/  F2FP.BF16.F32.PACK_AB R53, R148, R161 ;  /* 0x000000a19435723e */ /* 0x010fc400000010ff */
[----:B------:R-:W-:Y:S01]  /*9920*/  F2FP.BF16.F32.PACK_AB R54, R163, R144 ;  /* 0x00000090a336723e */ /* 0x000fe200000010ff */
[----:B------:R-:W-:Y:S01]  /*9930*/  FADD.FTZ R171, R142, R171 ;  /* 0x000000ab8eab7221 */ /* 0x000fe20000010000 */
[----:B------:R-:W-:-:S03]  /*9940*/  F2FP.BF16.F32.PACK_AB R55, R146, R159 ;  /* 0x0000009f9237723e */ /* 0x000fc600000010ff */
[----:B------:R-:W-:-:S04]  /*9950*/  FADD.FTZ R144, R144, R171 ;  /* 0x000000ab90907221 */ /* 0x000fc80000010000 */
[C---:B-1----:R-:W-:Y:S01]  /*9960*/  HMMA.16816.F32.BF16 R48, R52.reuse, R60, R48 ;  /* 0x0000003c3430723c */ /* 0x042fe20000041830 */
[--C-:B------:R-:W-:Y:S01]  /*9970*/  FFMA.FTZ R60, R155, UR6, -R138.reuse ;  /* 0x000000069b3c7c23 */ /* 0x100fe2000801088a */
[--C-:B------:R-:W-:Y:S01]  /*9980*/  FFMA.FTZ R155, R153, UR6, -R138.reuse ;  /* 0x00000006999b7c23 */ /* 0x100fe2000801088a */
[----:B------:R-:W-:Y:S01]  /*9990*/  FFMA.FTZ R138, R134, UR6, -R138 ;  /* 0x00000006868a7c23 */ /* 0x000fe2000801088a */
[--C-:B------:R-:W-:Y:S01]  /*99a0*/  FFMA.FTZ R134, R127, UR6, -R124.reuse ;  /* 0x000000067f867c23 */ /* 0x100fe2000801087c */
[----:B------:R1:W4:Y:S01]  /*99b0*/  MUFU.EX2 R153, R60 ;  /* 0x0000003c00997308 */ /* 0x0003220000000800 */
[----:B------:R-:W-:Y:S01]  /*99c0*/  FFMA.FTZ R127, R129, UR6, -R124 ;  /* 0x00000006817f7c23 */ /* 0x000fe2000801087c */
[----:B------:R-:W-:Y:S01]  /*99d0*/  FADD.FTZ R163, R163, R144 ;  /* 0x00000090a3a37221 */ /* 0x000fe20000010000 */
[C---:B------:R-:W-:Y:S01]  /*99e0*/  HMMA.16816.F32.BF16 R24, R52.reuse, R72, R24 ;  /* 0x000000483418723c */ /* 0x040fe20000041818 */
[----:B------:R-:W5:Y:S04]  /*99f0*/  MUFU.EX2 R155, R155 ;  /* 0x0000009b009b7308 */ /* 0x000f680000000800 */
[----:B------:R-:W-:Y:S03]  /*9a00*/  MUFU.EX2 R134, R134 ;  /* 0x0000008600867308 */ /* 0x000fe60000000800 */
[C---:B--2---:R-:W-:Y:S01]  /*9a10*/  HMMA.16816.F32.BF16 R16, R52.reuse, R64, R16 ;  /* 0x000000403410723c */ /* 0x044fe20000041810 */
[----:B------:R-:W2:Y:S04]  /*9a20*/  MUFU.EX2 R127, R127 ;  /* 0x0000007f007f7308 */ /* 0x000ea80000000800 */
[----:B------:R-:W2:Y:S03]  /*9a30*/  MUFU.EX2 R138, R138 ;  /* 0x0000008a008a7308 */ /* 0x000ea60000000800 */
[C---:B------:R-:W-:Y:S01]  /*9a40*/  HMMA.16816.F32.BF16 R20, R52.reuse, R66, R20 ;  /* 0x000000423414723c */ /* 0x040fe20000041814 */
[----:B------:R-:W4:Y:S07]  /*9a50*/  LDSM.16.MT88.4 R64, [R172+0xe000] ;  /* 0x00e00000ac40783b */ /* 0x000f2e0000004200 */
[C---:B---3--:R-:W-:Y:S08]  /*9a60*/  HMMA.16816.F32.BF16 R8, R52.reuse, R68, R8 ;  /* 0x000000443408723c */ /* 0x048ff00000041808 */
[C---:B------:R-:W-:Y:S01]  /*9a70*/  HMMA.16816.F32.BF16 R12, R52.reuse, R70, R12 ;  /* 0x00000046340c723c */ /* 0x040fe2000004180c */
[----:B------:R-:W3:Y:S07]  /*9a80*/  LDSM.16.MT88.4 R68, [R116+0xc000] ;  /* 0x00c000007444783b */ /* 0x000eee0000004200 */
[C---:B------:R-:W-:Y:S01]  /*9a90*/  HMMA.16816.F32.BF16 R28, R52.reuse, R74, R28 ;  /* 0x0000004a341c723c */ /* 0x040fe2000004181c */
[----:B------:R-:W2:Y:S07]  /*9aa0*/  LDSM.16.MT88.4 R72, [R116+0xa400] ;  /* 0x00a400007448783b */ /* 0x000eae0000004200 */
[C---:B------:R-:W-:Y:S01]  /*9ab0*/  HMMA.16816.F32.BF16 R4, R52.reuse, R62, R4 ;  /* 0x0000003e3404723c */ /* 0x040fe20000041804 */
[----:B-1----:R-:W-:Y:S07]  /*9ac0*/  LDSM.16.MT88.4 R60, [R172+0xe400] ;  /* 0x00e40000ac3c783b */ /* 0x002fee0000004200 */
[C---:B----4-:R-:W-:Y:S08]  /*9ad0*/  HMMA.16816.F32.BF16 R40, R52.reuse, R64, R40 ;  /* 0x000000403428723c */ /* 0x050ff00000041828 */
        /* <DEDUP_REMOVED lines=8> */
[----:B-----5:R-:W-:Y:S01]  /*9b60*/  F2FP.BF16.F32.PACK_AB R54, R136, R155 ;  /* 0x0000009b8836723e */ /* 0x020fe200000010ff */
[----:B------:R-:W-:Y:S01]  /*9b70*/  FADD.FTZ R150, R153, R150 ;  /* 0x0000009699967221 */ /* 0x000fe20000010000 */
[----:B------:R-:W-:-:S03]  /*9b80*/  F2FP.BF16.F32.PACK_AB R55, R145, R152 ;  /* 0x000000989137723e */ /* 0x000fc600000010ff */
[----:B------:R-:W-:-:S04]  /*9b90*/  FADD.FTZ R155, R155, R150 ;  /* 0x000000969b9b7221 */ /* 0x000fc80000010000 */
[----:B--2---:R-:W-:Y:S01]  /*9ba0*/  HMMA.16816.F32.BF16 R16, R52, R72, R16 ;  /* 0x000000483410723c */ /* 0x004fe20000041810 */
[----:B------:R-:W-:-:S07]  /*9bb0*/  FADD.FTZ R136, R136, R155 ;  /* 0x0000009b88887221 */ /* 0x000fce0000010000 */
[C---:B------:R-:W-:Y:S01]  /*9bc0*/  HMMA.16816.F32.BF16 R20, R52.reuse, R74, R20 ;  /* 0x0000004a3414723c */ /* 0x040fe20000041814 */
[----:B------:R-:W-:Y:S07]  /*9bd0*/  LDSM.16.MT88.4 R72, [R172+0xc800] ;  /* 0x00c80000ac48783b */ /* 0x000fee0000004200 */
        /* <DEDUP_REMOVED lines=15> */
[----:B------:R-:W-:Y:S01]  /*9cd0*/  F2FP.BF16.F32.PACK_AB R52, R130, R137 ;  /* 0x000000898234723e */ /* 0x000fe200000010ff */
[----:B------:R-:W-:Y:S01]  /*9ce0*/  FADD.FTZ R137, R137, R136 ;  /* 0x0000008889897221 */ /* 0x000fe20000010000 */
[----:B------:R-:W-:-:S02]  /*9cf0*/  F2FP.BF16.F32.PACK_AB R53, R132, R131 ;  /* 0x000000838435723e */ /* 0x000fc400000010ff */
[----:B------:R-:W-:Y:S01]  /*9d00*/  F2FP.BF16.F32.PACK_AB R54, R128, R135 ;  /* 0x000000878036723e */ /* 0x000fe200000010ff */
[----:B------:R-:W-:Y:S01]  /*9d10*/  FADD.FTZ R130, R130, R137 ;  /* 0x0000008982827221 */ /* 0x000fe20000010000 */
[----:B------:R-:W-:-:S03]  /*9d20*/  F2FP.BF16.F32.PACK_AB R55, R127, R134 ;  /* 0x000000867f37723e */ /* 0x000fc600000010ff */
[----:B------:R-:W-:-:S04]  /*9d30*/  FADD.FTZ R135, R135, R130 ;  /* 0x0000008287877221 */ /* 0x000fc80000010000 */
[----:B---3--:R-:W-:Y:S01]  /*9d40*/  HMMA.16816.F32.BF16 R16, R52, R60, R16 ;  /* 0x0000003c3410723c */ /* 0x008fe20000041810 */
[----:B------:R-:W-:-:S07]  /*9d50*/  FADD.FTZ R135, R128, R135 ;  /* 0x0000008780877221 */ /* 0x000fce0000010000 */
[C---:B------:R-:W-:Y:S01]  /*9d60*/  HMMA.16816.F32.BF16 R20, R52.reuse, R62, R20 ;  /* 0x0000003e3414723c */ /* 0x040fe20000041814 */
[----:B------:R-:W3:Y:S07]  /*9d70*/  LDSM.16.MT88.4 R60, [R116+0xe800] ;  /* 0x00e80000743c783b */ /* 0x000eee0000004200 */
[C---:B-1----:R-:W-:Y:S08]  /*9d80*/  HMMA.16816.F32.BF16 R8, R52.reuse, R64, R8 ;  /* 0x000000403408723c */ /* 0x042ff00000041808 */
[C---:B------:R-:W-:Y:S01]  /*9d90*/  HMMA.16816.F32.BF16 R12, R52.reuse, R66, R12 ;  /* 0x00000042340c723c */ /* 0x040fe2000004180c */
[----:B------:R-:W1:Y:S07]  /*9da0*/  LDSM.16.MT88.4 R64, [R172+0xe800] ;  /* 0x00e80000ac40783b */ /* 0x000e6e0000004200 */
[----:B--2---:R-:W-:Y:S01]  /*9db0*/  HMMA.16816.F32.BF16 R32, R52, R68, R32 ;  /* 0x000000443420723c */ /* 0x004fe20000041820 */
[----:B------:R-:W-:-:S02]  /*9dc0*/  FADD.FTZ R68, R2, R123 ;  /* 0x0000007b02447221 */ /* 0x000fc40000010000 */
[----:B------:R-:W2:Y:S02]  /*9dd0*/  MUFU.EX2 R2, R104 ;  /* 0x0000006800027308 */ /* 0x000ea40000000800 */
[----:B------:R-:W-:Y:S01]  /*9de0*/  FADD.FTZ R59, R59, R68 ;  /* 0x000000443b3b7221 */ /* 0x000fe20000010000 */
[C---:B------:R-:W-:Y:S01]  /*9df0*/  F2FP.BF16.F32.PACK_AB R68, R143.reuse, R120 ;  /* 0x000000788f44723e */ /* 0x040fe200000010ff */
[----:B------:R-:W-:Y:S01]  /*9e00*/  FADD.FTZ R120, R120, R135 ;  /* 0x0000008778787221 */ /* 0x000fe20000010000 */
[C---:B------:R-:W-:Y:S01]  /*9e10*/  HMMA.16816.F32.BF16 R36, R52.reuse, R70, R36 ;  /* 0x000000463424723c */ /* 0x040fe20000041824 */
[----:B------:R-:W-:Y:S01]  /*9e20*/  FADD.FTZ R0, R0, R59 ;  /* 0x0000003b00007221 */ /* 0x000fe20000010000 */
[----:B------:R-:W-:Y:S01]  /*9e30*/  F2FP.BF16.F32.PACK_AB R70, R138, R139 ;  /* 0x0000008b8a46723e */ /* 0x000fe200000010ff */
[----:B------:R-:W-:Y:S02]  /*9e40*/  FADD.FTZ R120, R143, R120 ;  /* 0x000000788f787221 */ /* 0x000fe40000010000 */
[----:B------:R-:W-:Y:S01]  /*9e50*/  FADD.FTZ R81, R81, R0 ;  /* 0x0000000051517221 */ /* 0x000fe20000010000 */
[----:B------:R-:W-:Y:S01]  /*9e60*/  MOV R0, R3 ;  /* 0x0000000300007202 */ /* 0x000fe20000000f00 */
[----:B------:R-:W-:Y:S01]  /*9e70*/  FADD.FTZ R139, R139, R120 ;  /* 0x000000788b8b7221 */ /* 0x000fe20000010000 */
[----:B------:R-:W-:Y:S01]  /*9e80*/  HMMA.16816.F32.BF16 R24, R52, R72, R24 ;  /* 0x000000483418723c */ /* 0x000fe20000041818 */
[----:B------:R-:W-:Y:S01]  /*9e90*/  FADD.FTZ R80, R80, R81 ;  /* 0x0000005150507221 */ /* 0x000fe20000010000 */
[----:B--2---:R-:W-:Y:S01]  /*9ea0*/  F2FP.BF16.F32.PACK_AB R71, R119, R2 ;  /* 0x000000027747723e */ /* 0x004fe200000010ff */
[----:B------:R-:W-:-:S02]  /*9eb0*/  FADD.FTZ R193, R138, R139 ;  /* 0x0000008b8ac17221 */ /* 0x000fc40000010000 */
[----:B------:R-:W-:-:S03]  /*9ec0*/  FADD.FTZ R79, R79, R80 ;  /* 0x000000504f4f7221 */ /* 0x000fc60000010000 */
[----:B------:R-:W-:Y:S01]  /*9ed0*/  HMMA.16816.F32.BF16 R28, R52, R74, R28 ;  /* 0x0000004a341c723c */ /* 0x000fe2000004181c */
[----:B------:R-:W-:-:S04]  /*9ee0*/  FADD.FTZ R76, R76, R79 ;  /* 0x0000004f4c4c7221 */ /* 0x000fc80000010000 */
[----:B------:R-:W-:Y:S02]  /*9ef0*/  FADD.FTZ R91, R91, R76 ;  /* 0x0000004c5b5b7221 */ /* 0x000fe40000010000 */
[----:B------:R-:W2:Y:S01]  /*9f00*/  LDSM.16.MT88.4 R76, [R172+0xec00] ;  /* 0x00ec0000ac4c783b */ /* 0x000ea20000004200 */
[----:B---3--:R-:W-:Y:S01]  /*9f10*/  HMMA.16816.F32.BF16 R48, R52, R60, R48 ;  /* 0x0000003c3430723c */ /* 0x008fe20000041830 */
[----:B------:R-:W-:-:S04]  /*9f20*/  FADD.FTZ R90, R90, R91 ;  /* 0x0000005b5a5a7221 */ /* 0x000fc80000010000 */
[----:B------:R-:W-:-:S03]  /*9f30*/  FADD.FTZ R89, R89, R90 ;  /* 0x0000005a59597221 */ /* 0x000fc60000010000 */
[----:B-1----:R-:W-:Y:S01]  /*9f40*/  HMMA.16816.F32.BF16 R40, R52, R64, R40 ;  /* 0x000000403428723c */ /* 0x002fe20000041828 */
[----:B------:R-:W-:Y:S01]  /*9f50*/  MUFU.EX2 R65, R122 ;  /* 0x0000007a00417308 */ /* 0x000fe20000000800 */
[----:B------:R-:W-:-:S03]  /*9f60*/  FADD.FTZ R86, R86, R89 ;  /* 0x0000005956567221 */ /* 0x000fc60000010000 */
[----:B------:R-:W1:Y:S01]  /*9f70*/  MUFU.EX2 R64, R121 ;  /* 0x0000007900407308 */ /* 0x000e620000000800 */
[----:B------:R-:W-:Y:S02]  /*9f80*/  FADD.FTZ R99, R99, R86 ;  /* 0x0000005663637221 */ /* 0x000fe40000010000 */
[----:B------:R-:W-:Y:S02]  /*9f90*/  HMMA.16816.F32.BF16 R44, R52, R66, R44 ;  /* 0x00000042342c723c */ /* 0x000fe4000004182c */
[----:B------:R-:W-:-:S06]  /*9fa0*/  FADD.FTZ R98, R98, R99 ;  /* 0x0000006362627221 */ /* 0x000fcc0000010000 */
[----:B------:R-:W-:Y:S01]  /*9fb0*/  HMMA.16816.F32.BF16 R4, R52, R62, R4 ;  /* 0x0000003e3404723c */ /* 0x000fe20000041804 */
[----:B------:R-:W3:Y:S01]  /*9fc0*/  LDSM.16.MT88.4 R52, [R172+0xcc00] ;  /* 0x00cc0000ac34783b */ /* 0x000ee20000004200 */
[----:B-1----:R-:W-:-:S07]  /*9fd0*/  F2FP.BF16.F32.PACK_AB R69, R64, R65 ;  /* 0x000000414045723e */ /* 0x002fce00000010ff */
[C---:B------:R-:W-:Y:S01]  /*9fe0*/  HMMA.16816.F32.BF16 R112, R68.reuse, R108, R8 ;  /* 0x0000006c4470723c */ /* 0x040fe20000041808 */
[----:B------:R-:W1:Y:S07]  /*9ff0*/  LDSM.16.MT88.4 R8, [R116+0xcc00] ;  /* 0x00cc00007408783b */ /* 0x000e6e0000004200 */
[----:B------:R-:W-:Y:S01]  /*a000*/  HMMA.16816.F32.BF16 R108, R68, R110, R12 ;  /* 0x0000006e446c723c */ /* 0x000fe2000004180c */
[----:B------:R-:W-:-:S04]  /*a010*/  FADD.FTZ R13, R97, R98 ;  /* 0x00000062610d7221 */ /* 0x000fc80000010000 */
[----:B------:R-:W-:Y:S02]  /*a020*/  FADD.FTZ R94, R94, R13 ;  /* 0x0000000d5e5e7221 */ /* 0x000fe40000010000 */
[----:B------:R-:W4:Y:S01]  /*a030*/  LDSM.16.MT88.4 R12, [R116+0xec00] ;  /* 0x00ec0000740c783b */ /* 0x000f220000004200 */
        /* <DEDUP_REMOVED lines=14> */
[----:B------:R-:W-:-:S03]  /*a120*/  FADD.FTZ R131, R132, R131 ;  /* 0x0000008384837221 */ /* 0x000fc60000010000 */
[----:B-1----:R-:W-:Y:S01]  /*a130*/  HMMA.16816.F32.BF16 R88, R68, R8, R32 ;  /* 0x000000084458723c */ /* 0x002fe20000041820 */
[----:B------:R-:W-:-:S04]  /*a140*/  FADD.FTZ R134, R134, R131 ;  /* 0x0000008386867221 */ /* 0x000fc80000010000 */
[----:B------:R-:W-:-:S03]  /*a150*/  FADD.FTZ R134, R127, R134 ;  /* 0x000000867f867221 */ /* 0x000fc60000010000 */
[----:B------:R-:W-:Y:S01]  /*a160*/  HMMA.16816.F32.BF16 R84, R68, R10, R36 ;  /* 0x0000000a4454723c */ /* 0x000fe20000041824 */
[----:B------:R-:W-:-:S04]  /*a170*/  FADD.FTZ R65, R65, R134 ;  /* 0x0000008641417221 */ /* 0x000fc80000010000 */
[----:B------:R-:W-:-:S03]  /*a180*/  FADD.FTZ R65, R64, R65 ;  /* 0x0000004140417221 */ /* 0x000fc60000010000 */
[----:B------:R-:W-:Y:S01]  /*a190*/  HMMA.16816.F32.BF16 R76, R68, R78, R44 ;  /* 0x0000004e444c723c */ /* 0x000fe2000004182c */
[----:B------:R-:W-:-:S04]  /*a1a0*/  FADD.FTZ R2, R2, R65 ;  /* 0x0000004102027221 */ /* 0x000fc80000010000 */
[----:B------:R-:W-:Y:S01]  /*a1b0*/  FADD.FTZ R192, R119, R2 ;  /* 0x0000000277c07221 */ /* 0x000fe20000010000 */
[----:B------:R-:W-:Y:S02]  /*a1c0*/  MOV R2, R56 ;  /* 0x0000003800027202 */ /* 0x000fe40000000f00 */
[C---:B----4-:R-:W-:Y:S08]  /*a1d0*/  HMMA.16816.F32.BF16 R72, R68.reuse, R12, R48 ;  /* 0x0000000c4448723c */ /* 0x050ff00000041830 */
[----:B------:R-:W-:-:S15]  /*a1e0*/  HMMA.16816.F32.BF16 R68, R68, R14, R4 ;  /* 0x0000000e4444723c */ /* 0x000fde0000041804 */
[----:B------:R-:W-:-:S05]  /*a1f0*/  NOP ;  /* 0x0000000000007918 */ /* 0x000fca0000000000 */
.L_x_1553:
        /* <DEDUP_REMOVED lines=14> */
.L_x_1563:
[----:B------:R-:W5:Y:S01]  /*a2e0*/  @!P0 LDC R2, c[0x0][0x3c0] ;  /* 0x0000f000ff028b82 */ /* 0x000f620000000800 */
[----:B------:R-:W-:Y:S07]  /*a2f0*/  DEPBAR.LE SB0, 0x0 ;  /* 0x000080000000791a */ /* 0x000fee0000000000 */
[----:B------:R-:W-:Y:S01]  /*a300*/  BAR.SYNC.DEFER_BLOCKING 0x0 ;  /* 0x0000000000007b1d */ /* 0x000fe20000010000 */
[----:B------:R-:W-:Y:S01]  /*a310*/  @!P0 IADD3 R3, P1, PT, RZ, -R187, RZ ;  /* 0x800000bbff038210 */ /* 0x000fe20007f3e0ff */
[----:B------:R-:W-:Y:S02]  /*a320*/  IMAD.MOV.U32 R4, RZ, RZ, R180 ;  /* 0x000000ffff047224 */ /* 0x000fe400078e00b4 */
[----:B------:R-:W-:Y:S02]  /*a330*/  IMAD.MOV.U32 R0, RZ, RZ, R181 ;  /* 0x000000ffff007224 */ /* 0x000fe400078e00b5 */
[----:B-----5:R-:W-:Y:S04]  /*a340*/  @!P0 IMAD.SHL.U32 R6, R2, 0x80, RZ ;  /* 0x0000008002068824 */ /* 0x020fe800078e00ff */
[----:B------:R-:W-:Y:S01]  /*a350*/  @!P0 IMAD.X R6, RZ, RZ, ~R6, P1 ;  /* 0x000000ffff068224 */ /* 0x000fe200008e0e06 */
[----:B------:R-:W1:Y:S04]  /*a360*/  LDC R57, c[0x0][0x3c4] ;  /* 0x0000f100ff397b82 */ /* 0x000e680000000800 */
[----:B------:R-:W-:Y:S04]  /*a370*/  @!P0 SHF.R.S64 R3, R3, 0x1f, R6 ;  /* 0x0000001f03038819 */ /* 0x000fe80000001006 */
        /* <DEDUP_REMOVED lines=57> */
[----:B----4-:R-:W-:Y:S01]  /*a710*/  IMAD.WIDE.U32 R10, R5, UR8, R10 ;  /* 0x00000008050a7c25 */ /* 0x010fe2000f8e000a */
[----:B------:R-:W-:Y:S02]  /*a720*/  SHF.R.S32.HI R3, RZ, 0x1f, R5 ;  /* 0x0000001fff037819 */ /* 0x000fe40000011405 */
[C---:B------:R-:W-:Y:S03]  /*a730*/  LEA R180, P1, R10.reuse, R4, 0x1 ;  /* 0x000000040ab47211 */ /* 0x040fe600078208ff */
[----:B------:R-:W-:Y:S04]  /*a740*/  IMAD R6, R3, UR8, RZ ;  /* 0x0000000803067c24 */ /* 0x000fe8000f8e02ff */
[----:B------:R-:W-:Y:S04]  /*a750*/  IMAD R6, R5, UR9, R6 ;  /* 0x0000000905067c24 */ /* 0x000fe8000f8e0206 */
[----:B------:R-:W-:Y:S05]  /*a760*/  IMAD.IADD R181, R11, 0x1, R6 ;  /* 0x000000010bb57824 */ /* 0x000fea00078e0206 */
[----:B------:R-:W-:Y:S07]  /*a770*/  LEA.HI.X R181, R10, R0, R181, 0x1, P1 ;  /* 0x000000000ab57211 */ /* 0x000fee00008f0cb5 */
.L_x_1560:
[----:B------:R-:W-:Y:S01]  /*a780*/  @!PT LDS RZ, [RZ] ;  /* 0x00000000fffff984 */ /* 0x000fe20000000800 */
[----:B------:R-:W-:Y:S01]  /*a790*/  @!PT LDS RZ, [RZ] ;  /* 0x00000000fffff984 */ /* 0x000fe20000000800 */
[----:B------:R-:W-:Y:S01]  /*a7a0*/  @!PT LDS RZ, [RZ] ;  /* 0x00000000fffff984 */ /* 0x000fe20000000800 */
[----:B------:R-:W-:Y:S01]  /*a7b0*/  LDGSTS.E.BYPASS.LTC128B.128 [R185+0x9000], desc[UR16][R180.64] ;  /* 0x09000000b4b97fae */ /* 0x000fe2000b981a10 */
[C---:B------:R-:W-:Y:S02]  /*a7c0*/  SHF.L.U32 R3, R2.reuse, 0x6, RZ ;  /* 0x0000000602037819 */ /* 0x040fe400000006ff */
[----:B-1----:R-:W-:Y:S02]  /*a7d0*/  SHF.L.U64.HI R2, R2, 0x6, R57 ;  /* 0x0000000602027819 */ /* 0x002fe40000010239 */
[C---:B------:R-:W-:Y:S03]  /*a7e0*/  IADD3 R56, P1, PT, R3.reuse, R180, RZ ;  /* 0x000000b403387210 */ /* 0x040fe60007f3e0ff */
[----:B------:R-:W-:Y:S01]  /*a7f0*/  LDGSTS.E.BYPASS.LTC128B.128 [R185+0xb000], desc[UR16][R180.64+0x40] ;  /* 0x0b000040b4b97fae */ /* 0x000fe2000b981a10 */
[C---:B------:R-:W-:Y:S02]  /*a800*/  IADD3.X R57, PT, PT, R2.reuse, R181, RZ, P1, !PT ;  /* 0x000000b502397210 */ /* 0x040fe40000ffe4ff */
[C---:B------:R-:W-:Y:S04]  /*a810*/  IADD3 R58, P2, PT, R3.reuse, R56, RZ ;  /* 0x00000038033a7210 */ /* 0x040fe80007f5e0ff */
[C---:B------:R-:W-:Y:S01]  /*a820*/  IADD3.X R59, PT, PT, R2.reuse, R57, RZ, P2, !PT ;  /* 0x00000039023b7210 */ /* 0x040fe200017fe4ff */
[----:B------:R-:W-:Y:S01]  /*a830*/  LDGSTS.E.BYPASS.LTC128B.128 [R185+0xd000], desc[UR16][R180.64+0x80] ;  /* 0x0d000080b4b97fae */ /* 0x000fe2000b981a10 */
[----:B------:R-:W-:Y:S04]  /*a840*/  IADD3 R60, P1, PT, R3, R58, RZ ;  /* 0x0000003a033c7210 */ /* 0x000fe80007f3e0ff */
[----:B------:R-:W-:Y:S02]  /*a850*/  IADD3.X R61, PT, PT, R2, R59, RZ, P1, !PT ;  /* 0x0000003b023d7210 */ /* 0x000fe40000ffe4ff */
[----:B------:R-:W-:Y:S01]  /*a860*/  ISETP.NE.AND P1, PT, R190, 0x1, PT ;  /* 0x00000001be00780c */ /* 0x000fe20003f25270 */
[----:B------:R-:W-:Y:S08]  /*a870*/  LDGSTS.E.BYPASS.LTC128B.128 [R185+0x9800], desc[UR16][R56.64] ;  /* 0x0980000038b97fae */ /* 0x000ff0000b981a10 */
[----:B------:R-:W-:Y:S08]  /*a880*/  LDGSTS.E.BYPASS.LTC128B.128 [R185+0xb800], desc[UR16][R56.64+0x40] ;  /* 0x0b80004038b97fae */ /* 0x000ff0000b981a10 */
[----:B------:R-:W-:Y:S08]  /*a890*/  LDGSTS.E.BYPASS.LTC128B.128 [R185+0xd800], desc[UR16][R56.64+0x80] ;  /* 0x0d80008038b97fae */ /* 0x000ff0000b981a10 */
[----:B------:R-:W-:Y:S08]  /*a8a0*/  LDGSTS.E.BYPASS.LTC128B.128 [R185+0xa000], desc[UR16][R58.64] ;  /* 0x0a0000003ab97fae */ /* 0x000ff0000b981a10 */
[----:B------:R-:W-:Y:S08]  /*a8b0*/  LDGSTS.E.BYPASS.LTC128B.128 [R185+0xc000], desc[UR16][R58.64+0x40] ;  /* 0x0c0000403ab97fae */ /* 0x000ff0000b981a10 */
[----:B------:R1:W-:Y:S08]  /*a8c0*/  LDGSTS.E.BYPASS.LTC128B.128 [R185+0xe000], desc[UR16][R58.64+0x80] ;  /* 0x0e0000803ab97fae */ /* 0x0003f0000b981a10 */
[----:B------:R-:W-:Y:S08]  /*a8d0*/  LDGSTS.E.BYPASS.LTC128B.128 [R185+0xa800], desc[UR16][R60.64] ;  /* 0x0a8000003cb97fae */ /* 0x000ff0000b981a10 */
[----:B------:R-:W-:Y:S08]  /*a8e0*/  LDGSTS.E.BYPASS.LTC128B.128 [R185+0xc800], desc[UR16][R60.64+0x40] ;  /* 0x0c8000403cb97fae */ /* 0x000ff0000b981a10 */
[----:B------:R5:W-:Y:S08]  /*a8f0*/  LDGSTS.E.BYPASS.LTC128B.128 [R185+0xe800], desc[UR16][R60.64+0x80] ;  /* 0x0e8000803cb97fae */ /* 0x000bf0000b981a10 */
[----:B------:R-:W-:Y:S08]  /*a900*/  LDSM.16.M88.4 R120, [R175] ;  /* 0x00000000af78783b */ /* 0x000ff00000000200 */
[----:B------:R-:W2:Y:S08]  /*a910*/  LDSM.16.M88.4 R124, [R174+0x3000] ;  /* 0x00300000ae7c783b */ /* 0x000eb00000000200 */
[----:B------:R-:W3:Y:S08]  /*a920*/  LDSM.16.M88.4 R128, [R174+0x3400] ;  /* 0x00340000ae80783b */ /* 0x000ef00000000200 */
[----:B------:R-:W4:Y:S08]  /*a930*/  LDSM.16.M88.4 R132, [R174+0x3800] ;  /* 0x00380000ae84783b */ /* 0x000f300000000200 */
[----:B------:R-:W0:Y:S08]  /*a940*/  LDGDEPBAR ;  /* 0x00000000000079af */ /* 0x000e300000000000 */
[----:B------:R-:W1:Y:S08]  /*a950*/  LDSM.16.M88.4 R136, [R174+0x3c00] ;  /* 0x003c0000ae88783b */ /* 0x000e700000000200 */
[----:B------:R-:W5:Y:S01]  /*a960*/  LDSM.16.M88.4 R140, [R174+0x4000] ;  /* 0x00400000ae8c783b */ /* 0x000f620000000200 */
[C---:B--2---:R-:W-:Y:S07]  /*a970*/  HMMA.16816.F32.BF16 R4, R120.reuse, R124, RZ ;  /* 0x0000007c7804723c */ /* 0x044fee00000418ff */
[----:B------:R-:W2:Y:S01]  /*a980*/  LDSM.16.M88.4 R144, [R174+0x4400] ;  /* 0x00440000ae90783b */ /* 0x000ea20000000200 */
[C---:B------:R-:W-:Y:S07]  /*a990*/  HMMA.16816.F32.BF16 R8, R120.reuse, R126, RZ ;  /* 0x0000007e7808723c */ /* 0x040fee00000418ff */
[----:B------:R-:W2:Y:S01]  /*a9a0*/  LDSM.16.M88.4 R148, [R174+0x4800] ;  /* 0x00480000ae94783b */ /* 0x000ea20000000200 */
        /* <DEDUP_REMOVED lines=9> */
[----:B------:R-:W1:Y:S01]  /*aa40*/  LDSM.16.M88.4 R168, [R118+0x3800] ;  /* 0x0038000076a8783b */ /* 0x000e620000000200 */
[C---:B------:R-:W-:Y:S07]  /*aa50*/  HMMA.16816.F32.BF16 R32, R120.reuse, R138, RZ ;  /* 0x0000008a7820723c */ /* 0x040fee00000418ff */
[----:B------:R-:W1:Y:S01]  /*aa60*/  LDSM.16.M88.4 R124, [R118+0x3c00] ;  /* 0x003c0000767c783b */ /* 0x000e620000000200 */
[C---:B-----5:R-:W-:Y:S07]  /*aa70*/  HMMA.16816.F32.BF16 R36, R120.reuse, R140, RZ ;  /* 0x0000008c7824723c */ /* 0x060fee00000418ff */
[----:B------:R-:W-:Y:S01]  /*aa80*/  LDSM.16.M88.4 R128, [R118+0x4400] ;  /* 0x004400007680783b */ /* 0x000fe20000000200 */
[C---:B------:R-:W-:Y:S07]  /*aa90*/  HMMA.16816.F32.BF16 R40, R120.reuse, R142, RZ ;  /* 0x0000008e7828723c */ /* 0x040fee00000418ff */
[----:B------:R-:W-:Y:S01]  /*aaa0*/  LDSM.16.M88.4 R132, [R118+0x4800] ;  /* 0x004800007684783b */ /* 0x000fe20000000200 */
[C---:B--2---:R-:W-:Y:S07]  /*aab0*/  HMMA.16816.F32.BF16 R44, R120.reuse, R144, RZ ;  /* 0x00000090782c723c */ /* 0x044fee00000418ff */
[----:B------:R-:W-:Y:S01]  /*aac0*/  LDSM.16.M88.4 R136, [R118+0x4c00] ;  /* 0x004c00007688783b */ /* 0x000fe20000000200 */
[C---:B------:R-:W-:Y:S07]  /*aad0*/  HMMA.16816.F32.BF16 R48, R120.reuse, R146, RZ ;  /* 0x000000927830723c */ /* 0x040fee00000418ff */
[----:B------:R-:W-:Y:S01]  /*aae0*/  LDSM.16.M88.4 R140, [R174+0x6800] ;  /* 0x00680000ae8c783b */ /* 0x000fe20000000200 */
[C---:B------:R-:W-:Y:S08]  /*aaf0*/  HMMA.16816.F32.BF16 R52, R120.reuse, R148, RZ ;  /* 0x000000947834723c */ /* 0x040ff000000418ff */
[C---:B------:R-:W-:Y:S08]  /*ab00*/  HMMA.16816.F32.BF16 R56, R120.reuse, R150, RZ ;  /* 0x000000967838723c */ /* 0x040ff000000418ff */
[C---:B---3--:R-:W-:Y:S08]  /*ab10*/  HMMA.16816.F32.BF16 R60, R120.reuse, R152, RZ ;  /* 0x00000098783c723c */ /* 0x048ff000000418ff */
[----:B------:R-:W-:Y:S01]  /*ab20*/  HMMA.16816.F32.BF16 R64, R120, R154, RZ ;  /* 0x0000009a7840723c */ /* 0x000fe200000418ff */
[----:B------:R-:W2:Y:S07]  /*ab30*/  LDSM.16.M88.4 R120, [R118+0x4000] ;  /* 0x004000007678783b */ /* 0x000eae0000000200 */
[C---:B----4-:R-:W-:Y:S08]  /*ab40*/  HMMA.16816.F32.BF16 R4, R156.reuse, R160, R4 ;  /* 0x000000a09c04723c */ /* 0x050ff00000041804 */
[C---:B------:R-:W-:Y:S08]  /*ab50*/  HMMA.16816.F32.BF16 R8, R156.reuse, R162, R8 ;  /* 0x000000a29c08723c */ /* 0x040ff00000041808 */
[C---:B------:R-:W-:Y:S08]  /*ab60*/  HMMA.16816.F32.BF16 R12, R156.reuse, R164, R12 ;  /* 0x000000a49c0c723c */ /* 0x040ff0000004180c */
[C---:B------:R-:W-:Y:S08]  /*ab70*/  HMMA.16816.F32.BF16 R16, R156.reuse, R166, R16 ;  /* 0x000000a69c10723c */ /* 0x040ff00000041810 */
[C---:B-1----:R-:W-:Y:S08]  /*ab80*/  HMMA.16816.F32.BF16 R20, R156.reuse, R168, R20 ;  /* 0x000000a89c14723c */ /* 0x042ff00000041814 */
[C---:B------:R-:W-:Y:S08]  /*ab90*/  HMMA.16816.F32.BF16 R24, R156.reuse, R170, R24 ;  /* 0x000000aa9c18723c */ /* 0x040ff00000041818 */
[C---:B------:R-:W-:Y:S08]  /*aba0*/  HMMA.16816.F32.BF16 R28, R156.reuse, R124, R28 ;  /* 0x0000007c9c1c723c */ /* 0x040ff0000004181c */
        /* <DEDUP_REMOVED lines=10> */
[----:B------:R-:W3:Y:S07]  /*ac50*/  LDSM.16.M88.4 R132, [R174+0x5800] ;  /* 0x00580000ae84783b */ /* 0x000eee0000000200 */
[C---:B------:R-:W-:Y:S08]  /*ac60*/  HMMA.16816.F32.BF16 R60, R156.reuse, R136, R60 ;  /* 0x000000889c3c723c */ /* 0x040ff0000004183c */
[----:B------:R-:W-:Y:S01]  /*ac70*/  HMMA.16816.F32.BF16 R64, R156, R138, R64 ;  /* 0x0000008a9c40723c */ /* 0x000fe20000041840 */
        /* <DEDUP_REMOVED lines=24> */
[----:B------:R-:W3:Y:S08]  /*ae00*/  LDSM.16.M88.4 R120, [R118+0x5c00] ;  /* 0x005c00007678783b */ /* 0x000ef00000000200 */
[----:B------:R-:W-:Y:S01]  /*ae10*/  LDSM.16.M88.4 R132, [R118+0x6400] ;  /* 0x006400007684783b */ /* 0x000fe20000000200 */
        /* <DEDUP_REMOVED lines=18> */
[C---:B----4-:R-:W-:Y:S08]  /*af40*/  HMMA.16816.F32.BF16 R52, R124.reuse, R136, R52 ;  /* 0x000000887c34723c */ /* 0x050ff00000041834 */
[C---:B------:R-:W-:Y:S01]  /*af50*/  HMMA.16816.F32.BF16 R56, R124.reuse, R138, R56 ;  /* 0x0000008a7c38723c */ /* 0x040fe20000041838 */
[----:B------:R-:W-:Y:S07]  /*af60*/  LDSM.16.M88.4 R136, [R174+0x8400] ;  /* 0x00840000ae88783b */ /* 0x000fee0000000200 */
[C---:B--2---:R-:W-:Y:S08]  /*af70*/  HMMA.16816.F32.BF16 R60, R124.reuse, R120, R60 ;  /* 0x000000787c3c723c */ /* 0x044ff0000004183c */
[----:B------:R-:W-:Y:S01]  /*af80*/  HMMA.16816.F32.BF16 R64, R124, R122, R64 ;  /* 0x0000007a7c40723c */ /* 0x000fe20000041840 */
[----:B------:R-:W2:Y:S08]  /*af90*/  LDSM.16.M88.4 R120, [R174+0x7800] ;  /* 0x00780000ae78783b */ /* 0x000eb00000000200 */
[----:B------:R-:W3:Y:S01]  /*afa0*/  LDSM.16.M88.4 R124, [R174+0x7c00] ;  /* 0x007c0000ae7c783b */ /* 0x000ee20000000200 */
        /* <DEDUP_REMOVED lines=15> */
[C---:B------:R-:W-:Y:S08]  /*b0a0*/  HMMA.16816.F32.BF16 R44, R128.reuse, R136, R44 ;  /* 0x00000088802c723c */ /* 0x040ff0000004182c */
[C---:B------:R-:W-:Y:S08]  /*b0b0*/  HMMA.16816.F32.BF16 R48, R128.reuse, R138, R48 ;  /* 0x0000008a8030723c */ /* 0x040ff00000041830 */
[C---:B--2---:R-:W-:Y:S08]  /*b0c0*/  HMMA.16816.F32.BF16 R52, R128.reuse, R120, R52 ;  /* 0x000000788034723c */ /* 0x044ff00000041834 */
[C---:B------:R-:W-:Y:S01]  /*b0d0*/  HMMA.16816.F32.BF16 R56, R128.reuse, R122, R56 ;  /* 0x0000007a8038723c */ /* 0x040fe20000041838 */
[----:B------:R-:W2:Y:S07]  /*b0e0*/  LDSM.16.M88.4 R120, [R118+0x7400] ;  /* 0x007400007678783b */ /* 0x000eae0000000200 */
[C---:B---3--:R-:W-:Y:S08]  /*b0f0*/  HMMA.16816.F32.BF16 R60, R128.reuse, R124, R60 ;  /* 0x0000007c803c723c */ /* 0x048ff0000004183c */
[----:B------:R-:W-:Y:S01]  /*b100*/  HMMA.16816.F32.BF16 R64, R128, R126, R64 ;  /* 0x0000007e8040723c */ /* 0x000fe20000041840 */
[----:B------:R-:W3:Y:S07]  /*b110*/  LDSM.16.M88.4 R124, [R118+0x7800] ;  /* 0x00780000767c783b */ /* 0x000eee0000000200 */
[C---:B-1----:R-:W-:Y:S08]  /*b120*/  HMMA.16816.F32.BF16 R4, R132.reuse, R140, R4 ;  /* 0x0000008c8404723c */ /* 0x042ff00000041804 */
[C---:B------:R-:W-:Y:S08]  /*b130*/  HMMA.16816.F32.BF16 R8, R132.reuse, R142, R8 ;  /* 0x0000008e8408723c */ /* 0x040ff00000041808 */
[C---:B--2---:R-:W-:Y:S03]  /*b140*/  HMMA.16816.F32.BF16 R12, R132.reuse, R120, R12 ;  /* 0x00000078840c723c */ /* 0x044fe6000004180c */
[----:B------:R-:W-:Y:S01]  /*b150*/  FMUL.FTZ R222, R4, UR5 ;  /* 0x0000000504de7c20 */ /* 0x000fe20008410000 */
[----:B------:R-:W-:Y:S01]  /*b160*/  FMUL.FTZ R220, R5, UR5 ;  /* 0x0000000505dc7c20 */ /* 0x000fe20008410000 */
[----:B------:R-:W-:Y:S01]  /*b170*/  FMUL.FTZ R218, R6, UR5 ;  /* 0x0000000506da7c20 */ /* 0x000fe20008410000 */
[----:B------:R-:W-:Y:S02]  /*b180*/  FMUL.FTZ R216, R7, UR5 ;  /* 0x0000000507d87c20 */ /* 0x000fe40008410000 */
[C---:B------:R-:W-:Y:S01]  /*b190*/  HMMA.16816.F32.BF16 R16, R132.reuse, R122, R16 ;  /* 0x0000007a8410723c */ /* 0x040fe20000041810 */
[----:B------:R-:W1:Y:S01]  /*b1a0*/  MUFU.TANH R222, R222 ;  /* 0x000000de00de7308 */ /* 0x000e620000002400 */
[----:B------:R-:W2:Y:S01]  /*b1b0*/  LDSM.16.M88.4 R120, [R118+0x7c00] ;  /* 0x007c00007678783b */ /* 0x000ea20000000200 */
[----:B------:R-:W-:Y:S01]  /*b1c0*/  FMUL.FTZ R3, R11, UR5 ;  /* 0x000000050b037c20 */ /* 0x000fe20008410000 */
[----:B------:R-:W-:Y:S01]  /*b1d0*/  FMUL.FTZ R2, R8, UR5 ;  /* 0x0000000508027c20 */ /* 0x000fe20008410000 */
[----:B------:R-:W-:Y:S01]  /*b1e0*/  FMUL.FTZ R226, R9, UR5 ;  /* 0x0000000509e27c20 */ /* 0x000fe20008410000 */
[----:B------:R-:W-:Y:S02]  /*b1f0*/  FMUL.FTZ R224, R10, UR5 ;  /* 0x000000050ae07c20 */ /* 0x000fe40008410000 */
[C---:B---3--:R-:W-:Y:S03]  /*b200*/  HMMA.16816.F32.BF16 R20, R132.reuse, R124, R20 ;  /* 0x0000007c8414723c */ /* 0x048fe60000041814 */
[----:B------:R3:W4:Y:S01]  /*b210*/  MUFU.TANH R11, R3 ;  /* 0x00000003000b7308 */ /* 0x0007220000002400 */
[----:B------:R-:W-:Y:S01]  /*b220*/  FMUL.FTZ R196, R14, UR5 ;  /* 0x000000050ec47c20 */ /* 0x000fe20008410000 */
[----:B------:R-:W-:Y:S01]  /*b230*/  FMUL.FTZ R195, R15, UR5 ;  /* 0x000000050fc37c20 */ /* 0x000fe20008410000 */
[----:B------:R-:W-:Y:S01]  /*b240*/  FMUL.FTZ R0, R12, UR5 ;  /* 0x000000050c007c20 */ /* 0x000fe20008410000 */
[----:B------:R-:W-:Y:S01]  /*b250*/  FMUL.FTZ R179, R13, UR5 ;  /* 0x000000050db37c20 */ /* 0x000fe20008410000 */
[C---:B------:R-:W-:Y:S05]  /*b260*/  HMMA.16816.F32.BF16 R24, R132.reuse, R126, R24 ;  /* 0x0000007e8418723c */ /* 0x040fea0000041818 */
[----:B------:R5:W1:Y:S01]  /*b270*/  MUFU.TANH R129, R2 ;  /* 0x0000000200817308 */ /* 0x000a620000002400 */
[----:B------:R-:W4:Y:S01]  /*b280*/  LDSM.16.M88.4 R124, [R118+0x8000] ;  /* 0x00800000767c783b */ /* 0x000f220000000200 */
[----:B------:R-:W-:Y:S08]  /*b290*/  FMUL.FTZ R194, R17, UR5 ;  /* 0x0000000511c27c20 */ /* 0x000ff00008410000 */
[----:B------:R-:W1:Y:S01]  /*b2a0*/  MUFU.TANH R167, R196 ;  /* 0x000000c400a77308 */ /* 0x000e620000002400 */
[----:B---3--:R-:W-:Y:S01]  /*b2b0*/  FMUL.FTZ R3, R19, UR5 ;  /* 0x0000000513037c20 */ /* 0x008fe20008410000 */
[----:B------:R-:W-:Y:S01]  /*b2c0*/  FMUL.FTZ R245, R22, UR5 ;  /* 0x0000000516f57c20 */ /* 0x000fe20008410000 */
[----:B------:R-:W-:Y:S07]  /*b2d0*/  FMUL.FTZ R243, R23, UR5 ;  /* 0x0000000517f37c20 */ /* 0x000fee0008410000 */
[----:B------:R3:W1:Y:S01]  /*b2e0*/  MUFU.TANH R157, R195 ;  /* 0x000000c3009d7308 */ /* 0x0006620000002400 */
[----:B-----5:R-:W-:Y:S01]  /*b2f0*/  FMUL.FTZ R2, R16, UR5 ;  /* 0x0000000510027c20 */ /* 0x020fe20008410000 */
[----:B------:R-:W-:Y:S01]  /*b300*/  FMUL.FTZ R251, R25, UR5 ;  /* 0x0000000519fb7c20 */ /* 0x000fe20008410000 */
[----:B------:R-:W-:Y:S01]  /*b310*/  FMUL.FTZ R249, R26, UR5 ;  /* 0x000000051af97c20 */ /* 0x000fe20008410000 */
[----:B------:R-:W-:Y:S06]  /*b320*/  FMUL.FTZ R247, R27, UR5 ;  /* 0x000000051bf77c20 */ /* 0x000fec0008410000 */
[----:B------:R-:W1:Y:S01]  /*b330*/  MUFU.TANH R165, R194 ;  /* 0x000000c200a57308 */ /* 0x000e620000002400 */
[C---:B--2---:R-:W-:Y:S09]  /*b340*/  HMMA.16816.F32.BF16 R28, R132.reuse, R120, R28 ;  /* 0x00000078841c723c */ /* 0x044ff2000004181c */
[----:B------:R-:W2:Y:S01]  /*b350*/  MUFU.TANH R159, R3 ;  /* 0x00000003009f7308 */ /* 0x000ea20000002400 */
[C---:B------:R-:W-:Y:S01]  /*b360*/  HMMA.16816.F32.BF16 R32, R132.reuse, R122, R32 ;  /* 0x0000007a8420723c */ /* 0x040fe20000041820 */
[----:B------:R-:W5:Y:S02]  /*b370*/  LDSM.16.M88.4 R120, [R118+0x8400] ;  /* 0x008400007678783b */ /* 0x000f640000000200 */
[----:B---3--:R-:W-:Y:S06]  /*b380*/  FMUL.FTZ R195, R21, UR5 ;  /* 0x0000000515c37c20 */ /* 0x008fec0008410000 */
[----:B------:R3:W1:Y:S01]  /*b390*/  MUFU.TANH R169, R0 ;  /* 0x0000000000a97308 */ /* 0x0006620000002400 */
[C---:B----4-:R-:W-:Y:S03]  /*b3a0*/  HMMA.16816.F32.BF16 R36, R132.reuse, R124, R36 ;  /* 0x0000007c8424723c */ /* 0x050fe60000041824 */
[----:B------:R-:W-:Y:S01]  /*b3b0*/  FMUL.FTZ R241, R28, UR5 ;  /* 0x000000051cf17c20 */ /* 0x000fe20008410000 */
[----:B------:R-:W-:Y:S01]  /*b3c0*/  FMUL.FTZ R239, R29, UR5 ;  /* 0x000000051def7c20 */ /* 0x000fe20008410000 */
[----:B------:R-:W-:Y:S01]  /*b3d0*/  FMUL.FTZ R233, R30, UR5 ;  /* 0x000000051ee97c20 */ /* 0x000fe20008410000 */
[----:B------:R-:W-:Y:S03]  /*b3e0*/  FMUL.FTZ R235, R31, UR5 ;  /* 0x000000051feb7c20 */ /* 0x000fe60008410000 */
[----:B------:R4:W1:Y:S01]  /*b3f0*/  MUFU.TANH R171, R179 ;  /* 0x000000b300ab7308 */ /* 0x0008620000002400 */
[C---:B------:R-:W-:Y:S01]  /*b400*/  HMMA.16816.F32.BF16 R40, R132.reuse, R126, R40 ;  /* 0x0000007e8428723c */ /* 0x040fe20000041828 */
[----:B------:R-:W2:Y:S02]  /*b410*/  LDSM.16.M88.4 R124, [R118+0x8800] ;  /* 0x00880000767c783b */ /* 0x000ea40000000200 */
[----:B------:R-:W-:Y:S01]  /*b420*/  FMUL.FTZ R237, R32, UR5 ;  /* 0x0000000520ed7c20 */ /* 0x000fe20008410000 */
[----:B------:R-:W-:Y:S01]  /*b430*/  FMUL.FTZ R214, R33, UR5 ;  /* 0x0000000521d67c20 */ /* 0x000fe20008410000 */
[----:B------:R-:W-:Y:S01]  /*b440*/  FMUL.FTZ R229, R34, UR5 ;  /* 0x0000000522e57c20 */ /* 0x000fe20008410000 */
[----:B------:R-:W-:Y:S03]  /*b450*/  FMUL.FTZ R231, R35, UR5 ;  /* 0x0000000523e77c20 */ /* 0x000fe60008410000 */
[----:B------:R1:W1:Y:S01]  /*b460*/  MUFU.TANH R163, R2 ;  /* 0x0000000200a37308 */ /* 0x0002620000002400 */
[----:B---3--:R-:W-:Y:S01]  /*b470*/  FMUL.FTZ R0, R20, UR5 ;  /* 0x0000000514007c20 */ /* 0x008fe20008410000 */
[----:B------:R-:W-:Y:S01]  /*b480*/  FMUL.FTZ R202, R36, UR5 ;  /* 0x0000000524ca7c20 */ /* 0x000fe20008410000 */
[----:B------:R-:W-:Y:S01]  /*b490*/  FMUL.FTZ R219, R37, UR5 ;  /* 0x0000000525db7c20 */ /* 0x000fe20008410000 */
[----:B------:R-:W-:Y:S01]  /*b4a0*/  FMUL.FTZ R211, R38, UR5 ;  /* 0x0000000526d37c20 */ /* 0x000fe20008410000 */
[----:B------:R-:W-:Y:S05]  /*b4b0*/  FMUL.FTZ R209, R39, UR5 ;  /* 0x0000000527d17c20 */ /* 0x000fea0008410000 */
[----:B------:R3:W2:Y:S01]  /*b4c0*/  MUFU.TANH R153, R195 ;  /* 0x000000c300997308 */ /* 0x0006a20000002400 */
[----:B----4-:R-:W-:Y:S01]  /*b4d0*/  FMUL.FTZ R179, R18, UR5 ;  /* 0x0000000512b37c20 */ /* 0x010fe20008410000 */
[----:B------:R-:W-:Y:S01]  /*b4e0*/  FMUL.FTZ R200, R40, UR5 ;  /* 0x0000000528c87c20 */ /* 0x000fe20008410000 */
[----:B------:R-:W-:Y:S01]  /*b4f0*/  FMUL.FTZ R213, R41, UR5 ;  /* 0x0000000529d57c20 */ /* 0x000fe20008410000 */
[----:B------:R-:W-:Y:S01]  /*b500*/  FMUL.FTZ R215, R42, UR5 ;  /* 0x000000052ad77c20 */ /* 0x000fe20008410000 */
[----:B------:R-:W-:Y:S05]  /*b510*/  FMUL.FTZ R207, R43, UR5 ;  /* 0x000000052bcf7c20 */ /* 0x000fea0008410000 */
[----:B------:R-:W4:Y:S01]  /*b520*/  MUFU.TANH R220, R220 ;  /* 0x000000dc00dc7308 */ /* 0x000f220000002400 */
[C---:B-----5:R-:W-:Y:S03]  /*b530*/  HMMA.16816.F32.BF16 R44, R132.reuse, R120, R44 ;  /* 0x00000078842c723c */ /* 0x060fe6000004182c */
[----:B-1----:R-:W-:Y:S06]  /*b540*/  FMUL.FTZ R2, R24, UR5 ;  /* 0x0000000518027c20 */ /* 0x002fec0008410000 */
[----:B------:R-:W1:Y:S01]  /*b550*/  MUFU.TANH R218, R218 ;  /* 0x000000da00da7308 */ /* 0x000e620000002400 */
[C---:B------:R-:W-:Y:S01]  /*b560*/  HMMA.16816.F32.BF16 R48, R132.reuse, R122, R48 ;  /* 0x0000007a8430723c */ /* 0x040fe20000041830 */
[----:B------:R-:W5:Y:S01]  /*b570*/  LDSM.16.M88.4 R120, [R118+0x8c00] ;  /* 0x008c00007678783b */ /* 0x000f620000000200 */
[----:B------:R-:W-:Y:S07]  /*b580*/  DEPBAR.LE SB0, 0x0 ;  /* 0x000080000000791a */ /* 0x000fee0000000000 */
[----:B------:R-:W1:Y:S01]  /*b590*/  MUFU.TANH R216, R216 ;  /* 0x000000d800d87308 */ /* 0x000e620000002400 */
[C---:B--2---:R-:W-:Y:S05]  /*b5a0*/  HMMA.16816.F32.BF16 R52, R132.reuse, R124, R52 ;  /* 0x0000007c8434723c */ /* 0x044fea0000041834 */
[----:B------:R-:W-:Y:S04]  /*b5b0*/  FMUL.FTZ R198, R44, UR5 ;  /* 0x000000052cc67c20 */ /* 0x000fe80008410000 */
[----:B------:R-:W2:Y:S01]  /*b5c0*/  MUFU.TANH R226, R226 ;  /* 0x000000e200e27308 */ /* 0x000ea20000002400 */
        /* <DEDUP_REMOVED lines=13> */
[----:B------:R3:W1:Y:S01]  /*b6a0*/  MUFU.TANH R161, R179 ;  /* 0x000000b300a17308 */ /* 0x0006620000002400 */
[----:B------:R-:W-:Y:S01]  /*b6b0*/  FMUL.FTZ R194, R55, UR5 ;  /* 0x0000000537c27c20 */ /* 0x000fe20008410000 */
[----:B------:R-:W-:Y:S01]  /*b6c0*/  FMUL.FTZ R196, R59, UR5 ;  /* 0x000000053bc47c20 */ /* 0x000fe20008410000 */
[----:B------:R-:W-:Y:S01]  /*b6d0*/  FMUL.FTZ R208, R56, UR5 ;  /* 0x0000000538d07c20 */ /* 0x000fe20008410000 */
[----:B------:R-:W-:Y:S06]  /*b6e0*/  FMUL.FTZ R57, R57, UR5 ;  /* 0x0000000539397c20 */ /* 0x000fec0008410000 */
[----:B------:R3:W1:Y:S01]  /*b6f0*/  MUFU.TANH R155, R0 ;  /* 0x00000000009b7308 */ /* 0x0006620000002400 */
[----:B------:R-:W-:Y:S01]  /*b700*/  FMUL.FTZ R58, R58, UR5 ;  /* 0x000000053a3a7c20 */ /* 0x000fe20008410000 */
[C---:B-----5:R-:W-:Y:S08]  /*b710*/  HMMA.16816.F32.BF16 R60, R132.reuse, R120, R60 ;  /* 0x00000078843c723c */ /* 0x060ff0000004183c */
[----:B------:R-:W1:Y:S01]  /*b720*/  MUFU.TANH R245, R245 ;  /* 0x000000f500f57308 */ /* 0x000e620000002400 */
[----:B------:R-:W-:Y:S09]  /*b730*/  HMMA.16816.F32.BF16 R64, R132, R122, R64 ;  /* 0x0000007a8440723c */ /* 0x000ff20000041840 */
[----:B------:R-:W1:Y:S01]  /*b740*/  MUFU.TANH R243, R243 ;  /* 0x000000f300f37308 */ /* 0x000e620000002400 */
[----:B------:R-:W-:Y:S01]  /*b750*/  FMUL.FTZ R59, R60, UR5 ;  /* 0x000000053c3b7c20 */ /* 0x000fe20008410000 */
[----:B------:R-:W-:Y:S08]  /*b760*/  FMUL.FTZ R61, R61, UR5 ;  /* 0x000000053d3d7c20 */ /* 0x000ff00008410000 */
[----:B------:R3:W1:Y:S01]  /*b770*/  MUFU.TANH R151, R2 ;  /* 0x0000000200977308 */ /* 0x0006620000002400 */
        /* <DEDUP_REMOVED lines=70> */
[----:B------:R-:W2:Y:S02]  /*bbe0*/  I2F.RP R10, R2 ;  /* 0x00000002000a7306 */ /* 0x000ea40000209400 */
[----:B------:R-:W-:Y:S08]  /*bbf0*/  ISETP.GE.AND P3, PT, R5, RZ, PT ;  /* 0x000000ff0500720c */ /* 0x000ff00003f66270 */
        /* <DEDUP_REMOVED lines=25> */
[----:B------:R-:W-:Y:S02]  /*bd90*/  ISETP.GE.U32.AND P5, PT, R4, R2, PT ;  /* 0x000000020400720c */ /* 0x000fe40003fa6070 */
[----:B------:R-:W2:Y:S09]  /*bda0*/  LDC.64 R4, c[0x0][0x3b8] ;  /* 0x0000ee00ff047b82 */ /* 0x000eb20000000a00 */
        /* <DEDUP_REMOVED lines=27> */
.L_x_1562:
[----:B------:R-:W-:Y:S02]  /*bf60*/  IMAD.MOV.U32 R179, RZ, RZ, R177 ;  /* 0x000000ffffb37224 */ /* 0x000fe400078e00b1 */
[C---:B------:R-:W-:Y:S01]  /*bf70*/  IMAD.SHL.U32 R5, R4.reuse, 0x40, RZ ;  /* 0x0000004004057824 */ /* 0x040fe200078e00ff */
[----:B------:R-:W-:Y:S02]  /*bf80*/  SHF.L.U64.HI R4, R4, 0x6, R7 ;  /* 0x0000000604047819 */ /* 0x000fe40000010207 */
[----:B------:R-:W-:Y:S01]  /*bf90*/  @!PT LDS RZ, [RZ] ;  /* 0x00000000fffff984 */ /* 0x000fe20000000800 */
[----:B------:R-:W-:Y:S01]  /*bfa0*/  @!PT LDS RZ, [RZ] ;  /* 0x00000000fffff984 */ /* 0x000fe20000000800 */
[----:B------:R-:W-:Y:S01]  /*bfb0*/  @!PT LDS RZ, [RZ] ;  /* 0x00000000fffff984 */ /* 0x000fe20000000800 */
[----:B------:R2:W-:Y:S02]  /*bfc0*/  LDGSTS.E.BYPASS.LTC128B.128 [R185+0x3000], desc[UR16][R178.64] ;  /* 0x03000000b2b97fae */ /* 0x0005e4000b981a10 */
[C---:B------:R-:W-:Y:S02]  /*bfd0*/  IADD3 R6, P1, PT, R5.reuse, R178, RZ ;  /* 0x000000b205067210 */ /* 0x040fe40007f3e0ff */
[----:B------:R2:W-:Y:S02]  /*bfe0*/  LDGSTS.E.BYPASS.LTC128B.128 [R185+0x5000], desc[UR16][R178.64+0x40] ;  /* 0x05000040b2b97fae */ /* 0x0005e4000b981a10 */
[C---:B------:R-:W-:Y:S01]  /*bff0*/  IADD3 R8, P2, PT, R5.reuse, R6, RZ ;  /* 0x0000000605087210 */ /* 0x040fe20007f5e0ff */
[C---:B------:R-:W-:Y:S01]  /*c000*/  IMAD.X R7, R4.reuse, 0x1, R177, P1 ;  /* 0x0000000104077824 */ /* 0x040fe200008e06b1 */
        /* <DEDUP_REMOVED lines=14> */
.L_x_1561:
[----:B-1----:R-:W-:Y:S01]  /*c0f0*/  FMNMX3.FTZ R0, R119, R218, R216, !PT ;  /* 0x000000da77007276 */ /* 0x002fe200078100d8 */
        /* <DEDUP_REMOVED lines=51> */
[----:B------:R-:W-:Y:S01]  /*c430*/  FMUL.FTZ R124, R0, UR4 ;  /* 0x00000004007c7c20 */ /* 0x000fe20008410000 */
[----:B------:R-:W-:Y:S01]  /*c440*/  FSEL R132, R132, RZ, P2 ;  /* 0x000000ff84847208 */ /* 0x000fe20001000000 */
[----:B------:R-:W-:Y:S01]  /*c450*/  FADD.FTZ R4, -R0, R119 ;  /* 0x0000007700047221 */ /* 0x000fe20000010100 */
[----:B------:R-:W-:Y:S01]  /*c460*/  FMUL.FTZ R56, R5, UR4 ;  /* 0x0000000405387c20 */ /* 0x000fe20008410000 */
[----:B------:R-:W-:Y:S02]  /*c470*/  MOV R117, R2 ;  /* 0x0000000200757202 */ /* 0x000fe40000000f00 */
[----:B------:R-:W-:Y:S01]  /*c480*/  FSEL R124, R124, RZ, P1 ;  /* 0x000000ff7c7c7208 */ /* 0x000fe20000800000 */
[----:B------:R-:W-:Y:S01]  /*c490*/  FMUL.FTZ R55, R4, UR4 ;  /* 0x0000000404377c20 */ /* 0x000fe20008410000 */
[--C-:B------:R-:W-:Y:S01]  /*c4a0*/  FFMA.FTZ R57, R222, UR4, -R132.reuse ;  /* 0x00000004de397c23 */ /* 0x100fe20008010884 */
[--C-:B------:R-:W-:Y:S01]  /*c4b0*/  FFMA.FTZ R125, R220, UR4, -R132.reuse ;  /* 0x00000004dc7d7c23 */ /* 0x100fe20008010884 */
[----:B------:R-:W-:Y:S01]  /*c4c0*/  FFMA.FTZ R123, R129, UR4, -R132 ;  /* 0x00000004817b7c23 */ /* 0x000fe20008010884 */
[--C-:B------:R-:W-:Y:S01]  /*c4d0*/  FFMA.FTZ R119, R11, UR4, -R124.reuse ;  /* 0x000000040b777c23 */ /* 0x100fe2000801087c */
[--C-:B------:R-:W-:Y:S01]  /*c4e0*/  FFMA.FTZ R58, R218, UR4, -R124.reuse ;  /* 0x00000004da3a7c23 */ /* 0x100fe2000801087c */
[----:B------:R-:W-:Y:S01]  /*c4f0*/  FFMA.FTZ R121, R216, UR4, -R124 ;  /* 0x00000004d8797c23 */ /* 0x000fe2000801087c */
[----:B------:R-:W-:Y:S01]  /*c500*/  FFMA.FTZ R120, R226, UR4, -R132 ;  /* 0x00000004e2787c23 */ /* 0x000fe20008010884 */
[----:B------:R-:W-:Y:S01]  /*c510*/  FFMA.FTZ R122, R224, UR4, -R124 ;  /* 0x00000004e07a7c23 */ /* 0x000fe2000801087c */
[----:B------:R-:W1:Y:S01]  /*c520*/  MUFU.EX2 R56, R56 ;  /* 0x0000003800387308 */ /* 0x000e620000000800 */
[--C-:B------:R-:W-:Y:S01]  /*c530*/  FFMA.FTZ R128, R241, UR4, -R132.reuse ;  /* 0x00000004f1807c23 */ /* 0x100fe20008010884 */
[--C-:B------:R-:W-:Y:S01]  /*c540*/  FFMA.FTZ R131, R239, UR4, -R132.reuse ;  /* 0x00000004ef837c23 */ /* 0x100fe20008010884 */
[--C-:B------:R-:W-:Y:S07]  /*c550*/  FFMA.FTZ R129, R237, UR4, -R132.reuse ;  /* 0x00000004ed817c23 */ /* 0x100fee0008010884 */
[----:B------:R-:W2:Y:S01]  /*c560*/  MUFU.EX2 R55, R55 ;  /* 0x0000003700377308 */ /* 0x000ea20000000800 */
[--C-:B------:R-:W-:Y:S01]  /*c570*/  FFMA.FTZ R135, R202, UR4, -R132.reuse ;  /* 0x00000004ca877c23 */ /* 0x100fe20008010884 */
[----:B------:R-:W-:Y:S01]  /*c580*/  FFMA.FTZ R138, R219, UR4, -R132 ;  /* 0x00000004db8a7c23 */ /* 0x000fe20008010884 */
[--C-:B------:R-:W-:Y:S07]  /*c590*/  FFMA.FTZ R140, R211, UR4, -R124.reuse ;  /* 0x00000004d38c7c23 */ /* 0x100fee000801087c */
[----:B------:R-:W-:Y:S01]  /*c5a0*/  MUFU.EX2 R57, R57 ;  /* 0x0000003900397308 */ /* 0x000fe20000000800 */
[----:B------:R-:W-:Y:S01]  /*c5b0*/  FFMA.FTZ R137, R209, UR4, -R124 ;  /* 0x00000004d1897c23 */ /* 0x000fe2000801087c */
[--C-:B------:R-:W-:Y:S01]  /*c5c0*/  FFMA.FTZ R139, R200, UR4, -R132.reuse ;  /* 0x00000004c88b7c23 */ /* 0x100fe20008010884 */
[----:B------:R-:W-:Y:S07]  /*c5d0*/  FFMA.FTZ R142, R213, UR4, -R132 ;  /* 0x00000004d58e7c23 */ /* 0x000fee0008010884 */
[----:B------:R-:W3:Y:S01]  /*c5e0*/  MUFU.EX2 R125, R125 ;  /* 0x0000007d007d7308 */ /* 0x000ee20000000800 */
[----:B------:R-:W-:Y:S01]  /*c5f0*/  FFMA.FTZ R144, R215, UR4, -R124 ;  /* 0x00000004d7907c23 */ /* 0x000fe2000801087c */
[C---:B-1----:R-:W-:Y:S01]  /*c600*/  FMUL.FTZ R4, R56.reuse, R112 ;  /* 0x0000007038047220 */ /* 0x042fe20000410000 */
[C---:B------:R-:W-:Y:S07]  /*c610*/  FMUL.FTZ R5, R56.reuse, R113 ;  /* 0x0000007138057220 */ /* 0x040fee0000410000 */
[----:B------:R-:W-:Y:S01]  /*c620*/  MUFU.EX2 R58, R58 ;  /* 0x0000003a003a7308 */ /* 0x000fe20000000800 */
[C---:B------:R-:W-:Y:S01]  /*c630*/  FMUL.FTZ R8, R56.reuse, R108 ;  /* 0x0000006c38087220 */ /* 0x040fe20000410000 */
[C---:B--2---:R-:W-:Y:S01]  /*c640*/  FMUL.FTZ R6, R55.reuse, R114 ;  /* 0x0000007237067220 */ /* 0x044fe20000410000 */
[C---:B------:R-:W-:Y:S07]  /*c650*/  FMUL.FTZ R7, R55.reuse, R115 ;  /* 0x0000007337077220 */ /* 0x040fee0000410000 */
[----:B------:R-:W1:Y:S01]  /*c660*/  MUFU.EX2 R121, R121 ;  /* 0x0000007900797308 */ /* 0x000e620000000800 */
[C---:B------:R-:W-:Y:S01]  /*c670*/  FMUL.FTZ R9, R56.reuse, R109 ;  /* 0x0000006d38097220 */ /* 0x040fe20000410000 */
[C---:B------:R-:W-:Y:S01]  /*c680*/  FMUL.FTZ R10, R55.reuse, R110 ;  /* 0x0000006e370a7220 */ /* 0x040fe20000410000 */
[----:B------:R-:W-:Y:S07]  /*c690*/  FMUL.FTZ R11, R55, R111 ;  /* 0x0000006f370b7220 */ /* 0x000fee0000410000 */
[----:B------:R-:W-:Y:S01]  /*c6a0*/  MUFU.EX2 R123, R123 ;  /* 0x0000007b007b7308 */ /* 0x000fe20000000800 */
[C---:B------:R-:W-:Y:S01]  /*c6b0*/  FMUL.FTZ R16, R56.reuse, R100 ;  /* 0x0000006438107220 */ /* 0x040fe20000410000 */
[----:B---3--:R-:W-:Y:S01]  /*c6c0*/  F2FP.BF16.F32.PACK_AB R60, R125, R57 ;  /* 0x000000397d3c723e */ /* 0x008fe200000010ff */
[C---:B------:R-:W-:Y:S07]  /*c6d0*/  FMUL.FTZ R17, R56.reuse, R101 ;  /* 0x0000006538117220 */ /* 0x040fee0000410000 */
[----:B------:R-:W2:Y:S01]  /*c6e0*/  MUFU.EX2 R120, R120 ;  /* 0x0000007800787308 */ /* 0x000ea20000000800 */
[C---:B------:R-:W-:Y:S01]  /*c6f0*/  FMUL.FTZ R18, R55.reuse, R102 ;  /* 0x0000006637127220 */ /* 0x040fe20000410000 */
[----:B------:R-:W-:Y:S01]  /*c700*/  FMUL.FTZ R19, R55, R103 ;  /* 0x0000006737137220 */ /* 0x000fe20000410000 */
[----:B------:R-:W-:Y:S07]  /*c710*/  LDSM.16.MT88.4 R108, [R172+0xac00] ;  /* 0x00ac0000ac6c783b */ /* 0x000fee0000004200 */
[----:B------:R-:W-:Y:S01]  /*c720*/  MUFU.EX2 R122, R122 ;  /* 0x0000007a007a7308 */ /* 0x000fe20000000800 */
[C---:B------:R-:W-:Y:S01]  /*c730*/  FMUL.FTZ R40, R56.reuse, R76 ;  /* 0x0000004c38287220 */ /* 0x040fe20000410000 */
[----:B-1----:R-:W-:Y:S01]  /*c740*/  F2FP.BF16.F32.PACK_AB R61, R121, R58 ;  /* 0x0000003a793d723e */ /* 0x002fe200000010ff */
[C---:B------:R-:W-:Y:S07]  /*c750*/  FMUL.FTZ R41, R56.reuse, R77 ;  /* 0x0000004d38297220 */ /* 0x040fee0000410000 */
[----:B------:R-:W1:Y:S01]  /*c760*/  MUFU.EX2 R119, R119 ;  /* 0x0000007700777308 */ /* 0x000e620000000800 */
[C---:B------:R-:W-:Y:S01]  /*c770*/  FMUL.FTZ R42, R55.reuse, R78 ;  /* 0x0000004e372a7220 */ /* 0x040fe20000410000 */
[C---:B------:R-:W-:Y:S01]  /*c780*/  FMUL.FTZ R43, R55.reuse, R79 ;  /* 0x0000004f372b7220 */ /* 0x040fe20000410000 */
[----:B------:R-:W-:Y:S01]  /*c790*/  LDSM.16.MT88.4 R100, [R116+0xac00] ;  /* 0x00ac00007464783b */ /* 0x000fe20000004200 */
[C---:B------:R-:W-:Y:S01]  /*c7a0*/  FMUL.FTZ R48, R56.reuse, R68 ;  /* 0x0000004438307220 */ /* 0x040fe20000410000 */
[----:B------:R-:W-:Y:S01]  /*c7b0*/  FMUL.FTZ R49, R56, R69 ;  /* 0x0000004538317220 */ /* 0x000fe20000410000 */
[----:B--2---:R-:W-:Y:S01]  /*c7c0*/  F2FP.BF16.F32.PACK_AB R62, R120, R123 ;  /* 0x0000007b783e723e */ /* 0x004fe200000010ff */
[C---:B------:R-:W-:Y:S01]  /*c7d0*/  FMUL.FTZ R50, R55.reuse, R70 ;  /* 0x0000004637327220 */ /* 0x040fe20000410000 */
[----:B------:R-:W-:Y:S01]  /*c7e0*/  FMUL.FTZ R51, R55, R71 ;  /* 0x0000004737337220 */ /* 0x000fe20000410000 */
[C---:B------:R-:W-:Y:S01]  /*c7f0*/  FMUL.FTZ R24, R56.reuse, R92 ;  /* 0x0000005c38187220 */ /* 0x040fe20000410000 */
[----:B------:R-:W-:Y:S01]  /*c800*/  FFMA.FTZ R92, R59, UR4, -R132 ;  /* 0x000000043b5c7c23 */ /* 0x000fe20008010884 */
[----:B------:R-:W2:Y:S01]  /*c810*/  LDSM.16.MT88.4 R76, [R172+0x9400] ;  /* 0x00940000ac4c783b */ /* 0x000ea20000004200 */
[----:B------:R-:W-:Y:S01]  /*c820*/  FMUL.FTZ R25, R56, R93 ;  /* 0x0000005d38197220 */ /* 0x000fe20000410000 */
[--C-:B------:R-:W-:Y:S01]  /*c830*/  FFMA.FTZ R93, R52, UR4, -R124.reuse ;  /* 0x00000004345d7c23 */ /* 0x100fe2000801087c */
[----:B-1----:R-:W-:Y:S01]  /*c840*/  F2FP.BF16.F32.PACK_AB R63, R119, R122 ;  /* 0x0000007a773f723e */ /* 0x002fe200000010ff */
[----:B------:R-:W-:Y:S01]  /*c850*/  FMUL.FTZ R26, R55, R94 ;  /* 0x0000005e371a7220 */ /* 0x000fe20000410000 */
[--C-:B------:R-:W-:Y:S01]  /*c860*/  FFMA.FTZ R94, R53, UR4, -R124.reuse ;  /* 0x00000004355e7c23 */ /* 0x100fe2000801087c */
[C---:B------:R-:W-:Y:S01]  /*c870*/  FMUL.FTZ R27, R55.reuse, R95 ;  /* 0x0000005f371b7220 */ /* 0x040fe20000410000 */
[----:B------:R-:W-:Y:S01]  /*c880*/  FFMA.FTZ R95, R54, UR4, -R124 ;  /* 0x00000004365f7c23 */ /* 0x000fe2000801087c */
[----:B------:R-:W-:Y:S01]  /*c890*/  LDSM.16.MT88.4 R68, [R172+0xb400] ;  /* 0x00b40000ac44783b */ /* 0x000fe20000004200 */
[C---:B------:R-:W-:Y:S01]  /*c8a0*/  FMUL.FTZ R32, R56.reuse, R84 ;  /* 0x0000005438207220 */ /* 0x040fe20000410000 */
[C---:B------:R-:W-:Y:S01]  /*c8b0*/  HMMA.16816.F32.BF16 R4, R60.reuse, R12, R4 ;  /* 0x0000000c3c04723c */ /* 0x040fe20000041804 */
[----:B------:R-:W-:Y:S04]  /*c8c0*/  MUFU.EX2 R128, R128 ;  /* 0x0000008000807308 */ /* 0x000fe80000000800 */
[C---:B------:R-:W-:Y:S01]  /*c8d0*/  FMUL.FTZ R12, R56.reuse, R104 ;  /* 0x00000068380c7220 */ /* 0x040fe20000410000 */
[C---:B------:R-:W-:Y:S01]  /*c8e0*/  FMUL.FTZ R13, R56.reuse, R105 ;  /* 0x00000069380d7220 */ /* 0x040fe20000410000 */
[C---:B------:R-:W-:Y:S01]  /*c8f0*/  FMUL.FTZ R33, R56.reuse, R85 ;  /* 0x0000005538217220 */ /* 0x040fe20000410000 */
[C---:B------:R-:W-:Y:S03]  /*c900*/  HMMA.16816.F32.BF16 R8, R60.reuse, R14, R8 ;  /* 0x0000000e3c08723c */ /* 0x040fe60000041808 */
[----:B------:R-:W-:Y:S01]  /*c910*/  MUFU.EX2 R131, R131 ;  /* 0x0000008300837308 */ /* 0x000fe20000000800 */
[C---:B------:R-:W-:Y:S01]  /*c920*/  FMUL.FTZ R14, R55.reuse, R106 ;  /* 0x0000006a370e7220 */ /* 0x040fe20000410000 */
[----:B------:R-:W-:Y:S01]  /*c930*/  FMUL.FTZ R15, R55, R107 ;  /* 0x0000006b370f7220 */ /* 0x000fe20000410000 */
[----:B------:R-:W-:Y:S07]  /*c940*/  FFMA.FTZ R85, R165, UR4, -R132 ;  /* 0x00000004a5557c23 */ /* 0x000fee0008010884 */
[----:B------:R-:W-:Y:S01]  /*c950*/  MUFU.EX2 R129, R129 ;  /* 0x0000008100817308 */ /* 0x000fe20000000800 */
[C---:B------:R-:W-:Y:S01]  /*c960*/  FFMA.FTZ R192, R55.reuse, R192, R58 ;  /* 0x000000c037c07223 */ /* 0x040fe2000001003a */
[C---:B------:R-:W-:Y:S01]  /*c970*/  FMUL.FTZ R34, R55.reuse, R86 ;  /* 0x0000005637227220 */ /* 0x040fe20000410000 */
[----:B------:R-:W-:Y:S01]  /*c980*/  FMUL.FTZ R35, R55, R87 ;  /* 0x0000005737237220 */ /* 0x000fe20000410000 */
[----:B------:R-:W-:Y:S01]  /*c990*/  FFMA.FTZ R87, R159, UR4, -R124 ;  /* 0x000000049f577c23 */ /* 0x000fe2000801087c */
[C---:B------:R-:W-:Y:S05]  /*c9a0*/  HMMA.16816.F32.BF16 R12, R60.reuse, R20, R12 ;  /* 0x000000143c0c723c */ /* 0x040fea000004180c */
[----:B------:R-:W-:Y:S01]  /*c9b0*/  MUFU.EX2 R85, R85 ;  /* 0x0000005500557308 */ /* 0x000fe20000000800 */
[C---:B------:R-:W-:Y:S01]  /*c9c0*/  FMUL.FTZ R20, R56.reuse, R96 ;  /* 0x0000006038147220 */ /* 0x040fe20000410000 */
[----:B------:R-:W-:Y:S08]  /*c9d0*/  FMUL.FTZ R21, R56, R97 ;  /* 0x0000006138157220 */ /* 0x000ff00000410000 */
[----:B------:R-:W-:Y:S01]  /*c9e0*/  MUFU.EX2 R87, R87 ;  /* 0x0000005700577308 */ /* 0x000fe20000000800 */
[----:B------:R-:W-:Y:S01]  /*c9f0*/  FFMA.FTZ R86, R169, UR4, -R132 ;  /* 0x00000004a9567c23 */ /* 0x000fe20008010884 */
[--C-:B------:R-:W-:Y:S01]  /*ca00*/  FFMA.FTZ R84, R161, UR4, -R124.reuse ;  /* 0x00000004a1547c23 */ /* 0x100fe2000801087c */
[C---:B------:R-:W-:Y:S07]  /*ca10*/  HMMA.16816.F32.BF16 R16, R60.reuse, R22, R16 ;  /* 0x000000163c10723c */ /* 0x040fee0000041810 */
[----:B------:R-:W-:Y:S01]  /*ca20*/  MUFU.EX2 R135, R135 ;  /* 0x0000008700877308 */ /* 0x000fe20000000800 */
[C---:B------:R-:W-:Y:S01]  /*ca30*/  FMUL.FTZ R22, R55.reuse, R98 ;  /* 0x0000006237167220 */ /* 0x040fe20000410000 */
[----:B------:R-:W-:Y:S08]  /*ca40*/  FMUL.FTZ R23, R55, R99 ;  /* 0x0000006337177220 */ /* 0x000ff00000410000 */
[----:B------:R-:W-:Y:S01]  /*ca50*/  MUFU.EX2 R86, R86 ;  /* 0x0000005600567308 */ /* 0x000fe20000000800 */
[----:B------:R-:W-:Y:S01]  /*ca60*/  FFMA.FTZ R105, R245, UR4, -R124 ;  /* 0x00000004f5697c23 */ /* 0x000fe2000801087c */
        /* <DEDUP_REMOVED lines=18> */
[----:B------:R-:W-:Y:S01]  /*cb90*/  FFMA.FTZ R150, R221, UR4, -R132 ;  /* 0x00000004dd967c23 */ /* 0x000fe20008010884 */
[--C-:B------:R-:W-:Y:S07]  /*cba0*/  FFMA.FTZ R148, R199, UR4, -R124.reuse ;  /* 0x00000004c7947c23 */ /* 0x100fee000801087c */
[----:B------:R-:W-:Y:S01]  /*cbb0*/  MUFU.EX2 R140, R140 ;  /* 0x0000008c008c7308 */ /* 0x000fe20000000800 */
[C---:B------:R-:W-:Y:S03]  /*cbc0*/  HMMA.16816.F32.BF16 R28, R60.reuse, R36, R28 ;  /* 0x000000243c1c723c */ /* 0x040fe6000004181c */
[C---:B------:R-:W-:Y:S01]  /*cbd0*/  FMUL.FTZ R36, R56.reuse, R80 ;  /* 0x0000005038247220 */ /* 0x040fe20000410000 */
[C---:B------:R-:W-:Y:S05]  /*cbe0*/  FMUL.FTZ R37, R56.reuse, R81 ;  /* 0x0000005138257220 */ /* 0x040fea0000410000 */
[----:B------:R-:W1:Y:S01]  /*cbf0*/  MUFU.EX2 R90, R90 ;  /* 0x0000005a005a7308 */ /* 0x000e620000000800 */
[--C-:B------:R-:W-:Y:S01]  /*cc00*/  FFMA.FTZ R145, R201, UR4, -R124.reuse ;  /* 0x00000004c9917c23 */ /* 0x100fe2000801087c */
[--C-:B------:R-:W-:Y:S01]  /*cc10*/  FFMA.FTZ R149, R203, UR4, -R124.reuse ;  /* 0x00000004cb957c23 */ /* 0x100fe2000801087c */
[C---:B------:R-:W-:Y:S07]  /*cc20*/  HMMA.16816.F32.BF16 R32, R60.reuse, R38, R32 ;  /* 0x000000263c20723c */ /* 0x040fee0000041820 */
[----:B------:R-:W-:Y:S01]  /*cc30*/  MUFU.EX2 R137, R137 ;  /* 0x0000008900897308 */ /* 0x000fe20000000800 */
[C---:B------:R-:W-:Y:S01]  /*cc40*/  FMUL.FTZ R38, R55.reuse, R82 ;  /* 0x0000005237267220 */ /* 0x040fe20000410000 */
[----:B------:R-:W-:Y:S08]  /*cc50*/  FMUL.FTZ R39, R55, R83 ;  /* 0x0000005337277220 */ /* 0x000ff00000410000 */
[----:B------:R-:W-:Y:S01]  /*cc60*/  MUFU.EX2 R139, R139 ;  /* 0x0000008b008b7308 */ /* 0x000fe20000000800 */
[----:B------:R-:W3:Y:S01]  /*cc70*/  LDSM.16.MT88.4 R80, [R116+0x9400] ;  /* 0x009400007450783b */ /* 0x000ee20000004200 */
[--C-:B------:R-:W-:Y:S01]  /*cc80*/  FFMA.FTZ R152, R205, UR4, -R124.reuse ;  /* 0x00000004cd987c23 */ /* 0x100fe2000801087c */
[--C-:B------:R-:W-:Y:S07]  /*cc90*/  FFMA.FTZ R88, R167, UR4, -R124.reuse ;  /* 0x00000004a7587c23 */ /* 0x100fee000801087c */
[----:B------:R-:W-:Y:S01]  /*cca0*/  MUFU.EX2 R142, R142 ;  /* 0x0000008e008e7308 */ /* 0x000fe20000000800 */
[----:B------:R-:W-:Y:S01]  /*ccb0*/  FFMA.FTZ R91, R157, UR4, -R124 ;  /* 0x000000049d5b7c23 */ /* 0x000fe2000801087c */
[C---:B------:R-:W-:Y:S08]  /*ccc0*/  HMMA.16816.F32.BF16 R36, R60.reuse, R44, R36 ;  /* 0x0000002c3c24723c */ /* 0x040ff00000041824 */
[----:B------:R-:W-:Y:S01]  /*ccd0*/  MUFU.EX2 R144, R144 ;  /* 0x0000009000907308 */ /* 0x000fe20000000800 */
        /* <DEDUP_REMOVED lines=9> */
[----:B------:R-:W-:Y:S07]  /*cd70*/  FFMA.FTZ R96, R243, UR4, -R124 ;  /* 0x00000004f3607c23 */ /* 0x000fee000801087c */
[----:B------:R-:W4:Y:S01]  /*cd80*/  MUFU.EX2 R91, R91 ;  /* 0x0000005b005b7308 */ /* 0x000f220000000800 */
[----:B------:R-:W-:Y:S01]  /*cd90*/  LDSM.16.MT88.4 R72, [R172+0xd400] ;  /* 0x00d40000ac48783b */ /* 0x000fe20000004200 */
[----:B------:R-:W-:Y:S01]  /*cda0*/  FFMA.FTZ R99, R151, UR4, -R132 ;  /* 0x0000000497637c23 */ /* 0x000fe20008010884 */
[--C-:B------:R-:W-:Y:S07]  /*cdb0*/  FFMA.FTZ R97, R249, UR4, -R124.reuse ;  /* 0x00000004f9617c23 */ /* 0x100fee000801087c */
[----:B------:R-:W-:Y:S01]  /*cdc0*/  MUFU.EX2 R143, R143 ;  /* 0x0000008f008f7308 */ /* 0x000fe20000000800 */
[C---:B------:R-:W-:Y:S09]  /*cdd0*/  HMMA.16816.F32.BF16 R44, R60.reuse, R64, R44 ;  /* 0x000000403c2c723c */ /* 0x040ff2000004182c */
[----:B------:R-:W-:Y:S01]  /*cde0*/  MUFU.EX2 R146, R146 ;  /* 0x0000009200927308 */ /* 0x000fe20000000800 */
[--C-:B------:R-:W-:Y:S01]  /*cdf0*/  FFMA.FTZ R126, R247, UR4, -R124.reuse ;  /* 0x00000004f77e7c23 */ /* 0x100fe2000801087c */
[--C-:B------:R-:W-:Y:S01]  /*ce00*/  FFMA.FTZ R130, R233, UR4, -R124.reuse ;  /* 0x00000004e9827c23 */ /* 0x100fe2000801087c */
[----:B------:R-:W-:Y:S07]  /*ce10*/  FFMA.FTZ R127, R235, UR4, -R124 ;  /* 0x00000004eb7f7c23 */ /* 0x000fee000801087c */
[----:B------:R-:W-:Y:S01]  /*ce20*/  MUFU.EX2 R148, R148 ;  /* 0x0000009400947308 */ /* 0x000fe20000000800 */
[----:B------:R-:W-:Y:S01]  /*ce30*/  HMMA.16816.F32.BF16 R48, R60, R66, R48 ;  /* 0x000000423c30723c */ /* 0x000fe20000041830 */
[----:B------:R-:W5:Y:S02]  /*ce40*/  LDSM.16.MT88.4 R64, [R116+0xb400] ;  /* 0x00b400007440783b */ /* 0x000f640000004200 */
[----:B-1----:R-:W-:Y:S06]  /*ce50*/  F2FP.BF16.F32.PACK_AB R62, R85, R90 ;  /* 0x0000005a553e723e */ /* 0x002fec00000010ff */
[----:B------:R-:W-:Y:S01]  /*ce60*/  MUFU.EX2 R145, R145 ;  /* 0x0000009100917308 */ /* 0x000fe20000000800 */
[----:B------:R-:W-:Y:S01]  /*ce70*/  F2FP.BF16.F32.PACK_AB R63, R87, R84 ;  /* 0x00000054573f723e */ /* 0x000fe200000010ff */
[----:B------:R-:W-:Y:S01]  /*ce80*/  FFMA.FTZ R134, R214, UR4, -R132 ;  /* 0x00000004d6867c23 */ /* 0x000fe20008010884 */
[----:B------:R-:W-:Y:S07]  /*ce90*/  F2FP.BF16.F32.PACK_AB R60, R89, R86 ;  /* 0x00000056593c723e */ /* 0x000fee00000010ff */
[----:B------:R-:W-:Y:S01]  /*cea0*/  MUFU.EX2 R147, R147 ;  /* 0x0000009300937308 */ /* 0x000fe20000000800 */
[----:B----4-:R-:W-:Y:S01]  /*ceb0*/  F2FP.BF16.F32.PACK_AB R61, R91, R88 ;  /* 0x000000585b3d723e */ /* 0x010fe200000010ff */
[--C-:B------:R-:W-:Y:S01]  /*cec0*/  FFMA.FTZ R136, R229, UR4, -R124.reuse ;  /* 0x00000004e5887c23 */ /* 0x100fe2000801087c */
[----:B------:R-:W-:Y:S07]  /*ced0*/  FFMA.FTZ R133, R231, UR4, -R124 ;  /* 0x00000004e7857c23 */ /* 0x000fee000801087c */
[----:B------:R-:W1:Y:S01]  /*cee0*/  MUFU.EX2 R150, R150 ;  /* 0x0000009600967308 */ /* 0x000e620000000800 */
[--C-:B------:R-:W-:Y:S01]  /*cef0*/  FFMA.FTZ R206, R206, UR4, -R132.reuse ;  /* 0x00000004cece7c23 */ /* 0x100fe20008010884 */
[--C-:B------:R-:W-:Y:S01]  /*cf00*/  FFMA.FTZ R223, R223, UR4, -R132.reuse ;  /* 0x00000004dfdf7c23 */ /* 0x100fe20008010884 */
[--C-:B------:R-:W-:Y:S01]  /*cf10*/  FFMA.FTZ R208, R208, UR4, -R132.reuse ;  /* 0x00000004d0d07c23 */ /* 0x100fe20008010884 */
[C---:B--2---:R-:W-:Y:S06]  /*cf20*/  HMMA.16816.F32.BF16 R4, R60.reuse, R76, R4 ;  /* 0x0000004c3c04723c */ /* 0x044fec0000041804 */
[----:B------:R-:W-:Y:S01]  /*cf30*/  MUFU.EX2 R149, R149 ;  /* 0x0000009500957308 */ /* 0x000fe20000000800 */
[----:B------:R-:W-:Y:S01]  /*cf40*/  FFMA.FTZ R225, R225, UR4, -R132 ;  /* 0x00000004e1e17c23 */ /* 0x000fe20008010884 */
[--C-:B------:R-:W-:Y:S08]  /*cf50*/  FFMA.FTZ R154, R197, UR4, -R124.reuse ;  /* 0x00000004c59a7c23 */ /* 0x100ff0000801087c */
[----:B------:R-:W2:Y:S01]  /*cf60*/  MUFU.EX2 R152, R152 ;  /* 0x0000009800987308 */ /* 0x000ea20000000800 */
[--C-:B------:R-:W-:Y:S01]  /*cf70*/  FFMA.FTZ R151, R194, UR4, -R124.reuse ;  /* 0x00000004c2977c23 */ /* 0x100fe2000801087c */
[--C-:B------:R-:W-:Y:S01]  /*cf80*/  FFMA.FTZ R195, R195, UR4, -R124.reuse ;  /* 0x00000004c3c37c23 */ /* 0x100fe2000801087c */
[C---:B------:R-:W-:Y:S01]  /*cf90*/  HMMA.16816.F32.BF16 R8, R60.reuse, R78, R8 ;  /* 0x0000004e3c08723c */ /* 0x040fe20000041808 */
[----:B------:R-:W4:Y:S06]  /*cfa0*/  LDSM.16.MT88.4 R76, [R116+0xd400] ;  /* 0x00d40000744c783b */ /* 0x000f2c0000004200 */
[----:B------:R-:W-:Y:S01]  /*cfb0*/  MUFU.EX2 R107, R107 ;  /* 0x0000006b006b7308 */ /* 0x000fe20000000800 */
[----:B-1----:R-:W-:Y:S01]  /*cfc0*/  F2FP.BF16.F32.PACK_AB R58, R150, R147 ;  /* 0x00000093963a723e */ /* 0x002fe200000010ff */
[--C-:B------:R-:W-:Y:S01]  /*cfd0*/  FFMA.FTZ R196, R196, UR4, -R124.reuse ;  /* 0x00000004c4c47c23 */ /* 0x100fe2000801087c */
[----:B------:R-:W-:Y:S07]  /*cfe0*/  FFMA.FTZ R124, R3, UR4, -R124 ;  /* 0x00000004037c7c23 */ /* 0x000fee000801087c */
[----:B------:R-:W-:Y:S01]  /*cff0*/  MUFU.EX2 R104, R104 ;  /* 0x0000006800687308 */ /* 0x000fe20000000800 */
[--C-:B------:R-:W-:Y:S01]  /*d000*/  FFMA.FTZ R212, R212, UR4, -R132.reuse ;  /* 0x00000004d4d47c23 */ /* 0x100fe20008010884 */
[C---:B---3--:R-:W-:Y:S08]  /*d010*/  HMMA.16816.F32.BF16 R12, R60.reuse, R80, R12 ;  /* 0x000000503c0c723c */ /* 0x048ff0000004180c */
[----:B------:R-:W-:Y:S01]  /*d020*/  MUFU.EX2 R96, R96 ;  /* 0x0000006000607308 */ /* 0x000fe20000000800 */
[----:B------:R-:W-:Y:S01]  /*d030*/  FFMA.FTZ R80, R56, R193, R57 ;  /* 0x000000c138507223 */ /* 0x000fe20000010039 */
[----:B------:R-:W-:Y:S01]  /*d040*/  F2FP.BF16.F32.PACK_AB R56, R146, R143 ;  /* 0x0000008f9238723e */ /* 0x000fe200000010ff */
[----:B------:R-:W-:Y:S01]  /*d050*/  FFMA.FTZ R210, R210, UR4, -R132 ;  /* 0x00000004d2d27c23 */ /* 0x000fe20008010884 */
[----:B------:R-:W-:Y:S01]  /*d060*/  F2FP.BF16.F32.PACK_AB R57, R145, R148 ;  /* 0x000000949139723e */ /* 0x000fe200000010ff */
[----:B------:R-:W-:Y:S01]  /*d070*/  FADD.FTZ R52, R125, R80 ;  /* 0x000000507d347221 */ /* 0x000fe20000010000 */
[C---:B------:R-:W-:Y:S01]  /*d080*/  HMMA.16816.F32.BF16 R16, R60.reuse, R82, R16 ;  /* 0x000000523c10723c */ /* 0x040fe20000041810 */
[----:B------:R-:W-:Y:S03]  /*d090*/  LDSM.16.MT88.4 R80, [R172+0xe800] ;  /* 0x00e80000ac50783b */ /* 0x000fe60000004200 */
[----:B------:R-:W-:Y:S01]  /*d0a0*/  MUFU.EX2 R99, R99 ;  /* 0x0000006300637308 */ /* 0x000fe20000000800 */
[----:B--2---:R-:W-:Y:S01]  /*d0b0*/  F2FP.BF16.F32.PACK_AB R59, R152, R149 ;  /* 0x00000095983b723e */ /* 0x004fe200000010ff */
[----:B------:R-:W-:Y:S01]  /*d0c0*/  FADD.FTZ R123, R123, R52 ;  /* 0x000000347b7b7221 */ /* 0x000fe20000010000 */
[----:B------:R-:W-:Y:S07]  /*d0d0*/  FFMA.FTZ R132, R227, UR4, -R132 ;  /* 0x00000004e3847c23 */ /* 0x000fee0008010884 */
[----:B------:R-:W-:Y:S01]  /*d0e0*/  MUFU.EX2 R97, R97 ;  /* 0x0000006100617308 */ /* 0x000fe20000000800 */
[----:B------:R-:W-:Y:S01]  /*d0f0*/  FADD.FTZ R121, R121, R192 ;  /* 0x000000c079797221 */ /* 0x000fe20000010000 */
[C---:B------:R-:W-:Y:S08]  /*d100*/  HMMA.16816.F32.BF16 R20, R60.reuse, R68, R20 ;  /* 0x000000443c14723c */ /* 0x040ff00000041814 */
[----:B------:R-:W-:Y:S01]  /*d110*/  MUFU.EX2 R126, R126 ;  /* 0x0000007e007e7308 */ /* 0x000fe20000000800 */
[----:B------:R-:W-:Y:S01]  /*d120*/  FADD.FTZ R123, R120, R123 ;  /* 0x0000007b787b7221 */ /* 0x000fe20000010000 */
[----:B------:R-:W-:Y:S01]  /*d130*/  FADD.FTZ R122, R122, R121 ;  /* 0x000000797a7a7221 */ /* 0x000fe20000010000 */
[----:B------:R-:W-:Y:S07]  /*d140*/  ISETP.NE.AND P1, PT, R190, RZ, PT ;  /* 0x000000ffbe00720c */ /* 0x000fee0003f25270 */
[----:B------:R-:W-:Y:S01]  /*d150*/  MUFU.EX2 R130, R130 ;  /* 0x0000008200827308 */ /* 0x000fe20000000800 */
[----:B------:R-:W-:Y:S01]  /*d160*/  FADD.FTZ R86, R86, R123 ;  /* 0x0000007b56567221 */ /* 0x000fe20000010000 */
[C---:B------:R-:W-:Y:S01]  /*d170*/  HMMA.16816.F32.BF16 R24, R60.reuse, R70, R24 ;  /* 0x000000463c18723c */ /* 0x040fe20000041818 */
[----:B------:R-:W-:Y:S07]  /*d180*/  LDSM.16.MT88.4 R68, [R116+0x9800] ;  /* 0x009800007444783b */ /* 0x000fee0000004200 */
[----:B------:R-:W-:Y:S01]  /*d190*/  MUFU.EX2 R127, R127 ;  /* 0x0000007f007f7308 */ /* 0x000fe20000000800 */
[----:B------:R-:W-:Y:S01]  /*d1a0*/  FADD.FTZ R89, R89, R86 ;  /* 0x0000005659597221 */ /* 0x000fe20000010000 */
[----:B------:R-:W-:Y:S08]  /*d1b0*/  FADD.FTZ R119, R119, R122 ;  /* 0x0000007a77777221 */ /* 0x000ff00000010000 */
[----:B------:R-:W-:Y:S01]  /*d1c0*/  MUFU.EX2 R134, R134 ;  /* 0x0000008600867308 */ /* 0x000fe20000000800 */
[----:B------:R-:W-:Y:S01]  /*d1d0*/  FADD.FTZ R90, R90, R89 ;  /* 0x000000595a5a7221 */ /* 0x000fe20000010000 */
[C---:B-----5:R-:W-:Y:S08]  /*d1e0*/  HMMA.16816.F32.BF16 R28, R60.reuse, R64, R28 ;  /* 0x000000403c1c723c */ /* 0x060ff0000004181c */
        /* <DEDUP_REMOVED lines=8> */
[----:B------:R-:W-:Y:S09]  /*d270*/  FADD.FTZ R91, R91, R88 ;  /* 0x000000585b5b7221 */ /* 0x000ff20000010000 */
[----:B------:R-:W2:Y:S01]  /*d280*/  MUFU.EX2 R223, R223 ;  /* 0x000000df00df7308 */ /* 0x000ea20000000800 */
[----:B------:R-:W-:Y:S01]  /*d290*/  FADD.FTZ R84, R84, R91 ;  /* 0x0000005b54547221 */ /* 0x000fe20000010000 */
[C---:B------:R-:W-:Y:S08]  /*d2a0*/  HMMA.16816.F32.BF16 R36, R60.reuse, R72, R36 ;  /* 0x000000483c24723c */ /* 0x040ff00000041824 */
[----:B------:R-:W-:Y:S01]  /*d2b0*/  MUFU.EX2 R154, R154 ;  /* 0x0000009a009a7308 */ /* 0x000fe20000000800 */
[----:B------:R-:W-:Y:S09]  /*d2c0*/  FADD.FTZ R84, R87, R84 ;  /* 0x0000005457547221 */ /* 0x000ff20000010000 */
[----:B------:R-:W3:Y:S01]  /*d2d0*/  MUFU.EX2 R151, R151 ;  /* 0x0000009700977308 */ /* 0x000ee20000000800 */
[C---:B------:R-:W-:Y:S01]  /*d2e0*/  HMMA.16816.F32.BF16 R40, R60.reuse, R74, R40 ;  /* 0x0000004a3c28723c */ /* 0x040fe20000041828 */
[----:B------:R-:W5:Y:S08]  /*d2f0*/  LDSM.16.MT88.4 R72, [R172+0xb800] ;  /* 0x00b80000ac48783b */ /* 0x000f700000004200 */
[----:B------:R-:W-:Y:S01]  /*d300*/  MUFU.EX2 R208, R208 ;  /* 0x000000d000d07308 */ /* 0x000fe20000000800 */
[----:B--2---:R-:W-:Y:S09]  /*d310*/  F2FP.BF16.F32.PACK_AB R52, R223, R206 ;  /* 0x000000cedf34723e */ /* 0x004ff200000010ff */
[----:B------:R-:W2:Y:S01]  /*d320*/  MUFU.EX2 R225, R225 ;  /* 0x000000e100e17308 */ /* 0x000ea20000000800 */
[C---:B----4-:R-:W-:Y:S09]  /*d330*/  HMMA.16816.F32.BF16 R44, R60.reuse, R76, R44 ;  /* 0x0000004c3c2c723c */ /* 0x050ff2000004182c */
[----:B------:R-:W-:Y:S01]  /*d340*/  MUFU.EX2 R3, R196 ;  /* 0x000000c400037308 */ /* 0x000fe20000000800 */
[----:B---3--:R-:W-:Y:S09]  /*d350*/  F2FP.BF16.F32.PACK_AB R53, R151, R154 ;  /* 0x0000009a9735723e */ /* 0x008ff200000010ff */
[----:B------:R-:W-:Y:S01]  /*d360*/  MUFU.EX2 R212, R212 ;  /* 0x000000d400d47308 */ /* 0x000fe20000000800 */
[----:B------:R-:W-:Y:S01]  /*d370*/  HMMA.16816.F32.BF16 R48, R60, R78, R48 ;  /* 0x0000004e3c30723c */ /* 0x000fe20000041830 */
[----:B------:R-:W3:Y:S08]  /*d380*/  LDSM.16.MT88.4 R76, [R116+0xb800] ;  /* 0x00b80000744c783b */ /* 0x000ef00000004200 */
[----:B------:R-:W-:Y:S01]  /*d390*/  MUFU.EX2 R193, R132 ;  /* 0x0000008400c17308 */ /* 0x000fe20000000800 */
[----:B------:R-:W-:Y:S01]  /*d3a0*/  F2FP.BF16.F32.PACK_AB R60, R104, R107 ;  /* 0x0000006b683c723e */ /* 0x000fe200000010ff */
[----:B------:R-:W-:Y:S01]  /*d3b0*/  FADD.FTZ R107, R107, R90 ;  /* 0x0000005a6b6b7221 */ /* 0x000fe20000010000 */
[----:B------:R-:W-:Y:S01]  /*d3c0*/  F2FP.BF16.F32.PACK_AB R61, R96, R105 ;  /* 0x00000069603d723e */ /* 0x000fe200000010ff */
[----:B------:R-:W-:Y:S01]  /*d3d0*/  FADD.FTZ R105, R105, R84 ;  /* 0x0000005469697221 */ /* 0x000fe20000010000 */
[----:B------:R-:W-:Y:S01]  /*d3e0*/  F2FP.BF16.F32.PACK_AB R62, R98, R99 ;  /* 0x00000063623e723e */ /* 0x000fe200000010ff */
[----:B------:R-:W-:Y:S01]  /*d3f0*/  FADD.FTZ R104, R104, R107 ;  /* 0x0000006b68687221 */ /* 0x000fe20000010000 */
[----:B------:R-:W-:Y:S01]  /*d400*/  F2FP.BF16.F32.PACK_AB R63, R126, R97 ;  /* 0x000000617e3f723e */ /* 0x000fe200000010ff */
[----:B------:R-:W-:Y:S01]  /*d410*/  LDSM.16.MT88.4 R84, [R116+0xcc00] ;  /* 0x00cc00007454783b */ /* 0x000fe20000004200 */
[----:B--2---:R-:W-:Y:S01]  /*d420*/  F2FP.BF16.F32.PACK_AB R54, R225, R208 ;  /* 0x000000d0e136723e */ /* 0x004fe200000010ff */
[----:B------:R-:W-:Y:S04]  /*d430*/  FADD.FTZ R96, R96, R105 ;  /* 0x0000006960607221 */ /* 0x000fe80000010000 */
[C---:B-1----:R-:W-:Y:S03]  /*d440*/  HMMA.16816.F32.BF16 R4, R60.reuse, R64, R4 ;  /* 0x000000403c04723c */ /* 0x042fe60000041804 */
[----:B------:R-:W-:Y:S04]  /*d450*/  FADD.FTZ R97, R97, R96 ;  /* 0x0000006061617221 */ /* 0x000fe80000010000 */
[----:B------:R-:W-:Y:S01]  /*d460*/  FADD.FTZ R97, R126, R97 ;  /* 0x000000617e617221 */ /* 0x000fe20000010000 */
[C---:B------:R-:W-:Y:S01]  /*d470*/  HMMA.16816.F32.BF16 R8, R60.reuse, R66, R8 ;  /* 0x000000423c08723c */ /* 0x040fe20000041808 */
[----:B------:R-:W1:Y:S07]  /*d480*/  LDSM.16.MT88.4 R64, [R172+0xd800] ;  /* 0x00d80000ac40783b */ /* 0x000e6e0000004200 */
[C---:B------:R-:W-:Y:S08]  /*d490*/  HMMA.16816.F32.BF16 R12, R60.reuse, R68, R12 ;  /* 0x000000443c0c723c */ /* 0x040ff0000004180c */
[C---:B------:R-:W-:Y:S01]  /*d4a0*/  HMMA.16816.F32.BF16 R16, R60.reuse, R70, R16 ;  /* 0x000000463c10723c */ /* 0x040fe20000041810 */
[----:B------:R-:W2:Y:S07]  /*d4b0*/  LDSM.16.MT88.4 R68, [R116+0xd800] ;  /* 0x00d800007444783b */ /* 0x000eae0000004200 */
[C---:B-----5:R-:W-:Y:S08]  /*d4c0*/  HMMA.16816.F32.BF16 R20, R60.reuse, R72, R20 ;  /* 0x000000483c14723c */ /* 0x060ff00000041814 */
[C---:B------:R-:W-:Y:S01]  /*d4d0*/  HMMA.16816.F32.BF16 R24, R60.reuse, R74, R24 ;  /* 0x0000004a3c18723c */ /* 0x040fe20000041818 */
[----:B------:R-:W4:Y:S07]  /*d4e0*/  LDSM.16.MT88.4 R72, [R172+0x9c00] ;  /* 0x009c0000ac48783b */ /* 0x000f2e0000004200 */
        /* <DEDUP_REMOVED lines=57> */
[----:B------:R-:W4:Y:S07]  /*d880*/  LDSM.16.MT88.4 R72, [R172+0xa400] ;  /* 0x00a40000ac48783b */ /* 0x000f2e0000004200 */
[C---:B---3--:R-:W-:Y:S08]  /*d890*/  HMMA.16816.F32.BF16 R28, R60.reuse, R76, R28 ;  /* 0x0000004c3c1c723c */ /* 0x048ff0000004181c */
[C---:B------:R-:W-:Y:S01]  /*d8a0*/  HMMA.16816.F32.BF16 R32, R60.reuse, R78, R32 ;  /* 0x0000004e3c20723c */ /* 0x040fe20000041820 */
[----:B------:R-:W-:Y:S07]  /*d8b0*/  LDSM.16.MT88.4 R76, [R172+0xe400] ;  /* 0x00e40000ac4c783b */ /* 0x000fee0000004200 */
[C---:B-1----:R-:W-:Y:S08]  /*d8c0*/  HMMA.16816.F32.BF16 R36, R60.reuse, R64, R36 ;  /* 0x000000403c24723c */ /* 0x042ff00000041824 */
[C---:B------:R-:W-:Y:S01]  /*d8d0*/  HMMA.16816.F32.BF16 R40, R60.reuse, R66, R40 ;  /* 0x000000423c28723c */ /* 0x040fe20000041828 */
[----:B------:R-:W1:Y:S07]  /*d8e0*/  LDSM.16.MT88.4 R64, [R116+0xa400] ;  /* 0x00a400007440783b */ /* 0x000e6e0000004200 */
[C---:B--2---:R-:W-:Y:S08]  /*d8f0*/  HMMA.16816.F32.BF16 R44, R60.reuse, R68, R44 ;  /* 0x000000443c2c723c */ /* 0x044ff0000004182c */
[----:B------:R-:W-:Y:S01]  /*d900*/  HMMA.16816.F32.BF16 R48, R60, R70, R48 ;  /* 0x000000463c30723c */ /* 0x000fe20000041830 */
[----:B------:R-:W2:Y:S07]  /*d910*/  LDSM.16.MT88.4 R60, [R172+0xc400] ;  /* 0x00c40000ac3c783b */ /* 0x000eae0000004200 */
[C---:B----4-:R-:W-:Y:S01]  /*d920*/  HMMA.16816.F32.BF16 R4, R56.reuse, R72, R4 ;  /* 0x000000483804723c */ /* 0x050fe20000041804 */
        /* <DEDUP_REMOVED lines=15> */
[C---:B----4-:R-:W-:Y:S01]  /*da20*/  HMMA.16816.F32.BF16 R44, R56.reuse, R72, R44 ;  /* 0x00000048382c723c */ /* 0x050fe2000004182c */
[----:B------:R-:W4:Y:S07]  /*da30*/  MUFU.EX2 R72, R195 ;  /* 0x000000c300487308 */ /* 0x000f2e0000000800 */
[----:B------:R-:W-:Y:S01]  /*da40*/  HMMA.16816.F32.BF16 R48, R56, R74, R48 ;  /* 0x0000004a3830723c */ /* 0x000fe20000041830 */
[----:B------:R-:W5:Y:S02]  /*da50*/  LDSM.16.MT88.4 R56, [R116+0xe800] ;  /* 0x00e800007438783b */ /* 0x000f640000004200 */
[----:B----4-:R-:W-:Y:S07]  /*da60*/  F2FP.BF16.F32.PACK_AB R55, R3, R72 ;  /* 0x000000480337723e */ /* 0x010fee00000010ff */
[C---:B-1----:R-:W-:Y:S01]  /*da70*/  HMMA.16816.F32.BF16 R4, R52.reuse, R60, R4 ;  /* 0x0000003c3404723c */ /* 0x042fe20000041804 */
[----:B------:R-:W-:Y:S10]  /*da80*/  MUFU.EX2 R60, R92 ;  /* 0x0000005c003c7308 */ /* 0x000ff40000000800 */
[----:B------:R-:W1:Y:S01]  /*da90*/  MUFU.EX2 R61, R210 ;  /* 0x000000d2003d7308 */ /* 0x000e620000000800 */
[C---:B------:R-:W-:Y:S09]  /*daa0*/  HMMA.16816.F32.BF16 R8, R52.reuse, R62, R8 ;  /* 0x0000003e3408723c */ /* 0x040ff20000041808 */
[----:B------:R-:W-:Y:S10]  /*dab0*/  MUFU.EX2 R63, R95 ;  /* 0x0000005f003f7308 */ /* 0x000ff40000000800 */
[----:B------:R-:W4:Y:S01]  /*dac0*/  MUFU.EX2 R62, R94 ;  /* 0x0000005e003e7308 */ /* 0x000f220000000800 */
[C---:B------:R-:W-:Y:S09]  /*dad0*/  HMMA.16816.F32.BF16 R12, R52.reuse, R64, R12 ;  /* 0x00000040340c723c */ /* 0x040ff2000004180c */
[----:B------:R2:W-:Y:S10]  /*dae0*/  MUFU.EX2 R64, R93 ;  /* 0x0000005d00407308 */ /* 0x0005f40000000800 */
[----:B------:R-:W3:Y:S01]  /*daf0*/  MUFU.EX2 R65, R124 ;  /* 0x0000007c00417308 */ /* 0x000ee20000000800 */
[C---:B------:R-:W-:Y:S01]  /*db00*/  HMMA.16816.F32.BF16 R16, R52.reuse, R66, R16 ;  /* 0x000000423410723c */ /* 0x040fe20000041810 */
[----:B--2---:R-:W2:Y:S07]  /*db10*/  LDSM.16.MT88.4 R92, [R172+0xcc00] ;  /* 0x00cc0000ac5c783b */ /* 0x004eae0000004200 */
[C---:B------:R-:W-:Y:S03]  /*db20*/  HMMA.16816.F32.BF16 R20, R52.reuse, R68, R20 ;  /* 0x000000443414723c */ /* 0x040fe60000041814 */
[----:B-1----:R-:W-:Y:S02]  /*db30*/  F2FP.BF16.F32.PACK_AB R68, R61, R60 ;  /* 0x0000003c3d44723e */ /* 0x002fe400000010ff */
[----:B----4-:R-:W-:Y:S03]  /*db40*/  F2FP.BF16.F32.PACK_AB R69, R62, R63 ;  /* 0x0000003f3e45723e */ /* 0x010fe600000010ff */
[C---:B------:R-:W-:Y:S03]  /*db50*/  HMMA.16816.F32.BF16 R24, R52.reuse, R70, R24 ;  /* 0x000000463418723c */ /* 0x040fe60000041818 */
[----:B------:R-:W-:Y:S02]  /*db60*/  F2FP.BF16.F32.PACK_AB R70, R193, R212 ;  /* 0x000000d4c146723e */ /* 0x000fe400000010ff */
[----:B---3--:R-:W-:Y:S03]  /*db70*/  F2FP.BF16.F32.PACK_AB R71, R65, R64 ;  /* 0x000000404147723e */ /* 0x008fe600000010ff */
[C---:B------:R-:W-:Y:S08]  /*db80*/  HMMA.16816.F32.BF16 R28, R52.reuse, R76, R28 ;  /* 0x0000004c341c723c */ /* 0x040ff0000004181c */
        /* <DEDUP_REMOVED lines=16> */
[C---:B------:R-:W-:Y:S01]  /*dc90*/  HMMA.16816.F32.BF16 R100, R68.reuse, R102, R16 ;  /* 0x000000664464723c */ /* 0x040fe20000041810 */
[----:B------:R-:W3:Y:S02]  /*dca0*/  LDSM.16.MT88.4 R4, [R116+0xec00] ;  /* 0x00ec00007404783b */ /* 0x000ee40000004200 */
        /* <DEDUP_REMOVED lines=31> */
.L_x_1559:
        /* <DEDUP_REMOVED lines=8> */
[----:B------:R-:W5:Y:S01]  /*df20*/  S2R R25, SR_CTAID.Z ;  /* 0x0000000000197919 */ /* 0x000f620000002700 */
[----:B------:R-:W-:Y:S09]  /*df30*/  BSSY.RECONVERGENT B0, `(.L_x_1564) ;  /* 0x00000ac000007945 */ /* 0x000ff20003800200 */
[----:B------:R-:W4:Y:S01]  /*df40*/  @P1 LDC.64 R18, c[0x0][0x408] ;  /* 0x00010200ff121b82 */ /* 0x000f220000000a00 */
[----:B-1----:R-:W-:Y:S01]  /*df50*/  FADD.FTZ R11, R4, R193 ;  /* 0x000000c1040b7221 */ /* 0x002fe20000010000 */
[----:B--2---:R-:W-:Y:S01]  /*df60*/  ULEA UR4, UR4, UR5, 0x18 ;  /* 0x0000000504047291 */ /* 0x004fe2000f8ec0ff */
[----:B---3--:R-:W-:-:S03]  /*df70*/  FADD.FTZ R10, R3, R192 ;  /* 0x000000c0030a7221 */ /* 0x008fc60000010000 */
[----:B------:R-:W1:Y:S01]  /*df80*/  SHFL.BFLY PT, R4, R11, 0x1, 0x1f ;  /* 0x0c201f000b047f89 */ /* 0x000e6200000e0000 */
[----:B------:R-:W-:-:S03]  /*df90*/  SHF.L.U32 R3, R183, 0x4, RZ ;  /* 0x00000004b7037819 */ /* 0x000fc600000006ff */
[----:B------:R-:W2:Y:S01]  /*dfa0*/  SHFL.BFLY PT, R5, R10, 0x1, 0x1f ;  /* 0x0c201f000a057f89 */ /* 0x000ea200000e0000 */
[----:B------:R-:W-:Y:S01]  /*dfb0*/  LOP3.LUT R3, R6, 0x3e00, R3, 0xf8, !PT ;  /* 0x00003e0006037812 */ /* 0x000fe200078ef803 */
[----:B----4-:R-:W-:-:S04]  /*dfc0*/  @P1 IMAD.WIDE.U32 R28, R182, R18, RZ ;  /* 0x00000012b61c1225 */ /* 0x010fc800078e00ff */
[----:B-1----:R-:W-:Y:S01]  /*dfd0*/  FADD.FTZ R7, R11, R4 ;  /* 0x000000040b077221 */ /* 0x002fe20000010000 */
[----:B------:R-:W-:Y:S01]  /*dfe0*/  SHF.L.U32 R4, R183, 0x3, RZ ;  /* 0x00000003b7047819 */ /* 0x000fe200000006ff */
[----:B--2---:R-:W-:Y:S02]  /*dff0*/  FADD.FTZ R5, R10, R5 ;  /* 0x000000050a057221 */ /* 0x004fe40000010000 */
[----:B------:R-:W1:Y:S01]  /*e000*/  MUFU.RCP R9, R7 ;  /* 0x0000000700097308 */ /* 0x000e620000001000 */
[----:B------:R-:W-:Y:S01]  /*e010*/  LOP3.LUT R6, R4, 0xc0, RZ, 0xc0, !PT ;  /* 0x000000c004067812 */ /* 0x000fe200078ec0ff */
[----:B------:R-:W2:Y:S01]  /*e020*/  @!P1 LDC.64 R10, c[0x0][0x400] ;  /* 0x00010000ff0a9b82 */ /* 0x000ea20000000a00 */
[----:B------:R-:W-:Y:S02]  /*e030*/  FSETP.NE.FTZ.AND P4, PT, R7, RZ, PT ;  /* 0x000000ff0700720b */ /* 0x000fe40003f95000 */
[----:B------:R-:W-:Y:S02]  /*e040*/  FSETP.NE.FTZ.AND P3, PT, R5, RZ, PT ;  /* 0x000000ff0500720b */ /* 0x000fe40003f75000 */
[----:B------:R-:W-:Y:S01]  /*e050*/  LOP3.LUT R3, R3, 0x20, R4, 0xf8, !PT ;  /* 0x0000002003037812 */ /* 0x000fe200078ef804 */
[----:B------:R-:W3:Y:S01]  /*e060*/  MUFU.RCP R8, R5 ;  /* 0x0000000500087308 */ /* 0x000ee20000001000 */
[----:B------:R-:W-:-:S02]  /*e070*/  LOP3.LUT R6, R6, 0x18, R183, 0xf8, !PT ;  /* 0x0000001806067812 */ /* 0x000fc400078ef8b7 */
[----:B------:R-:W-:Y:S02]  /*e080*/  SHF.L.U32 R4, R183, 0x2, RZ ;  /* 0x00000002b7047819 */ /* 0x000fe400000006ff */
[----:B------:R-:W-:Y:S02]  /*e090*/  LOP3.LUT R3, R3, R6, RZ, 0xfc, !PT ;  /* 0x0000000603037212 */ /* 0x000fe400078efcff */
[C---:B------:R-:W-:Y:S01]  /*e0a0*/  LOP3.LUT R6, R4.reuse, 0x20, RZ, 0xc0, !PT ;  /* 0x0000002004067812 */ /* 0x040fe200078ec0ff */
[----:B------:R-:W4:Y:S01]  /*e0b0*/  @P4 LDC R27, c[0x0][0x458] ;  /* 0x00011600ff1b4b82 */ /* 0x000f220000000800 */
[----:B------:R-:W-:Y:S01]  /*e0c0*/  LEA R3, R3, UR4, 0x1 ;  /* 0x0000000403037c11 */ /* 0x000fe2000f8e08ff */
[----:B------:R-:W5:Y:S01]  /*e0d0*/  @P4 MUFU.LG2 R7, R7 ;  /* 0x0000000700074308 */ /* 0x000f620000000c00 */
[----:B-1----:R-:W-:Y:S02]  /*e0e0*/  FSEL R9, R9, 1, P4 ;  /* 0x3f80000009097808 */ /* 0x002fe40002000000 */
[----:B------:R-:W-:-:S02]  /*e0f0*/  LOP3.LUT R4, R4, 0x40, RZ, 0xc0, !PT ;  /* 0x0000004004047812 */ /* 0x000fc400078ec0ff */
[----:B------:R-:W-:Y:S01]  /*e100*/  IADD3 R13, PT, PT, R3, -R6, RZ ;  /* 0x80000006030d7210 */ /* 0x000fe20007ffe0ff */
        /* <DEDUP_REMOVED lines=70> */
[----:B------:R-:W3:Y:S01]  /*e570*/  @P3 MUFU.LG2 R5, R5 ;  /* 0x0000000500053308 */ /* 0x000ee20000000c00 */
[----:B------:R-:W-:Y:S01]  /*e580*/  F2FP.BF16.F32.PACK_AB R86, R87, R86 ;  /* 0x000000565756723e */ /* 0x000fe200000010ff */
[----:B------:R-:W-:Y:S01]  /*e590*/  STS [R13+0x210], R110 ;  /* 0x0002106e0d007388 */ /* 0x000fe20000000800 */
[----:B------:R-:W-:Y:S01]  /*e5a0*/  F2FP.BF16.F32.PACK_AB R80, R81, R80 ;  /* 0x000000505150723e */ /* 0x000fe200000010ff */
[----:B-----5:R-:W-:Y:S01]  /*e5b0*/  @P4 FMUL.FTZ R7, R7, 0.69314718246459960938 ;  /* 0x3f31721807074820 */ /* 0x020fe20000410000 */
        /* <DEDUP_REMOVED lines=11> */
[----:B---3--:R-:W-:Y:S01]  /*e670*/  @P3 FMUL.FTZ R5, R5, 0.69314718246459960938 ;  /* 0x3f31721805053820 */ /* 0x008fe20000410000 */
[----:B-1----:R-:W-:-:S02]  /*e680*/  ISETP.NE.AND P2, PT, R8, RZ, PT ;  /* 0x000000ff0800720c */ /* 0x002fc40003f45270 */
[----:B------:R-:W-:Y:S01]  /*e690*/  STS [R3+0x1000], R96 ;  /* 0x0010006003007388 */ /* 0x000fe20000000800 */
[----:B------:R-:W-:Y:S01]  /*e6a0*/  MOV R8, 0x7f800000 ;  /* 0x7f80000000087802 */ /* 0x000fe20000000f00 */
[----:B----4-:R-:W-:Y:S01]  /*e6b0*/  @P4 FFMA.FTZ R8, R2, R27, R7 ;  /* 0x0000001b02084223 */ /* 0x010fe20000010007 */
[----:B------:R-:W-:Y:S01]  /*e6c0*/  ISETP.NE.OR P0, PT, R182, -0x1, !P2 ;  /* 0xffffffffb600780c */ /* 0x000fe20005705670 */
[----:B------:R-:W-:Y:S01]  /*e6d0*/  STS [R3+0x1200], R98 ;  /* 0x0012006203007388 */ /* 0x000fe20000000800 */
[----:B------:R-:W-:-:S03]  /*e6e0*/  LOP3.LUT P4, RZ, R183, 0x3, RZ, 0xc0, !PT ;  /* 0x00000003b7ff7812 */ /* 0x000fc6000788c0ff */
[----:B------:R-:W-:Y:S03]  /*e6f0*/  STS [R13+0x1010], R92 ;  /* 0x0010105c0d007388 */ /* 0x000fe60000000800 */
[----:B------:R-:W1:Y:S01]  /*e700*/  @P2 LDC R6, c[0x0][0x454] ;  /* 0x00011500ff062b82 */ /* 0x000e620000000800 */
[----:B------:R-:W-:Y:S04]  /*e710*/  STS [R13+0x1210], R94 ;  /* 0x0012105e0d007388 */ /* 0x000fe80000000800 */
[----:B------:R-:W-:Y:S04]  /*e720*/  STS [R15+0x1020], R88 ;  /* 0x001020580f007388 */ /* 0x000fe80000000800 */
[----:B------:R-:W-:Y:S04]  /*e730*/  STS [R15+0x1220], R90 ;  /* 0x0012205a0f007388 */ /* 0x000fe80000000800 */
[----:B------:R-:W-:Y:S04]  /*e740*/  STS [R17+0x1030], R84 ;  /* 0x0010305411007388 */ /* 0x000fe80000000800 */
[----:B------:R-:W-:Y:S04]  /*e750*/  STS [R17+0x1230], R86 ;  /* 0x0012305611007388 */ /* 0x000fe80000000800 */
[----:B------:R-:W-:Y:S04]  /*e760*/  STS [R3+0x2000], R80 ;  /* 0x0020005003007388 */ /* 0x000fe80000000800 */
[----:B------:R3:W-:Y:S04]  /*e770*/  STS [R3+0x2200], R82 ;  /* 0x0022005203007388 */ /* 0x0007e80000000800 */
[----:B------:R-:W-:Y:S04]  /*e780*/  STS [R13+0x2010], R76 ;  /* 0x0020104c0d007388 */ /* 0x000fe80000000800 */
[----:B------:R4:W-:Y:S04]  /*e790*/  STS [R13+0x2210], R78 ;  /* 0x0022104e0d007388 */ /* 0x0009e80000000800 */
[----:B------:R-:W-:Y:S04]  /*e7a0*/  STS [R15+0x2020], R72 ;  /* 0x002020480f007388 */ /* 0x000fe80000000800 */
[----:B------:R5:W-:Y:S04]  /*e7b0*/  STS [R15+0x2220], R74 ;  /* 0x0022204a0f007388 */ /* 0x000be80000000800 */
[----:B------:R-:W-:Y:S04]  /*e7c0*/  STS [R17+0x2030], R9 ;  /* 0x0020300911007388 */ /* 0x000fe80000000800 */
[----:B------:R2:W-:Y:S01]  /*e7d0*/  STS [R17+0x2230], R70 ;  /* 0x0022304611007388 */ /* 0x0005e20000000800 */
[----:B---3--:R-:W3:Y:S08]  /*e7e0*/  @!P2 LDC R3, c[0x0][0x3e0] ;  /* 0x0000f800ff03ab82 */ /* 0x008ef00000000800 */
[----:B------:R-:W-:Y:S08]  /*e7f0*/  BAR.SYNC.DEFER_BLOCKING 0x0 ;  /* 0x0000000000007b1d */ /* 0x000ff00000010000 */
[----:B----4-:R-:W4:Y:S01]  /*e800*/  LDC R13, c[0x0][0x434] ;  /* 0x00010d00ff0d7b82 */ /* 0x010f220000000800 */
[----:B------:R-:W1:Y:S07]  /*e810*/  S2R R4, SR_TID.X ;  /* 0x0000000000047919 */ /* 0x000e6e0000002100 */
[----:B-----5:R-:W5:Y:S01]  /*e820*/  @P3 LDC R15, c[0x0][0x458] ;  /* 0x00011600ff0f3b82 */ /* 0x020f620000000800 */
[C---:B--2---:R-:W-:Y:S01]  /*e830*/  @!P1 IMAD.WIDE.U32 R16, R184.reuse, R10, RZ ;  /* 0x0000000ab8109225 */ /* 0x044fe200078e00ff */
[----:B------:R2:W1:Y:S03]  /*e840*/  LDS.128 R20, [R185+0x800] ;  /* 0x00080000b9147984 */ /* 0x0004660000000c00 */
[C---:B---3--:R-:W-:Y:S01]  /*e850*/  @!P2 IMAD R2, R184.reuse, R3, R25 ;  /* 0x00000003b802a224 */ /* 0x048fe200078e0219 */
[----:B------:R-:W-:Y:S01]  /*e860*/  MOV R3, 0x7f800000 ;  /* 0x7f80000000037802 */ /* 0x000fe20000000f00 */
[----:B------:R-:W-:-:S02]  /*e870*/  @!P1 IMAD R11, R184, R11, R17 ;  /* 0x0000000bb80b9224 */ /* 0x000fc400078e0211 */
[----:B------:R-:W-:Y:S02]  /*e880*/  @P1 IMAD R11, R182, R19, R29 ;  /* 0x00000013b60b1224 */ /* 0x000fe400078e021d */
[-C--:B----4-:R-:W-:Y:S02]  /*e890*/  @!P2 IMAD R7, R2, R13.reuse, RZ ;  /* 0x0000000d0207a224 */ /* 0x090fe400078e02ff */
[----:B------:R-:W-:-:S04]  /*e8a0*/  @!P0 IMAD R182, R184, R13, RZ ;  /* 0x0000000db8b68224 */ /* 0x000fc800078e02ff */
[----:B-1----:R-:W-:Y:S02]  /*e8b0*/  @P2 IMAD R7, R25, R6, R182 ;  /* 0x0000000619072224 */ /* 0x002fe400078e02b6 */
[----:B-----5:R-:W-:Y:S01]  /*e8c0*/  @P3 FFMA.FTZ R3, R0, R15, R5 ;  /* 0x0000000f00033223 */ /* 0x020fe20000010005 */
[----:B------:R-:W-:Y:S02]  /*e8d0*/  SHF.L.U32 R2, R4, 0x3, RZ ;  /* 0x0000000304027819 */ /* 0x000fe400000006ff */
[----:B------:R-:W-:Y:S02]  /*e8e0*/  SHF.R.U32.HI R5, RZ, 0x2, R4 ;  /* 0x00000002ff057819 */ /* 0x000fe40000011604 */
[----:B------:R-:W-:Y:S01]  /*e8f0*/  LOP3.LUT R12, R2, 0x18, RZ, 0xc0, !PT ;  /* 0x00000018020c7812 */ /* 0x000fe200078ec0ff */
[----:B--2---:R-:W-:Y:S06]  /*e900*/  @P4 BRA `(.L_x_1565) ;  /* 0x0000000000384947 */ /* 0x004fec0003800000 */
[----:B------:R-:W-:Y:S01]  /*e910*/  SHF.R.U32.HI R183, RZ, 0x1, R183 ;  /* 0x00000001ffb77819 */ /* 0x000fe200000116b7 */
[----:B------:R-:W1:Y:S03]  /*e920*/  LDCU.64 UR4, c[0x0][0x420] ;  /* 0x00008400ff0477ac */ /* 0x000e660008000a00 */
[----:B------:R-:W-:-:S04]  /*e930*/  LOP3.LUT R0, R183, 0x30, RZ, 0xc0, !PT ;  /* 0x00000030b7007812 */ /* 0x000fc800078ec0ff */
[----:B------:R-:W-:Y:S01]  /*e940*/  LOP3.LUT R9, R0, 0x7, R5, 0xf8, !PT ;  /* 0x0000000700097812 */ /* 0x000fe200078ef805 */
[----:B------:R-:W-:-:S03]  /*e950*/  IMAD.IADD R0, R186, 0x1, R7 ;  /* 0x00000001ba007824 */ /* 0x000fc600078e0207 */
[C---:B------:R-:W-:Y:S01]  /*e960*/  ISETP.GE.AND P3, PT, R9.reuse, R176, PT ;  /* 0x000000b00900720c */ /* 0x040fe20003f66270 */
[----:B------:R-:W-:Y:S01]  /*e970*/  VIADD R7, R9, 0x8 ;  /* 0x0000000809077836 */ /* 0x000fe20000000000 */
[----:B------:R-:W-:-:S04]  /*e980*/  IADD3 R2, P0, PT, R0, R9, RZ ;  /* 0x0000000900027210 */ /* 0x000fc80007f1e0ff */
[----:B------:R-:W-:Y:S02]  /*e990*/  ISETP.GE.AND P2, PT, R7, R176, PT ;  /* 0x000000b00700720c */ /* 0x000fe40003f46270 */
[----:B------:R-:W-:Y:S02]  /*e9a0*/  LEA.HI.X.SX32 R7, R0, RZ, 0x1, P0 ;  /* 0x000000ff00077211 */ /* 0x000fe400000f0eff */
[----:B-1----:R-:W-:-:S04]  /*e9b0*/  LEA R6, P0, R2, UR4, 0x2 ;  /* 0x0000000402067c11 */ /* 0x002fc8000f8010ff */
[----:B------:R-:W-:-:S05]  /*e9c0*/  LEA.HI.X R7, R2, UR5, R7, 0x2, P0 ;  /* 0x0000000502077c11 */ /* 0x000fca00080f1407 */
[----:B------:R1:W-:Y:S04]  /*e9d0*/  @!P3 STG.E desc[UR16][R6.64], R8 ;  /* 0x000000080600b986 */ /* 0x0003e8000c101910 */
[----:B------:R1:W-:Y:S02]  /*e9e0*/  @!P2 STG.E desc[UR16][R6.64+0x20], R3 ;  /* 0x000020030600a986 */ /* 0x0003e4000c101910 */
.L_x_1565:
[----:B------:R-:W-:Y:S05]  /*e9f0*/  BSYNC.RECONVERGENT B0 ;  /* 0x0000000000007941 */ /* 0x000fea0003800200 */
.L_x_1564:
[----:B------:R-:W-:Y:S01]  /*ea00*/  MOV R13, RZ ;  /* 0x000000ff000d7202 */ /* 0x000fe20000000f00 */
[----:B------:R-:W2:Y:S01]  /*ea10*/  LDCU.64 UR4, c[0x0][0x410] ;  /* 0x00008200ff0477ac */ /* 0x000ea20008000a00 */
[----:B------:R-:W-:Y:S01]  /*ea20*/  @P1 MOV R16, R28 ;  /* 0x0000001c00101202 */ /* 0x000fe20000000f00 */
[----:B------:R-:W-:Y:S01]  /*ea30*/  BSSY.RECONVERGENT B0, `(.L_x_1566) ;  /* 0x0000017000007945 */ /* 0x000fe20003800200 */
[C---:B-1----:R-:W-:Y:S01]  /*ea40*/  IADD3 R3, PT, PT, R5.reuse, 0x20, RZ ;  /* 0x0000002005037810 */ /* 0x042fe20007ffe0ff */
[----:B------:R-:W-:Y:S01]  /*ea50*/  IMAD.WIDE.U32 R12, R186, UR6, R12 ;  /* 0x00000006ba0c7c25 */ /* 0x000fe2000f8e000c */
[----:B------:R-:W-:-:S03]  /*ea60*/  ISETP.GE.AND P1, PT, R5, R176, PT ;  /* 0x000000b00500720c */ /* 0x000fc60003f26270 */
[----:B------:R-:W-:Y:S01]  /*ea70*/  IMAD R186, R186, UR7, R13 ;  /* 0x00000007baba7c24 */ /* 0x000fe2000f8e020d */
[----:B------:R-:W-:Y:S02]  /*ea80*/  IADD3 R12, P0, PT, R16, R12, RZ ;  /* 0x0000000c100c7210 */ /* 0x000fe40007f1e0ff */
[----:B------:R1:W3:Y:S02]  /*ea90*/  LDS.128 R16, [R185] ;  /* 0x00000000b9107984 */ /* 0x0002e40000000c00 */
[----:B------:R-:W-:Y:S02]  /*eaa0*/  IADD3.X R13, PT, PT, R11, R186, RZ, P0, !PT ;  /* 0x000000ba0b0d7210 */ /* 0x000fe400007fe4ff */
[----:B------:R-:W-:Y:S01]  /*eab0*/  ISETP.GE.AND P0, PT, R3, R176, PT ;  /* 0x000000b00300720c */ /* 0x000fe20003f06270 */
[----:B------:R1:W4:Y:S01]  /*eac0*/  LDS.128 R8, [R185+0x2000] ;  /* 0x00200000b9087984 */ /* 0x0003220000000c00 */
[----:B--2---:R-:W-:-:S03]  /*ead0*/  IMAD.WIDE.U32 R2, R25, UR4, R12 ;  /* 0x0000000419027c25 */ /* 0x004fc6000f8e000c */
[----:B------:R1:W2:Y:S01]  /*eae0*/  LDS.128 R12, [R185+0x1000] ;  /* 0x00100000b90c7984 */ /* 0x0002a20000000c00 */
[----:B------:R-:W-:Y:S01]  /*eaf0*/  IMAD R7, R25, UR5, R3 ;  /* 0x0000000519077c24 */ /* 0x000fe2000f8e0203 */
[----:B------:R-:W-:Y:S06]  /*eb00*/  @P1 BRA `(.L_x_1567) ;  /* 0x0000000000241947 */ /* 0x000fec0003800000 */
[----:B------:R-:W5:Y:S01]  /*eb10*/  LDCU.64 UR4, c[0x0][0x3f0] ;  /* 0x00007e00ff0477ac */ /* 0x000f620008000a00 */
[----:B------:R-:W-:-:S05]  /*eb20*/  MOV R6, R2 ;  /* 0x0000000200067202 */ /* 0x000fca0000000f00 */
[----:B------:R-:W-:-:S04]  /*eb30*/  IMAD.WIDE.U32 R24, R5, UR6, R6 ;  /* 0x0000000605187c25 */ /* 0x000fc8000f8e0006 */
[----:B------:R-:W-:Y:S01]  /*eb40*/  IMAD R0, R5, UR7, R25 ;  /* 0x0000000705007c24 */ /* 0x000fe2000f8e0219 */
[----:B-----5:R-:W-:-:S04]  /*eb50*/  LEA R26, P1, R24, UR4, 0x1 ;  /* 0x00000004181a7c11 */ /* 0x020fc8000f8208ff */
[----:B------:R-:W-:-:S05]  /*eb60*/  LEA.HI.X R27, R24, UR5, R0, 0x1, P1 ;  /* 0x00000005181b7c11 */ /* 0x000fca00088f0c00 */
[----:B---3--:R3:W-:Y:S04]  /*eb70*/  STG.E.128 desc[UR16][R26.64], R16 ;  /* 0x000000101a007986 */ /* 0x0087e8000c101d10 */
[----:B--2---:R3:W-:Y:S04]  /*eb80*/  STG.E.128 desc[UR16][R26.64+0x40], R12 ;  /* 0x0000400c1a007986 */ /* 0x0047e8000c101d10 */
[----:B----4-:R3:W-:Y:S02]  /*eb90*/  STG.E.128 desc[UR16][R26.64+0x80], R8 ;  /* 0x000080081a007986 */ /* 0x0107e4000c101d10 */
.L_x_1567:
[----:B------:R-:W-:Y:S05]  /*eba0*/  BSYNC.RECONVERGENT B0 ;  /* 0x0000000000007941 */ /* 0x000fea0003800200 */
.L_x_1566:
[----:B---34-:R3:W4:Y:S04]  /*ebb0*/  LDS.128 R8, [R185+0x1800] ;  /* 0x00180000b9087984 */ /* 0x0187280000000c00 */
[----:B--2---:R3:W2:Y:S01]  /*ebc0*/  LDS.128 R12, [R185+0x2800] ;  /* 0x00280000b90c7984 */ /* 0x0046a20000000c00 */
[----:B------:R-:W-:Y:S05]  /*ebd0*/  @P0 EXIT ;  /* 0x000000000000094d */ /* 0x000fea0003800000 */
[----:B------:R-:W5:Y:S01]  /*ebe0*/  LDCU.64 UR4, c[0x0][0x3f0] ;  /* 0x00007e00ff0477ac */ /* 0x000f620008000a00 */
[----:B------:R-:W-:Y:S02]  /*ebf0*/  IADD3 R5, P0, PT, R5, 0x20, RZ ;  /* 0x0000002005057810 */ /* 0x000fe40007f1e0ff */
[----:B------:R-:W-:Y:S02]  /*ec00*/  MOV R3, R7 ;  /* 0x0000000700037202 */ /* 0x000fe40000000f00 */
[----:B------:R-:W-:Y:S01]  /*ec10*/  IADD3.X R0, PT, PT, RZ, RZ, RZ, P0, !PT ;  /* 0x000000ffff007210 */ /* 0x000fe200007fe4ff */
[----:B------:R-:W-:-:S04]  /*ec20*/  IMAD.WIDE.U32 R2, R5, UR6, R2 ;  /* 0x0000000605027c25 */ /* 0x000fc8000f8e0002 */
[----:B------:R-:W-:-:S04]  /*ec30*/  IMAD R0, R0, UR6, RZ ;  /* 0x0000000600007c24 */ /* 0x000fc8000f8e02ff */
[----:B------:R-:W-:Y:S01]  /*ec40*/  IMAD R0, R5, UR7, R0 ;  /* 0x0000000705007c24 */ /* 0x000fe2000f8e0200 */
[----:B-----5:R-:W-:-:S04]  /*ec50*/  LEA R4, P0, R2, UR4, 0x1 ;  /* 0x0000000402047c11 */ /* 0x020fc8000f8008ff */
[----:B------:R-:W-:-:S04]  /*ec60*/  IADD3 R0, PT, PT, R0, R3, RZ ;  /* 0x0000000300007210 */ /* 0x000fc80007ffe0ff */
[----:B------:R-:W-:-:S05]  /*ec70*/  LEA.HI.X R5, R2, UR5, R0, 0x1, P0 ;  /* 0x0000000502057c11 */ /* 0x000fca00080f0c00 */
[----:B------:R-:W-:Y:S04]  /*ec80*/  STG.E.128 desc[UR16][R4.64], R20 ;  /* 0x0000001404007986 */ /* 0x000fe8000c101d10 */
[----:B----4-:R-:W-:Y:S04]  /*ec90*/  STG.E.128 desc[UR16][R4.64+0x40], R8 ;  /* 0x0000400804007986 */ /* 0x010fe8000c101d10 */
[----:B--2---:R-:W-:Y:S01]  /*eca0*/  STG.E.128 desc[UR16][R4.64+0x80], R12 ;  /* 0x0000800c04007986 */ /* 0x004fe2000c101d10 */
[----:B------:R-:W-:Y:S05]  /*ecb0*/  EXIT ;  /* 0x000000000000794d */ /* 0x000fea0003800000 */
.L_x_1568:
        /* <DEDUP_REMOVED lines=12> */
.L_x_5489:


//--------------------- .text._ZN5flash24flash_fwd_splitkv_kernelI23Flash_fwd_kernel_traitsILi96ELi64ELi128ELi4ELb0ELb0EN7cutlass10bfloat16_tE19Flash_kernel_traitsILi96ELi64ELi128ELi4ES3_EELb1ELb0ELb1ELb0ELb0ELb0ELb0ELb0EEEvNS_16Flash_fwd_paramsE --------------------------
	.section	.text._ZN5flash24flash_fwd_splitkv_kernelI23Flash_fwd_kernel_traitsILi96ELi64ELi128ELi4ELb0ELb0EN7cutlass10bfloat16_tE19Flash_kernel_traitsILi96ELi64ELi128ELi4ES3_EELb1ELb0ELb1ELb0ELb0ELb0ELb0ELb0EEEvNS_16Flash_fwd_paramsE,"ax",@progbits
	.align	128
        .global         _ZN5flash24flash_fwd_splitkv_kernelI23Flash_fwd_kernel_traitsILi96ELi64ELi128ELi4ELb0ELb0EN7cutlass10bfloat16_tE19Flash_kernel_traitsILi96ELi64ELi128ELi4ES3_EELb1ELb0ELb1ELb0ELb0ELb0ELb0ELb0EEEvNS_16Flash_fwd_paramsE
        .type           _ZN5flash24flash_fwd_splitkv_kernelI23Flash_fwd_kernel_traitsILi96ELi64ELi128ELi4ELb0ELb0EN7cutlass10bfloat16_tE19Flash_kernel_traitsILi96ELi64ELi128ELi4ES3_EELb1ELb0ELb1ELb0ELb0ELb0ELb0ELb0EEEvNS_16Flash_fwd_paramsE,@function
        .size           _ZN5flash24flash_fwd_splitkv_kernelI23Flash_fwd_kernel_traitsILi96ELi64ELi128ELi4ELb0ELb0EN7cutlass10bfloat16_tE19Flash_kernel_traitsILi96ELi64ELi128ELi4ES3_EELb1ELb0ELb1ELb0ELb0ELb0ELb0ELb0EEEvNS_16Flash_fwd_paramsE,(.L_x_5490 - _ZN5flash24flash_fwd_splitkv_kernelI23Flash_fwd_kernel_traitsILi96ELi64ELi128ELi4ELb0ELb0EN7cutlass10bfloat16_tE19Flash_kernel_traitsILi96ELi64ELi128ELi4ES3_EELb1ELb0ELb1ELb0ELb0ELb0ELb0ELb0EEEvNS_16Flash_fwd_paramsE)
        .other          _ZN5flash24flash_fwd_splitkv_kernelI23Flash_fwd_kernel_traitsILi96ELi64ELi128ELi4ELb0ELb0EN7cutlass10bfloat16_tE19Flash_kernel_traitsILi96ELi64ELi128ELi4ES3_EELb1ELb0ELb1ELb0ELb0ELb0ELb0ELb0EEEvNS_16Flash_fwd_paramsE,@"STO_CUDA_ENTRY STV_DEFAULT"
_ZN5flash24flash_fwd_splitkv_kernelI23Flash_fwd_kernel_traitsILi96ELi64ELi128ELi4ELb0ELb0EN7cutlass10bfloat16_tE19Flash_kernel_traitsILi96ELi64ELi128ELi4ES3_EELb1ELb0ELb1ELb0ELb0ELb0ELb0ELb0EEEvNS_16Flash_fwd_paramsE:
.text._ZN5flash24flash_fwd_splitkv_kernelI23Flash_fwd_kernel_traitsILi96ELi64ELi128ELi4ELb0ELb0EN7cutlass10bfloat16_tE19Flash_kernel_traitsILi96ELi64ELi128ELi4ES3_EELb1ELb0ELb1ELb0ELb0ELb0ELb0ELb0EEEvNS_16Flash_fwd_paramsE:
        /* <DEDUP_REMOVED lines=52> */
.L_x_1569:
        /* <DEDUP_REMOVED lines=28> */
[----:B------:R-:W-:Y:S01]  /*0500*/  IMAD.SHL.U32 R6, R168, 0x8, RZ ;  /* 0x00000008a8067824 */ /* 0x000fe200078e00ff */
[----:B------:R-:W2:Y:S01]  /*0510*/  LDCU.64 UR4, c[0x0][0x410] ;  /* 0x00008200ff0477ac */ /* 0x000ea20008000a00 */
[----:B------:R-:W-:Y:S01]  /*0520*/  IMAD.MOV.U32 R7, RZ, RZ, RZ ;  /* 0x000000ffff077224 */ /* 0x000fe200078e00ff */
[----:B------:R-:W-:Y:S01]  /*0530*/  SHF.R.U32.HI R168, RZ, 0x2, R168 ;  /* 0x00000002ffa87819 */ /* 0x000fe200000116a8 */
[----:B------:R-:W-:Y:S01]  /*0540*/  BSSY.RECONVERGENT B0, `(.L_x_1571) ;  /* 0x0000024000007945 */ /* 0x000fe20003800200 */
[----:B------:R-:W-:Y:S02]  /*0550*/  LOP3.LUT R6, R6, 0x18, RZ, 0xc0, !PT ;  /* 0x0000001806067812 */ /* 0x000fe400078ec0ff */
[----:B------:R-:W3:Y:S01]  /*0560*/  LDC R0, c[0x0][0x3e0] ;  /* 0x0000f800ff007b82 */ /* 0x000ee20000000800 */
[----:B------:R-:W-:-:S07]  /*0570*/  IADD3 R13, PT, PT, -R182, R13, RZ ;  /* 0x0000000db60d7210 */ /* 0x000fce0007ffe1ff */
[----:B------:R-:W4:Y:S01]  /*0580*/  @!P0 LDC.64 R4, c[0x0][0x400] ;  /* 0x00010000ff048b82 */ /* 0x000f220000000a00 */
[----:B-1----:R-:W-:-:S04]  /*0590*/  @P0 IMAD.WIDE.U32 R10, R180, R2, RZ ;  /* 0x00000002b40a0225 */ /* 0x002fc800078e00ff */
[----:B------:R-:W-:-:S04]  /*05a0*/  IMAD.WIDE.U32 R8, R182, R2, R6 ;  /* 0x00000002b6087225 */ /* 0x000fc800078e0006 */
[----:B------:R-:W-:Y:S02]  /*05b0*/  IMAD R9, R182, R3, R9 ;  /* 0x00000003b6097224 */ /* 0x000fe400078e0209 */
[C---:B----4-:R-:W-:Y:S01]  /*05c0*/  @!P0 IMAD.WIDE.U32 R14, R181.reuse, R4, RZ ;  /* 0x00000004b50e8225 */ /* 0x050fe200078e00ff */
[----:B------:R-:W-:Y:S02]  /*05d0*/  @P0 MOV R14, R10 ;  /* 0x0000000a000e0202 */ /* 0x000fe40000000f00 */
[----:B------:R-:W-:Y:S01]  /*05e0*/  LOP3.LUT R10, R6, 0x40, RZ, 0xfc, !PT ;  /* 0x00000040060a7812 */ /* 0x000fe200078efcff */
[----:B------:R-:W-:Y:S02]  /*05f0*/  @!P0 IMAD R4, R181, R5, R15 ;  /* 0x00000005b5048224 */ /* 0x000fe400078e020f */
[----:B------:R-:W-:Y:S01]  /*0600*/  @P0 IMAD R4, R180, R3, R11 ;  /* 0x00000003b4040224 */ /* 0x000fe200078e020b */
[----:B------:R-:W-:Y:S01]  /*0610*/  IADD3 R14, P0, PT, R14, R8, RZ ;  /* 0x000000080e0e7210 */ /* 0x000fe20007f1e0ff */
[----:B------:R-:W1:Y:S01]  /*0620*/  LDC R5, c[0x0][0x434] ;  /* 0x00010d00ff057b82 */ /* 0x000e620000000800 */
[----:B------:R-:W-:-:S02]  /*0630*/  IADD3 R8, PT, PT, R168, 0x20, RZ ;  /* 0x00000020a8087810 */ /* 0x000fc40007ffe0ff */
[----:B------:R-:W-:Y:S01]  /*0640*/  LOP3.LUT R11, R6, 0x20, RZ, 0xfc, !PT ;  /* 0x00000020060b7812 */ /* 0x000fe200078efcff */
[----:B------:R-:W-:Y:S01]  /*0650*/  IMAD.X R15, R4, 0x1, R9, P0 ;  /* 0x00000001040f7824 */ /* 0x000fe200000e0609 */
[-C--:B------:R-:W-:Y:S02]  /*0660*/  ISETP.GE.AND P0, PT, R168, R13.reuse, PT ;  /* 0x0000000da800720c */ /* 0x080fe40003f06270 */
[----:B------:R-:W-:Y:S01]  /*0670*/  ISETP.GE.AND P1, PT, R8, R13, PT ;  /* 0x0000000d0800720c */ /* 0x000fe20003f26270 */
[----:B--2---:R-:W-:-:S04]  /*0680*/  IMAD.WIDE.U32 R14, R190, UR4, R14 ;  /* 0x00000004be0e7c25 */ /* 0x004fc8000f8e000e */
[----:B------:R-:W-:-:S06]  /*0690*/  IMAD R17, R190, UR5, R15 ;  /* 0x00000005be117c24 */ /* 0x000fcc000f8e020f */
        /* <DEDUP_REMOVED lines=14> */
.L_x_1572:
[----:B------:R-:W-:Y:S05]  /*0780*/  BSYNC.RECONVERGENT B0 ;  /* 0x0000000000007941 */ /* 0x000fea0003800200 */
.L_x_1571:
[----:B------:R-:W-:Y:S04]  /*0790*/  BSSY.RECONVERGENT B0, `(.L_x_1573) ;  /* 0x0000013000007945 */ /* 0x000fe80003800200 */
[----:B------:R-:W-:Y:S05]  /*07a0*/  @P1 BRA `(.L_x_1574) ;  /* 0x0000000000441947 */ /* 0x000fea0003800000 */
[----:B------:R-:W3:Y:S01]  /*07b0*/  LDCU UR6, c[0x0][0x440] ;  /* 0x00008800ff0677ac */ /* 0x000ee20008000800 */
[----:B------:R-:W-:Y:S01]  /*07c0*/  IADD3 R9, P0, PT, R168, 0x20, RZ ;  /* 0x00000020a8097810 */ /* 0x000fe20007f1e0ff */
[----:B------:R-:W4:Y:S04]  /*07d0*/  LDCU.64 UR4, c[0x0][0x3f0] ;  /* 0x00007e00ff0477ac */ /* 0x000f280008000a00 */
[----:B------:R-:W-:-:S04]  /*07e0*/  IMAD.X R15, RZ, RZ, RZ, P0 ;  /* 0x000000ffff0f7224 */ /* 0x000fc800000e06ff */
[-C--:B------:R-:W-:Y:S02]  /*07f0*/  IMAD R4, R15, R2.reuse, RZ ;  /* 0x000000020f047224 */ /* 0x080fe400078e02ff */
[----:B------:R-:W-:Y:S02]  /*0800*/  IMAD.MOV.U32 R15, RZ, RZ, R17 ;  /* 0x000000ffff0f7224 */ /* 0x000fe400078e0011 */
[C---:B------:R-:W-:Y:S02]  /*0810*/  IMAD R4, R9.reuse, R3, R4 ;  /* 0x0000000309047224 */ /* 0x040fe400078e0204 */
[----:B------:R-:W-:Y:S01]  /*0820*/  IMAD.WIDE.U32 R14, R9, R2, R14 ;  /* 0x00000002090e7225 */ /* 0x000fe200078e000e */
[----:B---3--:R-:W-:Y:S02]  /*0830*/  ISETP.GE.AND P1, PT, R11, UR6, PT ;  /* 0x000000060b007c0c */ /* 0x008fe4000bf26270 */
[----:B------:R-:W-:Y:S01]  /*0840*/  ISETP.GE.AND P2, PT, R6, UR6, PT ;  /* 0x0000000606007c0c */ /* 0x000fe2000bf46270 */
[----:B------:R-:W-:Y:S01]  /*0850*/  IMAD.IADD R3, R15, 0x1, R4 ;  /* 0x000000010f037824 */ /* 0x000fe200078e0204 */
[----:B------:R-:W-:-:S02]  /*0860*/  ISETP.GE.AND P0, PT, R10, UR6, PT ;  /* 0x000000060a007c0c */ /* 0x000fc4000bf06270 */
[----:B----4-:R-:W-:-:S04]  /*0870*/  LEA R2, P3, R14, UR4, 0x1 ;  /* 0x000000040e027c11 */ /* 0x010fc8000f8608ff */
[----:B------:R-:W-:-:S05]  /*0880*/  LEA.HI.X R3, R14, UR5, R3, 0x1, P3 ;  /* 0x000000050e037c11 */ /* 0x000fca00098f0c03 */
[----:B------:R3:W-:Y:S04]  /*0890*/  @!P2 STG.E.128 desc[UR16][R2.64], RZ ;  /* 0x000000ff0200a986 */ /* 0x0007e8000c101d10 */
[----:B------:R3:W-:Y:S04]  /*08a0*/  @!P1 STG.E.128 desc[UR16][R2.64+0x40], RZ ;  /* 0x000040ff02009986 */ /* 0x0007e8000c101d10 */
[----:B------:R3:W-:Y:S02]  /*08b0*/  @!P0 STG.E.128 desc[UR16][R2.64+0x80], RZ ;  /* 0x000080ff02008986 */ /* 0x0007e4000c101d10 */
.L_x_1574:
[----:B------:R-:W-:Y:S05]  /*08c0*/  BSYNC.RECONVERGENT B0 ;  /* 0x0000000000007941 */ /* 0x000fea0003800200 */
.L_x_1573:
[----:B------:R-:W4:Y:S01]  /*08d0*/  LDCU.64 UR4, c[0x0][0x420] ;  /* 0x00008400ff0477ac */ /* 0x000f220008000a00 */
[----:B------:R-:W-:Y:S01]  /*08e0*/  IMAD R0, R181, R0, R190 ;  /* 0x00000000b5007224 */ /* 0x000fe200078e02be */
[----:B------:R-:W-:-:S03]  /*08f0*/  ISETP.NE.AND P2, PT, R6, RZ, PT ;  /* 0x000000ff0600720c */ /* 0x000fc60003f45270 */
[----:B-1----:R-:W-:Y:S01]  /*0900*/  IMAD R5, R0, R5, R182 ;  /* 0x0000000500057224 */ /* 0x002fe200078e02b6 */
        /* <DEDUP_REMOVED lines=9> */
[----:B-1----:R-:W-:-:S05]  /*09a0*/  MOV R5, 0x7f800000 ;  /* 0x7f80000000057802 */ /* 0x002fca0000000f00 */
[----:B------:R-:W-:Y:S01]  /*09b0*/  STG.E desc[UR16][R2.64+0x80], R5 ;  /* 0x0000800502007986 */ /* 0x000fe2000c101910 */
[----:B------:R-:W-:Y:S05]  /*09c0*/  EXIT ;  /* 0x000000000000794d */ /* 0x000fea0003800000 */
.L_x_1570:
        /* <DEDUP_REMOVED lines=11> */
.L_x_1575:
[----:B------:R-:W-:Y:S05]  /*0a80*/  BRA.U !UP1, `(.L_x_1576) ;  /* 0x0000000509947547 */ /* 0x000fea000b800000 */
[----:B------:R-:W2:Y:S01]  /*0a90*/  LDC R9, c[0x0][0x4f0] ;  /* 0x00013c00ff097b82 */ /* 0x000ea20000000800 */
[----:B-1----:R-:W-:Y:S01]  /*0aa0*/  LEA R10, R138, 0xffffff80, 0x7 ;  /* 0xffffff808a0a7811 */ /* 0x002fe200078e38ff */
[----:B------:R-:W1:Y:S03]  /*0ab0*/  LDCU.64 UR4, c[0x0][0x4e8] ;  /* 0x00009d00ff0477ac */ /* 0x000e660008000a00 */
[----:B------:R-:W-:Y:S01]  /*0ac0*/  IABS R0, R10 ;  /* 0x0000000a00007213 */ /* 0x000fe20000000000 */
[----:B------:R-:W3:Y:S01]  /*0ad0*/  LDCU.64 UR6, c[0x0][0x3a0] ;  /* 0x00007400ff0677ac */ /* 0x000ee20008000a00 */
[----:B------:R-:W4:Y:S01]  /*0ae0*/  LDCU.64 UR10, c[0x0][0x3c0] ;  /* 0x00007800ff0a77ac */ /* 0x000f220008000a00 */
[----:B------:R-:W3:Y:S01]  /*0af0*/  LDCU.64 UR12, c[0x0][0x3b8] ;  /* 0x00007700ff0c77ac */ /* 0x000ee20008000a00 */
[----:B--2---:R-:W-:-:S04]  /*0b00*/  IABS R3, R9 ;  /* 0x0000000900037213 */ /* 0x004fc80000000000 */
[----:B------:R-:W2:Y:S08]  /*0b10*/  I2F.RP R6, R3 ;  /* 0x0000000300067306 */ /* 0x000eb00000209400 */
[----:B--2---:R-:W2:Y:S02]  /*0b20*/  MUFU.RCP R4, R6 ;  /* 0x0000000600047308 */ /* 0x004ea40000001000 */
[----:B--2---:R-:W-:-:S06]  /*0b30*/  IADD3 R4, PT, PT, R4, 0xffffffe, RZ ;  /* 0x0ffffffe04047810 */ /* 0x004fcc0007ffe0ff */
[----:B------:R-:W2:Y:S02]  /*0b40*/  F2I.FTZ.U32.TRUNC.NTZ R5, R4 ;  /* 0x0000000400057305 */ /* 0x000ea4000021f000 */
[----:B--2--5:R-:W-:Y:S01]  /*0b50*/  IMAD.MOV R2, RZ, RZ, -R5 ;  /* 0x000000ffff027224 */ /* 0x024fe200078e0a05 */
[----:B------:R-:W-:-:S03]  /*0b60*/  MOV R4, RZ ;  /* 0x000000ff00047202 */ /* 0x000fc60000000f00 */
[----:B------:R-:W-:-:S04]  /*0b70*/  IMAD R2, R2, R3, RZ ;  /* 0x0000000302027224 */ /* 0x000fc800078e02ff */
[----:B------:R-:W-:-:S04]  /*0b80*/  IMAD.HI.U32 R5, R5, R2, R4 ;  /* 0x0000000205057227 */ /* 0x000fc800078e0004 */
[----:B------:R-:W-:-:S04]  /*0b90*/  IMAD.MOV.U32 R2, RZ, RZ, R0 ;  /* 0x000000ffff027224 */ /* 0x000fc800078e0000 */
[----:B------:R-:W-:-:S05]  /*0ba0*/  IMAD.HI.U32 R7, R5, R2, RZ ;  /* 0x0000000205077227 */ /* 0x000fca00078e00ff */
[----:B------:R-:W-:-:S05]  /*0bb0*/  IADD3 R0, PT, PT, -R7, RZ, RZ ;  /* 0x000000ff07007210 */ /* 0x000fca0007ffe1ff */
[----:B------:R-:W-:-:S05]  /*0bc0*/  IMAD R0, R3, R0, R2 ;  /* 0x0000000003007224 */ /* 0x000fca00078e0202 */
[----:B------:R-:W-:-:S13]  /*0bd0*/  ISETP.GT.U32.AND P2, PT, R3, R0, PT ;  /* 0x000000000300720c */ /* 0x000fda0003f44070 */
[----:B------:R-:W-:Y:S01]  /*0be0*/  @!P2 IMAD.IADD R0, R0, 0x1, -R3 ;  /* 0x000000010000a824 */ /* 0x000fe200078e0a03 */
[----:B------:R-:W-:Y:S02]  /*0bf0*/  @!P2 IADD3 R7, PT, PT, R7, 0x1, RZ ;  /* 0x000000010707a810 */ /* 0x000fe40007ffe0ff */
[----:B------:R-:W-:Y:S02]  /*0c00*/  ISETP.NE.AND P2, PT, R9, RZ, PT ;  /* 0x000000ff0900720c */ /* 0x000fe40003f45270 */
[----:B------:R-:W-:Y:S01]  /*0c10*/  ISETP.GE.U32.AND P0, PT, R0, R3, PT ;  /* 0x000000030000720c */ /* 0x000fe20003f06070 */
[----:B-1----:R-:W-:Y:S01]  /*0c20*/  IMAD.WIDE.U32 R2, R181, UR4, RZ ;  /* 0x00000004b5027c25 */ /* 0x002fe2000f8e00ff */
[----:B------:R-:W-:-:S03]  /*0c30*/  LOP3.LUT R0, R10, R9, RZ, 0x3c, !PT ;  /* 0x000000090a007212 */ /* 0x000fc600078e3cff */
[----:B------:R-:W-:Y:S01]  /*0c40*/  IMAD R187, R181, UR5, R3 ;  /* 0x00000005b5bb7c24 */ /* 0x000fe2000f8e0203 */
[----:B------:R-:W-:Y:S01]  /*0c50*/  ISETP.GE.AND P1, PT, R0, RZ, PT ;  /* 0x000000ff0000720c */ /* 0x000fe20003f26270 */
[----:B------:R-:W1:Y:S01]  /*0c60*/  LDC R3, c[0x0][0x3e8] ;  /* 0x0000fa00ff037b82 */ /* 0x000e620000000800 */
[----:B------:R-:W2:Y:S05]  /*0c70*/  LDCU.64 UR4, c[0x0][0x3a8] ;  /* 0x00007500ff0477ac */ /* 0x000eaa0008000a00 */
[----:B------:R-:W-:Y:S01]  /*0c80*/  @P0 VIADD R7, R7, 0x1 ;  /* 0x0000000107070836 */ /* 0x000fe20000000000 */
[----:B------:R-:W-:-:S04]  /*0c90*/  LEA R186, P0, R2, UR8, 0x2 ;  /* 0x0000000802ba7c11 */ /* 0x000fc8000f8010ff */
[----:B------:R-:W-:Y:S02]  /*0ca0*/  LEA.HI.X R187, R2, UR9, R187, 0x2, P0 ;  /* 0x0000000902bb7c11 */ /* 0x000fe400080f14bb */
[----:B------:R-:W-:Y:S02]  /*0cb0*/  @!P1 IADD3 R7, PT, PT, -R7, RZ, RZ ;  /* 0x000000ff07079210 */ /* 0x000fe40007ffe1ff */
        /* <DEDUP_REMOVED lines=32> */
[----:B------:R-:W-:Y:S02]  /*0ec0*/  @!P1 LOP3.LUT R2, RZ, R3, RZ, 0x33, !PT ;  /* 0x00000003ff029212 */ /* 0x000fe400078e33ff */
[----:B------:R-:W-:-:S05]  /*0ed0*/  SHF.R.S32.HI R3, RZ, 0x1f, R10 ;  /* 0x0000001fff037819 */ /* 0x000fca000001140a */
        /* <DEDUP_REMOVED lines=12> */
[----:B------:R-:W-:-:S02]  /*0fa0*/  IADD3 R15, PT, PT, R19, R14, RZ ;  /* 0x0000000e130f7210 */ /* 0x000fc40007ffe0ff */
[----:B------:R-:W-:Y:S02]  /*0fb0*/  MOV R14, R18 ;  /* 0x00000012000e7202 */ /* 0x000fe40000000f00 */
[----:B------:R-:W-:-:S03]  /*0fc0*/  IADD3 R7, PT, PT, R7, R5, RZ ;  /* 0x0000000507077210 */ /* 0x000fc60007ffe0ff */
[----:B------:R-:W-:-:S04]  /*0fd0*/  IMAD.WIDE.U32 R14, R10, R136, R14 ;  /* 0x000000880a0e7225 */ /* 0x000fc800078e000e */
[----:B------:R-:W-:Y:S01]  /*0fe0*/  IMAD.WIDE.U32 R10, R10, R124, R6 ;  /* 0x0000007c0a0a7225 */ /* 0x000fe200078e0006 */
[----:B------:R-:W-:Y:S02]  /*0ff0*/  SHF.R.S32.HI R7, RZ, 0x1f, R2 ;  /* 0x0000001fff077819 */ /* 0x000fe40000011402 */
[----:B------:R-:W-:Y:S01]  /*1000*/  IADD3 R9, PT, PT, R15, R8, RZ ;  /* 0x000000080f097210 */ /* 0x000fe20007ffe0ff */
[----:B------:R-:W-:Y:S01]  /*1010*/  IMAD.IADD R5, R11, 0x1, R4 ;  /* 0x000000010b057824 */ /* 0x000fe200078e0204 */
[----:B------:R-:W-:Y:S01]  /*1020*/  MOV R8, R14 ;  /* 0x0000000e00087202 */ /* 0x000fe20000000f00 */
[C---:B-1----:R-:W-:Y:S01]  /*1030*/  IMAD R3, R7.reuse, UR4, RZ ;  /* 0x0000000407037c24 */ /* 0x042fe2000f8e02ff */
[----:B------:R-:W-:Y:S01]  /*1040*/  MOV R4, R10 ;  /* 0x0000000a00047202 */ /* 0x000fe20000000f00 */
        /* <DEDUP_REMOVED lines=9> */
.L_x_1576:
        /* <DEDUP_REMOVED lines=15> */
.L_x_1578:
[----:B------:R-:W3:Y:S01]  /*11d0*/  LDC.64 R136, c[0x0][0x3b8] ;  /* 0x0000ee00ff887b82 */ /* 0x000ee20000000a00 */
[----:B------:R-:W-:-:S05]  /*11e0*/  IADD3 R6, PT, PT, R0, R5, RZ ;  /* 0x0000000500067210 */ /* 0x000fca0007ffe0ff */
[C---:B---3--:R-:W-:Y:S02]  /*11f0*/  IMAD R9, R6.reuse, R137, RZ ;  /* 0x0000008906097224 */ /* 0x048fe400078e02ff */
[----:B------:R-:W-:-:S05]  /*1200*/  IMAD.WIDE.U32 R6, R6, R136, RZ ;  /* 0x0000008806067225 */ /* 0x000fca00078e00ff */
[----:B------:R-:W-:Y:S02]  /*1210*/  IADD3 R9, PT, PT, R7, R9, RZ ;  /* 0x0000000907097210 */ /* 0x000fe40007ffe0ff */
[----:B------:R-:W-:Y:S02]  /*1220*/  MOV R8, R6 ;  /* 0x0000000600087202 */ /* 0x000fe40000000f00 */
.L_x_1579:
        /* <DEDUP_REMOVED lines=13> */
[----:B------:R-:W-:Y:S06]  /*1300*/  BRA `(.L_x_1581) ;  /* 0x0000000000187947 */ /* 0x000fec0003800000 */
.L_x_1580:
[----:B------:R-:W1:Y:S01]  /*1310*/  LDC.64 R124, c[0x0][0x3c0] ;  /* 0x0000f000ff7c7b82 */ /* 0x000e620000000a00 */
[----:B------:R-:W-:-:S05]  /*1320*/  IADD3 R0, PT, PT, R0, R5, RZ ;  /* 0x0000000500007210 */ /* 0x000fca0007ffe0ff */
[C---:B-1----:R-:W-:Y:S02]  /*1330*/  IMAD R11, R0.reuse, R125, RZ ;  /* 0x0000007d000b7224 */ /* 0x042fe400078e02ff */
[----:B--2--5:R-:W-:-:S05]  /*1340*/  IMAD.WIDE.U32 R2, R0, R124, RZ ;  /* 0x0000007c00027225 */ /* 0x024fca00078e00ff */
[----:B------:R-:W-:Y:S02]  /*1350*/  IADD3 R11, PT, PT, R3, R11, RZ ;  /* 0x0000000b030b7210 */ /* 0x000fe40007ffe0ff */
[----:B------:R-:W-:-:S07]  /*1360*/  MOV R10, R2 ;  /* 0x00000002000a7202 */ /* 0x000fce0000000f00 */
.L_x_1581:
[----:B------:R-:W1:Y:S01]  /*1370*/  LDC R7, c[0x0][0x3e8] ;  /* 0x0000fa00ff077b82 */ /* 0x000e620000000800 */
[----:B------:R-:W-:Y:S02]  /*1380*/  CS2R R186, SRZ ;  /* 0x0000000000ba7805 */ /* 0x000fe4000001ff00 */
[----:B-1----:R-:W-:-:S04]  /*1390*/  IABS R0, R7 ;  /* 0x0000000700007213 */ /* 0x002fc80000000000 */
        /* <DEDUP_REMOVED lines=22> */
[----:B------:R-:W-:Y:S01]  /*1500*/  @P2 IADD3 R6, PT, PT, R6, 0x1, RZ ;  /* 0x0000000106062810 */ /* 0x000fe20007ffe0ff */
[----:B------:R-:W-:-:S04]  /*1510*/  IMAD.WIDE.U32 R10, R0, R124, R10 ;  /* 0x0000007c000a7225 */ /* 0x000fc800078e000a */
[----:B------:R-:W-:-:S04]  /*1520*/  IMAD.WIDE.U32 R8, R0, R136, R8 ;  /* 0x0000008800087225 */ /* 0x000fc800078e0008 */
[----:B------:R-:W-:Y:S01]  /*1530*/  @!P1 IMAD.MOV R6, RZ, RZ, -R6 ;  /* 0x000000ffff069224 */ /* 0x000fe200078e0a06 */
[----:B------:R-:W-:Y:S01]  /*1540*/  @!P0 LOP3.LUT R6, RZ, R7, RZ, 0x33, !PT ;  /* 0x00000007ff068212 */ /* 0x000fe200078e33ff */
[C---:B------:R-:W-:Y:S02]  /*1550*/  IMAD R11, R0.reuse, R125, R11 ;  /* 0x0000007d000b7224 */ /* 0x040fe400078e020b */
[----:B------:R-:W-:Y:S01]  /*1560*/  IMAD R9, R0, R137, R9 ;  /* 0x0000008900097224 */ /* 0x000fe200078e0209 */
[----:B------:R-:W-:Y:S01]  /*1570*/  SHF.R.S32.HI R7, RZ, 0x1f, R6 ;  /* 0x0000001fff077819 */ /* 0x000fe20000011406 */
[----:B-1----:R-:W-:-:S04]  /*1580*/  IMAD.WIDE.U32 R10, R6, R4, R10 ;  /* 0x00000004060a7225 */ /* 0x002fc800078e000a */
[C---:B------:R-:W-:Y:S02]  /*1590*/  IMAD R0, R7.reuse, R4, RZ ;  /* 0x0000000407007224 */ /* 0x040fe400078e02ff */
[-C--:B--2---:R-:W-:Y:S02]  /*15a0*/  IMAD R7, R7, R2.reuse, RZ ;  /* 0x0000000207077224 */ /* 0x084fe400078e02ff */
[C---:B------:R-:W-:Y:S02]  /*15b0*/  IMAD R0, R6.reuse, R5, R0 ;  /* 0x0000000506007224 */ /* 0x040fe400078e0200 */
[----:B------:R-:W-:-:S04]  /*15c0*/  IMAD.WIDE.U32 R4, R6, R2, R8 ;  /* 0x0000000206047225 */ /* 0x000fc800078e0008 */
[----:B------:R-:W-:Y:S01]  /*15d0*/  IMAD R3, R6, R3, R7 ;  /* 0x0000000306037224 */ /* 0x000fe200078e0207 */
[----:B------:R-:W-:-:S04]  /*15e0*/  IADD3 R7, PT, PT, R11, R0, RZ ;  /* 0x000000000b077210 */ /* 0x000fc80007ffe0ff */
[----:B------:R-:W-:-:S07]  /*15f0*/  IADD3 R0, PT, PT, R5, R3, RZ ;  /* 0x0000000305007210 */ /* 0x000fce0007ffe0ff */
.L_x_1577:
[----:B------:R-:W-:Y:S01]  /*1600*/  ISETP.NE.AND P0, PT, R180, -0x1, PT ;  /* 0xffffffffb400780c */ /* 0x000fe20003f05270 */
[----:B------:R-:W-:Y:S01]  /*1610*/  IMAD.SHL.U32 R183, R168, 0x8, RZ ;  /* 0x00000008a8b77824 */ /* 0x000fe200078e00ff */
[----:B------:R-:W1:Y:S01]  /*1620*/  LDCU.64 UR6, c[0x0][0x390] ;  /* 0x00007200ff0677ac */ /* 0x000e620008000a00 */
[----:B------:R-:W-:Y:S01]  /*1630*/  SHF.R.U32.HI R14, RZ, 0x2, R168 ;  /* 0x00000002ff0e7819 */ /* 0x000fe200000116a8 */
[----:B------:R-:W2:Y:S01]  /*1640*/  S2UR UR12, SR_CgaCtaId ;  /* 0x00000000000c79c3 */ /* 0x000ea20000008800 */
[----:B------:R-:W-:Y:S01]  /*1650*/  IADD3 R172, PT, PT, -R182, R13, RZ ;  /* 0x0000000db6ac7210 */ /* 0x000fe20007ffe1ff */
[----:B------:R-:W3:Y:S01]  /*1660*/  LDCU.64 UR4, c[0x0][0x3c8] ;  /* 0x00007900ff0477ac */ /* 0x000ee20008000a00 */
[C---:B------:R-:W-:Y:S01]  /*1670*/  LOP3.LUT R184, R183.reuse, 0x18, RZ, 0xc0, !PT ;  /* 0x00000018b7b87812 */ /* 0x040fe200078ec0ff */
[----:B------:R-:W-:Y:S01]  /*1680*/  IMAD.SHL.U32 R6, R168, 0x20, RZ ;  /* 0x00000020a8067824 */ /* 0x000fe200078e00ff */
[----:B------:R-:W-:Y:S01]  /*1690*/  LOP3.LUT R11, R183, 0xd8, RZ, 0xc0, !PT ;  /* 0x000000d8b70b7812 */ /* 0x000fe200078ec0ff */
[----:B------:R-:W4:Y:S01]  /*16a0*/  LDCU.64 UR10, c[0x0][0x388] ;  /* 0x00007100ff0a77ac */ /* 0x000f220008000a00 */
[----:B------:R-:W-:Y:S01]  /*16b0*/  IADD3 R20, P1, PT, R184, R10, RZ ;  /* 0x0000000ab8147210 */ /* 0x000fe20007f3e0ff */
[----:B------:R-:W-:Y:S01]  /*16c0*/  IMAD.SHL.U32 R5, R168, 0x4, RZ ;  /* 0x00000004a8057824 */ /* 0x000fe200078e00ff */
[----:B------:R-:W5:Y:S01]  /*16d0*/  @!P0 LDC.64 R8, c[0x0][0x398] ;  /* 0x0000e600ff088b82 */ /* 0x000f620000000a00 */
[----:B------:R-:W-:Y:S01]  /*16e0*/  LOP3.LUT R12, R6, 0xc0, RZ, 0xc0, !PT ;  /* 0x000000c0060c7812 */ /* 0x000fe200078ec0ff */
[----:B------:R-:W-:Y:S01]  /*16f0*/  IMAD.MOV.U32 R15, RZ, RZ, RZ ;  /* 0x000000ffff0f7224 */ /* 0x000fe200078e00ff */
[----:B------:R-:W-:Y:S01]  /*1700*/  BSSY.RECONVERGENT B0, `(.L_x_1582) ;  /* 0x0000043000007945 */ /* 0x000fe20003800200 */
[----:B------:R-:W-:Y:S01]  /*1710*/  IMAD.X R21, RZ, RZ, R7, P1 ;  /* 0x000000ffff157224 */ /* 0x000fe200008e0607 */
[----:B------:R-:W-:Y:S01]  /*1720*/  LOP3.LUT R5, R12, 0x18, R5, 0xf8, !PT ;  /* 0x000000180c057812 */ /* 0x000fe200078ef805 */
[----:B------:R-:W-:Y:S01]  /*1730*/  IMAD.WIDE.U32 R16, R17, 0x40, R14 ;  /* 0x0000004011107825 */ /* 0x000fe200078e000e */
[C---:B------:R-:W-:Y:S01]  /*1740*/  LOP3.LUT R174, R184.reuse, 0x20, RZ, 0xfc, !PT ;  /* 0x00000020b8ae7812 */ /* 0x040fe200078efcff */
[----:B------:R-:W1:Y:S01]  /*1750*/  @P0 LDC.64 R2, c[0x0][0x3b0] ;  /* 0x0000ec00ff020b82 */ /* 0x000e620000000a00 */
[----:B------:R-:W-:Y:S01]  /*1760*/  LOP3.LUT R173, R184, 0x40, RZ, 0xfc, !PT ;  /* 0x00000040b8ad7812 */ /* 0x000fe200078efcff */
[----:B-----5:R-:W-:-:S04]  /*1770*/  @!P0 IMAD.WIDE.U32 R18, R181, R8, RZ ;  /* 0x00000008b5128225 */ /* 0x020fc800078e00ff */
[----:B------:R-:W-:Y:S01]  /*1780*/  @!P0 IMAD.MOV.U32 R8, RZ, RZ, R18 ;  /* 0x000000ffff088224 */ /* 0x000fe200078e0012 */
[----:B------:R-:W-:Y:S01]  /*1790*/  IADD3 R18, P2, PT, R184, R4, RZ ;  /* 0x00000004b8127210 */ /* 0x000fe20007f5e0ff */
[----:B------:R-:W-:Y:S02]  /*17a0*/  @!P0 IMAD R9, R181, R9, R19 ;  /* 0x00000009b5098224 */ /* 0x000fe400078e0213 */
[C---:B-1----:R-:W-:Y:S01]  /*17b0*/  @P0 IMAD.WIDE.U32 R22, R180.reuse, R2, RZ ;  /* 0x00000002b4160225 */ /* 0x042fe200078e00ff */
[----:B------:R-:W-:Y:S02]  /*17c0*/  IADD3.X R19, PT, PT, RZ, R0, RZ, P2, !PT ;  /* 0x00000000ff137210 */ /* 0x000fe400017fe4ff */
[----:B------:R-:W-:Y:S01]  /*17d0*/  LOP3.LUT R0, R11, 0x18, R168, 0x78, !PT ;  /* 0x000000180b007812 */ /* 0x000fe200078e78a8 */
[----:B------:R-:W-:Y:S02]  /*17e0*/  @P0 IMAD.MOV.U32 R8, RZ, RZ, R22 ;  /* 0x000000ffff080224 */ /* 0x000fe400078e0016 */
[----:B------:R-:W-:Y:S01]  /*17f0*/  @P0 IMAD R9, R180, R3, R23 ;  /* 0x00000003b4090224 */ /* 0x000fe200078e0217 */
[----:B------:R-:W-:Y:S01]  /*1800*/  LOP3.LUT R183, R0, 0x1f20, R183, 0xf8, !PT ;  /* 0x00001f2000b77812 */ /* 0x000fe200078ef8b7 */
[----:B------:R-:W-:Y:S01]  /*1810*/  IMAD.WIDE.U32 R10, R14, R124, R20 ;  /* 0x0000007c0e0a7225 */ /* 0x000fe200078e0014 */
[----:B------:R-:W-:-:S03]  /*1820*/  IADD3 R2, P0, PT, R184, R8, RZ ;  /* 0x00000008b8027210 */ /* 0x000fc60007f1e0ff */
[----:B------:R-:W-:Y:S02]  /*1830*/  IMAD R179, R14, R125, R11 ;  /* 0x0000007d0eb37224 */ /* 0x000fe400078e020b */
[----:B------:R-:W-:Y:S01]  /*1840*/  IMAD.X R3, RZ, RZ, R9, P0 ;  /* 0x000000ffff037224 */ /* 0x000fe200000e0609 */
[----:B------:R-:W-:Y:S01]  /*1850*/  LEA R178, P0, R10, UR6, 0x1 ;  /* 0x000000060ab27c11 */ /* 0x000fe2000f8008ff */
[----:B------:R-:W-:-:S03]  /*1860*/  IMAD.WIDE.U32 R18, R14, R136, R18 ;  /* 0x000000880e127225 */ /* 0x000fc600078e0012 */
[----:B------:R-:W-:Y:S01]  /*1870*/  LEA.HI.X R179, R10, UR7, R179, 0x1, P0 ;  /* 0x000000070ab37c11 */ /* 0x000fe200080f0cb3 */
[----:B---3--:R-:W-:Y:S01]  /*1880*/  IMAD.WIDE.U32 R2, R190, UR4, R2 ;  /* 0x00000004be027c25 */ /* 0x008fe2000f8e0002 */
        /* <DEDUP_REMOVED lines=41> */
.L_x_1584:
[----:B------:R2:W-:Y:S02]  /*1b20*/  STS.128 [R183+0x2000], RZ ;  /* 0x002000ffb7007388 */ /* 0x0005e40000000c00 */
.L_x_1583:
[----:B------:R-:W-:Y:S05]  /*1b30*/  BSYNC.RECONVERGENT B0 ;  /* 0x0000000000007941 */ /* 0x000fea0003800200 */
.L_x_1582:
        /* <DEDUP_REMOVED lines=35> */
.L_x_1587:
[----:B------:R4:W-:Y:S02]  /*1d70*/  STS.128 [R183+0x2800], RZ ;  /* 0x002800ffb7007388 */ /* 0x0009e40000000c00 */
.L_x_1586:
[----:B------:R-:W-:Y:S05]  /*1d80*/  BSYNC.RECONVERGENT B0 ;  /* 0x0000000000007941 */ /* 0x000fea0003800200 */
.L_x_1585:
        /* <DEDUP_REMOVED lines=30> */
.L_x_1590:
[----:B------:R4:W-:Y:S02]  /*1f70*/  STS.128 [R183+0x7000], RZ ;  /* 0x007000ffb7007388 */ /* 0x0009e40000000c00 */
.L_x_1589:
[----:B------:R-:W-:Y:S05]  /*1f80*/  BSYNC.RECONVERGENT B0 ;  /* 0x0000000000007941 */ /* 0x000fea0003800200 */
.L_x_1588:
        /* <DEDUP_REMOVED lines=27> */
.L_x_1593:
[----:B------:R4:W-:Y:S02]  /*2140*/  STS.128 [R183+0x7800], RZ ;  /* 0x007800ffb7007388 */ /* 0x0009e40000000c00 */
.L_x_1592:
[----:B------:R-:W-:Y:S05]  /*2150*/  BSYNC.RECONVERGENT B0 ;  /* 0x0000000000007941 */ /* 0x000fea0003800200 */
.L_x_1591:
        /* <DEDUP_REMOVED lines=26> */
.L_x_1596:
[----:B------:R4:W-:Y:S02]  /*2300*/  STS.128 [R183+0x8000], RZ ;  /* 0x008000ffb7007388 */ /* 0x0009e40000000c00 */
.L_x_1595:
[----:B------:R-:W-:Y:S05]  /*2310*/  BSYNC.RECONVERGENT B0 ;  /* 0x0000000000007941 */ /* 0x000fea0003800200 */
.L_x_1594:
[----:B-1--4-:R-:W1:Y:S01]  /*2320*/  LDC.64 R2, c[0x0][0x538] ;  /* 0x00014e00ff027b82 */ /* 0x012e620000000a00 */
[----:B------:R-:W-:Y:S01]  /*2330*/  IADD3 R9, PT, PT, R14, 0x60, RZ ;  /* 0x000000600e097810 */ /* 0x000fe20007ffe0ff */
[----:B------:R-:W-:Y:S03]  /*2340*/  BSSY.RECONVERGENT B0, `(.L_x_1597) ;  /* 0x000001a000007945 */ /* 0x000fe60003800200 */
[----:B------:R-:W-:-:S13]  /*2350*/  ISETP.GE.AND P0, PT, R9, R8, PT ;  /* 0x000000080900720c */ /* 0x000fda0003f06270 */
[----:B------:R-:W-:Y:S05]  /*2360*/  @P0 BRA `(.L_x_1598) ;  /* 0x00000000005c0947 */ /* 0x000fea0003800000 */
[----:B------:R-:W4:Y:S01]  /*2370*/  LDCU UR5, c[0x0][0x440] ;  /* 0x00008800ff0577ac */ /* 0x000f220008000800 */
[----:B------:R-:W-:Y:S02]  /*2380*/  IMAD.MOV.U32 R177, RZ, RZ, R175 ;  /* 0x000000ffffb17224 */ /* 0x000fe400078e00af */
[----:B------:R-:W-:Y:S02]  /*2390*/  IMAD R0, R137, 0xc0, RZ ;  /* 0x000000c089007824 */ /* 0x000fe400078e02ff */
[----:B------:R-:W-:-:S05]  /*23a0*/  IMAD.WIDE.U32 R16, R136, 0xc0, R176 ;  /* 0x000000c088107825 */ /* 0x000fca00078e00b0 */
[----:B------:R-:W-:Y:S02]  /*23b0*/  IADD3 R17, PT, PT, R17, R0, RZ ;  /* 0x0000000011117210 */ /* 0x000fe40007ffe0ff */
[----:B----4-:R-:W-:Y:S02]  /*23c0*/  ISETP.GE.AND P2, PT, R184, UR5, PT ;  /* 0x00000005b8007c0c */ /* 0x010fe4000bf46270 */
[----:B------:R-:W-:Y:S02]  /*23d0*/  ISETP.GE.AND P1, PT, R174, UR5, PT ;  /* 0x00000005ae007c0c */ /* 0x000fe4000bf26270 */
[----:B------:R-:W-:-:S09]  /*23e0*/  ISETP.GE.AND P0, PT, R173, UR5, PT ;  /* 0x00000005ad007c0c */ /* 0x000fd2000bf06270 */
        /* <DEDUP_REMOVED lines=14> */
[----:B------:R4:W-:Y:S02]  /*24d0*/  @P0 STS.128 [R183+0x8800], RZ ;  /* 0x008800ffb7000388 */ /* 0x0009e40000000c00 */
.L_x_1598:
[----:B------:R-:W-:Y:S05]  /*24e0*/  BSYNC.RECONVERGENT B0 ;  /* 0x0000000000007941 */ /* 0x000fea0003800200 */
.L_x_1597:
[----:B------:R-:W4:Y:S01]  /*24f0*/  LDCU.64 UR6, c[0x0][0x540] ;  /* 0x0000a800ff0677ac */ /* 0x000f220008000a00 */
[----:B------:R-:W-:Y:S01]  /*2500*/  IMAD.MOV.U32 R191, RZ, RZ, RZ ;  /* 0x000000ffffbf7224 */ /* 0x000fe200078e00ff */
[----:B------:R-:W0:Y:S01]  /*2510*/  LDGDEPBAR ;  /* 0x00000000000079af */ /* 0x000e220000000000 */
[----:B------:R-:W5:Y:S01]  /*2520*/  LDCU UR5, c[0x0][0x458] ;  /* 0x00008b00ff0577ac */ /* 0x000f620008000800 */
[----:B----4-:R-:W-:-:S04]  /*2530*/  IMAD.WIDE.U32 R16, R181, UR6, R190 ;  /* 0x00000006b5107c25 */ /* 0x010fc8000f8e00be */
[----:B------:R-:W-:Y:S01]  /*2540*/  IMAD R0, R181, UR7, R17 ;  /* 0x00000007b5007c24 */ /* 0x000fe2000f8e0211 */
[----:B-1----:R-:W-:Y:S02]  /*2550*/  LEA R18, P0, R16, R2, 0x2 ;  /* 0x0000000210127211 */ /* 0x002fe400078010ff */
[----:B------:R-:W-:Y:S01]  /*2560*/  LOP3.LUT R15, R10, 0x1f0, RZ, 0xc0, !PT ;  /* 0x000001f00a0f7812 */ /* 0x000fe200078ec0ff */
[----:B------:R-:W-:-:S04]  /*2570*/  DEPBAR.LE SB0, 0x0 ;  /* 0x000080000000791a */ /* 0x000fc80000000000 */
[----:B------:R-:W-:-:S05]  /*2580*/  LEA.HI.X R19, R16, R3, R0, 0x2, P0 ;  /* 0x0000000310137211 */ /* 0x000fca00000f1400 */
[----:B------:R-:W4:Y:S01]  /*2590*/  LDG.E R2, desc[UR16][R18.64] ;  /* 0x0000001012027981 */ /* 0x000f22000c1e1900 */
[----:B-----5:R-:W4:Y:S01]  /*25a0*/  MUFU.RCP R3, UR5 ;  /* 0x0000000500037d08 */ /* 0x020f220008001000 */
[----:B------:R-:W-:Y:S01]  /*25b0*/  LOP3.LUT R14, R14, 0x7, RZ, 0xc0, !PT ;  /* 0x000000070e0e7812 */ /* 0x000fe200078ec0ff */
[----:B------:R-:W-:Y:S01]  /*25c0*/  BSSY.RECONVERGENT B0, `(.L_x_1599) ;  /* 0x0000025000007945 */ /* 0x000fe20003800200 */
[----:B------:R-:W-:Y:S02]  /*25d0*/  IADD3 R10, PT, PT, R15, 0x1, R182 ;  /* 0x000000010f0a7810 */ /* 0x000fe40007ffe0b6 */
[----:B------:R-:W-:Y:S02]  /*25e0*/  LOP3.LUT R0, R6, 0x120, RZ, 0xc0, !PT ;  /* 0x0000012006007812 */ /* 0x000fe400078ec0ff */
[----:B------:R-:W-:Y:S02]  /*25f0*/  LOP3.LUT R171, R4, 0x3e00, RZ, 0xc0, !PT ;  /* 0x00003e0004ab7812 */ /* 0x000fe400078ec0ff */
[----:B------:R-:W-:-:S02]  /*2600*/  IADD3 R10, PT, PT, -R13, R10, R14 ;  /* 0x0000000a0d0a7210 */ /* 0x000fc40007ffe10e */
[----:B------:R-:W-:Y:S01]  /*2610*/  IADD3 R171, PT, PT, R129, R0, R171 ;  /* 0x0000000081ab7210 */ /* 0x000fe20007ffe0ab */
[----:B------:R-:W-:Y:S01]  /*2620*/  BAR.SYNC.DEFER_BLOCKING 0x0 ;  /* 0x0000000000007b1d */ /* 0x000fe20000010000 */
[----:B----4-:R-:W-:Y:S01]  /*2630*/  FMUL.FTZ R3, R2, R3 ;  /* 0x0000000302037220 */ /* 0x010fe20000410000 */
[----:B------:R-:W-:-:S04]  /*2640*/  IADD3 R2, PT, PT, R10, UR14, R131 ;  /* 0x0000000e0a027c10 */ /* 0x000fc8000fffe083 */
        /* <DEDUP_REMOVED lines=23> */
.L_x_1601:
[----:B------:R4:W-:Y:S01]  /*27c0*/  STS.128 [R183+0xd000], RZ ;  /* 0x00d000ffb7007388 */ /* 0x0009e20000000c00 */
[----:B------:R-:W-:Y:S05]  /*27d0*/  BRA `(.L_x_1602) ;  /* 0x00000000000c7947 */ /* 0x000fea0003800000 */
.L_x_1600:
[----:B------:R1:W-:Y:S04]  /*27e0*/  STS.128 [R183+0x9000], RZ ;  /* 0x009000ffb7007388 */ /* 0x0003e80000000c00 */
[----:B------:R1:W-:Y:S04]  /*27f0*/  STS.128 [R183+0xb000], RZ ;  /* 0x00b000ffb7007388 */ /* 0x0003e80000000c00 */
[----:B------:R1:W-:Y:S02]  /*2800*/  STS.128 [R183+0xd000], RZ ;  /* 0x00d000ffb7007388 */ /* 0x0003e40000000c00 */
.L_x_1602:
[----:B------:R-:W-:Y:S05]  /*2810*/  BSYNC.RECONVERGENT B0 ;  /* 0x0000000000007941 */ /* 0x000fea0003800200 */
.L_x_1599:
        /* <DEDUP_REMOVED lines=30> */
.L_x_1605:
[----:B------:R1:W-:Y:S02]  /*2a00*/  STS.128 [R183+0xd800], RZ ;  /* 0x00d800ffb7007388 */ /* 0x0003e40000000c00 */
.L_x_1604:
[----:B------:R-:W-:Y:S05]  /*2a10*/  BSYNC.RECONVERGENT B0 ;  /* 0x0000000000007941 */ /* 0x000fea0003800200 */
.L_x_1603:
        /* <DEDUP_REMOVED lines=28> */
.L_x_1608:
[----:B------:R1:W-:Y:S02]  /*2be0*/  STS.128 [R183+0xe000], RZ ;  /* 0x00e000ffb7007388 */ /* 0x0003e40000000c00 */
.L_x_1607:
[----:B------:R-:W-:Y:S05]  /*2bf0*/  BSYNC.RECONVERGENT B0 ;  /* 0x0000000000007941 */ /* 0x000fea0003800200 */
.L_x_1606:
        /* <DEDUP_REMOVED lines=31> */
.L_x_1611:
[----:B------:R1:W-:Y:S02]  /*2df0*/  STS.128 [R183+0xe800], RZ ;  /* 0x00e800ffb7007388 */ /* 0x0003e40000000c00 */
.L_x_1610:
[----:B------:R-:W-:Y:S05]  /*2e00*/  BSYNC.RECONVERGENT B0 ;  /* 0x0000000000007941 */ /* 0x000fea0003800200 */
.L_x_1609:
[----:B------:R-:W-:Y:S01]  /*2e10*/  LOP3.LUT R7, R4, 0x100, RZ, 0xc0, !PT ;  /* 0x0000010004077812 */ /* 0x000fe200078ec0ff */
[----:B------:R-:W-:Y:S01]  /*2e20*/  IMAD.MOV.U32 R130, RZ, RZ, 0x20 ;  /* 0x00000020ff827424 */ /* 0x000fe200078e00ff */
[----:B------:R-:W-:Y:S01]  /*2e30*/  LOP3.LUT R170, R5, 0x8, R168, 0x78, !PT ;  /* 0x0000000805aa7812 */ /* 0x000fe200078e78a8 */
[----:B------:R-:W-:Y:S01]  /*2e40*/  IMAD.IADD R132, R127, 0x1, R132 ;  /* 0x000000017f847824 */ /* 0x000fe200078e0284 */
[----:B------:R-:W-:Y:S01]  /*2e50*/  LOP3.LUT R7, R7, 0x20, R6, 0xf8, !PT ;  /* 0x0000002007077812 */ /* 0x000fe200078ef806 */
[----:B------:R-:W0:Y:S01]  /*2e60*/  LDGDEPBAR ;  /* 0x00000000000079af */ /* 0x000e220000000000 */
        /* <DEDUP_REMOVED lines=8> */
[----:B------:R-:W-:Y:S01]  /*2ef0*/  VIADDMNMX R139, R2, 0x8, R131, PT ;  /* 0x00000008028b7846 */ /* 0x000fe20003800183 */
[--C-:B------:R-:W-:Y:S02]  /*2f00*/  IMAD.IADD R126, R171, 0x1, R130.reuse ;  /* 0x00000001ab7e7824 */ /* 0x100fe400078e0282 */
[----:B------:R-:W5:Y:S01]  /*2f10*/  LDSM.16.M88.4 R36, [R170+0x3400] ;  /* 0x00340000aa24783b */ /* 0x000f620000000200 */
[----:B------:R-:W-:Y:S02]  /*2f20*/  IMAD.IADD R141, R170, 0x1, R130 ;  /* 0x00000001aa8d7824 */ /* 0x000fe400078e0282 */
[----:B------:R-:W-:Y:S01]  /*2f30*/  VIADD R2, R132, 0x78 ;  /* 0x0000007884027836 */ /* 0x000fe20000000000 */
[----:B------:R-:W2:Y:S04]  /*2f40*/  LDSM.16.M88.4 R28, [R170+0x3800] ;  /* 0x00380000aa1c783b */ /* 0x000ea80000000200 */
[----:B------:R-:W4:Y:S01]  /*2f50*/  LDSM.16.M88.4 R44, [R170+0x3000] ;  /* 0x00300000aa2c783b */ /* 0x000f220000000200 */
[----:B------:R-:W-:-:S02]  /*2f60*/  ISETP.GE.AND P4, PT, R2, R140, PT ;  /* 0x0000008c0200720c */ /* 0x000fc40003f86270 */
[----:B------:R-:W-:Y:S01]  /*2f70*/  ISETP.GE.AND P2, PT, R2, R139, PT ;  /* 0x0000008b0200720c */ /* 0x000fe20003f46270 */
[----:B------:R-:W-:Y:S01]  /*2f80*/  LDSM.16.M88.4 R60, [R126] ;  /* 0x000000007e3c783b */ /* 0x000fe20000000200 */
[----:B------:R-:W-:-:S03]  /*2f90*/  I2FP.F32.U32 R2, R2 ;  /* 0x0000000200027245 */ /* 0x000fc60000201000 */
[----:B------:R-:W4:Y:S04]  /*2fa0*/  LDSM.16.M88.4 R56, [R141+0x3400] ;  /* 0x003400008d38783b */ /* 0x000f280000000200 */
[----:B-1----:R-:W1:Y:S04]  /*2fb0*/  LDSM.16.M88.4 R8, [R141+0x3800] ;  /* 0x003800008d08783b */ /* 0x002e680000000200 */
[----:B---3--:R-:W3:Y:S04]  /*2fc0*/  LDSM.16.M88.4 R20, [R170+0x3c00] ;  /* 0x003c0000aa14783b */ /* 0x008ee80000000200 */
[----:B------:R-:W3:Y:S04]  /*2fd0*/  LDSM.16.M88.4 R12, [R170+0x4000] ;  /* 0x00400000aa0c783b */ /* 0x000ee80000000200 */
[----:B------:R-:W3:Y:S04]  /*2fe0*/  LDSM.16.M88.4 R96, [R170+0x4400] ;  /* 0x00440000aa60783b */ /* 0x000ee80000000200 */
[----:B------:R-:W3:Y:S01]  /*2ff0*/  LDSM.16.M88.4 R88, [R170+0x4800] ;  /* 0x00480000aa58783b */ /* 0x000ee20000000200 */
[C---:B-----5:R-:W-:Y:S03]  /*3000*/  HMMA.16816.F32.BF16 R40, R80.reuse, R36, RZ ;  /* 0x000000245028723c */ /* 0x060fe600000418ff */
[----:B------:R-:W5:Y:S04]  /*3010*/  LDSM.16.M88.4 R68, [R170+0x4c00] ;  /* 0x004c0000aa44783b */ /* 0x000f680000000200 */
[----:B------:R-:W5:Y:S01]  /*3020*/  LDSM.16.M88.4 R64, [R141+0x3000] ;  /* 0x003000008d40783b */ /* 0x000f620000000200 */
[C---:B--2---:R-:W-:Y:S03]  /*3030*/  HMMA.16816.F32.BF16 R32, R80.reuse, R28, RZ ;  /* 0x0000001c5020723c */ /* 0x044fe600000418ff */
[----:B------:R-:W2:Y:S04]  /*3040*/  LDSM.16.M88.4 R4, [R141+0x4400] ;  /* 0x004400008d04783b */ /* 0x000ea80000000200 */
[----:B------:R-:W-:Y:S01]  /*3050*/  LDSM.16.M88.4 R52, [R141+0x4000] ;  /* 0x004000008d34783b */ /* 0x000fe20000000200 */
[C---:B------:R-:W-:Y:S03]  /*3060*/  HMMA.16816.F32.BF16 R36, R80.reuse, R38, RZ ;  /* 0x000000265024723c */ /* 0x040fe600000418ff */
[----:B------:R-:W-:Y:S04]  /*3070*/  LDSM.16.M88.4 R72, [R141+0x3c00] ;  /* 0x003c00008d48783b */ /* 0x000fe80000000200 */
[----:B------:R-:W-:Y:S01]  /*3080*/  LDSM.16.M88.4 R76, [R170+0x5c00] ;  /* 0x005c0000aa4c783b */ /* 0x000fe20000000200 */
[C---:B------:R-:W-:Y:S03]  /*3090*/  HMMA.16816.F32.BF16 R28, R80.reuse, R30, RZ ;  /* 0x0000001e501c723c */ /* 0x040fe600000418ff */
[----:B------:R-:W-:Y:S04]  /*30a0*/  LDSM.16.M88.4 R104, [R141+0x5c00] ;  /* 0x005c00008d68783b */ /* 0x000fe80000000200 */
[----:B------:R-:W-:Y:S01]  /*30b0*/  LDSM.16.M88.4 R120, [R170+0x8000] ;  /* 0x00800000aa78783b */ /* 0x000fe20000000200 */
[----:B----4-:R-:W-:Y:S03]  /*30c0*/  HMMA.16816.F32.BF16 R48, R80, R44, RZ ;  /* 0x0000002c5030723c */ /* 0x010fe600000418ff */
[----:B------:R-:W-:Y:S04]  /*30d0*/  LDSM.16.M88.4 R112, [R170+0x8400] ;  /* 0x00840000aa70783b */ /* 0x000fe80000000200 */
[----:B------:R-:W-:Y:S01]  /*30e0*/  LDSM.16.M88.4 R108, [R170+0x8800] ;  /* 0x00880000aa6c783b */ /* 0x000fe20000000200 */
[C---:B------:R-:W-:Y:S08]  /*30f0*/  HMMA.16816.F32.BF16 R40, R60.reuse, R56, R40 ;  /* 0x000000383c28723c */ /* 0x040ff00000041828 */
[C---:B------:R-:W-:Y:S01]  /*3100*/  HMMA.16816.F32.BF16 R36, R60.reuse, R58, R36 ;  /* 0x0000003a3c24723c */ /* 0x040fe20000041824 */
[----:B------:R-:W-:Y:S07]  /*3110*/  LDSM.16.M88.4 R56, [R171+0x1000] ;  /* 0x00100000ab38783b */ /* 0x000fee0000000200 */
[C---:B-1----:R-:W-:Y:S08]  /*3120*/  HMMA.16816.F32.BF16 R32, R60.reuse, R8, R32 ;  /* 0x000000083c20723c */ /* 0x042ff00000041820 */
[----:B------:R-:W-:Y:S01]  /*3130*/  HMMA.16816.F32.BF16 R28, R60, R10, R28 ;  /* 0x0000000a3c1c723c */ /* 0x000fe2000004181c */
[----:B------:R-:W1:Y:S07]  /*3140*/  LDSM.16.M88.4 R8, [R170+0x5000] ;  /* 0x00500000aa08783b */ /* 0x000e6e0000000200 */
[C---:B------:R-:W-:Y:S08]  /*3150*/  HMMA.16816.F32.BF16 R44, R80.reuse, R46, RZ ;  /* 0x0000002e502c723c */ /* 0x040ff000000418ff */
        /* <DEDUP_REMOVED lines=8> */
[C---:B-----5:R-:W-:Y:S08]  /*31e0*/  HMMA.16816.F32.BF16 R84, R80.reuse, R68, RZ ;  /* 0x000000445054723c */ /* 0x060ff000000418ff */
[----:B------:R-:W-:Y:S01]  /*31f0*/  HMMA.16816.F32.BF16 R80, R80, R70, RZ ;  /* 0x000000465050723c */ /* 0x000fe200000418ff */
[----:B------:R-:W3:Y:S07]  /*3200*/  LDSM.16.M88.4 R68, [R141+0x4800] ;  /* 0x004800008d44783b */ /* 0x000eee0000000200 */
[C---:B------:R-:W-:Y:S08]  /*3210*/  HMMA.16816.F32.BF16 R48, R60.reuse, R64, R48 ;  /* 0x000000403c30723c */ /* 0x040ff00000041830 */
[C---:B------:R-:W-:Y:S01]  /*3220*/  HMMA.16816.F32.BF16 R44, R60.reuse, R66, R44 ;  /* 0x000000423c2c723c */ /* 0x040fe2000004182c */
[----:B------:R-:W4:Y:S07]  /*3230*/  LDSM.16.M88.4 R64, [R141+0x4c00] ;  /* 0x004c00008d40783b */ /* 0x000f2e0000000200 */
[C---:B--2---:R-:W-:Y:S08]  /*3240*/  HMMA.16816.F32.BF16 R100, R60.reuse, R4, R100 ;  /* 0x000000043c64723c */ /* 0x044ff00000041864 */
[----:B------:R-:W-:Y:S01]  /*3250*/  HMMA.16816.F32.BF16 R96, R60, R6, R96 ;  /* 0x000000063c60723c */ /* 0x000fe20000041860 */
[----:B------:R-:W2:Y:S07]  /*3260*/  LDSM.16.M88.4 R4, [R170+0x5800] ;  /* 0x00580000aa04783b */ /* 0x000eae0000000200 */
[C---:B-1----:R-:W-:Y:S08]  /*3270*/  HMMA.16816.F32.BF16 R48, R56.reuse, R8, R48 ;  /* 0x000000083830723c */ /* 0x042ff00000041830 */
[----:B------:R-:W-:Y:S01]  /*3280*/  HMMA.16816.F32.BF16 R44, R56, R10, R44 ;  /* 0x0000000a382c723c */ /* 0x000fe2000004182c */
[----:B------:R-:W1:Y:S07]  /*3290*/  LDSM.16.M88.4 R8, [R170+0x6800] ;  /* 0x00680000aa08783b */ /* 0x000e6e0000000200 */
[C---:B------:R-:W-:Y:S08]  /*32a0*/  HMMA.16816.F32.BF16 R16, R60.reuse, R52, R16 ;  /* 0x000000343c10723c */ /* 0x040ff00000041810 */
[C---:B------:R-:W-:Y:S01]  /*32b0*/  HMMA.16816.F32.BF16 R12, R60.reuse, R54, R12 ;  /* 0x000000363c0c723c */ /* 0x040fe2000004180c */
[----:B------:R-:W5:Y:S07]  /*32c0*/  LDSM.16.M88.4 R52, [R170+0x5400] ;  /* 0x00540000aa34783b */ /* 0x000f6e0000000200 */
[C---:B---3--:R-:W-:Y:S08]  /*32d0*/  HMMA.16816.F32.BF16 R92, R60.reuse, R68, R92 ;  /* 0x000000443c5c723c */ /* 0x048ff0000004185c */
[C---:B------:R-:W-:Y:S01]  /*32e0*/  HMMA.16816.F32.BF16 R88, R60.reuse, R70, R88 ;  /* 0x000000463c58723c */ /* 0x040fe20000041858 */
[----:B------:R-:W-:Y:S07]  /*32f0*/  LDSM.16.M88.4 R68, [R170+0x6400] ;  /* 0x00640000aa44783b */ /* 0x000fee0000000200 */
[C---:B------:R-:W-:Y:S08]  /*3300*/  HMMA.16816.F32.BF16 R24, R60.reuse, R72, R24 ;  /* 0x000000483c18723c */ /* 0x040ff00000041818 */
[C---:B------:R-:W-:Y:S01]  /*3310*/  HMMA.16816.F32.BF16 R20, R60.reuse, R74, R20 ;  /* 0x0000004a3c14723c */ /* 0x040fe20000041814 */
[----:B------:R-:W-:Y:S07]  /*3320*/  LDSM.16.M88.4 R72, [R170+0x6000] ;  /* 0x00600000aa48783b */ /* 0x000fee0000000200 */
[C---:B----4-:R-:W-:Y:S08]  /*3330*/  HMMA.16816.F32.BF16 R84, R60.reuse, R64, R84 ;  /* 0x000000403c54723c */ /* 0x050ff00000041854 */
[----:B------:R-:W-:Y:S01]  /*3340*/  HMMA.16816.F32.BF16 R80, R60, R66, R80 ;  /* 0x000000423c50723c */ /* 0x000fe20000041850 */
[----:B------:R-:W-:Y:S04]  /*3350*/  LDSM.16.M88.4 R60, [R126+0x1000] ;  /* 0x001000007e3c783b */ /* 0x000fe80000000200 */
[----:B------:R-:W-:Y:S03]  /*3360*/  LDSM.16.M88.4 R64, [R170+0x6c00] ;  /* 0x006c0000aa40783b */ /* 0x000fe60000000200 */
[C---:B--2---:R-:W-:Y:S08]  /*3370*/  HMMA.16816.F32.BF16 R32, R56.reuse, R4, R32 ;  /* 0x000000043820723c */ /* 0x044ff00000041820 */
[C---:B------:R-:W-:Y:S01]  /*3380*/  HMMA.16816.F32.BF16 R28, R56.reuse, R6, R28 ;  /* 0x00000006381c723c */ /* 0x040fe2000004181c */
[----:B------:R-:W2:Y:S07]  /*3390*/  LDSM.16.M88.4 R4, [R141+0x5400] ;  /* 0x005400008d04783b */ /* 0x000eae0000000200 */
[C---:B-1----:R-:W-:Y:S08]  /*33a0*/  HMMA.16816.F32.BF16 R92, R56.reuse, R8, R92 ;  /* 0x00000008385c723c */ /* 0x042ff0000004185c */
[C---:B------:R-:W-:Y:S01]  /*33b0*/  HMMA.16816.F32.BF16 R88, R56.reuse, R10, R88 ;  /* 0x0000000a3858723c */ /* 0x040fe20000041858 */
[----:B------:R-:W1:Y:S07]  /*33c0*/  LDSM.16.M88.4 R8, [R141+0x5800] ;  /* 0x005800008d08783b */ /* 0x000e6e0000000200 */
[C---:B-----5:R-:W-:Y:S08]  /*33d0*/  HMMA.16816.F32.BF16 R40, R56.reuse, R52, R40 ;  /* 0x000000343828723c */ /* 0x060ff00000041828 */
[C---:B------:R-:W-:Y:S01]  /*33e0*/  HMMA.16816.F32.BF16 R36, R56.reuse, R54, R36 ;  /* 0x000000363824723c */ /* 0x040fe20000041824 */
[----:B------:R-:W3:Y:S07]  /*33f0*/  LDSM.16.M88.4 R52, [R141+0x5000] ;  /* 0x005000008d34783b */ /* 0x000eee0000000200 */
[C---:B------:R-:W-:Y:S08]  /*3400*/  HMMA.16816.F32.BF16 R24, R56.reuse, R76, R24 ;  /* 0x0000004c3818723c */ /* 0x040ff00000041818 */
[----:B------:R-:W-:Y:S01]  /*3410*/  HMMA.16816.F32.BF16 R20, R56, R78, R20 ;  /* 0x0000004e3814723c */ /* 0x000fe20000041814 */
[----:B------:R-:W4:Y:S07]  /*3420*/  LDSM.16.M88.4 R76, [R141+0x6000] ;  /* 0x006000008d4c783b */ /* 0x000f2e0000000200 */
[C---:B--2---:R-:W-:Y:S08]  /*3430*/  HMMA.16816.F32.BF16 R40, R60.reuse, R4, R40 ;  /* 0x000000043c28723c */ /* 0x044ff00000041828 */
[C---:B------:R-:W-:Y:S01]  /*3440*/  HMMA.16816.F32.BF16 R36, R60.reuse, R6, R36 ;  /* 0x000000063c24723c */ /* 0x040fe20000041824 */
[----:B------:R-:W2:Y:S07]  /*3450*/  LDSM.16.M88.4 R4, [R170+0x7800] ;  /* 0x00780000aa04783b */ /* 0x000eae0000000200 */
[C---:B-1----:R-:W-:Y:S08]  /*3460*/  HMMA.16816.F32.BF16 R32, R60.reuse, R8, R32 ;  /* 0x000000083c20723c */ /* 0x042ff00000041820 */
[----:B------:R-:W-:Y:S01]  /*3470*/  HMMA.16816.F32.BF16 R28, R60, R10, R28 ;  /* 0x0000000a3c1c723c */ /* 0x000fe2000004181c */
[----:B------:R-:W1:Y:S07]  /*3480*/  LDSM.16.M88.4 R8, [R170+0x7c00] ;  /* 0x007c0000aa08783b */ /* 0x000e6e0000000200 */
[C---:B------:R-:W-:Y:S08]  /*3490*/  HMMA.16816.F32.BF16 R84, R56.reuse, R64, R84 ;  /* 0x000000403854723c */ /* 0x040ff00000041854 */
[C---:B------:R-:W-:Y:S01]  /*34a0*/  HMMA.16816.F32.BF16 R80, R56.reuse, R66, R80 ;  /* 0x000000423850723c */ /* 0x040fe20000041850 */
[----:B------:R-:W5:Y:S07]  /*34b0*/  LDSM.16.M88.4 R64, [R141+0x6c00] ;  /* 0x006c00008d40783b */ /* 0x000f6e0000000200 */
        /* <DEDUP_REMOVED lines=10> */
[C---:B------:R-:W-:Y:S08]  /*3560*/  HMMA.16816.F32.BF16 R24, R60.reuse, R104, R24 ;  /* 0x000000683c18723c */ /* 0x040ff00000041818 */
[C---:B------:R-:W-:Y:S01]  /*3570*/  HMMA.16816.F32.BF16 R20, R60.reuse, R106, R20 ;  /* 0x0000006a3c14723c */ /* 0x040fe20000041814 */
[----:B------:R-:W3:Y:S07]  /*3580*/  LDSM.16.M88.4 R104, [R170+0x8c00] ;  /* 0x008c0000aa68783b */ /* 0x000eee0000000200 */
[C---:B----4-:R-:W-:Y:S08]  /*3590*/  HMMA.16816.F32.BF16 R16, R60.reuse, R76, R16 ;  /* 0x0000004c3c10723c */ /* 0x050ff00000041810 */
[----:B------:R-:W-:Y:S01]  /*35a0*/  HMMA.16816.F32.BF16 R12, R60, R78, R12 ;  /* 0x0000004e3c0c723c */ /* 0x000fe2000004180c */
[----:B------:R-:W-:Y:S07]  /*35b0*/  LDSM.16.M88.4 R76, [R141+0x7000] ;  /* 0x007000008d4c783b */ /* 0x000fee0000000200 */
[C---:B--2---:R-:W-:Y:S08]  /*35c0*/  HMMA.16816.F32.BF16 R32, R116.reuse, R4, R32 ;  /* 0x000000047420723c */ /* 0x044ff00000041820 */
[C---:B------:R-:W-:Y:S01]  /*35d0*/  HMMA.16816.F32.BF16 R28, R116.reuse, R6, R28 ;  /* 0x00000006741c723c */ /* 0x040fe2000004181c */
[----:B------:R-:W2:Y:S07]  /*35e0*/  LDSM.16.M88.4 R4, [R126+0x2000] ;  /* 0x002000007e04783b */ /* 0x000eae0000000200 */
[C---:B-1----:R-:W-:Y:S08]  /*35f0*/  HMMA.16816.F32.BF16 R24, R116.reuse, R8, R24 ;  /* 0x000000087418723c */ /* 0x042ff00000041818 */
[----:B------:R-:W-:Y:S01]  /*3600*/  HMMA.16816.F32.BF16 R20, R116, R10, R20 ;  /* 0x0000000a7414723c */ /* 0x000fe20000041814 */
[----:B------:R-:W1:Y:S07]  /*3610*/  LDSM.16.M88.4 R8, [R141+0x8c00] ;  /* 0x008c00008d08783b */ /* 0x000e6e0000000200 */
[C---:B-----5:R-:W-:Y:S08]  /*3620*/  HMMA.16816.F32.BF16 R80, R60.reuse, R66, R80 ;  /* 0x000000423c50723c */ /* 0x060ff00000041850 */
[C---:B------:R-:W-:Y:S08]  /*3630*/  HMMA.16816.F32.BF16 R100, R60.reuse, R72, R100 ;  /* 0x000000483c64723c */ /* 0x040ff00000041864 */
[C---:B------:R-:W-:Y:S01]  /*3640*/  HMMA.16816.F32.BF16 R96, R60.reuse, R74, R96 ;  /* 0x0000004a3c60723c */ /* 0x040fe20000041860 */
[----:B------:R-:W4:Y:S07]  /*3650*/  LDSM.16.M88.4 R72, [R141+0x7400] ;  /* 0x007400008d48783b */ /* 0x000f2e0000000200 */
[C---:B------:R-:W-:Y:S08]  /*3660*/  HMMA.16816.F32.BF16 R92, R60.reuse, R68, R92 ;  /* 0x000000443c5c723c */ /* 0x040ff0000004185c */
[C---:B------:R-:W-:Y:S01]  /*3670*/  HMMA.16816.F32.BF16 R88, R60.reuse, R70, R88 ;  /* 0x000000463c58723c */ /* 0x040fe20000041858 */
[----:B------:R-:W5:Y:S07]  /*3680*/  LDSM.16.M88.4 R68, [R141+0x7800] ;  /* 0x007800008d44783b */ /* 0x000f6e0000000200 */
[----:B------:R-:W-:Y:S01]  /*3690*/  HMMA.16816.F32.BF16 R84, R60, R64, R84 ;  /* 0x000000403c54723c */ /* 0x000fe20000041854 */
[----:B------:R-:W5:Y:S04]  /*36a0*/  LDSM.16.M88.4 R64, [R141+0x7c00] ;  /* 0x007c00008d40783b */ /* 0x000f680000000200 */
[----:B------:R-:W5:Y:S03]  /*36b0*/  LDSM.16.M88.4 R60, [R141+0x8000] ;  /* 0x008000008d3c783b */ /* 0x000f660000000200 */
[C---:B------:R-:W-:Y:S08]  /*36c0*/  HMMA.16816.F32.BF16 R48, R116.reuse, R56, R48 ;  /* 0x000000387430723c */ /* 0x040ff00000041830 */
[C---:B------:R-:W-:Y:S01]  /*36d0*/  HMMA.16816.F32.BF16 R44, R116.reuse, R58, R44 ;  /* 0x0000003a742c723c */ /* 0x040fe2000004182c */
[----:B------:R-:W5:Y:S07]  /*36e0*/  LDSM.16.M88.4 R56, [R141+0x8400] ;  /* 0x008400008d38783b */ /* 0x000f6e0000000200 */
        /* <DEDUP_REMOVED lines=12> */
[C---:B--2---:R-:W-:Y:S08]  /*37b0*/  HMMA.16816.F32.BF16 R48, R4.reuse, R76, R48 ;  /* 0x0000004c0430723c */ /* 0x044ff00000041830 */
[C---:B------:R-:W-:Y:S08]  /*37c0*/  HMMA.16816.F32.BF16 R44, R4.reuse, R78, R44 ;  /* 0x0000004e042c723c */ /* 0x040ff0000004182c */
[----:B-1----:R-:W-:Y:S01]  /*37d0*/  HMMA.16816.F32.BF16 R80, R4, R10, R80 ;  /* 0x0000000a0450723c */ /* 0x002fe20000041850 */
[----:B------:R-:W-:-:S05]  /*37e0*/  VIADD R10, R132, 0x1 ;  /* 0x00000001840a7836 */ /* 0x000fca0000000000 */
[C---:B------:R-:W-:Y:S02]  /*37f0*/  ISETP.GE.AND P3, PT, R10.reuse, R140, PT ;  /* 0x0000008c0a00720c */ /* 0x040fe40003f66270 */
[----:B----4-:R-:W-:Y:S01]  /*3800*/  HMMA.16816.F32.BF16 R40, R4, R72, R40 ;  /* 0x000000480428723c */ /* 0x010fe20000041828 */
[----:B------:R-:W-:Y:S02]  /*3810*/  ISETP.GE.AND P0, PT, R10, R139, PT ;  /* 0x0000008b0a00720c */ /* 0x000fe40003f06270 */
[----:B------:R-:W-:-:S05]  /*3820*/  I2FP.F32.U32 R10, R10 ;  /* 0x0000000a000a7245 */ /* 0x000fca0000201000 */
[C---:B------:R-:W-:Y:S01]  /*3830*/  HMMA.16816.F32.BF16 R36, R4.reuse, R74, R36 ;  /* 0x0000004a0424723c */ /* 0x040fe20000041824 */
[CC--:B------:R-:W-:Y:S01]  /*3840*/  FFMA.FTZ R49, R3.reuse, R10.reuse, R49 ;  /* 0x0000000a03317223 */ /* 0x0c0fe20000010031 */
[C---:B------:R-:W-:Y:S01]  /*3850*/  FFMA.FTZ R10, R3.reuse, R10, R51 ;  /* 0x0000000a030a7223 */ /* 0x040fe20000010033 */
[CC--:B------:R-:W-:Y:S01]  /*3860*/  FFMA.FTZ R80, R3.reuse, R2.reuse, R80 ;  /* 0x0000000203507223 */ /* 0x0c0fe20000010050 */
[----:B------:R-:W-:Y:S01]  /*3870*/  FFMA.FTZ R82, R3, R2, R82 ;  /* 0x0000000203527223 */ /* 0x000fe20000010052 */
[----:B------:R-:W-:Y:S02]  /*3880*/  VIADD R2, R132, 0x18 ;  /* 0x0000001884027836 */ /* 0x000fe40000000000 */
[----:B------:R-:W-:Y:S01]  /*3890*/  FSEL R10, R10, -INF , !P0 ;  /* 0xff8000000a0a7808 */ /* 0x000fe20004000000 */
[----:B-----5:R-:W-:Y:S01]  /*38a0*/  HMMA.16816.F32.BF16 R32, R4, R68, R32 ;  /* 0x000000440420723c */ /* 0x020fe20000041820 */
[----:B------:R-:W-:-:S07]  /*38b0*/  FSEL R51, R80, -INF , !P4 ;  /* 0xff80000050337808 */ /* 0x000fce0006000000 */
[C---:B------:R-:W-:Y:S08]  /*38c0*/  HMMA.16816.F32.BF16 R28, R4.reuse, R70, R28 ;  /* 0x00000046041c723c */ /* 0x040ff0000004181c */
[C---:B------:R-:W-:Y:S08]  /*38d0*/  HMMA.16816.F32.BF16 R24, R4.reuse, R64, R24 ;  /* 0x000000400418723c */ /* 0x040ff00000041818 */
[C---:B------:R-:W-:Y:S08]  /*38e0*/  HMMA.16816.F32.BF16 R20, R4.reuse, R66, R20 ;  /* 0x000000420414723c */ /* 0x040ff00000041814 */
[C---:B------:R-:W-:Y:S08]  /*38f0*/  HMMA.16816.F32.BF16 R16, R4.reuse, R60, R16 ;  /* 0x0000003c0410723c */ /* 0x040ff00000041810 */
[C---:B------:R-:W-:Y:S08]  /*3900*/  HMMA.16816.F32.BF16 R12, R4.reuse, R62, R12 ;  /* 0x0000003e040c723c */ /* 0x040ff0000004180c */
[C---:B------:R-:W-:Y:S08]  /*3910*/  HMMA.16816.F32.BF16 R100, R4.reuse, R56, R100 ;  /* 0x000000380464723c */ /* 0x040ff00000041864 */
[C---:B------:R-:W-:Y:S08]  /*3920*/  HMMA.16816.F32.BF16 R96, R4.reuse, R58, R96 ;  /* 0x0000003a0460723c */ /* 0x040ff00000041860 */
[----:B---3--:R-:W-:Y:S01]  /*3930*/  HMMA.16816.F32.BF16 R92, R4, R52, R92 ;  /* 0x00000034045c723c */ /* 0x008fe2000004185c */
[----:B------:R-:W-:-:S07]  /*3940*/  FSEL R53, R49, -INF , !P3 ;  /* 0xff80000031357808 */ /* 0x000fce0005800000 */
[C---:B------:R-:W-:Y:S08]  /*3950*/  HMMA.16816.F32.BF16 R88, R4.reuse, R54, R88 ;  /* 0x000000360458723c */ /* 0x040ff00000041858 */
[----:B------:R-:W-:Y:S01]  /*3960*/  HMMA.16816.F32.BF16 R84, R4, R8, R84 ;  /* 0x000000080454723c */ /* 0x000fe20000041854 */
[C---:B------:R-:W-:Y:S02]  /*3970*/  VIADD R5, R132.reuse, 0x8 ;  /* 0x0000000884057836 */ /* 0x040fe40000000000 */
[----:B------:R-:W-:-:S02]  /*3980*/  VIADD R6, R132, 0x11 ;  /* 0x0000001184067836 */ /* 0x000fc40000000000 */
[----:B------:R-:W-:Y:S01]  /*3990*/  VIADD R4, R132, 0x19 ;  /* 0x0000001984047836 */ /* 0x000fe20000000000 */
[----:B------:R-:W-:Y:S01]  /*39a0*/  BAR.SYNC.DEFER_BLOCKING 0x0 ;  /* 0x0000000000007b1d */ /* 0x000fe20000010000 */
[C---:B------:R-:W-:Y:S02]  /*39b0*/  ISETP.GE.AND P5, PT, R5.reuse, R140, PT ;  /* 0x0000008c0500720c */ /* 0x040fe40003fa6270 */
[----:B------:R-:W-:Y:S02]  /*39c0*/  ISETP.GE.AND P1, PT, R5, R139, PT ;  /* 0x0000008b0500720c */ /* 0x000fe40003f26270 */
[----:B------:R-:W-:-:S05]  /*39d0*/  I2FP.F32.U32 R5, R5 ;  /* 0x0000000500057245 */ /* 0x000fca0000201000 */
[CC--:B------:R-:W-:Y:S01]  /*39e0*/  FFMA.FTZ R9, R3.reuse, R5.reuse, R44 ;  /* 0x0000000503097223 */ /* 0x0c0fe2000001002c */
[----:B------:R-:W-:Y:S01]  /*39f0*/  FFMA.FTZ R8, R3, R5, R46 ;  /* 0x0000000503087223 */ /* 0x000fe2000001002e */
[----:B------:R-:W-:Y:S01]  /*3a00*/  VIADD R46, R132, 0x9 ;  /* 0x00000009842e7836 */ /* 0x000fe20000000000 */
[----:B------:R-:W-:Y:S01]  /*3a10*/  FSEL R44, R82, -INF , !P2 ;  /* 0xff800000522c7808 */ /* 0x000fe20005000000 */
[----:B------:R-:W-:Y:S01]  /*3a20*/  VIADD R5, R132, 0x10 ;  /* 0x0000001084057836 */ /* 0x000fe20000000000 */
[----:B------:R-:W-:Y:S02]  /*3a30*/  FSEL R9, R9, -INF , !P5 ;  /* 0xff80000009097808 */ /* 0x000fe40006800000 */
[CC--:B------:R-:W-:Y:S02]  /*3a40*/  ISETP.GE.AND P4, PT, R46.reuse, R140.reuse, PT ;  /* 0x0000008c2e00720c */ /* 0x0c0fe40003f86270 */
[----:B------:R-:W-:Y:S02]  /*3a50*/  ISETP.GE.AND P2, PT, R46, R139, PT ;  /* 0x0000008b2e00720c */ /* 0x000fe40003f46270 */
[----:B------:R-:W-:-:S02]  /*3a60*/  ISETP.GE.AND P3, PT, R5, R140, PT ;  /* 0x0000008c0500720c */ /* 0x000fc40003f66270 */
[----:B------:R-:W-:Y:S02]  /*3a70*/  ISETP.GE.AND P0, PT, R5, R139, PT ;  /* 0x0000008b0500720c */ /* 0x000fe40003f06270 */
[----:B------:R-:W-:Y:S02]  /*3a80*/  FSEL R8, R8, -INF , !P1 ;  /* 0xff80000008087808 */ /* 0x000fe40004800000 */
[----:B------:R-:W-:Y:S02]  /*3a90*/  I2FP.F32.U32 R46, R46 ;  /* 0x0000002e002e7245 */ /* 0x000fe40000201000 */
[----:B------:R-:W-:Y:S02]  /*3aa0*/  I2FP.F32.U32 R5, R5 ;  /* 0x0000000500057245 */ /* 0x000fe40000201000 */
[C---:B------:R-:W-:Y:S01]  /*3ab0*/  ISETP.GE.AND P5, PT, R6.reuse, R140, PT ;  /* 0x0000008c0600720c */ /* 0x040fe20003fa6270 */
[C---:B------:R-:W-:Y:S01]  /*3ac0*/  FFMA.FTZ R45, R3.reuse, R46, R45 ;  /* 0x0000002e032d7223 */ /* 0x040fe2000001002d */
[----:B------:R-:W-:Y:S01]  /*3ad0*/  ISETP.GE.AND P1, PT, R6, R139, PT ;  /* 0x0000008b0600720c */ /* 0x000fe20003f26270 */
[CC--:B------:R-:W-:Y:S01]  /*3ae0*/  FFMA.FTZ R11, R3.reuse, R5.reuse, R40 ;  /* 0x00000005030b7223 */ /* 0x0c0fe20000010028 */
[----:B------:R-:W-:Y:S01]  /*3af0*/  I2FP.F32.U32 R6, R6 ;  /* 0x0000000600067245 */ /* 0x000fe20000201000 */
[C---:B------:R-:W-:Y:S01]  /*3b00*/  FFMA.FTZ R42, R3.reuse, R5, R42 ;  /* 0x00000005032a7223 */ /* 0x040fe2000001002a */
[----:B------:R-:W-:Y:S01]  /*3b10*/  FFMA.FTZ R46, R3, R46, R47 ;  /* 0x0000002e032e7223 */ /* 0x000fe2000001002f */
[----:B------:R-:W-:Y:S01]  /*3b20*/  FSEL R49, R45, -INF , !P4 ;  /* 0xff8000002d317808 */ /* 0x000fe20006000000 */
[----:B------:R-:W-:-:S02]  /*3b30*/  VIADD R40, R132, 0x61 ;  /* 0x0000006184287836 */ /* 0x000fc40000000000 */
[CC--:B------:R-:W-:Y:S01]  /*3b40*/  FFMA.FTZ R7, R3.reuse, R6.reuse, R41 ;  /* 0x0000000603077223 */ /* 0x0c0fe20000010029 */
[----:B------:R-:W-:Y:S01]  /*3b50*/  FFMA.FTZ R6, R3, R6, R43 ;  /* 0x0000000603067223 */ /* 0x000fe2000001002b */
[----:B------:R-:W-:Y:S01]  /*3b60*/  VIADD R41, R132, 0x20 ;  /* 0x0000002084297836 */ /* 0x000fe20000000000 */
[----:B------:R-:W-:Y:S02]  /*3b70*/  FSEL R11, R11, -INF , !P3 ;  /* 0xff8000000b0b7808 */ /* 0x000fe40005800000 */
[----:B------:R-:W-:Y:S02]  /*3b80*/  FSEL R52, R42, -INF , !P0 ;  /* 0xff8000002a347808 */ /* 0x000fe40004000000 */
[----:B------:R-:W-:Y:S02]  /*3b90*/  FSEL R46, R46, -INF , !P2 ;  /* 0xff8000002e2e7808 */ /* 0x000fe40005000000 */
[C---:B------:R-:W-:Y:S02]  /*3ba0*/  ISETP.GE.AND P3, PT, R4.reuse, R140, PT ;  /* 0x0000008c0400720c */ /* 0x040fe40003f66270 */
[----:B------:R-:W-:-:S02]  /*3bb0*/  ISETP.GE.AND P0, PT, R4, R139, PT ;  /* 0x0000008b0400720c */ /* 0x000fc40003f06270 */
[C---:B------:R-:W-:Y:S02]  /*3bc0*/  ISETP.GE.AND P4, PT, R2.reuse, R140, PT ;  /* 0x0000008c0200720c */ /* 0x040fe40003f86270 */
[-C--:B------:R-:W-:Y:S02]  /*3bd0*/  ISETP.GE.AND P2, PT, R2, R139.reuse, PT ;  /* 0x0000008b0200720c */ /* 0x080fe40003f46270 */
[----:B------:R-:W-:Y:S02]  /*3be0*/  I2FP.F32.U32 R4, R4 ;  /* 0x0000000400047245 */ /* 0x000fe40000201000 */
[----:B------:R-:W-:Y:S02]  /*3bf0*/  FSEL R7, R7, -INF , !P5 ;  /* 0xff80000007077808 */ /* 0x000fe40006800000 */
[----:B------:R-:W-:Y:S01]  /*3c00*/  FSEL R6, R6, -INF , !P1 ;  /* 0xff80000006067808 */ /* 0x000fe20004800000 */
[C---:B------:R-:W-:Y:S01]  /*3c10*/  FFMA.FTZ R5, R3.reuse, R4, R37 ;  /* 0x0000000403057223 */ /* 0x040fe20000010025 */
[----:B------:R-:W-:Y:S01]  /*3c20*/  I2FP.F32.U32 R2, R2 ;  /* 0x0000000200027245 */ /* 0x000fe20000201000 */
[----:B------:R-:W-:Y:S01]  /*3c30*/  FFMA.FTZ R4, R3, R4, R39 ;  /* 0x0000000403047223 */ /* 0x000fe20000010027 */
[C---:B------:R-:W-:Y:S01]  /*3c40*/  ISETP.GE.AND P5, PT, R41.reuse, R140, PT ;  /* 0x0000008c2900720c */ /* 0x040fe20003fa6270 */
[C---:B------:R-:W-:Y:S01]  /*3c50*/  VIADD R37, R132.reuse, 0x28 ;  /* 0x0000002884257836 */ /* 0x040fe20000000000 */
[----:B------:R-:W-:Y:S01]  /*3c60*/  ISETP.GE.AND P1, PT, R41, R139, PT ;  /* 0x0000008b2900720c */ /* 0x000fe20003f26270 */
[CC--:B------:R-:W-:Y:S01]  /*3c70*/  FFMA.FTZ R45, R3.reuse, R2.reuse, R36 ;  /* 0x00000002032d7223 */ /* 0x0c0fe20000010024 */
[----:B------:R-:W-:Y:S01]  /*3c80*/  I2FP.F32.U32 R41, R41 ;  /* 0x0000002900297245 */ /* 0x000fe20000201000 */
[----:B------:R-:W-:Y:S01]  /*3c90*/  FFMA.FTZ R36, R3, R2, R38 ;  /* 0x0000000203247223 */ /* 0x000fe20000010026 */
[C---:B------:R-:W-:Y:S01]  /*3ca0*/  VIADD R2, R132.reuse, 0x29 ;  /* 0x0000002984027836 */ /* 0x040fe20000000000 */
[----:B------:R-:W-:Y:S01]  /*3cb0*/  FSEL R5, R5, -INF , !P3 ;  /* 0xff80000005057808 */ /* 0x000fe20005800000 */
[----:B------:R-:W-:-:S02]  /*3cc0*/  VIADD R39, R132, 0x68 ;  /* 0x0000006884277836 */ /* 0x000fc40000000000 */
[CC--:B------:R-:W-:Y:S01]  /*3cd0*/  FFMA.FTZ R149, R3.reuse, R41.reuse, R32 ;  /* 0x0000002903957223 */ /* 0x0c0fe20000010020 */
[----:B------:R-:W-:Y:S01]  /*3ce0*/  FFMA.FTZ R34, R3, R41, R34 ;  /* 0x0000002903227223 */ /* 0x000fe20000010022 */
[----:B------:R-:W-:Y:S01]  /*3cf0*/  FSEL R4, R4, -INF , !P0 ;  /* 0xff80000004047808 */ /* 0x000fe20004000000 */
[C---:B------:R-:W-:Y:S01]  /*3d00*/  VIADD R32, R132.reuse, 0x21 ;  /* 0x0000002184207836 */ /* 0x040fe20000000000 */
[C---:B------:R-:W-:Y:S01]  /*3d10*/  ISETP.GE.AND P3, PT, R37.reuse, R140, PT ;  /* 0x0000008c2500720c */ /* 0x040fe20003f66270 */
[----:B------:R-:W-:Y:S01]  /*3d20*/  VIADD R41, R132, 0x60 ;  /* 0x0000006084297836 */ /* 0x000fe20000000000 */
[----:B------:R-:W-:Y:S02]  /*3d30*/  ISETP.GE.AND P0, PT, R37, R139, PT ;  /* 0x0000008b2500720c */ /* 0x000fe40003f06270 */
[----:B------:R-:W-:Y:S02]  /*3d40*/  FSEL R149, R149, -INF , !P5 ;  /* 0xff80000095957808 */ /* 0x000fe40006800000 */
[----:B------:R-:W-:-:S02]  /*3d50*/  FSEL R58, R34, -INF , !P1 ;  /* 0xff800000223a7808 */ /* 0x000fc40004800000 */
[----:B------:R-:W-:Y:S02]  /*3d60*/  I2FP.F32.U32 R37, R37 ;  /* 0x0000002500257245 */ /* 0x000fe40000201000 */
[C---:B------:R-:W-:Y:S02]  /*3d70*/  ISETP.GE.AND P5, PT, R2.reuse, R140, PT ;  /* 0x0000008c0200720c */ /* 0x040fe40003fa6270 */
[----:B------:R-:W-:Y:S01]  /*3d80*/  ISETP.GE.AND P1, PT, R2, R139, PT ;  /* 0x0000008b0200720c */ /* 0x000fe20003f26270 */
[CC--:B------:R-:W-:Y:S01]  /*3d90*/  FFMA.FTZ R151, R3.reuse, R37.reuse, R28 ;  /* 0x0000002503977223 */ /* 0x0c0fe2000001001c */
[----:B------:R-:W-:Y:S01]  /*3da0*/  I2FP.F32.U32 R2, R2 ;  /* 0x0000000200027245 */ /* 0x000fe20000201000 */
[----:B------:R-:W-:Y:S01]  /*3db0*/  FFMA.FTZ R56, R3, R37, R30 ;  /* 0x0000002503387223 */ /* 0x000fe2000001001e */
[----:B------:R-:W-:Y:S01]  /*3dc0*/  FSEL R45, R45, -INF , !P4 ;  /* 0xff8000002d2d7808 */ /* 0x000fe20006000000 */
[----:B------:R-:W-:Y:S01]  /*3dd0*/  VIADD R30, R132, 0x30 ;  /* 0x00000030841e7836 */ /* 0x000fe20000000000 */
[----:B------:R-:W-:Y:S01]  /*3de0*/  FSEL R36, R36, -INF , !P2 ;  /* 0xff80000024247808 */ /* 0x000fe20005000000 */
[C---:B------:R-:W-:Y:S01]  /*3df0*/  FFMA.FTZ R29, R3.reuse, R2, R29 ;  /* 0x00000002031d7223 */ /* 0x040fe2000001001d */
[C---:B------:R-:W-:Y:S01]  /*3e00*/  ISETP.GE.AND P4, PT, R32.reuse, R140, PT ;  /* 0x0000008c2000720c */ /* 0x040fe20003f86270 */
[----:B------:R-:W-:Y:S01]  /*3e10*/  FFMA.FTZ R28, R3, R2, R31 ;  /* 0x00000002031c7223 */ /* 0x000fe2000001001f */
[----:B------:R-:W-:Y:S01]  /*3e20*/  ISETP.GE.AND P2, PT, R32, R139, PT ;  /* 0x0000008b2000720c */ /* 0x000fe20003f46270 */
[C---:B------:R-:W-:Y:S01]  /*3e30*/  VIADD R2, R132.reuse, 0x31 ;  /* 0x0000003184027836 */ /* 0x040fe20000000000 */
[----:B------:R-:W-:Y:S01]  /*3e40*/  I2FP.F32.U32 R32, R32 ;  /* 0x0000002000207245 */ /* 0x000fe20000201000 */
[----:B------:R-:W-:Y:S01]  /*3e50*/  VIADD R31, R132, 0x38 ;  /* 0x00000038841f7836 */ /* 0x000fe20000000000 */
[----:B------:R-:W-:-:S02]  /*3e60*/  FSEL R151, R151, -INF , !P3 ;  /* 0xff80000097977808 */ /* 0x000fc40005800000 */
[----:B------:R-:W-:Y:S01]  /*3e70*/  FSEL R56, R56, -INF , !P0 ;  /* 0xff80000038387808 */ /* 0x000fe20004000000 */
[CC--:B------:R-:W-:Y:S01]  /*3e80*/  FFMA.FTZ R33, R3.reuse, R32.reuse, R33 ;  /* 0x0000002003217223 */ /* 0x0c0fe20000010021 */
[----:B------:R-:W-:Y:S01]  /*3e90*/  FFMA.FTZ R32, R3, R32, R35 ;  /* 0x0000002003207223 */ /* 0x000fe20000010023 */
[----:B------:R-:W-:Y:S02]  /*3ea0*/  FSEL R29, R29, -INF , !P5 ;  /* 0xff8000001d1d7808 */ /* 0x000fe40006800000 */
[----:B------:R-:W-:Y:S02]  /*3eb0*/  FSEL R28, R28, -INF , !P1 ;  /* 0xff8000001c1c7808 */ /* 0x000fe40004800000 */
[CC--:B------:R-:W-:Y:S02]  /*3ec0*/  ISETP.GE.AND P3, PT, R2.reuse, R140.reuse, PT ;  /* 0x0000008c0200720c */ /* 0x0c0fe40003f66270 */
[----:B------:R-:W-:Y:S02]  /*3ed0*/  ISETP.GE.AND P0, PT, R2, R139, PT ;  /* 0x0000008b0200720c */ /* 0x000fe40003f06270 */
[----:B------:R-:W-:-:S02]  /*3ee0*/  ISETP.GE.AND P5, PT, R31, R140, PT ;  /* 0x0000008c1f00720c */ /* 0x000fc40003fa6270 */
[----:B------:R-:W-:Y:S02]  /*3ef0*/  ISETP.GE.AND P1, PT, R31, R139, PT ;  /* 0x0000008b1f00720c */ /* 0x000fe40003f26270 */
[----:B------:R-:W-:Y:S02]  /*3f00*/  I2FP.F32.U32 R2, R2 ;  /* 0x0000000200027245 */ /* 0x000fe40000201000 */
[----:B------:R-:W-:Y:S02]  /*3f10*/  I2FP.F32.U32 R31, R31 ;  /* 0x0000001f001f7245 */ /* 0x000fe40000201000 */
[----:B------:R-:W-:Y:S01]  /*3f20*/  FSEL R33, R33, -INF , !P4 ;  /* 0xff80000021217808 */ /* 0x000fe20006000000 */
[CC--:B------:R-:W-:Y:S01]  /*3f30*/  FFMA.FTZ R25, R3.reuse, R2.reuse, R25 ;  /* 0x0000000203197223 */ /* 0x0c0fe20000010019 */
[----:B------:R-:W-:Y:S01]  /*3f40*/  FSEL R32, R32, -INF , !P2 ;  /* 0xff80000020207808 */ /* 0x000fe20005000000 */
[C---:B------:R-:W-:Y:S01]  /*3f50*/  FFMA.FTZ R27, R3.reuse, R2, R27 ;  /* 0x00000002031b7223 */ /* 0x040fe2000001001b */
[C---:B------:R-:W-:Y:S01]  /*3f60*/  ISETP.GE.AND P4, PT, R30.reuse, R140, PT ;  /* 0x0000008c1e00720c */ /* 0x040fe20003f86270 */
[C---:B------:R-:W-:Y:S01]  /*3f70*/  FFMA.FTZ R57, R3.reuse, R31, R20 ;  /* 0x0000001f03397223 */ /* 0x040fe20000010014 */
[----:B------:R-:W-:Y:S01]  /*3f80*/  ISETP.GE.AND P2, PT, R30, R139, PT ;  /* 0x0000008b1e00720c */ /* 0x000fe20003f46270 */
[----:B------:R-:W-:Y:S01]  /*3f90*/  FFMA.FTZ R22, R3, R31, R22 ;  /* 0x0000001f03167223 */ /* 0x000fe20000010016 */
[----:B------:R-:W-:Y:S01]  /*3fa0*/  I2FP.F32.U32 R30, R30 ;  /* 0x0000001e001e7245 */ /* 0x000fe20000201000 */
[C---:B------:R-:W-:Y:S01]  /*3fb0*/  VIADD R2, R132.reuse, 0x41 ;  /* 0x0000004184027836 */ /* 0x040fe20000000000 */
[----:B------:R-:W-:Y:S01]  /*3fc0*/  FSEL R57, R57, -INF , !P5 ;  /* 0xff80000039397808 */ /* 0x000fe20006800000 */
[----:B------:R-:W-:Y:S01]  /*3fd0*/  VIADD R20, R132, 0x39 ;  /* 0x0000003984147836 */ /* 0x000fe20000000000 */
[----:B------:R-:W-:Y:S01]  /*3fe0*/  FSEL R152, R22, -INF , !P1 ;  /* 0xff80000016987808 */ /* 0x000fe20004800000 */
[CC--:B------:R-:W-:Y:S01]  /*3ff0*/  FFMA.FTZ R145, R3.reuse, R30.reuse, R24 ;  /* 0x0000001e03917223 */ /* 0x0c0fe20000010018 */
[----:B------:R-:W-:Y:S01]  /*4000*/  FFMA.FTZ R26, R3, R30, R26 ;  /* 0x0000001e031a7223 */ /* 0x000fe2000001001a */
[----:B------:R-:W-:Y:S01]  /*4010*/  ISETP.GE.AND P5, PT, R2, R140, PT ;  /* 0x0000008c0200720c */ /* 0x000fe20003fa6270 */
[----:B------:R-:W-:Y:S01]  /*4020*/  VIADD R24, R132, 0x40 ;  /* 0x0000004084187836 */ /* 0x000fe20000000000 */
[----:B------:R-:W-:Y:S01]  /*4030*/  ISETP.GE.AND P1, PT, R2, R139, PT ;  /* 0x0000008b0200720c */ /* 0x000fe20003f26270 */
[----:B------:R-:W-:Y:S01]  /*4040*/  VIADD R22, R132, 0x59 ;  /* 0x0000005984167836 */ /* 0x000fe20000000000 */
[----:B------:R-:W-:-:S02]  /*4050*/  I2FP.F32.U32 R2, R2 ;  /* 0x0000000200027245 */ /* 0x000fc40000201000 */
[----:B------:R-:W-:Y:S02]  /*4060*/  FSEL R145, R145, -INF , !P4 ;  /* 0xff80000091917808 */ /* 0x000fe40006000000 */
[----:B------:R-:W-:Y:S01]  /*4070*/  FSEL R158, R26, -INF , !P2 ;  /* 0xff8000001a9e7808 */ /* 0x000fe20005000000 */
[C---:B------:R-:W-:Y:S01]  /*4080*/  FFMA.FTZ R131, R3.reuse, R2, R17 ;  /* 0x0000000203837223 */ /* 0x040fe20000010011 */
[C---:B------:R-:W-:Y:S01]  /*4090*/  ISETP.GE.AND P4, PT, R20.reuse, R140, PT ;  /* 0x0000008c1400720c */ /* 0x040fe20003f86270 */
[----:B------:R-:W-:Y:S01]  /*40a0*/  FFMA.FTZ R19, R3, R2, R19 ;  /* 0x0000000203137223 */ /* 0x000fe20000010013 */
[----:B------:R-:W-:Y:S01]  /*40b0*/  ISETP.GE.AND P2, PT, R20, R139, PT ;  /* 0x0000008b1400720c */ /* 0x000fe20003f46270 */
[C---:B------:R-:W-:Y:S01]  /*40c0*/  VIADD R17, R132.reuse, 0x50 ;  /* 0x0000005084117836 */ /* 0x040fe20000000000 */
[----:B------:R-:W-:Y:S01]  /*40d0*/  FSEL R59, R25, -INF , !P3 ;  /* 0xff800000193b7808 */ /* 0x000fe20005800000 */
[----:B------:R-:W-:Y:S01]  /*40e0*/  VIADD R2, R132, 0x49 ;  /* 0x0000004984027836 */ /* 0x000fe20000000000 */
[----:B------:R-:W-:-:S02]  /*40f0*/  I2FP.F32.U32 R20, R20 ;  /* 0x0000001400147245 */ /* 0x000fc40000201000 */
[----:B------:R-:W-:Y:S02]  /*4100*/  I2FP.F32.U32 R25, R24 ;  /* 0x0000001800197245 */ /* 0x000fe40000201000 */
[----:B------:R-:W-:Y:S01]  /*4110*/  FSEL R154, R27, -INF , !P0 ;  /* 0xff8000001b9a7808 */ /* 0x000fe20004000000 */
[CC--:B------:R-:W-:Y:S01]  /*4120*/  FFMA.FTZ R21, R3.reuse, R20.reuse, R21 ;  /* 0x0000001403157223 */ /* 0x0c0fe20000010015 */
[C---:B------:R-:W-:Y:S01]  /*4130*/  FFMA.FTZ R23, R3.reuse, R20, R23 ;  /* 0x0000001403177223 */ /* 0x040fe20000010017 */
[CC--:B------:R-:W-:Y:S01]  /*4140*/  FFMA.FTZ R133, R3.reuse, R25.reuse, R16 ;  /* 0x0000001903857223 */ /* 0x0c0fe20000010010 */
[----:B------:R-:W-:Y:S01]  /*4150*/  FFMA.FTZ R18, R3, R25, R18 ;  /* 0x0000001903127223 */ /* 0x000fe20000010012 */
[----:B------:R-:W-:Y:S01]  /*4160*/  FSEL R131, R131, -INF , !P5 ;  /* 0xff80000083837808 */ /* 0x000fe20006800000 */
[----:B------:R-:W-:Y:S01]  /*4170*/  VIADD R16, R132, 0x48 ;  /* 0x0000004884107836 */ /* 0x000fe20000000000 */
[----:B------:R-:W-:Y:S02]  /*4180*/  FSEL R144, R19, -INF , !P1 ;  /* 0xff80000013907808 */ /* 0x000fe40004800000 */
[----:B------:R-:W-:-:S02]  /*4190*/  ISETP.GE.AND P3, PT, R24, R140, PT ;  /* 0x0000008c1800720c */ /* 0x000fc40003f66270 */
[-C--:B------:R-:W-:Y:S02]  /*41a0*/  ISETP.GE.AND P0, PT, R24, R139.reuse, PT ;  /* 0x0000008b1800720c */ /* 0x080fe40003f06270 */
[C---:B------:R-:W-:Y:S02]  /*41b0*/  ISETP.GE.AND P5, PT, R17.reuse, R140, PT ;  /* 0x0000008c1100720c */ /* 0x040fe40003fa6270 */
[----:B------:R-:W-:Y:S02]  /*41c0*/  ISETP.GE.AND P1, PT, R17, R139, PT ;  /* 0x0000008b1100720c */ /* 0x000fe40003f26270 */
[----:B------:R-:W-:Y:S02]  /*41d0*/  I2FP.F32.U32 R17, R17 ;  /* 0x0000001100117245 */ /* 0x000fe40000201000 */
[----:B------:R-:W-:Y:S02]  /*41e0*/  FSEL R147, R21, -INF , !P4 ;  /* 0xff80000015937808 */ /* 0x000fe40006000000 */
[----:B------:R-:W-:Y:S01]  /*41f0*/  FSEL R156, R23, -INF , !P2 ;  /* 0xff800000179c7808 */ /* 0x000fe20005000000 */
[-C--:B------:R-:W-:Y:S01]  /*4200*/  FFMA.FTZ R63, R3, R17.reuse, R100 ;  /* 0x00000011033f7223 */ /* 0x080fe20000010064 */
[----:B------:R-:W-:Y:S01]  /*4210*/  FSEL R133, R133, -INF , !P3 ;  /* 0xff80000085857808 */ /* 0x000fe20005800000 */
[----:B------:R-:W-:Y:S01]  /*4220*/  FFMA.FTZ R62, R3, R17, R102 ;  /* 0x00000011033e7223 */ /* 0x000fe20000010066 */
[----:B------:R-:W-:-:S02]  /*4230*/  FSEL R150, R18, -INF , !P0 ;  /* 0xff80000012967808 */ /* 0x000fc40004000000 */
[CC--:B------:R-:W-:Y:S02]  /*4240*/  ISETP.GE.AND P4, PT, R16.reuse, R140.reuse, PT ;  /* 0x0000008c1000720c */ /* 0x0c0fe40003f86270 */
[-C--:B------:R-:W-:Y:S02]  /*4250*/  ISETP.GE.AND P2, PT, R16, R139.reuse, PT ;  /* 0x0000008b1000720c */ /* 0x080fe40003f46270 */
[C---:B------:R-:W-:Y:S02]  /*4260*/  ISETP.GE.AND P3, PT, R2.reuse, R140, PT ;  /* 0x0000008c0200720c */ /* 0x040fe40003f66270 */
[----:B------:R-:W-:Y:S02]  /*4270*/  ISETP.GE.AND P0, PT, R2, R139, PT ;  /* 0x0000008b0200720c */ /* 0x000fe40003f06270 */
[----:B------:R-:W-:Y:S02]  /*4280*/  I2FP.F32.U32 R16, R16 ;  /* 0x0000001000107245 */ /* 0x000fe40000201000 */
[----:B------:R-:W-:-:S02]  /*4290*/  I2FP.F32.U32 R2, R2 ;  /* 0x0000000200027245 */ /* 0x000fc40000201000 */
[----:B------:R-:W-:Y:S01]  /*42a0*/  FSEL R63, R63, -INF , !P5 ;  /* 0xff8000003f3f7808 */ /* 0x000fe20006800000 */
[CC--:B------:R-:W-:Y:S01]  /*42b0*/  FFMA.FTZ R143, R3.reuse, R16.reuse, R12 ;  /* 0x00000010038f7223 */ /* 0x0c0fe2000001000c */
[C---:B------:R-:W-:Y:S01]  /*42c0*/  FFMA.FTZ R14, R3.reuse, R16, R14 ;  /* 0x00000010030e7223 */ /* 0x040fe2000001000e */
[CC--:B------:R-:W-:Y:S01]  /*42d0*/  FFMA.FTZ R13, R3.reuse, R2.reuse, R13 ;  /* 0x00000002030d7223 */ /* 0x0c0fe2000001000d */
[----:B------:R-:W-:Y:S01]  /*42e0*/  FFMA.FTZ R15, R3, R2, R15 ;  /* 0x00000002030f7223 */ /* 0x000fe2000001000f */
[----:B------:R-:W-:Y:S01]  /*42f0*/  FSEL R62, R62, -INF , !P1 ;  /* 0xff8000003e3e7808 */ /* 0x000fe20004800000 */
[----:B------:R-:W-:Y:S01]  /*4300*/  VIADD R2, R132, 0x51 ;  /* 0x0000005184027836 */ /* 0x000fe20000000000 */
[----:B------:R-:W-:Y:S01]  /*4310*/  ISETP.GE.AND P5, PT, R22, R140, PT ;  /* 0x0000008c1600720c */ /* 0x000fe20003fa6270 */
[----:B------:R-:W-:Y:S01]  /*4320*/  VIADD R12, R132, 0x58 ;  /* 0x00000058840c7836 */ /* 0x000fe20000000000 */
[----:B------:R-:W-:Y:S02]  /*4330*/  ISETP.GE.AND P1, PT, R22, R139, PT ;  /* 0x0000008b1600720c */ /* 0x000fe40003f26270 */
[----:B------:R-:W-:-:S02]  /*4340*/  I2FP.F32.U32 R22, R22 ;  /* 0x0000001600167245 */ /* 0x000fc40000201000 */
[----:B------:R-:W-:Y:S02]  /*4350*/  FSEL R143, R143, -INF , !P4 ;  /* 0xff8000008f8f7808 */ /* 0x000fe40006000000 */
[----:B------:R-:W-:Y:S01]  /*4360*/  FSEL R148, R14, -INF , !P2 ;  /* 0xff8000000e947808 */ /* 0x000fe20005000000 */
[C---:B------:R-:W-:Y:S01]  /*4370*/  FFMA.FTZ R97, R3.reuse, R22, R97 ;  /* 0x0000001603617223 */ /* 0x040fe20000010061 */
[C---:B------:R-:W-:Y:S01]  /*4380*/  ISETP.GE.AND P4, PT, R2.reuse, R140, PT ;  /* 0x0000008c0200720c */ /* 0x040fe20003f86270 */
[----:B------:R-:W-:Y:S01]  /*4390*/  FFMA.FTZ R22, R3, R22, R99 ;  /* 0x0000001603167223 */ /* 0x000fe20000010063 */
[----:B------:R-:W-:Y:S02]  /*43a0*/  ISETP.GE.AND P2, PT, R2, R139, PT ;  /* 0x0000008b0200720c */ /* 0x000fe40003f46270 */
[----:B------:R-:W-:Y:S02]  /*43b0*/  FSEL R135, R13, -INF , !P3 ;  /* 0xff8000000d877808 */ /* 0x000fe40005800000 */
[----:B------:R-:W-:-:S02]  /*43c0*/  I2FP.F32.U32 R2, R2 ;  /* 0x0000000200027245 */ /* 0x000fc40000201000 */
[----:B------:R-:W-:Y:S02]  /*43d0*/  I2FP.F32.U32 R13, R12 ;  /* 0x0000000c000d7245 */ /* 0x000fe40000201000 */
[----:B------:R-:W-:Y:S01]  /*43e0*/  FSEL R146, R15, -INF , !P0 ;  /* 0xff8000000f927808 */ /* 0x000fe20004000000 */
[CC--:B------:R-:W-:Y:S01]  /*43f0*/  FFMA.FTZ R101, R3.reuse, R2.reuse, R101 ;  /* 0x0000000203657223 */ /* 0x0c0fe20000010065 */
[C---:B------:R-:W-:Y:S01]  /*4400*/  FFMA.FTZ R103, R3.reuse, R2, R103 ;  /* 0x0000000203677223 */ /* 0x040fe20000010067 */
[CC--:B------:R-:W-:Y:S01]  /*4410*/  FFMA.FTZ R96, R3.reuse, R13.reuse, R96 ;  /* 0x0000000d03607223 */ /* 0x0c0fe20000010060 */
[----:B------:R-:W-:Y:S01]  /*4420*/  FFMA.FTZ R60, R3, R13, R98 ;  /* 0x0000000d033c7223 */ /* 0x000fe20000010062 */
[----:B------:R-:W-:Y:S01]  /*4430*/  ISETP.GE.AND P3, PT, R12, R140, PT ;  /* 0x0000008c0c00720c */ /* 0x000fe20003f66270 */
[----:B------:R-:W-:Y:S01]  /*4440*/  VIADD R2, R132, 0x71 ;  /* 0x0000007184027836 */ /* 0x000fe20000000000 */
[----:B------:R-:W-:Y:S01]  /*4450*/  ISETP.GE.AND P0, PT, R12, R139, PT ;  /* 0x0000008b0c00720c */ /* 0x000fe20003f06270 */
[C---:B------:R-:W-:Y:S01]  /*4460*/  VIADD R12, R132.reuse, 0x69 ;  /* 0x00000069840c7836 */ /* 0x040fe20000000000 */
[----:B------:R-:W-:Y:S01]  /*4470*/  FSEL R120, R97, -INF , !P5 ;  /* 0xff80000061787808 */ /* 0x000fe20006800000 */
[----:B------:R-:W-:Y:S01]  /*4480*/  VIADD R13, R132, 0x70 ;  /* 0x00000070840d7836 */ /* 0x000fe20000000000 */
[----:B------:R-:W-:-:S02]  /*4490*/  FSEL R22, R22, -INF , !P1 ;  /* 0xff80000016167808 */ /* 0x000fc40004800000 */
[C---:B------:R-:W-:Y:S02]  /*44a0*/  ISETP.GE.AND P5, PT, R39.reuse, R140, PT ;  /* 0x0000008c2700720c */ /* 0x040fe40003fa6270 */
[----:B------:R-:W-:Y:S02]  /*44b0*/  ISETP.GE.AND P1, PT, R39, R139, PT ;  /* 0x0000008b2700720c */ /* 0x000fe40003f26270 */
[----:B------:R-:W-:Y:S02]  /*44c0*/  I2FP.F32.U32 R39, R39 ;  /* 0x0000002700277245 */ /* 0x000fe40000201000 */
[----:B------:R-:W-:Y:S02]  /*44d0*/  FSEL R122, R101, -INF , !P4 ;  /* 0xff800000657a7808 */ /* 0x000fe40006000000 */
[----:B------:R-:W-:Y:S01]  /*44e0*/  FSEL R118, R103, -INF , !P2 ;  /* 0xff80000067767808 */ /* 0x000fe20005000000 */
[CC--:B------:R-:W-:Y:S01]  /*44f0*/  FFMA.FTZ R23, R3.reuse, R39.reuse, R88 ;  /* 0x0000002703177223 */ /* 0x0c0fe20000010058 */
        /* <DEDUP_REMOVED lines=14> */
[----:B------:R-:W-:Y:S02]  /*45e0*/  FSEL R39, R39, -INF , !P1 ;  /* 0xff80000027277808 */ /* 0x000fe40004800000 */
[C---:B------:R-:W-:Y:S02]  /*45f0*/  ISETP.GE.AND P5, PT, R2.reuse, R140, PT ;  /* 0x0000008c0200720c */ /* 0x040fe40003fa6270 */
[----:B------:R-:W-:Y:S02]  /*4600*/  ISETP.GE.AND P1, PT, R2, R139, PT ;  /* 0x0000008b0200720c */ /* 0x000fe40003f26270 */
[----:B------:R-:W-:-:S02]  /*4610*/  I2FP.F32.U32 R2, R2 ;  /* 0x0000000200027245 */ /* 0x000fc40000201000 */
[----:B------:R-:W-:Y:S02]  /*4620*/  FSEL R61, R61, -INF , !P4 ;  /* 0xff8000003d3d7808 */ /* 0x000fe40006000000 */
[----:B------:R-:W-:Y:S01]  /*4630*/  FSEL R41, R41, -INF , !P2 ;  /* 0xff80000029297808 */ /* 0x000fe20005000000 */
[CC--:B------:R-:W-:Y:S01]  /*4640*/  FFMA.FTZ R85, R3.reuse, R2.reuse, R85 ;  /* 0x0000000203557223 */ /* 0x0c0fe20000010055 */
[----:B------:R-:W-:Y:S01]  /*4650*/  FSEL R64, R64, -INF , !P3 ;  /* 0xff80000040407808 */ /* 0x000fe20005800000 */
[----:B------:R-:W-:Y:S01]  /*4660*/  FFMA.FTZ R43, R3, R2, R87 ;  /* 0x00000002032b7223 */ /* 0x000fe20000010057 */
[----:B------:R-:W-:Y:S01]  /*4670*/  FSEL R40, R40, -INF , !P0 ;  /* 0xff80000028287808 */ /* 0x000fe20004000000 */
[----:B------:R-:W-:Y:S01]  /*4680*/  VIADD R2, R132, 0x79 ;  /* 0x0000007984027836 */ /* 0x000fe20000000000 */
[C---:B------:R-:W-:Y:S02]  /*4690*/  ISETP.GE.AND P4, PT, R12.reuse, R140, PT ;  /* 0x0000008c0c00720c */ /* 0x040fe40003f86270 */
[----:B------:R-:W-:-:S02]  /*46a0*/  ISETP.GE.AND P2, PT, R12, R139, PT ;  /* 0x0000008b0c00720c */ /* 0x000fc40003f46270 */
[C---:B------:R-:W-:Y:S02]  /*46b0*/  ISETP.GE.AND P3, PT, R13.reuse, R140, PT ;  /* 0x0000008c0d00720c */ /* 0x040fe40003f66270 */
[----:B------:R-:W-:Y:S02]  /*46c0*/  ISETP.GE.AND P0, PT, R13, R139, PT ;  /* 0x0000008b0d00720c */ /* 0x000fe40003f06270 */
[----:B------:R-:W-:Y:S02]  /*46d0*/  I2FP.F32.U32 R12, R12 ;  /* 0x0000000c000c7245 */ /* 0x000fe40000201000 */
[----:B------:R-:W-:Y:S02]  /*46e0*/  I2FP.F32.U32 R13, R13 ;  /* 0x0000000d000d7245 */ /* 0x000fe40000201000 */
[----:B------:R-:W-:Y:S01]  /*46f0*/  FSEL R116, R85, -INF , !P5 ;  /* 0xff80000055747808 */ /* 0x000fe20006800000 */
[CC--:B------:R-:W-:Y:S01]  /*4700*/  FFMA.FTZ R66, R3.reuse, R12.reuse, R89 ;  /* 0x0000000c03427223 */ /* 0x0c0fe20000010059 */
[C---:B------:R-:W-:Y:S01]  /*4710*/  FFMA.FTZ R38, R3.reuse, R12, R91 ;  /* 0x0000000c03267223 */ /* 0x040fe2000001005b */
[CC--:B------:R-:W-:Y:S01]  /*4720*/  FFMA.FTZ R65, R3.reuse, R13.reuse, R84 ;  /* 0x0000000d03417223 */ /* 0x0c0fe20000010054 */
[----:B------:R-:W-:Y:S01]  /*4730*/  FFMA.FTZ R37, R3, R13, R86 ;  /* 0x0000000d03257223 */ /* 0x000fe20000010056 */
[----:B------:R-:W-:-:S02]  /*4740*/  ISETP.NE.AND P5, PT, R138, 0x1, PT ;  /* 0x000000018a00780c */ /* 0x000fc40003fa5270 */
[----:B------:R-:W-:Y:S02]  /*4750*/  FSEL R66, R66, -INF , !P4 ;  /* 0xff80000042427808 */ /* 0x000fe40006000000 */
[----:B------:R-:W-:Y:S02]  /*4760*/  FSEL R38, R38, -INF , !P2 ;  /* 0xff80000026267808 */ /* 0x000fe40005000000 */
[----:B------:R-:W-:Y:S02]  /*4770*/  FSEL R65, R65, -INF , !P3 ;  /* 0xff80000041417808 */ /* 0x000fe40005800000 */
[----:B------:R-:W-:Y:S02]  /*4780*/  FSEL R37, R37, -INF , !P0 ;  /* 0xff80000025257808 */ /* 0x000fe40004000000 */
        /* <DEDUP_REMOVED lines=10> */
[----:B------:R-:W-:-:S02]  /*4830*/  FFMA.FTZ R42, R3, R2, R83 ;  /* 0x00000002032a7223 */ /* 0x000fc40000010053 */
[----:B------:R-:W-:Y:S02]  /*4840*/  FSEL R13, R13, -INF , !P4 ;  /* 0xff8000000d0d7808 */ /* 0x000fe40006000000 */
[----:B------:R-:W-:Y:S02]  /*4850*/  FSEL R12, R12, -INF , !P2 ;  /* 0xff8000000c0c7808 */ /* 0x000fe40005000000 */
[----:B------:R-:W-:Y:S02]  /*4860*/  FSEL R67, R67, -INF , !P3 ;  /* 0xff80000043437808 */ /* 0x000fe40005800000 */
[----:B------:R-:W-:Y:S01]  /*4870*/  FSEL R42, R42, -INF , !P0 ;  /* 0xff8000002a2a7808 */ /* 0x000fe20004000000 */
[----:B------:R-:W-:Y:S06]  /*4880*/  @!P5 BRA `(.L_x_1612) ;  /* 0x00000008005cd947 */ /* 0x000fec0003800000 */
        /* <DEDUP_REMOVED lines=11> */
.L_x_1613:
        /* <DEDUP_REMOVED lines=59> */
.L_x_1614:
        /* <DEDUP_REMOVED lines=78> */
.L_x_1616:
[----:B------:R1:W-:Y:S02]  /*51d0*/  STS.128 [R183+0x8800], RZ ;  /* 0x008800ffb7007388 */ /* 0x0003e40000000c00 */
.L_x_1617:
[----:B------:R-:W-:Y:S05]  /*51e0*/  BSYNC.RECONVERGENT B0 ;  /* 0x0000000000007941 */ /* 0x000fea0003800200 */
.L_x_1615:
[----:B------:R-:W0:Y:S02]  /*51f0*/  LDGDEPBAR ;  /* 0x00000000000079af */ /* 0x000e240000000000 */
.L_x_1612:
[----:B--2---:R-:W-:Y:S01]  /*5200*/  FMNMX3.FTZ R18, R13, R53, R9, !PT ;  /* 0x000000350d127276 */ /* 0x004fe20007810009 */
[----:B------:R-:W2:Y:S01]  /*5210*/  LDCU UR6, c[0x0][0x45c] ;  /* 0x00008b80ff0677ac */ /* 0x000ea20008000800 */
        /* <DEDUP_REMOVED lines=31> */
[----:B------:R-:W-:Y:S01]  /*5410*/  IADD3 R169, PT, PT, R129, R0, RZ ;  /* 0x0000000081a97210 */ /* 0x000fe20007ffe0ff */
[----:B------:R-:W4:Y:S01]  /*5420*/  SHFL.BFLY PT, R17, R18, 0x2, 0x1f ;  /* 0x0c401f0012117f89 */ /* 0x000f2200000e0000 */
[----:B------:R-:W-:Y:S02]  /*5430*/  MOV R193, 0xffffffff ;  /* 0xffffffff00c17802 */ /* 0x000fe40000000f00 */
[----:B------:R-:W-:Y:S01]  /*5440*/  LEA R169, R169, UR4, 0x1 ;  /* 0x00000004a9a97c11 */ /* 0x000fe2000f8e08ff */
[----:B------:R-:W5:Y:S03]  /*5450*/  SHFL.BFLY PT, R15, R16, 0x2, 0x1f ;  /* 0x0c401f00100f7f89 */ /* 0x000f6600000e0000 */
[----:B------:R-:W-:Y:S01]  /*5460*/  IADD3 R24, PT, PT, R130, R169, RZ ;  /* 0x000000a982187210 */ /* 0x000fe20007ffe0ff */
[----:B------:R-:W-:Y:S01]  /*5470*/  LDSM.16.MT88.4 R108, [R169+0x9000] ;  /* 0x00900000a96c783b */ /* 0x000fe20000004200 */
[----:B------:R-:W-:-:S03]  /*5480*/  IADD3 R195, PT, PT, R169, 0x9000, RZ ;  /* 0x00009000a9c37810 */ /* 0x000fc60007ffe0ff */
[----:B------:R-:W-:Y:S04]  /*5490*/  LDSM.16.MT88.4 R88, [R24+0xb000] ;  /* 0x00b000001858783b */ /* 0x000fe80000004200 */
[----:B------:R-:W-:Y:S04]  /*54a0*/  LDSM.16.MT88.4 R80, [R169+0xb000] ;  /* 0x00b00000a950783b */ /* 0x000fe80000004200 */
[----:B------:R-:W-:Y:S01]  /*54b0*/  LDSM.16.MT88.4 R72, [R24+0x9000] ;  /* 0x009000001848783b */ /* 0x000fe20000004200 */
[----:B----4-:R-:W-:-:S03]  /*54c0*/  FMNMX.FTZ R17, R18, R17, !PT ;  /* 0x0000001112117209 */ /* 0x010fc60007810000 */
[----:B------:R-:W-:Y:S01]  /*54d0*/  LDSM.16.MT88.4 R96, [R169+0xd000] ;  /* 0x00d00000a960783b */ /* 0x000fe20000004200 */
[----:B-----5:R-:W-:-:S03]  /*54e0*/  FMNMX.FTZ R15, R16, R15, !PT ;  /* 0x0000000f100f7209 */ /* 0x020fc60007810000 */
[----:B------:R-:W4:Y:S04]  /*54f0*/  SHFL.BFLY PT, R2, R17, 0x1, 0x1f ;  /* 0x0c201f0011027f89 */ /* 0x000f2800000e0000 */
[----:B------:R-:W5:Y:S01]  /*5500*/  SHFL.BFLY PT, R14, R15, 0x1, 0x1f ;  /* 0x0c201f000f0e7f89 */ /* 0x000f6200000e0000 */
[----:B----4-:R-:W-:-:S03]  /*5510*/  FMNMX.FTZ R2, R17, R2, !PT ;  /* 0x0000000211027209 */ /* 0x010fc60007810000 */
[----:B------:R-:W-:Y:S01]  /*5520*/  LDSM.16.MT88.4 R16, [R24+0xd000] ;  /* 0x00d000001810783b */ /* 0x000fe20000004200 */
[----:B-----5:R-:W-:Y:S01]  /*5530*/  FMNMX.FTZ R0, R15, R14, !PT ;  /* 0x0000000e0f007209 */ /* 0x020fe20007810000 */
[C---:B--2---:R-:W-:Y:S01]  /*5540*/  FMUL.FTZ R132, R2.reuse, UR6 ;  /* 0x0000000602847c20 */ /* 0x044fe20008410000 */
[----:B------:R-:W-:-:S03]  /*5550*/  FSETP.NEU.FTZ.AND P0, PT, R2, -INF , PT ;  /* 0xff8000000200780b */ /* 0x000fc60003f1d000 */
[----:B------:R-:W-:Y:S01]  /*5560*/  FMUL.FTZ R47, R0, UR6 ;  /* 0x00000006002f7c20 */ /* 0x000fe20008410000 */
[----:B------:R-:W-:Y:S02]  /*5570*/  FSEL R132, R132, RZ, P0 ;  /* 0x000000ff84847208 */ /* 0x000fe40000000000 */
[----:B------:R-:W-:-:S03]  /*5580*/  FSETP.NEU.FTZ.AND P0, PT, R0, -INF , PT ;  /* 0xff8000000000780b */ /* 0x000fc60003f1d000 */
[--C-:B------:R-:W-:Y:S01]  /*5590*/  FFMA.FTZ R142, R13, UR6, -R132.reuse ;  /* 0x000000060d8e7c23 */ /* 0x100fe20008010884 */
[----:B------:R-:W-:Y:S01]  /*55a0*/  FSEL R47, R47, RZ, P0 ;  /* 0x000000ff2f2f7208 */ /* 0x000fe20000000000 */
[--C-:B------:R-:W-:Y:S01]  /*55b0*/  FFMA.FTZ R123, R53, UR6, -R132.reuse ;  /* 0x00000006357b7c23 */ /* 0x100fe20008010884 */
[--C-:B------:R-:W-:Y:S01]  /*55c0*/  FFMA.FTZ R121, R9, UR6, -R132.reuse ;  /* 0x0000000609797c23 */ /* 0x100fe20008010884 */
[--C-:B---3--:R-:W-:Y:S01]  /*55d0*/  FFMA.FTZ R20, R49, UR6, -R132.reuse ;  /* 0x0000000631147c23 */ /* 0x108fe20008010884 */
[--C-:B------:R-:W-:Y:S01]  /*55e0*/  FFMA.FTZ R49, R11, UR6, -R132.reuse ;  /* 0x000000060b317c23 */ /* 0x100fe20008010884 */
[--C-:B------:R-:W-:Y:S01]  /*55f0*/  FFMA.FTZ R134, R12, UR6, -R47.reuse ;  /* 0x000000060c867c23 */ /* 0x100fe2000801082f */
[--C-:B------:R-:W-:Y:S01]  /*5600*/  FFMA.FTZ R119, R10, UR6, -R47.reuse ;  /* 0x000000060a777c23 */ /* 0x100fe2000801082f */
[--C-:B------:R-:W-:Y:S01]  /*5610*/  FFMA.FTZ R21, R8, UR6, -R47.reuse ;  /* 0x0000000608157c23 */ /* 0x100fe2000801082f */
[--C-:B------:R-:W-:Y:S01]  /*5620*/  FFMA.FTZ R50, R46, UR6, -R47.reuse ;  /* 0x000000062e327c23 */ /* 0x100fe2000801082f */
[----:B------:R-:W-:Y:S01]  /*5630*/  MUFU.EX2 R142, R142 ;  /* 0x0000008e008e7308 */ /* 0x000fe20000000800 */
[----:B------:R-:W2:Y:S01]  /*5640*/  LDSM.16.MT88.4 R8, [R169+0x9400] ;  /* 0x00940000a908783b */ /* 0x000ea20000004200 */
[--C-:B------:R-:W-:Y:S01]  /*5650*/  FFMA.FTZ R35, R45, UR6, -R132.reuse ;  /* 0x000000062d237c23 */ /* 0x100fe20008010884 */
[--C-:B------:R-:W-:Y:S01]  /*5660*/  FFMA.FTZ R46, R7, UR6, -R132.reuse ;  /* 0x00000006072e7c23 */ /* 0x100fe20008010884 */
[----:B------:R-:W3:Y:S01]  /*5670*/  MUFU.EX2 R123, R123 ;  /* 0x0000007b007b7308 */ /* 0x000ee20000000800 */
[--C-:B------:R-:W-:Y:S01]  /*5680*/  FFMA.FTZ R34, R5, UR6, -R132.reuse ;  /* 0x0000000605227c23 */ /* 0x100fe20008010884 */
[--C-:B------:R-:W-:Y:S01]  /*5690*/  FFMA.FTZ R48, R52, UR6, -R47.reuse ;  /* 0x0000000634307c23 */ /* 0x100fe2000801082f */
[--C-:B------:R-:W-:Y:S01]  /*56a0*/  FFMA.FTZ R45, R6, UR6, -R47.reuse ;  /* 0x00000006062d7c23 */ /* 0x100fe2000801082f */
[----:B------:R-:W-:Y:S01]  /*56b0*/  MUFU.EX2 R121, R121 ;  /* 0x0000007900797308 */ /* 0x000fe20000000800 */
[--C-:B------:R-:W-:Y:S01]  /*56c0*/  FFMA.FTZ R36, R36, UR6, -R47.reuse ;  /* 0x0000000624247c23 */ /* 0x100fe2000801082f */
[--C-:B------:R-:W-:Y:S01]  /*56d0*/  FFMA.FTZ R31, R4, UR6, -R47.reuse ;  /* 0x00000006041f7c23 */ /* 0x100fe2000801082f */
[----:B------:R-:W4:Y:S01]  /*56e0*/  LDSM.16.MT88.4 R12, [R169+0xb400] ;  /* 0x00b40000a90c783b */ /* 0x000f220000004200 */
[----:B------:R-:W5:Y:S01]  /*56f0*/  MUFU.EX2 R20, R20 ;  /* 0x0000001400147308 */ /* 0x000f620000000800 */
[--C-:B------:R-:W-:Y:S01]  /*5700*/  FFMA.FTZ R26, R29, UR6, -R132.reuse ;  /* 0x000000061d1a7c23 */ /* 0x100fe20008010884 */
[--C-:B------:R-:W-:Y:S01]  /*5710*/  FFMA.FTZ R30, R33, UR6, -R132.reuse ;  /* 0x00000006211e7c23 */ /* 0x100fe20008010884 */
[----:B------:R-:W-:Y:S01]  /*5720*/  LDSM.16.MT88.4 R52, [R24+0x9400] ;  /* 0x009400001834783b */ /* 0x000fe20000004200 */
[----:B------:R-:W-:Y:S01]  /*5730*/  MUFU.EX2 R134, R134 ;  /* 0x0000008600867308 */ /* 0x000fe20000000800 */
[--C-:B------:R-:W-:Y:S01]  /*5740*/  FFMA.FTZ R27, R151, UR6, -R132.reuse ;  /* 0x00000006971b7c23 */ /* 0x100fe20008010884 */
[----:B---3--:R-:W-:Y:S01]  /*5750*/  F2FP.BF16.F32.PACK_AB R104, R123, R142 ;  /* 0x0000008e7b68723e */ /* 0x008fe200000010ff */
[--C-:B------:R-:W-:Y:S01]  /*5760*/  FFMA.FTZ R29, R32, UR6, -R47.reuse ;  /* 0x00000006201d7c23 */ /* 0x100fe2000801082f */
[----:B------:R-:W3:Y:S01]  /*5770*/  MUFU.EX2 R119, R119 ;  /* 0x0000007700777308 */ /* 0x000ee20000000800 */
        /* <DEDUP_REMOVED lines=20> */
[----:B------:R-:W-:Y:S01]  /*58c0*/  FADD.FTZ R142, R142, R123 ;  /* 0x0000007b8e8e7221 */ /* 0x000fe20000010000 */
[----:B-----5:R-:W-:Y:S01]  /*58d0*/  F2FP.BF16.F32.PACK_AB R107, R50, R21 ;  /* 0x00000015326b723e */ /* 0x020fe200000010ff */
[--C-:B------:R-:W-:Y:S01]  /*58e0*/  FFMA.FTZ R123, R64, UR6, -R132.reuse ;  /* 0x00000006407b7c23 */ /* 0x100fe20008010884 */
[----:B------:R-:W5:Y:S01]  /*58f0*/  MUFU.EX2 R34, R34 ;  /* 0x0000002200227308 */ /* 0x000f620000000800 */
[--C-:B------:R-:W-:Y:S01]  /*5900*/  FFMA.FTZ R61, R61, UR6, -R132.reuse ;  /* 0x000000063d3d7c23 */ /* 0x100fe20008010884 */
[----:B------:R-:W-:Y:S01]  /*5910*/  FFMA.FTZ R64, R23, UR6, -R132 ;  /* 0x0000000617407c23 */ /* 0x000fe20008010884 */
[----:B------:R-:W-:Y:S01]  /*5920*/  FADD.FTZ R134, R134, R119 ;  /* 0x0000007786867221 */ /* 0x000fe20000010000 */
[----:B------:R-:W-:Y:S01]  /*5930*/  MUFU.EX2 R48, R48 ;  /* 0x0000003000307308 */ /* 0x000fe20000000800 */
[C---:B------:R-:W-:Y:S01]  /*5940*/  HMMA.16816.F32.BF16 R112, R104.reuse, R108, RZ ;  /* 0x0000006c6870723c */ /* 0x040fe200000418ff */
[----:B---3--:R-:W-:Y:S01]  /*5950*/  F2FP.BF16.F32.PACK_AB R4, R46, R49 ;  /* 0x000000312e04723e */ /* 0x008fe200000010ff */
[--C-:B------:R-:W-:Y:S01]  /*5960*/  FFMA.FTZ R119, R37, UR6, -R47.reuse ;  /* 0x0000000625777c23 */ /* 0x100fe2000801082f */
[----:B------:R-:W3:Y:S01]  /*5970*/  MUFU.EX2 R45, R45 ;  /* 0x0000002d002d7308 */ /* 0x000ee20000000800 */
[----:B------:R-:W-:Y:S01]  /*5980*/  FADD.FTZ R121, R121, R142 ;  /* 0x0000008e79797221 */ /* 0x000fe20000010000 */
[--C-:B------:R-:W-:Y:S01]  /*5990*/  FFMA.FTZ R65, R65, UR6, -R132.reuse ;  /* 0x0000000641417c23 */ /* 0x100fe20008010884 */
[--C-:B------:R-:W-:Y:S01]  /*59a0*/  FFMA.FTZ R116, R116, UR6, -R132.reuse ;  /* 0x0000000674747c23 */ /* 0x100fe20008010884 */
[----:B------:R-:W-:Y:S01]  /*59b0*/  MUFU.EX2 R36, R36 ;  /* 0x0000002400247308 */ /* 0x000fe20000000800 */
[----:B------:R-:W-:Y:S01]  /*59c0*/  HMMA.16816.F32.BF16 R108, R104, R110, RZ ;  /* 0x0000006e686c723c */ /* 0x000fe200000418ff */
[----:B-----5:R-:W-:Y:S01]  /*59d0*/  F2FP.BF16.F32.PACK_AB R6, R34, R35 ;  /* 0x000000232206723e */ /* 0x020fe200000010ff */
[--C-:B------:R-:W-:Y:S01]  /*59e0*/  FFMA.FTZ R51, R51, UR6, -R132.reuse ;  /* 0x0000000633337c23 */ /* 0x100fe20008010884 */
[----:B------:R-:W5:Y:S01]  /*59f0*/  MUFU.EX2 R31, R31 ;  /* 0x0000001f001f7308 */ /* 0x000f620000000800 */
[----:B------:R-:W-:Y:S01]  /*5a00*/  FFMA.FTZ R67, R67, UR6, -R132 ;  /* 0x0000000643437c23 */ /* 0x000fe20008010884 */
[----:B------:R-:W-:-:S02]  /*5a10*/  FFMA.FTZ R42, R42, UR6, -R47 ;  /* 0x000000062a2a7c23 */ /* 0x000fc4000801082f */
[----:B------:R-:W-:Y:S01]  /*5a20*/  MUFU.EX2 R33, R149 ;  /* 0x0000009500217308 */ /* 0x000fe20000000800 */
[C---:B------:R-:W-:Y:S01]  /*5a30*/  HMMA.16816.F32.BF16 R84, R104.reuse, R88, RZ ;  /* 0x000000586854723c */ /* 0x040fe200000418ff */
[----:B---3--:R-:W-:Y:S02]  /*5a40*/  F2FP.BF16.F32.PACK_AB R5, R45, R48 ;  /* 0x000000302d05723e */ /* 0x008fe400000010ff */
[----:B------:R-:W3:Y:S04]  /*5a50*/  MUFU.EX2 R30, R30 ;  /* 0x0000001e001e7308 */ /* 0x000ee80000000800 */
[----:B------:R-:W-:Y:S01]  /*5a60*/  MUFU.EX2 R27, R27 ;  /* 0x0000001b001b7308 */ /* 0x000fe20000000800 */
[----:B------:R-:W-:Y:S01]  /*5a70*/  HMMA.16816.F32.BF16 R88, R104, R90, RZ ;  /* 0x0000005a6858723c */ /* 0x000fe200000418ff */
[----:B-----5:R-:W-:-:S02]  /*5a80*/  F2FP.BF16.F32.PACK_AB R7, R31, R36 ;  /* 0x000000241f07723e */ /* 0x020fc400000010ff */
[----:B------:R-:W-:Y:S04]  /*5a90*/  MUFU.EX2 R26, R26 ;  /* 0x0000001a001a7308 */ /* 0x000fe80000000800 */
[----:B------:R5:W-:Y:S01]  /*5aa0*/  MUFU.EX2 R32, R58 ;  /* 0x0000003a00207308 */ /* 0x000be20000000800 */
[C---:B--2---:R-:W-:Y:S03]  /*5ab0*/  HMMA.16816.F32.BF16 R112, R4.reuse, R8, R112 ;  /* 0x000000080470723c */ /* 0x044fe60000041870 */
[----:B------:R-:W2:Y:S04]  /*5ac0*/  MUFU.EX2 R29, R29 ;  /* 0x0000001d001d7308 */ /* 0x000ea80000000800 */
[----:B------:R1:W-:Y:S01]  /*5ad0*/  MUFU.EX2 R28, R56 ;  /* 0x00000038001c7308 */ /* 0x0003e20000000800 */
[----:B------:R-:W-:Y:S01]  /*5ae0*/  HMMA.16816.F32.BF16 R108, R4, R10, R108 ;  /* 0x0000000a046c723c */ /* 0x000fe2000004186c */
[----:B------:R-:W3:Y:S02]  /*5af0*/  LDSM.16.MT88.4 R8, [R24+0xb400] ;  /* 0x00b400001808783b */ /* 0x000ee40000004200 */
[----:B------:R-:W2:Y:S01]  /*5b00*/  MUFU.EX2 R25, R25 ;  /* 0x0000001900197308 */ /* 0x000ea20000000800 */
[--C-:B-----5:R-:W-:Y:S01]  /*5b10*/  FFMA.FTZ R58, R145, UR6, -R132.reuse ;  /* 0x00000006913a7c23 */ /* 0x120fe20008010884 */
[----:B------:R-:W-:Y:S01]  /*5b20*/  FFMA.FTZ R145, R133, UR6, -R132 ;  /* 0x0000000685917c23 */ /* 0x000fe20008010884 */
[----:B------:R-:W-:-:S02]  /*5b30*/  FFMA.FTZ R133, R144, UR6, -R47 ;  /* 0x0000000690857c23 */ /* 0x000fc4000801082f */
[----:B------:R-:W-:Y:S01]  /*5b40*/  HMMA.16816.F32.BF16 R76, R104, R80, RZ ;  /* 0x00000050684c723c */ /* 0x000fe200000418ff */
[----:B------:R-:W-:Y:S01]  /*5b50*/  FFMA.FTZ R144, R148, UR6, -R47 ;  /* 0x0000000694907c23 */ /* 0x000fe2000801082f */
[----:B------:R-:W-:Y:S01]  /*5b60*/  MUFU.EX2 R130, R130 ;  /* 0x0000008200827308 */ /* 0x000fe20000000800 */
[----:B-1----:R-:W-:-:S03]  /*5b70*/  FFMA.FTZ R56, R57, UR6, -R132 ;  /* 0x0000000639387c23 */ /* 0x002fc60008010884 */
[----:B------:R-:W-:Y:S02]  /*5b80*/  MUFU.EX2 R58, R58 ;  /* 0x0000003a003a7308 */ /* 0x000fe40000000800 */
[C---:B------:R-:W-:Y:S02]  /*5b90*/  HMMA.16816.F32.BF16 R80, R104.reuse, R82, RZ ;  /* 0x000000526850723c */ /* 0x040fe400000418ff */
[----:B------:R-:W-:Y:S04]  /*5ba0*/  MUFU.EX2 R145, R145 ;  /* 0x0000009100917308 */ /* 0x000fe80000000800 */
[----:B------:R-:W-:Y:S02]  /*5bb0*/  MUFU.EX2 R56, R56 ;  /* 0x0000003800387308 */ /* 0x000fe40000000800 */
[----:B------:R-:W-:Y:S02]  /*5bc0*/  HMMA.16816.F32.BF16 R68, R104, R72, RZ ;  /* 0x000000486844723c */ /* 0x000fe400000418ff */
[----:B------:R-:W-:Y:S04]  /*5bd0*/  MUFU.EX2 R129, R129 ;  /* 0x0000008100817308 */ /* 0x000fe80000000800 */
[----:B------:R-:W-:Y:S02]  /*5be0*/  MUFU.EX2 R150, R150 ;  /* 0x0000009600967308 */ /* 0x000fe40000000800 */
[C---:B----4-:R-:W-:Y:S02]  /*5bf0*/  HMMA.16816.F32.BF16 R76, R4.reuse, R12, R76 ;  /* 0x0000000c044c723c */ /* 0x050fe4000004184c */
[----:B------:R-:W-:Y:S04]  /*5c00*/  MUFU.EX2 R133, R133 ;  /* 0x0000008500857308 */ /* 0x000fe80000000800 */
[----:B------:R-:W-:Y:S02]  /*5c10*/  MUFU.EX2 R144, R144 ;  /* 0x0000009000907308 */ /* 0x000fe40000000800 */
[C---:B------:R-:W-:Y:S01]  /*5c20*/  HMMA.16816.F32.BF16 R80, R4.reuse, R14, R80 ;  /* 0x0000000e0450723c */ /* 0x040fe20000041850 */
[----:B------:R-:W1:Y:S01]  /*5c30*/  LDSM.16.MT88.4 R12, [R169+0xd400] ;  /* 0x00d40000a90c783b */ /* 0x000e620000004200 */
[----:B------:R-:W-:Y:S04]  /*5c40*/  MUFU.EX2 R131, R131 ;  /* 0x0000008300837308 */ /* 0x000fe80000000800 */
[----:B------:R-:W-:Y:S02]  /*5c50*/  MUFU.EX2 R117, R117 ;  /* 0x0000007500757308 */ /* 0x000fe40000000800 */
[C---:B---3--:R-:W-:Y:S02]  /*5c60*/  HMMA.16816.F32.BF16 R84, R4.reuse, R8, R84 ;  /* 0x000000080454723c */ /* 0x048fe40000041854 */
[----:B------:R-:W-:Y:S04]  /*5c70*/  MUFU.EX2 R118, R118 ;  /* 0x0000007600767308 */ /* 0x000fe80000000800 */
[----:B------:R-:W-:Y:S02]  /*5c80*/  MUFU.EX2 R135, R135 ;  /* 0x0000008700877308 */ /* 0x000fe40000000800 */
[----:B------:R-:W-:Y:S01]  /*5c90*/  HMMA.16816.F32.BF16 R88, R4, R10, R88 ;  /* 0x0000000a0458723c */ /* 0x000fe20000041858 */
[----:B------:R-:W3:Y:S01]  /*5ca0*/  LDSM.16.MT88.4 R8, [R24+0xd400] ;  /* 0x00d400001808783b */ /* 0x000ee20000004200 */
[----:B------:R-:W-:Y:S04]  /*5cb0*/  MUFU.EX2 R60, R60 ;  /* 0x0000003c003c7308 */ /* 0x000fe80000000800 */
[----:B------:R-:W-:Y:S02]  /*5cc0*/  MUFU.EX2 R61, R61 ;  /* 0x0000003d003d7308 */ /* 0x000fe40000000800 */
[C---:B------:R-:W-:Y:S02]  /*5cd0*/  HMMA.16816.F32.BF16 R92, R104.reuse, R96, RZ ;  /* 0x00000060685c723c */ /* 0x040fe400000418ff */
        /* <DEDUP_REMOVED lines=8> */
[C---:B------:R-:W-:Y:S08]  /*5d60*/  HMMA.16816.F32.BF16 R100, R104.reuse, R16, RZ ;  /* 0x000000106864723c */ /* 0x040ff000000418ff */
[----:B------:R-:W-:Y:S01]  /*5d70*/  HMMA.16816.F32.BF16 R104, R104, R18, RZ ;  /* 0x000000126868723c */ /* 0x000fe200000418ff */
[----:B------:R-:W-:Y:S07]  /*5d80*/  LDSM.16.MT88.4 R16, [R169+0xa400] ;  /* 0x00a40000a910783b */ /* 0x000fee0000004200 */
[C---:B-1----:R-:W-:Y:S08]  /*5d90*/  HMMA.16816.F32.BF16 R92, R4.reuse, R12, R92 ;  /* 0x0000000c045c723c */ /* 0x042ff0000004185c */
[C---:B---3--:R-:W-:Y:S08]  /*5da0*/  HMMA.16816.F32.BF16 R100, R4.reuse, R8, R100 ;  /* 0x000000080464723c */ /* 0x048ff00000041864 */
[C---:B------:R-:W-:Y:S01]  /*5db0*/  HMMA.16816.F32.BF16 R104, R4.reuse, R10, R104 ;  /* 0x0000000a0468723c */ /* 0x040fe20000041868 */
[----:B------:R-:W1:Y:S07]  /*5dc0*/  LDSM.16.MT88.4 R8, [R24+0x9800] ;  /* 0x009800001808783b */ /* 0x000e6e0000004200 */
[C---:B------:R-:W-:Y:S01]  /*5dd0*/  HMMA.16816.F32.BF16 R96, R4.reuse, R14, R96 ;  /* 0x0000000e0460723c */ /* 0x040fe20000041860 */
[----:B------:R-:W3:Y:S07]  /*5de0*/  LDSM.16.MT88.4 R12, [R169+0x9800] ;  /* 0x00980000a90c783b */ /* 0x000eee0000004200 */
[----:B------:R-:W-:Y:S01]  /*5df0*/  HMMA.16816.F32.BF16 R68, R4, R52, R68 ;  /* 0x000000340444723c */ /* 0x000fe20000041844 */
[----:B------:R-:W-:Y:S01]  /*5e00*/  FFMA.FTZ R53, R147, UR6, -R132 ;  /* 0x0000000693357c23 */ /* 0x000fe20008010884 */
[----:B------:R-:W-:-:S05]  /*5e10*/  FFMA.FTZ R52, R156, UR6, -R47 ;  /* 0x000000069c347c23 */ /* 0x000fca000801082f */
[----:B------:R-:W4:Y:S01]  /*5e20*/  MUFU.EX2 R53, R53 ;  /* 0x0000003500357308 */ /* 0x000f220000000800 */
[----:B------:R-:W-:Y:S01]  /*5e30*/  HMMA.16816.F32.BF16 R72, R4, R54, R72 ;  /* 0x000000360448723c */ /* 0x000fe20000041848 */
[----:B------:R-:W-:Y:S01]  /*5e40*/  F2FP.BF16.F32.PACK_AB R4, R30, R33 ;  /* 0x000000211e04723e */ /* 0x000fe200000010ff */
[--C-:B------:R-:W-:Y:S01]  /*5e50*/  FFMA.FTZ R54, R154, UR6, -R47.reuse ;  /* 0x000000069a367c23 */ /* 0x100fe2000801082f */
[----:B--2---:R-:W-:Y:S01]  /*5e60*/  F2FP.BF16.F32.PACK_AB R5, R29, R32 ;  /* 0x000000201d05723e */ /* 0x004fe200000010ff */
[--C-:B------:R-:W-:Y:S01]  /*5e70*/  FFMA.FTZ R55, R152, UR6, -R47.reuse ;  /* 0x0000000698377c23 */ /* 0x100fe2000801082f */
[----:B------:R-:W-:Y:S01]  /*5e80*/  F2FP.BF16.F32.PACK_AB R6, R26, R27 ;  /* 0x0000001b1a06723e */ /* 0x000fe200000010ff */
[----:B------:R-:W-:Y:S01]  /*5e90*/  MUFU.EX2 R52, R52 ;  /* 0x0000003400347308 */ /* 0x000fe20000000800 */
[----:B------:R-:W-:Y:S01]  /*5ea0*/  F2FP.BF16.F32.PACK_AB R7, R25, R28 ;  /* 0x0000001c1907723e */ /* 0x000fe200000010ff */
[--C-:B------:R-:W-:Y:S01]  /*5eb0*/  FFMA.FTZ R152, R143, UR6, -R132.reuse ;  /* 0x000000068f987c23 */ /* 0x100fe20008010884 */
[----:B------:R-:W-:Y:S01]  /*5ec0*/  FFMA.FTZ R143, R62, UR6, -R47 ;  /* 0x000000063e8f7c23 */ /* 0x000fe2000801082f */
[----:B------:R-:W-:Y:S04]  /*5ed0*/  MUFU.EX2 R54, R54 ;  /* 0x0000003600367308 */ /* 0x000fe80000000800 */
[----:B------:R-:W2:Y:S01]  /*5ee0*/  MUFU.EX2 R55, R55 ;  /* 0x0000003700377308 */ /* 0x000ea20000000800 */
[C---:B-1----:R-:W-:Y:S03]  /*5ef0*/  HMMA.16816.F32.BF16 R68, R4.reuse, R8, R68 ;  /* 0x000000080444723c */ /* 0x042fe60000041844 */
[----:B------:R-:W-:Y:S04]  /*5f00*/  MUFU.EX2 R152, R152 ;  /* 0x0000009800987308 */ /* 0x000fe80000000800 */
[----:B------:R1:W-:Y:S01]  /*5f10*/  MUFU.EX2 R62, R120 ;  /* 0x00000078003e7308 */ /* 0x0003e20000000800 */
[C---:B------:R-:W-:Y:S01]  /*5f20*/  HMMA.16816.F32.BF16 R72, R4.reuse, R10, R72 ;  /* 0x0000000a0448723c */ /* 0x040fe20000041848 */
[----:B------:R-:W5:Y:S02]  /*5f30*/  LDSM.16.MT88.4 R8, [R24+0xb800] ;  /* 0x00b800001808783b */ /* 0x000f640000004200 */
[----:B------:R-:W-:Y:S05]  /*5f40*/  MUFU.EX2 R143, R143 ;  /* 0x0000008f008f7308 */ /* 0x000fea0000000800 */
[----:B---3--:R-:W-:Y:S01]  /*5f50*/  HMMA.16816.F32.BF16 R112, R4, R12, R112 ;  /* 0x0000000c0470723c */ /* 0x008fe20000041870 */
[----:B-1----:R-:W-:-:S02]  /*5f60*/  FFMA.FTZ R120, R66, UR6, -R132 ;  /* 0x0000000642787c23 */ /* 0x002fc40008010884 */
[----:B------:R-:W-:Y:S05]  /*5f70*/  MUFU.EX2 R66, R123 ;  /* 0x0000007b00427308 */ /* 0x000fea0000000800 */
[C---:B------:R-:W-:Y:S01]  /*5f80*/  HMMA.16816.F32.BF16 R108, R4.reuse, R14, R108 ;  /* 0x0000000e046c723c */ /* 0x040fe2000004186c */
[----:B------:R-:W1:Y:S07]  /*5f90*/  LDSM.16.MT88.4 R12, [R169+0xb800] ;  /* 0x00b80000a90c783b */ /* 0x000e6e0000004200 */
[C---:B-----5:R-:W-:Y:S08]  /*5fa0*/  HMMA.16816.F32.BF16 R84, R4.reuse, R8, R84 ;  /* 0x000000080454723c */ /* 0x060ff00000041854 */
        /* <DEDUP_REMOVED lines=11> */
[----:B------:R-:W1:Y:S01]  /*6060*/  LDSM.16.MT88.4 R12, [R169+0x9c00] ;  /* 0x009c0000a90c783b */ /* 0x000e620000004200 */
[----:B------:R-:W-:Y:S01]  /*6070*/  FFMA.FTZ R59, R158, UR6, -R47 ;  /* 0x000000069e3b7c23 */ /* 0x000fe2000801082f */
[----:B----4-:R-:W-:Y:S01]  /*6080*/  F2FP.BF16.F32.PACK_AB R6, R53, R56 ;  /* 0x000000383506723e */ /* 0x010fe200000010ff */
[----:B------:R-:W4:Y:S01]  /*6090*/  MUFU.EX2 R57, R4 ;  /* 0x0000000400397308 */ /* 0x000f220000000800 */
[----:B--2---:R-:W-:-:S03]  /*60a0*/  F2FP.BF16.F32.PACK_AB R7, R52, R55 ;  /* 0x000000373407723e */ /* 0x004fc600000010ff */
[----:B------:R-:W2:Y:S01]  /*60b0*/  MUFU.EX2 R59, R59 ;  /* 0x0000003b003b7308 */ /* 0x000ea20000000800 */
[----:B----4-:R-:W-:Y:S02]  /*60c0*/  F2FP.BF16.F32.PACK_AB R4, R57, R58 ;  /* 0x0000003a3904723e */ /* 0x010fe400000010ff */
[----:B--2---:R-:W-:-:S07]  /*60d0*/  F2FP.BF16.F32.PACK_AB R5, R54, R59 ;  /* 0x0000003b3605723e */ /* 0x004fce00000010ff */
        /* <DEDUP_REMOVED lines=16> */
[----:B------:R-:W-:Y:S01]  /*61e0*/  HMMA.16816.F32.BF16 R96, R4, R14, R96 ;  /* 0x0000000e0460723c */ /* 0x000fe20000041860 */
[----:B------:R-:W1:Y:S01]  /*61f0*/  LDSM.16.MT88.4 R12, [R169+0xa000] ;  /* 0x00a00000a90c783b */ /* 0x000e620000004200 */
        /* <DEDUP_REMOVED lines=21> */
[--C-:B------:R-:W-:Y:S01]  /*6350*/  FFMA.FTZ R4, R63, UR6, -R132.reuse ;  /* 0x000000063f047c23 */ /* 0x100fe20008010884 */
[----:B------:R-:W-:Y:S01]  /*6360*/  FFMA.FTZ R63, R122, UR6, -R132 ;  /* 0x000000067a3f7c23 */ /* 0x000fe20008010884 */
[----:B------:R-:W1:Y:S01]  /*6370*/  LDSM.16.MT88.4 R12, [R24+0xa400] ;  /* 0x00a40000180c783b */ /* 0x000e620000004200 */
[----:B------:R-:W-:Y:S01]  /*6380*/  F2FP.BF16.F32.PACK_AB R5, R118, R143 ;  /* 0x0000008f7605723e */ /* 0x000fe200000010ff */
[----:B------:R-:W-:Y:S01]  /*6390*/  MUFU.EX2 R122, R4 ;  /* 0x00000004007a7308 */ /* 0x000fe20000000800 */
[----:B------:R-:W-:-:S02]  /*63a0*/  F2FP.BF16.F32.PACK_AB R6, R62, R117 ;  /* 0x000000753e06723e */ /* 0x000fc400000010ff */
[----:B------:R-:W-:Y:S01]  /*63b0*/  F2FP.BF16.F32.PACK_AB R7, R60, R135 ;  /* 0x000000873c07723e */ /* 0x000fe200000010ff */
[----:B------:R-:W3:Y:S02]  /*63c0*/  MUFU.EX2 R63, R63 ;  /* 0x0000003f003f7308 */ /* 0x000ee40000000800 */
[----:B---3--:R-:W-:-:S07]  /*63d0*/  F2FP.BF16.F32.PACK_AB R4, R63, R122 ;  /* 0x0000007a3f04723e */ /* 0x008fce00000010ff */
        /* <DEDUP_REMOVED lines=16> */
[----:B------:R-:W-:Y:S01]  /*64e0*/  FADD.FTZ R13, R21, R134 ;  /* 0x00000086150d7221 */ /* 0x000fe20000010000 */
[----:B------:R-:W-:-:S02]  /*64f0*/  FADD.FTZ R12, R20, R121 ;  /* 0x00000079140c7221 */ /* 0x000fc40000010000 */
[----:B------:R-:W1:Y:S01]  /*6500*/  LDSM.16.MT88.4 R20, [R24+0xa800] ;  /* 0x00a800001814783b */ /* 0x000e620000004200 */
[----:B------:R-:W-:Y:S01]  /*6510*/  FADD.FTZ R13, R50, R13 ;  /* 0x0000000d320d7221 */ /* 0x000fe20000010000 */
[----:B------:R-:W-:Y:S01]  /*6520*/  FADD.FTZ R49, R49, R12 ;  /* 0x0000000c31317221 */ /* 0x000fe20000010000 */
[--C-:B------:R-:W-:Y:S01]  /*6530*/  FFMA.FTZ R50, R43, UR6, -R47.reuse ;  /* 0x000000062b327c23 */ /* 0x100fe2000801082f */
[----:B------:R-:W-:Y:S01]  /*6540*/  HMMA.16816.F32.BF16 R96, R4, R14, R96 ;  /* 0x0000000e0460723c */ /* 0x000fe20000041860 */
[--C-:B------:R-:W-:Y:S01]  /*6550*/  FFMA.FTZ R6, R41, UR6, -R47.reuse ;  /* 0x0000000629067c23 */ /* 0x100fe2000801082f */
[--C-:B------:R-:W-:Y:S01]  /*6560*/  FFMA.FTZ R5, R40, UR6, -R47.reuse ;  /* 0x0000000628057c23 */ /* 0x100fe2000801082f */
[--C-:B------:R-:W-:Y:S01]  /*6570*/  FFMA.FTZ R4, R39, UR6, -R47.reuse ;  /* 0x0000000627047c23 */ /* 0x100fe2000801082f */
[----:B------:R-:W-:Y:S01]  /*6580*/  FFMA.FTZ R7, R38, UR6, -R47 ;  /* 0x0000000626077c23 */ /* 0x000fe2000801082f */
[----:B------:R-:W4:Y:S01]  /*6590*/  MUFU.EX2 R41, R120 ;  /* 0x0000007800297308 */ /* 0x000f220000000800 */
[----:B------:R-:W-:Y:S01]  /*65a0*/  FADD.FTZ R48, R48, R13 ;  /* 0x0000000d30307221 */ /* 0x000fe20000010000 */
[----:B------:R-:W-:Y:S01]  /*65b0*/  FADD.FTZ R46, R46, R49 ;  /* 0x000000312e2e7221 */ /* 0x000fe20000010000 */
[----:B------:R-:W5:Y:S01]  /*65c0*/  LDSM.16.MT88.4 R12, [R24+0xc800] ;  /* 0x00c80000180c783b */ /* 0x000f620000004200 */
[----:B------:R4:W-:Y:S01]  /*65d0*/  MUFU.EX2 R40, R6 ;  /* 0x0000000600287308 */ /* 0x0009e20000000800 */
[----:B------:R-:W-:Y:S01]  /*65e0*/  FADD.FTZ R45, R45, R48 ;  /* 0x000000302d2d7221 */ /* 0x000fe20000010000 */
[----:B------:R-:W-:-:S02]  /*65f0*/  FFMA.FTZ R43, R44, UR6, -R47 ;  /* 0x000000062c2b7c23 */ /* 0x000fc4000801082f */
[----:B------:R-:W2:Y:S04]  /*6600*/  MUFU.EX2 R39, R5 ;  /* 0x0000000500277308 */ /* 0x000ea80000000800 */
[----:B------:R3:W-:Y:S04]  /*6610*/  MUFU.EX2 R38, R4 ;  /* 0x0000000400267308 */ /* 0x0007e80000000800 */
[----:B------:R-:W1:Y:S01]  /*6620*/  MUFU.EX2 R37, R7 ;  /* 0x0000000700257308 */ /* 0x000e620000000800 */
[----:B----4-:R-:W-:-:S03]  /*6630*/  F2FP.BF16.F32.PACK_AB R6, R41, R64 ;  /* 0x000000402906723e */ /* 0x010fc600000010ff */
[----:B------:R-:W-:Y:S01]  /*6640*/  MUFU.EX2 R44, R119 ;  /* 0x00000077002c7308 */ /* 0x000fe20000000800 */
[----:B--2---:R-:W-:Y:S02]  /*6650*/  F2FP.BF16.F32.PACK_AB R5, R39, R40 ;  /* 0x000000282705723e */ /* 0x004fe400000010ff */
[----:B---3--:R-:W-:Y:S02]  /*6660*/  F2FP.BF16.F32.PACK_AB R4, R66, R61 ;  /* 0x0000003d4204723e */ /* 0x008fe400000010ff */
[----:B-1----:R-:W-:-:S07]  /*6670*/  F2FP.BF16.F32.PACK_AB R7, R37, R38 ;  /* 0x000000262507723e */ /* 0x002fce00000010ff */
[C---:B------:R-:W-:Y:S08]  /*6680*/  HMMA.16816.F32.BF16 R112, R4.reuse, R8, R112 ;  /* 0x000000080470723c */ /* 0x040ff00000041870 */
[C---:B------:R-:W-:Y:S01]  /*6690*/  HMMA.16816.F32.BF16 R108, R4.reuse, R10, R108 ;  /* 0x0000000a046c723c */ /* 0x040fe2000004186c */
[----:B------:R-:W1:Y:S07]  /*66a0*/  LDSM.16.MT88.4 R8, [R169+0xe800] ;  /* 0x00e80000a908783b */ /* 0x000e6e0000004200 */
[C---:B------:R-:W-:Y:S01]  /*66b0*/  HMMA.16816.F32.BF16 R76, R4.reuse, R16, R76 ;  /* 0x00000010044c723c */ /* 0x040fe2000004184c */
[----:B------:R-:W-:Y:S01]  /*66c0*/  FADD.FTZ R17, R35, R46 ;  /* 0x0000002e23117221 */ /* 0x000fe20000010000 */
[----:B------:R-:W-:Y:S01]  /*66d0*/  FADD.FTZ R16, R36, R45 ;  /* 0x0000002d24107221 */ /* 0x000fe20000010000 */
[----:B------:R-:W2:Y:S02]  /*66e0*/  MUFU.EX2 R35, R50 ;  /* 0x0000003200237308 */ /* 0x000ea40000000800 */
[----:B------:R-:W-:Y:S01]  /*66f0*/  FADD.FTZ R34, R34, R17 ;  /* 0x0000001122227221 */ /* 0x000fe20000010000 */
[----:B------:R-:W-:Y:S01]  /*6700*/  FADD.FTZ R31, R31, R16 ;  /* 0x000000101f1f7221 */ /* 0x000fe20000010000 */
[----:B------:R-:W3:Y:S01]  /*6710*/  MUFU.EX2 R36, R43 ;  /* 0x0000002b00247308 */ /* 0x000ee20000000800 */
[----:B------:R-:W-:Y:S01]  /*6720*/  HMMA.16816.F32.BF16 R68, R4, R20, R68 ;  /* 0x000000140444723c */ /* 0x000fe20000041844 */
[----:B------:R-:W-:Y:S01]  /*6730*/  FADD.FTZ R33, R33, R34 ;  /* 0x0000002221217221 */ /* 0x000fe20000010000 */
[----:B------:R-:W-:-:S03]  /*6740*/  FADD.FTZ R32, R32, R31 ;  /* 0x0000001f20207221 */ /* 0x000fc60000010000 */
[----:B------:R-:W-:Y:S01]  /*6750*/  FADD.FTZ R30, R30, R33 ;  /* 0x000000211e1e7221 */ /* 0x000fe20000010000 */
[----:B------:R-:W-:Y:S02]  /*6760*/  FADD.FTZ R29, R29, R32 ;  /* 0x000000201d1d7221 */ /* 0x000fe40000010000 */
[----:B------:R-:W-:Y:S01]  /*6770*/  HMMA.16816.F32.BF16 R72, R4, R22, R72 ;  /* 0x000000160448723c */ /* 0x000fe20000041848 */
[----:B------:R-:W4:Y:S01]  /*6780*/  LDSM.16.MT88.4 R20, [R24+0xe800] ;  /* 0x00e800001814783b */ /* 0x000f220000004200 */
        /* <DEDUP_REMOVED lines=10> */
[----:B------:R-:W5:Y:S01]  /*6830*/  LDSM.16.MT88.4 R12, [R169+0xac00] ;  /* 0x00ac0000a90c783b */ /* 0x000f620000004200 */
        /* <DEDUP_REMOVED lines=33> */
[----:B---3--:R-:W-:Y:S01]  /*6a50*/  F2FP.BF16.F32.PACK_AB R7, R197, R36 ;  /* 0x00000024c507723e */ /* 0x008fe200000010ff */
[----:B------:R-:W-:-:S02]  /*6a60*/  FADD.FTZ R39, R39, R40 ;  /* 0x0000002827277221 */ /* 0x000fc40000010000 */
[----:B------:R-:W-:Y:S02]  /*6a70*/  FADD.FTZ R64, R64, R61 ;  /* 0x0000003d40407221 */ /* 0x000fe40000010000 */
[----:B------:R-:W-:Y:S02]  /*6a80*/  FADD.FTZ R38, R38, R39 ;  /* 0x0000002726267221 */ /* 0x000fe40000010000 */
[----:B-----5:R-:W-:Y:S01]  /*6a90*/  HMMA.16816.F32.BF16 R112, R4, R12, R112 ;  /* 0x0000000c0470723c */ /* 0x020fe20000041870 */
[----:B------:R-:W-:Y:S01]  /*6aa0*/  FADD.FTZ R64, R41, R64 ;  /* 0x0000004029407221 */ /* 0x000fe20000010000 */
[----:B------:R-:W-:-:S03]  /*6ab0*/  FADD.FTZ R37, R37, R38 ;  /* 0x0000002625257221 */ /* 0x000fc60000010000 */
[----:B------:R-:W-:Y:S01]  /*6ac0*/  FADD.FTZ R65, R65, R64 ;  /* 0x0000004041417221 */ /* 0x000fe20000010000 */
[----:B------:R-:W-:Y:S02]  /*6ad0*/  FADD.FTZ R44, R44, R37 ;  /* 0x000000252c2c7221 */ /* 0x000fe40000010000 */
[C---:B------:R-:W-:Y:S01]  /*6ae0*/  HMMA.16816.F32.BF16 R108, R4.reuse, R14, R108 ;  /* 0x0000000e046c723c */ /* 0x040fe2000004186c */
[----:B------:R-:W2:Y:S01]  /*6af0*/  LDSM.16.MT88.4 R12, [R24+0xcc00] ;  /* 0x00cc0000180c783b */ /* 0x000ea20000004200 */
[----:B------:R-:W-:Y:S01]  /*6b00*/  FADD.FTZ R116, R116, R65 ;  /* 0x0000004174747221 */ /* 0x000fe20000010000 */
[----:B------:R-:W-:Y:S02]  /*6b10*/  FADD.FTZ R35, R35, R44 ;  /* 0x0000002c23237221 */ /* 0x000fe40000010000 */
[----:B------:R-:W-:Y:S01]  /*6b20*/  LDSM.16.MT88.4 R24, [R24+0xec00] ;  /* 0x00ec00001818783b */ /* 0x000fe20000004200 */
[----:B------:R-:W-:Y:S01]  /*6b30*/  FADD.FTZ R51, R51, R116 ;  /* 0x0000007433337221 */ /* 0x000fe20000010000 */
[----:B------:R-:W-:Y:S01]  /*6b40*/  FADD.FTZ R36, R36, R35 ;  /* 0x0000002324247221 */ /* 0x000fe20000010000 */
[----:B-1----:R-:W-:Y:S02]  /*6b50*/  HMMA.16816.F32.BF16 R68, R4, R8, R68 ;  /* 0x000000080444723c */ /* 0x002fe40000041844 */
[----:B------:R-:W-:Y:S01]  /*6b60*/  FADD.FTZ R196, R196, R51 ;  /* 0x00000033c4c47221 */ /* 0x000fe20000010000 */
[----:B------:R-:W-:-:S05]  /*6b70*/  FADD.FTZ R197, R197, R36 ;  /* 0x00000024c5c57221 */ /* 0x000fca0000010000 */
[C---:B------:R-:W-:Y:S01]  /*6b80*/  HMMA.16816.F32.BF16 R72, R4.reuse, R10, R72 ;  /* 0x0000000a0448723c */ /* 0x040fe20000041848 */
[----:B------:R-:W1:Y:S07]  /*6b90*/  LDSM.16.MT88.4 R8, [R169+0xec00] ;  /* 0x00ec0000a908783b */ /* 0x000e6e0000004200 */
        /* <DEDUP_REMOVED lines=8> */
[----:B------:R-:W-:-:S04]  /*6c20*/  NOP ;  /* 0x0000000000007918 */ /* 0x000fc80000000000 */
[----:B------:R-:W-:-:S15]  /*6c30*/  @!P5 BRA `(.L_x_1618) ;  /* 0x000000480090d947 */ /* 0x000fde0003800000 */
        /* <DEDUP_REMOVED lines=63> */
.L_x_1619:
[----:B------:R-:W-:Y:S01]  /*7030*/  UMOV UR4, URZ ;  /* 0x000000ff00047c82 */ /* 0x000fe20008000000 */
[----:B------:R-:W-:Y:S01]  /*7040*/  IMAD.SHL.U32 R4, R124, 0x80, RZ ;  /* 0x000000807c047824 */ /* 0x000fe200078e00ff */
[----:B------:R-:W-:-:S05]  /*7050*/  IADD3 R5, P0, PT, RZ, -UR4, RZ ;  /* 0x80000004ff057c10 */ /* 0x000fca000ff1e0ff */
[----:B------:R-:W-:-:S05]  /*7060*/  IMAD.X R4, RZ, RZ, ~R4, P0 ;  /* 0x000000ffff047224 */ /* 0x000fca00000e0e04 */
[----:B------:R-:W-:-:S04]  /*7070*/  SHF.R.S64 R5, R5, 0x1f, R4 ;  /* 0x0000001f05057819 */ /* 0x000fc80000001004 */
[----:B------:R-:W-:-:S04]  /*7080*/  IADD3 R178, P0, PT, R5, R178, RZ ;  /* 0x000000b205b27210 */ /* 0x000fc80007f1e0ff */
[----:B------:R-:W-:-:S09]  /*7090*/  LEA.HI.X.SX32 R179, R4, R179, 0x1, P0 ;  /* 0x000000b304b37211 */ /* 0x000fd200000f0eff */
.L_x_1620:
        /* <DEDUP_REMOVED lines=76> */
[----:B------:R-:W3:Y:S04]  /*7560*/  LDSM.16.M88.4 R28, [R170+0x3400] ;  /* 0x00340000aa1c783b */ /* 0x000ee80000000200 */
[----:B------:R-:W-:Y:S04]  /*7570*/  LDSM.16.M88.4 R124, [R126] ;  /* 0x000000007e7c783b */ /* 0x000fe80000000200 */
[----:B------:R-:W4:Y:S04]  /*7580*/  LDSM.16.M88.4 R16, [R141+0x3000] ;  /* 0x003000008d10783b */ /* 0x000f280000000200 */
[----:B-1----:R-:W1:Y:S04]  /*7590*/  LDSM.16.M88.4 R12, [R170+0x3c00] ;  /* 0x003c0000aa0c783b */ /* 0x002e680000000200 */
        /* <DEDUP_REMOVED lines=10> */
[----:B------:R-:W2:Y:S01]  /*7640*/  LDSM.16.M88.4 R128, [R141+0x4000] ;  /* 0x004000008d80783b */ /* 0x000ea20000000200 */
[C---:B---3--:R-:W-:Y:S03]  /*7650*/  HMMA.16816.F32.BF16 R32, R44.reuse, R28, RZ ;  /* 0x0000001c2c20723c */ /* 0x048fe600000418ff */
[----:B------:R-:W0:Y:S05]  /*7660*/  LDGDEPBAR ;  /* 0x00000000000079af */ /* 0x000e2a0000000000 */
[----:B------:R-:W-:Y:S08]  /*7670*/  HMMA.16816.F32.BF16 R28, R44, R30, RZ ;  /* 0x0000001e2c1c723c */ /* 0x000ff000000418ff */
[C---:B----4-:R-:W-:Y:S08]  /*7680*/  HMMA.16816.F32.BF16 R40, R124.reuse, R16, R40 ;  /* 0x000000107c28723c */ /* 0x050ff00000041828 */
[----:B------:R-:W-:Y:S08]  /*7690*/  HMMA.16816.F32.BF16 R36, R124, R18, R36 ;  /* 0x000000127c24723c */ /* 0x000ff00000041824 */
[C---:B-1----:R-:W-:Y:S08]  /*76a0*/  HMMA.16816.F32.BF16 R16, R44.reuse, R12, RZ ;  /* 0x0000000c2c10723c */ /* 0x042ff000000418ff */
[----:B------:R-:W-:Y:S08]  /*76b0*/  HMMA.16816.F32.BF16 R12, R44, R14, RZ ;  /* 0x0000000e2c0c723c */ /* 0x000ff000000418ff */
[C---:B-----5:R-:W-:Y:S08]  /*76c0*/  HMMA.16816.F32.BF16 R32, R124.reuse, R8, R32 ;  /* 0x000000087c20723c */ /* 0x060ff00000041820 */
[----:B------:R-:W-:Y:S08]  /*76d0*/  HMMA.16816.F32.BF16 R28, R124, R10, R28 ;  /* 0x0000000a7c1c723c */ /* 0x000ff0000004181c */
        /* <DEDUP_REMOVED lines=8> */
[C---:B--2---:R-:W-:Y:S08]  /*7760*/  HMMA.16816.F32.BF16 R48, R44.reuse, R120, RZ ;  /* 0x000000782c30723c */ /* 0x044ff000000418ff */
        /* <DEDUP_REMOVED lines=9> */
[C---:B-1----:R-:W-:Y:S08]  /*7800*/  HMMA.16816.F32.BF16 R64, R124.reuse, R120, R64 ;  /* 0x000000787c40723c */ /* 0x042ff00000041840 */
[C---:B------:R-:W-:Y:S01]  /*7810*/  HMMA.16816.F32.BF16 R60, R124.reuse, R122, R60 ;  /* 0x0000007a7c3c723c */ /* 0x040fe2000004183c */
[----:B------:R-:W-:Y:S07]  /*7820*/  LDSM.16.M88.4 R120, [R170+0x5000] ;  /* 0x00500000aa78783b */ /* 0x000fee0000000200 */
[C---:B--2---:R-:W-:Y:S08]  /*7830*/  HMMA.16816.F32.BF16 R56, R124.reuse, R116, R56 ;  /* 0x000000747c38723c */ /* 0x044ff00000041838 */
[C---:B------:R-:W-:Y:S01]  /*7840*/  HMMA.16816.F32.BF16 R52, R124.reuse, R118, R52 ;  /* 0x000000767c34723c */ /* 0x040fe20000041834 */
[----:B------:R-:W1:Y:S07]  /*7850*/  LDSM.16.M88.4 R116, [R171+0x1000] ;  /* 0x00100000ab74783b */ /* 0x000e6e0000000200 */
        /* <DEDUP_REMOVED lines=10> */
[C---:B---3--:R-:W-:Y:S08]  /*7900*/  HMMA.16816.F32.BF16 R24, R116.reuse, R124, R24 ;  /* 0x0000007c7418723c */ /* 0x048ff00000041818 */
[C---:B------:R-:W-:Y:S01]  /*7910*/  HMMA.16816.F32.BF16 R20, R116.reuse, R126, R20 ;  /* 0x0000007e7414723c */ /* 0x040fe20000041814 */
[----:B------:R-:W2:Y:S07]  /*7920*/  LDSM.16.M88.4 R124, [R170+0x6800] ;  /* 0x00680000aa7c783b */ /* 0x000eae0000000200 */
[C---:B------:R-:W-:Y:S01]  /*7930*/  HMMA.16816.F32.BF16 R28, R116.reuse, R130, R28 ;  /* 0x00000082741c723c */ /* 0x040fe2000004181c */
[----:B------:R-:W3:Y:S07]  /*7940*/  LDSM.16.M88.4 R128, [R170+0x6400] ;  /* 0x00640000aa80783b */ /* 0x000eee0000000200 */
[C---:B----4-:R-:W-:Y:S08]  /*7950*/  HMMA.16816.F32.BF16 R8, R116.reuse, R132, R8 ;  /* 0x000000847408723c */ /* 0x050ff00000041808 */
[C---:B-1----:R-:W-:Y:S08]  /*7960*/  HMMA.16816.F32.BF16 R16, R116.reuse, R120, R16 ;  /* 0x000000787410723c */ /* 0x042ff00000041810 */
[C---:B------:R-:W-:Y:S01]  /*7970*/  HMMA.16816.F32.BF16 R12, R116.reuse, R122, R12 ;  /* 0x0000007a740c723c */ /* 0x040fe2000004180c */
[----:B------:R-:W1:Y:S07]  /*7980*/  LDSM.16.M88.4 R120, [R170+0x6c00] ;  /* 0x006c0000aa78783b */ /* 0x000e6e0000000200 */
[C---:B------:R-:W-:Y:S08]  /*7990*/  HMMA.16816.F32.BF16 R4, R116.reuse, R134, R4 ;  /* 0x000000867404723c */ /* 0x040ff00000041804 */
[----:B--2---:R-:W-:Y:S01]  /*79a0*/  HMMA.16816.F32.BF16 R56, R116, R124, R56 ;  /* 0x0000007c7438723c */ /* 0x004fe20000041838 */
[----:B------:R-:W-:-:S05]  /*79b0*/  IMAD.MOV.U32 R124, RZ, RZ, 0x20 ;  /* 0x00000020ff7c7424 */ /* 0x000fca00078e00ff */
[----:B------:R-:W-:Y:S02]  /*79c0*/  SEL R141, R124, 0xffffffe0, !P6 ;  /* 0xffffffe07c8d7807 */ /* 0x000fe40007000000 */
[----:B---3--:R-:W-:Y:S03]  /*79d0*/  HMMA.16816.F32.BF16 R64, R116, R128, R64 ;  /* 0x000000807440723c */ /* 0x008fe60000041840 */
[--C-:B------:R-:W-:Y:S02]  /*79e0*/  IMAD.IADD R124, R171, 0x1, R141.reuse ;  /* 0x00000001ab7c7824 */ /* 0x100fe400078e028d */
[----:B------:R-:W-:-:S03]  /*79f0*/  IMAD.IADD R141, R170, 0x1, R141 ;  /* 0x00000001aa8d7824 */ /* 0x000fc600078e028d */
[C---:B------:R-:W-:Y:S02]  /*7a00*/  HMMA.16816.F32.BF16 R60, R116.reuse, R130, R60 ;  /* 0x00000082743c723c */ /* 0x040fe4000004183c */
[----:B------:R-:W-:Y:S04]  /*7a10*/  LDSM.16.M88.4 R128, [R141+0x6000] ;  /* 0x006000008d80783b */ /* 0x000fe80000000200 */
[----:B------:R-:W-:Y:S02]  /*7a20*/  LDSM.16.M88.4 R132, [R141+0x6c00] ;  /* 0x006c00008d84783b */ /* 0x000fe40000000200 */
[C---:B------:R-:W-:Y:S02]  /*7a30*/  HMMA.16816.F32.BF16 R52, R116.reuse, R126, R52 ;  /* 0x0000007e7434723c */ /* 0x040fe40000041834 */
[----:B------:R-:W2:Y:S06]  /*7a40*/  LDSM.16.M88.4 R124, [R124+0x1000] ;  /* 0x001000007c7c783b */ /* 0x000eac0000000200 */
[C---:B-1----:R-:W-:Y:S08]  /*7a50*/  HMMA.16816.F32.BF16 R48, R116.reuse, R120, R48 ;  /* 0x000000787430723c */ /* 0x042ff00000041830 */
[----:B------:R-:W-:Y:S01]  /*7a60*/  HMMA.16816.F32.BF16 R44, R116, R122, R44 ;  /* 0x0000007a742c723c */ /* 0x000fe2000004182c */
[----:B------:R-:W1:Y:S04]  /*7a70*/  LDSM.16.M88.4 R120, [R141+0x5000] ;  /* 0x005000008d78783b */ /* 0x000e680000000200 */
[----:B------:R-:W3:Y:S03]  /*7a80*/  LDSM.16.M88.4 R116, [R141+0x5400] ;  /* 0x005400008d74783b */ /* 0x000ee60000000200 */
        /* <DEDUP_REMOVED lines=37> */
[----:B------:R-:W1:Y:S07]  /*7ce0*/  LDSM.16.M88.4 R120, [R170+0x8c00] ;  /* 0x008c0000aa78783b */ /* 0x000e6e0000000200 */
[----:B--2---:R-:W-:Y:S01]  /*7cf0*/  HMMA.16816.F32.BF16 R56, R116, R124, R56 ;  /* 0x0000007c7438723c */ /* 0x004fe20000041838 */
[----:B------:R-:W-:-:S05]  /*7d00*/  IMAD.MOV.U32 R124, RZ, RZ, 0x20 ;  /* 0x00000020ff7c7424 */ /* 0x000fca00078e00ff */
[----:B------:R-:W-:Y:S02]  /*7d10*/  SEL R124, R124, 0xffffffe0, !P6 ;  /* 0xffffffe07c7c7807 */ /* 0x000fe40007000000 */
[----:B------:R-:W-:Y:S03]  /*7d20*/  HMMA.16816.F32.BF16 R4, R116, R134, R4 ;  /* 0x000000867404723c */ /* 0x000fe60000041804 */
[----:B------:R-:W-:-:S05]  /*7d30*/  IMAD.IADD R141, R170, 0x1, R124 ;  /* 0x00000001aa8d7824 */ /* 0x000fca00078e027c */
[C---:B---3--:R-:W-:Y:S01]  /*7d40*/  HMMA.16816.F32.BF16 R64, R116.reuse, R128, R64 ;  /* 0x000000807440723c */ /* 0x048fe20000041840 */
[----:B------:R-:W-:Y:S01]  /*7d50*/  IMAD.IADD R128, R171, 0x1, R124 ;  /* 0x00000001ab807824 */ /* 0x000fe200078e027c */
[----:B------:R-:W-:Y:S06]  /*7d60*/  LDSM.16.M88.4 R132, [R141+0x8000] ;  /* 0x008000008d84783b */ /* 0x000fec0000000200 */
        /* <DEDUP_REMOVED lines=9> */
[C---:B------:R-:W-:Y:S08]  /*7e00*/  HMMA.16816.F32.BF16 R4, R128.reuse, R134, R4 ;  /* 0x000000868004723c */ /* 0x040ff00000041804 */
[C---:B---3--:R-:W-:Y:S08]  /*7e10*/  HMMA.16816.F32.BF16 R64, R128.reuse, R124, R64 ;  /* 0x0000007c8040723c */ /* 0x048ff00000041840 */
[C---:B-1----:R-:W-:Y:S08]  /*7e20*/  HMMA.16816.F32.BF16 R32, R128.reuse, R116, R32 ;  /* 0x000000748020723c */ /* 0x042ff00000041820 */
[C---:B------:R-:W-:Y:S01]  /*7e30*/  HMMA.16816.F32.BF16 R28, R128.reuse, R118, R28 ;  /* 0x00000076801c723c */ /* 0x040fe2000004181c */
[----:B------:R-:W1:Y:S07]  /*7e40*/  LDSM.16.M88.4 R116, [R141+0x7c00] ;  /* 0x007c00008d74783b */ /* 0x000e6e0000000200 */
[C---:B----4-:R-:W-:Y:S08]  /*7e50*/  HMMA.16816.F32.BF16 R40, R128.reuse, R120, R40 ;  /* 0x000000788028723c */ /* 0x050ff00000041828 */
[C---:B------:R-:W-:Y:S01]  /*7e60*/  HMMA.16816.F32.BF16 R36, R128.reuse, R122, R36 ;  /* 0x0000007a8024723c */ /* 0x040fe20000041824 */
[----:B------:R-:W2:Y:S07]  /*7e70*/  LDSM.16.M88.4 R120, [R141+0x7800] ;  /* 0x007800008d78783b */ /* 0x000eae0000000200 */
[C---:B------:R-:W-:Y:S08]  /*7e80*/  HMMA.16816.F32.BF16 R60, R128.reuse, R126, R60 ;  /* 0x0000007e803c723c */ /* 0x040ff0000004183c */
[C---:B-1----:R-:W-:Y:S08]  /*7e90*/  HMMA.16816.F32.BF16 R16, R128.reuse, R116, R16 ;  /* 0x000000748010723c */ /* 0x042ff00000041810 */
[C---:B------:R-:W-:Y:S01]  /*7ea0*/  HMMA.16816.F32.BF16 R12, R128.reuse, R118, R12 ;  /* 0x00000076800c723c */ /* 0x040fe2000004180c */
[----:B------:R-:W1:Y:S07]  /*7eb0*/  LDSM.16.M88.4 R116, [R141+0x8c00] ;  /* 0x008c00008d74783b */ /* 0x000e6e0000000200 */
[C---:B--2---:R-:W-:Y:S08]  /*7ec0*/  HMMA.16816.F32.BF16 R24, R128.reuse, R120, R24 ;  /* 0x000000788018723c */ /* 0x044ff00000041818 */
[----:B------:R-:W-:Y:S01]  /*7ed0*/  HMMA.16816.F32.BF16 R20, R128, R122, R20 ;  /* 0x0000007a8014723c */ /* 0x000fe20000041814 */
[----:B------:R-:W2:Y:S01]  /*7ee0*/  LDSM.16.M88.4 R120, [R141+0x8800] ;  /* 0x008800008d78783b */ /* 0x000ea20000000200 */
[----:B------:R-:W-:-:S06]  /*7ef0*/  DEPBAR.LE SB0, 0x0 ;  /* 0x000080000000791a */ /* 0x000fcc0000000000 */
[----:B-1----:R-:W-:Y:S01]  /*7f00*/  HMMA.16816.F32.BF16 R44, R128, R118, R44 ;  /* 0x00000076802c723c */ /* 0x002fe2000004182c */
[----:B------:R-:W-:Y:S02]  /*7f10*/  IMAD.SHL.U32 R119, R168, 0x2, RZ ;  /* 0x00000002a8777824 */ /* 0x000fe400078e00ff */
[----:B------:R-:W-:-:S03]  /*7f20*/  IMAD.SHL.U32 R118, R138, 0x80, RZ ;  /* 0x000000808a767824 */ /* 0x000fc600078e00ff */
[----:B------:R-:W-:Y:S02]  /*7f30*/  LOP3.LUT R119, R119, 0x6, RZ, 0xc0, !PT ;  /* 0x0000000677777812 */ /* 0x000fe400078ec0ff */
[C---:B------:R-:W-:Y:S08]  /*7f40*/  HMMA.16816.F32.BF16 R48, R128.reuse, R116, R48 ;  /* 0x000000748030723c */ /* 0x040ff00000041830 */
[----:B--2---:R-:W-:Y:S01]  /*7f50*/  HMMA.16816.F32.BF16 R56, R128, R120, R56 ;  /* 0x000000788038723c */ /* 0x004fe20000041838 */
[----:B------:R-:W-:-:S04]  /*7f60*/  VIADD R120, R118, 0xffffff80 ;  /* 0xffffff8076787836 */ /* 0x000fc80000000000 */
[----:B------:R-:W-:-:S03]  /*7f70*/  IMAD.IADD R120, R120, 0x1, R119 ;  /* 0x0000000178787824 */ /* 0x000fc600078e0277 */
[----:B------:R-:W-:Y:S01]  /*7f80*/  HMMA.16816.F32.BF16 R52, R128, R122, R52 ;  /* 0x0000007a8034723c */ /* 0x000fe20000041834 */
[C---:B------:R-:W-:Y:S02]  /*7f90*/  VIADD R117, R120.reuse, 0xffffff80 ;  /* 0xffffff8078757836 */ /* 0x040fe40000000000 */
[----:B------:R-:W-:-:S03]  /*7fa0*/  VIADD R116, R120, 0xfffffff8 ;  /* 0xfffffff878747836 */ /* 0x000fc60000000000 */
[----:B------:R-:W-:Y:S01]  /*7fb0*/  I2FP.F32.U32 R119, R117 ;  /* 0x0000007500777245 */ /* 0x000fe20000201000 */
[----:B------:R-:W-:Y:S01]  /*7fc0*/  BAR.SYNC.DEFER_BLOCKING 0x0 ;  /* 0x0000000000007b1d */ /* 0x000fe20000010000 */
[C---:B------:R-:W-:Y:S02]  /*7fd0*/  ISETP.GE.AND P1, PT, R117.reuse, R140, PT ;  /* 0x0000008c7500720c */ /* 0x040fe40003f26270 */
[----:B------:R-:W-:Y:S01]  /*7fe0*/  ISETP.GE.AND P0, PT, R117, R139, PT ;  /* 0x0000008b7500720c */ /* 0x000fe20003f06270 */
[CC--:B------:R-:W-:Y:S01]  /*7ff0*/  FFMA.FTZ R131, R3.reuse, R119.reuse, R40 ;  /* 0x0000007703837223 */ /* 0x0c0fe20000010028 */
[----:B------:R-:W-:Y:S01]  /*8000*/  I2FP.F32.U32 R117, R116 ;  /* 0x0000007400757245 */ /* 0x000fe20000201000 */
[C---:B------:R-:W-:Y:S01]  /*8010*/  FFMA.FTZ R42, R3.reuse, R119, R42 ;  /* 0x00000077032a7223 */ /* 0x040fe2000001002a */
[----:B------:R-:W-:Y:S01]  /*8020*/  VIADD R40, R120, 0xffffff81 ;  /* 0xffffff8178287836 */ /* 0x000fe20000000000 */
[----:B------:R-:W-:Y:S02]  /*8030*/  ISETP.GE.AND P5, PT, R116, R140, PT ;  /* 0x0000008c7400720c */ /* 0x000fe40003fa6270 */
[CC--:B------:R-:W-:Y:S01]  /*8040*/  FFMA.FTZ R44, R3.reuse, R117.reuse, R44 ;  /* 0x00000075032c7223 */ /* 0x0c0fe2000001002c */
[----:B------:R-:W-:Y:S01]  /*8050*/  FSEL R129, R42, -INF , !P0 ;  /* 0xff8000002a817808 */ /* 0x000fe20004000000 */
[----:B------:R-:W-:Y:S01]  /*8060*/  FFMA.FTZ R46, R3, R117, R46 ;  /* 0x00000075032e7223 */ /* 0x000fe2000001002e */
[----:B------:R-:W-:-:S02]  /*8070*/  I2FP.F32.U32 R42, R40 ;  /* 0x00000028002a7245 */ /* 0x000fc40000201000 */
[----:B------:R-:W-:Y:S02]  /*8080*/  FSEL R130, R44, -INF , !P5 ;  /* 0xff8000002c827808 */ /* 0x000fe40006800000 */
[C---:B------:R-:W-:Y:S01]  /*8090*/  ISETP.GE.AND P0, PT, R40.reuse, R140, PT ;  /* 0x0000008c2800720c */ /* 0x040fe20003f06270 */
[CC--:B------:R-:W-:Y:S01]  /*80a0*/  FFMA.FTZ R133, R3.reuse, R42.reuse, R41 ;  /* 0x0000002a03857223 */ /* 0x0c0fe20000010029 */
[-C--:B------:R-:W-:Y:S01]  /*80b0*/  ISETP.GE.AND P5, PT, R40, R139.reuse, PT ;  /* 0x0000008b2800720c */ /* 0x080fe20003fa6270 */
[C---:B------:R-:W-:Y:S02]  /*80c0*/  VIADD R40, R120.reuse, 0xffffff88 ;  /* 0xffffff8878287836 */ /* 0x040fe40000000000 */
[----:B------:R-:W-:Y:S01]  /*80d0*/  FFMA.FTZ R41, R3, R42, R43 ;  /* 0x0000002a03297223 */ /* 0x000fe2000001002b */
[----:B------:R-:W-:Y:S01]  /*80e0*/  FSEL R131, R131, -INF , !P1 ;  /* 0xff80000083837808 */ /* 0x000fe20004800000 */
[----:B------:R-:W-:Y:S01]  /*80f0*/  VIADD R43, R120, 0xffffff89 ;  /* 0xffffff89782b7836 */ /* 0x000fe20000000000 */
[----:B------:R-:W-:-:S02]  /*8100*/  ISETP.GE.AND P1, PT, R116, R139, PT ;  /* 0x0000008b7400720c */ /* 0x000fc40003f26270 */
[----:B------:R-:W-:Y:S02]  /*8110*/  I2FP.F32.U32 R42, R40 ;  /* 0x00000028002a7245 */ /* 0x000fe40000201000 */
[----:B------:R-:W-:Y:S02]  /*8120*/  FSEL R116, R46, -INF , !P1 ;  /* 0xff8000002e747808 */ /* 0x000fe40004800000 */
[----:B------:R-:W-:Y:S01]  /*8130*/  FSEL R133, R133, -INF , !P0 ;  /* 0xff80000085857808 */ /* 0x000fe20004000000 */
[C---:B------:R-:W-:Y:S01]  /*8140*/  FFMA.FTZ R36, R3.reuse, R42, R36 ;  /* 0x0000002a03247223 */ /* 0x040fe20000010024 */
[C---:B------:R-:W-:Y:S01]  /*8150*/  ISETP.GE.AND P1, PT, R40.reuse, R140, PT ;  /* 0x0000008c2800720c */ /* 0x040fe20003f26270 */
[----:B------:R-:W-:Y:S01]  /*8160*/  FFMA.FTZ R42, R3, R42, R38 ;  /* 0x0000002a032a7223 */ /* 0x000fe20000010026 */
[----:B------:R-:W-:Y:S01]  /*8170*/  ISETP.GE.AND P0, PT, R40, R139, PT ;  /* 0x0000008b2800720c */ /* 0x000fe20003f06270 */
[----:B------:R-:W-:Y:S01]  /*8180*/  VIADD R38, R120, 0xffffff91 ;  /* 0xffffff9178267836 */ /* 0x000fe20000000000 */
[----:B------:R-:W-:-:S02]  /*8190*/  I2FP.F32.U32 R40, R43 ;  /* 0x0000002b00287245 */ /* 0x000fc40000201000 */
[----:B------:R-:W-:Y:S02]  /*81a0*/  FSEL R41, R41, -INF , !P5 ;  /* 0xff80000029297808 */ /* 0x000fe40006800000 */
[----:B------:R-:W-:Y:S01]  /*81b0*/  FSEL R245, R36, -INF , !P1 ;  /* 0xff80000024f57808 */ /* 0x000fe20004800000 */
[----:B------:R-:W-:Y:S01]  /*81c0*/  VIADD R36, R120, 0xffffff90 ;  /* 0xffffff9078247836 */ /* 0x000fe20000000000 */
[----:B------:R-:W-:Y:S01]  /*81d0*/  ISETP.GE.AND P5, PT, R43, R140, PT ;  /* 0x0000008c2b00720c */ /* 0x000fe20003fa6270 */
[-C--:B------:R-:W-:Y:S01]  /*81e0*/  FFMA.FTZ R39, R3, R40.reuse, R39 ;  /* 0x0000002803277223 */ /* 0x080fe20000010027 */
[----:B------:R-:W-:Y:S01]  /*81f0*/  ISETP.GE.AND P1, PT, R43, R139, PT ;  /* 0x0000008b2b00720c */ /* 0x000fe20003f26270 */
[----:B------:R-:W-:Y:S01]  /*8200*/  FFMA.FTZ R43, R3, R40, R37 ;  /* 0x00000028032b7223 */ /* 0x000fe20000010025 */
[----:B------:R-:W-:Y:S02]  /*8210*/  FSEL R37, R42, -INF , !P0 ;  /* 0xff8000002a257808 */ /* 0x000fe40004000000 */
[----:B------:R-:W-:-:S02]  /*8220*/  ISETP.GE.AND P0, PT, R36, R140, PT ;  /* 0x0000008c2400720c */ /* 0x000fc40003f06270 */
[----:B------:R-:W-:Y:S02]  /*8230*/  FSEL R43, R43, -INF , !P5 ;  /* 0xff8000002b2b7808 */ /* 0x000fe40006800000 */
[----:B------:R-:W-:Y:S02]  /*8240*/  I2FP.F32.U32 R117, R36 ;  /* 0x0000002400757245 */ /* 0x000fe40000201000 */
[----:B------:R-:W-:Y:S02]  /*8250*/  ISETP.GE.AND P5, PT, R36, R139, PT ;  /* 0x0000008b2400720c */ /* 0x000fe40003fa6270 */
[----:B------:R-:W-:Y:S01]  /*8260*/  I2FP.F32.U32 R36, R38 ;  /* 0x0000002600247245 */ /* 0x000fe20000201000 */
[CC--:B------:R-:W-:Y:S01]  /*8270*/  FFMA.FTZ R241, R3.reuse, R117.reuse, R32 ;  /* 0x0000007503f17223 */ /* 0x0c0fe20000010020 */
[----:B------:R-:W-:Y:S01]  /*8280*/  FFMA.FTZ R34, R3, R117, R34 ;  /* 0x0000007503227223 */ /* 0x000fe20000010022 */
[----:B------:R-:W-:Y:S01]  /*8290*/  FSEL R39, R39, -INF , !P1 ;  /* 0xff80000027277808 */ /* 0x000fe20004800000 */
[----:B------:R-:W-:-:S02]  /*82a0*/  VIADD R32, R120, 0xffffff98 ;  /* 0xffffff9878207836 */ /* 0x000fc40000000000 */
[C---:B------:R-:W-:Y:S01]  /*82b0*/  FFMA.FTZ R33, R3.reuse, R36, R33 ;  /* 0x0000002403217223 */ /* 0x040fe20000010021 */
[----:B------:R-:W-:Y:S01]  /*82c0*/  ISETP.GE.AND P1, PT, R38, R140, PT ;  /* 0x0000008c2600720c */ /* 0x000fe20003f26270 */
[----:B------:R-:W-:Y:S01]  /*82d0*/  FFMA.FTZ R35, R3, R36, R35 ;  /* 0x0000002403237223 */ /* 0x000fe20000010023 */
[----:B------:R-:W-:Y:S02]  /*82e0*/  FSEL R237, R34, -INF , !P5 ;  /* 0xff80000022ed7808 */ /* 0x000fe40006800000 */
[----:B------:R-:W-:Y:S02]  /*82f0*/  FSEL R117, R33, -INF , !P1 ;  /* 0xff80000021757808 */ /* 0x000fe40004800000 */
[C---:B------:R-:W-:Y:S02]  /*8300*/  ISETP.GE.AND P5, PT, R32.reuse, R140, PT ;  /* 0x0000008c2000720c */ /* 0x040fe40003fa6270 */
[----:B------:R-:W-:Y:S02]  /*8310*/  I2FP.F32.U32 R119, R32 ;  /* 0x0000002000777245 */ /* 0x000fe40000201000 */
[----:B------:R-:W-:Y:S01]  /*8320*/  ISETP.GE.AND P1, PT, R32, R139, PT ;  /* 0x0000008b2000720c */ /* 0x000fe20003f26270 */
[----:B------:R-:W-:Y:S01]  /*8330*/  VIADD R32, R120, 0xffffff99 ;  /* 0xffffff9978207836 */ /* 0x000fe20000000000 */
[----:B------:R-:W-:Y:S01]  /*8340*/  FSEL R241, R241, -INF , !P0 ;  /* 0xff800000f1f17808 */ /* 0x000fe20004000000 */
[C---:B------:R-:W-:Y:S01]  /*8350*/  FFMA.FTZ R243, R3.reuse, R119, R28 ;  /* 0x0000007703f37223 */ /* 0x040fe2000001001c */
[----:B------:R-:W-:Y:S01]  /*8360*/  ISETP.GE.AND P0, PT, R38, R139, PT ;  /* 0x0000008b2600720c */ /* 0x000fe20003f06270 */
[----:B------:R-:W-:Y:S01]  /*8370*/  VIADD R28, R120, 0xffffffa0 ;  /* 0xffffffa0781c7836 */ /* 0x000fe20000000000 */
[----:B------:R-:W-:Y:S01]  /*8380*/  I2FP.F32.U32 R34, R32 ;  /* 0x0000002000227245 */ /* 0x000fe20000201000 */
[----:B------:R-:W-:Y:S01]  /*8390*/  FFMA.FTZ R30, R3, R119, R30 ;  /* 0x00000077031e7223 */ /* 0x000fe2000001001e */
[----:B------:R-:W-:-:S02]  /*83a0*/  FSEL R235, R35, -INF , !P0 ;  /* 0xff80000023eb7808 */ /* 0x000fc40004000000 */
[----:B------:R-:W-:Y:S01]  /*83b0*/  ISETP.GE.AND P0, PT, R32, R140, PT ;  /* 0x0000008c2000720c */ /* 0x000fe20003f06270 */
[CC--:B------:R-:W-:Y:S01]  /*83c0*/  FFMA.FTZ R29, R3.reuse, R34.reuse, R29 ;  /* 0x00000022031d7223 */ /* 0x0c0fe2000001001d */
[----:B------:R-:W-:Y:S01]  /*83d0*/  FFMA.FTZ R119, R3, R34, R31 ;  /* 0x0000002203777223 */ /* 0x000fe2000001001f */
[----:B------:R-:W-:Y:S02]  /*83e0*/  I2FP.F32.U32 R31, R28 ;  /* 0x0000001c001f7245 */ /* 0x000fe40000201000 */
[----:B------:R-:W-:Y:S02]  /*83f0*/  FSEL R233, R30, -INF , !P1 ;  /* 0xff8000001ee97808 */ /* 0x000fe40004800000 */
[----:B------:R-:W-:Y:S01]  /*8400*/  FSEL R239, R29, -INF , !P0 ;  /* 0xff8000001def7808 */ /* 0x000fe20004000000 */
[C---:B------:R-:W-:Y:S01]  /*8410*/  FFMA.FTZ R24, R3.reuse, R31, R24 ;  /* 0x0000001f03187223 */ /* 0x040fe20000010018 */
[----:B------:R-:W-:Y:S01]  /*8420*/  ISETP.GE.AND P1, PT, R28, R140, PT ;  /* 0x0000008c1c00720c */ /* 0x000fe20003f26270 */
[----:B------:R-:W-:Y:S01]  /*8430*/  VIADD R29, R120, 0xffffffa1 ;  /* 0xffffffa1781d7836 */ /* 0x000fe20000000000 */
[----:B------:R-:W-:Y:S01]  /*8440*/  ISETP.GE.AND P0, PT, R28, R139, PT ;  /* 0x0000008b1c00720c */ /* 0x000fe20003f06270 */
[----:B------:R-:W-:Y:S01]  /*8450*/  VIADD R28, R120, 0xffffffa8 ;  /* 0xffffffa8781c7836 */ /* 0x000fe20000000000 */
[----:B------:R-:W-:Y:S01]  /*8460*/  FSEL R135, R24, -INF , !P1 ;  /* 0xff80000018877808 */ /* 0x000fe20004800000 */
[----:B------:R-:W-:Y:S01]  /*8470*/  FFMA.FTZ R26, R3, R31, R26 ;  /* 0x0000001f031a7223 */ /* 0x000fe2000001001a */
[----:B------:R-:W-:-:S02]  /*8480*/  I2FP.F32.U32 R30, R29 ;  /* 0x0000001d001e7245 */ /* 0x000fc40000201000 */
[----:B------:R-:W-:Y:S02]  /*8490*/  I2FP.F32.U32 R24, R28 ;  /* 0x0000001c00187245 */ /* 0x000fe40000201000 */
[----:B------:R-:W-:Y:S01]  /*84a0*/  FSEL R243, R243, -INF , !P5 ;  /* 0xff800000f3f37808 */ /* 0x000fe20006800000 */
[C---:B------:R-:W-:Y:S01]  /*84b0*/  FFMA.FTZ R229, R3.reuse, R30, R25 ;  /* 0x0000001e03e57223 */ /* 0x040fe20000010019 */
[----:B------:R-:W-:Y:S01]  /*84c0*/  ISETP.GE.AND P5, PT, R32, R139, PT ;  /* 0x0000008b2000720c */ /* 0x000fe20003fa6270 */
[CC--:B------:R-:W-:Y:S01]  /*84d0*/  FFMA.FTZ R141, R3.reuse, R24.reuse, R22 ;  /* 0x00000018038d7223 */ /* 0x0c0fe20000010016 */
[----:B------:R-:W-:Y:S01]  /*84e0*/  VIADD R22, R120, 0xffffffb0 ;  /* 0xffffffb078167836 */ /* 0x000fe20000000000 */
[----:B------:R-:W-:Y:S01]  /*84f0*/  FSEL R225, R26, -INF , !P0 ;  /* 0xff8000001ae17808 */ /* 0x000fe20004000000 */
[----:B------:R-:W-:Y:S01]  /*8500*/  FFMA.FTZ R20, R3, R24, R20 ;  /* 0x0000001803147223 */ /* 0x000fe20000010014 */
[----:B------:R-:W-:Y:S01]  /*8510*/  FSEL R119, R119, -INF , !P5 ;  /* 0xff80000077777808 */ /* 0x000fe20006800000 */
[----:B------:R-:W-:Y:S01]  /*8520*/  VIADD R25, R120, 0xffffffa9 ;  /* 0xffffffa978197836 */ /* 0x000fe20000000000 */
[----:B------:R-:W-:Y:S01]  /*8530*/  ISETP.GE.AND P0, PT, R28, R140, PT ;  /* 0x0000008c1c00720c */ /* 0x000fe20003f06270 */
[----:B------:R-:W-:Y:S01]  /*8540*/  FFMA.FTZ R27, R3, R30, R27 ;  /* 0x0000001e031b7223 */ /* 0x000fe2000001001b */
[----:B------:R-:W-:-:S02]  /*8550*/  ISETP.GE.AND P5, PT, R29, R140, PT ;  /* 0x0000008c1d00720c */ /* 0x000fc40003fa6270 */
[----:B------:R-:W-:Y:S02]  /*8560*/  I2FP.F32.U32 R215, R22 ;  /* 0x0000001600d77245 */ /* 0x000fe40000201000 */
[----:B------:R-:W-:Y:S01]  /*8570*/  FSEL R227, R20, -INF , !P0 ;  /* 0xff80000014e37808 */ /* 0x000fe20004000000 */
[----:B------:R-:W-:Y:S01]  /*8580*/  VIADD R20, R120, 0xffffffb1 ;  /* 0xffffffb178147836 */ /* 0x000fe20000000000 */
[----:B------:R-:W-:Y:S01]  /*8590*/  FSEL R229, R229, -INF , !P5 ;  /* 0xff800000e5e57808 */ /* 0x000fe20006800000 */
[C---:B------:R-:W-:Y:S01]  /*85a0*/  FFMA.FTZ R16, R3.reuse, R215, R16 ;  /* 0x000000d703107223 */ /* 0x040fe20000010010 */
[----:B------:R-:W-:Y:S01]  /*85b0*/  I2FP.F32.U32 R26, R25 ;  /* 0x00000019001a7245 */ /* 0x000fe20000201000 */
[----:B------:R-:W-:Y:S01]  /*85c0*/  FFMA.FTZ R215, R3, R215, R18 ;  /* 0x000000d703d77223 */ /* 0x000fe20000010012 */
[-C--:B------:R-:W-:Y:S02]  /*85d0*/  ISETP.GE.AND P1, PT, R29, R139.reuse, PT ;  /* 0x0000008b1d00720c */ /* 0x080fe40003f26270 */
[----:B------:R-:W-:Y:S01]  /*85e0*/  ISETP.GE.AND P5, PT, R28, R139, PT ;  /* 0x0000008b1c00720c */ /* 0x000fe20003fa6270 */
[-C--:B------:R-:W-:Y:S01]  /*85f0*/  FFMA.FTZ R21, R3, R26.reuse, R21 ;  /* 0x0000001a03157223 */ /* 0x080fe20000010015 */
[----:B------:R-:W-:Y:S01]  /*8600*/  FSEL R223, R27, -INF , !P1 ;  /* 0xff8000001bdf7808 */ /* 0x000fe20004800000 */
[----:B------:R-:W-:Y:S01]  /*8610*/  FFMA.FTZ R23, R3, R26, R23 ;  /* 0x0000001a03177223 */ /* 0x000fe20000010017 */
[----:B------:R-:W-:-:S02]  /*8620*/  FSEL R141, R141, -INF , !P5 ;  /* 0xff8000008d8d7808 */ /* 0x000fc40006800000 */
[----:B------:R-:W-:Y:S02]  /*8630*/  I2FP.F32.U32 R18, R20 ;  /* 0x0000001400127245 */ /* 0x000fe40000201000 */
[C---:B------:R-:W-:Y:S02]  /*8640*/  ISETP.GE.AND P1, PT, R25.reuse, R140, PT ;  /* 0x0000008c1900720c */ /* 0x040fe40003f26270 */
[----:B------:R-:W-:Y:S01]  /*8650*/  ISETP.GE.AND P0, PT, R25, R139, PT ;  /* 0x0000008b1900720c */ /* 0x000fe20003f06270 */
[----:B------:R-:W-:Y:S01]  /*8660*/  FFMA.FTZ R207, R3, R18, R17 ;  /* 0x0000001203cf7223 */ /* 0x000fe20000010011 */
[----:B------:R-:W-:Y:S01]  /*8670*/  ISETP.GE.AND P5, PT, R22, R140, PT ;  /* 0x0000008c1600720c */ /* 0x000fe20003fa6270 */
[----:B------:R-:W-:Y:S01]  /*8680*/  VIADD R17, R120, 0xffffffb9 ;  /* 0xffffffb978117836 */ /* 0x000fe20000000000 */
[----:B------:R-:W-:Y:S01]  /*8690*/  FSEL R231, R21, -INF , !P1 ;  /* 0xff80000015e77808 */ /* 0x000fe20004800000 */
[----:B------:R-:W-:Y:S01]  /*86a0*/  FFMA.FTZ R19, R3, R18, R19 ;  /* 0x0000001203137223 */ /* 0x000fe20000010013 */
[----:B------:R-:W-:-:S02]  /*86b0*/  FSEL R221, R23, -INF , !P0 ;  /* 0xff80000017dd7808 */ /* 0x000fc40004000000 */
[----:B------:R-:W-:Y:S01]  /*86c0*/  FSEL R205, R16, -INF , !P5 ;  /* 0xff80000010cd7808 */ /* 0x000fe20006800000 */
[----:B------:R-:W-:Y:S01]  /*86d0*/  VIADD R16, R120, 0xffffffb8 ;  /* 0xffffffb878107836 */ /* 0x000fe20000000000 */
[----:B------:R-:W-:Y:S02]  /*86e0*/  ISETP.GE.AND P1, PT, R22, R139, PT ;  /* 0x0000008b1600720c */ /* 0x000fe40003f26270 */
[-C--:B------:R-:W-:Y:S02]  /*86f0*/  ISETP.GE.AND P0, PT, R20, R140.reuse, PT ;  /* 0x0000008c1400720c */ /* 0x080fe40003f06270 */
[----:B------:R-:W-:Y:S02]  /*8700*/  FSEL R215, R215, -INF , !P1 ;  /* 0xff800000d7d77808 */ /* 0x000fe40004800000 */
[----:B------:R-:W-:Y:S02]  /*8710*/  FSEL R207, R207, -INF , !P0 ;  /* 0xff800000cfcf7808 */ /* 0x000fe40004000000 */
[----:B------:R-:W-:-:S02]  /*8720*/  ISETP.GE.AND P1, PT, R16, R140, PT ;  /* 0x0000008c1000720c */ /* 0x000fc40003f26270 */
[----:B------:R-:W-:Y:S02]  /*8730*/  I2FP.F32.U32 R21, R16 ;  /* 0x0000001000157245 */ /* 0x000fe40000201000 */
[----:B------:R-:W-:Y:S02]  /*8740*/  ISETP.GE.AND P0, PT, R16, R139, PT ;  /* 0x0000008b1000720c */ /* 0x000fe40003f06270 */
[----:B------:R-:W-:Y:S01]  /*8750*/  I2FP.F32.U32 R16, R17 ;  /* 0x0000001100107245 */ /* 0x000fe20000201000 */
[C---:B------:R-:W-:Y:S01]  /*8760*/  FFMA.FTZ R219, R3.reuse, R21, R12 ;  /* 0x0000001503db7223 */ /* 0x040fe2000001000c */
[----:B------:R-:W-:Y:S01]  /*8770*/  ISETP.GE.AND P5, PT, R20, R139, PT ;  /* 0x0000008b1400720c */ /* 0x000fe20003fa6270 */
[C---:B------:R-:W-:Y:S01]  /*8780*/  FFMA.FTZ R14, R3.reuse, R21, R14 ;  /* 0x00000015030e7223 */ /* 0x040fe2000001000e */
[----:B------:R-:W-:Y:S02]  /*8790*/  VIADD R12, R120, 0xffffffc0 ;  /* 0xffffffc0780c7836 */ /* 0x000fe40000000000 */
[-C--:B------:R-:W-:Y:S01]  /*87a0*/  FFMA.FTZ R13, R3, R16.reuse, R13 ;  /* 0x00000010030d7223 */ /* 0x080fe2000001000d */
[----:B------:R-:W-:Y:S01]  /*87b0*/  FSEL R211, R19, -INF , !P5 ;  /* 0xff80000013d37808 */ /* 0x000fe20006800000 */
[----:B------:R-:W-:Y:S01]  /*87c0*/  FFMA.FTZ R15, R3, R16, R15 ;  /* 0x00000010030f7223 */ /* 0x000fe2000001000f */
[----:B------:R-:W-:-:S02]  /*87d0*/  ISETP.GE.AND P5, PT, R17, R140, PT ;  /* 0x0000008c1100720c */ /* 0x000fc40003fa6270 */
[----:B------:R-:W-:Y:S02]  /*87e0*/  FSEL R219, R219, -INF , !P1 ;  /* 0xff800000dbdb7808 */ /* 0x000fe40004800000 */
[----:B------:R-:W-:Y:S02]  /*87f0*/  ISETP.GE.AND P1, PT, R17, R139, PT ;  /* 0x0000008b1100720c */ /* 0x000fe40003f26270 */
[----:B------:R-:W-:Y:S02]  /*8800*/  FSEL R209, R14, -INF , !P0 ;  /* 0xff8000000ed17808 */ /* 0x000fe40004000000 */
[----:B------:R-:W-:Y:S02]  /*8810*/  FSEL R217, R13, -INF , !P5 ;  /* 0xff8000000dd97808 */ /* 0x000fe40006800000 */
[----:B------:R-:W-:Y:S02]  /*8820*/  ISETP.GE.AND P0, PT, R12, R140, PT ;  /* 0x0000008c0c00720c */ /* 0x000fe40003f06270 */
[----:B------:R-:W-:-:S02]  /*8830*/  I2FP.F32.U32 R17, R12 ;  /* 0x0000000c00117245 */ /* 0x000fc40000201000 */
[----:B------:R-:W-:Y:S01]  /*8840*/  ISETP.GE.AND P5, PT, R12, R139, PT ;  /* 0x0000008b0c00720c */ /* 0x000fe20003fa6270 */
[C---:B------:R-:W-:Y:S01]  /*8850*/  VIADD R12, R120.reuse, 0xffffffc1 ;  /* 0xffffffc1780c7836 */ /* 0x040fe20000000000 */
[----:B------:R-:W-:Y:S01]  /*8860*/  FSEL R213, R15, -INF , !P1 ;  /* 0xff8000000fd57808 */ /* 0x000fe20004800000 */
[CC--:B------:R-:W-:Y:S01]  /*8870*/  FFMA.FTZ R177, R3.reuse, R17.reuse, R8 ;  /* 0x0000001103b17223 */ /* 0x0c0fe20000010008 */
[----:B------:R-:W-:Y:S02]  /*8880*/  VIADD R8, R120, 0xffffffc8 ;  /* 0xffffffc878087836 */ /* 0x000fe40000000000 */
[C---:B------:R-:W-:Y:S01]  /*8890*/  FFMA.FTZ R10, R3.reuse, R17, R10 ;  /* 0x00000011030a7223 */ /* 0x040fe2000001000a */
[----:B------:R-:W-:Y:S02]  /*88a0*/  I2FP.F32.U32 R14, R12 ;  /* 0x0000000c000e7245 */ /* 0x000fe40000201000 */
[----:B------:R-:W-:Y:S02]  /*88b0*/  ISETP.GE.AND P1, PT, R12, R140, PT ;  /* 0x0000008c0c00720c */ /* 0x000fe40003f26270 */
[----:B------:R-:W-:Y:S01]  /*88c0*/  FSEL R189, R10, -INF , !P5 ;  /* 0xff8000000abd7808 */ /* 0x000fe20006800000 */
[CC--:B------:R-:W-:Y:S01]  /*88d0*/  FFMA.FTZ R9, R3.reuse, R14.reuse, R9 ;  /* 0x0000000e03097223 */ /* 0x0c0fe20000010009 */
[----:B------:R-:W-:Y:S01]  /*88e0*/  FFMA.FTZ R167, R3, R14, R11 ;  /* 0x0000000e03a77223 */ /* 0x000fe2000001000b */
[----:B------:R-:W-:-:S02]  /*88f0*/  I2FP.F32.U32 R11, R8 ;  /* 0x00000008000b7245 */ /* 0x000fc40000201000 */
[C---:B------:R-:W-:Y:S02]  /*8900*/  ISETP.GE.AND P5, PT, R8.reuse, R140, PT ;  /* 0x0000008c0800720c */ /* 0x040fe40003fa6270 */
[----:B------:R-:W-:Y:S01]  /*8910*/  FSEL R193, R9, -INF , !P1 ;  /* 0xff80000009c17808 */ /* 0x000fe20004800000 */
[C---:B------:R-:W-:Y:S01]  /*8920*/  FFMA.FTZ R4, R3.reuse, R11, R4 ;  /* 0x0000000b03047223 */ /* 0x040fe20000010004 */
[----:B------:R-:W-:Y:S01]  /*8930*/  ISETP.GE.AND P1, PT, R8, R139, PT ;  /* 0x0000008b0800720c */ /* 0x000fe20003f26270 */
[C---:B------:R-:W-:Y:S02]  /*8940*/  VIADD R9, R120.reuse, 0xffffffc9 ;  /* 0xffffffc978097836 */ /* 0x040fe40000000000 */
[----:B------:R-:W-:Y:S01]  /*8950*/  FFMA.FTZ R6, R3, R11, R6 ;  /* 0x0000000b03067223 */ /* 0x000fe20000010006 */
[----:B------:R-:W-:Y:S01]  /*8960*/  VIADD R8, R120, 0xffffffd0 ;  /* 0xffffffd078087836 */ /* 0x000fe20000000000 */
[----:B------:R-:W-:Y:S02]  /*8970*/  FSEL R199, R4, -INF , !P5 ;  /* 0xff80000004c77808 */ /* 0x000fe40006800000 */
[----:B------:R-:W-:-:S02]  /*8980*/  I2FP.F32.U32 R10, R9 ;  /* 0x00000009000a7245 */ /* 0x000fc40000201000 */
[----:B------:R-:W-:Y:S02]  /*8990*/  I2FP.F32.U32 R4, R8 ;  /* 0x0000000800047245 */ /* 0x000fe40000201000 */
[----:B------:R-:W-:Y:S01]  /*89a0*/  FSEL R163, R6, -INF , !P1 ;  /* 0xff80000006a37808 */ /* 0x000fe20004800000 */
[CC--:B------:R-:W-:Y:S01]  /*89b0*/  FFMA.FTZ R201, R3.reuse, R10.reuse, R5 ;  /* 0x0000000a03c97223 */ /* 0x0c0fe20000010005 */
[C---:B------:R-:W-:Y:S01]  /*89c0*/  FFMA.FTZ R7, R3.reuse, R10, R7 ;  /* 0x0000000a03077223 */ /* 0x040fe20000010007 */
[----:B------:R-:W-:Y:S01]  /*89d0*/  FFMA.FTZ R64, R3, R4, R64 ;  /* 0x0000000403407223 */ /* 0x000fe20000010040 */
[-C--:B------:R-:W-:Y:S01]  /*89e0*/  ISETP.GE.AND P5, PT, R9, R139.reuse, PT ;  /* 0x0000008b0900720c */ /* 0x080fe20003fa6270 */
[----:B------:R-:W-:Y:S01]  /*89f0*/  VIADD R5, R120, 0xffffffd1 ;  /* 0xffffffd178057836 */ /* 0x000fe20000000000 */
[----:B------:R-:W-:Y:S01]  /*8a00*/  ISETP.GE.AND P1, PT, R8, R140, PT ;  /* 0x0000008c0800720c */ /* 0x000fe20003f26270 */
[----:B------:R-:W-:Y:S01]  /*8a10*/  FFMA.FTZ R66, R3, R4, R66 ;  /* 0x0000000403427223 */ /* 0x000fe20000010042 */
[----:B------:R-:W-:Y:S01]  /*8a20*/  FSEL R177, R177, -INF , !P0 ;  /* 0xff800000b1b17808 */ /* 0x000fe20004000000 */
[----:B------:R-:W-:Y:S01]  /*8a30*/  VIADD R4, R120, 0xffffffd9 ;  /* 0xffffffd978047836 */ /* 0x000fe20000000000 */
[----:B------:R-:W-:-:S02]  /*8a40*/  ISETP.GE.AND P0, PT, R12, R139, PT ;  /* 0x0000008b0c00720c */ /* 0x000fc40003f06270 */
[----:B------:R-:W-:Y:S02]  /*8a50*/  FSEL R165, R7, -INF , !P5 ;  /* 0xff80000007a57808 */ /* 0x000fe40006800000 */
[----:B------:R-:W-:Y:S02]  /*8a60*/  FSEL R150, R64, -INF , !P1 ;  /* 0xff80000040967808 */ /* 0x000fe40004800000 */
[C---:B------:R-:W-:Y:S02]  /*8a70*/  ISETP.GE.AND P5, PT, R5.reuse, R140, PT ;  /* 0x0000008c0500720c */ /* 0x040fe40003fa6270 */
[----:B------:R-:W-:Y:S02]  /*8a80*/  I2FP.F32.U32 R6, R5 ;  /* 0x0000000500067245 */ /* 0x000fe40000201000 */
[----:B------:R-:W-:Y:S01]  /*8a90*/  ISETP.GE.AND P1, PT, R5, R139, PT ;  /* 0x0000008b0500720c */ /* 0x000fe20003f26270 */
[----:B------:R-:W-:Y:S01]  /*8aa0*/  VIADD R5, R120, 0xffffffd8 ;  /* 0xffffffd878057836 */ /* 0x000fe20000000000 */
[----:B------:R-:W-:Y:S01]  /*8ab0*/  FSEL R167, R167, -INF , !P0 ;  /* 0xff800000a7a77808 */ /* 0x000fe20004000000 */
[----:B------:R-:W-:Y:S01]  /*8ac0*/  FFMA.FTZ R65, R3, R6, R65 ;  /* 0x0000000603417223 */ /* 0x000fe20000010041 */
[----:B------:R-:W-:Y:S01]  /*8ad0*/  ISETP.GE.AND P0, PT, R9, R140, PT ;  /* 0x0000008c0900720c */ /* 0x000fe20003f06270 */
[----:B------:R-:W-:Y:S01]  /*8ae0*/  FFMA.FTZ R67, R3, R6, R67 ;  /* 0x0000000603437223 */ /* 0x000fe20000010043 */
[----:B------:R-:W-:-:S02]  /*8af0*/  I2FP.F32.U32 R6, R5 ;  /* 0x0000000500067245 */ /* 0x000fc40000201000 */
[----:B------:R-:W-:Y:S02]  /*8b00*/  FSEL R201, R201, -INF , !P0 ;  /* 0xff800000c9c97808 */ /* 0x000fe40004000000 */
[----:B------:R-:W-:Y:S01]  /*8b10*/  ISETP.GE.AND P0, PT, R8, R139, PT ;  /* 0x0000008b0800720c */ /* 0x000fe20003f06270 */
[CC--:B------:R-:W-:Y:S01]  /*8b20*/  FFMA.FTZ R60, R3.reuse, R6.reuse, R60 ;  /* 0x00000006033c7223 */ /* 0x0c0fe2000001003c */
[----:B------:R-:W-:Y:S01]  /*8b30*/  FFMA.FTZ R62, R3, R6, R62 ;  /* 0x00000006033e7223 */ /* 0x000fe2000001003e */
[----:B------:R-:W-:Y:S02]  /*8b40*/  I2FP.F32.U32 R6, R4 ;  /* 0x0000000400067245 */ /* 0x000fe40000201000 */
[----:B------:R-:W-:Y:S02]  /*8b50*/  FSEL R143, R66, -INF , !P0 ;  /* 0xff800000428f7808 */ /* 0x000fe40004000000 */
[----:B------:R-:W-:Y:S01]  /*8b60*/  ISETP.GE.AND P0, PT, R5, R140, PT ;  /* 0x0000008c0500720c */ /* 0x000fe20003f06270 */
[-C--:B------:R-:W-:Y:S01]  /*8b70*/  FFMA.FTZ R61, R3, R6.reuse, R61 ;  /* 0x00000006033d7223 */ /* 0x080fe2000001003d */
[----:B------:R-:W-:Y:S01]  /*8b80*/  FSEL R145, R67, -INF , !P1 ;  /* 0xff80000043917808 */ /* 0x000fe20004800000 */
[----:B------:R-:W-:Y:S01]  /*8b90*/  FFMA.FTZ R63, R3, R6, R63 ;  /* 0x00000006033f7223 */ /* 0x000fe2000001003f */
[----:B------:R-:W-:Y:S01]  /*8ba0*/  FSEL R151, R60, -INF , !P0 ;  /* 0xff8000003c977808 */ /* 0x000fe20004000000 */
[----:B------:R-:W-:Y:S01]  /*8bb0*/  VIADD R6, R120, 0xffffffe8 ;  /* 0xffffffe878067836 */ /* 0x000fe20000000000 */
[----:B------:R-:W-:-:S02]  /*8bc0*/  FSEL R155, R65, -INF , !P5 ;  /* 0xff800000419b7808 */ /* 0x000fc40006800000 */
[CC--:B------:R-:W-:Y:S02]  /*8bd0*/  ISETP.GE.AND P1, PT, R4.reuse, R140.reuse, PT ;  /* 0x0000008c0400720c */ /* 0x0c0fe40003f26270 */
[-C--:B------:R-:W-:Y:S01]  /*8be0*/  ISETP.GE.AND P0, PT, R4, R139.reuse, PT ;  /* 0x0000008b0400720c */ /* 0x080fe20003f06270 */
[C---:B------:R-:W-:Y:S01]  /*8bf0*/  VIADD R4, R120.reuse, 0xffffffe0 ;  /* 0xffffffe078047836 */ /* 0x040fe20000000000 */
[----:B------:R-:W-:Y:S01]  /*8c00*/  ISETP.GE.AND P5, PT, R5, R139, PT ;  /* 0x0000008b0500720c */ /* 0x000fe20003fa6270 */
[----:B------:R-:W-:Y:S01]  /*8c10*/  VIADD R5, R120, 0xffffffe1 ;  /* 0xffffffe178057836 */ /* 0x000fe20000000000 */
[----:B------:R-:W-:Y:S02]  /*8c20*/  FSEL R144, R61, -INF , !P1 ;  /* 0xff8000003d907808 */ /* 0x000fe40004800000 */
[----:B------:R-:W-:Y:S02]  /*8c30*/  FSEL R147, R62, -INF , !P5 ;  /* 0xff8000003e937808 */ /* 0x000fe40006800000 */
[----:B------:R-:W-:-:S02]  /*8c40*/  ISETP.GE.AND P5, PT, R4, R140, PT ;  /* 0x0000008c0400720c */ /* 0x000fc40003fa6270 */
[----:B------:R-:W-:Y:S02]  /*8c50*/  I2FP.F32.U32 R7, R4 ;  /* 0x0000000400077245 */ /* 0x000fe40000201000 */
[----:B------:R-:W-:Y:S02]  /*8c60*/  ISETP.GE.AND P1, PT, R4, R139, PT ;  /* 0x0000008b0400720c */ /* 0x000fe40003f26270 */
[----:B------:R-:W-:Y:S01]  /*8c70*/  I2FP.F32.U32 R4, R5 ;  /* 0x0000000500047245 */ /* 0x000fe20000201000 */
[CC--:B------:R-:W-:Y:S01]  /*8c80*/  FFMA.FTZ R56, R3.reuse, R7.reuse, R56 ;  /* 0x0000000703387223 */ /* 0x0c0fe20000010038 */
[----:B------:R-:W-:Y:S01]  /*8c90*/  FFMA.FTZ R58, R3, R7, R58 ;  /* 0x00000007033a7223 */ /* 0x000fe2000001003a */
[----:B------:R-:W-:Y:S02]  /*8ca0*/  FSEL R149, R63, -INF , !P0 ;  /* 0xff8000003f957808 */ /* 0x000fe40004000000 */
[----:B------:R-:W-:Y:S01]  /*8cb0*/  FFMA.FTZ R57, R3, R4, R57 ;  /* 0x0000000403397223 */ /* 0x000fe20000010039 */
        /* <DEDUP_REMOVED lines=10> */
[C---:B------:R-:W-:Y:S01]  /*8d60*/  VIADD R6, R120.reuse, 0xffffffe9 ;  /* 0xffffffe978067836 */ /* 0x040fe20000000000 */
[----:B------:R-:W-:Y:S01]  /*8d70*/  FSEL R124, R59, -INF , !P5 ;  /* 0xff8000003b7c7808 */ /* 0x000fe20006800000 */
[CC--:B------:R-:W-:Y:S01]  /*8d80*/  FFMA.FTZ R52, R3.reuse, R5.reuse, R52 ;  /* 0x0000000503347223 */ /* 0x0c0fe20000010034 */
[----:B------:R-:W-:Y:S01]  /*8d90*/  FFMA.FTZ R54, R3, R5, R54 ;  /* 0x0000000503367223 */ /* 0x000fe20000010036 */
[C---:B------:R-:W-:Y:S01]  /*8da0*/  VIADD R5, R120.reuse, 0xfffffff1 ;  /* 0xfffffff178057836 */ /* 0x040fe20000000000 */
[----:B------:R-:W-:Y:S01]  /*8db0*/  I2FP.F32.U32 R8, R6 ;  /* 0x0000000600087245 */ /* 0x000fe20000201000 */
[----:B------:R-:W-:Y:S01]  /*8dc0*/  VIADD R120, R120, 0xfffffff9 ;  /* 0xfffffff978787836 */ /* 0x000fe20000000000 */
[----:B------:R-:W-:-:S02]  /*8dd0*/  FSEL R148, R52, -INF , !P1 ;  /* 0xff80000034947808 */ /* 0x000fc40004800000 */
[C---:B------:R-:W-:Y:S01]  /*8de0*/  ISETP.GE.AND P5, PT, R6.reuse, R140, PT ;  /* 0x0000008c0600720c */ /* 0x040fe20003fa6270 */
[CC--:B------:R-:W-:Y:S01]  /*8df0*/  FFMA.FTZ R53, R3.reuse, R8.reuse, R53 ;  /* 0x0000000803357223 */ /* 0x0c0fe20000010035 */
[-C--:B------:R-:W-:Y:S01]  /*8e00*/  ISETP.GE.AND P1, PT, R6, R139.reuse, PT ;  /* 0x0000008b0600720c */ /* 0x080fe20003f26270 */
[----:B------:R-:W-:Y:S01]  /*8e10*/  FFMA.FTZ R55, R3, R8, R55 ;  /* 0x0000000803377223 */ /* 0x000fe20000010037 */
[----:B------:R-:W-:Y:S02]  /*8e20*/  I2FP.F32.U32 R6, R4 ;  /* 0x0000000400067245 */ /* 0x000fe40000201000 */
[----:B------:R-:W-:Y:S02]  /*8e30*/  FSEL R126, R54, -INF , !P0 ;  /* 0xff800000367e7808 */ /* 0x000fe40004000000 */
[----:B------:R-:W-:Y:S01]  /*8e40*/  FSEL R157, R53, -INF , !P5 ;  /* 0xff800000359d7808 */ /* 0x000fe20006800000 */
[C---:B------:R-:W-:Y:S01]  /*8e50*/  FFMA.FTZ R48, R3.reuse, R6, R48 ;  /* 0x0000000603307223 */ /* 0x040fe20000010030 */
[C---:B------:R-:W-:Y:S01]  /*8e60*/  ISETP.GE.AND P0, PT, R4.reuse, R140, PT ;  /* 0x0000008c0400720c */ /* 0x040fe20003f06270 */
[----:B------:R-:W-:Y:S01]  /*8e70*/  FFMA.FTZ R50, R3, R6, R50 ;  /* 0x0000000603327223 */ /* 0x000fe20000010032 */
[----:B------:R-:W-:-:S02]  /*8e80*/  ISETP.GE.AND P5, PT, R4, R139, PT ;  /* 0x0000008b0400720c */ /* 0x000fc40003fa6270 */
[----:B------:R-:W-:Y:S02]  /*8e90*/  I2FP.F32.U32 R4, R5 ;  /* 0x0000000500047245 */ /* 0x000fe40000201000 */
[----:B------:R-:W-:Y:S02]  /*8ea0*/  FSEL R152, R48, -INF , !P0 ;  /* 0xff80000030987808 */ /* 0x000fe40004000000 */
[----:B------:R-:W-:Y:S01]  /*8eb0*/  ISETP.GE.AND P0, PT, R5, R139, PT ;  /* 0x0000008b0500720c */ /* 0x000fe20003f06270 */
[CC--:B------:R-:W-:Y:S01]  /*8ec0*/  FFMA.FTZ R51, R3.reuse, R4.reuse, R51 ;  /* 0x0000000403337223 */ /* 0x0c0fe20000010033 */
[----:B------:R-:W-:Y:S01]  /*8ed0*/  FFMA.FTZ R49, R3, R4, R49 ;  /* 0x0000000403317223 */ /* 0x000fe20000010031 */
[----:B------:R-:W-:Y:S02]  /*8ee0*/  FSEL R127, R55, -INF , !P1 ;  /* 0xff800000377f7808 */ /* 0x000fe40004800000 */
[----:B------:R-:W-:Y:S02]  /*8ef0*/  I2FP.F32.U32 R4, R120 ;  /* 0x0000007800047245 */ /* 0x000fe40000201000 */
[----:B------:R-:W-:-:S02]  /*8f00*/  FSEL R123, R51, -INF , !P0 ;  /* 0xff800000337b7808 */ /* 0x000fc40004000000 */
[----:B------:R-:W-:Y:S01]  /*8f10*/  ISETP.GE.U32.AND P0, PT, R138, 0x3, PT ;  /* 0x000000038a00780c */ /* 0x000fe20003f06070 */
[----:B------:R-:W-:Y:S01]  /*8f20*/  FFMA.FTZ R45, R3, R4, R45 ;  /* 0x00000004032d7223 */ /* 0x000fe2000001002d */
[----:B------:R-:W-:Y:S01]  /*8f30*/  ISETP.GE.AND P1, PT, R5, R140, PT ;  /* 0x0000008c0500720c */ /* 0x000fe20003f26270 */
[----:B------:R-:W-:Y:S01]  /*8f40*/  FFMA.FTZ R47, R3, R4, R47 ;  /* 0x00000004032f7223 */ /* 0x000fe2000001002f */
[----:B------:R-:W-:Y:S02]  /*8f50*/  FSEL R122, R50, -INF , !P5 ;  /* 0xff800000327a7808 */ /* 0x000fe40006800000 */
[----:B------:R-:W-:Y:S02]  /*8f60*/  FSEL R159, R49, -INF , !P1 ;  /* 0xff800000319f7808 */ /* 0x000fe40004800000 */
[C---:B------:R-:W-:Y:S02]  /*8f70*/  ISETP.GE.AND P5, PT, R120.reuse, R140, PT ;  /* 0x0000008c7800720c */ /* 0x040fe40003fa6270 */
[----:B------:R-:W-:-:S02]  /*8f80*/  ISETP.GE.AND P1, PT, R120, R139, PT ;  /* 0x0000008b7800720c */ /* 0x000fc40003f26270 */
[----:B------:R-:W-:Y:S02]  /*8f90*/  FSEL R161, R45, -INF , !P5 ;  /* 0xff8000002da17808 */ /* 0x000fe40006800000 */
[----:B------:R-:W-:Y:S01]  /*8fa0*/  FSEL R125, R47, -INF , !P1 ;  /* 0xff8000002f7d7808 */ /* 0x000fe20004800000 */
[----:B------:R-:W-:Y:S08]  /*8fb0*/  @!P0 BRA `(.L_x_1621) ;  /* 0x0000000800408947 */ /* 0x000ff00003800000 */
[----:B------:R-:W-:Y:S05]  /*8fc0*/  BRA.U !UP1, `(.L_x_1622) ;  /* 0x0000000109f47547 */ /* 0x000fea000b800000 */
[----:B------:R-:W1:Y:S01]  /*8fd0*/  LDC R5, c[0x0][0x4f0] ;  /* 0x00013c00ff057b82 */ /* 0x000e620000000800 */
[C---:B------:R-:W-:Y:S01]  /*8fe0*/  IADD3 R6, PT, PT, R118.reuse, -0x100, RZ ;  /* 0xffffff0076067810 */ /* 0x040fe20007ffe0ff */
[----:B------:R-:W-:Y:S01]  /*8ff0*/  VIADD R118, R118, 0xfffffe80 ;  /* 0xfffffe8076767836 */ /* 0x000fe20000000000 */
[----:B------:R-:W2:Y:S02]  /*9000*/  LDCU.64 UR4, c[0x0][0x3a0] ;  /* 0x00007400ff0477ac */ /* 0x000ea40008000a00 */
[----:B------:R-:W-:Y:S02]  /*9010*/  IABS R9, R6 ;  /* 0x0000000600097213 */ /* 0x000fe40000000000 */
[----:B------:R-:W-:Y:S02]  /*9020*/  IABS R11, R118 ;  /* 0x00000076000b7213 */ /* 0x000fe40000000000 */
[-C--:B-1----:R-:W-:Y:S02]  /*9030*/  IABS R4, R5.reuse ;  /* 0x0000000500047213 */ /* 0x082fe40000000000 */
[----:B------:R-:W-:-:S02]  /*9040*/  LOP3.LUT R118, R118, R5, RZ, 0x3c, !PT ;  /* 0x0000000576767212 */ /* 0x000fc400078e3cff */
        /* <DEDUP_REMOVED lines=53> */
.L_x_1622:
[----:B------:R-:W-:Y:S01]  /*93a0*/  UMOV UR4, URZ ;  /* 0x000000ff00047c82 */ /* 0x000fe20008000000 */
[----:B------:R-:W-:Y:S01]  /*93b0*/  IMAD.SHL.U32 R4, R136, 0x80, RZ ;  /* 0x0000008088047824 */ /* 0x000fe200078e00ff */
[----:B------:R-:W-:-:S05]  /*93c0*/  IADD3 R5, P0, PT, RZ, -UR4, RZ ;  /* 0x80000004ff057c10 */ /* 0x000fca000ff1e0ff */
[----:B------:R-:W-:-:S05]  /*93d0*/  IMAD.X R4, RZ, RZ, ~R4, P0 ;  /* 0x000000ffff047224 */ /* 0x000fca00000e0e04 */
[----:B------:R-:W-:-:S04]  /*93e0*/  SHF.R.S64 R5, R5, 0x1f, R4 ;  /* 0x0000001f05057819 */ /* 0x000fc80000001004 */
[----:B------:R-:W-:-:S04]  /*93f0*/  IADD3 R176, P0, PT, R5, R176, RZ ;  /* 0x000000b005b07210 */ /* 0x000fc80007f1e0ff */
[----:B------:R-:W-:-:S09]  /*9400*/  LEA.HI.X.SX32 R175, R4, R175, 0x1, P0 ;  /* 0x000000af04af7211 */ /* 0x000fd200000f0eff */
.L_x_1623:
[----:B------:R-:W-:Y:S01]  /*9410*/  @!P4 IMAD.MOV.U32 R8, RZ, RZ, R176 ;  /* 0x000000ffff08c224 */ /* 0x000fe200078e00b0 */
[C---:B------:R-:W-:Y:S01]  /*9420*/  LEA R6, P0, R136.reuse, R176, 0x6 ;  /* 0x000000b088067211 */ /* 0x040fe200078030ff */
[----:B------:R-:W-:Y:S01]  /*9430*/  @!P4 IMAD.MOV.U32 R9, RZ, RZ, R175 ;  /* 0x000000ffff09c224 */ /* 0x000fe200078e00af */
[C-C-:B------:R-:W-:Y:S01]  /*9440*/  SHF.L.U64.HI R5, R136.reuse, 0x6, R137.reuse ;  /* 0x0000000688057819 */ /* 0x140fe20000010289 */
[C---:B------:R-:W-:Y:S01]  /*9450*/  IMAD.SHL.U32 R4, R136.reuse, 0x40, RZ ;  /* 0x0000004088047824 */ /* 0x040fe200078e00ff */
[----:B------:R-:W-:Y:S02]  /*9460*/  LEA.HI.X R7, R136, R175, R137, 0x6, P0 ;  /* 0x000000af88077211 */ /* 0x000fe400000f3489 */
[----:B------:R-:W-:Y:S01]  /*9470*/  @!PT LDS RZ, [RZ] ;  /* 0x00000000fffff984 */ /* 0x000fe20000000800 */
[----:B------:R-:W-:Y:S01]  /*9480*/  @!PT LDS RZ, [RZ] ;  /* 0x00000000fffff984 */ /* 0x000fe20000000800 */
[----:B------:R-:W-:Y:S01]  /*9490*/  @!PT LDS RZ, [RZ] ;  /* 0x00000000fffff984 */ /* 0x000fe20000000800 */
[----:B------:R1:W-:Y:S02]  /*94a0*/  @!P4 LDGSTS.E.BYPASS.LTC128B.128 [R183+0x3000], desc[UR16][R8.64] ;  /* 0x0300000008b7cfae */ /* 0x0003e4000b981a10 */
[C---:B------:R-:W-:Y:S02]  /*94b0*/  IADD3 R10, P1, PT, R4.reuse, R6, RZ ;  /* 0x00000006040a7210 */ /* 0x040fe40007f3e0ff */
[----:B------:R2:W-:Y:S02]  /*94c0*/  @P4 STS.128 [R183+0x3000], RZ ;  /* 0x003000ffb7004388 */ /* 0x0005e40000000c00 */
[----:B------:R-:W-:Y:S01]  /*94d0*/  IADD3 R4, P0, PT, R4, R10, RZ ;  /* 0x0000000a04047210 */ /* 0x000fe20007f1e0ff */
[----:B------:R-:W-:-:S05]  /*94e0*/  IMAD.X R11, R5, 0x1, R7, P1 ;  /* 0x00000001050b7824 */ /* 0x000fca00008e0607 */
[----:B------:R-:W-:Y:S02]  /*94f0*/  IADD3.X R5, PT, PT, R5, R11, RZ, P0, !PT ;  /* 0x0000000b05057210 */ /* 0x000fe400007fe4ff */
[----:B-1----:R-:W-:Y:S01]  /*9500*/  @!P3 MOV R8, R176 ;  /* 0x000000b00008b202 */ /* 0x002fe20000000f00 */
[----:B------:R-:W-:-:S05]  /*9510*/  @!P3 IMAD.MOV.U32 R9, RZ, RZ, R175 ;  /* 0x000000ffff09b224 */ /* 0x000fca00078e00af */
[----:B------:R-:W-:Y:S01]  /*9520*/  @!PT LDS RZ, [RZ] ;  /* 0x00000000fffff984 */ /* 0x000fe20000000800 */
[----:B------:R-:W-:Y:S01]  /*9530*/  @!PT LDS RZ, [RZ] ;  /* 0x00000000fffff984 */ /* 0x000fe20000000800 */
[----:B------:R-:W-:Y:S01]  /*9540*/  @!PT LDS RZ, [RZ] ;  /* 0x00000000fffff984 */ /* 0x000fe20000000800 */
[----:B------:R1:W-:Y:S04]  /*9550*/  @!P3 LDGSTS.E.BYPASS.LTC128B.128 [R183+0x5000], desc[UR16][R8.64+0x40] ;  /* 0x0500004008b7bfae */ /* 0x0003e8000b981a10 */
[----:B------:R2:W-:Y:S01]  /*9560*/  @P3 STS.128 [R183+0x5000], RZ ;  /* 0x005000ffb7003388 */ /* 0x0005e20000000c00 */
[----:B-1----:R-:W-:Y:S01]  /*9570*/  @!P2 MOV R8, R176 ;  /* 0x000000b00008a202 */ /* 0x002fe20000000f00 */
        /* <DEDUP_REMOVED lines=52> */
.L_x_1621:
        /* <DEDUP_REMOVED lines=52> */
[----:B------:R-:W-:Y:S01]  /*9c00*/  FADD.FTZ R7, R2, -R7 ;  /* 0x8000000702077221 */ /* 0x000fe20000010000 */
[----:B------:R-:W-:Y:S01]  /*9c10*/  IADD3 R0, PT, PT, R169, 0x9020, RZ ;  /* 0x00009020a9007810 */ /* 0x000fe20007ffe0ff */
[--C-:B------:R-:W-:Y:S01]  /*9c20*/  FFMA.FTZ R43, R43, UR6, -R156.reuse ;  /* 0x000000062b2b7c23 */ /* 0x100fe2000801089c */
[----:B------:R-:W-:Y:S01]  /*9c30*/  FMUL.FTZ R160, R5, UR6 ;  /* 0x0000000605a07c20 */ /* 0x000fe20008410000 */
[----:B------:R-:W-:Y:S01]  /*9c40*/  @P6 IADD3 R0, PT, PT, R195, -0x20, RZ ;  /* 0xffffffe0c3006810 */ /* 0x000fe20007ffe0ff */
[----:B------:R-:W-:Y:S01]  /*9c50*/  FMUL.FTZ R7, R7, UR6 ;  /* 0x0000000607077c20 */ /* 0x000fe20008410000 */
[----:B------:R-:W-:Y:S01]  /*9c60*/  FFMA.FTZ R154, R133, UR6, -R156 ;  /* 0x00000006859a7c23 */ /* 0x000fe2000801089c */
[--C-:B------:R-:W-:Y:S01]  /*9c70*/  FFMA.FTZ R158, R129, UR6, -R128.reuse ;  /* 0x00000006819e7c23 */ /* 0x100fe20008010880 */
[----:B------:R-:W-:Y:S01]  /*9c80*/  FFMA.FTZ R133, R41, UR6, -R128 ;  /* 0x0000000629857c23 */ /* 0x000fe20008010880 */
[----:B------:R1:W-:Y:S01]  /*9c90*/  MUFU.EX2 R129, R43 ;  /* 0x0000002b00817308 */ /* 0x0003e20000000800 */
[----:B------:R-:W2:Y:S01]  /*9ca0*/  LDSM.16.MT88.4 R16, [R0] ;  /* 0x000000000010783b */ /* 0x000ea20000004200 */
[--C-:B------:R-:W-:Y:S01]  /*9cb0*/  FFMA.FTZ R203, R131, UR6, -R156.reuse ;  /* 0x0000000683cb7c23 */ /* 0x100fe2000801089c */
[----:B------:R-:W-:Y:S01]  /*9cc0*/  FFMA.FTZ R132, R245, UR6, -R156 ;  /* 0x00000006f5847c23 */ /* 0x000fe2000801089c */
[----:B------:R-:W3:Y:S01]  /*9cd0*/  MUFU.EX2 R162, R7 ;  /* 0x0000000700a27308 */ /* 0x000ee20000000800 */
[----:B------:R-:W4:Y:S01]  /*9ce0*/  LDSM.16.MT88.4 R32, [R0+0x2000] ;  /* 0x002000000020783b */ /* 0x000f220000004200 */
[--C-:B------:R-:W-:Y:S01]  /*9cf0*/  FFMA.FTZ R131, R37, UR6, -R128.reuse ;  /* 0x0000000625837c23 */ /* 0x100fe20008010880 */
[----:B------:R-:W-:Y:S01]  /*9d00*/  FFMA.FTZ R2, R39, UR6, -R128 ;  /* 0x0000000627027c23 */ /* 0x000fe20008010880 */
[----:B------:R-:W5:Y:S01]  /*9d10*/  MUFU.EX2 R160, R160 ;  /* 0x000000a000a07308 */ /* 0x000f620000000800 */
[----:B------:R-:W-:Y:S01]  /*9d20*/  LDSM.16.MT88.4 R52, [R0+0x4000] ;  /* 0x004000000034783b */ /* 0x000fe20000004200 */
[--C-:B------:R-:W-:Y:S01]  /*9d30*/  FFMA.FTZ R117, R117, UR6, -R156.reuse ;  /* 0x0000000675757c23 */ /* 0x100fe2000801089c */
[--C-:B------:R-:W-:Y:S01]  /*9d40*/  FFMA.FTZ R118, R243, UR6, -R156.reuse ;  /* 0x00000006f3767c23 */ /* 0x100fe2000801089c */
[----:B------:R-:W-:Y:S01]  /*9d50*/  MUFU.EX2 R203, R203 ;  /* 0x000000cb00cb7308 */ /* 0x000fe20000000800 */
[----:B------:R-:W-:Y:S01]  /*9d60*/  FFMA.FTZ R59, R239, UR6, -R156 ;  /* 0x00000006ef3b7c23 */ /* 0x000fe2000801089c */
[----:B-1----:R-:W1:Y:S01]  /*9d70*/  LDSM.16.MT88.4 R40, [R169+0xd000] ;  /* 0x00d00000a928783b */ /* 0x002e620000004200 */
[--C-:B------:R-:W-:Y:S01]  /*9d80*/  FFMA.FTZ R120, R235, UR6, -R128.reuse ;  /* 0x00000006eb787c23 */ /* 0x100fe20008010880 */
[----:B------:R-:W5:Y:S01]  /*9d90*/  MUFU.EX2 R154, R154 ;  /* 0x0000009a009a7308 */ /* 0x000f620000000800 */
[----:B------:R-:W-:Y:S01]  /*9da0*/  FFMA.FTZ R58, R119, UR6, -R128 ;  /* 0x00000006773a7c23 */ /* 0x000fe20008010880 */
[-C--:B---3--:R-:W-:Y:S01]  /*9db0*/  FMUL.FTZ R12, R68, R162.reuse ;  /* 0x000000a2440c7220 */ /* 0x088fe20000410000 */
[-C--:B------:R-:W-:Y:S01]  /*9dc0*/  FMUL.FTZ R13, R69, R162.reuse ;  /* 0x000000a2450d7220 */ /* 0x080fe20000410000 */
[----:B------:R-:W3:Y:S01]  /*9dd0*/  MUFU.EX2 R132, R132 ;  /* 0x0000008400847308 */ /* 0x000ee20000000800 */
[----:B------:R-:W-:Y:S01]  /*9de0*/  FMUL.FTZ R20, R76, R162 ;  /* 0x000000a24c147220 */ /* 0x000fe20000410000 */
[-C--:B-----5:R-:W-:Y:S01]  /*9df0*/  FMUL.FTZ R14, R70, R160.reuse ;  /* 0x000000a0460e7220 */ /* 0x0a0fe20000410000 */
[----:B------:R-:W-:Y:S01]  /*9e00*/  FMUL.FTZ R15, R71, R160 ;  /* 0x000000a0470f7220 */ /* 0x000fe20000410000 */
[----:B------:R-:W-:Y:S01]  /*9e10*/  MUFU.EX2 R158, R158 ;  /* 0x0000009e009e7308 */ /* 0x000fe20000000800 */
[----:B------:R-:W5:Y:S01]  /*9e20*/  LDSM.16.MT88.4 R68, [R169+0x9400] ;  /* 0x00940000a944783b */ /* 0x000f620000004200 */
[----:B------:R-:W-:Y:S01]  /*9e30*/  FMUL.FTZ R21, R77, R162 ;  /* 0x000000a24d157220 */ /* 0x000fe20000410000 */
[-C--:B------:R-:W-:Y:S01]  /*9e40*/  FMUL.FTZ R22, R78, R160.reuse ;  /* 0x000000a04e167220 */ /* 0x080fe20000410000 */
[----:B------:R-:W2:Y:S01]  /*9e50*/  MUFU.EX2 R133, R133 ;  /* 0x0000008500857308 */ /* 0x000ea20000000800 */
[----:B------:R-:W-:Y:S01]  /*9e60*/  FMUL.FTZ R23, R79, R160 ;  /* 0x000000a04f177220 */ /* 0x000fe20000410000 */
[----:B------:R-:W-:Y:S01]  /*9e70*/  F2FP.BF16.F32.PACK_AB R48, R154, R203 ;  /* 0x000000cb9a30723e */ /* 0x000fe200000010ff */
[-C--:B------:R-:W-:Y:S01]  /*9e80*/  FMUL.FTZ R44, R100, R162.reuse ;  /* 0x000000a2642c7220 */ /* 0x080fe20000410000 */
[----:B------:R-:W-:Y:S01]  /*9e90*/  MUFU.EX2 R131, R131 ;  /* 0x0000008300837308 */ /* 0x000fe20000000800 */
[----:B------:R-:W-:Y:S01]  /*9ea0*/  FMUL.FTZ R45, R101, R162 ;  /* 0x000000a2652d7220 */ /* 0x000fe20000410000 */
[----:B---3--:R-:W-:Y:S01]  /*9eb0*/  F2FP.BF16.F32.PACK_AB R50, R129, R132 ;  /* 0x000000848132723e */ /* 0x008fe200000010ff */
[-C--:B------:R-:W-:Y:S01]  /*9ec0*/  FMUL.FTZ R80, R80, R162.reuse ;  /* 0x000000a250507220 */ /* 0x080fe20000410000 */
[----:B------:R-:W3:Y:S01]  /*9ed0*/  MUFU.EX2 R2, R2 ;  /* 0x0000000200027308 */ /* 0x000ee20000000800 */
[----:B------:R-:W-:Y:S01]  /*9ee0*/  FMUL.FTZ R81, R81, R162 ;  /* 0x000000a251517220 */ /* 0x000fe20000410000 */
[-C--:B------:R-:W-:Y:S01]  /*9ef0*/  FMUL.FTZ R82, R82, R160.reuse ;  /* 0x000000a052527220 */ /* 0x080fe20000410000 */
[----:B------:R-:W-:Y:S01]  /*9f00*/  FMUL.FTZ R83, R83, R160 ;  /* 0x000000a053537220 */ /* 0x000fe20000410000 */
[----:B------:R-:W-:Y:S01]  /*9f10*/  FFMA.FTZ R100, R241, UR6, -R156 ;  /* 0x00000006f1647c23 */ /* 0x000fe2000801089c */
[--C-:B------:R-:W-:Y:S01]  /*9f20*/  FFMA.FTZ R101, R237, UR6, -R128.reuse ;  /* 0x00000006ed657c23 */ /* 0x100fe20008010880 */
[----:B--2---:R-:W-:Y:S01]  /*9f30*/  F2FP.BF16.F32.PACK_AB R49, R133, R158 ;  /* 0x0000009e8531723e */ /* 0x004fe200000010ff */
[----:B------:R-:W-:Y:S01]  /*9f40*/  FFMA.FTZ R233, R233, UR6, -R128 ;  /* 0x00000006e9e97c23 */ /* 0x000fe20008010880 */
[-C--:B------:R-:W-:Y:S01]  /*9f50*/  FMUL.FTZ R4, R112, R162.reuse ;  /* 0x000000a270047220 */ /* 0x080fe20000410000 */
        /* <DEDUP_REMOVED lines=8> */
[----:B------:R-:W-:Y:S01]  /*9fe0*/  MUFU.EX2 R100, R100 ;  /* 0x0000006400647308 */ /* 0x000fe20000000800 */
[-C--:B------:R-:W-:Y:S01]  /*9ff0*/  FMUL.FTZ R28, R84, R162.reuse ;  /* 0x000000a2541c7220 */ /* 0x080fe20000410000 */
[----:B------:R-:W-:Y:S01]  /*a000*/  FMUL.FTZ R29, R85, R162 ;  /* 0x000000a2551d7220 */ /* 0x000fe20000410000 */
[-C--:B------:R-:W-:Y:S01]  /*a010*/  FMUL.FTZ R30, R86, R160.reuse ;  /* 0x000000a0561e7220 */ /* 0x080fe20000410000 */
[C---:B------:R-:W-:Y:S01]  /*a020*/  HMMA.16816.F32.BF16 R20, R48.reuse, R24, R20 ;  /* 0x000000183014723c */ /* 0x040fe20000041814 */
[----:B------:R-:W2:Y:S01]  /*a030*/  MUFU.EX2 R117, R117 ;  /* 0x0000007500757308 */ /* 0x000ea20000000800 */
        /* <DEDUP_REMOVED lines=19> */
[----:B------:R-:W-:Y:S01]  /*a170*/  MUFU.EX2 R119, R233 ;  /* 0x000000e900777308 */ /* 0x000fe20000000800 */
[----:B------:R-:W-:Y:S01]  /*a180*/  FMUL.FTZ R97, R97, R162 ;  /* 0x000000a261617220 */ /* 0x000fe20000410000 */
[-C--:B------:R-:W-:Y:S01]  /*a190*/  FMUL.FTZ R98, R98, R160.reuse ;  /* 0x000000a062627220 */ /* 0x080fe20000410000 */
[-C--:B------:R-:W-:Y:S01]  /*a1a0*/  FMUL.FTZ R99, R99, R160.reuse ;  /* 0x000000a063637220 */ /* 0x080fe20000410000 */
[----:B------:R-:W5:Y:S01]  /*a1b0*/  MUFU.EX2 R58, R58 ;  /* 0x0000003a003a7308 */ /* 0x000f620000000800 */
[-C--:B------:R-:W-:Y:S01]  /*a1c0*/  FMUL.FTZ R46, R102, R160.reuse ;  /* 0x000000a0662e7220 */ /* 0x080fe20000410000 */
[----:B------:R-:W-:Y:S01]  /*a1d0*/  FMUL.FTZ R47, R103, R160 ;  /* 0x000000a0672f7220 */ /* 0x000fe20000410000 */
[C---:B------:R-:W-:Y:S01]  /*a1e0*/  HMMA.16816.F32.BF16 R4, R48.reuse, R8, R4 ;  /* 0x000000083004723c */ /* 0x040fe20000041804 */
[-C--:B------:R-:W-:Y:S01]  /*a1f0*/  FMUL.FTZ R104, R104, R162.reuse ;  /* 0x000000a268687220 */ /* 0x080fe20000410000 */
[----:B------:R-:W-:Y:S01]  /*a200*/  FMUL.FTZ R105, R105, R162 ;  /* 0x000000a269697220 */ /* 0x000fe20000410000 */
[-C--:B------:R-:W-:Y:S01]  /*a210*/  FMUL.FTZ R106, R106, R160.reuse ;  /* 0x000000a06a6a7220 */ /* 0x080fe20000410000 */
[----:B------:R-:W-:Y:S01]  /*a220*/  FMUL.FTZ R107, R107, R160 ;  /* 0x000000a06b6b7220 */ /* 0x000fe20000410000 */
[----:B------:R-:W5:Y:S01]  /*a230*/  LDSM.16.MT88.4 R64, [R0+0x400] ;  /* 0x000400000040783b */ /* 0x000f620000004200 */
[--C-:B------:R-:W-:Y:S01]  /*a240*/  FFMA.FTZ R137, R135, UR6, -R156.reuse ;  /* 0x0000000687897c23 */ /* 0x100fe2000801089c */
[--C-:B------:R-:W-:Y:S01]  /*a250*/  FFMA.FTZ R136, R229, UR6, -R156.reuse ;  /* 0x00000006e5887c23 */ /* 0x100fe2000801089c */
[C---:B------:R-:W-:Y:S01]  /*a260*/  HMMA.16816.F32.BF16 R8, R48.reuse, R10, R108 ;  /* 0x0000000a3008723c */ /* 0x040fe2000004186c */
[--C-:B------:R-:W-:Y:S01]  /*a270*/  FFMA.FTZ R135, R227, UR6, -R156.reuse ;  /* 0x00000006e3877c23 */ /* 0x100fe2000801089c */
[----:B------:R-:W-:Y:S01]  /*a280*/  FFMA.FTZ R134, R231, UR6, -R156 ;  /* 0x00000006e7867c23 */ /* 0x000fe2000801089c */
[--C-:B------:R-:W-:Y:S01]  /*a290*/  FFMA.FTZ R142, R225, UR6, -R128.reuse ;  /* 0x00000006e18e7c23 */ /* 0x100fe20008010880 */
[--C-:B------:R-:W-:Y:S01]  /*a2a0*/  FFMA.FTZ R140, R141, UR6, -R128.reuse ;  /* 0x000000068d8c7c23 */ /* 0x100fe20008010880 */
[--C-:B------:R-:W-:Y:S01]  /*a2b0*/  FFMA.FTZ R139, R221, UR6, -R128.reuse ;  /* 0x00000006dd8b7c23 */ /* 0x100fe20008010880 */
[----:B------:R-:W-:Y:S01]  /*a2c0*/  FFMA.FTZ R223, R223, UR6, -R128 ;  /* 0x00000006dfdf7c23 */ /* 0x000fe20008010880 */
        /* <DEDUP_REMOVED lines=9> */
[C---:B----4-:R-:W-:Y:S01]  /*a360*/  HMMA.16816.F32.BF16 R28, R48.reuse, R32, R28 ;  /* 0x00000020301c723c */ /* 0x050fe2000004181c */
[----:B------:R-:W-:Y:S01]  /*a370*/  FFMA.FTZ R215, R215, UR6, -R128 ;  /* 0x00000006d7d77c23 */ /* 0x000fe20008010880 */
[----:B------:R-:W-:Y:S01]  /*a380*/  FFMA.FTZ R198, R177, UR6, -R156 ;  /* 0x00000006b1c67c23 */ /* 0x000fe2000801089c */
[----:B------:R-:W-:Y:S01]  /*a390*/  MUFU.EX2 R134, R134 ;  /* 0x0000008600867308 */ /* 0x000fe20000000800 */
[----:B------:R-:W-:Y:S01]  /*a3a0*/  FFMA.FTZ R200, R163, UR6, -R128 ;  /* 0x00000006a3c87c23 */ /* 0x000fe20008010880 */
[--C-:B------:R-:W-:Y:S01]  /*a3b0*/  FFMA.FTZ R193, R193, UR6, -R156.reuse ;  /* 0x00000006c1c17c23 */ /* 0x100fe2000801089c */
[--C-:B------:R-:W-:Y:S01]  /*a3c0*/  FFMA.FTZ R194, R199, UR6, -R156.reuse ;  /* 0x00000006c7c27c23 */ /* 0x100fe2000801089c */
[----:B------:R-:W-:Y:S01]  /*a3d0*/  MUFU.EX2 R142, R142 ;  /* 0x0000008e008e7308 */ /* 0x000fe20000000800 */
[C---:B-1----:R-:W-:Y:S01]  /*a3e0*/  HMMA.16816.F32.BF16 R36, R48.reuse, R40, R36 ;  /* 0x000000283024723c */ /* 0x042fe20000041824 */
[----:B------:R-:W-:Y:S01]  /*a3f0*/  FFMA.FTZ R177, R201, UR6, -R156 ;  /* 0x00000006c9b17c23 */ /* 0x000fe2000801089c */
[--C-:B------:R-:W-:Y:S01]  /*a400*/  FFMA.FTZ R202, R189, UR6, -R128.reuse ;  /* 0x00000006bdca7c23 */ /* 0x100fe20008010880 */
[----:B------:R-:W-:Y:S01]  /*a410*/  MUFU.EX2 R141, R223 ;  /* 0x000000df008d7308 */ /* 0x000fe20000000800 */
[--C-:B------:R-:W-:Y:S01]  /*a420*/  FFMA.FTZ R167, R167, UR6, -R128.reuse ;  /* 0x00000006a7a77c23 */ /* 0x100fe20008010880 */
[----:B------:R-:W-:Y:S01]  /*a430*/  FFMA.FTZ R163, R165, UR6, -R128 ;  /* 0x00000006a5a37c23 */ /* 0x000fe20008010880 */
[----:B------:R-:W-:Y:S01]  /*a440*/  FFMA.FTZ R203, R196, R162, R203 ;  /* 0x000000a2c4cb7223 */ /* 0x000fe200000100cb */
[----:B------:R-:W-:Y:S01]  /*a450*/  MUFU.EX2 R140, R140 ;  /* 0x0000008c008c7308 */ /* 0x000fe20000000800 */
[C---:B------:R-:W-:Y:S01]  /*a460*/  HMMA.16816.F32.BF16 R16, R48.reuse, R18, R72 ;  /* 0x000000123010723c */ /* 0x040fe20000041848 */
[----:B------:R-:W-:Y:S01]  /*a470*/  LDSM.16.MT88.4 R72, [R0+0x3000] ;  /* 0x003000000048783b */ /* 0x000fe20000004200 */
[----:B------:R-:W-:Y:S01]  /*a480*/  FFMA.FTZ R150, R150, UR6, -R156 ;  /* 0x0000000696967c23 */ /* 0x000fe2000801089c */
[----:B------:R-:W-:Y:S01]  /*a490*/  MUFU.EX2 R139, R139 ;  /* 0x0000008b008b7308 */ /* 0x000fe20000000800 */
[--C-:B------:R-:W-:Y:S01]  /*a4a0*/  FFMA.FTZ R162, R143, UR6, -R128.reuse ;  /* 0x000000068fa27c23 */ /* 0x100fe20008010880 */
[--C-:B------:R-:W-:Y:S01]  /*a4b0*/  FFMA.FTZ R145, R145, UR6, -R128.reuse ;  /* 0x0000000691917c23 */ /* 0x100fe20008010880 */
[----:B------:R-:W-:Y:S01]  /*a4c0*/  FFMA.FTZ R147, R147, UR6, -R128 ;  /* 0x0000000693937c23 */ /* 0x000fe20008010880 */
[----:B------:R-:W-:Y:S01]  /*a4d0*/  MUFU.EX2 R166, R166 ;  /* 0x000000a600a67308 */ /* 0x000fe20000000800 */
[C---:B------:R-:W-:Y:S01]  /*a4e0*/  HMMA.16816.F32.BF16 R32, R48.reuse, R34, R88 ;  /* 0x000000223020723c */ /* 0x040fe20000041858 */
[----:B------:R-:W-:Y:S01]  /*a4f0*/  FFMA.FTZ R155, R155, UR6, -R156 ;  /* 0x000000069b9b7c23 */ /* 0x000fe2000801089c */
[----:B------:R-:W-:Y:S01]  /*a500*/  FFMA.FTZ R149, R149, UR6, -R128 ;  /* 0x0000000695957c23 */ /* 0x000fe20008010880 */
[----:B------:R-:W-:Y:S01]  /*a510*/  MUFU.EX2 R164, R164 ;  /* 0x000000a400a47308 */ /* 0x000fe20000000800 */
[----:B------:R-:W-:Y:S01]  /*a520*/  LDSM.16.MT88.4 R108, [R169+0xa800] ;  /* 0x00a80000a96c783b */ /* 0x000fe20000004200 */
[--C-:B------:R-:W-:Y:S01]  /*a530*/  FFMA.FTZ R153, R153, UR6, -R156.reuse ;  /* 0x0000000699997c23 */ /* 0x100fe2000801089c */
[--C-:B------:R-:W-:Y:S01]  /*a540*/  FFMA.FTZ R148, R148, UR6, -R156.reuse ;  /* 0x0000000694947c23 */ /* 0x100fe2000801089c */
[----:B------:R-:W-:Y:S01]  /*a550*/  MUFU.EX2 R211, R215 ;  /* 0x000000d700d37308 */ /* 0x000fe20000000800 */
[C---:B------:R-:W-:Y:S01]  /*a560*/  HMMA.16816.F32.BF16 R40, R48.reuse, R42, R96 ;  /* 0x0000002a3028723c */ /* 0x040fe20000041860 */
[----:B------:R-:W-:Y:S01]  /*a570*/  FFMA.FTZ R157, R157, UR6, -R156 ;  /* 0x000000069d9d7c23 */ /* 0x000fe2000801089c */
[----:B------:R-:W-:Y:S01]  /*a580*/  LDSM.16.MT88.4 R80, [R169+0xc800] ;  /* 0x00c80000a950783b */ /* 0x000fe20000004200 */
[----:B------:R-:W-:Y:S01]  /*a590*/  MUFU.EX2 R192, R192 ;  /* 0x000000c000c07308 */ /* 0x000fe20000000800 */
[----:B------:R-:W-:Y:S01]  /*a5a0*/  FFMA.FTZ R158, R197, R160, R158 ;  /* 0x000000a0c59e7223 */ /* 0x000fe2000001009e */
[----:B------:R-:W-:Y:S01]  /*a5b0*/  FADD.FTZ R203, R154, R203 ;  /* 0x000000cb9acb7221 */ /* 0x000fe20000010000 */
[----:B------:R-:W-:Y:S01]  /*a5c0*/  LDSM.16.MT88.4 R88, [R0+0x3800] ;  /* 0x003800000058783b */ /* 0x000fe20000004200 */
[----:B------:R-:W-:Y:S01]  /*a5d0*/  MUFU.EX2 R209, R209 ;  /* 0x000000d100d17308 */ /* 0x000fe20000000800 */
[C---:B------:R-:W-:Y:S01]  /*a5e0*/  HMMA.16816.F32.BF16 R44, R48.reuse, R52, R44 ;  /* 0x00000034302c723c */ /* 0x040fe2000004182c */
[----:B--2---:R-:W-:Y:S01]  /*a5f0*/  F2FP.BF16.F32.PACK_AB R52, R117, R100 ;  /* 0x000000647534723e */ /* 0x004fe200000010ff */
[----:B------:R-:W-:Y:S01]  /*a600*/  FADD.FTZ R158, R133, R158 ;  /* 0x0000009e859e7221 */ /* 0x000fe20000010000 */
[----:B---3--:R-:W-:Y:S01]  /*a610*/  F2FP.BF16.F32.PACK_AB R53, R120, R101 ;  /* 0x000000657835723e */ /* 0x008fe200000010ff */
[----:B------:R-:W-:Y:S01]  /*a620*/  MUFU.EX2 R188, R188 ;  /* 0x000000bc00bc7308 */ /* 0x000fe20000000800 */
[----:B------:R-:W-:Y:S01]  /*a630*/  FADD.FTZ R132, R132, R203 ;  /* 0x000000cb84847221 */ /* 0x000fe20000010000 */
[----:B------:R-:W-:Y:S01]  /*a640*/  FADD.FTZ R131, R131, R158 ;  /* 0x0000009e83837221 */ /* 0x000fe20000010000 */
[----:B------:R-:W-:Y:S01]  /*a650*/  LDSM.16.MT88.4 R96, [R169+0xe800] ;  /* 0x00e80000a960783b */ /* 0x000fe20000004200 */
[----:B------:R-:W-:Y:S01]  /*a660*/  HMMA.16816.F32.BF16 R48, R48, R54, R104 ;  /* 0x000000363030723c */ /* 0x000fe20000041868 */
[----:B------:R-:W-:Y:S01]  /*a670*/  F2FP.BF16.F32.PACK_AB R54, R59, R118 ;  /* 0x000000763b36723e */ /* 0x000fe200000010ff */
[----:B------:R-:W-:Y:S01]  /*a680*/  MUFU.EX2 R198, R198 ;  /* 0x000000c600c67308 */ /* 0x000fe20000000800 */
[----:B-----5:R-:W-:Y:S01]  /*a690*/  F2FP.BF16.F32.PACK_AB R55, R58, R119 ;  /* 0x000000773a37723e */ /* 0x020fe200000010ff */
[----:B------:R-:W-:Y:S01]  /*a6a0*/  FADD.FTZ R129, R129, R132 ;  /* 0x0000008481817221 */ /* 0x000fe20000010000 */
[--C-:B------:R-:W-:Y:S01]  /*a6b0*/  FFMA.FTZ R152, R152, UR6, -R156.reuse ;  /* 0x0000000698987c23 */ /* 0x100fe2000801089c */
[----:B------:R-:W-:Y:S01]  /*a6c0*/  MUFU.EX2 R193, R193 ;  /* 0x000000c100c17308 */ /* 0x000fe20000000800 */
[--C-:B------:R-:W-:Y:S01]  /*a6d0*/  FFMA.FTZ R159, R159, UR6, -R156.reuse ;  /* 0x000000069f9f7c23 */ /* 0x100fe2000801089c */
[----:B------:R-:W-:Y:S01]  /*a6e0*/  FFMA.FTZ R130, R130, UR6, -R156 ;  /* 0x0000000682827c23 */ /* 0x000fe2000801089c */
[--C-:B------:R-:W-:Y:S01]  /*a6f0*/  FFMA.FTZ R116, R116, UR6, -R128.reuse ;  /* 0x0000000674747c23 */ /* 0x100fe20008010880 */
[C---:B------:R-:W-:Y:S01]  /*a700*/  HMMA.16816.F32.BF16 R20, R52.reuse, R60, R20 ;  /* 0x0000003c3414723c */ /* 0x040fe20000041814 */
[----:B------:R-:W-:Y:S01]  /*a710*/  MUFU.EX2 R194, R194 ;  /* 0x000000c200c27308 */ /* 0x000fe20000000800 */
[--C-:B------:R-:W-:Y:S01]  /*a720*/  FFMA.FTZ R125, R125, UR6, -R128.reuse ;  /* 0x000000067d7d7c23 */ /* 0x100fe20008010880 */
[--C-:B------:R-:W-:Y:S01]  /*a730*/  FFMA.FTZ R122, R122, UR6, -R128.reuse ;  /* 0x000000067a7a7c23 */ /* 0x100fe20008010880 */
[----:B------:R-:W-:Y:S01]  /*a740*/  FFMA.FTZ R123, R123, UR6, -R128 ;  /* 0x000000067b7b7c23 */ /* 0x000fe20008010880 */
        /* <DEDUP_REMOVED lines=13> */
[----:B------:R-:W3:Y:S04]  /*a820*/  MUFU.EX2 R145, R145 ;  /* 0x0000009100917308 */ /* 0x000ee80000000800 */
[----:B------:R-:W-:Y:S02]  /*a830*/  MUFU.EX2 R147, R147 ;  /* 0x0000009300937308 */ /* 0x000fe40000000800 */
[C---:B------:R-:W-:Y:S01]  /*a840*/  HMMA.16816.F32.BF16 R16, R52.reuse, R66, R16 ;  /* 0x000000423410723c */ /* 0x040fe20000041810 */
[----:B------:R-:W4:Y:S01]  /*a850*/  LDSM.16.MT88.4 R64, [R169+0xd400] ;  /* 0x00d40000a940783b */ /* 0x000f220000004200 */
[----:B------:R-:W-:Y:S04]  /*a860*/  MUFU.EX2 R152, R152 ;  /* 0x0000009800987308 */ /* 0x000fe80000000800 */
[----:B------:R-:W-:Y:S01]  /*a870*/  MUFU.EX2 R159, R159 ;  /* 0x0000009f009f7308 */ /* 0x000fe20000000800 */
[----:B---3--:R-:W-:Y:S01]  /*a880*/  F2FP.BF16.F32.PACK_AB R105, R145, R162 ;  /* 0x000000a29169723e */ /* 0x008fe200000010ff */
[C---:B-1----:R-:W-:Y:S02]  /*a890*/  HMMA.16816.F32.BF16 R44, R52.reuse, R60, R44 ;  /* 0x0000003c342c723c */ /* 0x042fe4000004182c */
[----:B------:R-:W-:Y:S04]  /*a8a0*/  MUFU.EX2 R130, R130 ;  /* 0x0000008200827308 */ /* 0x000fe80000000800 */
[----:B------:R-:W-:Y:S02]  /*a8b0*/  MUFU.EX2 R116, R116 ;  /* 0x0000007400747308 */ /* 0x000fe40000000800 */
[C---:B------:R-:W-:Y:S01]  /*a8c0*/  HMMA.16816.F32.BF16 R48, R52.reuse, R62, R48 ;  /* 0x0000003e3430723c */ /* 0x040fe20000041830 */
[----:B------:R-:W1:Y:S01]  /*a8d0*/  LDSM.16.MT88.4 R60, [R169+0xb800] ;  /* 0x00b80000a93c783b */ /* 0x000e620000004200 */
[----:B------:R-:W-:Y:S06]  /*a8e0*/  MUFU.EX2 R125, R125 ;  /* 0x0000007d007d7308 */ /* 0x000fec0000000800 */
[C---:B--2---:R-:W-:Y:S08]  /*a8f0*/  HMMA.16816.F32.BF16 R28, R52.reuse, R68, R28 ;  /* 0x00000044341c723c */ /* 0x044ff0000004181c */
[C---:B------:R-:W-:Y:S01]  /*a900*/  HMMA.16816.F32.BF16 R32, R52.reuse, R70, R32 ;  /* 0x000000463420723c */ /* 0x040fe20000041820 */
[----:B------:R-:W2:Y:S07]  /*a910*/  LDSM.16.MT88.4 R68, [R169+0x9800] ;  /* 0x00980000a944783b */ /* 0x000eae0000004200 */
[C---:B----4-:R-:W-:Y:S08]  /*a920*/  HMMA.16816.F32.BF16 R36, R52.reuse, R64, R36 ;  /* 0x000000403424723c */ /* 0x050ff00000041824 */
[----:B------:R-:W-:Y:S01]  /*a930*/  HMMA.16816.F32.BF16 R40, R52, R66, R40 ;  /* 0x000000423428723c */ /* 0x000fe20000041828 */
[----:B------:R-:W-:Y:S01]  /*a940*/  F2FP.BF16.F32.PACK_AB R52, R136, R137 ;  /* 0x000000898834723e */ /* 0x000fe200000010ff */
[----:B------:R-:W3:Y:S01]  /*a950*/  LDSM.16.MT88.4 R64, [R0+0x800] ;  /* 0x000800000040783b */ /* 0x000ee20000004200 */
        /* <DEDUP_REMOVED lines=60> */
[----:B------:R-:W-:Y:S01]  /*ad20*/  HMMA.16816.F32.BF16 R28, R52, R72, R28 ;  /* 0x00000048341c723c */ /* 0x000fe2000004181c */
[----:B------:R-:W-:-:S02]  /*ad30*/  FFMA.FTZ R72, R146, UR6, -R156 ;  /* 0x0000000692487c23 */ /* 0x000fc4000801089c */
[----:B------:R-:W4:Y:S05]  /*ad40*/  MUFU.EX2 R146, R149 ;  /* 0x0000009500927308 */ /* 0x000f2a0000000800 */
[C---:B------:R-:W-:Y:S08]  /*ad50*/  HMMA.16816.F32.BF16 R32, R52.reuse, R74, R32 ;  /* 0x0000004a3420723c */ /* 0x040ff00000041820 */
[----:B-1----:R-:W-:Y:S01]  /*ad60*/  HMMA.16816.F32.BF16 R36, R52, R68, R36 ;  /* 0x000000443424723c */ /* 0x002fe20000041824 */
[----:B----4-:R-:W-:-:S07]  /*ad70*/  F2FP.BF16.F32.PACK_AB R107, R146, R147 ;  /* 0x00000093926b723e */ /* 0x010fce00000010ff */
[C---:B------:R-:W-:Y:S01]  /*ad80*/  HMMA.16816.F32.BF16 R40, R52.reuse, R70, R40 ;  /* 0x000000463428723c */ /* 0x040fe20000041828 */
[----:B------:R-:W1:Y:S07]  /*ad90*/  LDSM.16.MT88.4 R68, [R0+0x1400] ;  /* 0x001400000044783b */ /* 0x000e6e0000004200 */
[----:B--2---:R-:W-:Y:S01]  /*ada0*/  HMMA.16816.F32.BF16 R44, R52, R60, R44 ;  /* 0x0000003c342c723c */ /* 0x004fe2000004182c */
[--C-:B------:R-:W-:Y:S01]  /*adb0*/  FFMA.FTZ R61, R151, UR6, -R156.reuse ;  /* 0x00000006973d7c23 */ /* 0x100fe2000801089c */
[--C-:B------:R-:W-:Y:S01]  /*adc0*/  FFMA.FTZ R60, R144, UR6, -R156.reuse ;  /* 0x00000006903c7c23 */ /* 0x100fe2000801089c */
[----:B------:R-:W2:Y:S01]  /*add0*/  MUFU.EX2 R151, R155 ;  /* 0x0000009b00977308 */ /* 0x000ea20000000800 */
[----:B------:R-:W-:-:S03]  /*ade0*/  FFMA.FTZ R156, R161, UR6, -R156 ;  /* 0x00000006a19c7c23 */ /* 0x000fc6000801089c */
[----:B------:R-:W-:Y:S01]  /*adf0*/  MUFU.EX2 R144, R61 ;  /* 0x0000003d00907308 */ /* 0x000fe20000000800 */
[----:B------:R-:W-:Y:S01]  /*ae00*/  HMMA.16816.F32.BF16 R48, R52, R62, R48 ;  /* 0x0000003e3430723c */ /* 0x000fe20000041830 */
[----:B------:R-:W4:Y:S02]  /*ae10*/  LDSM.16.MT88.4 R52, [R169+0xa400] ;  /* 0x00a40000a934783b */ /* 0x000f240000004200 */
[----:B------:R-:W5:Y:S01]  /*ae20*/  MUFU.EX2 R143, R60 ;  /* 0x0000003c008f7308 */ /* 0x000f620000000800 */
[----:B--2---:R-:W-:Y:S02]  /*ae30*/  F2FP.BF16.F32.PACK_AB R104, R151, R150 ;  /* 0x000000969768723e */ /* 0x004fe400000010ff */
[----:B-----5:R-:W-:Y:S01]  /*ae40*/  F2FP.BF16.F32.PACK_AB R106, R143, R144 ;  /* 0x000000908f6a723e */ /* 0x020fe200000010ff */
[----:B------:R-:W2:Y:S06]  /*ae50*/  LDSM.16.MT88.4 R60, [R0+0x3400] ;  /* 0x00340000003c783b */ /* 0x000eac0000004200 */
[C---:B---3--:R-:W-:Y:S08]  /*ae60*/  HMMA.16816.F32.BF16 R20, R104.reuse, R64, R20 ;  /* 0x000000406814723c */ /* 0x048ff00000041814 */
[C---:B-1----:R-:W-:Y:S08]  /*ae70*/  HMMA.16816.F32.BF16 R12, R104.reuse, R68, R12 ;  /* 0x00000044680c723c */ /* 0x042ff0000004180c */
[C---:B------:R-:W-:Y:S08]  /*ae80*/  HMMA.16816.F32.BF16 R16, R104.reuse, R70, R16 ;  /* 0x000000466810723c */ /* 0x040ff00000041810 */
[C---:B----4-:R-:W-:Y:S01]  /*ae90*/  HMMA.16816.F32.BF16 R112, R104.reuse, R52, R4 ;  /* 0x000000346870723c */ /* 0x050fe20000041804 */
[----:B------:R-:W1:Y:S07]  /*aea0*/  LDSM.16.MT88.4 R4, [R0+0x5400] ;  /* 0x005400000004783b */ /* 0x000e6e0000004200 */
[C---:B------:R-:W-:Y:S01]  /*aeb0*/  HMMA.16816.F32.BF16 R8, R104.reuse, R54, R8 ;  /* 0x000000366808723c */ /* 0x040fe20000041808 */
[----:B------:R-:W3:Y:S07]  /*aec0*/  LDSM.16.MT88.4 R52, [R169+0xe400] ;  /* 0x00e40000a934783b */ /* 0x000eee0000004200 */
[C---:B--2---:R-:W-:Y:S01]  /*aed0*/  HMMA.16816.F32.BF16 R28, R104.reuse, R60, R28 ;  /* 0x0000003c681c723c */ /* 0x044fe2000004181c */
[--C-:B------:R-:W-:Y:S01]  /*aee0*/  FFMA.FTZ R60, R124, UR6, -R128.reuse ;  /* 0x000000067c3c7c23 */ /* 0x100fe20008010880 */
[----:B------:R-:W-:Y:S05]  /*aef0*/  MUFU.EX2 R61, R153 ;  /* 0x00000099003d7308 */ /* 0x000fea0000000800 */
[----:B------:R-:W-:Y:S01]  /*af00*/  MUFU.EX2 R60, R60 ;  /* 0x0000003c003c7308 */ /* 0x000fe20000000800 */
[----:B------:R-:W-:Y:S01]  /*af10*/  HMMA.16816.F32.BF16 R32, R104, R62, R32 ;  /* 0x0000003e6820723c */ /* 0x000fe20000041820 */
[--C-:B------:R-:W-:Y:S01]  /*af20*/  FFMA.FTZ R63, R121, UR6, -R128.reuse ;  /* 0x00000006793f7c23 */ /* 0x100fe20008010880 */
[----:B------:R-:W-:-:S05]  /*af30*/  FFMA.FTZ R62, R126, UR6, -R128 ;  /* 0x000000067e3e7c23 */ /* 0x000fca0008010880 */
[----:B------:R-:W2:Y:S01]  /*af40*/  MUFU.EX2 R63, R63 ;  /* 0x0000003f003f7308 */ /* 0x000ea20000000800 */
[C---:B------:R-:W-:Y:S03]  /*af50*/  HMMA.16816.F32.BF16 R24, R104.reuse, R66, R24 ;  /* 0x000000426818723c */ /* 0x040fe60000041818 */
[----:B------:R-:W-:Y:S05]  /*af60*/  MUFU.EX2 R62, R62 ;  /* 0x0000003e003e7308 */ /* 0x000fea0000000800 */
[----:B-1----:R-:W-:Y:S01]  /*af70*/  HMMA.16816.F32.BF16 R44, R104, R4, R44 ;  /* 0x00000004682c723c */ /* 0x002fe2000004182c */
[----:B--2---:R-:W-:-:S07]  /*af80*/  F2FP.BF16.F32.PACK_AB R5, R60, R63 ;  /* 0x0000003f3c05723e */ /* 0x004fce00000010ff */
[C---:B---3--:R-:W-:Y:S01]  /*af90*/  HMMA.16816.F32.BF16 R40, R104.reuse, R54, R40 ;  /* 0x000000366828723c */ /* 0x048fe20000041828 */
[----:B------:R-:W-:Y:S01]  /*afa0*/  FFMA.FTZ R55, R127, UR6, -R128 ;  /* 0x000000067f377c23 */ /* 0x000fe20008010880 */
[----:B------:R-:W1:Y:S05]  /*afb0*/  MUFU.EX2 R54, R72 ;  /* 0x0000004800367308 */ /* 0x000e6a0000000800 */
[----:B------:R-:W2:Y:S01]  /*afc0*/  MUFU.EX2 R55, R55 ;  /* 0x0000003700377308 */ /* 0x000ea20000000800 */
[C---:B------:R-:W-:Y:S03]  /*afd0*/  HMMA.16816.F32.BF16 R36, R104.reuse, R52, R36 ;  /* 0x000000346824723c */ /* 0x040fe60000041824 */
[----:B------:R-:W-:Y:S04]  /*afe0*/  MUFU.EX2 R53, R148 ;  /* 0x0000009400357308 */ /* 0x000fe80000000800 */
[----:B------:R-:W3:Y:S01]  /*aff0*/  MUFU.EX2 R52, R157 ;  /* 0x0000009d00347308 */ /* 0x000ee20000000800 */
[----:B------:R-:W-:Y:S01]  /*b000*/  HMMA.16816.F32.BF16 R104, R104, R6, R48 ;  /* 0x000000066868723c */ /* 0x000fe20000041830 */
[----:B-1----:R-:W-:Y:S01]  /*b010*/  F2FP.BF16.F32.PACK_AB R4, R54, R61 ;  /* 0x0000003d3604723e */ /* 0x002fe200000010ff */
[----:B------:R-:W1:Y:S01]  /*b020*/  LDSM.16.MT88.4 R72, [R0+0x1800] ;  /* 0x001800000048783b */ /* 0x000e620000004200 */
[----:B--2---:R-:W-:-:S02]  /*b030*/  F2FP.BF16.F32.PACK_AB R7, R55, R62 ;  /* 0x0000003e3707723e */ /* 0x004fc400000010ff */
[----:B---3--:R-:W-:-:S07]  /*b040*/  F2FP.BF16.F32.PACK_AB R6, R52, R53 ;  /* 0x000000353406723e */ /* 0x008fce00000010ff */
[C---:B------:R-:W-:Y:S08]  /*b050*/  HMMA.16816.F32.BF16 R112, R4.reuse, R108, R112 ;  /* 0x0000006c0470723c */ /* 0x040ff00000041870 */
[C---:B------:R-:W-:Y:S01]  /*b060*/  HMMA.16816.F32.BF16 R108, R4.reuse, R110, R8 ;  /* 0x0000006e046c723c */ /* 0x040fe20000041808 */
[----:B------:R-:W2:Y:S07]  /*b070*/  LDSM.16.MT88.4 R8, [R0+0x5800] ;  /* 0x005800000008783b */ /* 0x000eae0000004200 */
[C---:B------:R-:W-:Y:S01]  /*b080*/  HMMA.16816.F32.BF16 R76, R4.reuse, R80, R20 ;  /* 0x00000050044c723c */ /* 0x040fe20000041814 */
[----:B------:R-:W-:Y:S01]  /*b090*/  FADD.FTZ R22, R2, R131 ;  /* 0x0000008302167221 */ /* 0x000fe20000010000 */
[----:B------:R-:W-:Y:S01]  /*b0a0*/  FADD.FTZ R2, R100, R129 ;  /* 0x0000008164027221 */ /* 0x000fe20000010000 */
[----:B------:R-:W-:Y:S03]  /*b0b0*/  MUFU.EX2 R21, R156 ;  /* 0x0000009c00157308 */ /* 0x000fe60000000800 */
[----:B------:R-:W-:Y:S01]  /*b0c0*/  FADD.FTZ R117, R117, R2 ;  /* 0x0000000275757221 */ /* 0x000fe20000010000 */
[----:B------:R-:W-:Y:S01]  /*b0d0*/  MUFU.EX2 R20, R122 ;  /* 0x0000007a00147308 */ /* 0x000fe20000000800 */
[----:B------:R-:W-:Y:S01]  /*b0e0*/  HMMA.16816.F32.BF16 R80, R4, R82, R24 ;  /* 0x000000520450723c */ /* 0x000fe20000041818 */
[----:B------:R-:W-:Y:S01]  /*b0f0*/  FADD.FTZ R25, R101, R22 ;  /* 0x0000001665197221 */ /* 0x000fe20000010000 */
[----:B------:R-:W-:Y:S01]  /*b100*/  FADD.FTZ R2, R118, R117 ;  /* 0x0000007576027221 */ /* 0x000fe20000010000 */
[----:B------:R-:W3:Y:S02]  /*b110*/  MUFU.EX2 R23, R123 ;  /* 0x0000007b00177308 */ /* 0x000ee40000000800 */
[----:B------:R-:W-:Y:S01]  /*b120*/  FADD.FTZ R120, R120, R25 ;  /* 0x0000001978787221 */ /* 0x000fe20000010000 */
[----:B------:R-:W-:-:S02]  /*b130*/  FADD.FTZ R2, R59, R2 ;  /* 0x000000023b027221 */ /* 0x000fc40000010000 */
[C---:B-1----:R-:W-:Y:S01]  /*b140*/  HMMA.16816.F32.BF16 R68, R4.reuse, R72, R12 ;  /* 0x000000480444723c */ /* 0x042fe2000004180c */
[----:B------:R-:W-:Y:S01]  /*b150*/  FADD.FTZ R119, R119, R120 ;  /* 0x0000007877777221 */ /* 0x000fe20000010000 */
[----:B------:R-:W1:Y:S01]  /*b160*/  LDSM.16.MT88.4 R12, [R169+0xac00] ;  /* 0x00ac0000a90c783b */ /* 0x000e620000004200 */
[----:B------:R-:W-:Y:S01]  /*b170*/  FADD.FTZ R137, R137, R2 ;  /* 0x0000000289897221 */ /* 0x000fe20000010000 */
[----:B------:R-:W-:Y:S01]  /*b180*/  MOV R2, R57 ;  /* 0x0000003900027202 */ /* 0x000fe20000000f00 */
[----:B------:R-:W-:Y:S02]  /*b190*/  FADD.FTZ R119, R58, R119 ;  /* 0x000000773a777221 */ /* 0x000fe40000010000 */
[----:B------:R-:W-:Y:S01]  /*b1a0*/  FADD.FTZ R136, R136, R137 ;  /* 0x0000008988887221 */ /* 0x000fe20000010000 */
[----:B------:R-:W-:Y:S01]  /*b1b0*/  HMMA.16816.F32.BF16 R72, R4, R74, R16 ;  /* 0x0000004a0448723c */ /* 0x000fe20000041810 */
[----:B------:R-:W4:Y:S01]  /*b1c0*/  LDSM.16.MT88.4 R16, [R0+0x1c00] ;  /* 0x001c00000010783b */ /* 0x000f220000004200 */
        /* <DEDUP_REMOVED lines=20> */
[C---:B------:R-:W-:Y:S02]  /*b310*/  HMMA.16816.F32.BF16 R92, R4.reuse, R96, R36 ;  /* 0x00000060045c723c */ /* 0x040fe40000041824 */
[----:B------:R-:W-:Y:S01]  /*b320*/  FADD.FTZ R202, R202, R209 ;  /* 0x000000d1caca7221 */ /* 0x000fe20000010000 */
[----:B------:R-:W-:Y:S01]  /*b330*/  FADD.FTZ R194, R194, R193 ;  /* 0x000000c1c2c27221 */ /* 0x000fe20000010000 */
[----:B------:R-:W-:Y:S02]  /*b340*/  IADD3 R193, PT, PT, R138, -0x3, RZ ;  /* 0xfffffffd8ac17810 */ /* 0x000fe40007ffe0ff */
        /* <DEDUP_REMOVED lines=39> */
[----:B--2---:R-:W-:Y:S02]  /*b5c0*/  HMMA.16816.F32.BF16 R76, R4, R8, R76 ;  /* 0x00000008044c723c */ /* 0x004fe4000004184c */
[----:B------:R-:W-:-:S06]  /*b5d0*/  FADD.FTZ R197, R125, R116 ;  /* 0x000000747dc57221 */ /* 0x000fcc0000010000 */
[C---:B------:R-:W-:Y:S01]  /*b5e0*/  HMMA.16816.F32.BF16 R80, R4.reuse, R10, R80 ;  /* 0x0000000a0450723c */ /* 0x040fe20000041850 */
[----:B------:R2:W4:Y:S07]  /*b5f0*/  LDSM.16.MT88.4 R8, [R0+0x5c00] ;  /* 0x005c00000008783b */ /* 0x00052e0000004200 */
[C---:B-1----:R-:W-:Y:S08]  /*b600*/  HMMA.16816.F32.BF16 R84, R4.reuse, R12, R84 ;  /* 0x0000000c0454723c */ /* 0x042ff00000041854 */
[----:B------:R-:W-:Y:S01]  /*b610*/  HMMA.16816.F32.BF16 R88, R4, R14, R88 ;  /* 0x0000000e0458723c */ /* 0x000fe20000041858 */
[----:B--2---:R-:W-:-:S07]  /*b620*/  MOV R0, R56 ;  /* 0x0000003800007202 */ /* 0x004fce0000000f00 */
[C---:B---3--:R-:W-:Y:S08]  /*b630*/  HMMA.16816.F32.BF16 R92, R4.reuse, R16, R92 ;  /* 0x00000010045c723c */ /* 0x048ff0000004185c */
[C---:B------:R-:W-:Y:S08]  /*b640*/  HMMA.16816.F32.BF16 R96, R4.reuse, R18, R96 ;  /* 0x000000120460723c */ /* 0x040ff00000041860 */
[C---:B----4-:R-:W-:Y:S08]  /*b650*/  HMMA.16816.F32.BF16 R100, R4.reuse, R8, R100 ;  /* 0x000000080464723c */ /* 0x050ff00000041864 */
[----:B------:R-:W-:-:S15]  /*b660*/  HMMA.16816.F32.BF16 R104, R4, R10, R104 ;  /* 0x0000000a0468723c */ /* 0x000fde0000041868 */
[----:B------:R-:W-:-:S05]  /*b670*/  NOP ;  /* 0x0000000000007918 */ /* 0x000fca0000000000 */
.L_x_1618:
[----:B------:R-:W-:-:S13]  /*b680*/  ISETP.GE.AND P0, PT, R193, RZ, PT ;  /* 0x000000ffc100720c */ /* 0x000fda0003f06270 */
[----:B------:R-:W-:Y:S05]  /*b690*/  @!P0 BRA `(.L_x_1624) ;  /* 0x0000004000cc8947 */ /* 0x000fea0003800000 */
[----:B------:R-:W-:Y:S01]  /*b6a0*/  UISETP.NE.U32.AND UP0, UPT, UR8, URZ, UPT ;  /* 0x000000ff0800728c */ /* 0x000fe2000bf05070 */
[----:B------:R-:W-:Y:S01]  /*b6b0*/  SHF.L.U32 R5, R168, 0x1, RZ ;  /* 0x00000001a8057819 */ /* 0x000fe200000006ff */
[C---:B------:R-:W-:Y:S01]  /*b6c0*/  IMAD.SHL.U32 R194, R193.reuse, 0x80, RZ ;  /* 0x00000080c1c27824 */ /* 0x040fe200078e00ff */
[----:B------:R-:W-:Y:S01]  /*b6d0*/  IADD3 R193, PT, PT, R193, 0x1, RZ ;  /* 0x00000001c1c17810 */ /* 0x000fe20007ffe0ff */
[----:B------:R-:W-:Y:S01]  /*b6e0*/  UISETP.NE.AND.EX UP0, UPT, UR9, URZ, UPT, UP0 ;  /* 0x000000ff0900728c */ /* 0x000fe2000bf05300 */
[----:B------:R-:W-:Y:S01]  /*b6f0*/  LOP3.LUT R5, R5, 0x6, RZ, 0xc0, !PT ;  /* 0x0000000605057812 */ /* 0x000fe200078ec0ff */
[----:B------:R-:W-:Y:S01]  /*b700*/  IMAD.MOV.U32 R119, RZ, RZ, R0 ;  /* 0x000000ffff777224 */ /* 0x000fe200078e0000 */
[----:B------:R-:W-:Y:S01]  /*b710*/  MOV R189, RZ ;  /* 0x000000ff00bd7202 */ /* 0x000fe20000000f00 */
[----:B------:R-:W-:Y:S01]  /*b720*/  IMAD.MOV.U32 R117, RZ, RZ, R2 ;  /* 0x000000ffff757224 */ /* 0x000fe200078e0002 */
[C---:B------:R-:W-:Y:S01]  /*b730*/  LOP3.LUT R192, R194.reuse, 0x40, R5, 0xfe, !PT ;  /* 0x00000040c2c07812 */ /* 0x040fe200078efe05 */
[----:B------:R-:W-:Y:S01]  /*b740*/  VIADD R188, R169, 0x9020 ;  /* 0x00009020a9bc7836 */ /* 0x000fe20000000000 */
[----:B------:R-:W-:Y:S01]  /*b750*/  PLOP3.LUT P6, PT, PT, PT, UP0, 0x80, 0x8 ;  /* 0x000000000008781c */ /* 0x000fe20003fcf008 */
[----:B------:R-:W-:Y:S01]  /*b760*/  VIADD R194, R194, 0x80 ;  /* 0x00000080c2c27836 */ /* 0x000fe20000000000 */
[----:B------:R-:W1:Y:S01]  /*b770*/  LDCU UR5, c[0x0][0x440] ;  /* 0x00008800ff0577ac */ /* 0x000e620008000800 */
[----:B------:R-:W2:Y:S01]  /*b780*/  LDCU UR4, c[0x0][0x45c] ;  /* 0x00008b80ff0477ac */ /* 0x000ea20008000800 */
[----:B------:R-:W3:Y:S01]  /*b790*/  LDCU.64 UR6, c[0x0][0x3a0] ;  /* 0x00007400ff0677ac */ /* 0x000ee20008000a00 */
[----:B------:R-:W4:Y:S08]  /*b7a0*/  LDCU.64 UR8, c[0x0][0x3a8] ;  /* 0x00007500ff0877ac */ /* 0x000f300008000a00 */
.L_x_1628:
        /* <DEDUP_REMOVED lines=76> */
.L_x_1625:
        /* <DEDUP_REMOVED lines=8> */
[----:B------:R-:W-:Y:S02]  /*bcf0*/  IMAD.MOV.U32 R116, RZ, RZ, 0x20 ;  /* 0x00000020ff747424 */ /* 0x000fe400078e00ff */
        /* <DEDUP_REMOVED lines=13> */
[C---:B------:R-:W-:Y:S01]  /*bdd0*/  IMAD.X R203, R198.reuse, 0x1, R201, P1 ;  /* 0x00000001c6cb7824 */ /* 0x040fe200008e06c9 */
[----:B------:R-:W-:Y:S02]  /*bde0*/  ISETP.NE.AND P1, PT, R193, 0x1, PT ;  /* 0x00000001c100780c */ /* 0x000fe40003f25270 */
[----:B------:R-:W-:Y:S01]  /*bdf0*/  @P3 STS.128 [R183+0xd000], RZ ;  /* 0x00d000ffb7003388 */ /* 0x000fe20000000c00 */
[----:B------:R-:W-:Y:S01]  /*be00*/  IMAD.X R205, R198, 0x1, R203, P0 ;  /* 0x00000001c6cd7824 */ /* 0x000fe200000e06cb */
[----:B------:R-:W-:Y:S02]  /*be10*/  LOP3.LUT P0, RZ, R168, 0x4, RZ, 0xc0, !PT ;  /* 0x00000004a8ff7812 */ /* 0x000fe4000780c0ff */
[----:B------:R-:W-:Y:S01]  /*be20*/  @!PT LDS RZ, [RZ] ;  /* 0x00000000fffff984 */ /* 0x000fe20000000800 */
[----:B------:R-:W-:Y:S01]  /*be30*/  @!PT LDS RZ, [RZ] ;  /* 0x00000000fffff984 */ /* 0x000fe20000000800 */
[----:B------:R-:W-:Y:S01]  /*be40*/  @!PT LDS RZ, [RZ] ;  /* 0x00000000fffff984 */ /* 0x000fe20000000800 */
[----:B------:R1:W-:Y:S02]  /*be50*/  @!P5 LDGSTS.E.BYPASS.LTC128B.128 [R183+0x9800], desc[UR16][R200.64] ;  /* 0x09800000c8b7dfae */ /* 0x0003e4000b981a10 */
[----:B------:R-:W-:Y:S02]  /*be60*/  SEL R116, R116, 0xffffffe0, !P0 ;  /* 0xffffffe074747807 */ /* 0x000fe40004000000 */
[----:B------:R-:W-:Y:S03]  /*be70*/  @P5 STS.128 [R183+0x9800], RZ ;  /* 0x009800ffb7005388 */ /* 0x000fe60000000c00 */
[--C-:B------:R-:W-:Y:S01]  /*be80*/  IMAD.IADD R2, R171, 0x1, R116.reuse ;  /* 0x00000001ab027824 */ /* 0x100fe200078e0274 */
[----:B------:R-:W-:Y:S01]  /*be90*/  @!PT LDS RZ, [RZ] ;  /* 0x00000000fffff984 */ /* 0x000fe20000000800 */
[----:B------:R-:W-:Y:S01]  /*bea0*/  @!PT LDS RZ, [RZ] ;  /* 0x00000000fffff984 */ /* 0x000fe20000000800 */
[----:B------:R-:W-:Y:S01]  /*beb0*/  @!PT LDS RZ, [RZ] ;  /* 0x00000000fffff984 */ /* 0x000fe20000000800 */
[----:B------:R1:W-:Y:S01]  /*bec0*/  @!P4 LDGSTS.E.BYPASS.LTC128B.128 [R183+0xb800], desc[UR16][R200.64+0x40] ;  /* 0x0b800040c8b7cfae */ /* 0x0003e2000b981a10 */
[----:B------:R-:W-:Y:S03]  /*bed0*/  IMAD.IADD R0, R170, 0x1, R116 ;  /* 0x00000001aa007824 */ /* 0x000fe600078e0274 */
        /* <DEDUP_REMOVED lines=89> */
[C---:B---3--:R-:W-:Y:S08]  /*c470*/  HMMA.16816.F32.BF16 R60, R156.reuse, R128, R60 ;  /* 0x000000809c3c723c */ /* 0x048ff0000004183c */
[----:B------:R-:W-:Y:S01]  /*c480*/  HMMA.16816.F32.BF16 R64, R156, R130, R64 ;  /* 0x000000829c40723c */ /* 0x000fe20000041840 */
[----:B------:R-:W2:Y:S07]  /*c490*/  LDSM.16.M88.4 R128, [R170+0x5400] ;  /* 0x00540000aa80783b */ /* 0x000eae0000000200 */
        /* <DEDUP_REMOVED lines=86> */
[----:B------:R-:W1:Y:S01]  /*ca00*/  LDSM.16.M88.4 R132, [R0+0x8800] ;  /* 0x008800000084783b */ /* 0x000e620000000200 */
[----:B------:R-:W-:Y:S04]  /*ca10*/  DEPBAR.LE SB0, 0x0 ;  /* 0x000080000000791a */ /* 0x000fe80000000000 */
[----:B------:R-:W-:Y:S02]  /*ca20*/  BAR.SYNC.DEFER_BLOCKING 0x0 ;  /* 0x0000000000007b1d */ /* 0x000fe40000010000 */
[C---:B--2---:R-:W-:Y:S08]  /*ca30*/  HMMA.16816.F32.BF16 R36, R124.reuse, R120, R36 ;  /* 0x000000787c24723c */ /* 0x044ff00000041824 */
[C---:B------:R-:W-:Y:S08]  /*ca40*/  HMMA.16816.F32.BF16 R40, R124.reuse, R122, R40 ;  /* 0x0000007a7c28723c */ /* 0x040ff00000041828 */
[C---:B---3--:R-:W-:Y:S08]  /*ca50*/  HMMA.16816.F32.BF16 R44, R124.reuse, R128, R44 ;  /* 0x000000807c2c723c */ /* 0x048ff0000004182c */
        /* <DEDUP_REMOVED lines=32> */
[----:B------:R-:W1:Y:S02]  /*cc60*/  F2I.FTZ.U32.TRUNC.NTZ R125, R124 ;  /* 0x0000007c007d7305 */ /* 0x000e64000021f000 */
        /* <DEDUP_REMOVED lines=22> */
[----:B------:R-:W-:Y:S11]  /*cdd0*/  ISETP.GE.AND P1, PT, R129, RZ, PT ;  /* 0x000000ff8100720c */ /* 0x000ff60003f26270 */
[----:B------:R-:W-:Y:S02]  /*cde0*/  @!P2 IMAD.MOV R122, RZ, RZ, -R122 ;  /* 0x000000ffff7aa224 */ /* 0x000fe400078e0a7a */
[----:B------:R-:W-:Y:S01]  /*cdf0*/  @!P1 IMAD.MOV R120, RZ, RZ, -R120 ;  /* 0x000000ffff789224 */ /* 0x000fe200078e0a78 */
[----:B------:R-:W-:Y:S04]  /*ce00*/  ISETP.NE.AND P1, PT, R0, RZ, PT ;  /* 0x000000ff0000720c */ /* 0x000fe80003f25270 */
[C---:B------:R-:W-:Y:S02]  /*ce10*/  SEL R129, R125.reuse, R120, !P1 ;  /* 0x000000787d817207 */ /* 0x040fe40004800000 */
[----:B------:R-:W-:Y:S01]  /*ce20*/  SEL R125, R125, R122, !P1 ;  /* 0x0000007a7d7d7207 */ /* 0x000fe20004800000 */
[----:B------:R-:W1:Y:S01]  /*ce30*/  LDC.64 R120, c[0x0][0x3b8] ;  /* 0x0000ee00ff787b82 */ /* 0x000e620000000a00 */
[-C--:B------:R-:W-:Y:S02]  /*ce40*/  LEA R126, P2, R129, R186.reuse, 0x2 ;  /* 0x000000ba817e7211 */ /* 0x080fe400078410ff */
[----:B------:R-:W-:Y:S02]  /*ce50*/  LEA R130, P1, R125, R186, 0x2 ;  /* 0x000000ba7d827211 */ /* 0x000fe400078210ff */
[-C--:B------:R-:W-:Y:S02]  /*ce60*/  LEA.HI.X.SX32 R127, R129, R187.reuse, 0x2, P2 ;  /* 0x000000bb817f7211 */ /* 0x080fe400010f16ff */
[C---:B------:R-:W-:Y:S02]  /*ce70*/  LEA.HI.X.SX32 R131, R125.reuse, R187, 0x2, P1 ;  /* 0x000000bb7d837211 */ /* 0x040fe400008f16ff */
[----:B------:R-:W-:Y:S02]  /*ce80*/  IADD3 R125, PT, PT, R125, -R129, RZ ;  /* 0x800000817d7d7210 */ /* 0x000fe40007ffe0ff */
[----:B------:R-:W2:Y:S03]  /*ce90*/  LDG.E R127, desc[UR16][R126.64] ;  /* 0x000000107e7f7981 */ /* 0x000ea6000c1e1900 */
        /* <DEDUP_REMOVED lines=15> */
.L_x_1627:
        /* <DEDUP_REMOVED lines=72> */
.L_x_1626:
[----:B------:R-:W-:Y:S02]  /*d410*/  I2FP.F32.U32 R0, R192 ;  /* 0x000000c000007245 */ /* 0x000fe40000201000 */
[C---:B------:R-:W-:Y:S02]  /*d420*/  IADD3 R2, PT, PT, R192.reuse, -0x3f, RZ ;  /* 0xffffffc1c0027810 */ /* 0x040fe40007ffe0ff */
[C---:B--2---:R-:W-:Y:S01]  /*d430*/  IADD3 R121, PT, PT, R192.reuse, -0x38, RZ ;  /* 0xffffffc8c0797810 */ /* 0x044fe20007ffe0ff */
[CC--:B------:R-:W-:Y:S01]  /*d440*/  FFMA.FTZ R36, R3.reuse, R0.reuse, R36 ;  /* 0x0000000003247223 */ /* 0x0c0fe20000010024 */
[C---:B------:R-:W-:Y:S01]  /*d450*/  FFMA.FTZ R38, R3.reuse, R0, R38 ;  /* 0x0000000003267223 */ /* 0x040fe20000010026 */
[C---:B------:R-:W-:Y:S02]  /*d460*/  IADD3 R0, PT, PT, R192.reuse, -0x37, RZ ;  /* 0xffffffc9c0007810 */ /* 0x040fe40007ffe0ff */
[----:B------:R-:W-:Y:S02]  /*d470*/  I2FP.F32.U32 R2, R2 ;  /* 0x0000000200027245 */ /* 0x000fe40000201000 */
[----:B------:R-:W-:Y:S02]  /*d480*/  I2FP.F32.U32 R0, R0 ;  /* 0x0000000000007245 */ /* 0x000fe40000201000 */
[----:B------:R-:W-:Y:S01]  /*d490*/  I2FP.F32.U32 R121, R121 ;  /* 0x0000007900797245 */ /* 0x000fe20000201000 */
[CC--:B------:R-:W-:Y:S01]  /*d4a0*/  FFMA.FTZ R5, R3.reuse, R2.reuse, R5 ;  /* 0x0000000203057223 */ /* 0x0c0fe20000010005 */
[C---:B------:R-:W-:Y:S01]  /*d4b0*/  FFMA.FTZ R7, R3.reuse, R2, R7 ;  /* 0x0000000203077223 */ /* 0x040fe20000010007 */
[CC--:B------:R-:W-:Y:S01]  /*d4c0*/  FFMA.FTZ R9, R3.reuse, R0.reuse, R9 ;  /* 0x0000000003097223 */ /* 0x0c0fe20000010009 */
[C---:B------:R-:W-:Y:S01]  /*d4d0*/  FFMA.FTZ R11, R3.reuse, R0, R11 ;  /* 0x00000000030b7223 */ /* 0x040fe2000001000b */
[C---:B------:R-:W-:Y:S01]  /*d4e0*/  IADD3 R2, PT, PT, R192.reuse, -0x2f, RZ ;  /* 0xffffffd1c0027810 */ /* 0x040fe20007ffe0ff */
[CC--:B------:R-:W-:Y:S01]  /*d4f0*/  FFMA.FTZ R8, R3.reuse, R121.reuse, R8 ;  /* 0x0000007903087223 */ /* 0x0c0fe20000010008 */
[C---:B------:R-:W-:Y:S01]  /*d500*/  IADD3 R0, PT, PT, R192.reuse, -0x27, RZ ;  /* 0xffffffd9c0007810 */ /* 0x040fe20007ffe0ff */
[C---:B------:R-:W-:Y:S01]  /*d510*/  FFMA.FTZ R10, R3.reuse, R121, R10 ;  /* 0x00000079030a7223 */ /* 0x040fe2000001000a */
[----:B------:R-:W-:Y:S02]  /*d520*/  I2FP.F32.U32 R2, R2 ;  /* 0x0000000200027245 */ /* 0x000fe40000201000 */
[----:B------:R-:W-:Y:S02]  /*d530*/  I2FP.F32.U32 R0, R0 ;  /* 0x0000000000007245 */ /* 0x000fe40000201000 */
[C---:B------:R-:W-:Y:S01]  /*d540*/  IADD3 R123, PT, PT, R192.reuse, -0x40, RZ ;  /* 0xffffffc0c07b7810 */ /* 0x040fe20007ffe0ff */
[CC--:B------:R-:W-:Y:S01]  /*d550*/  FFMA.FTZ R13, R3.reuse, R2.reuse, R13 ;  /* 0x00000002030d7223 */ /* 0x0c0fe2000001000d */
[C---:B------:R-:W-:Y:S01]  /*d560*/  FFMA.FTZ R15, R3.reuse, R2, R15 ;  /* 0x00000002030f7223 */ /* 0x040fe2000001000f */
[CC--:B------:R-:W-:Y:S01]  /*d570*/  FFMA.FTZ R17, R3.reuse, R0.reuse, R17 ;  /* 0x0000000003117223 */ /* 0x0c0fe20000010011 */
[C---:B------:R-:W-:Y:S01]  /*d580*/  FFMA.FTZ R19, R3.reuse, R0, R19 ;  /* 0x0000000003137223 */ /* 0x040fe20000010013 */
[C---:B------:R-:W-:Y:S02]  /*d590*/  IADD3 R2, PT, PT, R192.reuse, -0x1f, RZ ;  /* 0xffffffe1c0027810 */ /* 0x040fe40007ffe0ff */
        /* <DEDUP_REMOVED lines=19> */
[C---:B------:R-:W-:Y:S02]  /*d6d0*/  IADD3 R2, PT, PT, R192.reuse, 0x1, RZ ;  /* 0x00000001c0027810 */ /* 0x040fe40007ffe0ff */
[C---:B------:R-:W-:Y:S02]  /*d6e0*/  IADD3 R0, PT, PT, R192.reuse, 0x9, RZ ;  /* 0x00000009c0007810 */ /* 0x040fe40007ffe0ff */
[----:B------:R-:W-:Y:S02]  /*d6f0*/  I2FP.F32.U32 R2, R2 ;  /* 0x0000000200027245 */ /* 0x000fe40000201000 */
[----:B------:R-:W-:Y:S02]  /*d700*/  I2FP.F32.U32 R0, R0 ;  /* 0x0000000000007245 */ /* 0x000fe40000201000 */
[----:B------:R-:W-:Y:S01]  /*d710*/  I2FP.F32.U32 R121, R121 ;  /* 0x0000007900797245 */ /* 0x000fe20000201000 */
[CC--:B------:R-:W-:Y:S01]  /*d720*/  FFMA.FTZ R39, R3.reuse, R2.reuse, R39 ;  /* 0x0000000203277223 */ /* 0x0c0fe20000010027 */
[C---:B------:R-:W-:Y:S01]  /*d730*/  FFMA.FTZ R37, R3.reuse, R2, R37 ;  /* 0x0000000203257223 */ /* 0x040fe20000010025 */
[C---:B------:R-:W-:Y:S01]  /*d740*/  IADD3 R123, PT, PT, R192.reuse, -0x30, RZ ;  /* 0xffffffd0c07b7810 */ /* 0x040fe20007ffe0ff */
[CC--:B------:R-:W-:Y:S01]  /*d750*/  FFMA.FTZ R41, R3.reuse, R0.reuse, R41 ;  /* 0x0000000003297223 */ /* 0x0c0fe20000010029 */
[C---:B------:R-:W-:Y:S01]  /*d760*/  FFMA.FTZ R43, R3.reuse, R0, R43 ;  /* 0x00000000032b7223 */ /* 0x040fe2000001002b */
[C---:B------:R-:W-:Y:S01]  /*d770*/  IADD3 R2, PT, PT, R192.reuse, 0x11, RZ ;  /* 0x00000011c0027810 */ /* 0x040fe20007ffe0ff */
[CC--:B------:R-:W-:Y:S01]  /*d780*/  FFMA.FTZ R16, R3.reuse, R121.reuse, R16 ;  /* 0x0000007903107223 */ /* 0x0c0fe20000010010 */
[C---:B------:R-:W-:Y:S01]  /*d790*/  IADD3 R0, PT, PT, R192.reuse, 0x19, RZ ;  /* 0x00000019c0007810 */ /* 0x040fe20007ffe0ff */
[C---:B------:R-:W-:Y:S01]  /*d7a0*/  FFMA.FTZ R18, R3.reuse, R121, R18 ;  /* 0x0000007903127223 */ /* 0x040fe20000010012 */
[----:B------:R-:W-:Y:S02]  /*d7b0*/  I2FP.F32.U32 R123, R123 ;  /* 0x0000007b007b7245 */ /* 0x000fe40000201000 */
[----:B------:R-:W-:Y:S02]  /*d7c0*/  I2FP.F32.U32 R2, R2 ;  /* 0x0000000200027245 */ /* 0x000fe40000201000 */
[C---:B------:R-:W-:Y:S01]  /*d7d0*/  IADD3 R121, PT, PT, R192.reuse, -0x18, RZ ;  /* 0xffffffe8c0797810 */ /* 0x040fe20007ffe0ff */
[CC--:B------:R-:W-:Y:S01]  /*d7e0*/  FFMA.FTZ R12, R3.reuse, R123.reuse, R12 ;  /* 0x0000007b030c7223 */ /* 0x0c0fe2000001000c */
[----:B------:R-:W-:Y:S01]  /*d7f0*/  I2FP.F32.U32 R0, R0 ;  /* 0x0000000000007245 */ /* 0x000fe20000201000 */
[C---:B------:R-:W-:Y:S01]  /*d800*/  FFMA.FTZ R14, R3.reuse, R123, R14 ;  /* 0x0000007b030e7223 */ /* 0x040fe2000001000e */
[C---:B------:R-:W-:Y:S01]  /*d810*/  IADD3 R116, PT, PT, R192.reuse, 0x21, RZ ;  /* 0x00000021c0747810 */ /* 0x040fe20007ffe0ff */
[CC--:B------:R-:W-:Y:S01]  /*d820*/  FFMA.FTZ R45, R3.reuse, R2.reuse, R45 ;  /* 0x00000002032d7223 */ /* 0x0c0fe2000001002d */
[----:B------:R-:W-:Y:S01]  /*d830*/  I2FP.F32.U32 R121, R121 ;  /* 0x0000007900797245 */ /* 0x000fe20000201000 */
[C---:B------:R-:W-:Y:S01]  /*d840*/  FFMA.FTZ R47, R3.reuse, R2, R47 ;  /* 0x00000002032f7223 */ /* 0x040fe2000001002f */
[C---:B------:R-:W-:Y:S01]  /*d850*/  IADD3 R123, PT, PT, R192.reuse, -0x20, RZ ;  /* 0xffffffe0c07b7810 */ /* 0x040fe20007ffe0ff */
[----:B------:R-:W-:Y:S01]  /*d860*/  FFMA.FTZ R49, R3, R0, R49 ;  /* 0x0000000003317223 */ /* 0x000fe20000010031 */
[----:B------:R-:W-:Y:S01]  /*d870*/  FMNMX3.FTZ R118, R117, R4, R5, !PT ;  /* 0x0000000475767276 */ /* 0x000fe20007810005 */
[C---:B------:R-:W-:Y:S01]  /*d880*/  FFMA.FTZ R51, R3.reuse, R0, R51 ;  /* 0x0000000003337223 */ /* 0x040fe20000010033 */
[----:B------:R-:W-:Y:S01]  /*d890*/  IADD3 R2, PT, PT, R192, 0x20, RZ ;  /* 0x00000020c0027810 */ /* 0x000fe20007ffe0ff */
[CC--:B------:R-:W-:Y:S01]  /*d8a0*/  FFMA.FTZ R24, R3.reuse, R121.reuse, R24 ;  /* 0x0000007903187223 */ /* 0x0c0fe20000010018 */
[----:B------:R-:W-:Y:S01]  /*d8b0*/  I2FP.F32.U32 R0, R116 ;  /* 0x0000007400007245 */ /* 0x000fe20000201000 */
[----:B------:R-:W-:Y:S01]  /*d8c0*/  FFMA.FTZ R26, R3, R121, R26 ;  /* 0x00000079031a7223 */ /* 0x000fe2000001001a */
[----:B------:R-:W-:Y:S02]  /*d8d0*/  FMNMX3.FTZ R116, R119, R6, R7, !PT ;  /* 0x0000000677747276 */ /* 0x000fe40007810007 */
[----:B------:R-:W-:Y:S01]  /*d8e0*/  I2FP.F32.U32 R123, R123 ;  /* 0x0000007b007b7245 */ /* 0x000fe20000201000 */
[C---:B------:R-:W-:Y:S01]  /*d8f0*/  FFMA.FTZ R53, R3.reuse, R0, R53 ;  /* 0x0000000003357223 */ /* 0x040fe20000010035 */
[----:B------:R-:W-:Y:S01]  /*d900*/  FMNMX3.FTZ R118, R118, R8, R9, !PT ;  /* 0x0000000876767276 */ /* 0x000fe20007810009 */
[C---:B------:R-:W-:Y:S01]  /*d910*/  FFMA.FTZ R55, R3.reuse, R0, R55 ;  /* 0x0000000003377223 */ /* 0x040fe20000010037 */
[----:B------:R-:W-:Y:S01]  /*d920*/  I2FP.F32.U32 R2, R2 ;  /* 0x0000000200027245 */ /* 0x000fe20000201000 */
[CC--:B------:R-:W-:Y:S01]  /*d930*/  FFMA.FTZ R20, R3.reuse, R123.reuse, R20 ;  /* 0x0000007b03147223 */ /* 0x0c0fe20000010014 */
[----:B------:R-:W-:Y:S01]  /*d940*/  IADD3 R121, PT, PT, R192, -0x8, RZ ;  /* 0xfffffff8c0797810 */ /* 0x000fe20007ffe0ff */
[C---:B------:R-:W-:Y:S01]  /*d950*/  FFMA.FTZ R22, R3.reuse, R123, R22 ;  /* 0x0000007b03167223 */ /* 0x040fe20000010016 */
[----:B------:R-:W-:Y:S01]  /*d960*/  FMNMX3.FTZ R116, R116, R10, R11, !PT ;  /* 0x0000000a74747276 */ /* 0x000fe2000781000b */
[C---:B------:R-:W-:Y:S01]  /*d970*/  FFMA.FTZ R52, R3.reuse, R2, R52 ;  /* 0x0000000203347223 */ /* 0x040fe20000010034 */
[----:B------:R-:W-:Y:S01]  /*d980*/  FMNMX3.FTZ R118, R118, R12, R13, !PT ;  /* 0x0000000c76767276 */ /* 0x000fe2000781000d */
[C---:B------:R-:W-:Y:S01]  /*d990*/  FFMA.FTZ R54, R3.reuse, R2, R54 ;  /* 0x0000000203367223 */ /* 0x040fe20000010036 */
[----:B------:R-:W-:Y:S02]  /*d9a0*/  IADD3 R123, PT, PT, R192, -0x10, RZ ;  /* 0xfffffff0c07b7810 */ /* 0x000fe40007ffe0ff */
[----:B------:R-:W-:Y:S02]  /*d9b0*/  I2FP.F32.U32 R121, R121 ;  /* 0x0000007900797245 */ /* 0x000fe40000201000 */
[----:B------:R-:W-:Y:S02]  /*d9c0*/  FMNMX3.FTZ R2, R116, R14, R15, !PT ;  /* 0x0000000e74027276 */ /* 0x000fe4000781000f */
[----:B------:R-:W-:Y:S01]  /*d9d0*/  FMNMX3.FTZ R116, R118, R16, R17, !PT ;  /* 0x0000001076747276 */ /* 0x000fe20007810011 */
[C---:B------:R-:W-:Y:S01]  /*d9e0*/  FFMA.FTZ R32, R3.reuse, R121, R32 ;  /* 0x0000007903207223 */ /* 0x040fe20000010020 */
[----:B------:R-:W-:Y:S01]  /*d9f0*/  I2FP.F32.U32 R123, R123 ;  /* 0x0000007b007b7245 */ /* 0x000fe20000201000 */
[C---:B------:R-:W-:Y:S01]  /*da00*/  FFMA.FTZ R34, R3.reuse, R121, R34 ;  /* 0x0000007903227223 */ /* 0x040fe20000010022 */
[----:B------:R-:W-:Y:S02]  /*da10*/  FMNMX3.FTZ R116, R116, R20, R21, !PT ;  /* 0x0000001474747276 */ /* 0x000fe40007810015 */
[----:B------:R-:W-:Y:S01]  /*da20*/  IADD3 R121, PT, PT, R192, 0x8, RZ ;  /* 0x00000008c0797810 */ /* 0x000fe20007ffe0ff */
[CC--:B------:R-:W-:Y:S01]  /*da30*/  FFMA.FTZ R28, R3.reuse, R123.reuse, R28 ;  /* 0x0000007b031c7223 */ /* 0x0c0fe2000001001c */
[----:B------:R-:W-:Y:S01]  /*da40*/  FMNMX3.FTZ R2, R2, R18, R19, !PT ;  /* 0x0000001202027276 */ /* 0x000fe20007810013 */
[C---:B------:R-:W-:Y:S01]  /*da50*/  FFMA.FTZ R30, R3.reuse, R123, R30 ;  /* 0x0000007b031e7223 */ /* 0x040fe2000001001e */
[----:B------:R-:W-:Y:S02]  /*da60*/  FMNMX3.FTZ R116, R116, R24, R25, !PT ;  /* 0x0000001874747276 */ /* 0x000fe40007810019 */
[----:B------:R-:W-:Y:S02]  /*da70*/  I2FP.F32.U32 R121, R121 ;  /* 0x0000007900797245 */ /* 0x000fe40000201000 */
[----:B------:R-:W-:Y:S02]  /*da80*/  FMNMX3.FTZ R2, R2, R22, R23, !PT ;  /* 0x0000001602027276 */ /* 0x000fe40007810017 */
[----:B------:R-:W-:Y:S01]  /*da90*/  FMNMX3.FTZ R116, R116, R28, R29, !PT ;  /* 0x0000001c74747276 */ /* 0x000fe2000781001d */
[CC--:B------:R-:W-:Y:S01]  /*daa0*/  FFMA.FTZ R42, R3.reuse, R121.reuse, R42 ;  /* 0x00000079032a7223 */ /* 0x0c0fe2000001002a */
[----:B------:R-:W-:Y:S01]  /*dab0*/  FMNMX3.FTZ R2, R2, R26, R27, !PT ;  /* 0x0000001a02027276 */ /* 0x000fe2000781001b */
[C---:B------:R-:W-:Y:S01]  /*dac0*/  FFMA.FTZ R40, R3.reuse, R121, R40 ;  /* 0x0000007903287223 */ /* 0x040fe20000010028 */
[C---:B------:R-:W-:Y:S02]  /*dad0*/  IADD3 R123, PT, PT, R192.reuse, 0x10, RZ ;  /* 0x00000010c07b7810 */ /* 0x040fe40007ffe0ff */
[C---:B------:R-:W-:Y:S02]  /*dae0*/  IADD3 R121, PT, PT, R192.reuse, 0x18, RZ ;  /* 0x00000018c0797810 */ /* 0x040fe40007ffe0ff */
[----:B------:R-:W-:Y:S02]  /*daf0*/  IADD3 R0, PT, PT, R192, 0x29, RZ ;  /* 0x00000029c0007810 */ /* 0x000fe40007ffe0ff */
[----:B------:R-:W-:Y:S02]  /*db00*/  FMNMX3.FTZ R116, R116, R32, R33, !PT ;  /* 0x0000002074747276 */ /* 0x000fe40007810021 */
[----:B------:R-:W-:Y:S02]  /*db10*/  FMNMX3.FTZ R2, R2, R30, R31, !PT ;  /* 0x0000001e02027276 */ /* 0x000fe4000781001f */
[----:B------:R-:W-:Y:S02]  /*db20*/  I2FP.F32.U32 R123, R123 ;  /* 0x0000007b007b7245 */ /* 0x000fe40000201000 */
[----:B------:R-:W-:Y:S02]  /*db30*/  I2FP.F32.U32 R121, R121 ;  /* 0x0000007900797245 */ /* 0x000fe40000201000 */
[----:B------:R-:W-:Y:S01]  /*db40*/  I2FP.F32.U32 R0, R0 ;  /* 0x0000000000007245 */ /* 0x000fe20000201000 */
[C---:B------:R-:W-:Y:S01]  /*db50*/  FFMA.FTZ R44, R3.reuse, R123, R44 ;  /* 0x0000007b032c7223 */ /* 0x040fe2000001002c */
[----:B------:R-:W-:Y:S01]  /*db60*/  FMNMX3.FTZ R116, R116, R36, R37, !PT ;  /* 0x0000002474747276 */ /* 0x000fe20007810025 */
[CC--:B------:R-:W-:Y:S01]  /*db70*/  FFMA.FTZ R48, R3.reuse, R121.reuse, R48 ;  /* 0x0000007903307223 */ /* 0x0c0fe20000010030 */
[----:B------:R-:W-:Y:S01]  /*db80*/  IADD3 R118, PT, PT, R192, 0x28, RZ ;  /* 0x00000028c0767810 */ /* 0x000fe20007ffe0ff */
[C---:B------:R-:W-:Y:S01]  /*db90*/  FFMA.FTZ R50, R3.reuse, R121, R50 ;  /* 0x0000007903327223 */ /* 0x040fe20000010032 */
[----:B------:R-:W-:Y:S01]  /*dba0*/  FMNMX3.FTZ R2, R2, R34, R35, !PT ;  /* 0x0000002202027276 */ /* 0x000fe20007810023 */
[CC--:B------:R-:W-:Y:S01]  /*dbb0*/  FFMA.FTZ R57, R3.reuse, R0.reuse, R57 ;  /* 0x0000000003397223 */ /* 0x0c0fe20000010039 */
[C---:B------:R-:W-:Y:S01]  /*dbc0*/  FFMA.FTZ R59, R3.reuse, R0, R59 ;  /* 0x00000000033b7223 */ /* 0x040fe2000001003b */
[----:B------:R-:W-:Y:S01]  /*dbd0*/  FMNMX3.FTZ R116, R116, R40, R41, !PT ;  /* 0x0000002874747276 */ /* 0x000fe20007810029 */
[C---:B------:R-:W-:Y:S01]  /*dbe0*/  FFMA.FTZ R46, R3.reuse, R123, R46 ;  /* 0x0000007b032e7223 */ /* 0x040fe2000001002e */
[----:B------:R-:W-:Y:S02]  /*dbf0*/  I2FP.F32.U32 R118, R118 ;  /* 0x0000007600767245 */ /* 0x000fe40000201000 */
[----:B------:R-:W-:Y:S02]  /*dc00*/  IADD3 R121, PT, PT, R192, 0x30, RZ ;  /* 0x00000030c0797810 */ /* 0x000fe40007ffe0ff */
[----:B------:R-:W-:Y:S01]  /*dc10*/  FMNMX3.FTZ R0, R2, R38, R39, !PT ;  /* 0x0000002602007276 */ /* 0x000fe20007810027 */
[C---:B------:R-:W-:Y:S01]  /*dc20*/  FFMA.FTZ R56, R3.reuse, R118, R56 ;  /* 0x0000007603387223 */ /* 0x040fe20000010038 */
[----:B------:R-:W-:Y:S01]  /*dc30*/  FMNMX3.FTZ R116, R116, R44, R45, !PT ;  /* 0x0000002c74747276 */ /* 0x000fe2000781002d */
[C---:B------:R-:W-:Y:S01]  /*dc40*/  FFMA.FTZ R58, R3.reuse, R118, R58 ;  /* 0x00000076033a7223 */ /* 0x040fe2000001003a */
[----:B------:R-:W-:Y:S02]  /*dc50*/  I2FP.F32.U32 R121, R121 ;  /* 0x0000007900797245 */ /* 0x000fe40000201000 */
[----:B------:R-:W-:Y:S02]  /*dc60*/  FMNMX3.FTZ R0, R0, R42, R43, !PT ;  /* 0x0000002a00007276 */ /* 0x000fe4000781002b */
[----:B------:R-:W-:Y:S01]  /*dc70*/  IADD3 R118, PT, PT, R192, 0x31, RZ ;  /* 0x00000031c0767810 */ /* 0x000fe20007ffe0ff */
[CC--:B------:R-:W-:Y:S01]  /*dc80*/  FFMA.FTZ R62, R3.reuse, R121.reuse, R62 ;  /* 0x00000079033e7223 */ /* 0x0c0fe2000001003e */
[----:B------:R-:W-:Y:S01]  /*dc90*/  FMNMX3.FTZ R116, R116, R48, R49, !PT ;  /* 0x0000003074747276 */ /* 0x000fe20007810031 */
[C---:B------:R-:W-:Y:S01]  /*dca0*/  FFMA.FTZ R60, R3.reuse, R121, R60 ;  /* 0x00000079033c7223 */ /* 0x040fe2000001003c */
[----:B------:R-:W-:Y:S02]  /*dcb0*/  FMNMX3.FTZ R0, R0, R46, R47, !PT ;  /* 0x0000002e00007276 */ /* 0x000fe4000781002f */
[C---:B------:R-:W-:Y:S02]  /*dcc0*/  IADD3 R2, PT, PT, R192.reuse, 0x39, RZ ;  /* 0x00000039c0027810 */ /* 0x040fe40007ffe0ff */
[----:B------:R-:W-:Y:S02]  /*dcd0*/  IADD3 R121, PT, PT, R192, 0x38, RZ ;  /* 0x00000038c0797810 */ /* 0x000fe40007ffe0ff */
[----:B------:R-:W-:Y:S02]  /*dce0*/  I2FP.F32.U32 R118, R118 ;  /* 0x0000007600767245 */ /* 0x000fe40000201000 */
[----:B------:R-:W-:Y:S02]  /*dcf0*/  FMNMX3.FTZ R116, R116, R52, R53, !PT ;  /* 0x0000003474747276 */ /* 0x000fe40007810035 */
[----:B------:R-:W-:Y:S01]  /*dd00*/  FMNMX3.FTZ R0, R0, R50, R51, !PT ;  /* 0x0000003200007276 */ /* 0x000fe20007810033 */
[C---:B------:R-:W-:Y:S01]  /*dd10*/  FFMA.FTZ R61, R3.reuse, R118, R61 ;  /* 0x00000076033d7223 */ /* 0x040fe2000001003d */
[----:B------:R-:W-:Y:S01]  /*dd20*/  I2FP.F32.U32 R2, R2 ;  /* 0x0000000200027245 */ /* 0x000fe20000201000 */
[C---:B------:R-:W-:Y:S01]  /*dd30*/  FFMA.FTZ R63, R3.reuse, R118, R63 ;  /* 0x00000076033f7223 */ /* 0x040fe2000001003f */
[----:B------:R-:W-:Y:S02]  /*dd40*/  I2FP.F32.U32 R121, R121 ;  /* 0x0000007900797245 */ /* 0x000fe40000201000 */
[----:B------:R-:W-:Y:S01]  /*dd50*/  FMNMX3.FTZ R116, R116, R56, R57, !PT ;  /* 0x0000003874747276 */ /* 0x000fe20007810039 */
[C---:B------:R-:W-:Y:S01]  /*dd60*/  FFMA.FTZ R65, R3.reuse, R2, R65 ;  /* 0x0000000203417223 */ /* 0x040fe20000010041 */
[----:B------:R-:W-:Y:S01]  /*dd70*/  FMNMX3.FTZ R0, R0, R54, R55, !PT ;  /* 0x0000003600007276 */ /* 0x000fe20007810037 */
[CC--:B------:R-:W-:Y:S01]  /*dd80*/  FFMA.FTZ R64, R3.reuse, R121.reuse, R64 ;  /* 0x0000007903407223 */ /* 0x0c0fe20000010040 */
[----:B------:R-:W-:Y:S01]  /*dd90*/  FMNMX3.FTZ R116, R116, R60, R61, !PT ;  /* 0x0000003c74747276 */ /* 0x000fe2000781003d */
[C---:B------:R-:W-:Y:S01]  /*dda0*/  FFMA.FTZ R67, R3.reuse, R2, R67 ;  /* 0x0000000203437223 */ /* 0x040fe20000010043 */
[----:B------:R-:W-:Y:S01]  /*ddb0*/  FMNMX3.FTZ R0, R0, R58, R59, !PT ;  /* 0x0000003a00007276 */ /* 0x000fe2000781003b */
[----:B------:R-:W-:Y:S01]  /*ddc0*/  FFMA.FTZ R66, R3, R121, R66 ;  /* 0x0000007903427223 */ /* 0x000fe20000010042 */
[----:B------:R-:W-:Y:S02]  /*ddd0*/  FMNMX3.FTZ R118, R116, R64, R65, !PT ;  /* 0x0000004074767276 */ /* 0x000fe40007810041 */
[----:B------:R-:W-:Y:S02]  /*dde0*/  FMNMX3.FTZ R0, R0, R62, R63, !PT ;  /* 0x0000003e00007276 */ /* 0x000fe4000781003f */
[----:B------:R-:W-:Y:S01]  /*ddf0*/  IADD3 R193, PT, PT, R193, -0x1, RZ ;  /* 0xffffffffc1c17810 */ /* 0x000fe20007ffe0ff */
[----:B------:R-:W-:Y:S01]  /*de00*/  SHFL.BFLY PT, R125, R118, 0x2, 0x1f ;  /* 0x0c401f00767d7f89 */ /* 0x000fe200000e0000 */
[----:B------:R-:W-:Y:S02]  /*de10*/  FMNMX3.FTZ R123, R0, R66, R67, !PT ;  /* 0x00000042007b7276 */ /* 0x000fe40007810043 */
[----:B------:R-:W-:Y:S02]  /*de20*/  IADD3 R194, PT, PT, R194, -0x80, RZ ;  /* 0xffffff80c2c27810 */ /* 0x000fe40007ffe0ff */
[----:B------:R-:W-:Y:S03]  /*de30*/  IADD3 R192, PT, PT, R192, -0x80, RZ ;  /* 0xffffff80c0c07810 */ /* 0x000fe60007ffe0ff */
        /* <DEDUP_REMOVED lines=16> */
[----:B------:R-:W-:Y:S01]  /*df40*/  FMUL.FTZ R116, R118, UR4 ;  /* 0x0000000476747c20 */ /* 0x000fe20008410000 */
[----:B------:R-:W-:Y:S01]  /*df50*/  MOV R118, R188 ;  /* 0x000000bc00767202 */ /* 0x000fe20000000f00 */
[--C-:B------:R-:W-:Y:S01]  /*df60*/  FFMA.FTZ R129, R8, UR4, -R144.reuse ;  /* 0x0000000408817c23 */ /* 0x100fe20008010890 */
[----:B------:R-:W-:Y:S01]  /*df70*/  FSEL R131, R131, RZ, P1 ;  /* 0x000000ff83837208 */ /* 0x000fe20000800000 */
[--C-:B------:R-:W-:Y:S01]  /*df80*/  FFMA.FTZ R128, R9, UR4, -R144.reuse ;  /* 0x0000000409807c23 */ /* 0x100fe20008010890 */
[----:B------:R-:W-:Y:S01]  /*df90*/  @P0 IADD3 R118, PT, PT, R195, -0x20, RZ ;  /* 0xffffffe0c3760810 */ /* 0x000fe20007ffe0ff */
[--C-:B------:R-:W-:Y:S01]  /*dfa0*/  FFMA.FTZ R150, R4, UR4, -R144.reuse ;  /* 0x0000000404967c23 */ /* 0x100fe20008010890 */
[--C-:B------:R-:W-:Y:S01]  /*dfb0*/  FFMA.FTZ R138, R5, UR4, -R144.reuse ;  /* 0x00000004058a7c23 */ /* 0x100fe20008010890 */
[--C-:B------:R-:W-:Y:S01]  /*dfc0*/  FFMA.FTZ R130, R10, UR4, -R131.reuse ;  /* 0x000000040a827c23 */ /* 0x100fe20008010883 */
[--C-:B------:R-:W-:Y:S01]  /*dfd0*/  FFMA.FTZ R119, R11, UR4, -R131.reuse ;  /* 0x000000040b777c23 */ /* 0x100fe20008010883 */
[--C-:B------:R-:W-:Y:S01]  /*dfe0*/  FFMA.FTZ R139, R6, UR4, -R131.reuse ;  /* 0x00000004068b7c23 */ /* 0x100fe20008010883 */
[--C-:B------:R-:W-:Y:S01]  /*dff0*/  FFMA.FTZ R132, R7, UR4, -R131.reuse ;  /* 0x0000000407847c23 */ /* 0x100fe20008010883 */
[----:B------:R-:W2:Y:S01]  /*e000*/  LDSM.16.MT88.4 R124, [R118] ;  /* 0x00000000767c783b */ /* 0x000ea20000004200 */
[----:B------:R-:W3:Y:S01]  /*e010*/  MUFU.EX2 R117, R117 ;  /* 0x0000007500757308 */ /* 0x000ee20000000800 */
[--C-:B------:R-:W-:Y:S01]  /*e020*/  FFMA.FTZ R135, R12, UR4, -R144.reuse ;  /* 0x000000040c877c23 */ /* 0x100fe20008010890 */
[--C-:B------:R-:W-:Y:S01]  /*e030*/  FFMA.FTZ R136, R13, UR4, -R144.reuse ;  /* 0x000000040d887c23 */ /* 0x100fe20008010890 */
[--C-:B------:R-:W-:Y:S07]  /*e040*/  FFMA.FTZ R137, R14, UR4, -R131.reuse ;  /* 0x000000040e897c23 */ /* 0x100fee0008010883 */
[----:B------:R-:W4:Y:S01]  /*e050*/  MUFU.EX2 R116, R116 ;  /* 0x0000007400747308 */ /* 0x000f220000000800 */
[--C-:B------:R-:W-:Y:S01]  /*e060*/  FFMA.FTZ R133, R23, UR4, -R131.reuse ;  /* 0x0000000417857c23 */ /* 0x100fe20008010883 */
[--C-:B------:R-:W-:Y:S01]  /*e070*/  FFMA.FTZ R134, R24, UR4, -R144.reuse ;  /* 0x0000000418867c23 */ /* 0x100fe20008010890 */
[--C-:B------:R-:W-:Y:S07]  /*e080*/  FFMA.FTZ R147, R29, UR4, -R144.reuse ;  /* 0x000000041d937c23 */ /* 0x100fee0008010890 */
[----:B------:R-:W-:Y:S01]  /*e090*/  MUFU.EX2 R150, R150 ;  /* 0x0000009600967308 */ /* 0x000fe20000000800 */
[--C-:B------:R-:W-:Y:S01]  /*e0a0*/  FFMA.FTZ R146, R30, UR4, -R131.reuse ;  /* 0x000000041e927c23 */ /* 0x100fe20008010883 */
[--C-:B------:R-:W-:Y:S01]  /*e0b0*/  FFMA.FTZ R145, R31, UR4, -R131.reuse ;  /* 0x000000041f917c23 */ /* 0x100fe20008010883 */
[--C-:B------:R-:W-:Y:S07]  /*e0c0*/  FFMA.FTZ R148, R28, UR4, -R144.reuse ;  /* 0x000000041c947c23 */ /* 0x100fee0008010890 */
[----:B------:R-:W5:Y:S01]  /*e0d0*/  MUFU.EX2 R138, R138 ;  /* 0x0000008a008a7308 */ /* 0x000f620000000800 */
[--C-:B------:R-:W-:Y:S01]  /*e0e0*/  FFMA.FTZ R28, R36, UR4, -R144.reuse ;  /* 0x00000004241c7c23 */ /* 0x100fe20008010890 */
[C---:B---3--:R-:W-:Y:S01]  /*e0f0*/  FMUL.FTZ R8, R117.reuse, R108 ;  /* 0x0000006c75087220 */ /* 0x048fe20000410000 */
[C---:B------:R-:W-:Y:S07]  /*e100*/  FMUL.FTZ R9, R117.reuse, R109 ;  /* 0x0000006d75097220 */ /* 0x040fee0000410000 */
[----:B------:R-:W-:Y:S01]  /*e110*/  MUFU.EX2 R139, R139 ;  /* 0x0000008b008b7308 */ /* 0x000fe20000000800 */
[C---:B------:R-:W-:Y:S01]  /*e120*/  FMUL.FTZ R4, R117.reuse, R112 ;  /* 0x0000007075047220 */ /* 0x040fe20000410000 */
[C---:B----4-:R-:W-:Y:S01]  /*e130*/  FMUL.FTZ R10, R116.reuse, R110 ;  /* 0x0000006e740a7220 */ /* 0x050fe20000410000 */
[C---:B------:R-:W-:Y:S07]  /*e140*/  FMUL.FTZ R11, R116.reuse, R111 ;  /* 0x0000006f740b7220 */ /* 0x040fee0000410000 */
[----:B------:R-:W3:Y:S01]  /*e150*/  MUFU.EX2 R132, R132 ;  /* 0x0000008400847308 */ /* 0x000ee20000000800 */
[C---:B------:R-:W-:Y:S01]  /*e160*/  FMUL.FTZ R5, R117.reuse, R113 ;  /* 0x0000007175057220 */ /* 0x040fe20000410000 */
[C---:B------:R-:W-:Y:S01]  /*e170*/  FMUL.FTZ R6, R116.reuse, R114 ;  /* 0x0000007274067220 */ /* 0x040fe20000410000 */
[----:B------:R-:W-:Y:S07]  /*e180*/  FMUL.FTZ R7, R116, R115 ;  /* 0x0000007374077220 */ /* 0x000fee0000410000 */
[----:B------:R-:W-:Y:S01]  /*e190*/  MUFU.EX2 R129, R129 ;  /* 0x0000008100817308 */ /* 0x000fe20000000800 */
[----:B------:R-:W4:Y:S01]  /*e1a0*/  LDSM.16.MT88.4 R108, [R169+0xb000] ;  /* 0x00b00000a96c783b */ /* 0x000f220000004200 */
[----:B-----5:R-:W-:Y:S01]  /*e1b0*/  F2FP.BF16.F32.PACK_AB R112, R138, R150 ;  /* 0x000000968a70723e */ /* 0x020fe200000010ff */
[C---:B------:R-:W-:Y:S07]  /*e1c0*/  FMUL.FTZ R68, R117.reuse, R68 ;  /* 0x0000004475447220 */ /* 0x040fee0000410000 */
[----:B------:R-:W5:Y:S01]  /*e1d0*/  MUFU.EX2 R128, R128 ;  /* 0x0000008000807308 */ /* 0x000f620000000800 */
[C---:B------:R-:W-:Y:S01]  /*e1e0*/  FMUL.FTZ R69, R117.reuse, R69 ;  /* 0x0000004575457220 */ /* 0x040fe20000410000 */
[C---:B------:R-:W-:Y:S01]  /*e1f0*/  FMUL.FTZ R70, R116.reuse, R70 ;  /* 0x0000004674467220 */ /* 0x040fe20000410000 */
[----:B------:R-:W-:Y:S07]  /*e200*/  FMUL.FTZ R71, R116, R71 ;  /* 0x0000004774477220 */ /* 0x000fee0000410000 */
[----:B------:R-:W-:Y:S01]  /*e210*/  MUFU.EX2 R130, R130 ;  /* 0x0000008200827308 */ /* 0x000fe20000000800 */
[C---:B------:R-:W-:Y:S01]  /*e220*/  FMUL.FTZ R72, R117.reuse, R72 ;  /* 0x0000004875487220 */ /* 0x040fe20000410000 */
[----:B---3--:R-:W-:Y:S01]  /*e230*/  F2FP.BF16.F32.PACK_AB R113, R132, R139 ;  /* 0x0000008b8471723e */ /* 0x008fe200000010ff */
[C---:B------:R-:W-:Y:S07]  /*e240*/  FMUL.FTZ R73, R117.reuse, R73 ;  /* 0x0000004975497220 */ /* 0x040fee0000410000 */
[----:B------:R-:W3:Y:S01]  /*e250*/  MUFU.EX2 R119, R119 ;  /* 0x0000007700777308 */ /* 0x000ee20000000800 */
[C---:B------:R-:W-:Y:S01]  /*e260*/  FMUL.FTZ R74, R116.reuse, R74 ;  /* 0x0000004a744a7220 */ /* 0x040fe20000410000 */
[C---:B------:R-:W-:Y:S01]  /*e270*/  FMUL.FTZ R75, R116.reuse, R75 ;  /* 0x0000004b744b7220 */ /* 0x040fe20000410000 */
[C---:B------:R-:W-:Y:S01]  /*e280*/  FMUL.FTZ R76, R117.reuse, R76 ;  /* 0x0000004c754c7220 */ /* 0x040fe20000410000 */
[C---:B------:R-:W-:Y:S01]  /*e290*/  FMUL.FTZ R77, R117.reuse, R77 ;  /* 0x0000004d754d7220 */ /* 0x040fe20000410000 */
[----:B------:R-:W-:Y:S01]  /*e2a0*/  FMUL.FTZ R78, R116, R78 ;  /* 0x0000004e744e7220 */ /* 0x000fe20000410000 */
[----:B-----5:R-:W-:Y:S01]  /*e2b0*/  F2FP.BF16.F32.PACK_AB R114, R128, R129 ;  /* 0x000000818072723e */ /* 0x020fe200000010ff */
[C---:B------:R-:W-:Y:S01]  /*e2c0*/  FMUL.FTZ R79, R116.reuse, R79 ;  /* 0x0000004f744f7220 */ /* 0x040fe20000410000 */
[C---:B------:R-:W-:Y:S01]  /*e2d0*/  FMUL.FTZ R80, R117.reuse, R80 ;  /* 0x0000005075507220 */ /* 0x040fe20000410000 */
[C---:B------:R-:W-:Y:S01]  /*e2e0*/  FMUL.FTZ R81, R117.reuse, R81 ;  /* 0x0000005175517220 */ /* 0x040fe20000410000 */
[C---:B------:R-:W-:Y:S01]  /*e2f0*/  FMUL.FTZ R82, R116.reuse, R82 ;  /* 0x0000005274527220 */ /* 0x040fe20000410000 */
[C---:B------:R-:W-:Y:S01]  /*e300*/  FMUL.FTZ R83, R116.reuse, R83 ;  /* 0x0000005374537220 */ /* 0x040fe20000410000 */
[C---:B------:R-:W-:Y:S01]  /*e310*/  FMUL.FTZ R84, R117.reuse, R84 ;  /* 0x0000005475547220 */ /* 0x040fe20000410000 */
[----:B------:R-:W-:Y:S01]  /*e320*/  FMUL.FTZ R85, R117, R85 ;  /* 0x0000005575557220 */ /* 0x000fe20000410000 */
[----:B---3--:R-:W-:Y:S01]  /*e330*/  F2FP.BF16.F32.PACK_AB R115, R119, R130 ;  /* 0x000000827773723e */ /* 0x008fe200000010ff */
[--C-:B------:R-:W-:Y:S01]  /*e340*/  FFMA.FTZ R36, R53, UR4, -R144.reuse ;  /* 0x0000000435247c23 */ /* 0x100fe20008010890 */
        /* <DEDUP_REMOVED lines=16> */
[----:B------:R-:W-:Y:S01]  /*e450*/  FMUL.FTZ R97, R117, R97 ;  /* 0x0000006175617220 */ /* 0x000fe20000410000 */
[----:B------:R-:W-:Y:S01]  /*e460*/  FMUL.FTZ R98, R116, R98 ;  /* 0x0000006274627220 */ /* 0x000fe20000410000 */
[C---:B--2---:R-:W-:Y:S04]  /*e470*/  HMMA.16816.F32.BF16 R68, R112.reuse, R124, R68 ;  /* 0x0000007c7044723c */ /* 0x044fe80000041844 */
[----:B------:R-:W-:Y:S01]  /*e480*/  MUFU.EX2 R135, R135 ;  /* 0x0000008700877308 */ /* 0x000fe20000000800 */
[--C-:B------:R-:W-:Y:S01]  /*e490*/  FFMA.FTZ R124, R16, UR4, -R144.reuse ;  /* 0x00000004107c7c23 */ /* 0x100fe20008010890 */
[--C-:B------:R-:W-:Y:S01]  /*e4a0*/  FFMA.FTZ R125, R27, UR4, -R131.reuse ;  /* 0x000000041b7d7c23 */ /* 0x100fe20008010883 */
[----:B------:R-:W-:Y:S01]  /*e4b0*/  FMUL.FTZ R99, R116, R99 ;  /* 0x0000006374637220 */ /* 0x000fe20000410000 */
[C---:B------:R-:W-:Y:S01]  /*e4c0*/  FMUL.FTZ R100, R117.reuse, R100 ;  /* 0x0000006475647220 */ /* 0x040fe20000410000 */
[----:B------:R-:W-:Y:S01]  /*e4d0*/  FMUL.FTZ R101, R117, R101 ;  /* 0x0000006575657220 */ /* 0x000fe20000410000 */
[C---:B------:R-:W-:Y:S04]  /*e4e0*/  HMMA.16816.F32.BF16 R72, R112.reuse, R126, R72 ;  /* 0x0000007e7048723c */ /* 0x040fe80000041848 */
[----:B------:R-:W2:Y:S01]  /*e4f0*/  MUFU.EX2 R136, R136 ;  /* 0x0000008800887308 */ /* 0x000ea20000000800 */
[--C-:B------:R-:W-:Y:S01]  /*e500*/  FFMA.FTZ R127, R25, UR4, -R144.reuse ;  /* 0x00000004197f7c23 */ /* 0x100fe20008010890 */
[--C-:B------:R-:W-:Y:S01]  /*e510*/  FFMA.FTZ R126, R26, UR4, -R131.reuse ;  /* 0x000000041a7e7c23 */ /* 0x100fe20008010883 */
[C---:B------:R-:W-:Y:S01]  /*e520*/  FMUL.FTZ R102, R116.reuse, R102 ;  /* 0x0000006674667220 */ /* 0x040fe20000410000 */
[----:B------:R-:W-:Y:S01]  /*e530*/  LDSM.16.MT88.4 R24, [R169+0xbc00] ;  /* 0x00bc0000a918783b */ /* 0x000fe20000004200 */
[C---:B------:R-:W-:Y:S01]  /*e540*/  FMUL.FTZ R103, R116.reuse, R103 ;  /* 0x0000006774677220 */ /* 0x040fe20000410000 */
[C---:B----4-:R-:W-:Y:S04]  /*e550*/  HMMA.16816.F32.BF16 R76, R112.reuse, R108, R76 ;  /* 0x0000006c704c723c */ /* 0x050fe8000004184c */
[----:B------:R-:W-:Y:S01]  /*e560*/  MUFU.EX2 R137, R137 ;  /* 0x0000008900897308 */ /* 0x000fe20000000800 */
[C---:B------:R-:W-:Y:S01]  /*e570*/  FMUL.FTZ R104, R117.reuse, R104 ;  /* 0x0000006875687220 */ /* 0x040fe20000410000 */
[----:B------:R-:W-:Y:S01]  /*e580*/  FMUL.FTZ R105, R117, R105 ;  /* 0x0000006975697220 */ /* 0x000fe20000410000 */
[C---:B------:R-:W-:Y:S01]  /*e590*/  FMUL.FTZ R106, R116.reuse, R106 ;  /* 0x0000006a746a7220 */ /* 0x040fe20000410000 */
[----:B------:R-:W-:Y:S01]  /*e5a0*/  FMUL.FTZ R107, R116, R107 ;  /* 0x0000006b746b7220 */ /* 0x000fe20000410000 */
[----:B--2---:R-:W-:Y:S01]  /*e5b0*/  F2FP.BF16.F32.PACK_AB R12, R136, R135 ;  /* 0x00000087880c723e */ /* 0x004fe200000010ff */
[C---:B------:R-:W-:Y:S01]  /*e5c0*/  HMMA.16816.F32.BF16 R80, R112.reuse, R110, R80 ;  /* 0x0000006e7050723c */ /* 0x040fe20000041850 */
[----:B------:R-:W2:Y:S03]  /*e5d0*/  LDSM.16.MT88.4 R108, [R169+0xd000] ;  /* 0x00d00000a96c783b */ /* 0x000ea60000004200 */
[----:B------:R-:W-:Y:S01]  /*e5e0*/  MUFU.EX2 R124, R124 ;  /* 0x0000007c007c7308 */ /* 0x000fe20000000800 */
[--C-:B------:R-:W-:Y:S01]  /*e5f0*/  FFMA.FTZ R143, R32, UR4, -R144.reuse ;  /* 0x00000004208f7c23 */ /* 0x100fe20008010890 */
[--C-:B------:R-:W-:Y:S01]  /*e600*/  FFMA.FTZ R32, R49, UR4, -R144.reuse ;  /* 0x0000000431207c23 */ /* 0x100fe20008010890 */
[--C-:B------:R-:W-:Y:S01]  /*e610*/  FFMA.FTZ R142, R33, UR4, -R144.reuse ;  /* 0x00000004218e7c23 */ /* 0x100fe20008010890 */
[--C-:B------:R-:W-:Y:S01]  /*e620*/  FFMA.FTZ R33, R48, UR4, -R144.reuse ;  /* 0x0000000430217c23 */ /* 0x100fe20008010890 */
[--C-:B------:R-:W-:Y:S01]  /*e630*/  FFMA.FTZ R141, R34, UR4, -R131.reuse ;  /* 0x00000004228d7c23 */ /* 0x100fe20008010883 */
[--C-:B------:R-:W-:Y:S01]  /*e640*/  FFMA.FTZ R34, R45, UR4, -R144.reuse ;  /* 0x000000042d227c23 */ /* 0x100fe20008010890 */
[C---:B-1----:R-:W-:Y:S03]  /*e650*/  HMMA.16816.F32.BF16 R84, R112.reuse, R120, R84 ;  /* 0x000000787054723c */ /* 0x042fe60000041854 */
        /* <DEDUP_REMOVED lines=10> */
[----:B------:R-:W-:Y:S01]  /*e700*/  FFMA.FTZ R46, R46, UR4, -R131 ;  /* 0x000000042e2e7c23 */ /* 0x000fe20008010883 */
[----:B------:R-:W-:Y:S07]  /*e710*/  FFMA.FTZ R139, R116, R197, R139 ;  /* 0x000000c5748b7223 */ /* 0x000fee000001008b */
[----:B------:R-:W-:Y:S01]  /*e720*/  MUFU.EX2 R50, R32 ;  /* 0x0000002000327308 */ /* 0x000fe20000000800 */
[--C-:B------:R-:W-:Y:S01]  /*e730*/  FFMA.FTZ R116, R58, UR4, -R131.reuse ;  /* 0x000000043a747c23 */ /* 0x100fe20008010883 */
[----:B------:R-:W-:Y:S01]  /*e740*/  FFMA.FTZ R66, R66, UR4, -R131 ;  /* 0x0000000442427c23 */ /* 0x000fe20008010883 */
[--C-:B------:R-:W-:Y:S07]  /*e750*/  FFMA.FTZ R40, R40, UR4, -R144.reuse ;  /* 0x0000000428287c23 */ /* 0x100fee0008010890 */
[----:B------:R-:W-:Y:S01]  /*e760*/  MUFU.EX2 R58, R36 ;  /* 0x00000024003a7308 */ /* 0x000fe20000000800 */
[--C-:B------:R-:W-:Y:S01]  /*e770*/  FFMA.FTZ R60, R60, UR4, -R144.reuse ;  /* 0x000000043c3c7c23 */ /* 0x100fe20008010890 */
[--C-:B------:R-:W-:Y:S01]  /*e780*/  FFMA.FTZ R61, R61, UR4, -R144.reuse ;  /* 0x000000043d3d7c23 */ /* 0x100fe20008010890 */
[----:B------:R-:W-:Y:S07]  /*e790*/  FFMA.FTZ R64, R64, UR4, -R144 ;  /* 0x0000000440407c23 */ /* 0x000fee0008010890 */
[----:B------:R-:W-:Y:S01]  /*e7a0*/  MUFU.EX2 R140, R140 ;  /* 0x0000008c008c7308 */ /* 0x000fe20000000800 */
[----:B------:R-:W-:Y:S01]  /*e7b0*/  FFMA.FTZ R150, R117, R196, R150 ;  /* 0x000000c475967223 */ /* 0x000fe20000010096 */
[----:B------:R-:W-:Y:S01]  /*e7c0*/  FADD.FTZ R139, R132, R139 ;  /* 0x0000008b848b7221 */ /* 0x000fe20000010000 */
[----:B------:R-:W-:Y:S07]  /*e7d0*/  ISETP.NE.AND P0, PT, R193, RZ, PT ;  /* 0x000000ffc100720c */ /* 0x000fee0003f05270 */
[----:B------:R-:W-:Y:S01]  /*e7e0*/  MUFU.EX2 R48, R48 ;  /* 0x0000003000307308 */ /* 0x000fe20000000800 */
[----:B------:R-:W-:Y:S01]  /*e7f0*/  FADD.FTZ R150, R138, R150 ;  /* 0x000000968a967221 */ /* 0x000fe20000010000 */
[----:B------:R-:W-:Y:S08]  /*e800*/  FADD.FTZ R130, R130, R139 ;  /* 0x0000008b82827221 */ /* 0x000ff00000010000 */
[----:B------:R-:W-:Y:S01]  /*e810*/  MUFU.EX2 R133, R133 ;  /* 0x0000008500857308 */ /* 0x000fe20000000800 */
[----:B------:R-:W-:Y:S01]  /*e820*/  FADD.FTZ R129, R129, R150 ;  /* 0x0000009681817221 */ /* 0x000fe20000010000 */
[C---:B--2---:R-:W-:Y:S08]  /*e830*/  HMMA.16816.F32.BF16 R92, R112.reuse, R108, R92 ;  /* 0x0000006c705c723c */ /* 0x044ff0000004185c */
[----:B------:R-:W-:Y:S01]  /*e840*/  MUFU.EX2 R134, R134 ;  /* 0x0000008600867308 */ /* 0x000fe20000000800 */
[----:B------:R-:W-:Y:S01]  /*e850*/  FADD.FTZ R128, R128, R129 ;  /* 0x0000008180807221 */ /* 0x000fe20000010000 */
[----:B------:R-:W-:Y:S01]  /*e860*/  FADD.FTZ R130, R119, R130 ;  /* 0x0000008277827221 */ /* 0x000fe20000010000 */
[----:B------:R-:W-:Y:S07]  /*e870*/  MOV R119, R0 ;  /* 0x0000000000777202 */ /* 0x000fee0000000f00 */
[----:B------:R-:W-:Y:S01]  /*e880*/  MUFU.EX2 R127, R127 ;  /* 0x0000007f007f7308 */ /* 0x000fe20000000800 */
[----:B------:R-:W-:Y:S01]  /*e890*/  FADD.FTZ R117, R135, R128 ;  /* 0x0000008087757221 */ /* 0x000fe20000010000 */
[C---:B------:R-:W-:Y:S01]  /*e8a0*/  HMMA.16816.F32.BF16 R96, R112.reuse, R110, R96 ;  /* 0x0000006e7060723c */ /* 0x040fe20000041860 */
[----:B------:R-:W2:Y:S07]  /*e8b0*/  LDSM.16.MT88.4 R108, [R169+0x9400] ;  /* 0x00940000a96c783b */ /* 0x000eae0000004200 */
[----:B------:R-:W-:Y:S01]  /*e8c0*/  MUFU.EX2 R126, R126 ;  /* 0x0000007e007e7308 */ /* 0x000fe20000000800 */
[----:B------:R-:W-:Y:S09]  /*e8d0*/  FADD.FTZ R117, R136, R117 ;  /* 0x0000007588757221 */ /* 0x000ff20000010000 */
[----:B------:R-:W-:Y:S01]  /*e8e0*/  MUFU.EX2 R125, R125 ;  /* 0x0000007d007d7308 */ /* 0x000fe20000000800 */
[C---:B-1----:R-:W-:Y:S09]  /*e8f0*/  HMMA.16816.F32.BF16 R100, R112.reuse, R120, R100 ;  /* 0x000000787064723c */ /* 0x042ff20000041864 */
[----:B------:R-:W-:Y:S01]  /*e900*/  MUFU.EX2 R148, R148 ;  /* 0x0000009400947308 */ /* 0x000fe20000000800 */
[--C-:B------:R-:W-:Y:S01]  /*e910*/  FFMA.FTZ R121, R18, UR4, -R131.reuse ;  /* 0x0000000412797c23 */ /* 0x100fe20008010883 */
[--C-:B------:R-:W-:Y:S08]  /*e920*/  FFMA.FTZ R120, R19, UR4, -R131.reuse ;  /* 0x0000000413787c23 */ /* 0x100ff00008010883 */
[----:B------:R-:W-:Y:S01]  /*e930*/  MUFU.EX2 R146, R146 ;  /* 0x0000009200927308 */ /* 0x000fe20000000800 */
[----:B------:R-:W-:Y:S01]  /*e940*/  HMMA.16816.F32.BF16 R104, R112, R122, R104 ;  /* 0x0000007a7068723c */ /* 0x000fe20000041868 */
[----:B------:R-:W1:Y:S08]  /*e950*/  LDSM.16.MT88.4 R112, [R118+0x400] ;  /* 0x000400007670783b */ /* 0x000e700000004200 */
[----:B------:R-:W-:Y:S01]  /*e960*/  MUFU.EX2 R121, R121 ;  /* 0x0000007900797308 */ /* 0x000fe20000000800 */
[----:B------:R-:W-:Y:S01]  /*e970*/  FFMA.FTZ R123, R17, UR4, -R144 ;  /* 0x00000004117b7c23 */ /* 0x000fe20008010890 */
[----:B------:R-:W-:Y:S08]  /*e980*/  FFMA.FTZ R122, R15, UR4, -R131 ;  /* 0x000000040f7a7c23 */ /* 0x000ff00008010883 */
[----:B------:R-:W3:Y:S01]  /*e990*/  MUFU.EX2 R120, R120 ;  /* 0x0000007800787308 */ /* 0x000ee20000000800 */
[----:B------:R-:W4:Y:S09]  /*e9a0*/  LDSM.16.MT88.4 R16, [R169+0xb400] ;  /* 0x00b40000a910783b */ /* 0x000f320000004200 */
[----:B------:R-:W5:Y:S10]  /*e9b0*/  MUFU.EX2 R122, R122 ;  /* 0x0000007a007a7308 */ /* 0x000f740000000800 */
[----:B------:R-:W2:Y:S10]  /*e9c0*/  MUFU.EX2 R123, R123 ;  /* 0x0000007b007b7308 */ /* 0x000eb40000000800 */
[----:B------:R-:W-:Y:S01]  /*e9d0*/  MUFU.EX2 R142, R142 ;  /* 0x0000008e008e7308 */ /* 0x000fe20000000800 */
[----:B---3--:R-:W-:Y:S09]  /*e9e0*/  F2FP.BF16.F32.PACK_AB R15, R120, R121 ;  /* 0x00000079780f723e */ /* 0x008ff200000010ff */
[----:B------:R-:W-:Y:S01]  /*e9f0*/  MUFU.EX2 R45, R45 ;  /* 0x0000002d002d7308 */ /* 0x000fe20000000800 */
[----:B-----5:R-:W-:Y:S01]  /*ea00*/  F2FP.BF16.F32.PACK_AB R13, R122, R137 ;  /* 0x000000897a0d723e */ /* 0x020fe200000010ff */
[----:B------:R-:W-:Y:S08]  /*ea10*/  FADD.FTZ R137, R137, R130 ;  /* 0x0000008289897221 */ /* 0x000ff00000010000 */
[----:B------:R-:W-:Y:S01]  /*ea20*/  MUFU.EX2 R40, R40 ;  /* 0x0000002800287308 */ /* 0x000fe20000000800 */
[C---:B--2---:R-:W-:Y:S01]  /*ea30*/  F2FP.BF16.F32.PACK_AB R14, R123.reuse, R124 ;  /* 0x0000007c7b0e723e */ /* 0x044fe200000010ff */
[----:B------:R-:W-:Y:S08]  /*ea40*/  FADD.FTZ R124, R124, R117 ;  /* 0x000000757c7c7221 */ /* 0x000ff00000010000 */
[----:B------:R-:W-:Y:S01]  /*ea50*/  MUFU.EX2 R46, R46 ;  /* 0x0000002e002e7308 */ /* 0x000fe20000000800 */
[----:B------:R-:W-:Y:S01]  /*ea60*/  FADD.FTZ R122, R122, R137 ;  /* 0x000000897a7a7221 */ /* 0x000fe20000010000 */
[----:B------:R-:W-:Y:S01]  /*ea70*/  MOV R117, R2 ;  /* 0x0000000200757202 */ /* 0x000fe20000000f00 */
[----:B------:R-:W-:Y:S07]  /*ea80*/  FADD.FTZ R123, R123, R124 ;  /* 0x0000007c7b7b7221 */ /* 0x000fee0000010000 */
        /* <DEDUP_REMOVED lines=10> */
[C---:B-1----:R-:W-:Y:S03]  /*eb30*/  HMMA.16816.F32.BF16 R68, R12.reuse, R112, R68 ;  /* 0x000000700c44723c */ /* 0x042fe60000041844 */
[--C-:B------:R-:W-:Y:S01]  /*eb40*/  FFMA.FTZ R112, R20, UR4, -R144.reuse ;  /* 0x0000000414707c23 */ /* 0x100fe20008010890 */
[--C-:B------:R-:W-:Y:S04]  /*eb50*/  FFMA.FTZ R113, R21, UR4, -R144.reuse ;  /* 0x0000000415717c23 */ /* 0x100fe80008010890 */
[C---:B------:R-:W-:Y:S01]  /*eb60*/  HMMA.16816.F32.BF16 R72, R12.reuse, R114, R72 ;  /* 0x000000720c48723c */ /* 0x040fe20000041848 */
[----:B------:R-:W-:Y:S02]  /*eb70*/  MUFU.EX2 R112, R112 ;  /* 0x0000007000707308 */ /* 0x000fe40000000800 */
[--C-:B------:R-:W-:Y:S01]  /*eb80*/  FFMA.FTZ R114, R22, UR4, -R131.reuse ;  /* 0x0000000416727c23 */ /* 0x100fe20008010883 */
[----:B------:R-:W-:Y:S01]  /*eb90*/  FFMA.FTZ R115, R63, UR4, -R131 ;  /* 0x000000043f737c23 */ /* 0x000fe20008010883 */
[----:B------:R-:W-:Y:S06]  /*eba0*/  LDSM.16.MT88.4 R20, [R118+0x2800] ;  /* 0x002800007614783b */ /* 0x000fec0000004200 */
[----:B------:R-:W1:Y:S01]  /*ebb0*/  MUFU.EX2 R113, R113 ;  /* 0x0000007100717308 */ /* 0x000e620000000800 */
[C---:B----4-:R-:W-:Y:S09]  /*ebc0*/  HMMA.16816.F32.BF16 R76, R12.reuse, R16, R76 ;  /* 0x000000100c4c723c */ /* 0x050ff2000004184c */
[----:B------:R-:W3:Y:S01]  /*ebd0*/  MUFU.EX2 R114, R114 ;  /* 0x0000007200727308 */ /* 0x000ee20000000800 */
        /* <DEDUP_REMOVED lines=10> */
[----:B------:R-:W2:Y:S02]  /*ec80*/  LDSM.16.MT88.4 R108, [R118+0x800] ;  /* 0x00080000766c783b */ /* 0x000ea40000004200 */
[----:B-1----:R-:W-:Y:S01]  /*ec90*/  F2FP.BF16.F32.PACK_AB R12, R113, R112 ;  /* 0x00000070710c723e */ /* 0x002fe200000010ff */
[----:B------:R-:W-:Y:S01]  /*eca0*/  FADD.FTZ R112, R112, R123 ;  /* 0x0000007b70707221 */ /* 0x000fe20000010000 */
[----:B---3--:R-:W-:Y:S02]  /*ecb0*/  F2FP.BF16.F32.PACK_AB R13, R133, R114 ;  /* 0x00000072850d723e */ /* 0x008fe400000010ff */
[----:B------:R-:W-:Y:S02]  /*ecc0*/  F2FP.BF16.F32.PACK_AB R14, R127, R134 ;  /* 0x000000867f0e723e */ /* 0x000fe400000010ff */
[----:B------:R-:W-:Y:S07]  /*ecd0*/  F2FP.BF16.F32.PACK_AB R15, R125, R126 ;  /* 0x0000007e7d0f723e */ /* 0x000fee00000010ff */
[C---:B----4-:R-:W-:Y:S08]  /*ece0*/  HMMA.16816.F32.BF16 R4, R12.reuse, R16, R4 ;  /* 0x000000100c04723c */ /* 0x050ff00000041804 */
[C---:B------:R-:W-:Y:S01]  /*ecf0*/  HMMA.16816.F32.BF16 R8, R12.reuse, R18, R8 ;  /* 0x000000120c08723c */ /* 0x040fe20000041808 */
[----:B------:R-:W1:Y:S07]  /*ed00*/  LDSM.16.MT88.4 R16, [R169+0xb800] ;  /* 0x00b80000a910783b */ /* 0x000e6e0000004200 */
[C---:B--2---:R-:W-:Y:S03]  /*ed10*/  HMMA.16816.F32.BF16 R68, R12.reuse, R108, R68 ;  /* 0x0000006c0c44723c */ /* 0x044fe60000041844 */
[--C-:B------:R-:W-:Y:S01]  /*ed20*/  FFMA.FTZ R108, R56, UR4, -R144.reuse ;  /* 0x00000004386c7c23 */ /* 0x100fe20008010890 */
[--C-:B------:R-:W-:Y:S01]  /*ed30*/  FFMA.FTZ R109, R41, UR4, -R144.reuse ;  /* 0x00000004296d7c23 */ /* 0x100fe20008010890 */
[--C-:B------:R-:W-:Y:S01]  /*ed40*/  FFMA.FTZ R56, R57, UR4, -R144.reuse ;  /* 0x0000000439387c23 */ /* 0x100fe20008010890 */
[----:B------:R2:W-:Y:S01]  /*ed50*/  MUFU.EX2 R41, R28 ;  /* 0x0000001c00297308 */ /* 0x0005e20000000800 */
[--C-:B------:R-:W-:Y:S01]  /*ed60*/  FFMA.FTZ R57, R47, UR4, -R131.reuse ;  /* 0x000000042f397c23 */ /* 0x100fe20008010883 */
[C---:B------:R-:W-:Y:S08]  /*ed70*/  HMMA.16816.F32.BF16 R72, R12.reuse, R110, R72 ;  /* 0x0000006e0c48723c */ /* 0x040ff00000041848 */
[----:B------:R-:W-:Y:S01]  /*ed80*/  MUFU.EX2 R47, R33 ;  /* 0x00000021002f7308 */ /* 0x000fe20000000800 */
[--C-:B------:R-:W-:Y:S01]  /*ed90*/  FFMA.FTZ R111, R54, UR4, -R131.reuse ;  /* 0x00000004366f7c23 */ /* 0x100fe20008010883 */
[--C-:B------:R-:W-:Y:S01]  /*eda0*/  FFMA.FTZ R110, R37, UR4, -R144.reuse ;  /* 0x00000004256e7c23 */ /* 0x100fe20008010890 */
[--C-:B------:R-:W-:Y:S07]  /*edb0*/  FFMA.FTZ R37, R52, UR4, -R144.reuse ;  /* 0x0000000434257c23 */ /* 0x100fee0008010890 */
[----:B------:R3:W-:Y:S01]  /*edc0*/  MUFU.EX2 R49, R109 ;  /* 0x0000006d00317308 */ /* 0x0007e20000000800 */
[----:B------:R-:W-:Y:S01]  /*edd0*/  FFMA.FTZ R144, R65, UR4, -R144 ;  /* 0x0000000441907c23 */ /* 0x000fe20008010890 */
[--C-:B------:R-:W-:Y:S08]  /*ede0*/  FFMA.FTZ R65, R62, UR4, -R131.reuse ;  /* 0x000000043e417c23 */ /* 0x100ff00008010883 */
[----:B------:R4:W-:Y:S01]  /*edf0*/  MUFU.EX2 R52, R35 ;  /* 0x0000002300347308 */ /* 0x0009e20000000800 */
[----:B--2---:R-:W-:Y:S09]  /*ee00*/  LDSM.16.MT88.4 R28, [R169+0xc000] ;  /* 0x00c00000a91c783b */ /* 0x004ff20000004200 */
[----:B------:R-:W-:Y:S10]  /*ee10*/  MUFU.EX2 R63, R111 ;  /* 0x0000006f003f7308 */ /* 0x000ff40000000800 */
[----:B------:R2:W5:Y:S01]  /*ee20*/  MUFU.EX2 R44, R110 ;  /* 0x0000006e002c7308 */ /* 0x0005620000000800 */
[--C-:B---3--:R-:W-:Y:S09]  /*ee30*/  FFMA.FTZ R109, R59, UR4, -R131.reuse ;  /* 0x000000043b6d7c23 */ /* 0x108ff20008010883 */
[----:B------:R-:W-:Y:S01]  /*ee40*/  MUFU.EX2 R59, R108 ;  /* 0x0000006c003b7308 */ /* 0x000fe20000000800 */
[C---:B-1----:R-:W-:Y:S01]  /*ee50*/  HMMA.16816.F32.BF16 R76, R12.reuse, R16, R76 ;  /* 0x000000100c4c723c */ /* 0x042fe2000004184c */
[----:B----4-:R-:W-:Y:S08]  /*ee60*/  LDSM.16.MT88.4 R32, [R169+0xe400] ;  /* 0x00e40000a920783b */ /* 0x010ff00000004200 */
[----:B------:R-:W-:Y:S10]  /*ee70*/  MUFU.EX2 R57, R57 ;  /* 0x0000003900397308 */ /* 0x000ff40000000800 */
[----:B------:R-:W-:Y:S01]  /*ee80*/  MUFU.EX2 R56, R56 ;  /* 0x0000003800387308 */ /* 0x000fe20000000800 */
[C---:B------:R-:W-:Y:S01]  /*ee90*/  HMMA.16816.F32.BF16 R80, R12.reuse, R18, R80 ;  /* 0x000000120c50723c */ /* 0x040fe20000041850 */
[----:B------:R-:W1:Y:S08]  /*eea0*/  LDSM.16.MT88.4 R16, [R169+0xd800] ;  /* 0x00d80000a910783b */ /* 0x000e700000004200 */
[----:B------:R-:W-:Y:S01]  /*eeb0*/  MUFU.EX2 R65, R65 ;  /* 0x0000004100417308 */ /* 0x000fe20000000800 */
[--C-:B--2---:R-:W-:Y:S09]  /*eec0*/  FFMA.FTZ R110, R55, UR4, -R131.reuse ;  /* 0x00000004376e7c23 */ /* 0x104ff20008010883 */
[----:B------:R-:W-:Y:S01]  /*eed0*/  MUFU.EX2 R55, R37 ;  /* 0x0000002500377308 */ /* 0x000fe20000000800 */
[C---:B------:R-:W-:Y:S09]  /*eee0*/  HMMA.16816.F32.BF16 R84, R12.reuse, R20, R84 ;  /* 0x000000140c54723c */ /* 0x040ff20000041854 */
[----:B------:R-:W-:Y:S01]  /*eef0*/  MUFU.EX2 R62, R110 ;  /* 0x0000006e003e7308 */ /* 0x000fe20000000800 */
[C---:B------:R-:W-:Y:S01]  /*ef00*/  HMMA.16816.F32.BF16 R88, R12.reuse, R22, R88 ;  /* 0x000000160c58723c */ /* 0x040fe20000041858 */
[----:B------:R-:W2:Y:S07]  /*ef10*/  LDSM.16.MT88.4 R20, [R118+0x4800] ;  /* 0x004800007614783b */ /* 0x000eae0000004200 */
[C---:B-1----:R-:W-:Y:S08]  /*ef20*/  HMMA.16816.F32.BF16 R92, R12.reuse, R16, R92 ;  /* 0x000000100c5c723c */ /* 0x042ff0000004185c */
        /* <DEDUP_REMOVED lines=24> */
[C---:B---3--:R-:W-:Y:S03]  /*f0b0*/  HMMA.16816.F32.BF16 R100, R12.reuse, R24, R100 ;  /* 0x000000180c64723c */ /* 0x048fe60000041864 */
[--C-:B------:R-:W-:Y:S01]  /*f0c0*/  FFMA.FTZ R24, R42, UR4, -R131.reuse ;  /* 0x000000042a187c23 */ /* 0x100fe20008010883 */
[--C-:B------:R-:W-:Y:S03]  /*f0d0*/  FFMA.FTZ R42, R43, UR4, -R131.reuse ;  /* 0x000000042b2a7c23 */ /* 0x100fe60008010883 */
[----:B------:R3:W-:Y:S01]  /*f0e0*/  MUFU.EX2 R43, R24 ;  /* 0x00000018002b7308 */ /* 0x0007e20000000800 */
[----:B------:R-:W-:Y:S09]  /*f0f0*/  HMMA.16816.F32.BF16 R104, R12, R26, R104 ;  /* 0x0000001a0c68723c */ /* 0x000ff20000041868 */
[----:B------:R-:W4:Y:S01]  /*f100*/  MUFU.EX2 R42, R42 ;  /* 0x0000002a002a7308 */ /* 0x000f220000000800 */
[----:B-----5:R-:W-:Y:S02]  /*f110*/  F2FP.BF16.F32.PACK_AB R12, R44, R41 ;  /* 0x000000292c0c723e */ /* 0x020fe400000010ff */
[----:B------:R-:W-:Y:S02]  /*f120*/  F2FP.BF16.F32.PACK_AB R13, R45, R48 ;  /* 0x000000302d0d723e */ /* 0x000fe400000010ff */
[----:B------:R-:W-:Y:S01]  /*f130*/  F2FP.BF16.F32.PACK_AB R14, R49, R40 ;  /* 0x00000028310e723e */ /* 0x000fe200000010ff */
[----:B---3--:R-:W-:Y:S01]  /*f140*/  LDSM.16.MT88.4 R24, [R169+0xe000] ;  /* 0x00e00000a918783b */ /* 0x008fe20000004200 */
[----:B----4-:R-:W-:Y:S07]  /*f150*/  F2FP.BF16.F32.PACK_AB R15, R42, R43 ;  /* 0x0000002b2a0f723e */ /* 0x010fee00000010ff */
        /* <DEDUP_REMOVED lines=18> */
[--C-:B------:R-:W-:Y:S01]  /*f280*/  FFMA.FTZ R12, R51, UR4, -R131.reuse ;  /* 0x00000004330c7c23 */ /* 0x100fe20008010883 */
[----:B------:R-:W-:Y:S01]  /*f290*/  F2FP.BF16.F32.PACK_AB R13, R57, R46 ;  /* 0x0000002e390d723e */ /* 0x000fe200000010ff */
[----:B------:R4:W-:Y:S01]  /*f2a0*/  MUFU.EX2 R51, R38 ;  /* 0x0000002600337308 */ /* 0x0009e20000000800 */
[----:B------:R-:W-:Y:S01]  /*f2b0*/  F2FP.BF16.F32.PACK_AB R14, R50, R47 ;  /* 0x0000002f320e723e */ /* 0x000fe200000010ff */
[----:B------:R-:W-:Y:S08]  /*f2c0*/  FFMA.FTZ R131, R67, UR4, -R131 ;  /* 0x0000000443837c23 */ /* 0x000ff00008010883 */
[----:B------:R5:W1:Y:S10]  /*f2d0*/  MUFU.EX2 R54, R12 ;  /* 0x0000000c00367308 */ /* 0x000a740000000800 */
[----:B------:R3:W2:Y:S10]  /*f2e0*/  MUFU.EX2 R67, R109 ;  /* 0x0000006d00437308 */ /* 0x0006b40000000800 */
[----:B------:R-:W-:Y:S01]  /*f2f0*/  MUFU.EX2 R131, R131 ;  /* 0x0000008300837308 */ /* 0x000fe20000000800 */
[----:B----4-:R-:W-:Y:S01]  /*f300*/  LDSM.16.MT88.4 R36, [R169+0xe800] ;  /* 0x00e80000a924783b */ /* 0x010fe20000004200 */
[----:B-----5:R-:W-:Y:S02]  /*f310*/  F2FP.BF16.F32.PACK_AB R12, R53, R52 ;  /* 0x00000034350c723e */ /* 0x020fe400000010ff */
[----:B-1----:R-:W-:Y:S05]  /*f320*/  F2FP.BF16.F32.PACK_AB R15, R54, R51 ;  /* 0x00000033360f723e */ /* 0x002fea00000010ff */
[----:B---3--:R-:W-:Y:S02]  /*f330*/  LDSM.16.MT88.4 R108, [R169+0xac00] ;  /* 0x00ac0000a96c783b */ /* 0x008fe40000004200 */
[C---:B------:R-:W-:Y:S08]  /*f340*/  HMMA.16816.F32.BF16 R4, R12.reuse, R16, R4 ;  /* 0x000000100c04723c */ /* 0x040ff00000041804 */
        /* <DEDUP_REMOVED lines=24> */
[C---:B------:R-:W-:Y:S08]  /*f4d0*/  HMMA.16816.F32.BF16 R68, R12.reuse, R24, R68 ;  /* 0x000000180c44723c */ /* 0x040ff00000041844 */
[C---:B------:R-:W-:Y:S01]  /*f4e0*/  HMMA.16816.F32.BF16 R72, R12.reuse, R26, R72 ;  /* 0x0000001a0c48723c */ /* 0x040fe20000041848 */
[----:B------:R-:W5:Y:S07]  /*f4f0*/  LDSM.16.MT88.4 R24, [R169+0xcc00] ;  /* 0x00cc0000a918783b */ /* 0x000f6e0000004200 */
[C---:B---3--:R-:W-:Y:S01]  /*f500*/  HMMA.16816.F32.BF16 R76, R12.reuse, R28, R76 ;  /* 0x0000001c0c4c723c */ /* 0x048fe2000004184c */
[----:B------:R-:W3:Y:S10]  /*f510*/  MUFU.EX2 R28, R115 ;  /* 0x00000073001c7308 */ /* 0x000ef40000000800 */
[----:B------:R-:W2:Y:S01]  /*f520*/  MUFU.EX2 R29, R144 ;  /* 0x00000090001d7308 */ /* 0x000ea20000000800 */
[C---:B------:R-:W-:Y:S08]  /*f530*/  HMMA.16816.F32.BF16 R80, R12.reuse, R30, R80 ;  /* 0x0000001e0c50723c */ /* 0x040ff00000041850 */
[C---:B----4-:R-:W-:Y:S08]  /*f540*/  HMMA.16816.F32.BF16 R84, R12.reuse, R32, R84 ;  /* 0x000000200c54723c */ /* 0x050ff00000041854 */
[C---:B------:R-:W-:Y:S08]  /*f550*/  HMMA.16816.F32.BF16 R88, R12.reuse, R34, R88 ;  /* 0x000000220c58723c */ /* 0x040ff00000041858 */
[C---:B------:R-:W-:Y:S08]  /*f560*/  HMMA.16816.F32.BF16 R92, R12.reuse, R36, R92 ;  /* 0x000000240c5c723c */ /* 0x040ff0000004185c */
[C---:B------:R-:W-:Y:S08]  /*f570*/  HMMA.16816.F32.BF16 R96, R12.reuse, R38, R96 ;  /* 0x000000260c60723c */ /* 0x040ff00000041860 */
[C---:B-1----:R-:W-:Y:S03]  /*f580*/  HMMA.16816.F32.BF16 R100, R12.reuse, R16, R100 ;  /* 0x000000100c64723c */ /* 0x042fe60000041864 */
[----:B------:R-:W-:Y:S01]  /*f590*/  FADD.FTZ R16, R114, R121 ;  /* 0x0000007972107221 */ /* 0x000fe20000010000 */
[----:B------:R-:W-:Y:S03]  /*f5a0*/  FADD.FTZ R17, R113, R112 ;  /* 0x0000007071117221 */ /* 0x000fe60000010000 */
[----:B------:R-:W-:Y:S01]  /*f5b0*/  FADD.FTZ R133, R133, R16 ;  /* 0x0000001085857221 */ /* 0x000fe20000010000 */
[----:B------:R-:W-:Y:S03]  /*f5c0*/  HMMA.16816.F32.BF16 R104, R12, R18, R104 ;  /* 0x000000120c68723c */ /* 0x000fe60000041868 */
[----:B------:R-:W-:Y:S01]  /*f5d0*/  F2FP.BF16.F32.PACK_AB R12, R61, R60 ;  /* 0x0000003c3d0c723e */ /* 0x000fe200000010ff */
[----:B------:R-:W-:Y:S01]  /*f5e0*/  FADD.FTZ R134, R134, R17 ;  /* 0x0000001186867221 */ /* 0x000fe20000010000 */
[----:B---3--:R-:W-:Y:S01]  /*f5f0*/  F2FP.BF16.F32.PACK_AB R13, R28, R65 ;  /* 0x000000411c0d723e */ /* 0x008fe200000010ff */
[----:B------:R-:W-:Y:S01]  /*f600*/  FADD.FTZ R126, R126, R133 ;  /* 0x000000857e7e7221 */ /* 0x000fe20000010000 */
[----:B--2---:R-:W-:Y:S01]  /*f610*/  F2FP.BF16.F32.PACK_AB R14, R29, R64 ;  /* 0x000000401d0e723e */ /* 0x004fe200000010ff */
[----:B------:R-:W-:Y:S01]  /*f620*/  FADD.FTZ R127, R127, R134 ;  /* 0x000000867f7f7221 */ /* 0x000fe20000010000 */
[----:B------:R-:W-:Y:S01]  /*f630*/  F2FP.BF16.F32.PACK_AB R15, R131, R66 ;  /* 0x00000042830f723e */ /* 0x000fe200000010ff */
[----:B------:R-:W-:Y:S02]  /*f640*/  FADD.FTZ R125, R125, R126 ;  /* 0x0000007e7d7d7221 */ /* 0x000fe40000010000 */
[----:B------:R-:W-:Y:S02]  /*f650*/  FADD.FTZ R16, R148, R127 ;  /* 0x0000007f94107221 */ /* 0x000fe40000010000 */
[----:B------:R-:W-:Y:S02]  /*f660*/  FADD.FTZ R18, R146, R125 ;  /* 0x0000007d92127221 */ /* 0x000fe40000010000 */
[C---:B------:R-:W-:Y:S01]  /*f670*/  HMMA.16816.F32.BF16 R112, R12.reuse, R108, R4 ;  /* 0x0000006c0c70723c */ /* 0x040fe20000041804 */
[----:B------:R-:W1:Y:S02]  /*f680*/  LDSM.16.MT88.4 R4, [R118+0x3c00] ;  /* 0x003c00007604783b */ /* 0x000e640000004200 */
[----:B------:R-:W-:Y:S01]  /*f690*/  FADD.FTZ R18, R145, R18 ;  /* 0x0000001291127221 */ /* 0x000fe20000010000 */
[----:B------:R-:W-:Y:S03]  /*f6a0*/  FADD.FTZ R16, R147, R16 ;  /* 0x0000001093107221 */ /* 0x000fe60000010000 */
[----:B------:R-:W-:Y:S01]  /*f6b0*/  FADD.FTZ R17, R141, R18 ;  /* 0x000000128d117221 */ /* 0x000fe20000010000 */
[C---:B------:R-:W-:Y:S01]  /*f6c0*/  HMMA.16816.F32.BF16 R108, R12.reuse, R110, R8 ;  /* 0x0000006e0c6c723c */ /* 0x040fe20000041808 */
[----:B------:R-:W2:Y:S02]  /*f6d0*/  LDSM.16.MT88.4 R8, [R169+0xec00] ;  /* 0x00ec0000a908783b */ /* 0x000ea40000004200 */
[----:B------:R-:W-:Y:S01]  /*f6e0*/  FADD.FTZ R17, R140, R17 ;  /* 0x000000118c117221 */ /* 0x000fe20000010000 */
[----:B------:R-:W-:Y:S04]  /*f6f0*/  FADD.FTZ R143, R143, R16 ;  /* 0x000000108f8f7221 */ /* 0x000fe80000010000 */
[C---:B------:R-:W-:Y:S03]  /*f700*/  HMMA.16816.F32.BF16 R68, R12.reuse, R20, R68 ;  /* 0x000000140c44723c */ /* 0x040fe60000041844 */
[----:B------:R-:W-:Y:S01]  /*f710*/  FADD.FTZ R20, R48, R17 ;  /* 0x0000001130147221 */ /* 0x000fe20000010000 */
[----:B------:R-:W-:Y:S01]  /*f720*/  FADD.FTZ R142, R142, R143 ;  /* 0x0000008f8e8e7221 */ /* 0x000fe20000010000 */
[----:B------:R-:W3:Y:S02]  /*f730*/  LDSM.16.MT88.4 R16, [R118+0x5c00] ;  /* 0x005c00007610783b */ /* 0x000ee40000004200 */
[----:B------:R-:W-:Y:S01]  /*f740*/  FADD.FTZ R20, R45, R20 ;  /* 0x000000142d147221 */ /* 0x000fe20000010000 */
[C---:B------:R-:W-:Y:S03]  /*f750*/  HMMA.16816.F32.BF16 R72, R12.reuse, R22, R72 ;  /* 0x000000160c48723c */ /* 0x040fe60000041848 */
[----:B------:R-:W-:Y:S04]  /*f760*/  FADD.FTZ R21, R41, R142 ;  /* 0x0000008e29157221 */ /* 0x000fe80000010000 */
[----:B------:R-:W-:Y:S01]  /*f770*/  FADD.FTZ R21, R44, R21 ;  /* 0x000000152c157221 */ /* 0x000fe20000010000 */
[C---:B-----5:R-:W-:Y:S03]  /*f780*/  HMMA.16816.F32.BF16 R76, R12.reuse, R24, R76 ;  /* 0x000000180c4c723c */ /* 0x060fe6000004184c */
[----:B------:R-:W-:Y:S01]  /*f790*/  FADD.FTZ R40, R40, R21 ;  /* 0x0000001528287221 */ /* 0x000fe20000010000 */
[----:B------:R-:W-:Y:S03]  /*f7a0*/  FADD.FTZ R21, R43, R20 ;  /* 0x000000142b157221 */ /* 0x000fe60000010000 */
[----:B------:R-:W-:Y:S01]  /*f7b0*/  FADD.FTZ R49, R49, R40 ;  /* 0x0000002831317221 */ /* 0x000fe20000010000 */
[C---:B------:R-:W-:Y:S03]  /*f7c0*/  HMMA.16816.F32.BF16 R80, R12.reuse, R26, R80 ;  /* 0x0000001a0c50723c */ /* 0x040fe60000041850 */
[----:B------:R-:W-:Y:S04]  /*f7d0*/  FADD.FTZ R21, R42, R21 ;  /* 0x000000152a157221 */ /* 0x000fe80000010000 */
        /* <DEDUP_REMOVED lines=31> */
.L_x_1624:
        /* <DEDUP_REMOVED lines=9> */
[----:B------:R-:W-:Y:S02]  /*fa60*/  ISETP.NE.AND P1, PT, R180, -0x1, PT ;  /* 0xffffffffb400780c */ /* 0x000fe40003f25270 */
[----:B------:R-:W-:-:S02]  /*fa70*/  LOP3.LUT R3, R6, 0x3e00, R3, 0xf8, !PT ;  /* 0x00003e0006037812 */ /* 0x000fc400078ef803 */
[----:B------:R-:W5:Y:S01]  /*fa80*/  LDC.U8 R6, c[0x0][0x548] ;  /* 0x00015200ff067b82 */ /* 0x000f620000000000 */
[----:B------:R-:W-:Y:S01]  /*fa90*/  LOP3.LUT P5, RZ, R168, 0x3, RZ, 0xc0, !PT ;  /* 0x00000003a8ff7812 */ /* 0x000fe200078ac0ff */
[----:B-1----:R-:W-:Y:S01]  /*faa0*/  FADD.FTZ R10, R10, R197 ;  /* 0x000000c50a0a7221 */ /* 0x002fe20000010000 */
[----:B--2---:R-:W-:Y:S01]  /*fab0*/  ULEA UR4, UR4, UR5, 0x18 ;  /* 0x0000000504047291 */ /* 0x004fe2000f8ec0ff */
[----:B---3--:R-:W-:-:S03]  /*fac0*/  FADD.FTZ R11, R11, R196 ;  /* 0x000000c40b0b7221 */ /* 0x008fc60000010000 */
[----:B------:R-:W1:Y:S04]  /*fad0*/  SHFL.BFLY PT, R5, R10, 0x1, 0x1f ;  /* 0x0c201f000a057f89 */ /* 0x000e6800000e0000 */
[----:B------:R-:W2:Y:S01]  /*fae0*/  SHFL.BFLY PT, R4, R11, 0x1, 0x1f ;  /* 0x0c201f000b047f89 */ /* 0x000ea200000e0000 */
[----:B-----5:R-:W-:Y:S02]  /*faf0*/  ISETP.NE.AND P2, PT, R6, RZ, PT ;  /* 0x000000ff0600720c */ /* 0x020fe40003f45270 */
[----:B------:R-:W3:Y:S02]  /*fb00*/  LDC R6, c[0x0][0x434] ;  /* 0x00010d00ff067b82 */ /* 0x000ee40000000800 */
[----:B------:R-:W-:Y:S01]  /*fb10*/  ISETP.NE.OR P0, PT, R180, -0x1, !P2 ;  /* 0xffffffffb400780c */ /* 0x000fe20005705670 */
[----:B-1----:R-:W-:Y:S01]  /*fb20*/  FADD.FTZ R5, R10, R5 ;  /* 0x000000050a057221 */ /* 0x002fe20000010000 */
[----:B--2---:R-:W-:-:S03]  /*fb30*/  FADD.FTZ R7, R11, R4 ;  /* 0x000000040b077221 */ /* 0x004fc60000010000 */
[----:B------:R-:W1:Y:S01]  /*fb40*/  MUFU.RCP R8, R5 ;  /* 0x0000000500087308 */ /* 0x000e620000001000 */
[----:B------:R-:W-:Y:S02]  /*fb50*/  SHF.L.U32 R4, R168, 0x3, RZ ;  /* 0x00000003a8047819 */ /* 0x000fe400000006ff */
[----:B------:R-:W-:Y:S02]  /*fb60*/  FSETP.NE.FTZ.AND P3, PT, R5, RZ, PT ;  /* 0x000000ff0500720b */ /* 0x000fe40003f75000 */
[----:B------:R-:W-:Y:S02]  /*fb70*/  LOP3.LUT R11, R4, 0xc0, RZ, 0xc0, !PT ;  /* 0x000000c0040b7812 */ /* 0x000fe400078ec0ff */
[----:B------:R-:W-:Y:S01]  /*fb80*/  LOP3.LUT R3, R3, 0x20, R4, 0xf8, !PT ;  /* 0x0000002003037812 */ /* 0x000fe200078ef804 */
[----:B------:R-:W2:Y:S01]  /*fb90*/  MUFU.RCP R9, R7 ;  /* 0x0000000700097308 */ /* 0x000ea20000001000 */
[----:B------:R-:W-:Y:S02]  /*fba0*/  FSETP.NE.FTZ.AND P4, PT, R7, RZ, PT ;  /* 0x000000ff0700720b */ /* 0x000fe40003f95000 */
[----:B------:R-:W-:-:S02]  /*fbb0*/  LOP3.LUT R4, R11, 0x18, R168, 0xf8, !PT ;  /* 0x000000180b047812 */ /* 0x000fc400078ef8a8 */
[----:B------:R-:W5:Y:S02]  /*fbc0*/  @P1 LDC.64 R10, c[0x0][0x408] ;  /* 0x00010200ff0a1b82 */ /* 0x000f640000000a00 */
[----:B------:R-:W-:Y:S01]  /*fbd0*/  LOP3.LUT R3, R3, R4, RZ, 0xfc, !PT ;  /* 0x0000000403037212 */ /* 0x000fe200078efcff */
[----:B------:R-:W4:Y:S01]  /*fbe0*/  @P3 MUFU.LG2 R5, R5 ;  /* 0x0000000500053308 */ /* 0x000f220000000c00 */
[----:B------:R-:W-:Y:S02]  /*fbf0*/  SHF.L.U32 R4, R168, 0x2, RZ ;  /* 0x00000002a8047819 */ /* 0x000fe400000006ff */
[----:B-1----:R-:W-:Y:S02]  /*fc00*/  FSEL R8, R8, 1, P3 ;  /* 0x3f80000008087808 */ /* 0x002fe40001800000 */
[----:B------:R-:W-:Y:S01]  /*fc10*/  LEA R3, R3, UR4, 0x1 ;  /* 0x0000000403037c11 */ /* 0x000fe2000f8e08ff */
[----:B------:R-:W1:Y:S02]  /*fc20*/  @P4 LDC R19, c[0x0][0x458] ;  /* 0x00011600ff134b82 */ /* 0x000e640000000800 */
        /* <DEDUP_REMOVED lines=69> */
[----:B------:R-:W2:Y:S01]  /*10080*/  @!P2 LDC R4, c[0x0][0x3e0] ;  /* 0x0000f800ff04ab82 */ /* 0x000ea20000000800 */
[----:B------:R-:W-:Y:S01]  /*10090*/  F2FP.BF16.F32.PACK_AB R86, R87, R86 ;  /* 0x000000565756723e */ /* 0x000fe200000010ff */
[----:B------:R-:W-:Y:S01]  /*100a0*/  STS [R13+0x10], R108 ;  /* 0x0000106c0d007388 */ /* 0x000fe20000000800 */
[----:B------:R-:W-:Y:S01]  /*100b0*/  F2FP.BF16.F32.PACK_AB R88, R89, R88 ;  /* 0x000000585958723e */ /* 0x000fe200000010ff */
[----:B------:R-:W3:Y:S01]  /*100c0*/  @P4 MUFU.LG2 R7, R7 ;  /* 0x0000000700074308 */ /* 0x000ee20000000c00 */
[----:B------:R-:W-:Y:S01]  /*100d0*/  F2FP.BF16.F32.PACK_AB R90, R91, R90 ;  /* 0x0000005a5b5a723e */ /* 0x000fe200000010ff */
[----:B------:R-:W-:Y:S01]  /*100e0*/  STS [R13+0x210], R110 ;  /* 0x0002106e0d007388 */ /* 0x000fe20000000800 */
[----:B------:R-:W-:Y:S01]  /*100f0*/  F2FP.BF16.F32.PACK_AB R92, R93, R92 ;  /* 0x0000005c5d5c723e */ /* 0x000fe200000010ff */
[----:B-----5:R-:W-:Y:S01]  /*10100*/  @P1 IMAD.WIDE.U32 R24, R180, R10, RZ ;  /* 0x0000000ab4181225 */ /* 0x020fe200078e00ff */
        /* <DEDUP_REMOVED lines=12> */
[----:B------:R-:W4:Y:S01]  /*101d0*/  @!P1 LDC.64 R8, c[0x0][0x400] ;  /* 0x00010000ff089b82 */ /* 0x000f220000000a00 */
[----:B---3--:R-:W-:Y:S02]  /*101e0*/  @P4 FMUL.FTZ R7, R7, 0.69314718246459960938 ;  /* 0x3f31721807074820 */ /* 0x008fe40000410000 */
[----:B------:R-:W-:Y:S04]  /*101f0*/  STS [R3+0x1000], R76 ;  /* 0x0010004c03007388 */ /* 0x000fe80000000800 */
        /* <DEDUP_REMOVED lines=17> */
[----:B------:R-:W3:Y:S07]  /*10310*/  S2R R3, SR_TID.X ;  /* 0x0000000000037919 */ /* 0x000eee0000002100 */
[----:B-----5:R-:W5:Y:S01]  /*10320*/  @P2 LDC R15, c[0x0][0x454] ;  /* 0x00011500ff0f2b82 */ /* 0x020f620000000800 */
[----:B----4-:R-:W-:Y:S01]  /*10330*/  @!P1 IMAD.WIDE.U32 R16, R181, R8, RZ ;  /* 0x00000008b5109225 */ /* 0x010fe200078e00ff */
[----:B------:R-:W-:-:S03]  /*10340*/  MOV R8, 0x7f800000 ;  /* 0x7f80000000087802 */ /* 0x000fc60000000f00 */
[----:B-1----:R-:W-:Y:S01]  /*10350*/  @P4 FFMA.FTZ R8, R2, R19, R7 ;  /* 0x0000001302084223 */ /* 0x002fe20000010007 */
[----:B------:R1:W4:Y:S01]  /*10360*/  LDS.128 R20, [R183+0x800] ;  /* 0x00080000b7147984 */ /* 0x0003220000000c00 */
[C---:B------:R-:W-:Y:S02]  /*10370*/  @!P1 IMAD R9, R181.reuse, R9, R17 ;  /* 0x00000009b5099224 */ /* 0x040fe400078e0211 */
[----:B------:R-:W-:Y:S02]  /*10380*/  @P1 IMAD R9, R180, R11, R25 ;  /* 0x0000000bb4091224 */ /* 0x000fe400078e0219 */
[C---:B--2---:R-:W-:Y:S01]  /*10390*/  @!P2 IMAD R11, R181.reuse, R4, R190 ;  /* 0x00000004b50ba224 */ /* 0x044fe200078e02be */
[----:B------:R-:W-:Y:S01]  /*103a0*/  MOV R4, 0x7f800000 ;  /* 0x7f80000000047802 */ /* 0x000fe20000000f00 */
[-C--:B------:R-:W-:Y:S02]  /*103b0*/  @!P0 IMAD R180, R181, R6.reuse, RZ ;  /* 0x00000006b5b48224 */ /* 0x080fe400078e02ff */
[----:B---3--:R-:W-:Y:S01]  /*103c0*/  @P3 FFMA.FTZ R4, R0, R13, R5 ;  /* 0x0000000d00043223 */ /* 0x008fe20000010005 */
[----:B------:R-:W-:-:S02]  /*103d0*/  @!P2 IMAD R11, R11, R6, RZ ;  /* 0x000000060b0ba224 */ /* 0x000fc400078e02ff */
        /* <DEDUP_REMOVED lines=17> */
.L_x_1630:
[----:B------:R-:W-:Y:S05]  /*104f0*/  BSYNC.RECONVERGENT B0 ;  /* 0x0000000000007941 */ /* 0x000fea0003800200 */
.L_x_1629:
[----:B------:R-:W-:Y:S01]  /*10500*/  MOV R185, RZ ;  /* 0x000000ff00b97202 */ /* 0x000fe20000000f00 */
[----:B------:R2:W3:Y:S01]  /*10510*/  LDS.128 R12, [R183] ;  /* 0x00000000b70c7984 */ /* 0x0004e20000000c00 */
[----:B------:R-:W-:Y:S01]  /*10520*/  @P1 MOV R16, R24 ;  /* 0x0000001800101202 */ /* 0x000fe20000000f00 */
[----:B------:R-:W5:Y:S01]  /*10530*/  LDCU.64 UR4, c[0x0][0x410] ;  /* 0x00008200ff0477ac */ /* 0x000f620008000a00 */
[----:B------:R-:W-:Y:S01]  /*10540*/  ISETP.GE.AND P1, PT, R3, R172, PT ;  /* 0x000000ac0300720c */ /* 0x000fe20003f26270 */
[C---:B-1----:R-:W-:Y:S01]  /*10550*/  IMAD.WIDE.U32 R4, R182.reuse, UR6, R184 ;  /* 0x00000006b6047c25 */ /* 0x042fe2000f8e00b8 */
[----:B------:R-:W-:Y:S03]  /*10560*/  BSSY.RECONVERGENT B0, `(.L_x_1631) ;  /* 0x0000018000007945 */ /* 0x000fe60003800200 */
[----:B------:R-:W-:Y:S01]  /*10570*/  IMAD R182, R182, UR7, R5 ;  /* 0x00000007b6b67c24 */ /* 0x000fe2000f8e0205 */
[----:B------:R-:W-:-:S02]  /*10580*/  IADD3 R16, P0, PT, R16, R4, RZ ;  /* 0x0000000410107210 */ /* 0x000fc40007f1e0ff */
[----:B------:R-:W-:Y:S02]  /*10590*/  IADD3 R5, PT, PT, R3, 0x20, RZ ;  /* 0x0000002003057810 */ /* 0x000fe40007ffe0ff */
[----:B------:R-:W-:Y:S02]  /*105a0*/  IADD3.X R17, PT, PT, R9, R182, RZ, P0, !PT ;  /* 0x000000b609117210 */ /* 0x000fe400007fe4ff */
[----:B------:R-:W-:Y:S01]  /*105b0*/  ISETP.GE.AND P0, PT, R5, R172, PT ;  /* 0x000000ac0500720c */ /* 0x000fe20003f06270 */
[----:B------:R2:W1:Y:S04]  /*105c0*/  LDS.128 R8, [R183+0x1000] ;  /* 0x00100000b7087984 */ /* 0x0004680000000c00 */
[----:B------:R2:W1:Y:S01]  /*105d0*/  LDS.128 R4, [R183+0x2000] ;  /* 0x00200000b7047984 */ /* 0x0004620000000c00 */
[----:B-----5:R-:W-:-:S04]  /*105e0*/  IMAD.WIDE.U32 R16, R190, UR4, R16 ;  /* 0x00000004be107c25 */ /* 0x020fc8000f8e0010 */
[----:B------:R-:W-:Y:S01]  /*105f0*/  IMAD R191, R190, UR5, R17 ;  /* 0x00000005bebf7c24 */ /* 0x000fe2000f8e0211 */
[----:B------:R-:W-:Y:S06]  /*10600*/  @P1 BRA `(.L_x_1632) ;  /* 0x0000000000341947 */ /* 0x000fec0003800000 */
[----:B------:R-:W5:Y:S01]  /*10610*/  LDCU UR8, c[0x0][0x440] ;  /* 0x00008800ff0877ac */ /* 0x000f620008000800 */
[----:B------:R-:W-:Y:S01]  /*10620*/  IMAD.MOV.U32 R190, RZ, RZ, R16 ;  /* 0x000000ffffbe7224 */ /* 0x000fe200078e0010 */
[----:B------:R-:W4:Y:S03]  /*10630*/  LDCU.64 UR4, c[0x0][0x3f0] ;  /* 0x00007e00ff0477ac */ /* 0x000f260008000a00 */
[----:B------:R-:W-:-:S04]  /*10640*/  IMAD.WIDE.U32 R24, R3, UR6, R190 ;  /* 0x0000000603187c25 */ /* 0x000fc8000f8e00be */
[----:B------:R-:W-:Y:S01]  /*10650*/  IMAD R0, R3, UR7, R25 ;  /* 0x0000000703007c24 */ /* 0x000fe2000f8e0219 */
[----:B-----5:R-:W-:Y:S02]  /*10660*/  ISETP.GE.AND P3, PT, R184, UR8, PT ;  /* 0x00000008b8007c0c */ /* 0x020fe4000bf66270 */
[----:B------:R-:W-:Y:S02]  /*10670*/  ISETP.GE.AND P2, PT, R174, UR8, PT ;  /* 0x00000008ae007c0c */ /* 0x000fe4000bf46270 */
[----:B------:R-:W-:Y:S02]  /*10680*/  ISETP.GE.AND P1, PT, R173, UR8, PT ;  /* 0x00000008ad007c0c */ /* 0x000fe4000bf26270 */
[----:B----4-:R-:W-:-:S04]  /*10690*/  LEA R18, P4, R24, UR4, 0x1 ;  /* 0x0000000418127c11 */ /* 0x010fc8000f8808ff */
[----:B------:R-:W-:-:S05]  /*106a0*/  LEA.HI.X R19, R24, UR5, R0, 0x1, P4 ;  /* 0x0000000518137c11 */ /* 0x000fca000a0f0c00 */
[----:B---3--:R3:W-:Y:S04]  /*106b0*/  @!P3 STG.E.128 desc[UR16][R18.64], R12 ;  /* 0x0000000c1200b986 */ /* 0x0087e8000c101d10 */
[----:B-1----:R3:W-:Y:S04]  /*106c0*/  @!P2 STG.E.128 desc[UR16][R18.64+0x40], R8 ;  /* 0x000040081200a986 */ /* 0x0027e8000c101d10 */
[----:B------:R3:W-:Y:S02]  /*106d0*/  @!P1 STG.E.128 desc[UR16][R18.64+0x80], R4 ;  /* 0x0000800412009986 */ /* 0x0007e4000c101d10 */
.L_x_1632:
[----:B------:R-:W-:Y:S05]  /*106e0*/  BSYNC.RECONVERGENT B0 ;  /* 0x0000000000007941 */ /* 0x000fea0003800200 */
.L_x_1631:
[----:B-1-3--:R1:W3:Y:S01]  /*106f0*/  LDS.128 R4, [R183+0x1800] ;  /* 0x00180000b7047984 */ /* 0x00a2e20000000c00 */
[----:B------:R-:W-:Y:S05]  /*10700*/  @P0 EXIT ;  /* 0x000000000000094d */ /* 0x000fea0003800000 */
[----:B------:R-:W5:Y:S01]  /*10710*/  LDCU.64 UR4, c[0x0][0x3f0] ;  /* 0x00007e00ff0477ac */ /* 0x000f620008000a00 */
[----:B------:R-:W-:Y:S01]  /*10720*/  IADD3 R3, P0, PT, R3, 0x20, RZ ;  /* 0x0000002003037810 */ /* 0x000fe20007f1e0ff */
[----:B------:R1:W1:Y:S01]  /*10730*/  LDS.128 R8, [R183+0x2800] ;  /* 0x00280000b7087984 */ /* 0x0002620000000c00 */
        /* <DEDUP_REMOVED lines=13> */
[----:B----4-:R2:W-:Y:S04]  /*10810*/  @!P2 STG.E.128 desc[UR16][R2.64], R20 ;  /* 0x000000140200a986 */ /* 0x0105e8000c101d10 */
[----:B---3--:R2:W-:Y:S02]  /*10820*/  @!P1 STG.E.128 desc[UR16][R2.64+0x40], R4 ;  /* 0x0000400402009986 */ /* 0x0085e4000c101d10 */
[----:B------:R-:W-:Y:S05]  /*10830*/  @P0 EXIT ;  /* 0x000000000000094d */ /* 0x000fea0003800000 */
[----:B-1----:R-:W-:Y:S01]  /*10840*/  STG.E.128 desc[UR16][R2.64+0x80], R8 ;  /* 0x0000800802007986 */ /* 0x002fe2000c101d10 */
[----:B------:R-:W-:Y:S05]  /*10850*/  EXIT ;  /* 0x000000000000794d */ /* 0x000fea0003800000 */
.L_x_1633:
        /* <DEDUP_REMOVED lines=10> */
.L_x_5490:


//--------------------- .text._ZN5flash24flash_fwd_splitkv_kernelI23Flash_fwd_kernel_traitsILi96ELi64ELi128ELi4ELb0ELb0EN7cutlass10bfloat16_tE19Flash_kernel_traitsILi96ELi64ELi128ELi4ES3_EELb1ELb0ELb1ELb0ELb0ELb1ELb0ELb0EEEvNS_16Flash_fwd_paramsE --------------------------
	.section	.text._ZN5flash24flash_fwd_splitkv_kernelI23Flash_fwd_kernel_traitsILi96ELi64ELi128ELi4ELb0ELb0EN7cutlass10bfloat16_tE19Flash_kernel_traitsILi96ELi64ELi128ELi4ES3_EELb1ELb0ELb1ELb0ELb0ELb1ELb0ELb0EEEvNS_16Flash_fwd_paramsE,"ax",@progbits
	.align	128
        .global         _ZN5flash24flash_fwd_splitkv_kernelI23Flash_fwd_kernel_traitsILi96ELi64ELi128ELi4ELb0ELb0EN7cutlass10bfloat16_tE19Flash_kernel_traitsILi96ELi64ELi128ELi4ES3_EELb1ELb0ELb1ELb0ELb0ELb1ELb0ELb0EEEvNS_16Flash_fwd_paramsE
        .type           _ZN5flash24flash_fwd_splitkv_kernelI23Flash_fwd_kernel_traitsILi96ELi64ELi128ELi4ELb0ELb0EN7cutlass10bfloat16_tE19Flash_kernel_traitsILi96ELi64ELi128ELi4ES3_EELb1ELb0ELb1ELb0ELb0ELb1ELb0ELb0EEEvNS_16Flash_fwd_paramsE,@function
        .size           _ZN5flash24flash_fwd_splitkv_kernelI23Flash_fwd_kernel_traitsILi96ELi64ELi128ELi4ELb0ELb0EN7cutlass10bfloat16_tE19Flash_kernel_traitsILi96ELi64ELi128ELi4ES3_EELb1ELb0ELb1ELb0ELb0ELb1ELb0ELb0EEEvNS_16Flash_fwd_paramsE,(.L_x_5491 - _ZN5flash24flash_fwd_splitkv_kernelI23Flash_fwd_kernel_traitsILi96ELi64ELi128ELi4ELb0ELb0EN7cutlass10bfloat16_tE19Flash_kernel_traitsILi96ELi64ELi128ELi4ES3_EELb1ELb0ELb1ELb0ELb0ELb1ELb0ELb0EEEvNS_16Flash_fwd_paramsE)
        .other          _ZN5flash24flash_fwd_splitkv_kernelI23Flash_fwd_kernel_traitsILi96ELi64ELi128ELi4ELb0ELb0EN7cutlass10bfloat16_tE19Flash_kernel_traitsILi96ELi64ELi128ELi4ES3_EELb1ELb0ELb1ELb0ELb0ELb1ELb0ELb0EEEvNS_16Flash_fwd_paramsE,@"STO_CUDA_ENTRY STV_DEFAULT"
_ZN5flash24flash_fwd_splitkv_kernelI23Flash_fwd_kernel_traitsILi96ELi64ELi128ELi4ELb0ELb0EN7cutlass10bfloat16_tE19Flash_kernel_traitsILi96ELi64ELi128ELi4ES3_EELb1ELb0ELb1ELb0ELb0ELb1ELb0ELb0EEEvNS_16Flash_fwd_paramsE:
.text._ZN5flash24flash_fwd_splitkv_kernelI23Flash_fwd_kernel_traitsILi96ELi64ELi128ELi4ELb0ELb0EN7cutlass10bfloat16_tE19Flash_kernel_traitsILi96ELi64ELi128ELi4ES3_EELb1ELb0ELb1ELb0ELb0ELb1ELb0ELb0EEEvNS_16Flash_fwd_paramsE:
        /* <DEDUP_REMOVED lines=52> */
.L_x_1634:
        /* <DEDUP_REMOVED lines=30> */
[----:B------:R-:W-:Y:S01]  /*0520*/  IMAD.MOV.U32 R7, RZ, RZ, RZ ;  /* 0x000000ffff077224 */ /* 0x000fe200078e00ff */
[----:B------:R-:W-:Y:S01]  /*0530*/  SHF.R.U32.HI R118, RZ, 0x2, R118 ;  /* 0x00000002ff767819 */ /* 0x000fe20000011676 */
[----:B------:R-:W-:Y:S01]  /*0540*/  BSSY.RECONVERGENT B0, `(.L_x_1636) ;  /* 0x0000024000007945 */ /* 0x000fe20003800200 */
[----:B------:R-:W-:Y:S02]  /*0550*/  LOP3.LUT R6, R6, 0x18, RZ, 0xc0, !PT ;  /* 0x0000001806067812 */ /* 0x000fe400078ec0ff */
[----:B------:R-:W4:Y:S01]  /*0560*/  LDC R0, c[0x0][0x3e0] ;  /* 0x0000f800ff007b82 */ /* 0x000f220000000800 */
[----:B------:R-:W-:-:S07]  /*0570*/  IADD3 R13, PT, PT, -R176, R13, RZ ;  /* 0x0000000db00d7210 */ /* 0x000fce0007ffe1ff */
[----:B------:R-:W1:Y:S01]  /*0580*/  @!P0 LDC.64 R4, c[0x0][0x400] ;  /* 0x00010000ff048b82 */ /* 0x000e620000000a00 */
[----:B--2---:R-:W-:-:S04]  /*0590*/  @P0 IMAD.WIDE.U32 R10, R174, R2, RZ ;  /* 0x00000002ae0a0225 */ /* 0x004fc800078e00ff */
[----:B------:R-:W-:-:S04]  /*05a0*/  IMAD.WIDE.U32 R8, R176, R2, R6 ;  /* 0x00000002b0087225 */ /* 0x000fc800078e0006 */
[----:B------:R-:W-:Y:S02]  /*05b0*/  IMAD R9, R176, R3, R9 ;  /* 0x00000003b0097224 */ /* 0x000fe400078e0209 */
[C---:B-1----:R-:W-:Y:S01]  /*05c0*/  @!P0 IMAD.WIDE.U32 R14, R175.reuse, R4, RZ ;  /* 0x00000004af0e8225 */ /* 0x042fe200078e00ff */
        /* <DEDUP_REMOVED lines=11> */
[----:B---3--:R-:W-:-:S04]  /*0680*/  IMAD.WIDE.U32 R14, R184, UR4, R14 ;  /* 0x00000004b80e7c25 */ /* 0x008fc8000f8e000e */
[----:B------:R-:W-:-:S06]  /*0690*/  IMAD R17, R184, UR5, R15 ;  /* 0x00000005b8117c24 */ /* 0x000fcc000f8e020f */
        /* <DEDUP_REMOVED lines=14> */
.L_x_1637:
[----:B------:R-:W-:Y:S05]  /*0780*/  BSYNC.RECONVERGENT B0 ;  /* 0x0000000000007941 */ /* 0x000fea0003800200 */
.L_x_1636:
        /* <DEDUP_REMOVED lines=19> */
.L_x_1639:
[----:B------:R-:W-:Y:S05]  /*08c0*/  BSYNC.RECONVERGENT B0 ;  /* 0x0000000000007941 */ /* 0x000fea0003800200 */
.L_x_1638:
        /* <DEDUP_REMOVED lines=16> */
.L_x_1635:
        /* <DEDUP_REMOVED lines=11> */
.L_x_1640:
[----:B------:R-:W-:Y:S05]  /*0a80*/  BRA.U !UP1, `(.L_x_1641) ;  /* 0x0000000509947547 */ /* 0x000fea000b800000 */
[----:B------:R-:W2:Y:S01]  /*0a90*/  LDC R9, c[0x0][0x4f0] ;  /* 0x00013c00ff097b82 */ /* 0x000ea20000000800 */
[----:B------:R-:W-:Y:S01]  /*0aa0*/  LEA R10, R140, 0xffffff80, 0x7 ;  /* 0xffffff808c0a7811 */ /* 0x000fe200078e38ff */
[----:B------:R-:W3:Y:S03]  /*0ab0*/  LDCU.64 UR4, c[0x0][0x4e8] ;  /* 0x00009d00ff0477ac */ /* 0x000ee60008000a00 */
[----:B------:R-:W-:Y:S01]  /*0ac0*/  IABS R0, R10 ;  /* 0x0000000a00007213 */ /* 0x000fe20000000000 */
        /* <DEDUP_REMOVED lines=21> */
[----:B---3--:R-:W-:Y:S01]  /*0c20*/  IMAD.WIDE.U32 R2, R175, UR4, RZ ;  /* 0x00000004af027c25 */ /* 0x008fe2000f8e00ff */
[----:B------:R-:W-:-:S03]  /*0c30*/  LOP3.LUT R0, R10, R9, RZ, 0x3c, !PT ;  /* 0x000000090a007212 */ /* 0x000fc600078e3cff */
[----:B------:R-:W-:Y:S01]  /*0c40*/  IMAD R181, R175, UR5, R3 ;  /* 0x00000005afb57c24 */ /* 0x000fe2000f8e0203 */
[----:B------:R-:W-:Y:S01]  /*0c50*/  ISETP.GE.AND P1, PT, R0, RZ, PT ;  /* 0x000000ff0000720c */ /* 0x000fe20003f26270 */
[----:B------:R-:W2:Y:S01]  /*0c60*/  LDC R3, c[0x0][0x3e8] ;  /* 0x0000fa00ff037b82 */ /* 0x000ea20000000800 */
[----:B------:R-:W3:Y:S05]  /*0c70*/  LDCU.64 UR4, c[0x0][0x3a8] ;  /* 0x00007500ff0477ac */ /* 0x000eea0008000a00 */
[----:B------:R-:W-:Y:S01]  /*0c80*/  @P0 VIADD R7, R7, 0x1 ;  /* 0x0000000107070836 */ /* 0x000fe20000000000 */
[----:B------:R-:W-:-:S04]  /*0c90*/  LEA R180, P0, R2, UR8, 0x2 ;  /* 0x0000000802b47c11 */ /* 0x000fc8000f8010ff */
[----:B------:R-:W-:Y:S02]  /*0ca0*/  LEA.HI.X R181, R2, UR9, R181, 0x2, P0 ;  /* 0x0000000902b57c11 */ /* 0x000fe400080f14b5 */
[----:B------:R-:W-:Y:S02]  /*0cb0*/  @!P1 IADD3 R7, PT, PT, -R7, RZ, RZ ;  /* 0x000000ff07079210 */ /* 0x000fe40007ffe1ff */
[----:B------:R-:W-:-:S05]  /*0cc0*/  @!P2 LOP3.LUT R7, RZ, R9, RZ, 0x33, !PT ;  /* 0x00000009ff07a212 */ /* 0x000fca00078e33ff */
[----:B------:R-:W-:-:S05]  /*0cd0*/  IMAD.WIDE R18, R7, 0x4, R180 ;  /* 0x0000000407127825 */ /* 0x000fca00078e02b4 */
[----:B------:R-:W3:Y:S01]  /*0ce0*/  LDG.E R6, desc[UR16][R18.64] ;  /* 0x0000001012067981 */ /* 0x000ee2000c1e1900 */
[----:B--2---:R-:W-:Y:S01]  /*0cf0*/  IABS R0, R3 ;  /* 0x0000000300007213 */ /* 0x004fe20000000000 */
[----:B----4-:R-:W-:Y:S01]  /*0d00*/  IMAD.U32 R116, RZ, RZ, UR12 ;  /* 0x0000000cff747e24 */ /* 0x010fe2000f8e00ff */
[----:B------:R-:W-:Y:S01]  /*0d10*/  IADD3 R7, PT, PT, -R7, RZ, RZ ;  /* 0x000000ff07077210 */ /* 0x000fe20007ffe1ff */
[----:B------:R-:W-:Y:S01]  /*0d20*/  IMAD.U32 R117, RZ, RZ, UR13 ;  /* 0x0000000dff757e24 */ /* 0x000fe2000f8e00ff */
[----:B------:R-:W2:Y:S01]  /*0d30*/  I2F.RP R5, R0 ;  /* 0x0000000000057306 */ /* 0x000ea20000209400 */
[----:B-1----:R-:W-:Y:S02]  /*0d40*/  MOV R124, UR10 ;  /* 0x0000000a007c7c02 */ /* 0x002fe40008000f00 */
[----:B------:R-:W-:Y:S01]  /*0d50*/  IMAD R10, R9, R7, R10 ;  /* 0x00000007090a7224 */ /* 0x000fe200078e020a */
[----:B------:R-:W-:-:S04]  /*0d60*/  MOV R125, UR11 ;  /* 0x0000000b007d7c02 */ /* 0x000fc80008000f00 */
[----:B--2---:R-:W1:Y:S02]  /*0d70*/  MUFU.RCP R14, R5 ;  /* 0x00000005000e7308 */ /* 0x004e640000001000 */
        /* <DEDUP_REMOVED lines=54> */
.L_x_1641:
        /* <DEDUP_REMOVED lines=15> */
.L_x_1643:
[----:B------:R-:W3:Y:S01]  /*11d0*/  LDC.64 R116, c[0x0][0x3b8] ;  /* 0x0000ee00ff747b82 */ /* 0x000ee20000000a00 */
[----:B------:R-:W-:-:S05]  /*11e0*/  IADD3 R6, PT, PT, R0, R5, RZ ;  /* 0x0000000500067210 */ /* 0x000fca0007ffe0ff */
[C---:B---3--:R-:W-:Y:S02]  /*11f0*/  IMAD R9, R6.reuse, R117, RZ ;  /* 0x0000007506097224 */ /* 0x048fe400078e02ff */
[----:B------:R-:W-:-:S05]  /*1200*/  IMAD.WIDE.U32 R6, R6, R116, RZ ;  /* 0x0000007406067225 */ /* 0x000fca00078e00ff */
[----:B------:R-:W-:Y:S02]  /*1210*/  IADD3 R9, PT, PT, R7, R9, RZ ;  /* 0x0000000907097210 */ /* 0x000fe40007ffe0ff */
[----:B------:R-:W-:Y:S02]  /*1220*/  MOV R8, R6 ;  /* 0x0000000600087202 */ /* 0x000fe40000000f00 */
.L_x_1644:
        /* <DEDUP_REMOVED lines=14> */
.L_x_1645:
[----:B------:R-:W3:Y:S01]  /*1310*/  LDC.64 R124, c[0x0][0x3c0] ;  /* 0x0000f000ff7c7b82 */ /* 0x000ee20000000a00 */
[----:B------:R-:W-:-:S05]  /*1320*/  IADD3 R0, PT, PT, R0, R5, RZ ;  /* 0x0000000500007210 */ /* 0x000fca0007ffe0ff */
[C---:B---3--:R-:W-:Y:S02]  /*1330*/  IMAD R11, R0.reuse, R125, RZ ;  /* 0x0000007d000b7224 */ /* 0x048fe400078e02ff */
[----:B--2--5:R-:W-:-:S05]  /*1340*/  IMAD.WIDE.U32 R2, R0, R124, RZ ;  /* 0x0000007c00027225 */ /* 0x024fca00078e00ff */
[----:B------:R-:W-:Y:S02]  /*1350*/  IADD3 R11, PT, PT, R3, R11, RZ ;  /* 0x0000000b030b7210 */ /* 0x000fe40007ffe0ff */
[----:B------:R-:W-:-:S07]  /*1360*/  MOV R10, R2 ;  /* 0x00000002000a7202 */ /* 0x000fce0000000f00 */
.L_x_1646:
[----:B------:R-:W2:Y:S01]  /*1370*/  LDC R7, c[0x0][0x3e8] ;  /* 0x0000fa00ff077b82 */ /* 0x000ea20000000800 */
[----:B------:R-:W-:Y:S02]  /*1380*/  CS2R R180, SRZ ;  /* 0x0000000000b47805 */ /* 0x000fe4000001ff00 */
[----:B--2---:R-:W-:-:S04]  /*1390*/  IABS R0, R7 ;  /* 0x0000000700007213 */ /* 0x004fc80000000000 */
[----:B------:R-:W2:Y:S08]  /*13a0*/  I2F.RP R12, R0 ;  /* 0x00000000000c7306 */ /* 0x000eb00000209400 */
[----:B--2---:R-:W2:Y:S02]  /*13b0*/  MUFU.RCP R4, R12 ;  /* 0x0000000c00047308 */ /* 0x004ea40000001000 */
[----:B--2---:R-:W-:-:S06]  /*13c0*/  IADD3 R4, PT, PT, R4, 0xffffffe, RZ ;  /* 0x0ffffffe04047810 */ /* 0x004fcc0007ffe0ff */
[----:B------:R-:W2:Y:S02]  /*13d0*/  F2I.FTZ.U32.TRUNC.NTZ R5, R4 ;  /* 0x0000000400057305 */ /* 0x000ea4000021f000 */
[----:B--2---:R-:W-:Y:S01]  /*13e0*/  IADD3 R2, PT, PT, RZ, -R5, RZ ;  /* 0x80000005ff027210 */ /* 0x004fe20007ffe0ff */
[----:B------:R-:W-:-:S04]  /*13f0*/  IMAD.MOV.U32 R4, RZ, RZ, RZ ;  /* 0x000000ffff047224 */ /* 0x000fc800078e00ff */
[----:B------:R-:W-:Y:S01]  /*1400*/  IMAD R3, R2, R0, RZ ;  /* 0x0000000002037224 */ /* 0x000fe200078e02ff */
[----:B------:R-:W-:-:S03]  /*1410*/  IABS R2, R184 ;  /* 0x000000b800027213 */ /* 0x000fc60000000000 */
[----:B------:R-:W-:Y:S02]  /*1420*/  IMAD.HI.U32 R3, R5, R3, R4 ;  /* 0x0000000305037227 */ /* 0x000fe400078e0004 */
[----:B------:R-:W2:Y:S04]  /*1430*/  LDC.64 R4, c[0x0][0x3d8] ;  /* 0x0000f600ff047b82 */ /* 0x000ea80000000a00 */
        /* <DEDUP_REMOVED lines=9> */
[----:B------:R-:W3:Y:S03]  /*14d0*/  LDC.64 R2, c[0x0][0x3d0] ;  /* 0x0000f400ff027b82 */ /* 0x000ee60000000a00 */
        /* <DEDUP_REMOVED lines=10> */
[----:B--2---:R-:W-:-:S04]  /*1580*/  IMAD.WIDE.U32 R10, R6, R4, R10 ;  /* 0x00000004060a7225 */ /* 0x004fc800078e000a */
[C---:B------:R-:W-:Y:S02]  /*1590*/  IMAD R0, R7.reuse, R4, RZ ;  /* 0x0000000407007224 */ /* 0x040fe400078e02ff */
[-C--:B---3--:R-:W-:Y:S02]  /*15a0*/  IMAD R7, R7, R2.reuse, RZ ;  /* 0x0000000207077224 */ /* 0x088fe400078e02ff */
[C---:B------:R-:W-:Y:S02]  /*15b0*/  IMAD R0, R6.reuse, R5, R0 ;  /* 0x0000000506007224 */ /* 0x040fe400078e0200 */
[----:B------:R-:W-:-:S04]  /*15c0*/  IMAD.WIDE.U32 R4, R6, R2, R8 ;  /* 0x0000000206047225 */ /* 0x000fc800078e0008 */
[----:B------:R-:W-:Y:S01]  /*15d0*/  IMAD R3, R6, R3, R7 ;  /* 0x0000000306037224 */ /* 0x000fe200078e0207 */
[----:B------:R-:W-:-:S04]  /*15e0*/  IADD3 R7, PT, PT, R11, R0, RZ ;  /* 0x000000000b077210 */ /* 0x000fc80007ffe0ff */
[----:B------:R-:W-:-:S07]  /*15f0*/  IADD3 R0, PT, PT, R5, R3, RZ ;  /* 0x0000000305007210 */ /* 0x000fce0007ffe0ff */
.L_x_1642:
[----:B------:R-:W-:Y:S01]  /*1600*/  ISETP.NE.AND P0, PT, R174, -0x1, PT ;  /* 0xffffffffae00780c */ /* 0x000fe20003f05270 */
[----:B------:R-:W-:Y:S01]  /*1610*/  IMAD.SHL.U32 R177, R118, 0x8, RZ ;  /* 0x0000000876b17824 */ /* 0x000fe200078e00ff */
[----:B------:R-:W2:Y:S01]  /*1620*/  LDCU.64 UR6, c[0x0][0x390] ;  /* 0x00007200ff0677ac */ /* 0x000ea20008000a00 */
[----:B-1----:R-:W-:Y:S01]  /*1630*/  SHF.R.U32.HI R14, RZ, 0x2, R118 ;  /* 0x00000002ff0e7819 */ /* 0x002fe20000011676 */
[----:B------:R-:W1:Y:S01]  /*1640*/  S2UR UR12, SR_CgaCtaId ;  /* 0x00000000000c79c3 */ /* 0x000e620000008800 */
        /* <DEDUP_REMOVED lines=16> */
[----:B------:R-:W2:Y:S01]  /*1750*/  @P0 LDC.64 R2, c[0x0][0x3b0] ;  /* 0x0000ec00ff020b82 */ /* 0x000ea20000000a00 */
[----:B------:R-:W-:Y:S01]  /*1760*/  LOP3.LUT R167, R178, 0x40, RZ, 0xfc, !PT ;  /* 0x00000040b2a77812 */ /* 0x000fe200078efcff */
[----:B-----5:R-:W-:-:S04]  /*1770*/  @!P0 IMAD.WIDE.U32 R18, R175, R8, RZ ;  /* 0x00000008af128225 */ /* 0x020fc800078e00ff */
[----:B------:R-:W-:Y:S01]  /*1780*/  @!P0 IMAD.MOV.U32 R8, RZ, RZ, R18 ;  /* 0x000000ffff088224 */ /* 0x000fe200078e0012 */
[----:B------:R-:W-:Y:S01]  /*1790*/  IADD3 R18, P2, PT, R178, R4, RZ ;  /* 0x00000004b2127210 */ /* 0x000fe20007f5e0ff */
[----:B------:R-:W-:Y:S02]  /*17a0*/  @!P0 IMAD R9, R175, R9, R19 ;  /* 0x00000009af098224 */ /* 0x000fe400078e0213 */
[C---:B--2---:R-:W-:Y:S01]  /*17b0*/  @P0 IMAD.WIDE.U32 R22, R174.reuse, R2, RZ ;  /* 0x00000002ae160225 */ /* 0x044fe200078e00ff */
        /* <DEDUP_REMOVED lines=17> */
[----:B-1----:R-:W-:Y:S01]  /*18d0*/  ULEA UR4, UR12, UR4, 0x18 ;  /* 0x000000040c047291 */ /* 0x002fe2000f8ec0ff */
        /* <DEDUP_REMOVED lines=36> */
.L_x_1649:
[----:B------:R2:W-:Y:S02]  /*1b20*/  STS.128 [R177+0x2000], RZ ;  /* 0x002000ffb1007388 */ /* 0x0005e40000000c00 */
.L_x_1648:
[----:B------:R-:W-:Y:S05]  /*1b30*/  BSYNC.RECONVERGENT B0 ;  /* 0x0000000000007941 */ /* 0x000fea0003800200 */
.L_x_1647:
        /* <DEDUP_REMOVED lines=35> */
.L_x_1652:
[----:B------:R4:W-:Y:S02]  /*1d70*/  STS.128 [R177+0x2800], RZ ;  /* 0x002800ffb1007388 */ /* 0x0009e40000000c00 */
.L_x_1651:
[----:B------:R-:W-:Y:S05]  /*1d80*/  BSYNC.RECONVERGENT B0 ;  /* 0x0000000000007941 */ /* 0x000fea0003800200 */
.L_x_1650:
        /* <DEDUP_REMOVED lines=30> */
.L_x_1655:
[----:B------:R4:W-:Y:S02]  /*1f70*/  STS.128 [R177+0x7000], RZ ;  /* 0x007000ffb1007388 */ /* 0x0009e40000000c00 */
.L_x_1654:
[----:B------:R-:W-:Y:S05]  /*1f80*/  BSYNC.RECONVERGENT B0 ;  /* 0x0000000000007941 */ /* 0x000fea0003800200 */
.L_x_1653:
        /* <DEDUP_REMOVED lines=27> */
.L_x_1658:
[----:B------:R4:W-:Y:S02]  /*2140*/  STS.128 [R177+0x7800], RZ ;  /* 0x007800ffb1007388 */ /* 0x0009e40000000c00 */
.L_x_1657:
[----:B------:R-:W-:Y:S05]  /*2150*/  BSYNC.RECONVERGENT B0 ;  /* 0x0000000000007941 */ /* 0x000fea0003800200 */
.L_x_1656:
        /* <DEDUP_REMOVED lines=26> */
.L_x_1661:
[----:B------:R4:W-:Y:S02]  /*2300*/  STS.128 [R177+0x8000], RZ ;  /* 0x008000ffb1007388 */ /* 0x0009e40000000c00 */
.L_x_1660:
[----:B------:R-:W-:Y:S05]  /*2310*/  BSYNC.RECONVERGENT B0 ;  /* 0x0000000000007941 */ /* 0x000fea0003800200 */
.L_x_1659:
        /* <DEDUP_REMOVED lines=28> */
.L_x_1663:
[----:B------:R-:W-:Y:S05]  /*24e0*/  BSYNC.RECONVERGENT B0 ;  /* 0x0000000000007941 */ /* 0x000fea0003800200 */
.L_x_1662:
        /* <DEDUP_REMOVED lines=45> */
.L_x_1666:
[----:B------:R4:W-:Y:S01]  /*27c0*/  STS.128 [R177+0xd000], RZ ;  /* 0x00d000ffb1007388 */ /* 0x0009e20000000c00 */
[----:B------:R-:W-:Y:S05]  /*27d0*/  BRA `(.L_x_1667) ;  /* 0x00000000000c7947 */ /* 0x000fea0003800000 */
.L_x_1665:
[----:B------:R1:W-:Y:S04]  /*27e0*/  STS.128 [R177+0x9000], RZ ;  /* 0x009000ffb1007388 */ /* 0x0003e80000000c00 */
[----:B------:R1:W-:Y:S04]  /*27f0*/  STS.128 [R177+0xb000], RZ ;  /* 0x00b000ffb1007388 */ /* 0x0003e80000000c00 */
[----:B------:R1:W-:Y:S02]  /*2800*/  STS.128 [R177+0xd000], RZ ;  /* 0x00d000ffb1007388 */ /* 0x0003e40000000c00 */
.L_x_1667:
[----:B------:R-:W-:Y:S05]  /*2810*/  BSYNC.RECONVERGENT B0 ;  /* 0x0000000000007941 */ /* 0x000fea0003800200 */
.L_x_1664:
        /* <DEDUP_REMOVED lines=30> */
.L_x_1670:
[----:B------:R1:W-:Y:S02]  /*2a00*/  STS.128 [R177+0xd800], RZ ;  /* 0x00d800ffb1007388 */ /* 0x0003e40000000c00 */
.L_x_1669:
[----:B------:R-:W-:Y:S05]  /*2a10*/  BSYNC.RECONVERGENT B0 ;  /* 0x0000000000007941 */ /* 0x000fea0003800200 */
.L_x_1668:
        /* <DEDUP_REMOVED lines=28> */
.L_x_1673:
[----:B------:R1:W-:Y:S02]  /*2be0*/  STS.128 [R177+0xe000], RZ ;  /* 0x00e000ffb1007388 */ /* 0x0003e40000000c00 */
.L_x_1672:
[----:B------:R-:W-:Y:S05]  /*2bf0*/  BSYNC.RECONVERGENT B0 ;  /* 0x0000000000007941 */ /* 0x000fea0003800200 */
.L_x_1671:
        /* <DEDUP_REMOVED lines=31> */
.L_x_1676:
[----:B------:R1:W-:Y:S02]  /*2df0*/  STS.128 [R177+0xe800], RZ ;  /* 0x00e800ffb1007388 */ /* 0x0003e40000000c00 */
.L_x_1675:
[----:B------:R-:W-:Y:S05]  /*2e00*/  BSYNC.RECONVERGENT B0 ;  /* 0x0000000000007941 */ /* 0x000fea0003800200 */
.L_x_1674:
[----:B------:R-:W-:Y:S01]  /*2e10*/  LOP3.LUT R7, R4, 0x100, RZ, 0xc0, !PT ;  /* 0x0000010004077812 */ /* 0x000fe200078ec0ff */
[----:B------:R-:W-:Y:S01]  /*2e20*/  IMAD.MOV.U32 R130, RZ, RZ, 0x20 ;  /* 0x00000020ff827424 */ /* 0x000fe200078e00ff */
[----:B------:R-:W-:Y:S01]  /*2e30*/  LOP3.LUT R164, R5, 0x8, R118, 0x78, !PT ;  /* 0x0000000805a47812 */ /* 0x000fe200078e7876 */
[----:B------:R-:W5:Y:S01]  /*2e40*/  LDCU UR10, c[0x0][0x50c] ;  /* 0x0000a180ff0a77ac */ /* 0x000f620008000800 */
[----:B------:R-:W-:Y:S01]  /*2e50*/  LOP3.LUT R7, R7, 0x20, R6, 0xf8, !PT ;  /* 0x0000002007077812 */ /* 0x000fe200078ef806 */
[----:B------:R-:W-:Y:S01]  /*2e60*/  IMAD.IADD R132, R127, 0x1, R132 ;  /* 0x000000017f847824 */ /* 0x000fe200078e0284 */
[----:B------:R-:W-:Y:S01]  /*2e70*/  LEA R165, R165, UR4, 0x1 ;  /* 0x00000004a5a57c11 */ /* 0x000fe2000f8e08ff */
[----:B------:R-:W0:Y:S01]  /*2e80*/  LDGDEPBAR ;  /* 0x00000000000079af */ /* 0x000e220000000000 */
[----:B------:R-:W-:Y:S01]  /*2e90*/  LOP3.LUT P6, RZ, R118, 0x4, RZ, 0xc0, !PT ;  /* 0x0000000476ff7812 */ /* 0x000fe200078cc0ff */
[----:B------:R-:W-:Y:S01]  /*2ea0*/  IMAD.IADD R164, R164, 0x1, R7 ;  /* 0x00000001a4a47824 */ /* 0x000fe200078e0207 */
[C---:B------:R-:W-:Y:S01]  /*2eb0*/  VIMNMX R142, PT, PT, R3.reuse, R134, PT ;  /* 0x00000086038e7248 */ /* 0x040fe20003fe0100 */
[----:B------:R-:W-:Y:S01]  /*2ec0*/  LDSM.16.M88.4 R32, [R165] ;  /* 0x00000000a520783b */ /* 0x000fe20000000200 */
[----:B------:R-:W-:Y:S01]  /*2ed0*/  SEL R130, R130, 0xffffffe0, !P6 ;  /* 0xffffffe082827807 */ /* 0x000fe20007000000 */
[----:B------:R-:W-:Y:S01]  /*2ee0*/  VIADD R154, R132, 0x30 ;  /* 0x00000030849a7836 */ /* 0x000fe20000000000 */
[----:B------:R-:W-:Y:S01]  /*2ef0*/  LEA R164, R164, UR4, 0x1 ;  /* 0x00000004a4a47c11 */ /* 0x000fe2000f8e08ff */
[----:B------:R-:W-:Y:S01]  /*2f00*/  LDSM.16.M88.4 R120, [R165+0x1000] ;  /* 0x00100000a578783b */ /* 0x000fe20000000200 */
[----:B------:R-:W-:Y:S01]  /*2f10*/  VIADDMNMX R141, R3, 0x8, R134, PT ;  /* 0x00000008038d7846 */ /* 0x000fe20003800186 */
[----:B------:R-:W-:-:S02]  /*2f20*/  IMAD.IADD R126, R165, 0x1, R130 ;  /* 0x00000001a57e7824 */ /* 0x000fc400078e0282 */
[----:B------:R-:W2:Y:S01]  /*2f30*/  LDSM.16.M88.4 R80, [R164+0x3400] ;  /* 0x00340000a450783b */ /* 0x000ea20000000200 */
[----:B------:R-:W-:-:S03]  /*2f40*/  IMAD.IADD R143, R164, 0x1, R130 ;  /* 0x00000001a48f7824 */ /* 0x000fc600078e0282 */
[----:B------:R-:W3:Y:S04]  /*2f50*/  LDSM.16.M88.4 R4, [R164+0x3000] ;  /* 0x00300000a404783b */ /* 0x000ee80000000200 */
[----:B------:R-:W4:Y:S04]  /*2f60*/  LDSM.16.M88.4 R72, [R164+0x3800] ;  /* 0x00380000a448783b */ /* 0x000f280000000200 */
[----:B------:R-:W5:Y:S04]  /*2f70*/  LDSM.16.M88.4 R64, [R164+0x3c00] ;  /* 0x003c0000a440783b */ /* 0x000f680000000200 */
[----:B------:R-:W5:Y:S04]  /*2f80*/  LDSM.16.M88.4 R56, [R164+0x4000] ;  /* 0x00400000a438783b */ /* 0x000f680000000200 */
[----:B------:R-:W5:Y:S04]  /*2f90*/  LDSM.16.M88.4 R48, [R164+0x4400] ;  /* 0x00440000a430783b */ /* 0x000f680000000200 */
[----:B------:R-:W5:Y:S04]  /*2fa0*/  LDSM.16.M88.4 R40, [R164+0x4800] ;  /* 0x00480000a428783b */ /* 0x000f680000000200 */
[----:B-1----:R-:W1:Y:S04]  /*2fb0*/  LDSM.16.M88.4 R12, [R164+0x4c00] ;  /* 0x004c0000a40c783b */ /* 0x002e680000000200 */
[----:B------:R-:W-:Y:S04]  /*2fc0*/  LDSM.16.M88.4 R16, [R126] ;  /* 0x000000007e10783b */ /* 0x000fe80000000200 */
[----:B------:R-:W1:Y:S04]  /*2fd0*/  LDSM.16.M88.4 R100, [R143+0x3400] ;  /* 0x003400008f64783b */ /* 0x000e680000000200 */
[----:B------:R-:W1:Y:S01]  /*2fe0*/  LDSM.16.M88.4 R104, [R143+0x3000] ;  /* 0x003000008f68783b */ /* 0x000e620000000200 */
[C---:B--2---:R-:W-:Y:S03]  /*2ff0*/  HMMA.16816.F32.BF16 R84, R32.reuse, R80, RZ ;  /* 0x000000502054723c */ /* 0x044fe600000418ff */
[----:B------:R-:W2:Y:S04]  /*3000*/  LDSM.16.M88.4 R96, [R143+0x3800] ;  /* 0x003800008f60783b */ /* 0x000ea80000000200 */
[----:B------:R-:W2:Y:S01]  /*3010*/  LDSM.16.M88.4 R92, [R143+0x3c00] ;  /* 0x003c00008f5c783b */ /* 0x000ea20000000200 */
[C---:B------:R-:W-:Y:S03]  /*3020*/  HMMA.16816.F32.BF16 R80, R32.reuse, R82, RZ ;  /* 0x000000522050723c */ /* 0x040fe600000418ff */
[----:B------:R-:W2:Y:S04]  /*3030*/  LDSM.16.M88.4 R88, [R143+0x4000] ;  /* 0x004000008f58783b */ /* 0x000ea80000000200 */
[----:B------:R-:W2:Y:S01]  /*3040*/  LDSM.16.M88.4 R28, [R143+0x4400] ;  /* 0x004400008f1c783b */ /* 0x000ea20000000200 */
[C---:B---3--:R-:W-:Y:S03]  /*3050*/  HMMA.16816.F32.BF16 R8, R32.reuse, R4, RZ ;  /* 0x000000042008723c */ /* 0x048fe600000418ff */
[----:B------:R-:W3:Y:S04]  /*3060*/  LDSM.16.M88.4 R24, [R143+0x4800] ;  /* 0x004800008f18783b */ /* 0x000ee80000000200 */
[----:B------:R-:W3:Y:S01]  /*3070*/  LDSM.16.M88.4 R20, [R143+0x4c00] ;  /* 0x004c00008f14783b */ /* 0x000ee20000000200 */
[C---:B----4-:R-:W-:Y:S03]  /*3080*/  HMMA.16816.F32.BF16 R76, R32.reuse, R72, RZ ;  /* 0x00000048204c723c */ /* 0x050fe600000418ff */
[----:B------:R-:W4:Y:S04]  /*3090*/  LDSM.16.M88.4 R108, [R164+0x5800] ;  /* 0x00580000a46c783b */ /* 0x000f280000000200 */
[----:B------:R-:W-:Y:S01]  /*30a0*/  LDSM.16.M88.4 R112, [R164+0x5400] ;  /* 0x00540000a470783b */ /* 0x000fe20000000200 */
        /* <DEDUP_REMOVED lines=10> */
[C---:B-1----:R-:W-:Y:S08]  /*3150*/  HMMA.16816.F32.BF16 R36, R32.reuse, R12, RZ ;  /* 0x0000000c2024723c */ /* 0x042ff000000418ff */
[----:B------:R-:W-:Y:S01]  /*3160*/  HMMA.16816.F32.BF16 R32, R32, R14, RZ ;  /* 0x0000000e2020723c */ /* 0x000fe200000418ff */
[----:B------:R-:W1:Y:S07]  /*3170*/  LDSM.16.M88.4 R12, [R164+0x5000] ;  /* 0x00500000a40c783b */ /* 0x000e6e0000000200 */
[C---:B------:R-:W-:Y:S08]  /*3180*/  HMMA.16816.F32.BF16 R84, R16.reuse, R100, R84 ;  /* 0x000000641054723c */ /* 0x040ff00000041854 */
[C---:B------:R-:W-:Y:S01]  /*3190*/  HMMA.16816.F32.BF16 R80, R16.reuse, R102, R80 ;  /* 0x000000661050723c */ /* 0x040fe20000041850 */
[----:B------:R-:W5:Y:S07]  /*31a0*/  LDSM.16.M88.4 R100, [R164+0x6000] ;  /* 0x00600000a464783b */ /* 0x000f6e0000000200 */
[C---:B------:R-:W-:Y:S08]  /*31b0*/  HMMA.16816.F32.BF16 R8, R16.reuse, R104, R8 ;  /* 0x000000681008723c */ /* 0x040ff00000041808 */
[C---:B------:R-:W-:Y:S01]  /*31c0*/  HMMA.16816.F32.BF16 R4, R16.reuse, R106, R4 ;  /* 0x0000006a1004723c */ /* 0x040fe20000041804 */
[----:B------:R-:W-:Y:S07]  /*31d0*/  LDSM.16.M88.4 R104, [R164+0x5c00] ;  /* 0x005c0000a468783b */ /* 0x000fee0000000200 */
[C---:B--2---:R-:W-:Y:S08]  /*31e0*/  HMMA.16816.F32.BF16 R76, R16.reuse, R96, R76 ;  /* 0x00000060104c723c */ /* 0x044ff0000004184c */
        /* <DEDUP_REMOVED lines=14> */
[C---:B------:R-:W-:Y:S08]  /*32d0*/  HMMA.16816.F32.BF16 R36, R16.reuse, R20, R36 ;  /* 0x000000141024723c */ /* 0x040ff00000041824 */
[----:B------:R-:W-:Y:S01]  /*32e0*/  HMMA.16816.F32.BF16 R32, R16, R22, R32 ;  /* 0x000000161020723c */ /* 0x000fe20000041820 */
[----:B------:R-:W2:Y:S04]  /*32f0*/  LDSM.16.M88.4 R16, [R143+0x5800] ;  /* 0x005800008f10783b */ /* 0x000ea80000000200 */
[----:B------:R-:W3:Y:S03]  /*3300*/  LDSM.16.M88.4 R20, [R143+0x5400] ;  /* 0x005400008f14783b */ /* 0x000ee60000000200 */
[C---:B----4-:R-:W-:Y:S08]  /*3310*/  HMMA.16816.F32.BF16 R76, R120.reuse, R108, R76 ;  /* 0x0000006c784c723c */ /* 0x050ff0000004184c */
[C---:B------:R-:W-:Y:S08]  /*3320*/  HMMA.16816.F32.BF16 R72, R120.reuse, R110, R72 ;  /* 0x0000006e7848723c */ /* 0x040ff00000041848 */
[C---:B-1----:R-:W-:Y:S08]  /*3330*/  HMMA.16816.F32.BF16 R8, R120.reuse, R12, R8 ;  /* 0x0000000c7808723c */ /* 0x042ff00000041808 */
[C---:B------:R-:W-:Y:S01]  /*3340*/  HMMA.16816.F32.BF16 R4, R120.reuse, R14, R4 ;  /* 0x0000000e7804723c */ /* 0x040fe20000041804 */
[----:B------:R-:W1:Y:S07]  /*3350*/  LDSM.16.M88.4 R12, [R143+0x5c00] ;  /* 0x005c00008f0c783b */ /* 0x000e6e0000000200 */
[C---:B-----5:R-:W-:Y:S08]  /*3360*/  HMMA.16816.F32.BF16 R60, R120.reuse, R100, R60 ;  /* 0x00000064783c723c */ /* 0x060ff0000004183c */
[C---:B------:R-:W-:Y:S01]  /*3370*/  HMMA.16816.F32.BF16 R56, R120.reuse, R102, R56 ;  /* 0x000000667838723c */ /* 0x040fe20000041838 */
[----:B------:R-:W4:Y:S07]  /*3380*/  LDSM.16.M88.4 R100, [R143+0x6400] ;  /* 0x006400008f64783b */ /* 0x000f2e0000000200 */
[C---:B------:R-:W-:Y:S08]  /*3390*/  HMMA.16816.F32.BF16 R84, R120.reuse, R112, R84 ;  /* 0x000000707854723c */ /* 0x040ff00000041854 */
[----:B------:R-:W-:Y:S08]  /*33a0*/  HMMA.16816.F32.BF16 R80, R120, R114, R80 ;  /* 0x000000727850723c */ /* 0x000ff00000041850 */
[C---:B--2---:R-:W-:Y:S08]  /*33b0*/  HMMA.16816.F32.BF16 R76, R28.reuse, R16, R76 ;  /* 0x000000101c4c723c */ /* 0x044ff0000004184c */
[----:B------:R-:W-:Y:S01]  /*33c0*/  HMMA.16816.F32.BF16 R72, R28, R18, R72 ;  /* 0x000000121c48723c */ /* 0x000fe20000041848 */
[----:B------:R-:W2:Y:S07]  /*33d0*/  LDSM.16.M88.4 R16, [R143+0x6800] ;  /* 0x006800008f10783b */ /* 0x000eae0000000200 */
[C---:B------:R-:W-:Y:S08]  /*33e0*/  HMMA.16816.F32.BF16 R68, R120.reuse, R104, R68 ;  /* 0x000000687844723c */ /* 0x040ff00000041844 */
[C---:B------:R-:W-:Y:S08]  /*33f0*/  HMMA.16816.F32.BF16 R64, R120.reuse, R106, R64 ;  /* 0x0000006a7840723c */ /* 0x040ff00000041840 */
[C---:B------:R-:W-:Y:S08]  /*3400*/  HMMA.16816.F32.BF16 R52, R120.reuse, R96, R52 ;  /* 0x000000607834723c */ /* 0x040ff00000041834 */
[----:B------:R-:W-:Y:S01]  /*3410*/  HMMA.16816.F32.BF16 R48, R120, R98, R48 ;  /* 0x000000627830723c */ /* 0x000fe20000041830 */
[----:B------:R-:W5:Y:S07]  /*3420*/  LDSM.16.M88.4 R96, [R143+0x6000] ;  /* 0x006000008f60783b */ /* 0x000f6e0000000200 */
[C---:B------:R-:W-:Y:S08]  /*3430*/  HMMA.16816.F32.BF16 R8, R28.reuse, R24, R8 ;  /* 0x000000181c08723c */ /* 0x040ff00000041808 */
[C---:B------:R-:W-:Y:S01]  /*3440*/  HMMA.16816.F32.BF16 R4, R28.reuse, R26, R4 ;  /* 0x0000001a1c04723c */ /* 0x040fe20000041804 */
[----:B------:R-:W-:Y:S07]  /*3450*/  LDSM.16.M88.4 R24, [R165+0x2000] ;  /* 0x00200000a518783b */ /* 0x000fee0000000200 */
[C---:B---3--:R-:W-:Y:S08]  /*3460*/  HMMA.16816.F32.BF16 R84, R28.reuse, R20, R84 ;  /* 0x000000141c54723c */ /* 0x048ff00000041854 */
[----:B------:R-:W-:Y:S01]  /*3470*/  HMMA.16816.F32.BF16 R80, R28, R22, R80 ;  /* 0x000000161c50723c */ /* 0x000fe20000041850 */
[----:B------:R-:W3:Y:S07]  /*3480*/  LDSM.16.M88.4 R20, [R164+0x7000] ;  /* 0x00700000a414783b */ /* 0x000eee0000000200 */
[C---:B------:R-:W-:Y:S08]  /*3490*/  HMMA.16816.F32.BF16 R44, R120.reuse, R92, R44 ;  /* 0x0000005c782c723c */ /* 0x040ff0000004182c */
[----:B------:R-:W-:Y:S08]  /*34a0*/  HMMA.16816.F32.BF16 R40, R120, R94, R40 ;  /* 0x0000005e7828723c */ /* 0x000ff00000041828 */
[C---:B-1----:R-:W-:Y:S08]  /*34b0*/  HMMA.16816.F32.BF16 R68, R28.reuse, R12, R68 ;  /* 0x0000000c1c44723c */ /* 0x042ff00000041844 */
[----:B------:R-:W-:Y:S01]  /*34c0*/  HMMA.16816.F32.BF16 R64, R28, R14, R64 ;  /* 0x0000000e1c40723c */ /* 0x000fe20000041840 */
[----:B------:R-:W1:Y:S07]  /*34d0*/  LDSM.16.M88.4 R12, [R143+0x6c00] ;  /* 0x006c00008f0c783b */ /* 0x000e6e0000000200 */
[C---:B------:R-:W-:Y:S08]  /*34e0*/  HMMA.16816.F32.BF16 R36, R120.reuse, R88, R36 ;  /* 0x000000587824723c */ /* 0x040ff00000041824 */
[----:B------:R-:W-:Y:S01]  /*34f0*/  HMMA.16816.F32.BF16 R32, R120, R90, R32 ;  /* 0x0000005a7820723c */ /* 0x000fe20000041820 */
[----:B------:R-:W-:Y:S07]  /*3500*/  LDSM.16.M88.4 R88, [R143+0x7000] ;  /* 0x007000008f58783b */ /* 0x000fee0000000200 */
[C---:B----4-:R-:W-:Y:S01]  /*3510*/  HMMA.16816.F32.BF16 R92, R28.reuse, R100, R52 ;  /* 0x000000641c5c723c */ /* 0x050fe20000041834 */
[----:B------:R-:W4:Y:S07]  /*3520*/  LDSM.16.M88.4 R52, [R126+0x2000] ;  /* 0x002000007e34783b */ /* 0x000f2e0000000200 */
[C---:B--2---:R-:W-:Y:S08]  /*3530*/  HMMA.16816.F32.BF16 R44, R28.reuse, R16, R44 ;  /* 0x000000101c2c723c */ /* 0x044ff0000004182c */
[C---:B------:R-:W-:Y:S01]  /*3540*/  HMMA.16816.F32.BF16 R40, R28.reuse, R18, R40 ;  /* 0x000000121c28723c */ /* 0x040fe20000041828 */
[----:B------:R-:W2:Y:S07]  /*3550*/  LDSM.16.M88.4 R16, [R164+0x7800] ;  /* 0x00780000a410783b */ /* 0x000eae0000000200 */
[C---:B-----5:R-:W-:Y:S08]  /*3560*/  HMMA.16816.F32.BF16 R60, R28.reuse, R96, R60 ;  /* 0x000000601c3c723c */ /* 0x060ff0000004183c */
[----:B------:R-:W-:Y:S01]  /*3570*/  HMMA.16816.F32.BF16 R56, R28, R98, R56 ;  /* 0x000000621c38723c */ /* 0x000fe20000041838 */
[----:B------:R-:W5:Y:S07]  /*3580*/  LDSM.16.M88.4 R96, [R164+0x7400] ;  /* 0x00740000a460783b */ /* 0x000f6e0000000200 */
[----:B---3--:R-:W-:Y:S08]  /*3590*/  HMMA.16816.F32.BF16 R4, R24, R22, R4 ;  /* 0x000000161804723c */ /* 0x008ff00000041804 */
[C---:B-1----:R-:W-:Y:S08]  /*35a0*/  HMMA.16816.F32.BF16 R36, R28.reuse, R12, R36 ;  /* 0x0000000c1c24723c */ /* 0x042ff00000041824 */
[----:B------:R-:W-:Y:S01]  /*35b0*/  HMMA.16816.F32.BF16 R32, R28, R14, R32 ;  /* 0x0000000e1c20723c */ /* 0x000fe20000041820 */
[----:B------:R-:W1:Y:S07]  /*35c0*/  LDSM.16.M88.4 R12, [R164+0x7c00] ;  /* 0x007c0000a40c783b */ /* 0x000e6e0000000200 */
[----:B----4-:R-:W-:Y:S08]  /*35d0*/  HMMA.16816.F32.BF16 R4, R52, R90, R4 ;  /* 0x0000005a3404723c */ /* 0x010ff00000041804 */
[C---:B--2---:R-:W-:Y:S08]  /*35e0*/  HMMA.16816.F32.BF16 R76, R24.reuse, R16, R76 ;  /* 0x00000010184c723c */ /* 0x044ff0000004184c */
[----:B------:R-:W-:Y:S01]  /*35f0*/  HMMA.16816.F32.BF16 R72, R24, R18, R72 ;  /* 0x000000121848723c */ /* 0x000fe20000041848 */
[----:B------:R-:W2:Y:S02]  /*3600*/  LDSM.16.M88.4 R16, [R143+0x7800] ;  /* 0x007800008f10783b */ /* 0x000ea40000000200 */
[----:B------:R-:W-:Y:S01]  /*3610*/  FMUL.FTZ R101, R5, UR10 ;  /* 0x0000000a05657c20 */ /* 0x000fe20008410000 */
[----:B------:R-:W-:-:S04]  /*3620*/  FMUL.FTZ R105, R7, UR10 ;  /* 0x0000000a07697c20 */ /* 0x000fc80008410000 */
[----:B------:R-:W-:Y:S01]  /*3630*/  HMMA.16816.F32.BF16 R48, R28, R102, R48 ;  /* 0x000000661c30723c */ /* 0x000fe20000041830 */
[----:B------:R-:W3:Y:S01]  /*3640*/  LDSM.16.M88.4 R28, [R164+0x8000] ;  /* 0x00800000a41c783b */ /* 0x000ee20000000200 */
[----:B------:R-:W-:Y:S01]  /*3650*/  FMUL.FTZ R103, R6, UR10 ;  /* 0x0000000a06677c20 */ /* 0x000fe20008410000 */
[----:B------:R-:W-:Y:S05]  /*3660*/  MUFU.TANH R101, R101 ;  /* 0x0000006500657308 */ /* 0x000fea0000002400 */
[C---:B-----5:R-:W-:Y:S01]  /*3670*/  HMMA.16816.F32.BF16 R80, R24.reuse, R98, R80 ;  /* 0x000000621850723c */ /* 0x060fe20000041850 */
[----:B------:R-:W-:Y:S02]  /*3680*/  FMUL.FTZ R99, R4, UR10 ;  /* 0x0000000a04637c20 */ /* 0x000fe40008410000 */
[----:B------:R-:W4:Y:S01]  /*3690*/  LDSM.16.M88.4 R4, [R164+0x8c00] ;  /* 0x008c0000a404783b */ /* 0x000f220000000200 */
[----:B------:R-:W-:Y:S04]  /*36a0*/  MUFU.TANH R103, R103 ;  /* 0x0000006700677308 */ /* 0x000fe80000002400 */
[C---:B------:R-:W-:Y:S01]  /*36b0*/  HMMA.16816.F32.BF16 R8, R24.reuse, R20, R8 ;  /* 0x000000141808723c */ /* 0x040fe20000041808 */
[----:B------:R-:W5:Y:S03]  /*36c0*/  LDSM.16.M88.4 R20, [R143+0x7400] ;  /* 0x007400008f14783b */ /* 0x000f660000000200 */
[----:B------:R-:W-:Y:S04]  /*36d0*/  MUFU.TANH R99, R99 ;  /* 0x0000006300637308 */ /* 0x000fe80000002400 */
[C---:B-1----:R-:W-:Y:S04]  /*36e0*/  HMMA.16816.F32.BF16 R68, R24.reuse, R12, R68 ;  /* 0x0000000c1844723c */ /* 0x042fe80000041844 */
[----:B------:R-:W-:Y:S04]  /*36f0*/  MUFU.TANH R105, R105 ;  /* 0x0000006900697308 */ /* 0x000fe80000002400 */
[----:B------:R-:W-:Y:S01]  /*3700*/  HMMA.16816.F32.BF16 R64, R24, R14, R64 ;  /* 0x0000000e1840723c */ /* 0x000fe20000041840 */
[----:B------:R-:W1:Y:S07]  /*3710*/  LDSM.16.M88.4 R12, [R164+0x8800] ;  /* 0x00880000a40c783b */ /* 0x000e6e0000000200 */
[C---:B------:R-:W-:Y:S01]  /*3720*/  HMMA.16816.F32.BF16 R8, R52.reuse, R88, R8 ;  /* 0x000000583408723c */ /* 0x040fe20000041808 */
[----:B------:R-:W1:Y:S07]  /*3730*/  LDSM.16.M88.4 R88, [R164+0x8400] ;  /* 0x00840000a458783b */ /* 0x000e6e0000000200 */
[C---:B--2---:R-:W-:Y:S08]  /*3740*/  HMMA.16816.F32.BF16 R76, R52.reuse, R16, R76 ;  /* 0x00000010344c723c */ /* 0x044ff0000004184c */
[----:B------:R-:W-:Y:S01]  /*3750*/  HMMA.16816.F32.BF16 R72, R52, R18, R72 ;  /* 0x000000123448723c */ /* 0x000fe20000041848 */
[----:B------:R-:W2:Y:S02]  /*3760*/  LDSM.16.M88.4 R16, [R143+0x8c00] ;  /* 0x008c00008f10783b */ /* 0x000ea40000000200 */
[----:B------:R-:W-:Y:S01]  /*3770*/  FMUL.FTZ R9, R9, UR10 ;  /* 0x0000000a09097c20 */ /* 0x000fe20008410000 */
[----:B------:R-:W-:Y:S01]  /*3780*/  FMUL.FTZ R11, R11, UR10 ;  /* 0x0000000a0b0b7c20 */ /* 0x000fe20008410000 */
[----:B------:R-:W-:Y:S01]  /*3790*/  FMUL.FTZ R8, R8, UR10 ;  /* 0x0000000a08087c20 */ /* 0x000fe20008410000 */
[----:B------:R-:W-:-:S02]  /*37a0*/  FMUL.FTZ R10, R10, UR10 ;  /* 0x0000000a0a0a7c20 */ /* 0x000fc40008410000 */
[C---:B------:R-:W-:Y:S01]  /*37b0*/  HMMA.16816.F32.BF16 R84, R24.reuse, R96, R84 ;  /* 0x000000601854723c */ /* 0x040fe20000041854 */
[----:B------:R-:W2:Y:S07]  /*37c0*/  MUFU.TANH R9, R9 ;  /* 0x0000000900097308 */ /* 0x000eae0000002400 */
[C---:B---3--:R-:W-:Y:S01]  /*37d0*/  HMMA.16816.F32.BF16 R60, R24.reuse, R28, R60 ;  /* 0x0000001c183c723c */ /* 0x048fe2000004183c */
[----:B------:R-:W3:Y:S07]  /*37e0*/  MUFU.TANH R11, R11 ;  /* 0x0000000b000b7308 */ /* 0x000eee0000002400 */
[C---:B------:R-:W-:Y:S01]  /*37f0*/  HMMA.16816.F32.BF16 R56, R24.reuse, R30, R56 ;  /* 0x0000001e1838723c */ /* 0x040fe20000041838 */
[----:B------:R-:W3:Y:S01]  /*3800*/  LDSM.16.M88.4 R28, [R143+0x8400] ;  /* 0x008400008f1c783b */ /* 0x000ee20000000200 */
[----:B------:R5:W-:Y:S06]  /*3810*/  MUFU.TANH R97, R8 ;  /* 0x0000000800617308 */ /* 0x000bec0000002400 */
[C---:B----4-:R-:W-:Y:S08]  /*3820*/  HMMA.16816.F32.BF16 R36, R24.reuse, R4, R36 ;  /* 0x000000041824723c */ /* 0x050ff00000041824 */
[----:B------:R-:W-:Y:S01]  /*3830*/  HMMA.16816.F32.BF16 R32, R24, R6, R32 ;  /* 0x000000061820723c */ /* 0x000fe20000041820 */
[----:B------:R-:W4:Y:S01]  /*3840*/  LDSM.16.M88.4 R4, [R143+0x8800] ;  /* 0x008800008f04783b */ /* 0x000f220000000200 */
[----:B-----5:R-:W-:-:S06]  /*3850*/  VIADD R8, R132, 0x8 ;  /* 0x0000000884087836 */ /* 0x020fcc0000000000 */
[----:B------:R-:W-:Y:S01]  /*3860*/  HMMA.16816.F32.BF16 R84, R52, R20, R84 ;  /* 0x000000143454723c */ /* 0x000fe20000041854 */
[C---:B------:R-:W-:Y:S02]  /*3870*/  ISETP.GE.AND P3, PT, R8.reuse, R142, PT ;  /* 0x0000008e0800720c */ /* 0x040fe40003f66270 */
[----:B------:R-:W-:Y:S02]  /*3880*/  ISETP.GE.AND P1, PT, R8, R141, PT ;  /* 0x0000008d0800720c */ /* 0x000fe40003f26270 */
[----:B------:R-:W-:-:S03]  /*3890*/  I2FP.F32.U32 R8, R8 ;  /* 0x0000000800087245 */ /* 0x000fc60000201000 */
[----:B------:R-:W-:Y:S01]  /*38a0*/  HMMA.16816.F32.BF16 R80, R52, R22, R80 ;  /* 0x000000163450723c */ /* 0x000fe20000041850 */
[----:B------:R-:W5:Y:S07]  /*38b0*/  LDSM.16.M88.4 R20, [R143+0x7c00] ;  /* 0x007c00008f14783b */ /* 0x000f6e0000000200 */
[----:B-1----:R-:W-:Y:S03]  /*38c0*/  HMMA.16816.F32.BF16 R44, R24, R12, R44 ;  /* 0x0000000c182c723c */ /* 0x002fe6000004182c */
[----:B------:R-:W-:Y:S01]  /*38d0*/  FMUL.FTZ R84, R84, UR10 ;  /* 0x0000000a54547c20 */ /* 0x000fe20008410000 */
[----:B------:R-:W-:Y:S01]  /*38e0*/  FMUL.FTZ R85, R85, UR10 ;  /* 0x0000000a55557c20 */ /* 0x000fe20008410000 */
[----:B------:R-:W-:Y:S01]  /*38f0*/  FMUL.FTZ R86, R86, UR10 ;  /* 0x0000000a56567c20 */ /* 0x000fe20008410000 */
[----:B------:R-:W-:-:S02]  /*3900*/  FMUL.FTZ R87, R87, UR10 ;  /* 0x0000000a57577c20 */ /* 0x000fc40008410000 */
[----:B------:R-:W-:Y:S01]  /*3910*/  HMMA.16816.F32.BF16 R40, R24, R14, R40 ;  /* 0x0000000e1828723c */ /* 0x000fe20000041828 */
[----:B------:R-:W1:Y:S01]  /*3920*/  LDSM.16.M88.4 R12, [R143+0x8000] ;  /* 0x008000008f0c783b */ /* 0x000e620000000200 */
[----:B------:R-:W-:Y:S01]  /*3930*/  MUFU.TANH R85, R85 ;  /* 0x0000005500557308 */ /* 0x000fe20000002400 */
[----:B------:R-:W-:Y:S01]  /*3940*/  FMUL.FTZ R81, R81, UR10 ;  /* 0x0000000a51517c20 */ /* 0x000fe20008410000 */
[----:B------:R-:W-:Y:S01]  /*3950*/  FMUL.FTZ R80, R80, UR10 ;  /* 0x0000000a50507c20 */ /* 0x000fe20008410000 */
[----:B------:R-:W-:Y:S01]  /*3960*/  FMUL.FTZ R82, R82, UR10 ;  /* 0x0000000a52527c20 */ /* 0x000fe20008410000 */
[----:B------:R-:W-:-:S04]  /*3970*/  DEPBAR.LE SB0, 0x0 ;  /* 0x000080000000791a */ /* 0x000fc80000000000 */
[----:B------:R-:W-:Y:S01]  /*3980*/  HMMA.16816.F32.BF16 R48, R24, R90, R48 ;  /* 0x0000005a1830723c */ /* 0x000fe20000041830 */
[----:B------:R-:W-:Y:S07]  /*3990*/  MUFU.TANH R91, R86 ;  /* 0x00000056005b7308 */ /* 0x000fee0000002400 */
[----:B--2---:R-:W-:Y:S01]  /*39a0*/  HMMA.16816.F32.BF16 R32, R52, R18, R32 ;  /* 0x000000123420723c */ /* 0x004fe20000041820 */
[----:B------:R-:W-:Y:S01]  /*39b0*/  MUFU.TANH R87, R87 ;  /* 0x0000005700577308 */ /* 0x000fe20000002400 */
[----:B------:R-:W-:-:S06]  /*39c0*/  VIADD R18, R132, 0x9 ;  /* 0x0000000984127836 */ /* 0x000fcc0000000000 */
[----:B------:R-:W-:Y:S01]  /*39d0*/  HMMA.16816.F32.BF16 R92, R24, R88, R92 ;  /* 0x00000058185c723c */ /* 0x000fe2000004185c */
[----:B------:R-:W-:Y:S01]  /*39e0*/  MUFU.TANH R89, R84 ;  /* 0x0000005400597308 */ /* 0x000fe20000002400 */
[----:B------:R-:W-:Y:S01]  /*39f0*/  FMUL.FTZ R25, R83, UR10 ;  /* 0x0000000a53197c20 */ /* 0x000fe20008410000 */
[----:B------:R-:W-:-:S05]  /*3a00*/  FMUL.FTZ R27, R76, UR10 ;  /* 0x0000000a4c1b7c20 */ /* 0x000fca0008410000 */
[C---:B---3--:R-:W-:Y:S01]  /*3a10*/  HMMA.16816.F32.BF16 R48, R52.reuse, R30, R48 ;  /* 0x0000001e3430723c */ /* 0x048fe20000041830 */
[----:B------:R-:W-:Y:S01]  /*3a20*/  MUFU.TANH R81, R81 ;  /* 0x0000005100517308 */ /* 0x000fe20000002400 */
[----:B------:R-:W-:Y:S01]  /*3a30*/  FMUL.FTZ R31, R74, UR10 ;  /* 0x0000000a4a1f7c20 */ /* 0x000fe20008410000 */
[----:B------:R-:W-:Y:S01]  /*3a40*/  FMUL.FTZ R19, R32, UR10 ;  /* 0x0000000a20137c20 */ /* 0x000fe20008410000 */
[----:B------:R-:W-:Y:S01]  /*3a50*/  FMUL.FTZ R34, R34, UR10 ;  /* 0x0000000a22227c20 */ /* 0x000fe20008410000 */
[C---:B------:R-:W-:Y:S02]  /*3a60*/  VIADD R32, R132.reuse, 0x21 ;  /* 0x0000002184207836 */ /* 0x040fe40000000000 */
[----:B------:R-:W-:Y:S01]  /*3a70*/  FMUL.FTZ R24, R33, UR10 ;  /* 0x0000000a21187c20 */ /* 0x000fe20008410000 */
[----:B----4-:R-:W-:Y:S01]  /*3a80*/  HMMA.16816.F32.BF16 R44, R52, R4, R44 ;  /* 0x00000004342c723c */ /* 0x010fe2000004182c */
[----:B------:R-:W2:Y:S01]  /*3a90*/  MUFU.TANH R19, R19 ;  /* 0x0000001300137308 */ /* 0x000ea20000002400 */
[----:B------:R-:W-:-:S02]  /*3aa0*/  VIADD R4, R132, 0x19 ;  /* 0x0000001984047836 */ /* 0x000fc40000000000 */
[----:B------:R-:W-:-:S04]  /*3ab0*/  FMUL.FTZ R5, R75, UR10 ;  /* 0x0000000a4b057c20 */ /* 0x000fc80008410000 */
[C---:B------:R-:W-:Y:S01]  /*3ac0*/  HMMA.16816.F32.BF16 R36, R52.reuse, R16, R36 ;  /* 0x000000103424723c */ /* 0x040fe20000041824 */
[----:B------:R-:W-:Y:S01]  /*3ad0*/  VIADD R16, R132, 0x1 ;  /* 0x0000000184107836 */ /* 0x000fe20000000000 */
[----:B------:R-:W-:Y:S01]  /*3ae0*/  MUFU.TANH R107, R80 ;  /* 0x00000050006b7308 */ /* 0x000fe20000002400 */
[----:B------:R-:W-:Y:S01]  /*3af0*/  FMUL.FTZ R50, R50, UR10 ;  /* 0x0000000a32327c20 */ /* 0x000fe20008410000 */
[----:B------:R-:W-:Y:S02]  /*3b00*/  FMUL.FTZ R51, R51, UR10 ;  /* 0x0000000a33337c20 */ /* 0x000fe40008410000 */
[C---:B------:R-:W-:Y:S02]  /*3b10*/  ISETP.GE.AND P4, PT, R16.reuse, R142, PT ;  /* 0x0000008e1000720c */ /* 0x040fe40003f86270 */
[----:B-----5:R-:W-:Y:S01]  /*3b20*/  HMMA.16816.F32.BF16 R68, R52, R20, R68 ;  /* 0x000000143444723c */ /* 0x020fe20000041844 */
[----:B------:R-:W-:Y:S01]  /*3b30*/  ISETP.GE.AND P0, PT, R16, R141, PT ;  /* 0x0000008d1000720c */ /* 0x000fe20003f06270 */
[----:B------:R-:W-:Y:S01]  /*3b40*/  MUFU.TANH R25, R25 ;  /* 0x0000001900197308 */ /* 0x000fe20000002400 */
[----:B------:R-:W-:Y:S01]  /*3b50*/  I2FP.F32.U32 R16, R16 ;  /* 0x0000001000107245 */ /* 0x000fe20000201000 */
[----:B------:R-:W-:Y:S01]  /*3b60*/  FMUL.FTZ R21, R77, UR10 ;  /* 0x0000000a4d157c20 */ /* 0x000fe20008410000 */
[----:B------:R-:W-:Y:S01]  /*3b70*/  FMUL.FTZ R20, R35, UR10 ;  /* 0x0000000a23147c20 */ /* 0x000fe20008410000 */
[----:B------:R-:W-:-:S02]  /*3b80*/  FMUL.FTZ R46, R46, UR10 ;  /* 0x0000000a2e2e7c20 */ /* 0x000fc40008410000 */
[C---:B------:R-:W-:Y:S01]  /*3b90*/  HMMA.16816.F32.BF16 R64, R52.reuse, R22, R64 ;  /* 0x000000163440723c */ /* 0x040fe20000041840 */
[CC--:B------:R-:W-:Y:S01]  /*3ba0*/  FFMA.FTZ R9, R0.reuse, R16.reuse, R9 ;  /* 0x0000001000097223 */ /* 0x0c0fe20000010009 */
[----:B------:R-:W-:Y:S01]  /*3bb0*/  FFMA.FTZ R16, R0, R16, R11 ;  /* 0x0000001000107223 */ /* 0x000fe2000001000b */
[----:B------:R-:W-:Y:S01]  /*3bc0*/  FMUL.FTZ R30, R38, UR10 ;  /* 0x0000000a261e7c20 */ /* 0x000fe20008410000 */
[----:B------:R-:W-:Y:S02]  /*3bd0*/  VIADD R38, R132, 0x78 ;  /* 0x0000007884267836 */ /* 0x000fe40000000000 */
[CC--:B------:R-:W-:Y:S01]  /*3be0*/  FFMA.FTZ R11, R0.reuse, R8.reuse, R99 ;  /* 0x00000008000b7223 */ /* 0x0c0fe20000010063 */
[----:B------:R-:W-:Y:S01]  /*3bf0*/  FFMA.FTZ R8, R0, R8, R103 ;  /* 0x0000000800087223 */ /* 0x000fe20000010067 */
[----:B------:R-:W-:Y:S01]  /*3c00*/  FMUL.FTZ R23, R78, UR10 ;  /* 0x0000000a4e177c20 */ /* 0x000fe20008410000 */
[C---:B-1----:R-:W-:Y:S01]  /*3c10*/  HMMA.16816.F32.BF16 R60, R52.reuse, R12, R60 ;  /* 0x0000000c343c723c */ /* 0x042fe2000004183c */
[----:B------:R-:W-:Y:S01]  /*3c20*/  ISETP.GE.AND P5, PT, R38, R142, PT ;  /* 0x0000008e2600720c */ /* 0x000fe20003fa6270 */
[----:B------:R-:W-:Y:S01]  /*3c30*/  VIADD R12, R132, 0x10 ;  /* 0x00000010840c7836 */ /* 0x000fe20000000000 */
[-C--:B------:R-:W-:Y:S01]  /*3c40*/  ISETP.GE.AND P2, PT, R38, R141.reuse, PT ;  /* 0x0000008d2600720c */ /* 0x080fe20003f46270 */
[----:B------:R-:W-:Y:S01]  /*3c50*/  FMUL.FTZ R22, R47, UR10 ;  /* 0x0000000a2f167c20 */ /* 0x000fe20008410000 */
[----:B------:R-:W-:Y:S01]  /*3c60*/  I2FP.F32.U32 R38, R38 ;  /* 0x0000002600267245 */ /* 0x000fe20000201000 */
[----:B------:R-:W-:Y:S01]  /*3c70*/  MUFU.TANH R109, R82 ;  /* 0x00000052006d7308 */ /* 0x000fe20000002400 */
[----:B------:R-:W-:Y:S01]  /*3c80*/  FSEL R47, R9, -INF , !P4 ;  /* 0xff800000092f7808 */ /* 0x000fe20006000000 */
[C---:B------:R-:W-:Y:S01]  /*3c90*/  HMMA.16816.F32.BF16 R56, R52.reuse, R14, R56 ;  /* 0x0000000e3438723c */ /* 0x040fe20000041838 */
[----:B------:R-:W-:Y:S01]  /*3ca0*/  FSEL R16, R16, -INF , !P0 ;  /* 0xff80000010107808 */ /* 0x000fe20004000000 */
[----:B--2---:R-:W-:Y:S01]  /*3cb0*/  FFMA.FTZ R19, R0, R38, R19 ;  /* 0x0000002600137223 */ /* 0x004fe20000010013 */
[----:B------:R-:W-:Y:S01]  /*3cc0*/  ISETP.GE.AND P4, PT, R12, R142, PT ;  /* 0x0000008e0c00720c */ /* 0x000fe20003f86270 */
[----:B------:R-:W-:Y:S01]  /*3cd0*/  FMUL.FTZ R15, R72, UR10 ;  /* 0x0000000a480f7c20 */ /* 0x000fe20008410000 */
[----:B------:R-:W-:Y:S01]  /*3ce0*/  ISETP.GE.AND P0, PT, R12, R141, PT ;  /* 0x0000008d0c00720c */ /* 0x000fe20003f06270 */
[----:B------:R-:W-:Y:S01]  /*3cf0*/  MUFU.TANH R27, R27 ;  /* 0x0000001b001b7308 */ /* 0x000fe20000002400 */
[----:B------:R-:W-:Y:S01]  /*3d00*/  I2FP.F32.U32 R12, R12 ;  /* 0x0000000c000c7245 */ /* 0x000fe20000201000 */
[----:B------:R-:W-:Y:S01]  /*3d10*/  HMMA.16816.F32.BF16 R92, R52, R28, R92 ;  /* 0x0000001c345c723c */ /* 0x000fe2000004185c */
[----:B------:R-:W-:Y:S01]  /*3d20*/  FSEL R11, R11, -INF , !P3 ;  /* 0xff8000000b0b7808 */ /* 0x000fe20005800000 */
[----:B------:R-:W-:Y:S01]  /*3d30*/  FMUL.FTZ R29, R73, UR10 ;  /* 0x0000000a491d7c20 */ /* 0x000fe20008410000 */
[----:B------:R-:W-:Y:S01]  /*3d40*/  FSEL R8, R8, -INF , !P1 ;  /* 0xff80000008087808 */ /* 0x000fe20004800000 */
[----:B------:R-:W-:-:S02]  /*3d50*/  VIADD R14, R132, 0x18 ;  /* 0x00000018840e7836 */ /* 0x000fc40000000000 */
[----:B------:R-:W-:Y:S01]  /*3d60*/  FMUL.FTZ R13, R79, UR10 ;  /* 0x0000000a4f0d7c20 */ /* 0x000fe20008410000 */
[----:B------:R-:W-:Y:S01]  /*3d70*/  MUFU.TANH R23, R23 ;  /* 0x0000001700177308 */ /* 0x000fe20000002400 */
[----:B------:R-:W-:Y:S01]  /*3d80*/  VIADD R28, R132, 0x20 ;  /* 0x00000020841c7836 */ /* 0x000fe20000000000 */
[----:B------:R-:W-:Y:S01]  /*3d90*/  HMMA.16816.F32.BF16 R40, R52, R6, R40 ;  /* 0x000000063428723c */ /* 0x000fe20000041828 */
[----:B------:R-:W-:Y:S01]  /*3da0*/  FMUL.FTZ R52, R48, UR10 ;  /* 0x0000000a30347c20 */ /* 0x000fe20008410000 */
[----:B------:R-:W-:Y:S01]  /*3db0*/  FMUL.FTZ R48, R44, UR10 ;  /* 0x0000000a2c307c20 */ /* 0x000fe20008410000 */
[----:B------:R-:W-:Y:S01]  /*3dc0*/  FMUL.FTZ R44, R45, UR10 ;  /* 0x0000000a2d2c7c20 */ /* 0x000fe20008410000 */
[----:B------:R-:W-:Y:S02]  /*3dd0*/  VIADD R6, R132, 0x11 ;  /* 0x0000001184067836 */ /* 0x000fe40000000000 */
[----:B------:R-:W-:Y:S01]  /*3de0*/  FMUL.FTZ R26, R59, UR10 ;  /* 0x0000000a3b1a7c20 */ /* 0x000fe20008410000 */
[----:B------:R-:W1:Y:S01]  /*3df0*/  MUFU.TANH R45, R34 ;  /* 0x00000022002d7308 */ /* 0x000e620000002400 */
[----:B------:R-:W-:Y:S01]  /*3e00*/  FSEL R59, R19, -INF , !P5 ;  /* 0xff800000133b7808 */ /* 0x000fe20006800000 */
[----:B------:R-:W-:Y:S01]  /*3e10*/  FMUL.FTZ R54, R49, UR10 ;  /* 0x0000000a31367c20 */ /* 0x000fe20008410000 */
[-C--:B------:R-:W-:Y:S01]  /*3e20*/  ISETP.GE.AND P5, PT, R18, R142.reuse, PT ;  /* 0x0000008e1200720c */ /* 0x080fe20003fa6270 */
[----:B------:R-:W-:Y:S01]  /*3e30*/  FMUL.FTZ R17, R69, UR10 ;  /* 0x0000000a45117c20 */ /* 0x000fe20008410000 */
[C---:B------:R-:W-:Y:S01]  /*3e40*/  ISETP.GE.AND P3, PT, R6.reuse, R142, PT ;  /* 0x0000008e0600720c */ /* 0x040fe20003f66270 */
[----:B------:R-:W-:Y:S01]  /*3e50*/  FMUL.FTZ R53, R71, UR10 ;  /* 0x0000000a47357c20 */ /* 0x000fe20008410000 */
[-C--:B------:R-:W-:Y:S01]  /*3e60*/  ISETP.GE.AND P1, PT, R6, R141.reuse, PT ;  /* 0x0000008d0600720c */ /* 0x080fe20003f26270 */
[----:B------:R-:W2:Y:S01]  /*3e70*/  MUFU.TANH R21, R21 ;  /* 0x0000001500157308 */ /* 0x000ea20000002400 */
[----:B------:R-:W-:Y:S01]  /*3e80*/  I2FP.F32.U32 R6, R6 ;  /* 0x0000000600067245 */ /* 0x000fe20000201000 */
[----:B------:R-:W-:Y:S01]  /*3e90*/  FMUL.FTZ R55, R64, UR10 ;  /* 0x0000000a40377c20 */ /* 0x000fe20008410000 */
[----:B------:R-:W-:Y:S01]  /*3ea0*/  FMUL.FTZ R7, R68, UR10 ;  /* 0x0000000a44077c20 */ /* 0x000fe20008410000 */
[----:B------:R-:W-:Y:S01]  /*3eb0*/  FMUL.FTZ R66, R66, UR10 ;  /* 0x0000000a42427c20 */ /* 0x000fe20008410000 */
[----:B------:R-:W-:Y:S01]  /*3ec0*/  FMUL.FTZ R3, R70, UR10 ;  /* 0x0000000a46037c20 */ /* 0x000fe20008410000 */
[CC--:B------:R-:W-:Y:S01]  /*3ed0*/  FFMA.FTZ R9, R0.reuse, R6.reuse, R85 ;  /* 0x0000000600097223 */ /* 0x0c0fe20000010055 */
[----:B------:R-:W-:Y:S01]  /*3ee0*/  FFMA.FTZ R6, R0, R6, R87 ;  /* 0x0000000600067223 */ /* 0x000fe20000010057 */
[----:B------:R-:W3:Y:S01]  /*3ef0*/  MUFU.TANH R15, R15 ;  /* 0x0000000f000f7308 */ /* 0x000ee20000002400 */
[----:B------:R-:W-:Y:S01]  /*3f00*/  FMUL.FTZ R58, R58, UR10 ;  /* 0x0000000a3a3a7c20 */ /* 0x000fe20008410000 */
[C---:B-1----:R-:W-:Y:S01]  /*3f10*/  FFMA.FTZ R38, R0.reuse, R38, R45 ;  /* 0x0000002600267223 */ /* 0x042fe2000001002d */
[CC--:B------:R-:W-:Y:S01]  /*3f20*/  FFMA.FTZ R45, R0.reuse, R12.reuse, R89 ;  /* 0x0000000c002d7223 */ /* 0x0c0fe20000010059 */
[----:B------:R-:W-:Y:S01]  /*3f30*/  FFMA.FTZ R12, R0, R12, R91 ;  /* 0x0000000c000c7223 */ /* 0x000fe2000001005b */
[----:B------:R-:W-:Y:S01]  /*3f40*/  FSEL R9, R9, -INF , !P3 ;  /* 0xff80000009097808 */ /* 0x000fe20005800000 */
[----:B------:R-:W-:Y:S01]  /*3f50*/  VIADD R34, R132, 0x28 ;  /* 0x0000002884227836 */ /* 0x000fe20000000000 */
[----:B------:R-:W-:Y:S01]  /*3f60*/  FSEL R38, R38, -INF , !P2 ;  /* 0xff80000026267808 */ /* 0x000fe20005000000 */
[----:B------:R-:W-:Y:S01]  /*3f70*/  MUFU.TANH R29, R29 ;  /* 0x0000001d001d7308 */ /* 0x000fe20000002400 */
[-C--:B------:R-:W-:Y:S01]  /*3f80*/  ISETP.GE.AND P2, PT, R18, R141.reuse, PT ;  /* 0x0000008d1200720c */ /* 0x080fe20003f46270 */
[----:B------:R-:W-:Y:S01]  /*3f90*/  FMUL.FTZ R61, R61, UR10 ;  /* 0x0000000a3d3d7c20 */ /* 0x000fe20008410000 */
[----:B------:R-:W-:Y:S01]  /*3fa0*/  I2FP.F32.U32 R18, R18 ;  /* 0x0000001200127245 */ /* 0x000fe20000201000 */
[----:B------:R-:W-:Y:S01]  /*3fb0*/  FMUL.FTZ R56, R56, UR10 ;  /* 0x0000000a38387c20 */ /* 0x000fe20008410000 */
[----:B------:R-:W-:Y:S01]  /*3fc0*/  FSEL R45, R45, -INF , !P4 ;  /* 0xff8000002d2d7808 */ /* 0x000fe20006000000 */
[----:B------:R-:W-:Y:S01]  /*3fd0*/  FMUL.FTZ R60, R60, UR10 ;  /* 0x0000000a3c3c7c20 */ /* 0x000fe20008410000 */
[----:B------:R-:W-:Y:S01]  /*3fe0*/  FSEL R12, R12, -INF , !P0 ;  /* 0xff8000000c0c7808 */ /* 0x000fe20004000000 */
[CC--:B------:R-:W-:Y:S01]  /*3ff0*/  FFMA.FTZ R49, R0.reuse, R18.reuse, R101 ;  /* 0x0000001200317223 */ /* 0x0c0fe20000010065 */
[----:B------:R-:W-:Y:S01]  /*4000*/  FFMA.FTZ R18, R0, R18, R105 ;  /* 0x0000001200127223 */ /* 0x000fe20000010069 */
[CC--:B------:R-:W-:Y:S01]  /*4010*/  ISETP.GE.AND P4, PT, R4.reuse, R142.reuse, PT ;  /* 0x0000008e0400720c */ /* 0x0c0fe20003f86270 */
[----:B------:R-:W1:Y:S01]  /*4020*/  MUFU.TANH R31, R31 ;  /* 0x0000001f001f7308 */ /* 0x000e620000002400 */
[-C--:B------:R-:W-:Y:S01]  /*4030*/  ISETP.GE.AND P0, PT, R4, R141.reuse, PT ;  /* 0x0000008d0400720c */ /* 0x080fe20003f06270 */
[----:B------:R-:W-:Y:S01]  /*4040*/  FMUL.FTZ R62, R62, UR10 ;  /* 0x0000000a3e3e7c20 */ /* 0x000fe20008410000 */
[----:B------:R-:W-:Y:S01]  /*4050*/  FSEL R49, R49, -INF , !P5 ;  /* 0xff80000031317808 */ /* 0x000fe20006800000 */
[----:B------:R-:W-:Y:S01]  /*4060*/  FMUL.FTZ R63, R63, UR10 ;  /* 0x0000000a3f3f7c20 */ /* 0x000fe20008410000 */
[----:B------:R-:W-:Y:S01]  /*4070*/  FSEL R18, R18, -INF , !P2 ;  /* 0xff80000012127808 */ /* 0x000fe20005000000 */
[----:B------:R-:W-:Y:S01]  /*4080*/  FMUL.FTZ R65, R65, UR10 ;  /* 0x0000000a41417c20 */ /* 0x000fe20008410000 */
[C---:B------:R-:W-:Y:S01]  /*4090*/  ISETP.GE.AND P5, PT, R14.reuse, R142, PT ;  /* 0x0000008e0e00720c */ /* 0x040fe20003fa6270 */
[----:B------:R-:W-:Y:S01]  /*40a0*/  MUFU.TANH R5, R5 ;  /* 0x0000000500057308 */ /* 0x000fe20000002400 */
[-C--:B------:R-:W-:Y:S01]  /*40b0*/  ISETP.GE.AND P2, PT, R14, R141.reuse, PT ;  /* 0x0000008d0e00720c */ /* 0x080fe20003f46270 */
[----:B------:R-:W-:Y:S01]  /*40c0*/  FMUL.FTZ R67, R67, UR10 ;  /* 0x0000000a43437c20 */ /* 0x000fe20008410000 */
[----:B------:R-:W-:Y:S01]  /*40d0*/  I2FP.F32.U32 R4, R4 ;  /* 0x0000000400047245 */ /* 0x000fe20000201000 */
[----:B------:R-:W-:Y:S01]  /*40e0*/  FMUL.FTZ R57, R57, UR10 ;  /* 0x0000000a39397c20 */ /* 0x000fe20008410000 */
[----:B------:R-:W-:Y:S01]  /*40f0*/  FSEL R6, R6, -INF , !P1 ;  /* 0xff80000006067808 */ /* 0x000fe20004800000 */
[----:B------:R-:W-:Y:S01]  /*4100*/  FMUL.FTZ R92, R92, UR10 ;  /* 0x0000000a5c5c7c20 */ /* 0x000fe20008410000 */
[----:B------:R-:W-:Y:S01]  /*4110*/  I2FP.F32.U32 R14, R14 ;  /* 0x0000000e000e7245 */ /* 0x000fe20000201000 */
[----:B------:R-:W4:Y:S01]  /*4120*/  MUFU.TANH R13, R13 ;  /* 0x0000000d000d7308 */ /* 0x000f220000002400 */
[----:B------:R-:W-:Y:S01]  /*4130*/  ISETP.GE.AND P3, PT, R28, R142, PT ;  /* 0x0000008e1c00720c */ /* 0x000fe20003f66270 */
[----:B------:R-:W-:Y:S01]  /*4140*/  FFMA.FTZ R19, R0, R4, R81 ;  /* 0x0000000400137223 */ /* 0x000fe20000010051 */
[-C--:B------:R-:W-:Y:S01]  /*4150*/  ISETP.GE.AND P1, PT, R28, R141.reuse, PT ;  /* 0x0000008d1c00720c */ /* 0x080fe20003f26270 */
[C---:B------:R-:W-:Y:S01]  /*4160*/  FFMA.FTZ R35, R0.reuse, R14, R107 ;  /* 0x0000000e00237223 */ /* 0x040fe2000001006b */
[----:B------:R-:W-:Y:S01]  /*4170*/  I2FP.F32.U32 R28, R28 ;  /* 0x0000001c001c7245 */ /* 0x000fe20000201000 */
[C---:B------:R-:W-:Y:S01]  /*4180*/  FFMA.FTZ R4, R0.reuse, R4, R25 ;  /* 0x0000000400047223 */ /* 0x040fe20000010019 */
[C---:B------:R-:W-:Y:S01]  /*4190*/  FFMA.FTZ R14, R0.reuse, R14, R109 ;  /* 0x0000000e000e7223 */ /* 0x040fe2000001006d */
[----:B------:R-:W-:Y:S01]  /*41a0*/  FSEL R19, R19, -INF , !P4 ;  /* 0xff80000013137808 */ /* 0x000fe20006000000 */
[----:B------:R-:W-:Y:S01]  /*41b0*/  MUFU.TANH R17, R17 ;  /* 0x0000001100117308 */ /* 0x000fe20000002400 */
[CC--:B------:R-:W-:Y:S01]  /*41c0*/  FFMA.FTZ R27, R0.reuse, R28.reuse, R27 ;  /* 0x0000001c001b7223 */ /* 0x0c0fe2000001001b */
[----:B------:R-:W-:Y:S01]  /*41d0*/  FFMA.FTZ R25, R0, R28, R23 ;  /* 0x0000001c00197223 */ /* 0x000fe20000010017 */
[----:B------:R-:W-:Y:S01]  /*41e0*/  VIADD R28, R132, 0x29 ;  /* 0x00000029841c7836 */ /* 0x000fe20000000000 */
[----:B------:R-:W-:Y:S01]  /*41f0*/  FSEL R35, R35, -INF , !P5 ;  /* 0xff80000023237808 */ /* 0x000fe20006800000 */
[----:B------:R-:W-:Y:S01]  /*4200*/  FMUL.FTZ R94, R94, UR10 ;  /* 0x0000000a5e5e7c20 */ /* 0x000fe20008410000 */
[----:B------:R-:W-:Y:S01]  /*4210*/  FSEL R14, R14, -INF , !P2 ;  /* 0xff8000000e0e7808 */ /* 0x000fe20005000000 */
[----:B------:R-:W-:Y:S01]  /*4220*/  FMUL.FTZ R93, R93, UR10 ;  /* 0x0000000a5d5d7c20 */ /* 0x000fe20008410000 */
[----:B------:R5:W-:Y:S01]  /*4230*/  MUFU.TANH R23, R26 ;  /* 0x0000001a00177308 */ /* 0x000be20000002400 */
        /* <DEDUP_REMOVED lines=8> */
[CC--:B------:R-:W-:Y:S01]  /*42c0*/  ISETP.GE.AND P4, PT, R34.reuse, R142.reuse, PT ;  /* 0x0000008e2200720c */ /* 0x0c0fe20003f86270 */
[----:B------:R-:W-:Y:S01]  /*42d0*/  FMUL.FTZ R41, R41, UR10 ;  /* 0x0000000a29297c20 */ /* 0x000fe20008410000 */
[-C--:B------:R-:W-:Y:S01]  /*42e0*/  ISETP.GE.AND P0, PT, R34, R141.reuse, PT ;  /* 0x0000008d2200720c */ /* 0x080fe20003f06270 */
[----:B------:R-:W-:Y:S01]  /*42f0*/  FMUL.FTZ R43, R43, UR10 ;  /* 0x0000000a2b2b7c20 */ /* 0x000fe20008410000 */
[----:B------:R-:W-:Y:S01]  /*4300*/  ISETP.GE.AND P3, PT, R28, R142, PT ;  /* 0x0000008e1c00720c */ /* 0x000fe20003f66270 */
[----:B------:R-:W-:Y:S01]  /*4310*/  FMUL.FTZ R37, R37, UR10 ;  /* 0x0000000a25257c20 */ /* 0x000fe20008410000 */
[----:B------:R-:W-:Y:S01]  /*4320*/  I2FP.F32.U32 R32, R32 ;  /* 0x0000002000207245 */ /* 0x000fe20000201000 */
[----:B------:R-:W4:Y:S01]  /*4330*/  MUFU.TANH R55, R55 ;  /* 0x0000003700377308 */ /* 0x000f220000002400 */
[----:B------:R-:W-:Y:S01]  /*4340*/  I2FP.F32.U32 R34, R34 ;  /* 0x0000002200227245 */ /* 0x000fe20000201000 */
[----:B------:R-:W-:Y:S01]  /*4350*/  FMUL.FTZ R36, R36, UR10 ;  /* 0x0000000a24247c20 */ /* 0x000fe20008410000 */
[----:B-----5:R-:W-:Y:S01]  /*4360*/  FSEL R26, R25, -INF , !P1 ;  /* 0xff800000191a7808 */ /* 0x020fe20004800000 */
[----:B--2---:R-:W-:Y:S01]  /*4370*/  FFMA.FTZ R21, R0, R32, R21 ;  /* 0x0000002000157223 */ /* 0x004fe20000010015 */
[----:B------:R-:W-:Y:S01]  /*4380*/  ISETP.GE.AND P1, PT, R28, R141, PT ;  /* 0x0000008d1c00720c */ /* 0x000fe20003f26270 */
[C---:B---3--:R-:W-:Y:S01]  /*4390*/  FFMA.FTZ R15, R0.reuse, R34, R15 ;  /* 0x00000022000f7223 */ /* 0x048fe2000001000f */
[----:B------:R-:W-:Y:S01]  /*43a0*/  I2FP.F32.U32 R28, R28 ;  /* 0x0000001c001c7245 */ /* 0x000fe20000201000 */
[----:B------:R-:W2:Y:S01]  /*43b0*/  MUFU.TANH R71, R66 ;  /* 0x0000004200477308 */ /* 0x000ea20000002400 */
[C---:B-1----:R-:W-:Y:S01]  /*43c0*/  FFMA.FTZ R31, R0.reuse, R34, R31 ;  /* 0x00000022001f7223 */ /* 0x042fe2000001001f */
[----:B----4-:R-:W-:Y:S01]  /*43d0*/  FFMA.FTZ R32, R0, R32, R13 ;  /* 0x0000002000207223 */ /* 0x010fe2000001000d */
[----:B------:R-:W-:-:S02]  /*43e0*/  VIADD R34, R132, 0x38 ;  /* 0x0000003884227836 */ /* 0x000fc40000000000 */
[CC--:B------:R-:W-:Y:S01]  /*43f0*/  FFMA.FTZ R25, R0.reuse, R28.reuse, R29 ;  /* 0x0000001c00197223 */ /* 0x0c0fe2000001001d */
[----:B------:R-:W-:Y:S01]  /*4400*/  FFMA.FTZ R5, R0, R28, R5 ;  /* 0x0000001c00057223 */ /* 0x000fe20000010005 */
[----:B------:R-:W-:Y:S01]  /*4410*/  FSEL R27, R15, -INF , !P4 ;  /* 0xff8000000f1b7808 */ /* 0x000fe20006000000 */
[----:B------:R-:W-:Y:S01]  /*4420*/  FMUL.FTZ R39, R39, UR10 ;  /* 0x0000000a27277c20 */ /* 0x000fe20008410000 */
[----:B------:R-:W1:Y:S01]  /*4430*/  MUFU.TANH R7, R7 ;  /* 0x0000000700077308 */ /* 0x000e620000002400 */
[----:B------:R-:W-:Y:S02]  /*4440*/  FSEL R25, R25, -INF , !P3 ;  /* 0xff80000019197808 */ /* 0x000fe40005800000 */
[----:B------:R-:W-:Y:S02]  /*4450*/  FSEL R28, R5, -INF , !P1 ;  /* 0xff800000051c7808 */ /* 0x000fe40004800000 */
[----:B------:R-:W-:Y:S01]  /*4460*/  FSEL R29, R21, -INF , !P5 ;  /* 0xff800000151d7808 */ /* 0x000fe20006800000 */
[----:B------:R-:W-:Y:S01]  /*4470*/  VIADD R21, R132, 0x39 ;  /* 0x0000003984157836 */ /* 0x000fe20000000000 */
[----:B------:R-:W-:Y:S01]  /*4480*/  FSEL R32, R32, -INF , !P2 ;  /* 0xff80000020207808 */ /* 0x000fe20005000000 */
[----:B------:R-:W3:Y:S01]  /*4490*/  MUFU.TANH R3, R3 ;  /* 0x0000000300037308 */ /* 0x000ee20000002400 */
[----:B------:R-:W-:-:S02]  /*44a0*/  ISETP.GE.AND P3, PT, R34, R142, PT ;  /* 0x0000008e2200720c */ /* 0x000fc40003f66270 */
[-C--:B------:R-:W-:Y:S02]  /*44b0*/  ISETP.GE.AND P1, PT, R34, R141.reuse, PT ;  /* 0x0000008d2200720c */ /* 0x080fe40003f26270 */
[C---:B------:R-:W-:Y:S02]  /*44c0*/  ISETP.GE.AND P5, PT, R154.reuse, R142, PT ;  /* 0x0000008e9a00720c */ /* 0x040fe40003fa6270 */
[----:B------:R-:W-:Y:S01]  /*44d0*/  ISETP.GE.AND P2, PT, R154, R141, PT ;  /* 0x0000008d9a00720c */ /* 0x000fe20003f46270 */
[----:B------:R4:W-:Y:S01]  /*44e0*/  MUFU.TANH R79, R58 ;  /* 0x0000003a004f7308 */ /* 0x0009e20000002400 */
[----:B------:R-:W-:Y:S02]  /*44f0*/  I2FP.F32.U32 R34, R34 ;  /* 0x0000002200227245 */ /* 0x000fe40000201000 */
[----:B------:R-:W-:-:S03]  /*4500*/  I2FP.F32.U32 R154, R154 ;  /* 0x0000009a009a7245 */ /* 0x000fc60000201000 */
[CC--:B------:R-:W-:Y:S01]  /*4510*/  FFMA.FTZ R55, R0.reuse, R34.reuse, R55 ;  /* 0x0000002200377223 */ /* 0x0c0fe20000010037 */
[C---:B--2---:R-:W-:Y:S01]  /*4520*/  FFMA.FTZ R71, R0.reuse, R34, R71 ;  /* 0x0000002200477223 */ /* 0x044fe20000010047 */
[----:B------:R2:W-:Y:S01]  /*4530*/  MUFU.TANH R75, R56 ;  /* 0x00000038004b7308 */ /* 0x0005e20000002400 */
[-C--:B-1----:R-:W-:Y:S01]  /*4540*/  FFMA.FTZ R151, R0, R154.reuse, R7 ;  /* 0x0000009a00977223 */ /* 0x082fe20000010007 */
[----:B------:R-:W-:Y:S02]  /*4550*/  VIADD R34, R132, 0x40 ;  /* 0x0000004084227836 */ /* 0x000fe40000000000 */
[----:B---3--:R-:W-:Y:S01]  /*4560*/  FFMA.FTZ R154, R0, R154, R3 ;  /* 0x0000009a009a7223 */ /* 0x008fe20000010003 */
[----:B------:R-:W-:Y:S01]  /*4570*/  VIADD R7, R132, 0x41 ;  /* 0x0000004184077836 */ /* 0x000fe20000000000 */
[----:B------:R-:W-:Y:S02]  /*4580*/  FSEL R149, R55, -INF , !P3 ;  /* 0xff80000037957808 */ /* 0x000fe40005800000 */
[----:B------:R-:W-:Y:S01]  /*4590*/  FSEL R151, R151, -INF , !P5 ;  /* 0xff80000097977808 */ /* 0x000fe20006800000 */
[----:B------:R-:W-:Y:S01]  /*45a0*/  MUFU.TANH R69, R60 ;  /* 0x0000003c00457308 */ /* 0x000fe20000002400 */
[----:B------:R-:W-:Y:S01]  /*45b0*/  FSEL R154, R154, -INF , !P2 ;  /* 0xff8000009a9a7808 */ /* 0x000fe20005000000 */
[----:B----4-:R-:W-:Y:S01]  /*45c0*/  VIADD R58, R132, 0x31 ;  /* 0x00000031843a7836 */ /* 0x010fe20000000000 */
[----:B------:R-:W-:-:S02]  /*45d0*/  ISETP.GE.AND P5, PT, R21, R142, PT ;  /* 0x0000008e1500720c */ /* 0x000fc40003fa6270 */
[----:B------:R-:W-:Y:S02]  /*45e0*/  ISETP.GE.AND P2, PT, R21, R141, PT ;  /* 0x0000008d1500720c */ /* 0x000fe40003f46270 */
[----:B------:R-:W-:Y:S01]  /*45f0*/  ISETP.GE.AND P4, PT, R58, R142, PT ;  /* 0x0000008e3a00720c */ /* 0x000fe20003f86270 */
[----:B------:R-:W-:Y:S01]  /*4600*/  MUFU.TANH R61, R61 ;  /* 0x0000003d003d7308 */ /* 0x000fe20000002400 */
[----:B------:R-:W-:Y:S02]  /*4610*/  I2FP.F32.U32 R21, R21 ;  /* 0x0000001500157245 */ /* 0x000fe40000201000 */
[----:B--2---:R-:W-:Y:S01]  /*4620*/  FSEL R56, R31, -INF , !P0 ;  /* 0xff8000001f387808 */ /* 0x004fe20004000000 */
[----:B------:R-:W-:Y:S01]  /*4630*/  VIADD R31, R132, 0x48 ;  /* 0x00000048841f7836 */ /* 0x000fe20000000000 */
[----:B------:R-:W-:Y:S02]  /*4640*/  ISETP.GE.AND P0, PT, R58, R141, PT ;  /* 0x0000008d3a00720c */ /* 0x000fe40003f06270 */
[----:B------:R-:W-:Y:S01]  /*4650*/  I2FP.F32.U32 R58, R58 ;  /* 0x0000003a003a7245 */ /* 0x000fe20000201000 */
[----:B------:R-:W-:Y:S01]  /*4660*/  MUFU.TANH R73, R62 ;  /* 0x0000003e00497308 */ /* 0x000fe20000002400 */
[----:B------:R-:W-:-:S02]  /*4670*/  FSEL R146, R71, -INF , !P1 ;  /* 0xff80000047927808 */ /* 0x000fc40004800000 */
[C---:B------:R-:W-:Y:S01]  /*4680*/  ISETP.GE.AND P3, PT, R7.reuse, R142, PT ;  /* 0x0000008e0700720c */ /* 0x040fe20003f66270 */
[CC--:B------:R-:W-:Y:S01]  /*4690*/  FFMA.FTZ R17, R0.reuse, R58.reuse, R17 ;  /* 0x0000003a00117223 */ /* 0x0c0fe20000010011 */
[----:B------:R-:W-:Y:S01]  /*46a0*/  FFMA.FTZ R53, R0, R58, R53 ;  /* 0x0000003a00357223 */ /* 0x000fe20000010035 */
[-C--:B------:R-:W-:Y:S02]  /*46b0*/  ISETP.GE.AND P1, PT, R7, R141.reuse, PT ;  /* 0x0000008d0700720c */ /* 0x080fe40003f26270 */
[----:B------:R-:W-:Y:S02]  /*46c0*/  MUFU.TANH R77, R63 ;  /* 0x0000003f004d7308 */ /* 0x000fe40000002400 */
[----:B------:R-:W-:Y:S02]  /*46d0*/  FSEL R58, R53, -INF , !P0 ;  /* 0xff800000353a7808 */ /* 0x000fe40004000000 */
[----:B------:R-:W-:-:S04]  /*46e0*/  ISETP.GE.AND P0, PT, R34, R141, PT ;  /* 0x0000008d2200720c */ /* 0x000fc80003f06270 */
[----:B------:R-:W1:Y:S08]  /*46f0*/  MUFU.TANH R65, R65 ;  /* 0x0000004100417308 */ /* 0x000e700000002400 */
[----:B------:R-:W2:Y:S08]  /*4700*/  MUFU.TANH R67, R67 ;  /* 0x0000004300437308 */ /* 0x000eb00000002400 */
[----:B------:R3:W4:Y:S01]  /*4710*/  MUFU.TANH R63, R57 ;  /* 0x00000039003f7308 */ /* 0x0007220000002400 */
[----:B-1----:R-:W-:-:S07]  /*4720*/  FFMA.FTZ R65, R0, R21, R65 ;  /* 0x0000001500417223 */ /* 0x002fce0000010041 */
[----:B------:R1:W-:Y:S01]  /*4730*/  MUFU.TANH R15, R50 ;  /* 0x00000032000f7308 */ /* 0x0003e20000002400 */
[----:B--2---:R-:W-:-:S05]  /*4740*/  FFMA.FTZ R67, R0, R21, R67 ;  /* 0x0000001500437223 */ /* 0x004fca0000010043 */
[----:B------:R-:W-:Y:S02]  /*4750*/  FSEL R144, R67, -INF , !P2 ;  /* 0xff80000043907808 */ /* 0x000fe40005000000 */
[----:B------:R-:W2:Y:S01]  /*4760*/  MUFU.TANH R81, R92 ;  /* 0x0000005c00517308 */ /* 0x000ea20000002400 */
[----:B------:R-:W-:Y:S02]  /*4770*/  ISETP.GE.AND P2, PT, R31, R141, PT ;  /* 0x0000008d1f00720c */ /* 0x000fe40003f46270 */
[----:B---3--:R-:W-:Y:S02]  /*4780*/  FSEL R57, R17, -INF , !P4 ;  /* 0xff80000011397808 */ /* 0x008fe40006000000 */
[----:B------:R-:W-:Y:S02]  /*4790*/  ISETP.GE.AND P4, PT, R34, R142, PT ;  /* 0x0000008e2200720c */ /* 0x000fe40003f86270 */
[----:B------:R-:W-:Y:S01]  /*47a0*/  I2FP.F32.U32 R34, R34 ;  /* 0x0000002200227245 */ /* 0x000fe20000201000 */
[----:B------:R-:W3:Y:S01]  /*47b0*/  MUFU.TANH R13, R94 ;  /* 0x0000005e000d7308 */ /* 0x000ee20000002400 */
[----:B-1----:R-:W-:-:S03]  /*47c0*/  I2FP.F32.U32 R50, R7 ;  /* 0x0000000700327245 */ /* 0x002fc60000201000 */
[CC--:B------:R-:W-:Y:S01]  /*47d0*/  FFMA.FTZ R69, R0.reuse, R34.reuse, R69 ;  /* 0x0000002200457223 */ /* 0x0c0fe20000010045 */
[----:B------:R-:W-:Y:S01]  /*47e0*/  FFMA.FTZ R73, R0, R34, R73 ;  /* 0x0000002200497223 */ /* 0x000fe20000010049 */
[----:B------:R-:W-:Y:S02]  /*47f0*/  VIADD R34, R132, 0x50 ;  /* 0x0000005084227836 */ /* 0x000fe40000000000 */
[CC--:B------:R-:W-:Y:S01]  /*4800*/  FFMA.FTZ R61, R0.reuse, R50.reuse, R61 ;  /* 0x00000032003d7223 */ /* 0x0c0fe2000001003d */
[----:B------:R-:W-:Y:S01]  /*4810*/  FFMA.FTZ R77, R0, R50, R77 ;  /* 0x00000032004d7223 */ /* 0x000fe2000001004d */
[----:B------:R-:W-:Y:S01]  /*4820*/  VIADD R50, R132, 0x49 ;  /* 0x0000004984327836 */ /* 0x000fe20000000000 */
[----:B------:R-:W-:Y:S01]  /*4830*/  FSEL R147, R69, -INF , !P4 ;  /* 0xff80000045937808 */ /* 0x000fe20006000000 */
[----:B------:R-:W-:Y:S01]  /*4840*/  MUFU.TANH R93, R93 ;  /* 0x0000005d005d7308 */ /* 0x000fe20000002400 */
[----:B------:R-:W-:Y:S02]  /*4850*/  FSEL R152, R73, -INF , !P0 ;  /* 0xff80000049987808 */ /* 0x000fe40004000000 */
[----:B------:R-:W-:-:S02]  /*4860*/  ISETP.GE.AND P4, PT, R50, R142, PT ;  /* 0x0000008e3200720c */ /* 0x000fc40003f86270 */
[-C--:B------:R-:W-:Y:S02]  /*4870*/  ISETP.GE.AND P0, PT, R50, R141.reuse, PT ;  /* 0x0000008d3200720c */ /* 0x080fe40003f06270 */
[----:B------:R-:W-:Y:S01]  /*4880*/  I2FP.F32.U32 R50, R50 ;  /* 0x0000003200327245 */ /* 0x000fe20000201000 */
[----:B------:R-:W-:Y:S01]  /*4890*/  MUFU.TANH R95, R95 ;  /* 0x0000005f005f7308 */ /* 0x000fe20000002400 */
[----:B------:R-:W-:Y:S02]  /*48a0*/  FSEL R145, R61, -INF , !P3 ;  /* 0xff8000003d917808 */ /* 0x000fe40005800000 */
[----:B------:R-:W-:Y:S01]  /*48b0*/  FSEL R150, R77, -INF , !P1 ;  /* 0xff8000004d967808 */ /* 0x000fe20004800000 */
[----:B----4-:R-:W-:Y:S01]  /*48c0*/  FFMA.FTZ R63, R0, R50, R63 ;  /* 0x00000032003f7223 */ /* 0x010fe2000001003f */
[----:B------:R-:W-:Y:S01]  /*48d0*/  ISETP.GE.AND P3, PT, R34, R142, PT ;  /* 0x0000008e2200720c */ /* 0x000fe20003f66270 */
[----:B------:R-:W-:Y:S01]  /*48e0*/  FFMA.FTZ R23, R0, R50, R23 ;  /* 0x0000003200177223 */ /* 0x000fe20000010017 */
[----:B------:R-:W-:Y:S01]  /*48f0*/  ISETP.GE.AND P1, PT, R34, R141, PT ;  /* 0x0000008d2200720c */ /* 0x000fe20003f26270 */
[----:B------:R-:W-:Y:S01]  /*4900*/  MUFU.TANH R5, R52 ;  /* 0x0000003400057308 */ /* 0x000fe20000002400 */
[----:B------:R-:W-:-:S02]  /*4910*/  I2FP.F32.U32 R34, R34 ;  /* 0x0000002200227245 */ /* 0x000fc40000201000 */
[----:B------:R-:W-:Y:S02]  /*4920*/  FSEL R137, R63, -INF , !P4 ;  /* 0xff8000003f897808 */ /* 0x000fe40006000000 */
[----:B------:R-:W-:Y:S01]  /*4930*/  FSEL R148, R23, -INF , !P0 ;  /* 0xff80000017947808 */ /* 0x000fe20004000000 */
[CC--:B--2---:R-:W-:Y:S01]  /*4940*/  FFMA.FTZ R81, R0.reuse, R34.reuse, R81 ;  /* 0x0000002200517223 */ /* 0x0c4fe20000010051 */
[----:B---3--:R-:W-:Y:S01]  /*4950*/  FFMA.FTZ R136, R0, R34, R13 ;  /* 0x0000002200887223 */ /* 0x008fe2000001000d */
[----:B------:R-:W1:Y:S01]  /*4960*/  MUFU.TANH R3, R54 ;  /* 0x0000003600037308 */ /* 0x000e620000002400 */
[----:B------:R-:W-:Y:S02]  /*4970*/  VIADD R34, R132, 0x59 ;  /* 0x0000005984227836 */ /* 0x000fe40000000000 */
[----:B------:R-:W-:Y:S02]  /*4980*/  FSEL R135, R81, -INF , !P3 ;  /* 0xff80000051877808 */ /* 0x000fe40005800000 */
[----:B------:R-:W-:-:S02]  /*4990*/  FSEL R136, R136, -INF , !P1 ;  /* 0xff80000088887808 */ /* 0x000fc40004800000 */
[C---:B------:R-:W-:Y:S01]  /*49a0*/  ISETP.GE.AND P3, PT, R34.reuse, R142, PT ;  /* 0x0000008e2200720c */ /* 0x040fe20003f66270 */
[----:B------:R2:W3:Y:S01]  /*49b0*/  MUFU.TANH R17, R51 ;  /* 0x0000003300117308 */ /* 0x0004e20000002400 */
[----:B------:R-:W-:Y:S02]  /*49c0*/  ISETP.GE.AND P1, PT, R34, R141, PT ;  /* 0x0000008d2200720c */ /* 0x000fe40003f26270 */
[----:B------:R-:W-:-:S05]  /*49d0*/  I2FP.F32.U32 R34, R34 ;  /* 0x0000002200227245 */ /* 0x000fca0000201000 */
[----:B------:R4:W-:Y:S01]  /*49e0*/  MUFU.TANH R7, R48 ;  /* 0x0000003000077308 */ /* 0x0009e20000002400 */
[----:B-1----:R-:W-:-:S05]  /*49f0*/  FFMA.FTZ R129, R0, R34, R3 ;  /* 0x0000002200817223 */ /* 0x002fca0000010003 */
[----:B------:R-:W-:Y:S02]  /*4a00*/  FSEL R129, R129, -INF , !P3 ;  /* 0xff80000081817808 */ /* 0x000fe40005800000 */
[----:B------:R1:W5:Y:S01]  /*4a10*/  MUFU.TANH R21, R44 ;  /* 0x0000002c00157308 */ /* 0x0003620000002400 */
[----:B--2---:R-:W-:Y:S01]  /*4a20*/  FSEL R51, R65, -INF , !P5 ;  /* 0xff80000041337808 */ /* 0x004fe20006800000 */
[----:B---3--:R-:W-:Y:S01]  /*4a30*/  FFMA.FTZ R17, R0, R34, R17 ;  /* 0x0000002200117223 */ /* 0x008fe20000010011 */
[----:B------:R-:W-:Y:S01]  /*4a40*/  ISETP.GE.AND P5, PT, R31, R142, PT ;  /* 0x0000008e1f00720c */ /* 0x000fe20003fa6270 */
[----:B------:R-:W-:-:S04]  /*4a50*/  VIADD R34, R132, 0x68 ;  /* 0x0000006884227836 */ /* 0x000fc80000000000 */
[----:B------:R-:W2:Y:S01]  /*4a60*/  MUFU.TANH R53, R22 ;  /* 0x0000001600357308 */ /* 0x000ea20000002400 */
[----:B----4-:R-:W-:Y:S02]  /*4a70*/  I2FP.F32.U32 R48, R31 ;  /* 0x0000001f00307245 */ /* 0x010fe40000201000 */
[----:B------:R-:W-:-:S03]  /*4a80*/  ISETP.GE.AND P3, PT, R34, R142, PT ;  /* 0x0000008e2200720c */ /* 0x000fc60003f66270 */
[CC--:B------:R-:W-:Y:S02]  /*4a90*/  FFMA.FTZ R75, R0.reuse, R48.reuse, R75 ;  /* 0x00000030004b7223 */ /* 0x0c0fe4000001004b */
[----:B------:R3:W4:Y:S01]  /*4aa0*/  MUFU.TANH R31, R46 ;  /* 0x0000002e001f7308 */ /* 0x0007220000002400 */
[----:B------:R-:W-:Y:S01]  /*4ab0*/  FFMA.FTZ R79, R0, R48, R79 ;  /* 0x00000030004f7223 */ /* 0x000fe2000001004f */
[----:B-1----:R-:W-:Y:S01]  /*4ac0*/  VIADD R44, R132, 0x58 ;  /* 0x00000058842c7836 */ /* 0x002fe20000000000 */
[----:B------:R-:W-:-:S03]  /*4ad0*/  FSEL R139, R75, -INF , !P5 ;  /* 0xff8000004b8b7808 */ /* 0x000fc60006800000 */
[----:B------:R-:W-:Y:S02]  /*4ae0*/  FSEL R138, R79, -INF , !P2 ;  /* 0xff8000004f8a7808 */ /* 0x000fe40005000000 */
[C---:B------:R-:W-:Y:S01]  /*4af0*/  ISETP.GE.AND P4, PT, R44.reuse, R142, PT ;  /* 0x0000008e2c00720c */ /* 0x040fe20003f86270 */
[----:B------:R1:W4:Y:S01]  /*4b00*/  MUFU.TANH R13, R40 ;  /* 0x00000028000d7308 */ /* 0x0003220000002400 */
[----:B------:R-:W-:Y:S02]  /*4b10*/  ISETP.GE.AND P0, PT, R44, R141, PT ;  /* 0x0000008d2c00720c */ /* 0x000fe40003f06270 */
[----:B------:R-:W-:-:S05]  /*4b20*/  I2FP.F32.U32 R44, R44 ;  /* 0x0000002c002c7245 */ /* 0x000fca0000201000 */
[----:B------:R5:W4:Y:S01]  /*4b30*/  MUFU.TANH R23, R42 ;  /* 0x0000002a00177308 */ /* 0x000b220000002400 */
[----:B---3--:R-:W-:Y:S02]  /*4b40*/  VIADD R46, R132, 0x51 ;  /* 0x00000051842e7836 */ /* 0x008fe40000000000 */
[CC--:B------:R-:W-:Y:S01]  /*4b50*/  FFMA.FTZ R131, R0.reuse, R44.reuse, R5 ;  /* 0x0000002c00837223 */ /* 0x0c0fe20000010005 */
[----:B------:R-:W-:Y:S02]  /*4b60*/  FFMA.FTZ R15, R0, R44, R15 ;  /* 0x0000002c000f7223 */ /* 0x000fe4000001000f */
[----:B------:R-:W-:Y:S02]  /*4b70*/  I2FP.F32.U32 R22, R46 ;  /* 0x0000002e00167245 */ /* 0x000fe40000201000 */
[C---:B------:R-:W-:Y:S01]  /*4b80*/  ISETP.GE.AND P5, PT, R46.reuse, R142, PT ;  /* 0x0000008e2e00720c */ /* 0x040fe20003fa6270 */
[----:B------:R-:W3:Y:S01]  /*4b90*/  MUFU.TANH R41, R41 ;  /* 0x0000002900297308 */ /* 0x000ee20000002400 */
[----:B------:R-:W-:Y:S01]  /*4ba0*/  ISETP.GE.AND P2, PT, R46, R141, PT ;  /* 0x0000008d2e00720c */ /* 0x000fe20003f46270 */
[CC--:B------:R-:W-:Y:S01]  /*4bb0*/  FFMA.FTZ R93, R0.reuse, R22.reuse, R93 ;  /* 0x00000016005d7223 */ /* 0x0c0fe2000001005d */
[----:B------:R-:W-:Y:S01]  /*4bc0*/  FFMA.FTZ R95, R0, R22, R95 ;  /* 0x00000016005f7223 */ /* 0x000fe2000001005f */
[C---:B------:R-:W-:Y:S01]  /*4bd0*/  VIADD R22, R132.reuse, 0x61 ;  /* 0x0000006184167836 */ /* 0x040fe20000000000 */
[----:B------:R-:W-:Y:S01]  /*4be0*/  FSEL R131, R131, -INF , !P4 ;  /* 0xff80000083837808 */ /* 0x000fe20006000000 */
[----:B-1----:R-:W-:Y:S01]  /*4bf0*/  VIADD R40, R132, 0x60 ;  /* 0x0000006084287836 */ /* 0x002fe20000000000 */
[----:B------:R-:W-:Y:S01]  /*4c00*/  FSEL R60, R15, -INF , !P0 ;  /* 0xff8000000f3c7808 */ /* 0x000fe20004000000 */
[----:B------:R2:W1:Y:S01]  /*4c10*/  MUFU.TANH R3, R43 ;  /* 0x0000002b00037308 */ /* 0x0004620000002400 */
[----:B------:R-:W-:-:S02]  /*4c20*/  ISETP.GE.AND P4, PT, R22, R142, PT ;  /* 0x0000008e1600720c */ /* 0x000fc40003f86270 */
[-C--:B------:R-:W-:Y:S02]  /*4c30*/  ISETP.GE.AND P0, PT, R22, R141.reuse, PT ;  /* 0x0000008d1600720c */ /* 0x080fe40003f06270 */
[----:B-----5:R-:W-:Y:S02]  /*4c40*/  I2FP.F32.U32 R42, R22 ;  /* 0x00000016002a7245 */ /* 0x020fe40000201000 */
[----:B------:R-:W-:Y:S01]  /*4c50*/  FSEL R133, R93, -INF , !P5 ;  /* 0xff8000005d857808 */ /* 0x000fe20006800000 */
[----:B------:R-:W5:Y:S01]  /*4c60*/  MUFU.TANH R37, R37 ;  /* 0x0000002500257308 */ /* 0x000f620000002400 */
[----:B------:R-:W-:Y:S01]  /*4c70*/  FSEL R134, R95, -INF , !P2 ;  /* 0xff8000005f867808 */ /* 0x000fe20005000000 */
[----:B------:R-:W-:Y:S01]  /*4c80*/  FFMA.FTZ R21, R0, R42, R21 ;  /* 0x0000002a00157223 */ /* 0x000fe20000010015 */
[----:B------:R-:W-:Y:S01]  /*4c90*/  FSEL R22, R17, -INF , !P1 ;  /* 0xff80000011167808 */ /* 0x000fe20004800000 */
[----:B------:R-:W-:Y:S01]  /*4ca0*/  VIADD R17, R132, 0x70 ;  /* 0x0000007084117836 */ /* 0x000fe20000000000 */
[C---:B------:R-:W-:Y:S01]  /*4cb0*/  ISETP.GE.AND P5, PT, R40.reuse, R142, PT ;  /* 0x0000008e2800720c */ /* 0x040fe20003fa6270 */
[----:B------:R-:W-:Y:S01]  /*4cc0*/  BAR.SYNC.DEFER_BLOCKING 0x0 ;  /* 0x0000000000007b1d */ /* 0x000fe20000010000 */
[----:B------:R-:W-:-:S02]  /*4cd0*/  ISETP.GE.AND P2, PT, R40, R141, PT ;  /* 0x0000008d2800720c */ /* 0x000fc40003f46270 */
[----:B------:R-:W-:Y:S01]  /*4ce0*/  ISETP.GE.AND P1, PT, R34, R141, PT ;  /* 0x0000008d2200720c */ /* 0x000fe20003f26270 */
[C---:B--2---:R-:W-:Y:S01]  /*4cf0*/  FFMA.FTZ R43, R0.reuse, R42, R53 ;  /* 0x0000002a002b7223 */ /* 0x044fe20000010035 */
[----:B------:R-:W-:Y:S01]  /*4d00*/  I2FP.F32.U32 R40, R40 ;  /* 0x0000002800287245 */ /* 0x000fe20000201000 */
[----:B------:R-:W2:Y:S01]  /*4d10*/  MUFU.TANH R5, R36 ;  /* 0x0000002400057308 */ /* 0x000ea20000002400 */
[----:B------:R-:W-:Y:S02]  /*4d20*/  I2FP.F32.U32 R34, R34 ;  /* 0x0000002200227245 */ /* 0x000fe40000201000 */
[----:B------:R-:W-:Y:S01]  /*4d30*/  FSEL R66, R21, -INF , !P4 ;  /* 0xff80000015427808 */ /* 0x000fe20006000000 */
[CC--:B------:R-:W-:Y:S01]  /*4d40*/  FFMA.FTZ R7, R0.reuse, R40.reuse, R7 ;  /* 0x0000002800077223 */ /* 0x0c0fe20000010007 */
[C---:B----4-:R-:W-:Y:S01]  /*4d50*/  FFMA.FTZ R31, R0.reuse, R40, R31 ;  /* 0x00000028001f7223 */ /* 0x050fe2000001001f */
[CC--:B------:R-:W-:Y:S01]  /*4d60*/  FFMA.FTZ R63, R0.reuse, R34.reuse, R13 ;  /* 0x00000022003f7223 */ /* 0x0c0fe2000001000d */
[----:B------:R-:W-:Y:S01]  /*4d70*/  FFMA.FTZ R23, R0, R34, R23 ;  /* 0x0000002200177223 */ /* 0x000fe20000010017 */
[C---:B------:R-:W-:Y:S01]  /*4d80*/  VIADD R34, R132.reuse, 0x69 ;  /* 0x0000006984227836 */ /* 0x040fe20000000000 */
[----:B------:R-:W-:Y:S01]  /*4d90*/  FSEL R65, R7, -INF , !P5 ;  /* 0xff80000007417808 */ /* 0x000fe20006800000 */
[----:B------:R4:W2:Y:S01]  /*4da0*/  MUFU.TANH R15, R30 ;  /* 0x0000001e000f7308 */ /* 0x0008a20000002400 */
[----:B------:R-:W-:Y:S01]  /*4db0*/  VIADD R13, R132, 0x71 ;  /* 0x00000071840d7836 */ /* 0x000fe20000000000 */
[----:B------:R-:W-:-:S02]  /*4dc0*/  FSEL R44, R31, -INF , !P2 ;  /* 0xff8000001f2c7808 */ /* 0x000fc40005000000 */
[----:B------:R-:W-:Y:S02]  /*4dd0*/  I2FP.F32.U32 R7, R34 ;  /* 0x0000002200077245 */ /* 0x000fe40000201000 */
[C---:B------:R-:W-:Y:S02]  /*4de0*/  ISETP.GE.AND P5, PT, R34.reuse, R142, PT ;  /* 0x0000008e2200720c */ /* 0x040fe40003fa6270 */
[----:B------:R-:W-:Y:S01]  /*4df0*/  ISETP.GE.AND P2, PT, R34, R141, PT ;  /* 0x0000008d2200720c */ /* 0x000fe20003f46270 */
[CC--:B---3--:R-:W-:Y:S01]  /*4e00*/  FFMA.FTZ R41, R0.reuse, R7.reuse, R41 ;  /* 0x0000000700297223 */ /* 0x0c8fe20000010029 */
[C---:B-1----:R-:W-:Y:S01]  /*4e10*/  FFMA.FTZ R7, R0.reuse, R7, R3 ;  /* 0x0000000700077223 */ /* 0x042fe20000010003 */
[----:B------:R-:W-:Y:S01]  /*4e20*/  I2FP.F32.U32 R34, R13 ;  /* 0x0000000d00227245 */ /* 0x000fe20000201000 */
[----:B------:R-:W1:Y:S01]  /*4e30*/  MUFU.TANH R39, R39 ;  /* 0x0000002700277308 */ /* 0x000e620000002400 */
[----:B------:R-:W-:Y:S02]  /*4e40*/  FSEL R43, R43, -INF , !P0 ;  /* 0xff8000002b2b7808 */ /* 0x000fe40004000000 */
[----:B------:R-:W-:Y:S01]  /*4e50*/  FSEL R64, R41, -INF , !P5 ;  /* 0xff80000029407808 */ /* 0x000fe20006800000 */
[----:B-----5:R-:W-:Y:S01]  /*4e60*/  FFMA.FTZ R37, R0, R34, R37 ;  /* 0x0000002200257223 */ /* 0x020fe20000010025 */
[----:B------:R-:W-:-:S02]  /*4e70*/  ISETP.GE.AND P4, PT, R17, R142, PT ;  /* 0x0000008e1100720c */ /* 0x000fc40003f86270 */
[----:B------:R-:W-:Y:S01]  /*4e80*/  ISETP.GE.AND P0, PT, R17, R141, PT ;  /* 0x0000008d1100720c */ /* 0x000fe20003f06270 */
[----:B------:R-:W-:Y:S01]  /*4e90*/  MUFU.TANH R3, R24 ;  /* 0x0000001800037308 */ /* 0x000fe20000002400 */
[----:B----4-:R-:W-:Y:S02]  /*4ea0*/  I2FP.F32.U32 R30, R17 ;  /* 0x00000011001e7245 */ /* 0x010fe40000201000 */
[----:B------:R-:W-:Y:S02]  /*4eb0*/  FSEL R41, R7, -INF , !P2 ;  /* 0xff80000007297808 */ /* 0x000fe40005000000 */
[----:B------:R-:W-:Y:S01]  /*4ec0*/  FSEL R63, R63, -INF , !P3 ;  /* 0xff8000003f3f7808 */ /* 0x000fe20005800000 */
[C---:B--2---:R-:W-:Y:S01]  /*4ed0*/  FFMA.FTZ R5, R0.reuse, R30, R5 ;  /* 0x0000001e00057223 */ /* 0x044fe20000010005 */
[----:B------:R-:W-:Y:S01]  /*4ee0*/  ISETP.GE.AND P3, PT, R13, R142, PT ;  /* 0x0000008e0d00720c */ /* 0x000fe20003f66270 */
[----:B------:R2:W3:Y:S01]  /*4ef0*/  MUFU.TANH R17, R10 ;  /* 0x0000000a00117308 */ /* 0x0004e20000002400 */
[----:B------:R-:W-:Y:S01]  /*4f00*/  FFMA.FTZ R15, R0, R30, R15 ;  /* 0x0000001e000f7223 */ /* 0x000fe2000001000f */
[----:B------:R-:W-:Y:S01]  /*4f10*/  ISETP.GE.AND P5, PT, R132, R142, PT ;  /* 0x0000008e8400720c */ /* 0x000fe20003fa6270 */
[----:B-1----:R-:W-:Y:S01]  /*4f20*/  FFMA.FTZ R39, R0, R34, R39 ;  /* 0x0000002200277223 */ /* 0x002fe20000010027 */
[----:B------:R-:W-:-:S02]  /*4f30*/  FSEL R62, R37, -INF , !P3 ;  /* 0xff800000253e7808 */ /* 0x000fc40005800000 */
[----:B------:R-:W-:Y:S02]  /*4f40*/  ISETP.NE.AND P3, PT, R140, 0x1, PT ;  /* 0x000000018c00780c */ /* 0x000fe40003f65270 */
[----:B------:R-:W1:Y:S01]  /*4f50*/  MUFU.TANH R7, R20 ;  /* 0x0000001400077308 */ /* 0x000e620000002400 */
[----:B------:R-:W-:Y:S02]  /*4f60*/  FSEL R61, R5, -INF , !P4 ;  /* 0xff800000053d7808 */ /* 0x000fe40006000000 */
[----:B------:R-:W-:Y:S02]  /*4f70*/  FSEL R40, R15, -INF , !P0 ;  /* 0xff8000000f287808 */ /* 0x000fe40004000000 */
[CC--:B------:R-:W-:Y:S02]  /*4f80*/  ISETP.GE.AND P2, PT, R132.reuse, R141.reuse, PT ;  /* 0x0000008d8400720c */ /* 0x0c0fe40003f46270 */
[----:B------:R-:W-:Y:S02]  /*4f90*/  FSEL R42, R23, -INF , !P1 ;  /* 0xff800000172a7808 */ /* 0x000fe40004800000 */
[----:B------:R-:W-:Y:S01]  /*4fa0*/  ISETP.GE.AND P1, PT, R13, R141, PT ;  /* 0x0000008d0d00720c */ /* 0x000fe20003f26270 */
[----:B--2---:R-:W-:Y:S01]  /*4fb0*/  VIADD R10, R132, 0x79 ;  /* 0x00000079840a7836 */ /* 0x004fe20000000000 */
[----:B------:R-:W-:-:S02]  /*4fc0*/  I2FP.F32.U32 R132, R132 ;  /* 0x0000008400847245 */ /* 0x000fc40000201000 */
[----:B------:R-:W-:Y:S02]  /*4fd0*/  FSEL R39, R39, -INF , !P1 ;  /* 0xff80000027277808 */ /* 0x000fe40004800000 */
[----:B------:R-:W-:Y:S01]  /*4fe0*/  ISETP.GE.AND P4, PT, R10, R142, PT ;  /* 0x0000008e0a00720c */ /* 0x000fe20003f86270 */
[-C--:B------:R-:W-:Y:S01]  /*4ff0*/  FFMA.FTZ R5, R0, R132.reuse, R97 ;  /* 0x0000008400057223 */ /* 0x080fe20000010061 */
[----:B------:R-:W-:Y:S01]  /*5000*/  ISETP.GE.AND P0, PT, R10, R141, PT ;  /* 0x0000008d0a00720c */ /* 0x000fe20003f06270 */
[----:B---3--:R-:W-:Y:S01]  /*5010*/  FFMA.FTZ R17, R0, R132, R17 ;  /* 0x0000008400117223 */ /* 0x008fe20000010011 */
[----:B------:R-:W-:Y:S02]  /*5020*/  I2FP.F32.U32 R10, R10 ;  /* 0x0000000a000a7245 */ /* 0x000fe40000201000 */
[----:B------:R-:W-:-:S03]  /*5030*/  FSEL R5, R5, -INF , !P5 ;  /* 0xff80000005057808 */ /* 0x000fc60006800000 */
[CC--:B------:R-:W-:Y:S01]  /*5040*/  FFMA.FTZ R3, R0.reuse, R10.reuse, R3 ;  /* 0x0000000a00037223 */ /* 0x0c0fe20000010003 */
[----:B-1----:R-:W-:Y:S01]  /*5050*/  FFMA.FTZ R7, R0, R10, R7 ;  /* 0x0000000a00077223 */ /* 0x002fe20000010007 */
[----:B------:R-:W-:-:S03]  /*5060*/  FSEL R10, R17, -INF , !P2 ;  /* 0xff800000110a7808 */ /* 0x000fc60005000000 */
        /* <DEDUP_REMOVED lines=14> */
.L_x_1678:
        /* <DEDUP_REMOVED lines=59> */
.L_x_1679:
        /* <DEDUP_REMOVED lines=78> */
.L_x_1681:
[----:B------:R1:W-:Y:S02]  /*59e0*/  STS.128 [R177+0x8800], RZ ;  /* 0x008800ffb1007388 */ /* 0x0003e40000000c00 */
.L_x_1682:
[----:B------:R-:W-:Y:S05]  /*59f0*/  BSYNC.RECONVERGENT B0 ;  /* 0x0000000000007941 */ /* 0x000fea0003800200 */
.L_x_1680:
[----:B------:R-:W0:Y:S02]  /*5a00*/  LDGDEPBAR ;  /* 0x00000000000079af */ /* 0x000e240000000000 */
.L_x_1677:
[----:B------:R-:W-:Y:S01]  /*5a10*/  FMNMX3.FTZ R24, R5, R47, R11, !PT ;  /* 0x0000002f05187276 */ /* 0x000fe2000781000b */
[----:B------:R-:W4:Y:S01]  /*5a20*/  LDCU UR6, c[0x0][0x45c] ;  /* 0x00008b80ff0677ac */ /* 0x000f220008000800 */
        /* <DEDUP_REMOVED lines=32> */
[----:B------:R-:W5:Y:S01]  /*5c30*/  SHFL.BFLY PT, R24, R15, 0x2, 0x1f ;  /* 0x0c401f000f187f89 */ /* 0x000f6200000e0000 */
[----:B------:R-:W-:Y:S02]  /*5c40*/  MOV R187, 0xffffffff ;  /* 0xffffffff00bb7802 */ /* 0x000fe40000000f00 */
[----:B------:R-:W-:Y:S01]  /*5c50*/  LEA R119, R119, UR4, 0x1 ;  /* 0x0000000477777c11 */ /* 0x000fe2000f8e08ff */
[----:B------:R-:W2:Y:S03]  /*5c60*/  SHFL.BFLY PT, R20, R13, 0x2, 0x1f ;  /* 0x0c401f000d147f89 */ /* 0x000ea600000e0000 */
[----:B------:R-:W-:Y:S01]  /*5c70*/  IADD3 R189, PT, PT, R119, 0x9000, RZ ;  /* 0x0000900077bd7810 */ /* 0x000fe20007ffe0ff */
[----:B------:R-:W-:Y:S04]  /*5c80*/  LDSM.16.MT88.4 R108, [R119+0x9000] ;  /* 0x00900000776c783b */ /* 0x000fe80000004200 */
[----:B------:R-:W-:Y:S04]  /*5c90*/  LDSM.16.MT88.4 R92, [R119+0xb000] ;  /* 0x00b00000775c783b */ /* 0x000fe80000004200 */
[----:B------:R-:W-:Y:S01]  /*5ca0*/  LDSM.16.MT88.4 R76, [R119+0xd000] ;  /* 0x00d00000774c783b */ /* 0x000fe20000004200 */
[----:B-----5:R-:W-:-:S02]  /*5cb0*/  FMNMX.FTZ R24, R15, R24, !PT ;  /* 0x000000180f187209 */ /* 0x020fc40007810000 */
[----:B--2---:R-:W-:-:S03]  /*5cc0*/  FMNMX.FTZ R20, R13, R20, !PT ;  /* 0x000000140d147209 */ /* 0x004fc60007810000 */
[----:B------:R-:W2:Y:S04]  /*5cd0*/  SHFL.BFLY PT, R3, R24, 0x1, 0x1f ;  /* 0x0c201f0018037f89 */ /* 0x000ea800000e0000 */
[----:B------:R-:W5:Y:S01]  /*5ce0*/  SHFL.BFLY PT, R7, R20, 0x1, 0x1f ;  /* 0x0c201f0014077f89 */ /* 0x000f6200000e0000 */
[----:B--2---:R-:W-:Y:S02]  /*5cf0*/  FMNMX.FTZ R3, R24, R3, !PT ;  /* 0x0000000318037209 */ /* 0x004fe40007810000 */
[----:B------:R-:W-:Y:S02]  /*5d00*/  IADD3 R24, PT, PT, R130, R119, RZ ;  /* 0x0000007782187210 */ /* 0x000fe40007ffe0ff */
[C---:B------:R-:W-:Y:S01]  /*5d10*/  FSETP.NEU.FTZ.AND P0, PT, R3.reuse, -INF , PT ;  /* 0xff8000000300780b */ /* 0x040fe20003f1d000 */
[----:B----4-:R-:W-:Y:S01]  /*5d20*/  FMUL.FTZ R120, R3, UR6 ;  /* 0x0000000603787c20 */ /* 0x010fe20008410000 */
[----:B-----5:R-:W-:Y:S01]  /*5d30*/  FMNMX.FTZ R2, R20, R7, !PT ;  /* 0x0000000714027209 */ /* 0x020fe20007810000 */
[----:B------:R-:W2:Y:S03]  /*5d40*/  LDSM.16.MT88.4 R84, [R24+0xb000] ;  /* 0x00b000001854783b */ /* 0x000ea60000004200 */
[----:B------:R-:W-:Y:S01]  /*5d50*/  FSEL R120, R120, RZ, P0 ;  /* 0x000000ff78787208 */ /* 0x000fe20000000000 */
[----:B------:R-:W-:Y:S01]  /*5d60*/  LDSM.16.MT88.4 R100, [R24+0x9000] ;  /* 0x009000001864783b */ /* 0x000fe20000004200 */
[----:B------:R-:W-:-:S03]  /*5d70*/  FSETP.NEU.FTZ.AND P0, PT, R2, -INF , PT ;  /* 0xff8000000200780b */ /* 0x000fc60003f1d000 */
[--C-:B------:R-:W-:Y:S01]  /*5d80*/  FFMA.FTZ R132, R5, UR6, -R120.reuse ;  /* 0x0000000605847c23 */ /* 0x100fe20008010878 */
[----:B------:R-:W-:Y:S01]  /*5d90*/  FMUL.FTZ R5, R2, UR6 ;  /* 0x0000000602057c20 */ /* 0x000fe20008410000 */
[--C-:B------:R-:W-:Y:S01]  /*5da0*/  FFMA.FTZ R123, R47, UR6, -R120.reuse ;  /* 0x000000062f7b7c23 */ /* 0x100fe20008010878 */
[--C-:B------:R-:W-:Y:S01]  /*5db0*/  FFMA.FTZ R121, R11, UR6, -R120.reuse ;  /* 0x000000060b797c23 */ /* 0x100fe20008010878 */
[--C-:B------:R-:W-:Y:S01]  /*5dc0*/  FFMA.FTZ R20, R49, UR6, -R120.reuse ;  /* 0x0000000631147c23 */ /* 0x100fe20008010878 */
[--C-:B------:R-:W-:Y:S01]  /*5dd0*/  FFMA.FTZ R46, R9, UR6, -R120.reuse ;  /* 0x00000006092e7c23 */ /* 0x100fe20008010878 */
[----:B------:R-:W-:Y:S01]  /*5de0*/  FSEL R47, R5, RZ, P0 ;  /* 0x000000ff052f7208 */ /* 0x000fe20000000000 */
[----:B------:R-:W-:Y:S01]  /*5df0*/  MUFU.EX2 R132, R132 ;  /* 0x0000008400847308 */ /* 0x000fe20000000800 */
[--C-:B------:R-:W-:Y:S01]  /*5e00*/  FFMA.FTZ R49, R45, UR6, -R120.reuse ;  /* 0x000000062d317c23 */ /* 0x100fe20008010878 */
[--C-:B------:R-:W-:Y:S01]  /*5e10*/  FFMA.FTZ R35, R35, UR6, -R120.reuse ;  /* 0x0000000623237c23 */ /* 0x100fe20008010878 */
[--C-:B------:R-:W-:Y:S01]  /*5e20*/  FFMA.FTZ R34, R19, UR6, -R120.reuse ;  /* 0x0000000613227c23 */ /* 0x100fe20008010878 */
[--C-:B------:R-:W-:Y:S01]  /*5e30*/  FFMA.FTZ R122, R10, UR6, -R47.reuse ;  /* 0x000000060a7a7c23 */ /* 0x100fe2000801082f */
[--C-:B------:R-:W-:Y:S01]  /*5e40*/  FFMA.FTZ R67, R16, UR6, -R47.reuse ;  /* 0x0000000610437c23 */ /* 0x100fe2000801082f */
[--C-:B------:R-:W-:Y:S01]  /*5e50*/  FFMA.FTZ R21, R8, UR6, -R47.reuse ;  /* 0x0000000608157c23 */ /* 0x100fe2000801082f */
[--C-:B------:R-:W-:Y:S01]  /*5e60*/  FFMA.FTZ R50, R18, UR6, -R47.reuse ;  /* 0x0000000612327c23 */ /* 0x100fe2000801082f */
[----:B------:R-:W3:Y:S01]  /*5e70*/  MUFU.EX2 R123, R123 ;  /* 0x0000007b007b7308 */ /* 0x000ee20000000800 */
[----:B------:R-:W4:Y:S01]  /*5e80*/  LDSM.16.MT88.4 R8, [R119+0x9400] ;  /* 0x009400007708783b */ /* 0x000f220000004200 */
[--C-:B------:R-:W-:Y:S01]  /*5e90*/  FFMA.FTZ R48, R12, UR6, -R47.reuse ;  /* 0x000000060c307c23 */ /* 0x100fe2000801082f */
[--C-:B------:R-:W-:Y:S01]  /*5ea0*/  FFMA.FTZ R45, R6, UR6, -R47.reuse ;  /* 0x00000006062d7c23 */ /* 0x100fe2000801082f */
[----:B------:R-:W-:Y:S01]  /*5eb0*/  MUFU.EX2 R121, R121 ;  /* 0x0000007900797308 */ /* 0x000fe20000000800 */
[--C-:B------:R-:W-:Y:S01]  /*5ec0*/  FFMA.FTZ R36, R14, UR6, -R47.reuse ;  /* 0x000000060e247c23 */ /* 0x100fe2000801082f */
[--C-:B------:R-:W-:Y:S01]  /*5ed0*/  FFMA.FTZ R31, R4, UR6, -R47.reuse ;  /* 0x00000006041f7c23 */ /* 0x100fe2000801082f */
[----:B------:R-:W5:Y:S01]  /*5ee0*/  LDSM.16.MT88.4 R12, [R119+0xb400] ;  /* 0x00b40000770c783b */ /* 0x000f620000004200 */
[----:B------:R-:W1:Y:S01]  /*5ef0*/  MUFU.EX2 R20, R20 ;  /* 0x0000001400147308 */ /* 0x000e620000000800 */
[--C-:B------:R-:W-:Y:S01]  /*5f00*/  FFMA.FTZ R30, R29, UR6, -R120.reuse ;  /* 0x000000061d1e7c23 */ /* 0x100fe20008010878 */
[--C-:B------:R-:W-:Y:S01]  /*5f10*/  FFMA.FTZ R33, R33, UR6, -R120.reuse ;  /* 0x0000000621217c23 */ /* 0x100fe20008010878 */
[----:B------:R-:W-:Y:S01]  /*5f20*/  LDSM.16.MT88.4 R16, [R24+0xd000] ;  /* 0x00d000001810783b */ /* 0x000fe20000004200 */
[----:B------:R-:W-:Y:S01]  /*5f30*/  MUFU.EX2 R122, R122 ;  /* 0x0000007a007a7308 */ /* 0x000fe20000000800 */
[--C-:B------:R-:W-:Y:S01]  /*5f40*/  FFMA.FTZ R27, R27, UR6, -R120.reuse ;  /* 0x000000061b1b7c23 */ /* 0x100fe20008010878 */
[----:B---3--:R-:W-:Y:S01]  /*5f50*/  F2FP.BF16.F32.PACK_AB R68, R123, R132 ;  /* 0x000000847b44723e */ /* 0x008fe200000010ff */
[----:B------:R-:W-:Y:S01]  /*5f60*/  LDSM.16.MT88.4 R52, [R24+0x9400] ;  /* 0x009400001834783b */ /* 0x000fe20000004200 */
[----:B------:R-:W3:Y:S01]  /*5f70*/  MUFU.EX2 R67, R67 ;  /* 0x0000004300437308 */ /* 0x000ee20000000800 */
        /* <DEDUP_REMOVED lines=16> */
[----:B------:R-:W-:Y:S01]  /*6080*/  FFMA.FTZ R136, R136, UR6, -R47 ;  /* 0x0000000688887c23 */ /* 0x000fe2000801082f */
[----:B------:R-:W-:Y:S01]  /*6090*/  FADD.FTZ R122, R122, R67 ;  /* 0x000000437a7a7221 */ /* 0x000fe20000010000 */
[--C-:B------:R-:W-:Y:S01]  /*60a0*/  FFMA.FTZ R62, R62, UR6, -R120.reuse ;  /* 0x000000063e3e7c23 */ /* 0x100fe20008010878 */
[----:B------:R-:W-:Y:S01]  /*60b0*/  MUFU.EX2 R35, R35 ;  /* 0x0000002300237308 */ /* 0x000fe20000000800 */
[----:B------:R-:W-:Y:S01]  /*60c0*/  FFMA.FTZ R59, R59, UR6, -R120 ;  /* 0x000000063b3b7c23 */ /* 0x000fe20008010878 */
[----:B-1----:R-:W-:Y:S01]  /*60d0*/  F2FP.BF16.F32.PACK_AB R71, R50, R21 ;  /* 0x000000153247723e */ /* 0x002fe200000010ff */
[--C-:B------:R-:W-:Y:S01]  /*60e0*/  FFMA.FTZ R37, R37, UR6, -R47.reuse ;  /* 0x0000000625257c23 */ /* 0x100fe2000801082f */
[----:B------:R-:W1:Y:S01]  /*60f0*/  MUFU.EX2 R34, R34 ;  /* 0x0000002200227308 */ /* 0x000e620000000800 */
[--C-:B------:R-:W-:Y:S01]  /*6100*/  FFMA.FTZ R67, R40, UR6, -R47.reuse ;  /* 0x0000000628437c23 */ /* 0x100fe2000801082f */
[----:B------:R-:W-:-:S02]  /*6110*/  FFMA.FTZ R40, R38, UR6, -R47 ;  /* 0x0000000626287c23 */ /* 0x000fc4000801082f */
[----:B------:R-:W-:Y:S01]  /*6120*/  MUFU.EX2 R48, R48 ;  /* 0x0000003000307308 */ /* 0x000fe20000000800 */
[C---:B------:R-:W-:Y:S01]  /*6130*/  HMMA.16816.F32.BF16 R112, R68.reuse, R108, RZ ;  /* 0x0000006c4470723c */ /* 0x040fe200000418ff */
[----:B---3--:R-:W-:Y:S02]  /*6140*/  F2FP.BF16.F32.PACK_AB R4, R46, R49 ;  /* 0x000000312e04723e */ /* 0x008fe400000010ff */
[----:B------:R-:W3:Y:S04]  /*6150*/  MUFU.EX2 R45, R45 ;  /* 0x0000002d002d7308 */ /* 0x000ee80000000800 */
[----:B------:R-:W-:Y:S01]  /*6160*/  MUFU.EX2 R36, R36 ;  /* 0x0000002400247308 */ /* 0x000fe20000000800 */
[----:B------:R-:W-:Y:S01]  /*6170*/  HMMA.16816.F32.BF16 R108, R68, R110, RZ ;  /* 0x0000006e446c723c */ /* 0x000fe200000418ff */
[----:B-1----:R-:W-:-:S02]  /*6180*/  F2FP.BF16.F32.PACK_AB R6, R34, R35 ;  /* 0x000000232206723e */ /* 0x002fc400000010ff */
[----:B------:R-:W1:Y:S04]  /*6190*/  MUFU.EX2 R31, R31 ;  /* 0x0000001f001f7308 */ /* 0x000e680000000800 */
[----:B------:R-:W-:Y:S01]  /*61a0*/  MUFU.EX2 R33, R33 ;  /* 0x0000002100217308 */ /* 0x000fe20000000800 */
[C---:B--2---:R-:W-:Y:S01]  /*61b0*/  HMMA.16816.F32.BF16 R88, R68.reuse, R84, RZ ;  /* 0x000000544458723c */ /* 0x044fe200000418ff */
[----:B---3--:R-:W-:Y:S02]  /*61c0*/  F2FP.BF16.F32.PACK_AB R5, R45, R48 ;  /* 0x000000302d05723e */ /* 0x008fe400000010ff */
[----:B------:R-:W2:Y:S04]  /*61d0*/  MUFU.EX2 R30, R30 ;  /* 0x0000001e001e7308 */ /* 0x000ea80000000800 */
[----:B------:R-:W-:Y:S01]  /*61e0*/  MUFU.EX2 R27, R27 ;  /* 0x0000001b001b7308 */ /* 0x000fe20000000800 */
[----:B------:R-:W-:Y:S01]  /*61f0*/  HMMA.16816.F32.BF16 R84, R68, R86, RZ ;  /* 0x000000564454723c */ /* 0x000fe200000418ff */
[----:B-1----:R-:W-:-:S02]  /*6200*/  F2FP.BF16.F32.PACK_AB R7, R31, R36 ;  /* 0x000000241f07723e */ /* 0x002fc400000010ff */
[----:B------:R-:W-:Y:S04]  /*6210*/  MUFU.EX2 R29, R29 ;  /* 0x0000001d001d7308 */ /* 0x000fe80000000800 */
[----:B------:R-:W-:Y:S01]  /*6220*/  MUFU.EX2 R145, R145 ;  /* 0x0000009100917308 */ /* 0x000fe20000000800 */
[C---:B----4-:R-:W-:Y:S03]  /*6230*/  HMMA.16816.F32.BF16 R112, R4.reuse, R8, R112 ;  /* 0x000000080470723c */ /* 0x050fe60000041870 */
[----:B------:R-:W-:Y:S04]  /*6240*/  MUFU.EX2 R137, R137 ;  /* 0x0000008900897308 */ /* 0x000fe80000000800 */
[----:B------:R-:W-:Y:S01]  /*6250*/  MUFU.EX2 R130, R130 ;  /* 0x0000008200827308 */ /* 0x000fe20000000800 */
[----:B------:R-:W-:Y:S01]  /*6260*/  HMMA.16816.F32.BF16 R108, R4, R10, R108 ;  /* 0x0000000a046c723c */ /* 0x000fe2000004186c */
[----:B------:R-:W1:Y:S02]  /*6270*/  LDSM.16.MT88.4 R8, [R24+0xb400] ;  /* 0x00b400001808783b */ /* 0x000e640000004200 */
        /* <DEDUP_REMOVED lines=8> */
[----:B------:R-:W-:Y:S08]  /*6300*/  HMMA.16816.F32.BF16 R104, R68, R100, RZ ;  /* 0x000000644468723c */ /* 0x000ff000000418ff */
[C---:B-----5:R-:W-:Y:S08]  /*6310*/  HMMA.16816.F32.BF16 R96, R4.reuse, R12, R96 ;  /* 0x0000000c0460723c */ /* 0x060ff00000041860 */
[C---:B------:R-:W-:Y:S01]  /*6320*/  HMMA.16816.F32.BF16 R92, R4.reuse, R14, R92 ;  /* 0x0000000e045c723c */ /* 0x040fe2000004185c */
[----:B------:R-:W-:Y:S07]  /*6330*/  LDSM.16.MT88.4 R12, [R119+0xd400] ;  /* 0x00d40000770c783b */ /* 0x000fee0000004200 */
[C---:B-1----:R-:W-:Y:S08]  /*6340*/  HMMA.16816.F32.BF16 R88, R4.reuse, R8, R88 ;  /* 0x000000080458723c */ /* 0x042ff00000041858 */
[----:B------:R-:W-:Y:S01]  /*6350*/  HMMA.16816.F32.BF16 R84, R4, R10, R84 ;  /* 0x0000000a0454723c */ /* 0x000fe20000041854 */
[----:B------:R-:W1:Y:S07]  /*6360*/  LDSM.16.MT88.4 R8, [R24+0xd400] ;  /* 0x00d400001808783b */ /* 0x000e6e0000004200 */
[C---:B------:R-:W-:Y:S08]  /*6370*/  HMMA.16816.F32.BF16 R80, R68.reuse, R76, RZ ;  /* 0x0000004c4450723c */ /* 0x040ff000000418ff */
[C---:B------:R-:W-:Y:S08]  /*6380*/  HMMA.16816.F32.BF16 R100, R68.reuse, R102, RZ ;  /* 0x000000664464723c */ /* 0x040ff000000418ff */
[C---:B------:R-:W-:Y:S08]  /*6390*/  HMMA.16816.F32.BF16 R76, R68.reuse, R78, RZ ;  /* 0x0000004e444c723c */ /* 0x040ff000000418ff */
[----:B------:R-:W-:Y:S01]  /*63a0*/  HMMA.16816.F32.BF16 R72, R68, R16, RZ ;  /* 0x000000104448723c */ /* 0x000fe200000418ff */
[----:B------:R-:W-:-:S04]  /*63b0*/  FFMA.FTZ R16, R26, UR6, -R47 ;  /* 0x000000061a107c23 */ /* 0x000fc8000801082f */
[----:B------:R3:W4:Y:S03]  /*63c0*/  MUFU.EX2 R32, R16 ;  /* 0x0000001000207308 */ /* 0x0007260000000800 */
[----:B------:R-:W-:Y:S08]  /*63d0*/  HMMA.16816.F32.BF16 R68, R68, R18, RZ ;  /* 0x000000124444723c */ /* 0x000ff000000418ff */
[C---:B------:R-:W-:Y:S01]  /*63e0*/  HMMA.16816.F32.BF16 R104, R4.reuse, R52, R104 ;  /* 0x000000340468723c */ /* 0x040fe20000041868 */
[--C-:B------:R-:W-:Y:S01]  /*63f0*/  FFMA.FTZ R52, R51, UR6, -R120.reuse ;  /* 0x0000000633347c23 */ /* 0x100fe20008010878 */
[--C-:B------:R-:W-:Y:S01]  /*6400*/  FFMA.FTZ R53, R58, UR6, -R47.reuse ;  /* 0x000000063a357c23 */ /* 0x100fe2000801082f */
[--C-:B------:R-:W-:Y:S01]  /*6410*/  FFMA.FTZ R51, R144, UR6, -R47.reuse ;  /* 0x0000000690337c23 */ /* 0x100fe2000801082f */
[----:B------:R-:W-:Y:S01]  /*6420*/  MUFU.EX2 R58, R154 ;  /* 0x0000009a003a7308 */ /* 0x000fe20000000800 */
[--C-:B------:R-:W-:Y:S01]  /*6430*/  FFMA.FTZ R144, R139, UR6, -R120.reuse ;  /* 0x000000068b907c23 */ /* 0x100fe20008010878 */
[--C-:B------:R-:W-:Y:S01]  /*6440*/  FFMA.FTZ R139, R138, UR6, -R47.reuse ;  /* 0x000000068a8b7c23 */ /* 0x100fe2000801082f */
[----:B---3--:R-:W-:Y:S01]  /*6450*/  LDSM.16.MT88.4 R16, [R119+0xa400] ;  /* 0x00a400007710783b */ /* 0x008fe20000004200 */
[C---:B-1----:R-:W-:Y:S01]  /*6460*/  HMMA.16816.F32.BF16 R72, R4.reuse, R8, R72 ;  /* 0x000000080448723c */ /* 0x042fe20000041848 */
[----:B------:R-:W-:Y:S04]  /*6470*/  MUFU.EX2 R52, R52 ;  /* 0x0000003400347308 */ /* 0x000fe80000000800 */
[----:B------:R-:W-:Y:S03]  /*6480*/  MUFU.EX2 R53, R53 ;  /* 0x0000003500357308 */ /* 0x000fe60000000800 */
[C---:B------:R-:W-:Y:S01]  /*6490*/  HMMA.16816.F32.BF16 R68, R4.reuse, R10, R68 ;  /* 0x0000000a0444723c */ /* 0x040fe20000041844 */
[----:B------:R-:W1:Y:S01]  /*64a0*/  LDSM.16.MT88.4 R8, [R24+0x9800] ;  /* 0x009800001808783b */ /* 0x000e620000004200 */
[----:B------:R-:W-:Y:S04]  /*64b0*/  MUFU.EX2 R51, R51 ;  /* 0x0000003300337308 */ /* 0x000fe80000000800 */
[----:B------:R-:W-:Y:S02]  /*64c0*/  MUFU.EX2 R144, R144 ;  /* 0x0000009000907308 */ /* 0x000fe40000000800 */
[C---:B------:R-:W-:Y:S01]  /*64d0*/  HMMA.16816.F32.BF16 R100, R4.reuse, R54, R100 ;  /* 0x000000360464723c */ /* 0x040fe20000041864 */
[--C-:B------:R-:W-:Y:S01]  /*64e0*/  FFMA.FTZ R55, R149, UR6, -R120.reuse ;  /* 0x0000000695377c23 */ /* 0x100fe20008010878 */
[--C-:B------:R-:W-:Y:S01]  /*64f0*/  FFMA.FTZ R54, R146, UR6, -R47.reuse ;  /* 0x0000000692367c23 */ /* 0x100fe2000801082f */
[--C-:B------:R-:W-:Y:S01]  /*6500*/  FFMA.FTZ R146, R147, UR6, -R120.reuse ;  /* 0x0000000693927c23 */ /* 0x100fe20008010878 */
[--C-:B------:R-:W-:Y:S01]  /*6510*/  FFMA.FTZ R147, R152, UR6, -R47.reuse ;  /* 0x0000000698937c23 */ /* 0x100fe2000801082f */
[----:B------:R3:W-:Y:S03]  /*6520*/  MUFU.EX2 R138, R150 ;  /* 0x00000096008a7308 */ /* 0x0007e60000000800 */
[C---:B------:R-:W-:Y:S01]  /*6530*/  HMMA.16816.F32.BF16 R80, R4.reuse, R12, R80 ;  /* 0x0000000c0450723c */ /* 0x040fe20000041850 */
[----:B------:R-:W-:Y:S04]  /*6540*/  MUFU.EX2 R55, R55 ;  /* 0x0000003700377308 */ /* 0x000fe80000000800 */
[----:B------:R-:W-:Y:S03]  /*6550*/  MUFU.EX2 R54, R54 ;  /* 0x0000003600367308 */ /* 0x000fe60000000800 */
[----:B------:R-:W-:Y:S01]  /*6560*/  HMMA.16816.F32.BF16 R76, R4, R14, R76 ;  /* 0x0000000e044c723c */ /* 0x000fe2000004184c */
[--C-:B------:R-:W-:Y:S01]  /*6570*/  FFMA.FTZ R5, R25, UR6, -R120.reuse ;  /* 0x0000000619057c23 */ /* 0x100fe20008010878 */
[----:B------:R-:W5:Y:S01]  /*6580*/  LDSM.16.MT88.4 R12, [R119+0x9800] ;  /* 0x00980000770c783b */ /* 0x000f620000004200 */
[--C-:B------:R-:W-:Y:S01]  /*6590*/  FFMA.FTZ R25, R28, UR6, -R47.reuse ;  /* 0x000000061c197c23 */ /* 0x100fe2000801082f */
[----:B--2---:R-:W-:Y:S01]  /*65a0*/  F2FP.BF16.F32.PACK_AB R4, R30, R33 ;  /* 0x000000211e04723e */ /* 0x004fe200000010ff */
[----:B------:R4:W2:Y:S01]  /*65b0*/  MUFU.EX2 R26, R5 ;  /* 0x00000005001a7308 */ /* 0x0008a20000000800 */
[----:B---3--:R-:W-:Y:S01]  /*65c0*/  FFMA.FTZ R150, R135, UR6, -R120 ;  /* 0x0000000687967c23 */ /* 0x008fe20008010878 */
[--C-:B------:R-:W-:Y:S01]  /*65d0*/  FFMA.FTZ R135, R60, UR6, -R47.reuse ;  /* 0x000000063c877c23 */ /* 0x100fe2000801082f */
[----:B------:R-:W-:Y:S01]  /*65e0*/  FFMA.FTZ R60, R22, UR6, -R47 ;  /* 0x00000006163c7c23 */ /* 0x000fe2000801082f */
[----:B------:R3:W-:Y:S04]  /*65f0*/  MUFU.EX2 R28, R56 ;  /* 0x00000038001c7308 */ /* 0x0007e80000000800 */
[----:B------:R-:W1:Y:S04]  /*6600*/  MUFU.EX2 R25, R25 ;  /* 0x0000001900197308 */ /* 0x000e680000000800 */
[----:B------:R-:W-:Y:S01]  /*6610*/  MUFU.EX2 R146, R146 ;  /* 0x0000009200927308 */ /* 0x000fe20000000800 */
[----:B----4-:R-:W-:-:S02]  /*6620*/  F2FP.BF16.F32.PACK_AB R5, R29, R32 ;  /* 0x000000201d05723e */ /* 0x010fc400000010ff */
[----:B--2---:R-:W-:Y:S01]  /*6630*/  F2FP.BF16.F32.PACK_AB R6, R26, R27 ;  /* 0x0000001b1a06723e */ /* 0x004fe200000010ff */
[----:B------:R-:W-:Y:S01]  /*6640*/  MUFU.EX2 R147, R147 ;  /* 0x0000009300937308 */ /* 0x000fe20000000800 */
[----:B---3--:R-:W-:-:S03]  /*6650*/  FFMA.FTZ R56, R57, UR6, -R120 ;  /* 0x0000000639387c23 */ /* 0x008fc60008010878 */
[----:B------:R-:W-:Y:S01]  /*6660*/  MUFU.EX2 R57, R151 ;  /* 0x0000009700397308 */ /* 0x000fe20000000800 */
[----:B-1----:R-:W-:-:S03]  /*6670*/  F2FP.BF16.F32.PACK_AB R7, R25, R28 ;  /* 0x0000001c1907723e */ /* 0x002fc600000010ff */
[----:B------:R-:W1:Y:S04]  /*6680*/  MUFU.EX2 R56, R56 ;  /* 0x0000003800387308 */ /* 0x000e680000000800 */
[C---:B------:R-:W-:Y:S01]  /*6690*/  HMMA.16816.F32.BF16 R104, R4.reuse, R8, R104 ;  /* 0x000000080468723c */ /* 0x040fe20000041868 */
[----:B------:R-:W2:Y:S04]  /*66a0*/  MUFU.EX2 R139, R139 ;  /* 0x0000008b008b7308 */ /* 0x000ea80000000800 */
[----:B------:R-:W-:Y:S03]  /*66b0*/  MUFU.EX2 R150, R150 ;  /* 0x0000009600967308 */ /* 0x000fe60000000800 */
[C---:B------:R-:W-:Y:S01]  /*66c0*/  HMMA.16816.F32.BF16 R100, R4.reuse, R10, R100 ;  /* 0x0000000a0464723c */ /* 0x040fe20000041864 */
[----:B------:R-:W3:Y:S01]  /*66d0*/  LDSM.16.MT88.4 R8, [R24+0xb800] ;  /* 0x00b800001808783b */ /* 0x000ee20000004200 */
[----:B------:R-:W-:Y:S04]  /*66e0*/  MUFU.EX2 R135, R135 ;  /* 0x0000008700877308 */ /* 0x000fe80000000800 */
[----:B------:R-:W4:Y:S02]  /*66f0*/  MUFU.EX2 R60, R60 ;  /* 0x0000003c003c7308 */ /* 0x000f240000000800 */
[C---:B-----5:R-:W-:Y:S08]  /*6700*/  HMMA.16816.F32.BF16 R112, R4.reuse, R12, R112 ;  /* 0x0000000c0470723c */ /* 0x060ff00000041870 */
[C---:B------:R-:W-:Y:S01]  /*6710*/  HMMA.16816.F32.BF16 R108, R4.reuse, R14, R108 ;  /* 0x0000000e046c723c */ /* 0x040fe2000004186c */
[----:B------:R-:W5:Y:S07]  /*6720*/  LDSM.16.MT88.4 R12, [R119+0xb800] ;  /* 0x00b80000770c783b */ /* 0x000f6e0000004200 */
[C---:B---3--:R-:W-:Y:S08]  /*6730*/  HMMA.16816.F32.BF16 R88, R4.reuse, R8, R88 ;  /* 0x000000080458723c */ /* 0x048ff00000041858 */
[C---:B------:R-:W-:Y:S01]  /*6740*/  HMMA.16816.F32.BF16 R84, R4.reuse, R10, R84 ;  /* 0x0000000a0454723c */ /* 0x040fe20000041854 */
[----:B------:R-:W3:Y:S07]  /*6750*/  LDSM.16.MT88.4 R8, [R24+0xd800] ;  /* 0x00d800001808783b */ /* 0x000eee0000004200 */
[C---:B-----5:R-:W-:Y:S08]  /*6760*/  HMMA.16816.F32.BF16 R96, R4.reuse, R12, R96 ;  /* 0x0000000c0460723c */ /* 0x060ff00000041860 */
[C---:B------:R-:W-:Y:S01]  /*6770*/  HMMA.16816.F32.BF16 R92, R4.reuse, R14, R92 ;  /* 0x0000000e045c723c */ /* 0x040fe2000004185c */
[----:B------:R-:W5:Y:S07]  /*6780*/  LDSM.16.MT88.4 R12, [R119+0xd800] ;  /* 0x00d80000770c783b */ /* 0x000f6e0000004200 */
[C---:B---3--:R-:W-:Y:S08]  /*6790*/  HMMA.16816.F32.BF16 R72, R4.reuse, R8, R72 ;  /* 0x000000080448723c */ /* 0x048ff00000041848 */
[C---:B------:R-:W-:Y:S01]  /*67a0*/  HMMA.16816.F32.BF16 R68, R4.reuse, R10, R68 ;  /* 0x0000000a0444723c */ /* 0x040fe20000041844 */
[----:B------:R-:W3:Y:S07]  /*67b0*/  LDSM.16.MT88.4 R8, [R24+0x9c00] ;  /* 0x009c00001808783b */ /* 0x000eee0000004200 */
[C---:B-----5:R-:W-:Y:S08]  /*67c0*/  HMMA.16816.F32.BF16 R80, R4.reuse, R12, R80 ;  /* 0x0000000c0450723c */ /* 0x060ff00000041850 */
[----:B------:R-:W-:Y:S01]  /*67d0*/  HMMA.16816.F32.BF16 R76, R4, R14, R76 ;  /* 0x0000000e044c723c */ /* 0x000fe2000004184c */
[----:B------:R-:W5:Y:S01]  /*67e0*/  LDSM.16.MT88.4 R12, [R119+0x9c00] ;  /* 0x009c0000770c783b */ /* 0x000f620000004200 */
[----:B-1----:R-:W-:-:S02]  /*67f0*/  F2FP.BF16.F32.PACK_AB R4, R56, R57 ;  /* 0x000000393804723e */ /* 0x002fc400000010ff */
[----:B------:R-:W-:Y:S02]  /*6800*/  F2FP.BF16.F32.PACK_AB R5, R53, R58 ;  /* 0x0000003a3505723e */ /* 0x000fe400000010ff */
[----:B------:R-:W-:Y:S02]  /*6810*/  F2FP.BF16.F32.PACK_AB R6, R52, R55 ;  /* 0x000000373406723e */ /* 0x000fe400000010ff */
[----:B------:R-:W-:-:S07]  /*6820*/  F2FP.BF16.F32.PACK_AB R7, R51, R54 ;  /* 0x000000363307723e */ /* 0x000fce00000010ff */
[C---:B---3--:R-:W-:Y:S08]  /*6830*/  HMMA.16816.F32.BF16 R104, R4.reuse, R8, R104 ;  /* 0x000000080468723c */ /* 0x048ff00000041868 */
        /* <DEDUP_REMOVED lines=20> */
[----:B--2---:R-:W-:-:S07]  /*6980*/  F2FP.BF16.F32.PACK_AB R7, R130, R139 ;  /* 0x0000008b8207723e */ /* 0x004fce00000010ff */
[C---:B-1----:R-:W-:Y:S08]  /*6990*/  HMMA.16816.F32.BF16 R104, R4.reuse, R8, R104 ;  /* 0x000000080468723c */ /* 0x042ff00000041868 */
        /* <DEDUP_REMOVED lines=16> */
[----:B------:R-:W-:Y:S01]  /*6aa0*/  FFMA.FTZ R4, R133, UR6, -R120 ;  /* 0x0000000685047c23 */ /* 0x000fe20008010878 */
[----:B------:R-:W-:Y:S01]  /*6ab0*/  FFMA.FTZ R133, R134, UR6, -R47 ;  /* 0x0000000686857c23 */ /* 0x000fe2000801082f */
[----:B------:R-:W2:Y:S01]  /*6ac0*/  LDSM.16.MT88.4 R12, [R24+0xa400] ;  /* 0x00a40000180c783b */ /* 0x000ea20000004200 */
[----:B------:R-:W-:Y:S01]  /*6ad0*/  MUFU.EX2 R134, R136 ;  /* 0x0000008800867308 */ /* 0x000fe20000000800 */
[----:B------:R-:W-:-:S02]  /*6ae0*/  F2FP.BF16.F32.PACK_AB R6, R129, R148 ;  /* 0x000000948106723e */ /* 0x000fc400000010ff */
[----:B----4-:R-:W-:Y:S01]  /*6af0*/  F2FP.BF16.F32.PACK_AB R7, R60, R135 ;  /* 0x000000873c07723e */ /* 0x010fe200000010ff */
[----:B------:R3:W4:Y:S04]  /*6b00*/  MUFU.EX2 R131, R4 ;  /* 0x0000000400837308 */ /* 0x0007280000000800 */
[----:B------:R-:W5:Y:S01]  /*6b10*/  MUFU.EX2 R133, R133 ;  /* 0x0000008500857308 */ /* 0x000f620000000800 */
[----:B---3--:R-:W-:Y:S01]  /*6b20*/  FADD.FTZ R4, R132, R123 ;  /* 0x0000007b84047221 */ /* 0x008fe20000010000 */
[--C-:B------:R-:W-:Y:S01]  /*6b30*/  FFMA.FTZ R132, R65, UR6, -R120.reuse ;  /* 0x0000000641847c23 */ /* 0x100fe20008010878 */
[--C-:B------:R-:W-:Y:S01]  /*6b40*/  FFMA.FTZ R65, R63, UR6, -R120.reuse ;  /* 0x000000063f417c23 */ /* 0x100fe20008010878 */
[----:B------:R-:W-:Y:S01]  /*6b50*/  FFMA.FTZ R123, R66, UR6, -R120 ;  /* 0x00000006427b7c23 */ /* 0x000fe20008010878 */
[----:B------:R-:W-:Y:S01]  /*6b60*/  FADD.FTZ R121, R121, R4 ;  /* 0x0000000479797221 */ /* 0x000fe20000010000 */
[----:B----4-:R-:W-:Y:S01]  /*6b70*/  F2FP.BF16.F32.PACK_AB R4, R131, R150 ;  /* 0x000000968304723e */ /* 0x010fe200000010ff */
[--C-:B------:R-:W-:Y:S01]  /*6b80*/  FFMA.FTZ R66, R64, UR6, -R120.reuse ;  /* 0x0000000640427c23 */ /* 0x100fe20008010878 */
[----:B-----5:R-:W-:Y:S01]  /*6b90*/  F2FP.BF16.F32.PACK_AB R5, R133, R134 ;  /* 0x000000868505723e */ /* 0x020fe200000010ff */
[--C-:B------:R-:W-:Y:S01]  /*6ba0*/  FFMA.FTZ R63, R61, UR6, -R120.reuse ;  /* 0x000000063d3f7c23 */ /* 0x100fe20008010878 */
[----:B------:R-:W-:Y:S01]  /*6bb0*/  MUFU.EX2 R64, R123 ;  /* 0x0000007b00407308 */ /* 0x000fe20000000800 */
[----:B------:R-:W-:-:S03]  /*6bc0*/  FFMA.FTZ R120, R23, UR6, -R120 ;  /* 0x0000000617787c23 */ /* 0x000fc60008010878 */
[----:B------:R-:W-:Y:S01]  /*6bd0*/  MUFU.EX2 R61, R132 ;  /* 0x00000084003d7308 */ /* 0x000fe20000000800 */
[C---:B-1----:R-:W-:Y:S03]  /*6be0*/  HMMA.16816.F32.BF16 R96, R4.reuse, R8, R96 ;  /* 0x000000080460723c */ /* 0x042fe60000041860 */
[----:B------:R-:W-:Y:S04]  /*6bf0*/  MUFU.EX2 R65, R65 ;  /* 0x0000004100417308 */ /* 0x000fe80000000800 */
[----:B------:R-:W-:Y:S01]  /*6c00*/  MUFU.EX2 R63, R63 ;  /* 0x0000003f003f7308 */ /* 0x000fe20000000800 */
[C---:B------:R-:W-:Y:S01]  /*6c10*/  HMMA.16816.F32.BF16 R92, R4.reuse, R10, R92 ;  /* 0x0000000a045c723c */ /* 0x040fe2000004185c */
[----:B------:R-:W1:Y:S02]  /*6c20*/  LDSM.16.MT88.4 R8, [R24+0xe400] ;  /* 0x00e400001808783b */ /* 0x000e640000004200 */
[----:B------:R-:W-:Y:S05]  /*6c30*/  MUFU.EX2 R120, R120 ;  /* 0x0000007800787308 */ /* 0x000fea0000000800 */
        /* <DEDUP_REMOVED lines=12> */
[----:B------:R-:W-:Y:S01]  /*6d00*/  LDSM.16.MT88.4 R20, [R24+0xa800] ;  /* 0x00a800001814783b */ /* 0x000fe20000004200 */
[----:B------:R-:W-:Y:S01]  /*6d10*/  FADD.FTZ R13, R50, R13 ;  /* 0x0000000d320d7221 */ /* 0x000fe20000010000 */
[----:B------:R-:W-:Y:S02]  /*6d20*/  FADD.FTZ R49, R49, R12 ;  /* 0x0000000c31317221 */ /* 0x000fe40000010000 */
[----:B------:R-:W-:Y:S01]  /*6d30*/  HMMA.16816.F32.BF16 R76, R4, R14, R76 ;  /* 0x0000000e044c723c */ /* 0x000fe2000004184c */
[----:B------:R-:W-:Y:S01]  /*6d40*/  FADD.FTZ R48, R48, R13 ;  /* 0x0000000d30307221 */ /* 0x000fe20000010000 */
[----:B------:R-:W-:Y:S01]  /*6d50*/  FADD.FTZ R46, R46, R49 ;  /* 0x000000312e2e7221 */ /* 0x000fe20000010000 */
[----:B------:R-:W-:Y:S02]  /*6d60*/  LDSM.16.MT88.4 R12, [R24+0xc800] ;  /* 0x00c80000180c783b */ /* 0x000fe40000004200 */
[----:B------:R-:W-:-:S03]  /*6d70*/  FADD.FTZ R45, R45, R48 ;  /* 0x000000302d2d7221 */ /* 0x000fc60000010000 */
[C---:B---3--:R-:W-:Y:S08]  /*6d80*/  HMMA.16816.F32.BF16 R88, R4.reuse, R16, R88 ;  /* 0x000000100458723c */ /* 0x048ff00000041858 */
[----:B------:R-:W-:Y:S01]  /*6d90*/  HMMA.16816.F32.BF16 R84, R4, R18, R84 ;  /* 0x000000120454723c */ /* 0x000fe20000041854 */
[--C-:B------:R-:W-:Y:S01]  /*6da0*/  FFMA.FTZ R6, R44, UR6, -R47.reuse ;  /* 0x000000062c067c23 */ /* 0x100fe2000801082f */
[--C-:B------:R-:W-:Y:S01]  /*6db0*/  FFMA.FTZ R5, R43, UR6, -R47.reuse ;  /* 0x000000062b057c23 */ /* 0x100fe2000801082f */
[--C-:B------:R-:W-:Y:S01]  /*6dc0*/  FFMA.FTZ R4, R42, UR6, -R47.reuse ;  /* 0x000000062a047c23 */ /* 0x100fe2000801082f */
[--C-:B------:R-:W-:Y:S01]  /*6dd0*/  FFMA.FTZ R7, R41, UR6, -R47.reuse ;  /* 0x0000000629077c23 */ /* 0x100fe2000801082f */
[----:B------:R-:W-:Y:S01]  /*6de0*/  FFMA.FTZ R41, R39, UR6, -R47 ;  /* 0x0000000627297c23 */ /* 0x000fe2000801082f */
[----:B------:R-:W2:Y:S01]  /*6df0*/  MUFU.EX2 R44, R66 ;  /* 0x00000042002c7308 */ /* 0x000ea20000000800 */
[----:B------:R-:W3:Y:S03]  /*6e00*/  LDSM.16.MT88.4 R16, [R119+0xc800] ;  /* 0x00c800007710783b */ /* 0x000ee60000004200 */
[----:B------:R2:W-:Y:S04]  /*6e10*/  MUFU.EX2 R43, R6 ;  /* 0x00000006002b7308 */ /* 0x0005e80000000800 */
[----:B------:R-:W4:Y:S04]  /*6e20*/  MUFU.EX2 R42, R5 ;  /* 0x00000005002a7308 */ /* 0x000f280000000800 */
[----:B------:R5:W-:Y:S04]  /*6e30*/  MUFU.EX2 R50, R4 ;  /* 0x0000000400327308 */ /* 0x000be80000000800 */
[----:B------:R-:W1:Y:S01]  /*6e40*/  MUFU.EX2 R39, R7 ;  /* 0x0000000700277308 */ /* 0x000e620000000800 */
[----:B--2---:R-:W-:-:S02]  /*6e50*/  F2FP.BF16.F32.PACK_AB R6, R44, R65 ;  /* 0x000000412c06723e */ /* 0x004fc400000010ff */
[----:B----4-:R-:W-:Y:S02]  /*6e60*/  F2FP.BF16.F32.PACK_AB R5, R42, R43 ;  /* 0x0000002b2a05723e */ /* 0x010fe400000010ff */
[----:B-----5:R-:W-:Y:S02]  /*6e70*/  F2FP.BF16.F32.PACK_AB R4, R64, R61 ;  /* 0x0000003d4004723e */ /* 0x020fe400000010ff */
[----:B-1----:R-:W-:-:S07]  /*6e80*/  F2FP.BF16.F32.PACK_AB R7, R39, R50 ;  /* 0x000000322707723e */ /* 0x002fce00000010ff */
[C---:B------:R-:W-:Y:S08]  /*6e90*/  HMMA.16816.F32.BF16 R112, R4.reuse, R8, R112 ;  /* 0x000000080470723c */ /* 0x040ff00000041870 */
[C---:B------:R-:W-:Y:S01]  /*6ea0*/  HMMA.16816.F32.BF16 R108, R4.reuse, R10, R108 ;  /* 0x0000000a046c723c */ /* 0x040fe2000004186c */
[----:B------:R-:W1:Y:S07]  /*6eb0*/  LDSM.16.MT88.4 R8, [R119+0xe800] ;  /* 0x00e800007708783b */ /* 0x000e6e0000004200 */
[C---:B---3--:R-:W-:Y:S01]  /*6ec0*/  HMMA.16816.F32.BF16 R96, R4.reuse, R16, R96 ;  /* 0x000000100460723c */ /* 0x048fe20000041860 */
        /* <DEDUP_REMOVED lines=151> */
.L_x_1684:
[----:B------:R-:W-:Y:S01]  /*7840*/  UMOV UR4, URZ ;  /* 0x000000ff00047c82 */ /* 0x000fe20008000000 */
[----:B------:R-:W-:Y:S01]  /*7850*/  IMAD.SHL.U32 R4, R124, 0x80, RZ ;  /* 0x000000807c047824 */ /* 0x000fe200078e00ff */
[----:B------:R-:W-:-:S05]  /*7860*/  IADD3 R5, P0, PT, RZ, -UR4, RZ ;  /* 0x80000004ff057c10 */ /* 0x000fca000ff1e0ff */
[----:B------:R-:W-:-:S05]  /*7870*/  IMAD.X R4, RZ, RZ, ~R4, P0 ;  /* 0x000000ffff047224 */ /* 0x000fca00000e0e04 */
[----:B------:R-:W-:-:S04]  /*7880*/  SHF.R.S64 R5, R5, 0x1f, R4 ;  /* 0x0000001f05057819 */ /* 0x000fc80000001004 */
[----:B------:R-:W-:-:S04]  /*7890*/  IADD3 R172, P0, PT, R5, R172, RZ ;  /* 0x000000ac05ac7210 */ /* 0x000fc80007f1e0ff */
[----:B------:R-:W-:-:S09]  /*78a0*/  LEA.HI.X.SX32 R173, R4, R173, 0x1, P0 ;  /* 0x000000ad04ad7211 */ /* 0x000fd200000f0eff */
.L_x_1685:
        /* <DEDUP_REMOVED lines=215> */
[----:B---3--:R-:W-:Y:S03]  /*8620*/  HMMA.16816.F32.BF16 R64, R132, R128, R64 ;  /* 0x000000808440723c */ /* 0x008fe60000041840 */
[----:B------:R-:W-:-:S05]  /*8630*/  FMUL.FTZ R9, R9, UR10 ;  /* 0x0000000a09097c20 */ /* 0x000fca0008410000 */
[----:B-1----:R-:W-:Y:S01]  /*8640*/  HMMA.16816.F32.BF16 R32, R132, R120, R32 ;  /* 0x000000788420723c */ /* 0x002fe20000041820 */
[----:B------:R-:W-:Y:S02]  /*8650*/  MUFU.TANH R9, R9 ;  /* 0x0000000900097308 */ /* 0x000fe40000002400 */
[----:B------:R-:W-:Y:S01]  /*8660*/  FMUL.FTZ R5, R5, UR10 ;  /* 0x0000000a05057c20 */ /* 0x000fe20008410000 */
[----:B------:R-:W-:-:S04]  /*8670*/  FMUL.FTZ R7, R7, UR10 ;  /* 0x0000000a07077c20 */ /* 0x000fc80008410000 */
[----:B------:R-:W-:Y:S01]  /*8680*/  HMMA.16816.F32.BF16 R28, R132, R122, R28 ;  /* 0x0000007a841c723c */ /* 0x000fe2000004181c */
[----:B------:R-:W1:Y:S01]  /*8690*/  LDSM.16.M88.4 R120, [R143+0x7c00] ;  /* 0x007c00008f78783b */ /* 0x000e620000000200 */
[----:B------:R-:W-:Y:S01]  /*86a0*/  MUFU.TANH R5, R5 ;  /* 0x0000000500057308 */ /* 0x000fe20000002400 */
[----:B------:R-:W-:-:S05]  /*86b0*/  FMUL.FTZ R65, R65, UR10 ;  /* 0x0000000a41417c20 */ /* 0x000fca0008410000 */
[----:B----4-:R-:W-:Y:S02]  /*86c0*/  HMMA.16816.F32.BF16 R40, R132, R124, R40 ;  /* 0x0000007c8428723c */ /* 0x010fe40000041828 */
[----:B------:R-:W-:Y:S01]  /*86d0*/  MUFU.TANH R7, R7 ;  /* 0x0000000700077308 */ /* 0x000fe20000002400 */
[----:B------:R-:W-:Y:S01]  /*86e0*/  FMUL.FTZ R35, R35, UR10 ;  /* 0x0000000a23237c20 */ /* 0x000fe20008410000 */
[----:B------:R-:W-:Y:S01]  /*86f0*/  FMUL.FTZ R34, R34, UR10 ;  /* 0x0000000a22227c20 */ /* 0x000fe20008410000 */
[----:B------:R-:W-:-:S03]  /*8700*/  FMUL.FTZ R32, R32, UR10 ;  /* 0x0000000a20207c20 */ /* 0x000fc60008410000 */
[C---:B------:R-:W-:Y:S01]  /*8710*/  HMMA.16816.F32.BF16 R36, R132.reuse, R126, R36 ;  /* 0x0000007e8424723c */ /* 0x040fe20000041824 */
[----:B------:R-:W2:Y:S01]  /*8720*/  LDSM.16.M88.4 R124, [R143+0x7800] ;  /* 0x007800008f7c783b */ /* 0x000ea20000000200 */
[----:B------:R-:W-:Y:S01]  /*8730*/  MUFU.TANH R153, R35 ;  /* 0x0000002300997308 */ /* 0x000fe20000002400 */
[----:B------:R-:W-:Y:S01]  /*8740*/  FMUL.FTZ R29, R29, UR10 ;  /* 0x0000000a1d1d7c20 */ /* 0x000fe20008410000 */
[----:B------:R-:W-:Y:S01]  /*8750*/  FMUL.FTZ R151, R31, UR10 ;  /* 0x0000000a1f977c20 */ /* 0x000fe20008410000 */
[----:B------:R-:W-:Y:S01]  /*8760*/  FMUL.FTZ R28, R28, UR10 ;  /* 0x0000000a1c1c7c20 */ /* 0x000fe20008410000 */
[----:B------:R-:W-:Y:S02]  /*8770*/  FMUL.FTZ R30, R30, UR10 ;  /* 0x0000000a1e1e7c20 */ /* 0x000fe40008410000 */
[----:B------:R-:W-:Y:S02]  /*8780*/  HMMA.16816.F32.BF16 R60, R132, R130, R60 ;  /* 0x00000082843c723c */ /* 0x000fe4000004183c */
[----:B------:R-:W-:Y:S01]  /*8790*/  MUFU.TANH R131, R34 ;  /* 0x0000002200837308 */ /* 0x000fe20000002400 */
[----:B------:R-:W-:Y:S01]  /*87a0*/  FMUL.FTZ R40, R40, UR10 ;  /* 0x0000000a28287c20 */ /* 0x000fe20008410000 */
[----:B------:R-:W-:Y:S01]  /*87b0*/  FMUL.FTZ R42, R42, UR10 ;  /* 0x0000000a2a2a7c20 */ /* 0x000fe20008410000 */
[----:B------:R-:W-:-:S05]  /*87c0*/  FMUL.FTZ R43, R43, UR10 ;  /* 0x0000000a2b2b7c20 */ /* 0x000fca0008410000 */
[----:B------:R-:W3:Y:S01]  /*87d0*/  MUFU.TANH R161, R40 ;  /* 0x0000002800a17308 */ /* 0x000ee20000002400 */
[----:B------:R-:W-:Y:S01]  /*87e0*/  FMUL.FTZ R36, R36, UR10 ;  /* 0x0000000a24247c20 */ /* 0x000fe20008410000 */
[----:B------:R-:W-:Y:S01]  /*87f0*/  FMUL.FTZ R38, R38, UR10 ;  /* 0x0000000a26267c20 */ /* 0x000fe20008410000 */
[----:B------:R-:W-:Y:S01]  /*8800*/  FMUL.FTZ R39, R39, UR10 ;  /* 0x0000000a27277c20 */ /* 0x000fe20008410000 */
[----:B-1----:R-:W-:Y:S04]  /*8810*/  HMMA.16816.F32.BF16 R16, R132, R120, R16 ;  /* 0x000000788410723c */ /* 0x002fe80000041810 */
[----:B------:R-:W1:Y:S01]  /*8820*/  MUFU.TANH R163, R42 ;  /* 0x0000002a00a37308 */ /* 0x000e620000002400 */
[----:B------:R-:W-:Y:S01]  /*8830*/  FMUL.FTZ R60, R60, UR10 ;  /* 0x0000000a3c3c7c20 */ /* 0x000fe20008410000 */
[----:B------:R-:W-:-:S02]  /*8840*/  FMUL.FTZ R63, R63, UR10 ;  /* 0x0000000a3f3f7c20 */ /* 0x000fc40008410000 */
[C---:B------:R-:W-:Y:S01]  /*8850*/  HMMA.16816.F32.BF16 R12, R132.reuse, R122, R12 ;  /* 0x0000007a840c723c */ /* 0x040fe2000004180c */
[----:B------:R-:W4:Y:S03]  /*8860*/  LDSM.16.M88.4 R120, [R143+0x8c00] ;  /* 0x008c00008f78783b */ /* 0x000f260000000200 */
[----:B------:R-:W-:Y:S04]  /*8870*/  MUFU.TANH R159, R43 ;  /* 0x0000002b009f7308 */ /* 0x000fe80000002400 */
[----:B--2---:R-:W-:Y:S04]  /*8880*/  HMMA.16816.F32.BF16 R20, R132, R126, R20 ;  /* 0x0000007e8414723c */ /* 0x004fe80000041814 */
[----:B------:R-:W-:Y:S01]  /*8890*/  MUFU.TANH R157, R36 ;  /* 0x00000024009d7308 */ /* 0x000fe20000002400 */
[----:B------:R-:W-:Y:S01]  /*88a0*/  FMUL.FTZ R145, R16, UR10 ;  /* 0x0000000a10917c20 */ /* 0x000fe20008410000 */
[----:B------:R-:W-:-:S02]  /*88b0*/  IMAD.SHL.U32 R16, R140, 0x80, RZ ;  /* 0x000000808c107824 */ /* 0x000fc400078e00ff */
[----:B------:R-:W-:Y:S01]  /*88c0*/  FMUL.FTZ R17, R17, UR10 ;  /* 0x0000000a11117c20 */ /* 0x000fe20008410000 */
[----:B------:R-:W-:Y:S01]  /*88d0*/  FMUL.FTZ R18, R18, UR10 ;  /* 0x0000000a12127c20 */ /* 0x000fe20008410000 */
[----:B------:R-:W-:Y:S01]  /*88e0*/  HMMA.16816.F32.BF16 R24, R132, R124, R24 ;  /* 0x0000007c8418723c */ /* 0x000fe20000041818 */
[----:B------:R2:W5:Y:S01]  /*88f0*/  LDSM.16.M88.4 R124, [R143+0x8800] ;  /* 0x008800008f7c783b */ /* 0x0005620000000200 */
[----:B------:R-:W-:Y:S01]  /*8900*/  MUFU.TANH R139, R38 ;  /* 0x00000026008b7308 */ /* 0x000fe20000002400 */
[----:B------:R-:W-:Y:S01]  /*8910*/  FMUL.FTZ R13, R13, UR10 ;  /* 0x0000000a0d0d7c20 */ /* 0x000fe20008410000 */
[----:B------:R-:W-:-:S06]  /*8920*/  DEPBAR.LE SB0, 0x0 ;  /* 0x000080000000791a */ /* 0x000fcc0000000000 */
[----:B------:R-:W-:Y:S01]  /*8930*/  MUFU.TANH R155, R39 ;  /* 0x00000027009b7308 */ /* 0x000fe20000002400 */
[----:B------:R-:W-:Y:S01]  /*8940*/  FMUL.FTZ R147, R23, UR10 ;  /* 0x0000000a17937c20 */ /* 0x000fe20008410000 */
[----:B------:R-:W-:Y:S01]  /*8950*/  FMUL.FTZ R20, R20, UR10 ;  /* 0x0000000a14147c20 */ /* 0x000fe20008410000 */
[----:B------:R-:W-:Y:S01]  /*8960*/  SHF.L.U32 R23, R118, 0x1, RZ ;  /* 0x0000000176177819 */ /* 0x000fe200000006ff */
[----:B------:R-:W-:-:S03]  /*8970*/  FMUL.FTZ R22, R22, UR10 ;  /* 0x0000000a16167c20 */ /* 0x000fc60008410000 */
[----:B------:R-:W-:Y:S01]  /*8980*/  LOP3.LUT R23, R23, 0x6, RZ, 0xc0, !PT ;  /* 0x0000000617177812 */ /* 0x000fe200078ec0ff */
[----:B------:R-:W-:Y:S01]  /*8990*/  MUFU.TANH R35, R22 ;  /* 0x0000001600237308 */ /* 0x000fe20000002400 */
[----:B------:R-:W-:Y:S01]  /*89a0*/  FMUL.FTZ R25, R25, UR10 ;  /* 0x0000000a19197c20 */ /* 0x000fe20008410000 */
[----:B------:R-:W-:Y:S01]  /*89b0*/  FMUL.FTZ R24, R24, UR10 ;  /* 0x0000000a18187c20 */ /* 0x000fe20008410000 */
[----:B------:R-:W-:Y:S01]  /*89c0*/  FMUL.FTZ R27, R27, UR10 ;  /* 0x0000000a1b1b7c20 */ /* 0x000fe20008410000 */
[----:B------:R-:W-:Y:S01]  /*89d0*/  FMUL.FTZ R26, R26, UR10 ;  /* 0x0000000a1a1a7c20 */ /* 0x000fe20008410000 */
[C---:B----4-:R-:W-:Y:S01]  /*89e0*/  HMMA.16816.F32.BF16 R44, R132.reuse, R122, R44 ;  /* 0x0000007a842c723c */ /* 0x050fe2000004182c */
[----:B------:R-:W-:Y:S01]  /*89f0*/  FMUL.FTZ R123, R41, UR10 ;  /* 0x0000000a297b7c20 */ /* 0x000fe20008410000 */
[----:B------:R-:W-:Y:S01]  /*8a00*/  FMUL.FTZ R41, R37, UR10 ;  /* 0x0000000a25297c20 */ /* 0x000fe20008410000 */
[----:B------:R-:W-:Y:S01]  /*8a10*/  FMUL.FTZ R37, R33, UR10 ;  /* 0x0000000a21257c20 */ /* 0x000fe20008410000 */
[----:B--2---:R2:W-:Y:S04]  /*8a20*/  MUFU.TANH R143, R20 ;  /* 0x00000014008f7308 */ /* 0x0045e80000002400 */
[C---:B------:R-:W-:Y:S04]  /*8a30*/  HMMA.16816.F32.BF16 R48, R132.reuse, R120, R48 ;  /* 0x000000788430723c */ /* 0x040fe80000041830 */
[----:B------:R4:W-:Y:S04]  /*8a40*/  MUFU.TANH R33, R29 ;  /* 0x0000001d00217308 */ /* 0x0009e80000002400 */
[----:B-----5:R-:W-:Y:S03]  /*8a50*/  HMMA.16816.F32.BF16 R52, R132, R126, R52 ;  /* 0x0000007e8434723c */ /* 0x020fe60000041834 */
[----:B------:R-:W-:Y:S01]  /*8a60*/  FMUL.FTZ R47, R47, UR10 ;  /* 0x0000000a2f2f7c20 */ /* 0x000fe20008410000 */
[----:B------:R5:W-:Y:S01]  /*8a70*/  MUFU.TANH R31, R25 ;  /* 0x00000019001f7308 */ /* 0x000be20000002400 */
[----:B------:R-:W-:Y:S01]  /*8a80*/  FMUL.FTZ R45, R45, UR10 ;  /* 0x0000000a2d2d7c20 */ /* 0x000fe20008410000 */
[----:B--2---:R-:W-:-:S02]  /*8a90*/  VIADD R20, R16, 0xffffff80 ;  /* 0xffffff8010147836 */ /* 0x004fc40000000000 */
[----:B------:R-:W-:Y:S01]  /*8aa0*/  HMMA.16816.F32.BF16 R56, R132, R124, R56 ;  /* 0x0000007c8438723c */ /* 0x000fe20000041838 */
[----:B------:R-:W-:Y:S01]  /*8ab0*/  FMUL.FTZ R135, R19, UR10 ;  /* 0x0000000a13877c20 */ /* 0x000fe20008410000 */
[----:B------:R-:W-:Y:S02]  /*8ac0*/  IMAD.IADD R20, R20, 0x1, R23 ;  /* 0x0000000114147824 */ /* 0x000fe400078e0217 */
[----:B------:R-:W-:Y:S01]  /*8ad0*/  FMUL.FTZ R49, R49, UR10 ;  /* 0x0000000a31317c20 */ /* 0x000fe20008410000 */
[----:B------:R2:W-:Y:S01]  /*8ae0*/  MUFU.TANH R43, R24 ;  /* 0x00000018002b7308 */ /* 0x0005e20000002400 */
[----:B------:R-:W-:Y:S01]  /*8af0*/  FMUL.FTZ R50, R50, UR10 ;  /* 0x0000000a32327c20 */ /* 0x000fe20008410000 */
[----:B----4-:R-:W-:Y:S01]  /*8b00*/  FMUL.FTZ R29, R21, UR10 ;  /* 0x0000000a151d7c20 */ /* 0x010fe20008410000 */
[----:B------:R-:W-:Y:S01]  /*8b10*/  FMUL.FTZ R21, R44, UR10 ;  /* 0x0000000a2c157c20 */ /* 0x000fe20008410000 */
[C---:B------:R-:W-:Y:S02]  /*8b20*/  VIADD R23, R20.reuse, 0xffffff80 ;  /* 0xffffff8014177836 */ /* 0x040fe40000000000 */
[----:B------:R-:W-:-:S02]  /*8b30*/  VIADD R22, R20, 0xfffffff8 ;  /* 0xfffffff814167836 */ /* 0x000fc40000000000 */
[----:B------:R-:W-:Y:S01]  /*8b40*/  FMUL.FTZ R53, R53, UR10 ;  /* 0x0000000a35357c20 */ /* 0x000fe20008410000 */
[----:B------:R-:W-:Y:S01]  /*8b50*/  MUFU.TANH R123, R123 ;  /* 0x0000007b007b7308 */ /* 0x000fe20000002400 */
[CC--:B------:R-:W-:Y:S01]  /*8b60*/  ISETP.GE.AND P1, PT, R23.reuse, R142.reuse, PT ;  /* 0x0000008e1700720c */ /* 0x0c0fe20003f26270 */
[----:B-----5:R-:W-:Y:S01]  /*8b70*/  FMUL.FTZ R25, R46, UR10 ;  /* 0x0000000a2e197c20 */ /* 0x020fe20008410000 */
[----:B------:R-:W-:Y:S01]  /*8b80*/  ISETP.GE.AND P0, PT, R23, R141, PT ;  /* 0x0000008d1700720c */ /* 0x000fe20003f06270 */
[----:B------:R-:W-:Y:S01]  /*8b90*/  FMUL.FTZ R55, R55, UR10 ;  /* 0x0000000a37377c20 */ /* 0x000fe20008410000 */
[----:B------:R-:W-:Y:S01]  /*8ba0*/  ISETP.GE.AND P5, PT, R22, R142, PT ;  /* 0x0000008e1600720c */ /* 0x000fe20003fa6270 */
[----:B------:R-:W-:Y:S02]  /*8bb0*/  FMUL.FTZ R57, R57, UR10 ;  /* 0x0000000a39397c20 */ /* 0x000fe40008410000 */
[----:B------:R-:W4:Y:S01]  /*8bc0*/  MUFU.TANH R21, R21 ;  /* 0x0000001500157308 */ /* 0x000f220000002400 */
[----:B--2---:R-:W-:-:S02]  /*8bd0*/  I2FP.F32.U32 R24, R23 ;  /* 0x0000001700187245 */ /* 0x004fc40000201000 */
[----:B------:R-:W-:-:S03]  /*8be0*/  I2FP.F32.U32 R23, R22 ;  /* 0x0000001600177245 */ /* 0x000fc60000201000 */
[CC--:B---3--:R-:W-:Y:S02]  /*8bf0*/  FFMA.FTZ R161, R0.reuse, R24.reuse, R161 ;  /* 0x0000001800a17223 */ /* 0x0c8fe400000100a1 */
[----:B------:R-:W2:Y:S01]  /*8c00*/  MUFU.TANH R25, R25 ;  /* 0x0000001900197308 */ /* 0x000ea20000002400 */
[----:B-1----:R-:W-:Y:S01]  /*8c10*/  FFMA.FTZ R163, R0, R24, R163 ;  /* 0x0000001800a37223 */ /* 0x002fe200000100a3 */
[----:B------:R-:W-:Y:S01]  /*8c20*/  FMUL.FTZ R24, R8, UR10 ;  /* 0x0000000a08187c20 */ /* 0x000fe20008410000 */
[----:B------:R-:W-:-:S03]  /*8c30*/  VIADD R8, R20, 0xffffff98 ;  /* 0xffffff9814087836 */ /* 0x000fc60000000000 */
[----:B------:R-:W-:Y:S02]  /*8c40*/  FSEL R19, R163, -INF , !P0 ;  /* 0xff800000a3137808 */ /* 0x000fe40004000000 */
[----:B------:R1:W-:Y:S01]  /*8c50*/  MUFU.TANH R127, R17 ;  /* 0x00000011007f7308 */ /* 0x0003e20000002400 */
[----:B------:R-:W-:Y:S01]  /*8c60*/  I2FP.F32.U32 R121, R8 ;  /* 0x0000000800797245 */ /* 0x000fe20000201000 */
[----:B----4-:R-:W-:Y:S01]  /*8c70*/  FFMA.FTZ R144, R0, R23, R21 ;  /* 0x0000001700907223 */ /* 0x010fe20000010015 */
[----:B------:R-:W-:Y:S02]  /*8c80*/  FSEL R21, R161, -INF , !P1 ;  /* 0xff800000a1157808 */ /* 0x000fe40004800000 */
[----:B------:R-:W-:Y:S02]  /*8c90*/  ISETP.GE.AND P1, PT, R22, R141, PT ;  /* 0x0000008d1600720c */ /* 0x000fe40003f26270 */
[----:B------:R-:W-:Y:S01]  /*8ca0*/  FSEL R144, R144, -INF , !P5 ;  /* 0xff80000090907808 */ /* 0x000fe20006800000 */
[----:B------:R-:W3:Y:S01]  /*8cb0*/  MUFU.TANH R41, R41 ;  /* 0x0000002900297308 */ /* 0x000ee20000002400 */
[----:B--2---:R-:W-:Y:S01]  /*8cc0*/  FFMA.FTZ R25, R0, R23, R25 ;  /* 0x0000001700197223 */ /* 0x004fe20000010019 */
[----:B------:R-:W-:Y:S01]  /*8cd0*/  FMUL.FTZ R23, R12, UR10 ;  /* 0x0000000a0c177c20 */ /* 0x000fe20008410000 */
[----:B------:R-:W-:-:S03]  /*8ce0*/  VIADD R12, R20, 0xffffff89 ;  /* 0xffffff89140c7836 */ /* 0x000fc60000000000 */
[----:B------:R-:W-:Y:S02]  /*8cf0*/  FSEL R120, R25, -INF , !P1 ;  /* 0xff80000019787808 */ /* 0x000fe40004800000 */
[----:B------:R2:W-:Y:S01]  /*8d00*/  MUFU.TANH R133, R18 ;  /* 0x0000001200857308 */ /* 0x0005e20000002400 */
[----:B-1----:R-:W-:-:S05]  /*8d10*/  VIADD R17, R20, 0xffffff81 ;  /* 0xffffff8114117836 */ /* 0x002fca0000000000 */
[C---:B------:R-:W-:Y:S02]  /*8d20*/  ISETP.GE.AND P0, PT, R17.reuse, R142, PT ;  /* 0x0000008e1100720c */ /* 0x040fe40003f06270 */
[----:B------:R1:W-:Y:S01]  /*8d30*/  MUFU.TANH R149, R27 ;  /* 0x0000001b00957308 */ /* 0x0003e20000002400 */
[----:B------:R-:W-:Y:S02]  /*8d40*/  ISETP.GE.AND P5, PT, R17, R141, PT ;  /* 0x0000008d1100720c */ /* 0x000fe40003fa6270 */
[----:B------:R-:W-:Y:S01]  /*8d50*/  I2FP.F32.U32 R22, R17 ;  /* 0x0000001100167245 */ /* 0x000fe20000201000 */
[----:B------:R-:W-:-:S04]  /*8d60*/  VIADD R17, R20, 0xffffff88 ;  /* 0xffffff8814117836 */ /* 0x000fc80000000000 */
[----:B------:R-:W-:Y:S01]  /*8d70*/  MUFU.TANH R37, R37 ;  /* 0x0000002500257308 */ /* 0x000fe20000002400 */
[----:B------:R-:W-:Y:S02]  /*8d80*/  ISETP.GE.AND P1, PT, R17, R142, PT ;  /* 0x0000008e1100720c */ /* 0x000fe40003f26270 */
[----:B--2---:R-:W-:-:S05]  /*8d90*/  I2FP.F32.U32 R18, R17 ;  /* 0x0000001100127245 */ /* 0x004fca0000201000 */
[C---:B------:R-:W-:Y:S01]  /*8da0*/  FFMA.FTZ R25, R0.reuse, R18, R157 ;  /* 0x0000001200197223 */ /* 0x040fe2000001009d */
[----:B------:R-:W2:Y:S01]  /*8db0*/  MUFU.TANH R137, R32 ;  /* 0x0000002000897308 */ /* 0x000ea20000002400 */
[CC--:B-1----:R-:W-:Y:S01]  /*8dc0*/  FFMA.FTZ R27, R0.reuse, R22.reuse, R123 ;  /* 0x00000016001b7223 */ /* 0x0c2fe2000001007b */
[----:B------:R-:W-:Y:S01]  /*8dd0*/  FFMA.FTZ R22, R0, R22, R159 ;  /* 0x0000001600167223 */ /* 0x000fe2000001009f */
[----:B------:R-:W-:Y:S01]  /*8de0*/  FMUL.FTZ R157, R14, UR10 ;  /* 0x0000000a0e9d7c20 */ /* 0x000fe20008410000 */
[----:B------:R-:W-:Y:S01]  /*8df0*/  FSEL R25, R25, -INF , !P1 ;  /* 0xff80000019197808 */ /* 0x000fe20004800000 */
[----:B------:R-:W-:Y:S01]  /*8e00*/  VIADD R14, R20, 0xffffff90 ;  /* 0xffffff90140e7836 */ /* 0x000fe20000000000 */
[----:B------:R-:W-:Y:S02]  /*8e10*/  FSEL R27, R27, -INF , !P0 ;  /* 0xff8000001b1b7808 */ /* 0x000fe40004000000 */
[-C--:B------:R-:W-:Y:S01]  /*8e20*/  ISETP.GE.AND P0, PT, R17, R141.reuse, PT ;  /* 0x0000008d1100720c */ /* 0x080fe20003f06270 */
[----:B------:R3:W-:Y:S01]  /*8e30*/  MUFU.TANH R159, R23 ;  /* 0x00000017009f7308 */ /* 0x0007e20000002400 */
[----:B------:R-:W-:Y:S01]  /*8e40*/  FSEL R17, R22, -INF , !P5 ;  /* 0xff80000016117808 */ /* 0x000fe20006800000 */
[----:B------:R-:W-:Y:S01]  /*8e50*/  FMUL.FTZ R22, R15, UR10 ;  /* 0x0000000a0f167c20 */ /* 0x000fe20008410000 */
[----:B------:R-:W-:Y:S01]  /*8e60*/  ISETP.GE.AND P5, PT, R12, R142, PT ;  /* 0x0000008e0c00720c */ /* 0x000fe20003fa6270 */
[----:B------:R-:W-:Y:S01]  /*8e70*/  FFMA.FTZ R15, R0, R18, R139 ;  /* 0x00000012000f7223 */ /* 0x000fe2000001008b */
[----:B------:R-:W-:-:S02]  /*8e80*/  ISETP.GE.AND P1, PT, R12, R141, PT ;  /* 0x0000008d0c00720c */ /* 0x000fc40003f26270 */
[----:B------:R-:W-:Y:S01]  /*8e90*/  I2FP.F32.U32 R12, R12 ;  /* 0x0000000c000c7245 */ /* 0x000fe20000201000 */
[----:B------:R-:W1:Y:S01]  /*8ea0*/  MUFU.TANH R129, R28 ;  /* 0x0000001c00817308 */ /* 0x000e620000002400 */
[----:B------:R-:W-:Y:S02]  /*8eb0*/  FSEL R15, R15, -INF , !P0 ;  /* 0xff8000000f0f7808 */ /* 0x000fe40004000000 */
[----:B------:R-:W-:Y:S01]  /*8ec0*/  ISETP.GE.AND P0, PT, R14, R142, PT ;  /* 0x0000008e0e00720c */ /* 0x000fe20003f06270 */
[----:B------:R-:W-:Y:S01]  /*8ed0*/  FFMA.FTZ R155, R0, R12, R155 ;  /* 0x0000000c009b7223 */ /* 0x000fe2000001009b */
[----:B------:R-:W-:-:S03]  /*8ee0*/  I2FP.F32.U32 R18, R14 ;  /* 0x0000000e00127245 */ /* 0x000fc60000201000 */
[----:B------:R-:W-:Y:S01]  /*8ef0*/  MUFU.TANH R151, R151 ;  /* 0x0000009700977308 */ /* 0x000fe20000002400 */
[C---:B---3--:R-:W-:Y:S01]  /*8f00*/  FFMA.FTZ R23, R0.reuse, R12, R41 ;  /* 0x0000000c00177223 */ /* 0x048fe20000010029 */
[CC--:B------:R-:W-:Y:S01]  /*8f10*/  FFMA.FTZ R235, R0.reuse, R18.reuse, R131 ;  /* 0x0000001200eb7223 */ /* 0x0c0fe20000010083 */
[----:B--2---:R-:W-:-:S03]  /*8f20*/  FFMA.FTZ R137, R0, R18, R137 ;  /* 0x0000001200897223 */ /* 0x004fc60000010089 */
[----:B------:R-:W-:Y:S02]  /*8f30*/  FSEL R23, R23, -INF , !P5 ;  /* 0xff80000017177808 */ /* 0x000fe40006800000 */
[----:B------:R2:W-:Y:S01]  /*8f40*/  MUFU.TANH R123, R13 ;  /* 0x0000000d007b7308 */ /* 0x0005e20000002400 */
[----:B------:R-:W-:Y:S01]  /*8f50*/  ISETP.GE.AND P5, PT, R14, R141, PT ;  /* 0x0000008d0e00720c */ /* 0x000fe20003fa6270 */
[----:B-1----:R-:W-:Y:S01]  /*8f60*/  FFMA.FTZ R129, R0, R121, R129 ;  /* 0x0000007900817223 */ /* 0x002fe20000010081 */
[----:B------:R-:W-:Y:S02]  /*8f70*/  IADD3 R14, PT, PT, R20, -0x6f, RZ ;  /* 0xffffff91140e7810 */ /* 0x000fe40007ffe0ff */
[----:B------:R-:W-:Y:S02]  /*8f80*/  FSEL R235, R235, -INF , !P5 ;  /* 0xff800000ebeb7808 */ /* 0x000fe40006800000 */
[----:B------:R-:W-:Y:S01]  /*8f90*/  I2FP.F32.U32 R12, R14 ;  /* 0x0000000e000c7245 */ /* 0x000fe20000201000 */
[----:B------:R-:W1:Y:S01]  /*8fa0*/  MUFU.TANH R125, R30 ;  /* 0x0000001e007d7308 */ /* 0x000e620000002400 */
[----:B------:R-:W-:-:S02]  /*8fb0*/  FSEL R239, R137, -INF , !P0 ;  /* 0xff80000089ef7808 */ /* 0x000fc40004000000 */
[----:B------:R-:W-:Y:S01]  /*8fc0*/  ISETP.GE.AND P5, PT, R8, R142, PT ;  /* 0x0000008e0800720c */ /* 0x000fe20003fa6270 */
[CC--:B------:R-:W-:Y:S01]  /*8fd0*/  FFMA.FTZ R37, R0.reuse, R12.reuse, R37 ;  /* 0x0000000c00257223 */ /* 0x0c0fe20000010025 */
[----:B------:R-:W-:Y:S01]  /*8fe0*/  FFMA.FTZ R153, R0, R12, R153 ;  /* 0x0000000c00997223 */ /* 0x000fe20000010099 */
[----:B------:R-:W-:Y:S01]  /*8ff0*/  ISETP.GE.AND P0, PT, R14, R141, PT ;  /* 0x0000008d0e00720c */ /* 0x000fe20003f06270 */
[----:B------:R-:W-:Y:S01]  /*9000*/  FMUL.FTZ R12, R11, UR10 ;  /* 0x0000000a0b0c7c20 */ /* 0x000fe20008410000 */
[----:B------:R-:W-:Y:S01]  /*9010*/  FSEL R241, R129, -INF , !P5 ;  /* 0xff80000081f17808 */ /* 0x000fe20006800000 */
[----:B------:R-:W3:Y:S01]  /*9020*/  MUFU.TANH R39, R26 ;  /* 0x0000001a00277308 */ /* 0x000ee20000002400 */
[----:B--2---:R-:W-:Y:S01]  /*9030*/  FSEL R13, R155, -INF , !P1 ;  /* 0xff8000009b0d7808 */ /* 0x004fe20004800000 */
[----:B------:R-:W-:Y:S01]  /*9040*/  FMUL.FTZ R11, R4, UR10 ;  /* 0x0000000a040b7c20 */ /* 0x000fe20008410000 */
[----:B------:R-:W-:Y:S01]  /*9050*/  ISETP.GE.AND P1, PT, R14, R142, PT ;  /* 0x0000008e0e00720c */ /* 0x000fe20003f26270 */
[----:B------:R-:W-:Y:S01]  /*9060*/  VIADD R4, R20, 0xffffffa1 ;  /* 0xffffffa114047836 */ /* 0x000fe20000000000 */
[----:B------:R-:W-:-:S02]  /*9070*/  FSEL R233, R153, -INF , !P0 ;  /* 0xff80000099e97808 */ /* 0x000fc40004000000 */
[----:B------:R-:W-:Y:S01]  /*9080*/  FSEL R243, R37, -INF , !P1 ;  /* 0xff80000025f37808 */ /* 0x000fe20004800000 */
[----:B------:R-:W-:Y:S01]  /*9090*/  FMUL.FTZ R37, R10, UR10 ;  /* 0x0000000a0a257c20 */ /* 0x000fe20008410000 */
[----:B------:R-:W-:Y:S01]  /*90a0*/  ISETP.GE.AND P1, PT, R8, R141, PT ;  /* 0x0000008d0800720c */ /* 0x000fe20003f26270 */
[----:B------:R-:W-:Y:S02]  /*90b0*/  VIADD R8, R20, 0xffffff99 ;  /* 0xffffff9914087836 */ /* 0x000fe40000000000 */
[----:B-1----:R-:W-:Y:S01]  /*90c0*/  FFMA.FTZ R121, R0, R121, R125 ;  /* 0x0000007900797223 */ /* 0x002fe2000001007d */
[----:B------:R-:W1:Y:S02]  /*90d0*/  MUFU.TANH R29, R29 ;  /* 0x0000001d001d7308 */ /* 0x000e640000002400 */
[----:B------:R-:W-:Y:S02]  /*90e0*/  ISETP.GE.AND P0, PT, R8, R142, PT ;  /* 0x0000008e0800720c */ /* 0x000fe40003f06270 */
[----:B------:R-:W-:-:S02]  /*90f0*/  I2FP.F32.U32 R10, R8 ;  /* 0x00000008000a7245 */ /* 0x000fc40000201000 */
[-C--:B------:R-:W-:Y:S01]  /*9100*/  ISETP.GE.AND P5, PT, R8, R141.reuse, PT ;  /* 0x0000008d0800720c */ /* 0x080fe20003fa6270 */
[----:B------:R-:W-:Y:S01]  /*9110*/  VIADD R8, R20, 0xffffffa0 ;  /* 0xffffffa014087836 */ /* 0x000fe20000000000 */
[----:B------:R-:W-:Y:S01]  /*9120*/  FSEL R121, R121, -INF , !P1 ;  /* 0xff80000079797808 */ /* 0x000fe20004800000 */
[CC--:B------:R-:W-:Y:S01]  /*9130*/  FFMA.FTZ R237, R0.reuse, R10.reuse, R33 ;  /* 0x0000000a00ed7223 */ /* 0x0c0fe20000010021 */
[----:B------:R-:W-:Y:S01]  /*9140*/  FFMA.FTZ R151, R0, R10, R151 ;  /* 0x0000000a00977223 */ /* 0x000fe20000010097 */
[----:B------:R-:W2:Y:S01]  /*9150*/  MUFU.TANH R147, R147 ;  /* 0x0000009300937308 */ /* 0x000ea20000002400 */
[----:B------:R-:W-:Y:S02]  /*9160*/  I2FP.F32.U32 R10, R8 ;  /* 0x00000008000a7245 */ /* 0x000fe40000201000 */
[----:B------:R-:W-:Y:S02]  /*9170*/  ISETP.GE.AND P1, PT, R8, R142, PT ;  /* 0x0000008e0800720c */ /* 0x000fe40003f26270 */
[----:B------:R-:W-:Y:S01]  /*9180*/  FSEL R237, R237, -INF , !P0 ;  /* 0xff800000eded7808 */ /* 0x000fe20004000000 */
[-C--:B------:R-:W-:Y:S01]  /*9190*/  FFMA.FTZ R43, R0, R10.reuse, R43 ;  /* 0x0000000a002b7223 */ /* 0x080fe2000001002b */
[----:B------:R-:W-:Y:S01]  /*91a0*/  ISETP.GE.AND P0, PT, R8, R141, PT ;  /* 0x0000008d0800720c */ /* 0x000fe20003f06270 */
[----:B------:R-:W4:Y:S01]  /*91b0*/  MUFU.TANH R145, R145 ;  /* 0x0000009100917308 */ /* 0x000f220000002400 */
[----:B------:R-:W-:Y:S01]  /*91c0*/  FSEL R231, R151, -INF , !P5 ;  /* 0xff80000097e77808 */ /* 0x000fe20006800000 */
[----:B---3--:R-:W-:Y:S01]  /*91d0*/  FFMA.FTZ R39, R0, R10, R39 ;  /* 0x0000000a00277223 */ /* 0x008fe20000010027 */
[----:B------:R-:W-:Y:S01]  /*91e0*/  FSEL R137, R43, -INF , !P1 ;  /* 0xff8000002b897808 */ /* 0x000fe20004800000 */
[----:B------:R-:W-:Y:S01]  /*91f0*/  FMUL.FTZ R43, R67, UR10 ;  /* 0x0000000a432b7c20 */ /* 0x000fe20008410000 */
[----:B------:R-:W-:-:S02]  /*9200*/  ISETP.GE.AND P5, PT, R4, R142, PT ;  /* 0x0000008e0400720c */ /* 0x000fc40003fa6270 */
[----:B------:R-:W-:Y:S01]  /*9210*/  I2FP.F32.U32 R8, R4 ;  /* 0x0000000400087245 */ /* 0x000fe20000201000 */
[----:B------:R-:W3:Y:S01]  /*9220*/  MUFU.TANH R135, R135 ;  /* 0x0000008700877308 */ /* 0x000ee20000002400 */
[----:B------:R-:W-:Y:S01]  /*9230*/  ISETP.GE.AND P1, PT, R4, R141, PT ;  /* 0x0000008d0400720c */ /* 0x000fe20003f26270 */
[----:B------:R-:W-:Y:S01]  /*9240*/  VIADD R4, R20, 0xffffffa8 ;  /* 0xffffffa814047836 */ /* 0x000fe20000000000 */
[----:B------:R-:W-:Y:S01]  /*9250*/  FSEL R225, R39, -INF , !P0 ;  /* 0xff80000027e17808 */ /* 0x000fe20004000000 */
[CC--:B------:R-:W-:Y:S01]  /*9260*/  FFMA.FTZ R139, R0.reuse, R8.reuse, R31 ;  /* 0x00000008008b7223 */ /* 0x0c0fe2000001001f */
[----:B------:R-:W-:Y:S01]  /*9270*/  FFMA.FTZ R149, R0, R8, R149 ;  /* 0x0000000800957223 */ /* 0x000fe20000010095 */
[----:B------:R-:W-:Y:S01]  /*9280*/  FMUL.FTZ R31, R6, UR10 ;  /* 0x0000000a061f7c20 */ /* 0x000fe20008410000 */
[----:B------:R-:W-:Y:S01]  /*9290*/  I2FP.F32.U32 R223, R4 ;  /* 0x0000000400df7245 */ /* 0x000fe20000201000 */
[----:B------:R-:W-:Y:S01]  /*92a0*/  VIADD R6, R20, 0xffffffa9 ;  /* 0xffffffa914067836 */ /* 0x000fe20000000000 */
[-C--:B------:R-:W-:Y:S01]  /*92b0*/  ISETP.GE.AND P0, PT, R4, R142.reuse, PT ;  /* 0x0000008e0400720c */ /* 0x080fe20003f06270 */
[----:B------:R-:W-:Y:S01]  /*92c0*/  VIADD R8, R20, 0xffffffb0 ;  /* 0xffffffb014087836 */ /* 0x000fe20000000000 */
[----:B------:R-:W-:Y:S01]  /*92d0*/  FSEL R139, R139, -INF , !P5 ;  /* 0xff8000008b8b7808 */ /* 0x000fe20006800000 */
[----:B------:R-:W-:Y:S01]  /*92e0*/  FFMA.FTZ R227, R0, R223, R143 ;  /* 0x000000df00e37223 */ /* 0x000fe2000001008f */
[----:B------:R-:W-:Y:S01]  /*92f0*/  ISETP.GE.AND P5, PT, R4, R141, PT ;  /* 0x0000008d0400720c */ /* 0x000fe20003fa6270 */
[----:B------:R-:W-:Y:S01]  /*9300*/  FFMA.FTZ R223, R0, R223, R35 ;  /* 0x000000df00df7223 */ /* 0x000fe20000010023 */
[----:B------:R-:W-:Y:S01]  /*9310*/  FSEL R143, R149, -INF , !P1 ;  /* 0xff800000958f7808 */ /* 0x000fe20004800000 */
[----:B------:R-:W5:Y:S01]  /*9320*/  MUFU.TANH R157, R157 ;  /* 0x0000009d009d7308 */ /* 0x000f620000002400 */
[----:B------:R-:W-:Y:S01]  /*9330*/  FSEL R227, R227, -INF , !P0 ;  /* 0xff800000e3e37808 */ /* 0x000fe20004000000 */
[----:B------:R-:W-:Y:S01]  /*9340*/  FMUL.FTZ R35, R64, UR10 ;  /* 0x0000000a40237c20 */ /* 0x000fe20008410000 */
[----:B------:R-:W-:Y:S01]  /*9350*/  ISETP.GE.AND P1, PT, R6, R142, PT ;  /* 0x0000008e0600720c */ /* 0x000fe20003f26270 */
[----:B------:R-:W-:Y:S01]  /*9360*/  FMUL.FTZ R39, R66, UR10 ;  /* 0x0000000a42277c20 */ /* 0x000fe20008410000 */
[----:B------:R-:W-:-:S02]  /*9370*/  ISETP.GE.AND P0, PT, R6, R141, PT ;  /* 0x0000008d0600720c */ /* 0x000fc40003f06270 */
[----:B------:R-:W-:Y:S01]  /*9380*/  I2FP.F32.U32 R4, R6 ;  /* 0x0000000600047245 */ /* 0x000fe20000201000 */
[----:B------:R-:W5:Y:S01]  /*9390*/  MUFU.TANH R41, R22 ;  /* 0x0000001600297308 */ /* 0x000f620000002400 */
[----:B------:R-:W-:Y:S02]  /*93a0*/  I2FP.F32.U32 R6, R8 ;  /* 0x0000000800067245 */ /* 0x000fe40000201000 */
[----:B------:R-:W-:Y:S01]  /*93b0*/  FSEL R223, R223, -INF , !P5 ;  /* 0xff800000dfdf7808 */ /* 0x000fe20006800000 */
[CC--:B-1----:R-:W-:Y:S01]  /*93c0*/  FFMA.FTZ R29, R0.reuse, R4.reuse, R29 ;  /* 0x00000004001d7223 */ /* 0x0c2fe2000001001d */
[C---:B--2---:R-:W-:Y:S01]  /*93d0*/  FFMA.FTZ R147, R0.reuse, R4, R147 ;  /* 0x0000000400937223 */ /* 0x044fe20000010093 */
[----:B----4-:R-:W-:Y:S01]  /*93e0*/  FFMA.FTZ R145, R0, R6, R145 ;  /* 0x0000000600917223 */ /* 0x010fe20000010091 */
[----:B------:R-:W-:Y:S01]  /*93f0*/  VIADD R4, R20, 0xffffffb1 ;  /* 0xffffffb114047836 */ /* 0x000fe20000000000 */
[----:B------:R-:W-:Y:S01]  /*9400*/  ISETP.GE.AND P5, PT, R8, R142, PT ;  /* 0x0000008e0800720c */ /* 0x000fe20003fa6270 */
[----:B------:R-:W-:Y:S01]  /*9410*/  FFMA.FTZ R133, R0, R6, R133 ;  /* 0x0000000600857223 */ /* 0x000fe20000010085 */
[----:B------:R-:W-:Y:S01]  /*9420*/  FSEL R221, R147, -INF , !P0 ;  /* 0xff80000093dd7808 */ /* 0x000fe20004000000 */
[----:B------:R-:W1:Y:S01]  /*9430*/  MUFU.TANH R131, R24 ;  /* 0x0000001800837308 */ /* 0x000e620000002400 */
[----:B------:R-:W-:-:S02]  /*9440*/  FSEL R205, R145, -INF , !P5 ;  /* 0xff80000091cd7808 */ /* 0x000fc40006800000 */
[----:B------:R-:W-:Y:S02]  /*9450*/  IADD3 R6, PT, PT, R20, -0x48, RZ ;  /* 0xffffffb814067810 */ /* 0x000fe40007ffe0ff */
[C---:B------:R-:W-:Y:S02]  /*9460*/  ISETP.GE.AND P0, PT, R4.reuse, R142, PT ;  /* 0x0000008e0400720c */ /* 0x040fe40003f06270 */
[-C--:B------:R-:W-:Y:S01]  /*9470*/  ISETP.GE.AND P5, PT, R4, R141.reuse, PT ;  /* 0x0000008d0400720c */ /* 0x080fe20003fa6270 */
[----:B------:R-:W2:Y:S01]  /*9480*/  MUFU.TANH R37, R37 ;  /* 0x0000002500257308 */ /* 0x000ea20000002400 */
[----:B------:R-:W-:Y:S02]  /*9490*/  FSEL R229, R29, -INF , !P1 ;  /* 0xff8000001de57808 */ /* 0x000fe40004800000 */
[----:B------:R-:W-:Y:S02]  /*94a0*/  I2FP.F32.U32 R4, R4 ;  /* 0x0000000400047245 */ /* 0x000fe40000201000 */
[----:B------:R-:W-:-:S02]  /*94b0*/  ISETP.GE.AND P1, PT, R8, R141, PT ;  /* 0x0000008d0800720c */ /* 0x000fc40003f26270 */
[----:B------:R-:W-:Y:S01]  /*94c0*/  I2FP.F32.U32 R8, R6 ;  /* 0x0000000600087245 */ /* 0x000fe20000201000 */
[CC--:B------:R-:W-:Y:S01]  /*94d0*/  FFMA.FTZ R127, R0.reuse, R4.reuse, R127 ;  /* 0x00000004007f7223 */ /* 0x0c0fe2000001007f */
[----:B---3--:R-:W-:Y:S01]  /*94e0*/  FFMA.FTZ R135, R0, R4, R135 ;  /* 0x0000000400877223 */ /* 0x008fe20000010087 */
[----:B------:R-:W-:Y:S01]  /*94f0*/  FSEL R215, R133, -INF , !P1 ;  /* 0xff80000085d77808 */ /* 0x000fe20004800000 */
[----:B------:R-:W-:Y:S02]  /*9500*/  VIADD R4, R20, 0xffffffb9 ;  /* 0xffffffb914047836 */ /* 0x000fe40000000000 */
[----:B------:R-:W-:Y:S01]  /*9510*/  FFMA.FTZ R159, R0, R8, R159 ;  /* 0x00000008009f7223 */ /* 0x000fe2000001009f */
[----:B------:R-:W-:Y:S01]  /*9520*/  ISETP.GE.AND P1, PT, R6, R142, PT ;  /* 0x0000008e0600720c */ /* 0x000fe20003f26270 */
[----:B------:R-:W3:Y:S01]  /*9530*/  MUFU.TANH R33, R12 ;  /* 0x0000000c00217308 */ /* 0x000ee20000002400 */
[----:B------:R-:W-:Y:S01]  /*9540*/  FSEL R207, R127, -INF , !P0 ;  /* 0xff8000007fcf7808 */ /* 0x000fe20004000000 */
[----:B-----5:R-:W-:Y:S01]  /*9550*/  FFMA.FTZ R157, R0, R8, R157 ;  /* 0x00000008009d7223 */ /* 0x020fe2000001009d */
[----:B------:R-:W-:Y:S01]  /*9560*/  ISETP.GE.AND P0, PT, R6, R141, PT ;  /* 0x0000008d0600720c */ /* 0x000fe20003f06270 */
[----:B------:R-:W-:Y:S01]  /*9570*/  VIADD R8, R20, 0xffffffc1 ;  /* 0xffffffc114087836 */ /* 0x000fe20000000000 */
[----:B------:R-:W-:-:S02]  /*9580*/  FSEL R211, R135, -INF , !P5 ;  /* 0xff80000087d37808 */ /* 0x000fc40006800000 */
[----:B------:R-:W-:Y:S01]  /*9590*/  I2FP.F32.U32 R6, R4 ;  /* 0x0000000400067245 */ /* 0x000fe20000201000 */
[----:B------:R-:W4:Y:S01]  /*95a0*/  MUFU.TANH R11, R11 ;  /* 0x0000000b000b7308 */ /* 0x000f220000002400 */
[----:B------:R-:W-:Y:S02]  /*95b0*/  FSEL R219, R159, -INF , !P1 ;  /* 0xff8000009fdb7808 */ /* 0x000fe40004800000 */
[----:B------:R-:W-:Y:S01]  /*95c0*/  ISETP.GE.AND P5, PT, R4, R142, PT ;  /* 0x0000008e0400720c */ /* 0x000fe20003fa6270 */
[-C--:B------:R-:W-:Y:S01]  /*95d0*/  FFMA.FTZ R123, R0, R6.reuse, R123 ;  /* 0x00000006007b7223 */ /* 0x080fe2000001007b */
[----:B------:R-:W-:Y:S01]  /*95e0*/  ISETP.GE.AND P1, PT, R4, R141, PT ;  /* 0x0000008d0400720c */ /* 0x000fe20003f26270 */
[----:B------:R-:W-:Y:S02]  /*95f0*/  VIADD R4, R20, 0xffffffc0 ;  /* 0xffffffc014047836 */ /* 0x000fe40000000000 */
[----:B------:R-:W-:Y:S01]  /*9600*/  FFMA.FTZ R209, R0, R6, R41 ;  /* 0x0000000600d17223 */ /* 0x000fe20000010029 */
[----:B------:R-:W5:Y:S01]  /*9610*/  MUFU.TANH R31, R31 ;  /* 0x0000001f001f7308 */ /* 0x000f620000002400 */
[----:B------:R-:W-:Y:S01]  /*9620*/  FSEL R213, R157, -INF , !P0 ;  /* 0xff8000009dd57808 */ /* 0x000fe20004000000 */
[----:B------:R-:W-:Y:S01]  /*9630*/  FMUL.FTZ R41, R61, UR10 ;  /* 0x0000000a3d297c20 */ /* 0x000fe20008410000 */
[----:B------:R-:W-:Y:S01]  /*9640*/  I2FP.F32.U32 R6, R4 ;  /* 0x0000000400067245 */ /* 0x000fe20000201000 */
[----:B------:R-:W-:Y:S01]  /*9650*/  FMUL.FTZ R61, R62, UR10 ;  /* 0x0000000a3e3d7c20 */ /* 0x000fe20008410000 */
[----:B------:R-:W-:-:S02]  /*9660*/  FSEL R217, R123, -INF , !P5 ;  /* 0xff8000007bd97808 */ /* 0x000fc40006800000 */
[----:B------:R-:W-:Y:S01]  /*9670*/  ISETP.GE.AND P0, PT, R4, R142, PT ;  /* 0x0000008e0400720c */ /* 0x000fe20003f06270 */
[-C--:B-1----:R-:W-:Y:S01]  /*9680*/  FFMA.FTZ R131, R0, R6.reuse, R131 ;  /* 0x0000000600837223 */ /* 0x082fe20000010083 */
[-C--:B------:R-:W-:Y:S01]  /*9690*/  ISETP.GE.AND P5, PT, R4, R141.reuse, PT ;  /* 0x0000008d0400720c */ /* 0x080fe20003fa6270 */
[----:B--2---:R-:W-:Y:S01]  /*96a0*/  FFMA.FTZ R37, R0, R6, R37 ;  /* 0x0000000600257223 */ /* 0x004fe20000010025 */
[----:B------:R-:W-:Y:S01]  /*96b0*/  I2FP.F32.U32 R4, R8 ;  /* 0x0000000800047245 */ /* 0x000fe20000201000 */
[----:B------:R-:W-:Y:S01]  /*96c0*/  VIADD R6, R20, 0xffffffc8 ;  /* 0xffffffc814067836 */ /* 0x000fe20000000000 */
[----:B------:R-:W1:Y:S01]  /*96d0*/  MUFU.TANH R35, R35 ;  /* 0x0000002300237308 */ /* 0x000e620000002400 */
[----:B------:R-:W-:Y:S02]  /*96e0*/  FSEL R209, R209, -INF , !P1 ;  /* 0xff800000d1d17808 */ /* 0x000fe40004800000 */
[----:B------:R-:W-:Y:S01]  /*96f0*/  FSEL R193, R131, -INF , !P0 ;  /* 0xff80000083c17808 */ /* 0x000fe20004000000 */
[CC--:B------:R-:W-:Y:S01]  /*9700*/  FFMA.FTZ R197, R0.reuse, R4.reuse, R9 ;  /* 0x0000000400c57223 */ /* 0x0c0fe20000010009 */
[----:B---3--:R-:W-:Y:S01]  /*9710*/  FFMA.FTZ R187, R0, R4, R33 ;  /* 0x0000000400bb7223 */ /* 0x008fe20000010021 */
[----:B------:R-:W-:Y:S01]  /*9720*/  ISETP.GE.AND P1, PT, R8, R142, PT ;  /* 0x0000008e0800720c */ /* 0x000fe20003f26270 */
[----:B------:R-:W-:Y:S01]  /*9730*/  FMUL.FTZ R33, R56, UR10 ;  /* 0x0000000a38217c20 */ /* 0x000fe20008410000 */
[----:B------:R-:W-:Y:S01]  /*9740*/  ISETP.GE.AND P0, PT, R8, R141, PT ;  /* 0x0000008d0800720c */ /* 0x000fe20003f06270 */
[----:B------:R-:W-:Y:S01]  /*9750*/  VIADD R8, R20, 0xffffffc9 ;  /* 0xffffffc914087836 */ /* 0x000fe20000000000 */
[----:B------:R-:W-:Y:S01]  /*9760*/  I2FP.F32.U32 R4, R6 ;  /* 0x0000000600047245 */ /* 0x000fe20000201000 */
[----:B------:R-:W-:Y:S01]  /*9770*/  MUFU.TANH R29, R65 ;  /* 0x00000041001d7308 */ /* 0x000fe20000002400 */
[----:B------:R-:W-:-:S02]  /*9780*/  FSEL R195, R37, -INF , !P5 ;  /* 0xff80000025c37808 */ /* 0x000fc40006800000 */
[----:B------:R-:W-:Y:S01]  /*9790*/  FSEL R197, R197, -INF , !P1 ;  /* 0xff800000c5c57808 */ /* 0x000fe20004800000 */
[----:B----4-:R-:W-:Y:S01]  /*97a0*/  FFMA.FTZ R11, R0, R4, R11 ;  /* 0x00000004000b7223 */ /* 0x010fe2000001000b */
[----:B------:R-:W-:Y:S01]  /*97b0*/  ISETP.GE.AND P5, PT, R6, R142, PT ;  /* 0x0000008e0600720c */ /* 0x000fe20003fa6270 */
[----:B-----5:R-:W-:Y:S01]  /*97c0*/  FFMA.FTZ R31, R0, R4, R31 ;  /* 0x00000004001f7223 */ /* 0x020fe2000001001f */
[-C--:B------:R-:W-:Y:S01]  /*97d0*/  ISETP.GE.AND P1, PT, R6, R141.reuse, PT ;  /* 0x0000008d0600720c */ /* 0x080fe20003f26270 */
[----:B------:R-:W-:Y:S01]  /*97e0*/  VIADD R4, R20, 0xffffffd0 ;  /* 0xffffffd014047836 */ /* 0x000fe20000000000 */
[----:B------:R-:W-:Y:S01]  /*97f0*/  I2FP.F32.U32 R6, R8 ;  /* 0x0000000800067245 */ /* 0x000fe20000201000 */
[----:B------:R-:W-:Y:S01]  /*9800*/  MUFU.TANH R43, R43 ;  /* 0x0000002b002b7308 */ /* 0x000fe20000002400 */
[----:B------:R-:W-:Y:S02]  /*9810*/  FSEL R187, R187, -INF , !P0 ;  /* 0xff800000bbbb7808 */ /* 0x000fe40004000000 */
[----:B------:R-:W-:Y:S01]  /*9820*/  FSEL R199, R11, -INF , !P5 ;  /* 0xff8000000bc77808 */ /* 0x000fe20006800000 */
[----:B------:R-:W-:Y:S01]  /*9830*/  FFMA.FTZ R5, R0, R6, R5 ;  /* 0x0000000600057223 */ /* 0x000fe20000010005 */
[----:B------:R-:W-:Y:S01]  /*9840*/  ISETP.GE.AND P0, PT, R8, R142, PT ;  /* 0x0000008e0800720c */ /* 0x000fe20003f06270 */
[----:B------:R-:W-:Y:S01]  /*9850*/  FFMA.FTZ R183, R0, R6, R7 ;  /* 0x0000000600b77223 */ /* 0x000fe20000010007 */
[-C--:B------:R-:W-:Y:S01]  /*9860*/  ISETP.GE.AND P5, PT, R8, R141.reuse, PT ;  /* 0x0000008d0800720c */ /* 0x080fe20003fa6270 */
[----:B------:R-:W2:Y:S01]  /*9870*/  MUFU.TANH R39, R39 ;  /* 0x0000002700277308 */ /* 0x000ea20000002400 */
[----:B------:R-:W-:Y:S01]  /*9880*/  I2FP.F32.U32 R8, R4 ;  /* 0x0000000400087245 */ /* 0x000fe20000201000 */
[----:B------:R-:W-:Y:S01]  /*9890*/  FMUL.FTZ R7, R58, UR10 ;  /* 0x0000000a3a077c20 */ /* 0x000fe20008410000 */
[----:B------:R-:W-:Y:S01]  /*98a0*/  FSEL R171, R31, -INF , !P1 ;  /* 0xff8000001fab7808 */ /* 0x000fe20004800000 */
[----:B------:R-:W-:Y:S01]  /*98b0*/  FMUL.FTZ R31, R52, UR10 ;  /* 0x0000000a341f7c20 */ /* 0x000fe20008410000 */
[----:B------:R-:W-:Y:S01]  /*98c0*/  FSEL R203, R5, -INF , !P0 ;  /* 0xff80000005cb7808 */ /* 0x000fe20004000000 */
[----:B-1----:R-:W-:Y:S01]  /*98d0*/  FFMA.FTZ R35, R0, R8, R35 ;  /* 0x0000000800237223 */ /* 0x002fe20000010023 */
[CC--:B------:R-:W-:Y:S01]  /*98e0*/  ISETP.GE.AND P1, PT, R4.reuse, R142.reuse, PT ;  /* 0x0000008e0400720c */ /* 0x0c0fe20003f26270 */
[----:B------:R-:W1:Y:S01]  /*98f0*/  MUFU.TANH R65, R60 ;  /* 0x0000003c00417308 */ /* 0x000e620000002400 */
[-C--:B------:R-:W-:Y:S01]  /*9900*/  ISETP.GE.AND P0, PT, R4, R141.reuse, PT ;  /* 0x0000008d0400720c */ /* 0x080fe20003f06270 */
[----:B------:R-:W-:Y:S01]  /*9910*/  VIADD R4, R20, 0xffffffd1 ;  /* 0xffffffd114047836 */ /* 0x000fe20000000000 */
[----:B------:R-:W-:Y:S01]  /*9920*/  FSEL R183, R183, -INF , !P5 ;  /* 0xff800000b7b77808 */ /* 0x000fe20006800000 */
[----:B------:R-:W-:Y:S01]  /*9930*/  FMUL.FTZ R5, R59, UR10 ;  /* 0x0000000a3b057c20 */ /* 0x000fe20008410000 */
[----:B------:R-:W-:Y:S01]  /*9940*/  FSEL R156, R35, -INF , !P1 ;  /* 0xff800000239c7808 */ /* 0x000fe20004800000 */
[----:B------:R-:W-:Y:S01]  /*9950*/  FMUL.FTZ R35, R54, UR10 ;  /* 0x0000000a36237c20 */ /* 0x000fe20008410000 */
[----:B------:R-:W-:Y:S01]  /*9960*/  ISETP.GE.AND P5, PT, R4, R142, PT ;  /* 0x0000008e0400720c */ /* 0x000fe20003fa6270 */
[----:B------:R-:W3:Y:S01]  /*9970*/  MUFU.TANH R61, R61 ;  /* 0x0000003d003d7308 */ /* 0x000ee20000002400 */
[----:B------:R-:W-:Y:S01]  /*9980*/  I2FP.F32.U32 R6, R4 ;  /* 0x0000000400067245 */ /* 0x000fe20000201000 */
[----:B--2---:R-:W-:Y:S01]  /*9990*/  FFMA.FTZ R39, R0, R8, R39 ;  /* 0x0000000800277223 */ /* 0x004fe20000010027 */
[----:B------:R-:W-:Y:S01]  /*99a0*/  ISETP.GE.AND P1, PT, R4, R141, PT ;  /* 0x0000008d0400720c */ /* 0x000fe20003f26270 */
[C---:B------:R-:W-:Y:S01]  /*99b0*/  VIADD R4, R20.reuse, 0xffffffd8 ;  /* 0xffffffd814047836 */ /* 0x040fe20000000000 */
[----:B------:R-:W-:Y:S01]  /*99c0*/  IADD3 R8, PT, PT, R20, -0x27, RZ ;  /* 0xffffffd914087810 */ /* 0x000fe20007ffe0ff */
[CC--:B------:R-:W-:Y:S01]  /*99d0*/  FFMA.FTZ R29, R0.reuse, R6.reuse, R29 ;  /* 0x00000006001d7223 */ /* 0x0c0fe2000001001d */
[----:B------:R-:W-:Y:S01]  /*99e0*/  FFMA.FTZ R43, R0, R6, R43 ;  /* 0x00000006002b7223 */ /* 0x000fe2000001002b */
[----:B------:R-:W2:Y:S01]  /*99f0*/  MUFU.TANH R41, R41 ;  /* 0x0000002900297308 */ /* 0x000ea20000002400 */
[----:B------:R-:W-:-:S02]  /*9a00*/  I2FP.F32.U32 R6, R4 ;  /* 0x0000000400067245 */ /* 0x000fc40000201000 */
[----:B------:R-:W-:Y:S02]  /*9a10*/  FSEL R145, R39, -INF , !P0 ;  /* 0xff80000027917808 */ /* 0x000fe40004000000 */
[----:B------:R-:W-:Y:S01]  /*9a20*/  ISETP.GE.AND P0, PT, R4, R142, PT ;  /* 0x0000008e0400720c */ /* 0x000fe20003f06270 */
[-C--:B-1----:R-:W-:Y:S01]  /*9a30*/  FFMA.FTZ R65, R0, R6.reuse, R65 ;  /* 0x0000000600417223 */ /* 0x082fe20000010041 */
[----:B------:R-:W-:Y:S01]  /*9a40*/  FSEL R163, R29, -INF , !P5 ;  /* 0xff8000001da37808 */ /* 0x000fe20006800000 */
[----:B------:R-:W1:Y:S01]  /*9a50*/  MUFU.TANH R9, R63 ;  /* 0x0000003f00097308 */ /* 0x000e620000002400 */
[----:B------:R-:W-:Y:S01]  /*9a60*/  ISETP.GE.AND P5, PT, R4, R141, PT ;  /* 0x0000008d0400720c */ /* 0x000fe20003fa6270 */
[----:B---3--:R-:W-:Y:S01]  /*9a70*/  FFMA.FTZ R61, R0, R6, R61 ;  /* 0x00000006003d7223 */ /* 0x008fe2000001003d */
[----:B------:R-:W-:Y:S02]  /*9a80*/  FSEL R147, R43, -INF , !P1 ;  /* 0xff8000002b937808 */ /* 0x000fe40004800000 */
[----:B------:R-:W-:-:S02]  /*9a90*/  FSEL R155, R65, -INF , !P0 ;  /* 0xff800000419b7808 */ /* 0x000fc40004000000 */
[C---:B------:R-:W-:Y:S01]  /*9aa0*/  ISETP.GE.AND P1, PT, R8.reuse, R142, PT ;  /* 0x0000008e0800720c */ /* 0x040fe20003f26270 */
[----:B------:R-:W3:Y:S01]  /*9ab0*/  MUFU.TANH R33, R33 ;  /* 0x0000002100217308 */ /* 0x000ee20000002400 */
[----:B------:R-:W-:Y:S02]  /*9ac0*/  I2FP.F32.U32 R4, R8 ;  /* 0x0000000800047245 */ /* 0x000fe40000201000 */
[----:B------:R-:W-:Y:S01]  /*9ad0*/  ISETP.GE.AND P0, PT, R8, R141, PT ;  /* 0x0000008d0800720c */ /* 0x000fe20003f06270 */
[----:B------:R-:W-:Y:S01]  /*9ae0*/  VIADD R8, R20, 0xffffffe0 ;  /* 0xffffffe014087836 */ /* 0x000fe20000000000 */
[----:B------:R-:W-:Y:S01]  /*9af0*/  FSEL R149, R61, -INF , !P5 ;  /* 0xff8000003d957808 */ /* 0x000fe20006800000 */
[C---:B--2---:R-:W-:Y:S02]  /*9b00*/  FFMA.FTZ R41, R0.reuse, R4, R41 ;  /* 0x0000000400297223 */ /* 0x044fe40000010029 */
[----:B------:R-:W2:Y:S01]  /*9b10*/  MUFU.TANH R7, R7 ;  /* 0x0000000700077308 */ /* 0x000ea20000002400 */
[----:B------:R-:W-:Y:S01]  /*9b20*/  I2FP.F32.U32 R6, R8 ;  /* 0x0000000800067245 */ /* 0x000fe20000201000 */
[----:B-1----:R-:W-:Y:S01]  /*9b30*/  FFMA.FTZ R151, R0, R4, R9 ;  /* 0x0000000400977223 */ /* 0x002fe20000010009 */
[----:B------:R-:W-:Y:S01]  /*9b40*/  ISETP.GE.AND P5, PT, R8, R142, PT ;  /* 0x0000008e0800720c */ /* 0x000fe20003fa6270 */
[----:B------:R-:W-:Y:S01]  /*9b50*/  VIADD R4, R20, 0xffffffe1 ;  /* 0xffffffe114047836 */ /* 0x000fe20000000000 */
[----:B------:R-:W-:-:S02]  /*9b60*/  FSEL R146, R41, -INF , !P1 ;  /* 0xff80000029927808 */ /* 0x000fc40004800000 */
[-C--:B------:R-:W-:Y:S01]  /*9b70*/  ISETP.GE.AND P1, PT, R8, R141.reuse, PT ;  /* 0x0000008d0800720c */ /* 0x080fe20003f26270 */
[----:B------:R-:W1:Y:S01]  /*9b80*/  MUFU.TANH R11, R57 ;  /* 0x00000039000b7308 */ /* 0x000e620000002400 */
[----:B------:R-:W-:Y:S01]  /*9b90*/  FSEL R151, R151, -INF , !P0 ;  /* 0xff80000097977808 */ /* 0x000fe20004000000 */
[----:B---3--:R-:W-:Y:S01]  /*9ba0*/  FFMA.FTZ R148, R0, R6, R33 ;  /* 0x0000000600947223 */ /* 0x008fe20000010021 */
[----:B------:R-:W-:Y:S01]  /*9bb0*/  FMUL.FTZ R33, R48, UR10 ;  /* 0x0000000a30217c20 */ /* 0x000fe20008410000 */
[----:B------:R-:W-:Y:S02]  /*9bc0*/  ISETP.GE.AND P0, PT, R4, R142, PT ;  /* 0x0000008e0400720c */ /* 0x000fe40003f06270 */
[----:B------:R-:W-:Y:S02]  /*9bd0*/  I2FP.F32.U32 R8, R4 ;  /* 0x0000000400087245 */ /* 0x000fe40000201000 */
[----:B------:R-:W3:Y:S01]  /*9be0*/  MUFU.TANH R5, R5 ;  /* 0x0000000500057308 */ /* 0x000ee20000002400 */
[----:B------:R-:W-:Y:S01]  /*9bf0*/  FSEL R148, R148, -INF , !P5 ;  /* 0xff80000094947808 */ /* 0x000fe20006800000 */
[----:B--2---:R-:W-:Y:S01]  /*9c00*/  FFMA.FTZ R7, R0, R6, R7 ;  /* 0x0000000600077223 */ /* 0x004fe20000010007 */
[----:B------:R-:W-:Y:S01]  /*9c10*/  VIADD R6, R20, 0xffffffe8 ;  /* 0xffffffe814067836 */ /* 0x000fe20000000000 */
[----:B------:R-:W-:-:S03]  /*9c20*/  ISETP.GE.AND P5, PT, R4, R141, PT ;  /* 0x0000008d0400720c */ /* 0x000fc60003fa6270 */
[----:B------:R-:W-:Y:S01]  /*9c30*/  FSEL R133, R7, -INF , !P1 ;  /* 0xff80000007857808 */ /* 0x000fe20004800000 */
[----:B------:R-:W2:Y:S01]  /*9c40*/  MUFU.TANH R31, R31 ;  /* 0x0000001f001f7308 */ /* 0x000ea20000002400 */
[----:B------:R-:W-:Y:S01]  /*9c50*/  I2FP.F32.U32 R4, R6 ;  /* 0x0000000600047245 */ /* 0x000fe20000201000 */
[----:B-1----:R-:W-:Y:S01]  /*9c60*/  FFMA.FTZ R11, R0, R8, R11 ;  /* 0x00000008000b7223 */ /* 0x002fe2000001000b */
[----:B------:R-:W-:-:S04]  /*9c70*/  ISETP.GE.AND P1, PT, R6, R142, PT ;  /* 0x0000008e0600720c */ /* 0x000fc80003f26270 */
[----:B------:R-:W-:Y:S01]  /*9c80*/  FSEL R153, R11, -INF , !P0 ;  /* 0xff8000000b997808 */ /* 0x000fe20004000000 */
[----:B------:R-:W1:Y:S01]  /*9c90*/  MUFU.TANH R35, R35 ;  /* 0x0000002300237308 */ /* 0x000e620000002400 */
[----:B------:R-:W-:Y:S01]  /*9ca0*/  FMUL.FTZ R11, R51, UR10 ;  /* 0x0000000a330b7c20 */ /* 0x000fe20008410000 */
[----:B---3--:R-:W-:Y:S01]  /*9cb0*/  FFMA.FTZ R131, R0, R8, R5 ;  /* 0x0000000800837223 */ /* 0x008fe20000010005 */
[----:B------:R-:W-:Y:S01]  /*9cc0*/  VIADD R5, R20, 0xffffffe9 ;  /* 0xffffffe914057836 */ /* 0x000fe20000000000 */
[----:B------:R-:W-:-:S03]  /*9cd0*/  ISETP.GE.AND P0, PT, R6, R141, PT ;  /* 0x0000008d0600720c */ /* 0x000fc60003f06270 */
[----:B------:R-:W-:Y:S01]  /*9ce0*/  FSEL R131, R131, -INF , !P5 ;  /* 0xff80000083837808 */ /* 0x000fe20006800000 */
[----:B------:R-:W3:Y:S01]  /*9cf0*/  MUFU.TANH R29, R53 ;  /* 0x00000035001d7308 */ /* 0x000ee20000002400 */
[----:B------:R-:W-:Y:S01]  /*9d00*/  ISETP.GE.AND P5, PT, R5, R142, PT ;  /* 0x0000008e0500720c */ /* 0x000fe20003fa6270 */
[----:B--2---:R-:W-:-:S05]  /*9d10*/  FFMA.FTZ R150, R0, R4, R31 ;  /* 0x0000000400967223 */ /* 0x004fca000001001f */
[----:B------:R-:W-:Y:S01]  /*9d20*/  FSEL R150, R150, -INF , !P1 ;  /* 0xff80000096967808 */ /* 0x000fe20004800000 */
[----:B------:R-:W2:Y:S01]  /*9d30*/  MUFU.TANH R9, R55 ;  /* 0x0000003700097308 */ /* 0x000ea20000002400 */
[----:B------:R-:W-:Y:S01]  /*9d40*/  BAR.SYNC.DEFER_BLOCKING 0x0 ;  /* 0x0000000000007b1d */ /* 0x000fe20000010000 */
[----:B------:R-:W-:Y:S01]  /*9d50*/  ISETP.GE.AND P1, PT, R5, R141, PT ;  /* 0x0000008d0500720c */ /* 0x000fe20003f26270 */
[----:B-1----:R-:W-:Y:S01]  /*9d60*/  FFMA.FTZ R35, R0, R4, R35 ;  /* 0x0000000400237223 */ /* 0x002fe20000010023 */
[----:B------:R-:W-:Y:S01]  /*9d70*/  I2FP.F32.U32 R5, R5 ;  /* 0x0000000500057245 */ /* 0x000fe20000201000 */
[----:B------:R-:W-:-:S03]  /*9d80*/  VIADD R4, R20, 0xfffffff0 ;  /* 0xfffffff014047836 */ /* 0x000fc60000000000 */
[----:B------:R-:W1:Y:S01]  /*9d90*/  MUFU.TANH R33, R33 ;  /* 0x0000002100217308 */ /* 0x000e620000002400 */
[----:B------:R-:W-:Y:S01]  /*9da0*/  FSEL R129, R35, -INF , !P0 ;  /* 0xff80000023817808 */ /* 0x000fe20004000000 */
[----:B---3--:R-:W-:Y:S01]  /*9db0*/  FFMA.FTZ R29, R0, R5, R29 ;  /* 0x00000005001d7223 */ /* 0x008fe2000001001d */
[----:B------:R-:W-:Y:S02]  /*9dc0*/  I2FP.F32.U32 R6, R4 ;  /* 0x0000000400067245 */ /* 0x000fe40000201000 */
[C---:B------:R-:W-:Y:S02]  /*9dd0*/  ISETP.GE.AND P0, PT, R4.reuse, R142, PT ;  /* 0x0000008e0400720c */ /* 0x040fe40003f06270 */
[----:B------:R-:W-:Y:S01]  /*9de0*/  FSEL R157, R29, -INF , !P5 ;  /* 0xff8000001d9d7808 */ /* 0x000fe20006800000 */
[----:B------:R-:W3:Y:S01]  /*9df0*/  MUFU.TANH R11, R11 ;  /* 0x0000000b000b7308 */ /* 0x000ee20000002400 */
[----:B------:R-:W-:Y:S01]  /*9e00*/  ISETP.GE.AND P5, PT, R4, R141, PT ;  /* 0x0000008d0400720c */ /* 0x000fe20003fa6270 */
[----:B--2---:R-:W-:Y:S01]  /*9e10*/  FFMA.FTZ R9, R0, R5, R9 ;  /* 0x0000000500097223 */ /* 0x004fe20000010009 */
[----:B------:R-:W-:-:S02]  /*9e20*/  VIADD R4, R20, 0xfffffff1 ;  /* 0xfffffff114047836 */ /* 0x000fc40000000000 */
[----:B------:R-:W-:Y:S02]  /*9e30*/  VIADD R20, R20, 0xfffffff9 ;  /* 0xfffffff914147836 */ /* 0x000fe40000000000 */
[----:B------:R-:W-:Y:S01]  /*9e40*/  FSEL R135, R9, -INF , !P1 ;  /* 0xff80000009877808 */ /* 0x000fe20004800000 */
[----:B------:R-:W2:Y:S01]  /*9e50*/  MUFU.TANH R7, R49 ;  /* 0x0000003100077308 */ /* 0x000ea20000002400 */
[----:B------:R-:W-:Y:S01]  /*9e60*/  ISETP.GE.AND P1, PT, R4, R142, PT ;  /* 0x0000008e0400720c */ /* 0x000fe20003f26270 */
[----:B-1----:R-:W-:-:S05]  /*9e70*/  FFMA.FTZ R33, R0, R6, R33 ;  /* 0x0000000600217223 */ /* 0x002fca0000010021 */
[----:B------:R-:W-:Y:S01]  /*9e80*/  FSEL R152, R33, -INF , !P0 ;  /* 0xff80000021987808 */ /* 0x000fe20004000000 */
[----:B------:R-:W1:Y:S01]  /*9e90*/  MUFU.TANH R31, R50 ;  /* 0x00000032001f7308 */ /* 0x000e620000002400 */
[----:B------:R-:W-:Y:S02]  /*9ea0*/  ISETP.GE.AND P0, PT, R4, R141, PT ;  /* 0x0000008d0400720c */ /* 0x000fe40003f06270 */
[----:B------:R-:W-:-:S05]  /*9eb0*/  I2FP.F32.U32 R4, R4 ;  /* 0x0000000400047245 */ /* 0x000fca0000201000 */
[----:B------:R-:W4:Y:S01]  /*9ec0*/  MUFU.TANH R5, R45 ;  /* 0x0000002d00057308 */ /* 0x000f220000002400 */
[CC--:B---3--:R-:W-:Y:S01]  /*9ed0*/  FFMA.FTZ R11, R0.reuse, R4.reuse, R11 ;  /* 0x00000004000b7223 */ /* 0x0c8fe2000001000b */
[----:B--2---:R-:W-:Y:S01]  /*9ee0*/  FFMA.FTZ R7, R0, R4, R7 ;  /* 0x0000000400077223 */ /* 0x004fe20000010007 */
[----:B------:R-:W-:-:S03]  /*9ef0*/  I2FP.F32.U32 R4, R20 ;  /* 0x0000001400047245 */ /* 0x000fc60000201000 */
[----:B------:R-:W-:Y:S02]  /*9f00*/  FSEL R124, R11, -INF , !P0 ;  /* 0xff8000000b7c7808 */ /* 0x000fe40004000000 */
[----:B------:R-:W2:Y:S01]  /*9f10*/  MUFU.TANH R47, R47 ;  /* 0x0000002f002f7308 */ /* 0x000ea20000002400 */
[----:B------:R-:W-:Y:S01]  /*9f20*/  ISETP.GE.U32.AND P0, PT, R140, 0x3, PT ;  /* 0x000000038c00780c */ /* 0x000fe20003f06070 */
[----:B-1----:R-:W-:Y:S01]  /*9f30*/  FFMA.FTZ R31, R0, R6, R31 ;  /* 0x00000006001f7223 */ /* 0x002fe2000001001f */
[----:B------:R-:W-:Y:S02]  /*9f40*/  FSEL R159, R7, -INF , !P1 ;  /* 0xff800000079f7808 */ /* 0x000fe40004800000 */
[C---:B------:R-:W-:Y:S02]  /*9f50*/  ISETP.GE.AND P1, PT, R20.reuse, R141, PT ;  /* 0x0000008d1400720c */ /* 0x040fe40003f26270 */
[----:B------:R-:W-:Y:S02]  /*9f60*/  FSEL R123, R31, -INF , !P5 ;  /* 0xff8000001f7b7808 */ /* 0x000fe40006800000 */
[----:B------:R-:W-:Y:S01]  /*9f70*/  ISETP.GE.AND P5, PT, R20, R142, PT ;  /* 0x0000008e1400720c */ /* 0x000fe20003fa6270 */
[----:B----4-:R-:W-:-:S05]  /*9f80*/  FFMA.FTZ R5, R0, R4, R5 ;  /* 0x0000000400057223 */ /* 0x010fca0000010005 */
[----:B------:R-:W-:Y:S01]  /*9f90*/  FSEL R161, R5, -INF , !P5 ;  /* 0xff80000005a17808 */ /* 0x000fe20006800000 */
[----:B--2---:R-:W-:-:S05]  /*9fa0*/  FFMA.FTZ R47, R0, R4, R47 ;  /* 0x00000004002f7223 */ /* 0x004fca000001002f */
[----:B------:R-:W-:Y:S01]  /*9fb0*/  FSEL R125, R47, -INF , !P1 ;  /* 0xff8000002f7d7808 */ /* 0x000fe20004800000 */
[----:B------:R-:W-:Y:S06]  /*9fc0*/  @!P0 BRA `(.L_x_1686) ;  /* 0x0000000800408947 */ /* 0x000fec0003800000 */
        /* <DEDUP_REMOVED lines=62> */
.L_x_1687:
[----:B------:R-:W-:Y:S01]  /*a3b0*/  UMOV UR4, URZ ;  /* 0x000000ff00047c82 */ /* 0x000fe20008000000 */
[----:B------:R-:W-:Y:S01]  /*a3c0*/  IMAD.SHL.U32 R4, R116, 0x80, RZ ;  /* 0x0000008074047824 */ /* 0x000fe200078e00ff */
[----:B------:R-:W-:-:S05]  /*a3d0*/  IADD3 R5, P0, PT, RZ, -UR4, RZ ;  /* 0x80000004ff057c10 */ /* 0x000fca000ff1e0ff */
[----:B------:R-:W-:-:S05]  /*a3e0*/  IMAD.X R4, RZ, RZ, ~R4, P0 ;  /* 0x000000ffff047224 */ /* 0x000fca00000e0e04 */
[----:B------:R-:W-:-:S04]  /*a3f0*/  SHF.R.S64 R5, R5, 0x1f, R4 ;  /* 0x0000001f05057819 */ /* 0x000fc80000001004 */
[----:B------:R-:W-:-:S04]  /*a400*/  IADD3 R170, P0, PT, R5, R170, RZ ;  /* 0x000000aa05aa7210 */ /* 0x000fc80007f1e0ff */
[----:B------:R-:W-:-:S09]  /*a410*/  LEA.HI.X.SX32 R169, R4, R169, 0x1, P0 ;  /* 0x000000a904a97211 */ /* 0x000fd200000f0eff */
.L_x_1688:
        /* <DEDUP_REMOVED lines=75> */
.L_x_1686:
        /* <DEDUP_REMOVED lines=50> */
[----:B------:R-:W-:Y:S01]  /*abf0*/  FADD.FTZ R5, R2, -R5 ;  /* 0x8000000502057221 */ /* 0x000fe20000010000 */
[----:B------:R-:W-:Y:S01]  /*ac00*/  IADD3 R2, PT, PT, R119, 0x9020, RZ ;  /* 0x0000902077027810 */ /* 0x000fe20007ffe0ff */
[----:B------:R-:W-:Y:S01]  /*ac10*/  FFMA.FTZ R160, R19, UR6, -R126 ;  /* 0x0000000613a07c23 */ /* 0x000fe2000801087e */
[----:B------:R-:W-:Y:S01]  /*ac20*/  @P6 IADD3 R2, PT, PT, R189, -0x20, RZ ;  /* 0xffffffe0bd026810 */ /* 0x000fe20007ffe0ff */
[--C-:B------:R-:W-:Y:S01]  /*ac30*/  FFMA.FTZ R154, R27, UR6, -R158.reuse ;  /* 0x000000061b9a7c23 */ /* 0x100fe2000801089e */
[----:B------:R-:W-:Y:S01]  /*ac40*/  FFMA.FTZ R132, R25, UR6, -R158 ;  /* 0x0000000619847c23 */ /* 0x000fe2000801089e */
[----:B------:R-:W-:Y:S01]  /*ac50*/  FFMA.FTZ R134, R17, UR6, -R126 ;  /* 0x0000000611867c23 */ /* 0x000fe2000801087e */
[----:B------:R-:W-:Y:S01]  /*ac60*/  LDSM.16.MT88.4 R24, [R119+0xb000] ;  /* 0x00b000007718783b */ /* 0x000fe20000004200 */
[----:B------:R-:W-:Y:S01]  /*ac70*/  FSEL R4, R57, RZ, P1 ;  /* 0x000000ff39047208 */ /* 0x000fe20000800000 */
[--C-:B------:R-:W-:Y:S01]  /*ac80*/  FFMA.FTZ R201, R21, UR6, -R158.reuse ;  /* 0x0000000615c97c23 */ /* 0x100fe2000801089e */
[----:B------:R-:W-:Y:S01]  /*ac90*/  FFMA.FTZ R127, R23, UR6, -R158 ;  /* 0x00000006177f7c23 */ /* 0x000fe2000801089e */
[----:B------:R-:W1:Y:S01]  /*aca0*/  LDSM.16.MT88.4 R16, [R2] ;  /* 0x000000000210783b */ /* 0x000e620000004200 */
[----:B------:R-:W-:Y:S01]  /*acb0*/  FMUL.FTZ R162, R5, UR6 ;  /* 0x0000000605a27c20 */ /* 0x000fe20008410000 */
[----:B------:R-:W-:Y:S01]  /*acc0*/  FADD.FTZ R4, R3, -R4 ;  /* 0x8000000403047221 */ /* 0x000fe20000010000 */
[--C-:B------:R-:W-:Y:S01]  /*acd0*/  FFMA.FTZ R128, R15, UR6, -R126.reuse ;  /* 0x000000060f807c23 */ /* 0x100fe2000801087e */
[----:B------:R-:W2:Y:S01]  /*ace0*/  LDSM.16.MT88.4 R32, [R2+0x2000] ;  /* 0x002000000220783b */ /* 0x000ea20000004200 */
[----:B------:R-:W-:Y:S01]  /*acf0*/  FFMA.FTZ R3, R13, UR6, -R126 ;  /* 0x000000060d037c23 */ /* 0x000fe2000801087e */
[----:B------:R-:W-:Y:S01]  /*ad00*/  FMUL.FTZ R182, R4, UR6 ;  /* 0x0000000604b67c20 */ /* 0x000fe20008410000 */
[----:B------:R-:W-:Y:S01]  /*ad10*/  MUFU.EX2 R201, R201 ;  /* 0x000000c900c97308 */ /* 0x000fe20000000800 */
[----:B------:R-:W3:Y:S01]  /*ad20*/  LDSM.16.MT88.4 R52, [R2+0x4000] ;  /* 0x004000000234783b */ /* 0x000ee20000004200 */
[--C-:B------:R-:W-:Y:S01]  /*ad30*/  FFMA.FTZ R116, R243, UR6, -R158.reuse ;  /* 0x00000006f3747c23 */ /* 0x100fe2000801089e */
[--C-:B------:R-:W-:Y:S01]  /*ad40*/  FFMA.FTZ R122, R241, UR6, -R158.reuse ;  /* 0x00000006f17a7c23 */ /* 0x100fe2000801089e */
[----:B------:R-:W4:Y:S01]  /*ad50*/  MUFU.EX2 R154, R154 ;  /* 0x0000009a009a7308 */ /* 0x000f220000000800 */
[----:B------:R-:W-:Y:S01]  /*ad60*/  FFMA.FTZ R59, R237, UR6, -R158 ;  /* 0x00000006ed3b7c23 */ /* 0x000fe2000801089e */
[--C-:B------:R-:W-:Y:S01]  /*ad70*/  FFMA.FTZ R117, R121, UR6, -R126.reuse ;  /* 0x0000000679757c23 */ /* 0x100fe2000801087e */
[--C-:B------:R-:W-:Y:S01]  /*ad80*/  FFMA.FTZ R58, R231, UR6, -R126.reuse ;  /* 0x00000006e73a7c23 */ /* 0x100fe2000801087e */
[----:B------:R-:W-:Y:S01]  /*ad90*/  MUFU.EX2 R132, R132 ;  /* 0x0000008400847308 */ /* 0x000fe20000000800 */
[----:B------:R-:W-:Y:S01]  /*ada0*/  FFMA.FTZ R233, R233, UR6, -R126 ;  /* 0x00000006e9e97c23 */ /* 0x000fe2000801087e */
[----:B------:R-:W5:Y:S01]  /*adb0*/  LDSM.16.MT88.4 R64, [R2+0x400] ;  /* 0x000400000240783b */ /* 0x000f620000004200 */
[--C-:B------:R-:W-:Y:S01]  /*adc0*/  FFMA.FTZ R136, R139, UR6, -R158.reuse ;  /* 0x000000068b887c23 */ /* 0x100fe2000801089e */
[----:B------:R-:W1:Y:S01]  /*add0*/  MUFU.EX2 R127, R127 ;  /* 0x0000007f007f7308 */ /* 0x000e620000000800 */
[----:B------:R-:W-:Y:S01]  /*ade0*/  FFMA.FTZ R130, R229, UR6, -R158 ;  /* 0x00000006e5827c23 */ /* 0x000fe2000801089e */
[--C-:B------:R-:W-:Y:S01]  /*adf0*/  FFMA.FTZ R142, R143, UR6, -R126.reuse ;  /* 0x000000068f8e7c23 */ /* 0x100fe2000801087e */
[--C-:B------:R-:W-:Y:S01]  /*ae00*/  FFMA.FTZ R141, R223, UR6, -R126.reuse ;  /* 0x00000006df8d7c23 */ /* 0x100fe2000801087e */
[----:B------:R-:W-:Y:S01]  /*ae10*/  MUFU.EX2 R160, R160 ;  /* 0x000000a000a07308 */ /* 0x000fe20000000800 */
[--C-:B------:R-:W-:Y:S01]  /*ae20*/  FFMA.FTZ R138, R221, UR6, -R126.reuse ;  /* 0x00000006dd8a7c23 */ /* 0x100fe2000801087e */
[----:B----4-:R-:W-:Y:S01]  /*ae30*/  F2FP.BF16.F32.PACK_AB R48, R154, R201 ;  /* 0x000000c99a30723e */ /* 0x010fe200000010ff */
[----:B------:R-:W-:Y:S01]  /*ae40*/  FFMA.FTZ R225, R225, UR6, -R126 ;  /* 0x00000006e1e17c23 */ /* 0x000fe2000801087e */
[----:B------:R-:W4:Y:S01]  /*ae50*/  MUFU.EX2 R134, R134 ;  /* 0x0000008600867308 */ /* 0x000f220000000800 */
[--C-:B------:R-:W-:Y:S01]  /*ae60*/  FFMA.FTZ R188, R207, UR6, -R158.reuse ;  /* 0x00000006cfbc7c23 */ /* 0x100fe2000801089e */
[----:B------:R-:W-:Y:S01]  /*ae70*/  FFMA.FTZ R186, R217, UR6, -R158 ;  /* 0x00000006d9ba7c23 */ /* 0x000fe2000801089e */
[--C-:B------:R-:W-:Y:S01]  /*ae80*/  FFMA.FTZ R194, R211, UR6, -R126.reuse ;  /* 0x00000006d3c27c23 */ /* 0x100fe2000801087e */
[----:B------:R-:W2:Y:S01]  /*ae90*/  MUFU.EX2 R182, R182 ;  /* 0x000000b600b67308 */ /* 0x000ea20000000800 */
[--C-:B------:R-:W-:Y:S01]  /*aea0*/  FFMA.FTZ R192, R209, UR6, -R126.reuse ;  /* 0x00000006d1c07c23 */ /* 0x100fe2000801087e */
[----:B-1----:R-:W-:Y:S01]  /*aeb0*/  F2FP.BF16.F32.PACK_AB R50, R127, R132 ;  /* 0x000000847f32723e */ /* 0x002fe200000010ff */
[--C-:B------:R-:W-:Y:S01]  /*aec0*/  FFMA.FTZ R215, R215, UR6, -R126.reuse ;  /* 0x00000006d7d77c23 */ /* 0x100fe2000801087e */
[----:B------:R-:W1:Y:S01]  /*aed0*/  MUFU.EX2 R162, R162 ;  /* 0x000000a200a27308 */ /* 0x000e620000000800 */
        /* <DEDUP_REMOVED lines=9> */
[-C--:B--2---:R-:W-:Y:S01]  /*af70*/  FMUL.FTZ R4, R112, R182.reuse ;  /* 0x000000b670047220 */ /* 0x084fe20000410000 */
[-C--:B------:R-:W-:Y:S01]  /*af80*/  FMUL.FTZ R5, R113, R182.reuse ;  /* 0x000000b671057220 */ /* 0x080fe20000410000 */
[-C--:B------:R-:W-:Y:S01]  /*af90*/  FMUL.FTZ R12, R104, R182.reuse ;  /* 0x000000b6680c7220 */ /* 0x080fe20000410000 */
[----:B------:R-:W-:Y:S01]  /*afa0*/  FMUL.FTZ R13, R105, R182 ;  /* 0x000000b6690d7220 */ /* 0x000fe20000410000 */
[-C--:B-1----:R-:W-:Y:S01]  /*afb0*/  FMUL.FTZ R6, R114, R162.reuse ;  /* 0x000000a272067220 */ /* 0x082fe20000410000 */
[-C--:B------:R-:W-:Y:S01]  /*afc0*/  FMUL.FTZ R7, R115, R162.reuse ;  /* 0x000000a273077220 */ /* 0x080fe20000410000 */
[-C--:B------:R-:W-:Y:S01]  /*afd0*/  FMUL.FTZ R14, R106, R162.reuse ;  /* 0x000000a26a0e7220 */ /* 0x080fe20000410000 */
[----:B------:R-:W-:Y:S01]  /*afe0*/  FMUL.FTZ R15, R107, R162 ;  /* 0x000000a26b0f7220 */ /* 0x000fe20000410000 */
[-C--:B------:R-:W-:Y:S01]  /*aff0*/  FMUL.FTZ R20, R96, R182.reuse ;  /* 0x000000b660147220 */ /* 0x080fe20000410000 */
[----:B------:R-:W-:Y:S01]  /*b000*/  FMUL.FTZ R21, R97, R182 ;  /* 0x000000b661157220 */ /* 0x000fe20000410000 */
[-C--:B------:R-:W-:Y:S01]  /*b010*/  FMUL.FTZ R22, R98, R162.reuse ;  /* 0x000000a262167220 */ /* 0x080fe20000410000 */
[----:B------:R-:W-:Y:S01]  /*b020*/  FMUL.FTZ R23, R99, R162 ;  /* 0x000000a263177220 */ /* 0x000fe20000410000 */
[----:B----4-:R-:W-:Y:S01]  /*b030*/  F2FP.BF16.F32.PACK_AB R51, R3, R128 ;  /* 0x000000800333723e */ /* 0x010fe200000010ff */
        /* <DEDUP_REMOVED lines=37> */
[--C-:B------:R-:W-:Y:S01]  /*b290*/  FFMA.FTZ R72, R235, UR6, -R126.reuse ;  /* 0x00000006eb487c23 */ /* 0x100fe2000801087e */
[C---:B------:R-:W-:Y:S01]  /*b2a0*/  HMMA.16816.F32.BF16 R4, R48.reuse, R8, R4 ;  /* 0x000000083004723c */ /* 0x040fe20000041804 */
[----:B------:R-:W-:Y:S01]  /*b2b0*/  MUFU.EX2 R116, R116 ;  /* 0x0000007400747308 */ /* 0x000fe20000000800 */
[----:B------:R-:W-:Y:S01]  /*b2c0*/  FFMA.FTZ R171, R183, UR6, -R126 ;  /* 0x00000006b7ab7c23 */ /* 0x000fe2000801087e */
[----:B------:R-:W-:Y:S01]  /*b2d0*/  FFMA.FTZ R201, R190, R182, R201 ;  /* 0x000000b6bec97223 */ /* 0x000fe200000100c9 */
[--C-:B------:R-:W-:Y:S01]  /*b2e0*/  FFMA.FTZ R74, R148, UR6, -R158.reuse ;  /* 0x00000006944a7c23 */ /* 0x100fe2000801089e */
[----:B------:R-:W1:Y:S01]  /*b2f0*/  MUFU.EX2 R73, R73 ;  /* 0x0000004900497308 */ /* 0x000e620000000800 */
[----:B------:R-:W-:Y:S01]  /*b300*/  FFMA.FTZ R156, R156, UR6, -R158 ;  /* 0x000000069c9c7c23 */ /* 0x000fe2000801089e */
[--C-:B------:R-:W-:Y:S01]  /*b310*/  FFMA.FTZ R182, R145, UR6, -R126.reuse ;  /* 0x0000000691b67c23 */ /* 0x100fe2000801087e */
[C---:B------:R-:W-:Y:S01]  /*b320*/  HMMA.16816.F32.BF16 R12, R48.reuse, R16, R12 ;  /* 0x00000010300c723c */ /* 0x040fe2000004180c */
[----:B------:R-:W-:Y:S01]  /*b330*/  MUFU.EX2 R122, R122 ;  /* 0x0000007a007a7308 */ /* 0x000fe20000000800 */
[--C-:B------:R-:W-:Y:S01]  /*b340*/  FFMA.FTZ R147, R147, UR6, -R126.reuse ;  /* 0x0000000693937c23 */ /* 0x100fe2000801087e */
[--C-:B------:R-:W-:Y:S01]  /*b350*/  FFMA.FTZ R149, R149, UR6, -R126.reuse ;  /* 0x0000000695957c23 */ /* 0x100fe2000801087e */
[----:B------:R-:W-:Y:S01]  /*b360*/  FFMA.FTZ R148, R151, UR6, -R126 ;  /* 0x0000000697947c23 */ /* 0x000fe2000801087e */
[----:B------:R-:W-:Y:S01]  /*b370*/  MUFU.EX2 R59, R59 ;  /* 0x0000003b003b7308 */ /* 0x000fe20000000800 */
[--C-:B------:R-:W-:Y:S01]  /*b380*/  FFMA.FTZ R163, R163, UR6, -R158.reuse ;  /* 0x00000006a3a37c23 */ /* 0x100fe2000801089e */
[--C-:B------:R-:W-:Y:S01]  /*b390*/  FFMA.FTZ R153, R153, UR6, -R158.reuse ;  /* 0x0000000699997c23 */ /* 0x100fe2000801089e */
[C---:B------:R-:W-:Y:S01]  /*b3a0*/  HMMA.16816.F32.BF16 R20, R48.reuse, R24, R20 ;  /* 0x000000183014723c */ /* 0x040fe20000041814 */
[----:B------:R-:W-:Y:S01]  /*b3b0*/  MUFU.EX2 R72, R72 ;  /* 0x0000004800487308 */ /* 0x000fe20000000800 */
[--C-:B------:R-:W-:Y:S01]  /*b3c0*/  FFMA.FTZ R150, R150, UR6, -R158.reuse ;  /* 0x0000000696967c23 */ /* 0x100fe2000801089e */
[----:B------:R-:W-:Y:S01]  /*b3d0*/  FFMA.FTZ R157, R157, UR6, -R158 ;  /* 0x000000069d9d7c23 */ /* 0x000fe2000801089e */
[----:B------:R-:W-:Y:S01]  /*b3e0*/  FFMA.FTZ R191, R191, R162, R160 ;  /* 0x000000a2bfbf7223 */ /* 0x000fe200000100a0 */
[----:B------:R-:W2:Y:S01]  /*b3f0*/  MUFU.EX2 R121, R233 ;  /* 0x000000e900797308 */ /* 0x000ea20000000800 */
[----:B------:R-:W-:Y:S01]  /*b400*/  FADD.FTZ R201, R154, R201 ;  /* 0x000000c99ac97221 */ /* 0x000fe20000010000 */
[--C-:B------:R-:W-:Y:S01]  /*b410*/  FFMA.FTZ R152, R152, UR6, -R158.reuse ;  /* 0x0000000698987c23 */ /* 0x100fe2000801089e */
[C---:B------:R-:W-:Y:S01]  /*b420*/  HMMA.16816.F32.BF16 R28, R48.reuse, R32, R28 ;  /* 0x00000020301c723c */ /* 0x040fe2000004181c */
[----:B------:R-:W-:Y:S01]  /*b430*/  MUFU.EX2 R117, R117 ;  /* 0x0000007500757308 */ /* 0x000fe20000000800 */
[----:B------:R-:W-:Y:S01]  /*b440*/  FADD.FTZ R191, R134, R191 ;  /* 0x000000bf86bf7221 */ /* 0x000fe20000010000 */
[--C-:B------:R-:W-:Y:S01]  /*b450*/  FFMA.FTZ R159, R159, UR6, -R158.reuse ;  /* 0x000000069f9f7c23 */ /* 0x100fe2000801089e */
[----:B------:R-:W-:Y:S01]  /*b460*/  FFMA.FTZ R144, R144, UR6, -R158 ;  /* 0x0000000690907c23 */ /* 0x000fe2000801089e */
[----:B------:R-:W4:Y:S01]  /*b470*/  MUFU.EX2 R58, R58 ;  /* 0x0000003a003a7308 */ /* 0x000f220000000800 */
[----:B------:R-:W-:Y:S01]  /*b480*/  FADD.FTZ R128, R128, R191 ;  /* 0x000000bf80807221 */ /* 0x000fe20000010000 */
        /* <DEDUP_REMOVED lines=27> */
[----:B---3--:R-:W-:Y:S01]  /*b640*/  HMMA.16816.F32.BF16 R44, R48, R52, R44 ;  /* 0x00000034302c723c */ /* 0x008fe2000004182c */
[----:B-1----:R-:W-:Y:S01]  /*b650*/  F2FP.BF16.F32.PACK_AB R52, R116, R73 ;  /* 0x000000497434723e */ /* 0x002fe200000010ff */
[----:B------:R-:W-:Y:S01]  /*b660*/  MUFU.EX2 R196, R196 ;  /* 0x000000c400c47308 */ /* 0x000fe20000000800 */
[----:B--2---:R-:W-:-:S03]  /*b670*/  F2FP.BF16.F32.PACK_AB R53, R121, R72 ;  /* 0x000000487935723e */ /* 0x004fc600000010ff */
[----:B------:R-:W-:Y:S02]  /*b680*/  MUFU.EX2 R198, R198 ;  /* 0x000000c600c67308 */ /* 0x000fe40000000800 */
[----:B------:R-:W-:Y:S01]  /*b690*/  HMMA.16816.F32.BF16 R48, R48, R54, R68 ;  /* 0x000000363030723c */ /* 0x000fe20000041844 */
[----:B------:R-:W1:Y:S01]  /*b6a0*/  LDSM.16.MT88.4 R68, [R119+0x9400] ;  /* 0x009400007744783b */ /* 0x000e620000004200 */
        /* <DEDUP_REMOVED lines=8> */
[----:B------:R-:W2:Y:S01]  /*b730*/  LDSM.16.MT88.4 R60, [R2+0x4400] ;  /* 0x00440000023c783b */ /* 0x000ea20000004200 */
[----:B------:R-:W-:Y:S04]  /*b740*/  MUFU.EX2 R156, R156 ;  /* 0x0000009c009c7308 */ /* 0x000fe80000000800 */
[----:B------:R-:W-:Y:S02]  /*b750*/  MUFU.EX2 R182, R182 ;  /* 0x000000b600b67308 */ /* 0x000fe40000000800 */
[C---:B-----5:R-:W-:Y:S02]  /*b760*/  HMMA.16816.F32.BF16 R12, R52.reuse, R64, R12 ;  /* 0x00000040340c723c */ /* 0x060fe4000004180c */
        /* <DEDUP_REMOVED lines=31> */
[C---:B------:R-:W-:Y:S01]  /*b960*/  HMMA.16816.F32.BF16 R24, R52.reuse, R62, R24 ;  /* 0x0000003e3418723c */ /* 0x040fe20000041818 */
[----:B------:R-:W2:Y:S07]  /*b970*/  LDSM.16.MT88.4 R60, [R2+0x4800] ;  /* 0x00480000023c783b */ /* 0x000eae0000004200 */
[C---:B---3--:R-:W-:Y:S08]  /*b980*/  HMMA.16816.F32.BF16 R12, R52.reuse, R64, R12 ;  /* 0x00000040340c723c */ /* 0x048ff0000004180c */
[C---:B-1----:R-:W-:Y:S08]  /*b990*/  HMMA.16816.F32.BF16 R4, R52.reuse, R68, R4 ;  /* 0x000000443404723c */ /* 0x042ff00000041804 */
[C---:B------:R-:W-:Y:S01]  /*b9a0*/  HMMA.16816.F32.BF16 R8, R52.reuse, R70, R8 ;  /* 0x000000463408723c */ /* 0x040fe20000041808 */
[----:B------:R-:W1:Y:S07]  /*b9b0*/  LDSM.16.MT88.4 R68, [R2+0x2800] ;  /* 0x002800000244783b */ /* 0x000e6e0000004200 */
[C---:B------:R-:W-:Y:S01]  /*b9c0*/  HMMA.16816.F32.BF16 R16, R52.reuse, R66, R16 ;  /* 0x000000423410723c */ /* 0x040fe20000041810 */
[----:B------:R-:W3:Y:S07]  /*b9d0*/  LDSM.16.MT88.4 R64, [R119+0xd800] ;  /* 0x00d800007740783b */ /* 0x000eee0000004200 */
[----:B--2---:R-:W-:Y:S01]  /*b9e0*/  HMMA.16816.F32.BF16 R44, R52, R60, R44 ;  /* 0x0000003c342c723c */ /* 0x004fe2000004182c */
[--C-:B------:R-:W-:Y:S01]  /*b9f0*/  FFMA.FTZ R60, R205, UR6, -R158.reuse ;  /* 0x00000006cd3c7c23 */ /* 0x100fe2000801089e */
[----:B------:R-:W-:-:S03]  /*ba00*/  FFMA.FTZ R205, R219, UR6, -R158 ;  /* 0x00000006dbcd7c23 */ /* 0x000fc6000801089e */
[----:B------:R2:W4:Y:S03]  /*ba10*/  MUFU.EX2 R207, R60 ;  /* 0x0000003c00cf7308 */ /* 0x0005260000000800 */
[C---:B------:R-:W-:Y:S01]  /*ba20*/  HMMA.16816.F32.BF16 R48, R52.reuse, R62, R48 ;  /* 0x0000003e3430723c */ /* 0x040fe20000041830 */
[----:B------:R-:W5:Y:S01]  /*ba30*/  MUFU.EX2 R205, R205 ;  /* 0x000000cd00cd7308 */ /* 0x000f620000000800 */
[----:B--2---:R-:W2:Y:S06]  /*ba40*/  LDSM.16.MT88.4 R60, [R119+0xbc00] ;  /* 0x00bc0000773c783b */ /* 0x004eac0000004200 */
[C---:B-1----:R-:W-:Y:S08]  /*ba50*/  HMMA.16816.F32.BF16 R28, R52.reuse, R68, R28 ;  /* 0x00000044341c723c */ /* 0x042ff0000004181c */
[C---:B------:R-:W-:Y:S01]  /*ba60*/  HMMA.16816.F32.BF16 R32, R52.reuse, R70, R32 ;  /* 0x000000463420723c */ /* 0x040fe20000041820 */
[----:B------:R-:W1:Y:S07]  /*ba70*/  LDSM.16.MT88.4 R68, [R119+0x9c00] ;  /* 0x009c00007744783b */ /* 0x000e6e0000004200 */
[C---:B---3--:R-:W-:Y:S08]  /*ba80*/  HMMA.16816.F32.BF16 R36, R52.reuse, R64, R36 ;  /* 0x000000403424723c */ /* 0x048ff00000041824 */
[----:B------:R-:W-:Y:S01]  /*ba90*/  HMMA.16816.F32.BF16 R40, R52, R66, R40 ;  /* 0x000000423428723c */ /* 0x000fe20000041828 */
[----:B----4-:R-:W-:Y:S01]  /*baa0*/  F2FP.BF16.F32.PACK_AB R52, R188, R207 ;  /* 0x000000cfbc34723e */ /* 0x010fe200000010ff */
[----:B------:R-:W3:Y:S01]  /*bab0*/  LDSM.16.MT88.4 R64, [R2+0xc00] ;  /* 0x000c00000240783b */ /* 0x000ee20000004200 */
[----:B------:R-:W-:-:S02]  /*bac0*/  F2FP.BF16.F32.PACK_AB R53, R194, R211 ;  /* 0x000000d3c235723e */ /* 0x000fc400000010ff */
[----:B-----5:R-:W-:Y:S02]  /*bad0*/  F2FP.BF16.F32.PACK_AB R54, R186, R205 ;  /* 0x000000cdba36723e */ /* 0x020fe400000010ff */
        /* <DEDUP_REMOVED lines=10> */
[----:B--2---:R-:W-:Y:S01]  /*bb80*/  HMMA.16816.F32.BF16 R44, R52, R60, R44 ;  /* 0x0000003c342c723c */ /* 0x004fe2000004182c */
[--C-:B------:R-:W-:Y:S01]  /*bb90*/  FFMA.FTZ R60, R193, UR6, -R158.reuse ;  /* 0x00000006c13c7c23 */ /* 0x100fe2000801089e */
[----:B------:R-:W-:-:S03]  /*bba0*/  FFMA.FTZ R193, R203, UR6, -R158 ;  /* 0x00000006cbc17c23 */ /* 0x000fc6000801089e */
[----:B------:R2:W4:Y:S03]  /*bbb0*/  MUFU.EX2 R197, R60 ;  /* 0x0000003c00c57308 */ /* 0x0005260000000800 */
[C---:B------:R-:W-:Y:S01]  /*bbc0*/  HMMA.16816.F32.BF16 R48, R52.reuse, R62, R48 ;  /* 0x0000003e3430723c */ /* 0x040fe20000041830 */
[----:B------:R-:W5:Y:S07]  /*bbd0*/  MUFU.EX2 R193, R193 ;  /* 0x000000c100c17308 */ /* 0x000f6e0000000800 */
[C---:B-1----:R-:W-:Y:S01]  /*bbe0*/  HMMA.16816.F32.BF16 R28, R52.reuse, R68, R28 ;  /* 0x00000044341c723c */ /* 0x042fe2000004181c */
[----:B--2---:R-:W1:Y:S07]  /*bbf0*/  LDSM.16.MT88.4 R60, [R2+0x1000] ;  /* 0x00100000023c783b */ /* 0x004e6e0000004200 */
[C---:B------:R-:W-:Y:S01]  /*bc00*/  HMMA.16816.F32.BF16 R32, R52.reuse, R70, R32 ;  /* 0x000000463420723c */ /* 0x040fe20000041820 */
[----:B------:R-:W2:Y:S07]  /*bc10*/  LDSM.16.MT88.4 R68, [R119+0xa000] ;  /* 0x00a000007744783b */ /* 0x000eae0000004200 */
[C---:B---3--:R-:W-:Y:S08]  /*bc20*/  HMMA.16816.F32.BF16 R36, R52.reuse, R64, R36 ;  /* 0x000000403424723c */ /* 0x048ff00000041824 */
[----:B------:R-:W-:Y:S01]  /*bc30*/  HMMA.16816.F32.BF16 R40, R52, R66, R40 ;  /* 0x000000423428723c */ /* 0x000fe20000041828 */
[----:B----4-:R-:W-:Y:S01]  /*bc40*/  F2FP.BF16.F32.PACK_AB R52, R196, R197 ;  /* 0x000000c5c434723e */ /* 0x010fe200000010ff */
[----:B------:R-:W3:Y:S01]  /*bc50*/  LDSM.16.MT88.4 R64, [R119+0xc000] ;  /* 0x00c000007740783b */ /* 0x000ee20000004200 */
[----:B------:R-:W-:-:S02]  /*bc60*/  F2FP.BF16.F32.PACK_AB R53, R187, R202 ;  /* 0x000000cabb35723e */ /* 0x000fc400000010ff */
[----:B-----5:R-:W-:Y:S02]  /*bc70*/  F2FP.BF16.F32.PACK_AB R54, R193, R198 ;  /* 0x000000c6c136723e */ /* 0x020fe400000010ff */
[----:B------:R-:W-:-:S07]  /*bc80*/  F2FP.BF16.F32.PACK_AB R55, R171, R200 ;  /* 0x000000c8ab37723e */ /* 0x000fce00000010ff */
[C---:B------:R-:W-:Y:S08]  /*bc90*/  HMMA.16816.F32.BF16 R28, R52.reuse, R76, R28 ;  /* 0x0000004c341c723c */ /* 0x040ff0000004181c */
        /* <DEDUP_REMOVED lines=8> */
[----:B------:R-:W-:Y:S07]  /*bd20*/  LDSM.16.MT88.4 R64, [R119+0xc400] ;  /* 0x00c400007740783b */ /* 0x000fee0000004200 */
[C---:B------:R-:W-:Y:S01]  /*bd30*/  HMMA.16816.F32.BF16 R32, R52.reuse, R78, R32 ;  /* 0x0000004e3420723c */ /* 0x040fe20000041820 */
[----:B------:R-:W3:Y:S07]  /*bd40*/  LDSM.16.MT88.4 R76, [R2+0x1400] ;  /* 0x00140000024c783b */ /* 0x000eee0000004200 */
[----:B-1----:R-:W-:Y:S01]  /*bd50*/  HMMA.16816.F32.BF16 R36, R52, R68, R36 ;  /* 0x000000443424723c */ /* 0x002fe20000041824 */
[----:B------:R-:W-:-:S07]  /*bd60*/  F2FP.BF16.F32.PACK_AB R69, R147, R182 ;  /* 0x000000b69345723e */ /* 0x000fce00000010ff */
[----:B------:R-:W-:Y:S01]  /*bd70*/  HMMA.16816.F32.BF16 R40, R52, R70, R40 ;  /* 0x000000463428723c */ /* 0x000fe20000041828 */
[----:B------:R-:W-:-:S07]  /*bd80*/  F2FP.BF16.F32.PACK_AB R71, R148, R149 ;  /* 0x000000959447723e */ /* 0x000fce00000010ff */
[----:B--2---:R-:W-:Y:S01]  /*bd90*/  HMMA.16816.F32.BF16 R44, R52, R60, R44 ;  /* 0x0000003c342c723c */ /* 0x004fe2000004182c */
[--C-:B------:R-:W-:Y:S01]  /*bda0*/  FFMA.FTZ R61, R155, UR6, -R158.reuse ;  /* 0x000000069b3d7c23 */ /* 0x100fe2000801089e */
[--C-:B------:R-:W-:Y:S01]  /*bdb0*/  FFMA.FTZ R60, R146, UR6, -R158.reuse ;  /* 0x00000006923c7c23 */ /* 0x100fe2000801089e */
[----:B------:R-:W1:Y:S01]  /*bdc0*/  MUFU.EX2 R155, R163 ;  /* 0x000000a3009b7308 */ /* 0x000e620000000800 */
[----:B------:R-:W-:-:S03]  /*bdd0*/  FFMA.FTZ R158, R161, UR6, -R158 ;  /* 0x00000006a19e7c23 */ /* 0x000fc6000801089e */
[----:B------:R-:W-:Y:S01]  /*bde0*/  MUFU.EX2 R146, R61 ;  /* 0x0000003d00927308 */ /* 0x000fe20000000800 */
[----:B------:R-:W-:Y:S01]  /*bdf0*/  HMMA.16816.F32.BF16 R48, R52, R62, R48 ;  /* 0x0000003e3430723c */ /* 0x000fe20000041830 */
[----:B------:R-:W2:Y:S02]  /*be00*/  LDSM.16.MT88.4 R52, [R119+0xa400] ;  /* 0x00a400007734783b */ /* 0x000ea40000004200 */
[----:B------:R-:W4:Y:S01]  /*be10*/  MUFU.EX2 R145, R60 ;  /* 0x0000003c00917308 */ /* 0x000f220000000800 */
[----:B-1----:R-:W-:Y:S02]  /*be20*/  F2FP.BF16.F32.PACK_AB R68, R155, R156 ;  /* 0x0000009c9b44723e */ /* 0x002fe400000010ff */
[----:B----4-:R-:W-:Y:S01]  /*be30*/  F2FP.BF16.F32.PACK_AB R70, R145, R146 ;  /* 0x000000929146723e */ /* 0x010fe200000010ff */
[----:B------:R-:W1:Y:S06]  /*be40*/  LDSM.16.MT88.4 R60, [R2+0x3400] ;  /* 0x00340000023c783b */ /* 0x000e6c0000004200 */
[C---:B---3--:R-:W-:Y:S08]  /*be50*/  HMMA.16816.F32.BF16 R12, R68.reuse, R76, R12 ;  /* 0x0000004c440c723c */ /* 0x048ff0000004180c */
[C---:B------:R-:W-:Y:S01]  /*be60*/  HMMA.16816.F32.BF16 R16, R68.reuse, R78, R16 ;  /* 0x0000004e4410723c */ /* 0x040fe20000041810 */
[----:B------:R-:W-:Y:S07]  /*be70*/  LDSM.16.MT88.4 R76, [R119+0xe800] ;  /* 0x00e80000774c783b */ /* 0x000fee0000004200 */
[----:B------:R-:W-:Y:S01]  /*be80*/  HMMA.16816.F32.BF16 R20, R68, R64, R20 ;  /* 0x000000404414723c */ /* 0x000fe20000041814 */
[----:B------:R-:W-:-:S04]  /*be90*/  FADD.FTZ R64, R132, R201 ;  /* 0x000000c984407221 */ /* 0x000fc80000010000 */
[----:B------:R-:W-:-:S03]  /*bea0*/  FADD.FTZ R64, R127, R64 ;  /* 0x000000407f407221 */ /* 0x000fc60000010000 */
        /* <DEDUP_REMOVED lines=15> */
[----:B-1----:R-:W-:-:S07]  /*bfa0*/  F2FP.BF16.F32.PACK_AB R5, R60, R63 ;  /* 0x0000003f3c05723e */ /* 0x002fce00000010ff */
        /* <DEDUP_REMOVED lines=15> */
[----:B------:R-:W-:Y:S04]  /*c0a0*/  MUFU.EX2 R21, R158 ;  /* 0x0000009e00157308 */ /* 0x000fe80000000800 */
[----:B------:R-:W-:Y:S03]  /*c0b0*/  MUFU.EX2 R20, R123 ;  /* 0x0000007b00147308 */ /* 0x000fe60000000800 */
[----:B------:R-:W-:Y:S01]  /*c0c0*/  HMMA.16816.F32.BF16 R92, R4, R94, R24 ;  /* 0x0000005e045c723c */ /* 0x000fe20000041818 */
[----:B------:R-:W-:Y:S01]  /*c0d0*/  FADD.FTZ R25, R3, R128 ;  /* 0x0000008003197221 */ /* 0x000fe20000010000 */
[----:B------:R-:W-:Y:S01]  /*c0e0*/  FADD.FTZ R3, R73, R64 ;  /* 0x0000004049037221 */ /* 0x000fe20000010000 */
[----:B------:R-:W2:Y:S02]  /*c0f0*/  MUFU.EX2 R23, R124 ;  /* 0x0000007c00177308 */ /* 0x000ea40000000800 */
[----:B------:R-:W-:Y:S01]  /*c100*/  FADD.FTZ R22, R72, R25 ;  /* 0x0000001948167221 */ /* 0x000fe20000010000 */
[----:B------:R-:W-:-:S02]  /*c110*/  FADD.FTZ R3, R116, R3 ;  /* 0x0000000374037221 */ /* 0x000fc40000010000 */
[C---:B------:R-:W-:Y:S01]  /*c120*/  HMMA.16816.F32.BF16 R104, R4.reuse, R100, R12 ;  /* 0x000000640468723c */ /* 0x040fe2000004180c */
[----:B------:R-:W3:Y:S07]  /*c130*/  LDSM.16.MT88.4 R12, [R119+0xac00] ;  /* 0x00ac0000770c783b */ /* 0x000eee0000004200 */
[C---:B------:R-:W-:Y:S01]  /*c140*/  HMMA.16816.F32.BF16 R100, R4.reuse, R102, R16 ;  /* 0x000000660464723c */ /* 0x040fe20000041810 */
[----:B------:R-:W4:Y:S07]  /*c150*/  LDSM.16.MT88.4 R16, [R2+0x1c00] ;  /* 0x001c00000210783b */ /* 0x000f2e0000004200 */
[C---:B------:R-:W-:Y:S08]  /*c160*/  HMMA.16816.F32.BF16 R88, R4.reuse, R84, R28 ;  /* 0x000000540458723c */ /* 0x040ff0000004181c */
[----:B-1----:R-:W-:Y:S01]  /*c170*/  HMMA.16816.F32.BF16 R72, R4, R8, R44 ;  /* 0x000000080448723c */ /* 0x002fe2000004182c */
[----:B------:R-:W-:Y:S01]  /*c180*/  FADD.FTZ R8, R121, R22 ;  /* 0x0000001679087221 */ /* 0x000fe20000010000 */
[----:B------:R-:W-:Y:S01]  /*c190*/  FADD.FTZ R22, R122, R3 ;  /* 0x000000037a167221 */ /* 0x000fe20000010000 */
[----:B------:R-:W-:-:S02]  /*c1a0*/  MOV R3, R57 ;  /* 0x0000003900037202 */ /* 0x000fc40000000f00 */
        /* <DEDUP_REMOVED lines=22> */
[----:B--2---:R-:W-:Y:S02]  /*c310*/  F2FP.BF16.F32.PACK_AB R5, R23, R20 ;  /* 0x000000141705723e */ /* 0x004fe400000010ff */
        /* <DEDUP_REMOVED lines=11> */
[----:B------:R-:W-:Y:S01]  /*c3d0*/  FADD.FTZ R200, R200, R187 ;  /* 0x000000bbc8c87221 */ /* 0x000fe20000010000 */
[----:B------:R-:W-:Y:S01]  /*c3e0*/  IADD3 R187, PT, PT, R140, -0x3, RZ ;  /* 0xfffffffd8cbb7810 */ /* 0x000fe20007ffe0ff */
        /* <DEDUP_REMOVED lines=23> */
[----:B------:R1:W4:Y:S01]  /*c560*/  LDSM.16.MT88.4 R8, [R2+0x5c00] ;  /* 0x005c00000208783b */ /* 0x0003220000004200 */
        /* <DEDUP_REMOVED lines=11> */
[----:B------:R-:W-:Y:S01]  /*c620*/  FADD.FTZ R191, R125, R120 ;  /* 0x000000787dbf7221 */ /* 0x000fe20000010000 */
[----:B-1----:R-:W-:-:S04]  /*c630*/  MOV R2, R56 ;  /* 0x0000003800027202 */ /* 0x002fc80000000f00 */
[C---:B---3--:R-:W-:Y:S08]  /*c640*/  HMMA.16816.F32.BF16 R80, R4.reuse, R16, R80 ;  /* 0x000000100450723c */ /* 0x048ff00000041850 */
[C---:B------:R-:W-:Y:S08]  /*c650*/  HMMA.16816.F32.BF16 R76, R4.reuse, R18, R76 ;  /* 0x00000012044c723c */ /* 0x040ff0000004184c */
[C---:B----4-:R-:W-:Y:S08]  /*c660*/  HMMA.16816.F32.BF16 R72, R4.reuse, R8, R72 ;  /* 0x000000080448723c */ /* 0x050ff00000041848 */
[----:B------:R-:W-:-:S15]  /*c670*/  HMMA.16816.F32.BF16 R68, R4, R10, R68 ;  /* 0x0000000a0444723c */ /* 0x000fde0000041844 */
[----:B------:R-:W-:-:S05]  /*c680*/  NOP ;  /* 0x0000000000007918 */ /* 0x000fca0000000000 */
.L_x_1683:
[----:B------:R-:W-:-:S13]  /*c690*/  ISETP.GE.AND P0, PT, R187, RZ, PT ;  /* 0x000000ffbb00720c */ /* 0x000fda0003f06270 */
[----:B------:R-:W-:Y:S05]  /*c6a0*/  @!P0 BRA `(.L_x_1689) ;  /* 0x0000004800cc8947 */ /* 0x000fea0003800000 */
[----:B------:R-:W-:Y:S01]  /*c6b0*/  UISETP.NE.U32.AND UP0, UPT, UR8, URZ, UPT ;  /* 0x000000ff0800728c */ /* 0x000fe2000bf05070 */
[----:B------:R-:W-:Y:S01]  /*c6c0*/  IMAD.MOV.U32 R116, RZ, RZ, R3 ;  /* 0x000000ffff747224 */ /* 0x000fe200078e0003 */
[----:B------:R-:W-:Y:S01]  /*c6d0*/  SHF.L.U32 R3, R118, 0x1, RZ ;  /* 0x0000000176037819 */ /* 0x000fe200000006ff */
[----:B------:R-:W-:Y:S01]  /*c6e0*/  IMAD.SHL.U32 R188, R187, 0x80, RZ ;  /* 0x00000080bbbc7824 */ /* 0x000fe200078e00ff */
[----:B------:R-:W-:Y:S01]  /*c6f0*/  UISETP.NE.AND.EX UP0, UPT, UR9, URZ, UPT, UP0 ;  /* 0x000000ff0900728c */ /* 0x000fe2000bf05300 */
[----:B------:R-:W-:Y:S01]  /*c700*/  IMAD.MOV.U32 R117, RZ, RZ, R2 ;  /* 0x000000ffff757224 */ /* 0x000fe200078e0002 */
[----:B------:R-:W-:Y:S01]  /*c710*/  LOP3.LUT R3, R3, 0x6, RZ, 0xc0, !PT ;  /* 0x0000000603037812 */ /* 0x000fe200078ec0ff */
[----:B------:R-:W-:Y:S01]  /*c720*/  VIADD R182, R119, 0x9020 ;  /* 0x0000902077b67836 */ /* 0x000fe20000000000 */
[----:B------:R-:W-:Y:S01]  /*c730*/  IADD3 R187, PT, PT, R187, 0x1, RZ ;  /* 0x00000001bbbb7810 */ /* 0x000fe20007ffe0ff */
[----:B------:R-:W1:Y:S01]  /*c740*/  LDCU UR10, c[0x0][0x440] ;  /* 0x00008800ff0a77ac */ /* 0x000e620008000800 */
[C---:B------:R-:W-:Y:S01]  /*c750*/  LOP3.LUT R186, R188.reuse, 0x40, R3, 0xfe, !PT ;  /* 0x00000040bcba7812 */ /* 0x040fe200078efe03 */
[----:B------:R-:W-:Y:S01]  /*c760*/  VIADD R188, R188, 0x80 ;  /* 0x00000080bcbc7836 */ /* 0x000fe20000000000 */
[----:B------:R-:W-:Y:S01]  /*c770*/  PLOP3.LUT P6, PT, PT, PT, UP0, 0x80, 0x8 ;  /* 0x000000000008781c */ /* 0x000fe20003fcf008 */
[----:B------:R-:W2:Y:S01]  /*c780*/  LDCU UR5, c[0x0][0x50c] ;  /* 0x0000a180ff0577ac */ /* 0x000ea20008000800 */
[----:B------:R-:W-:Y:S01]  /*c790*/  MOV R183, RZ ;  /* 0x000000ff00b77202 */ /* 0x000fe20000000f00 */
[----:B------:R-:W3:Y:S01]  /*c7a0*/  LDCU UR4, c[0x0][0x45c] ;  /* 0x00008b80ff0477ac */ /* 0x000ee20008000800 */
[----:B------:R-:W4:Y:S01]  /*c7b0*/  LDCU.64 UR6, c[0x0][0x3a0] ;  /* 0x00007400ff0677ac */ /* 0x000f220008000a00 */
[----:B------:R-:W1:Y:S08]  /*c7c0*/  LDCU.64 UR8, c[0x0][0x3a8] ;  /* 0x00007500ff0877ac */ /* 0x000e700008000a00 */
.L_x_1693:
        /* <DEDUP_REMOVED lines=76> */
.L_x_1690:
        /* <DEDUP_REMOVED lines=13> */
[----:B------:R-:W-:Y:S02]  /*cd60*/  MOV R148, 0x20 ;  /* 0x0000002000947802 */ /* 0x000fe40000000f00 */
        /* <DEDUP_REMOVED lines=10> */
[----:B------:R-:W-:Y:S02]  /*ce10*/  ISETP.NE.AND P1, PT, R187, 0x1, PT ;  /* 0x00000001bb00780c */ /* 0x000fe40003f25270 */
[----:B------:R-:W-:Y:S03]  /*ce20*/  IADD3.X R199, PT, PT, R192, R197, RZ, P0, !PT ;  /* 0x000000c5c0c77210 */ /* 0x000fe600007fe4ff */
[----:B------:R-:W-:Y:S01]  /*ce30*/  @!PT LDS RZ, [RZ] ;  /* 0x00000000fffff984 */ /* 0x000fe20000000800 */
[----:B------:R-:W-:Y:S01]  /*ce40*/  @!PT LDS RZ, [RZ] ;  /* 0x00000000fffff984 */ /* 0x000fe20000000800 */
[----:B------:R-:W-:Y:S01]  /*ce50*/  @!PT LDS RZ, [RZ] ;  /* 0x00000000fffff984 */ /* 0x000fe20000000800 */
[----:B------:R-:W-:Y:S01]  /*ce60*/  @!P5 LDGSTS.E.BYPASS.LTC128B.128 [R177+0x9800], desc[UR16][R194.64] ;  /* 0x09800000c2b1dfae */ /* 0x000fe2000b981a10 */
[----:B------:R-:W-:Y:S05]  /*ce70*/  LOP3.LUT P0, RZ, R118, 0x4, RZ, 0xc0, !PT ;  /* 0x0000000476ff7812 */ /* 0x000fea000780c0ff */
        /* <DEDUP_REMOVED lines=46> */
[----:B------:R-:W4:Y:S06]  /*d160*/  LDSM.16.M88.4 R128, [R164+0x3400] ;  /* 0x00340000a480783b */ /* 0x000f2c0000000200 */
[----:B------:R-:W1:Y:S06]  /*d170*/  LDSM.16.M88.4 R132, [R164+0x3800] ;  /* 0x00380000a484783b */ /* 0x000e6c0000000200 */
[----:B------:R-:W0:Y:S06]  /*d180*/  LDGDEPBAR ;  /* 0x00000000000079af */ /* 0x000e2c0000000000 */
[----:B------:R-:W5:Y:S06]  /*d190*/  LDSM.16.M88.4 R136, [R164+0x3c00] ;  /* 0x003c0000a488783b */ /* 0x000f6c0000000200 */
[----:B------:R-:W3:Y:S06]  /*d1a0*/  LDSM.16.M88.4 R140, [R164+0x4000] ;  /* 0x00400000a48c783b */ /* 0x000eec0000000200 */
[----:B------:R-:W3:Y:S01]  /*d1b0*/  LDSM.16.M88.4 R144, [R164+0x4400] ;  /* 0x00440000a490783b */ /* 0x000ee20000000200 */
[C---:B--2---:R-:W-:Y:S05]  /*d1c0*/  HMMA.16816.F32.BF16 R4, R120.reuse, R124, RZ ;  /* 0x0000007c7804723c */ /* 0x044fea00000418ff */
[----:B------:R-:W2:Y:S06]  /*d1d0*/  LDSM.16.M88.4 R148, [R164+0x4800] ;  /* 0x00480000a494783b */ /* 0x000eac0000000200 */
[----:B------:R-:W2:Y:S01]  /*d1e0*/  LDSM.16.M88.4 R152, [R164+0x4c00] ;  /* 0x004c0000a498783b */ /* 0x000ea20000000200 */
[C---:B------:R-:W-:Y:S05]  /*d1f0*/  HMMA.16816.F32.BF16 R8, R120.reuse, R126, RZ ;  /* 0x0000007e7808723c */ /* 0x040fea00000418ff */
[----:B------:R-:W-:Y:S03]  /*d200*/  LDSM.16.M88.4 R156, [R3] ;  /* 0x00000000039c783b */ /* 0x000fe60000000200 */
[C---:B----4-:R-:W-:Y:S03]  /*d210*/  HMMA.16816.F32.BF16 R12, R120.reuse, R128, RZ ;  /* 0x00000080780c723c */ /* 0x050fe600000418ff */
[----:B------:R-:W4:Y:S05]  /*d220*/  LDSM.16.M88.4 R160, [R2+0x3000] ;  /* 0x0030000002a0783b */ /* 0x000f2a0000000200 */
[C---:B------:R-:W-:Y:S01]  /*d230*/  HMMA.16816.F32.BF16 R16, R120.reuse, R130, RZ ;  /* 0x000000827810723c */ /* 0x040fe200000418ff */
[----:B------:R-:W-:Y:S06]  /*d240*/  LDSM.16.M88.4 R124, [R2+0x3800] ;  /* 0x00380000027c783b */ /* 0x000fec0000000200 */
[----:B------:R-:W-:Y:S01]  /*d250*/  LDSM.16.M88.4 R128, [R2+0x3c00] ;  /* 0x003c00000280783b */ /* 0x000fe20000000200 */
[C---:B-1----:R-:W-:Y:S08]  /*d260*/  HMMA.16816.F32.BF16 R20, R120.reuse, R132, RZ ;  /* 0x000000847814723c */ /* 0x042ff000000418ff */
[C---:B------:R-:W-:Y:S01]  /*d270*/  HMMA.16816.F32.BF16 R24, R120.reuse, R134, RZ ;  /* 0x000000867818723c */ /* 0x040fe200000418ff */
[----:B------:R-:W-:Y:S07]  /*d280*/  LDSM.16.M88.4 R132, [R164+0x5800] ;  /* 0x00580000a484783b */ /* 0x000fee0000000200 */
[C---:B-----5:R-:W-:Y:S08]  /*d290*/  HMMA.16816.F32.BF16 R28, R120.reuse, R136, RZ ;  /* 0x00000088781c723c */ /* 0x060ff000000418ff */
        /* <DEDUP_REMOVED lines=10> */
[C---:B----4-:R-:W-:Y:S08]  /*d340*/  HMMA.16816.F32.BF16 R4, R156.reuse, R160, R4 ;  /* 0x000000a09c04723c */ /* 0x050ff00000041804 */
        /* <DEDUP_REMOVED lines=45> */
[----:B------:R-:W1:Y:S06]  /*d620*/  LDSM.16.M88.4 R120, [R2+0x5400] ;  /* 0x005400000278783b */ /* 0x000e6c0000000200 */
[----:B------:R-:W3:Y:S01]  /*d630*/  LDSM.16.M88.4 R124, [R2+0x5800] ;  /* 0x00580000027c783b */ /* 0x000ee20000000200 */
        /* <DEDUP_REMOVED lines=51> */
[C---:B------:R-:W-:Y:S08]  /*d970*/  HMMA.16816.F32.BF16 R8, R132.reuse, R130, R8 ;  /* 0x000000828408723c */ /* 0x040ff00000041808 */
[C---:B-1----:R-:W-:Y:S03]  /*d980*/  HMMA.16816.F32.BF16 R12, R132.reuse, R120, R12 ;  /* 0x00000078840c723c */ /* 0x042fe6000004180c */
        /* <DEDUP_REMOVED lines=12> */
[----:B------:R-:W3:Y:S01]  /*da50*/  MUFU.TANH R195, R195 ;  /* 0x000000c300c37308 */ /* 0x000ee20000002400 */
[----:B------:R-:W-:Y:S01]  /*da60*/  FMUL.FTZ R232, R12, UR5 ;  /* 0x000000050ce87c20 */ /* 0x000fe20008410000 */
[----:B------:R-:W-:Y:S01]  /*da70*/  FMUL.FTZ R230, R13, UR5 ;  /* 0x000000050de67c20 */ /* 0x000fe20008410000 */
[----:B------:R-:W-:Y:S01]  /*da80*/  FMUL.FTZ R228, R14, UR5 ;  /* 0x000000050ee47c20 */ /* 0x000fe20008410000 */
[----:B------:R-:W-:Y:S01]  /*da90*/  FMUL.FTZ R226, R15, UR5 ;  /* 0x000000050fe27c20 */ /* 0x000fe20008410000 */
[C---:B------:R-:W-:Y:S05]  /*daa0*/  HMMA.16816.F32.BF16 R24, R132.reuse, R126, R24 ;  /* 0x0000007e8418723c */ /* 0x040fea0000041818 */
[----:B------:R-:W4:Y:S01]  /*dab0*/  MUFU.TANH R197, R197 ;  /* 0x000000c500c57308 */ /* 0x000f220000002400 */
[----:B------:R-:W5:Y:S01]  /*dac0*/  LDSM.16.M88.4 R124, [R2+0x8000] ;  /* 0x00800000027c783b */ /* 0x000f620000000200 */
        /* <DEDUP_REMOVED lines=15> */
[C---:B--2---:R-:W-:Y:S09]  /*dbc0*/  HMMA.16816.F32.BF16 R28, R132.reuse, R120, R28 ;  /* 0x00000078841c723c */ /* 0x044ff2000004181c */
[----:B------:R-:W2:Y:S01]  /*dbd0*/  MUFU.TANH R205, R205 ;  /* 0x000000cd00cd7308 */ /* 0x000ea20000002400 */
[C---:B------:R-:W-:Y:S01]  /*dbe0*/  HMMA.16816.F32.BF16 R32, R132.reuse, R122, R32 ;  /* 0x0000007a8420723c */ /* 0x040fe20000041820 */
[----:B------:R-:W3:Y:S08]  /*dbf0*/  LDSM.16.M88.4 R120, [R2+0x8400] ;  /* 0x008400000278783b */ /* 0x000ef00000000200 */
[----:B------:R-:W1:Y:S01]  /*dc00*/  MUFU.TANH R207, R207 ;  /* 0x000000cf00cf7308 */ /* 0x000e620000002400 */
[C---:B-----5:R-:W-:Y:S03]  /*dc10*/  HMMA.16816.F32.BF16 R36, R132.reuse, R124, R36 ;  /* 0x0000007c8424723c */ /* 0x060fe60000041824 */
[----:B------:R-:W-:Y:S01]  /*dc20*/  FMUL.FTZ R198, R29, UR5 ;  /* 0x000000051dc67c20 */ /* 0x000fe20008410000 */
[----:B------:R-:W-:Y:S01]  /*dc30*/  FMUL.FTZ R171, R31, UR5 ;  /* 0x000000051fab7c20 */ /* 0x000fe20008410000 */
[----:B------:R-:W-:Y:S01]  /*dc40*/  FMUL.FTZ R200, R28, UR5 ;  /* 0x000000051cc87c20 */ /* 0x000fe20008410000 */
[----:B------:R-:W-:Y:S03]  /*dc50*/  FMUL.FTZ R196, R30, UR5 ;  /* 0x000000051ec47c20 */ /* 0x000fe60008410000 */
[----:B------:R5:W1:Y:S01]  /*dc60*/  MUFU.TANH R158, R198 ;  /* 0x000000c6009e7308 */ /* 0x000a620000002400 */
[C---:B------:R-:W-:Y:S01]  /*dc70*/  HMMA.16816.F32.BF16 R40, R132.reuse, R126, R40 ;  /* 0x0000007e8428723c */ /* 0x040fe20000041828 */
[----:B------:R-:W4:Y:S02]  /*dc80*/  LDSM.16.M88.4 R124, [R2+0x8800] ;  /* 0x00880000027c783b */ /* 0x000f240000000200 */
[----:B------:R-:W-:Y:S01]  /*dc90*/  FMUL.FTZ R209, R35, UR5 ;  /* 0x0000000523d17c20 */ /* 0x000fe20008410000 */
[----:B------:R-:W-:Y:S01]  /*dca0*/  FMUL.FTZ R194, R32, UR5 ;  /* 0x0000000520c27c20 */ /* 0x000fe20008410000 */
[----:B------:R-:W-:Y:S04]  /*dcb0*/  FMUL.FTZ R192, R33, UR5 ;  /* 0x0000000521c07c20 */ /* 0x000fe80008410000 */
[----:B------:R2:W1:Y:S01]  /*dcc0*/  MUFU.TANH R156, R171 ;  /* 0x000000ab009c7308 */ /* 0x0004620000002400 */
[----:B------:R-:W-:Y:S01]  /*dcd0*/  FMUL.FTZ R217, R38, UR5 ;  /* 0x0000000526d97c20 */ /* 0x000fe20008410000 */
[----:B------:R-:W-:Y:S01]  /*dce0*/  FMUL.FTZ R215, R39, UR5 ;  /* 0x0000000527d77c20 */ /* 0x000fe20008410000 */
[----:B------:R-:W-:Y:S07]  /*dcf0*/  FMUL.FTZ R211, R37, UR5 ;  /* 0x0000000525d37c20 */ /* 0x000fee0008410000 */
[----:B------:R-:W1:Y:S01]  /*dd00*/  MUFU.TANH R138, R217 ;  /* 0x000000d9008a7308 */ /* 0x000e620000002400 */
[----:B-----5:R-:W-:Y:S01]  /*dd10*/  FMUL.FTZ R198, R34, UR5 ;  /* 0x0000000522c67c20 */ /* 0x020fe20008410000 */
[----:B------:R-:W-:Y:S08]  /*dd20*/  FMUL.FTZ R213, R41, UR5 ;  /* 0x0000000529d57c20 */ /* 0x000ff00008410000 */
[----:B------:R5:W1:Y:S01]  /*dd30*/  MUFU.TANH R162, R198 ;  /* 0x000000c600a27308 */ /* 0x000a620000002400 */
[C---:B---3--:R-:W-:Y:S03]  /*dd40*/  HMMA.16816.F32.BF16 R44, R132.reuse, R120, R44 ;  /* 0x00000078842c723c */ /* 0x048fe6000004182c */
[----:B--2---:R-:W-:Y:S06]  /*dd50*/  FMUL.FTZ R171, R36, UR5 ;  /* 0x0000000524ab7c20 */ /* 0x004fec0008410000 */
[----:B------:R2:W3:Y:S01]  /*dd60*/  MUFU.TANH R136, R215 ;  /* 0x000000d700887308 */ /* 0x0004e20000002400 */
[C---:B------:R-:W-:Y:S01]  /*dd70*/  HMMA.16816.F32.BF16 R48, R132.reuse, R122, R48 ;  /* 0x0000007a8430723c */ /* 0x040fe20000041830 */
[----:B------:R-:W1:Y:S01]  /*dd80*/  LDSM.16.M88.4 R120, [R2+0x8c00] ;  /* 0x008c00000278783b */ /* 0x000e620000000200 */
[----:B------:R-:W-:Y:S07]  /*dd90*/  DEPBAR.LE SB0, 0x0 ;  /* 0x000080000000791a */ /* 0x000fee0000000000 */
[----:B------:R3:W1:Y:S01]  /*dda0*/  MUFU.TANH R154, R171 ;  /* 0x000000ab009a7308 */ /* 0x0006620000002400 */
[----:B------:R-:W-:Y:S01]  /*ddb0*/  BAR.SYNC.DEFER_BLOCKING 0x0 ;  /* 0x0000000000007b1d */ /* 0x000fe20000010000 */
[C---:B----4-:R-:W-:Y:S05]  /*ddc0*/  HMMA.16816.F32.BF16 R52, R132.reuse, R124, R52 ;  /* 0x0000007c8434723c */ /* 0x050fea0000041834 */
[----:B-----5:R-:W-:Y:S03]  /*ddd0*/  FMUL.FTZ R198, R40, UR5 ;  /* 0x0000000528c67c20 */ /* 0x020fe60008410000 */
[----:B------:R-:W4:Y:S01]  /*dde0*/  MUFU.TANH R145, R213 ;  /* 0x000000d500917308 */ /* 0x000f220000002400 */
[----:B------:R-:W-:Y:S01]  /*ddf0*/  FMUL.FTZ R217, R46, UR5 ;  /* 0x000000052ed97c20 */ /* 0x000fe20008410000 */
[C---:B------:R-:W-:Y:S03]  /*de00*/  HMMA.16816.F32.BF16 R56, R132.reuse, R126, R56 ;  /* 0x0000007e8438723c */ /* 0x040fe60000041838 */
[----:B--2---:R-:W-:Y:S01]  /*de10*/  FMUL.FTZ R215, R45, UR5 ;  /* 0x000000052dd77c20 */ /* 0x004fe20008410000 */
[----:B------:R-:W-:Y:S01]  /*de20*/  FMUL.FTZ R221, R47, UR5 ;  /* 0x000000052fdd7c20 */ /* 0x000fe20008410000 */
[----:B------:R-:W-:Y:S03]  /*de30*/  FMUL.FTZ R219, R49, UR5 ;  /* 0x0000000531db7c20 */ /* 0x000fe60008410000 */
[----:B------:R2:W1:Y:S01]  /*de40*/  MUFU.TANH R152, R198 ;  /* 0x000000c600987308 */ /* 0x0004620000002400 */
[----:B---3--:R-:W-:Y:S01]  /*de50*/  FMUL.FTZ R171, R44, UR5 ;  /* 0x000000052cab7c20 */ /* 0x008fe20008410000 */
[----:B------:R-:W-:Y:S08]  /*de60*/  FMUL.FTZ R223, R53, UR5 ;  /* 0x0000000535df7c20 */ /* 0x000ff00008410000 */
[----:B------:R3:W3:Y:S01]  /*de70*/  MUFU.TANH R150, R171 ;  /* 0x000000ab00967308 */ /* 0x0006e20000002400 */
[----:B------:R-:W-:Y:S09]  /*de80*/  FMUL.FTZ R225, R57, UR5 ;  /* 0x0000000539e17c20 */ /* 0x000ff20008410000 */
[----:B------:R5:W4:Y:S01]  /*de90*/  MUFU.TANH R143, R215 ;  /* 0x000000d7008f7308 */ /* 0x000b220000002400 */
[----:B--2---:R-:W-:Y:S01]  /*dea0*/  FMUL.FTZ R198, R48, UR5 ;  /* 0x0000000530c67c20 */ /* 0x004fe20008410000 */
[C---:B-1----:R-:W-:Y:S08]  /*deb0*/  HMMA.16816.F32.BF16 R60, R132.reuse, R120, R60 ;  /* 0x00000078843c723c */ /* 0x042ff0000004183c */
[----:B------:R1:W2:Y:S01]  /*dec0*/  MUFU.TANH R213, R217 ;  /* 0x000000d900d57308 */ /* 0x0002a20000002400 */
[----:B---3--:R-:W-:Y:S01]  /*ded0*/  FMUL.FTZ R171, R52, UR5 ;  /* 0x0000000534ab7c20 */ /* 0x008fe20008410000 */
[----:B------:R-:W-:Y:S08]  /*dee0*/  HMMA.16816.F32.BF16 R64, R132, R122, R64 ;  /* 0x0000007a8440723c */ /* 0x000ff00000041840 */
[----:B------:R3:W2:Y:S01]  /*def0*/  MUFU.TANH R130, R221 ;  /* 0x000000dd00827308 */ /* 0x0006a20000002400 */
[----:B-----5:R-:W-:Y:S01]  /*df00*/  FMUL.FTZ R215, R50, UR5 ;  /* 0x0000000532d77c20 */ /* 0x020fe20008410000 */
[----:B------:R-:W-:Y:S01]  /*df10*/  FMUL.FTZ R229, R61, UR5 ;  /* 0x000000053de57c20 */ /* 0x000fe20008410000 */
[----:B------:R-:W-:Y:S07]  /*df20*/  FMUL.FTZ R227, R62, UR5 ;  /* 0x000000053ee37c20 */ /* 0x000fee0008410000 */
[----:B------:R5:W2:Y:S01]  /*df30*/  MUFU.TANH R148, R198 ;  /* 0x000000c600947308 */ /* 0x000aa20000002400 */
[----:B-1----:R-:W-:Y:S09]  /*df40*/  FMUL.FTZ R217, R51, UR5 ;  /* 0x0000000533d97c20 */ /* 0x002ff20008410000 */
[----:B------:R1:W1:Y:S01]  /*df50*/  MUFU.TANH R141, R219 ;  /* 0x000000db008d7308 */ /* 0x0002620000002400 */
[----:B---3--:R-:W-:Y:S09]  /*df60*/  FMUL.FTZ R221, R54, UR5 ;  /* 0x0000000536dd7c20 */ /* 0x008ff20008410000 */
[----:B------:R3:W2:Y:S01]  /*df70*/  MUFU.TANH R146, R171 ;  /* 0x000000ab00927308 */ /* 0x0006a20000002400 */
[----:B-----5:R-:W-:Y:S09]  /*df80*/  FMUL.FTZ R198, R56, UR5 ;  /* 0x0000000538c67c20 */ /* 0x020ff20008410000 */
[----:B------:R5:W2:Y:S01]  /*df90*/  MUFU.TANH R160, R209 ;  /* 0x000000d100a07308 */ /* 0x000aa20000002400 */
[----:B-1----:R-:W-:Y:S09]  /*dfa0*/  FMUL.FTZ R219, R55, UR5 ;  /* 0x0000000537db7c20 */ /* 0x002ff20008410000 */
[----:B------:R1:W1:Y:S01]  /*dfb0*/  MUFU.TANH R147, R211 ;  /* 0x000000d300937308 */ /* 0x0002620000002400 */
[----:B---3--:R-:W-:Y:S09]  /*dfc0*/  FMUL.FTZ R171, R60, UR5 ;  /* 0x000000053cab7c20 */ /* 0x008ff20008410000 */
[----:B------:R3:W2:Y:S01]  /*dfd0*/  MUFU.TANH R125, R217 ;  /* 0x000000d9007d7308 */ /* 0x0006a20000002400 */
[----:B-----5:R-:W-:Y:S09]  /*dfe0*/  FMUL.FTZ R209, R43, UR5 ;  /* 0x000000052bd17c20 */ /* 0x020ff20008410000 */
[----:B------:R-:W2:Y:S01]  /*dff0*/  MUFU.TANH R128, R215 ;  /* 0x000000d700807308 */ /* 0x000ea20000002400 */
[----:B-1----:R-:W-:Y:S09]  /*e000*/  FMUL.FTZ R211, R42, UR5 ;  /* 0x000000052ad37c20 */ /* 0x002ff20008410000 */
[----:B------:R1:W1:Y:S01]  /*e010*/  MUFU.TANH R139, R223 ;  /* 0x000000df008b7308 */ /* 0x0002620000002400 */
[----:B---3--:R-:W-:Y:S09]  /*e020*/  FMUL.FTZ R217, R58, UR5 ;  /* 0x000000053ad97c20 */ /* 0x008ff20008410000 */
[----:B------:R3:W2:Y:S10]  /*e030*/  MUFU.TANH R124, R221 ;  /* 0x000000dd007c7308 */ /* 0x0006b40000002400 */
        /* <DEDUP_REMOVED lines=8> */
[----:B------:R-:W1:Y:S01]  /*e0c0*/  MUFU.TANH R232, R232 ;  /* 0x000000e800e87308 */ /* 0x000e620000002400 */
[----:B---3--:R-:W-:Y:S09]  /*e0d0*/  FMUL.FTZ R225, R63, UR5 ;  /* 0x000000053fe17c20 */ /* 0x008ff20008410000 */
[----:B------:R-:W3:Y:S01]  /*e0e0*/  MUFU.TANH R230, R230 ;  /* 0x000000e600e67308 */ /* 0x000ee20000002400 */
        /* <DEDUP_REMOVED lines=29> */
[----:B------:R1:W1:Y:S01]  /*e2c0*/  MUFU.TANH R52, R171 ;  /* 0x000000ab00347308 */ /* 0x0002620000002400 */
        /* <DEDUP_REMOVED lines=16> */
[----:B------:R-:W2:Y:S04]  /*e3d0*/  LDC R4, c[0x0][0x4f0] ;  /* 0x00013c00ff047b82 */ /* 0x000ea80000000800 */
[----:B------:R-:W-:Y:S02]  /*e3e0*/  IABS R6, R11 ;  /* 0x0000000b00067213 */ /* 0x000fe40000000000 */
[-C--:B--2---:R-:W-:Y:S02]  /*e3f0*/  IABS R2, R4.reuse ;  /* 0x0000000400027213 */ /* 0x084fe40000000000 */
[-C--:B------:R-:W-:Y:S02]  /*e400*/  LOP3.LUT R11, R11, R4.reuse, RZ, 0x3c, !PT ;  /* 0x000000040b0b7212 */ /* 0x080fe400078e3cff */
[----:B------:R-:W2:Y:S10]  /*e410*/  I2F.RP R9, R2 ;  /* 0x0000000200097306 */ /* 0x000eb40000209400 */
[----:B--2---:R-:W2:Y:S02]  /*e420*/  MUFU.RCP R3, R9 ;  /* 0x0000000900037308 */ /* 0x004ea40000001000 */
[----:B--2---:R-:W-:Y:S01]  /*e430*/  VIADD R12, R3, 0xffffffe ;  /* 0x0ffffffe030c7836 */ /* 0x004fe20000000000 */
[----:B------:R-:W-:Y:S07]  /*e440*/  IADD3 R3, PT, PT, R188, -0x80, RZ ;  /* 0xffffff80bc037810 */ /* 0x000fee0007ffe0ff */
[----:B------:R-:W2:Y:S01]  /*e450*/  F2I.FTZ.U32.TRUNC.NTZ R13, R12 ;  /* 0x0000000c000d7305 */ /* 0x000ea2000021f000 */
[----:B------:R-:W-:Y:S02]  /*e460*/  IABS R8, R3 ;  /* 0x0000000300087213 */ /* 0x000fe40000000000 */
[----:B------:R-:W-:Y:S01]  /*e470*/  LOP3.LUT R3, R3, R4, RZ, 0x3c, !PT ;  /* 0x0000000403037212 */ /* 0x000fe200078e3cff */
        /* <DEDUP_REMOVED lines=33> */
[----:B------:R-:W-:Y:S02]  /*e690*/  IADD3 R7, PT, PT, R7, -R11, RZ ;  /* 0x8000000b07077210 */ /* 0x000fe40007ffe0ff */
[----:B------:R-:W3:Y:S03]  /*e6a0*/  LDG.E R9, desc[UR16][R8.64] ;  /* 0x0000001008097981 */ /* 0x000ee6000c1e1900 */
        /* <DEDUP_REMOVED lines=15> */
.L_x_1692:
[----:B-1----:R-:W-:Y:S01]  /*e7a0*/  @!P5 IMAD.MOV.U32 R171, RZ, RZ, R169 ;  /* 0x000000ffffabd224 */ /* 0x002fe200078e00a9 */
        /* <DEDUP_REMOVED lines=8> */
[C---:B------:R-:W-:Y:S01]  /*e830*/  IADD3 R2, P2, PT, R3.reuse, R6, RZ ;  /* 0x0000000603027210 */ /* 0x040fe20007f5e0ff */
[----:B------:R2:W-:Y:S03]  /*e840*/  @P5 STS.128 [R177+0x3000], RZ ;  /* 0x003000ffb1005388 */ /* 0x0005e60000000c00 */
[----:B------:R-:W-:Y:S02]  /*e850*/  IADD3 R8, P1, PT, R3, R2, RZ ;  /* 0x0000000203087210 */ /* 0x000fe40007f3e0ff */
[C---:B------:R-:W-:Y:S04]  /*e860*/  IADD3.X R3, PT, PT, R4.reuse, R7, RZ, P2, !PT ;  /* 0x0000000704037210 */ /* 0x040fe800017fe4ff */
        /* <DEDUP_REMOVED lines=59> */
.L_x_1691:
[----:B--2---:R-:W-:Y:S01]  /*ec20*/  I2FP.F32.U32 R3, R186 ;  /* 0x000000ba00037245 */ /* 0x004fe20000201000 */
[----:B------:R-:W-:Y:S01]  /*ec30*/  LDSM.16.MT88.4 R12, [R119+0x9000] ;  /* 0x00900000770c783b */ /* 0x000fe20000004200 */
[C---:B------:R-:W-:Y:S02]  /*ec40*/  IADD3 R5, PT, PT, R186.reuse, -0x28, RZ ;  /* 0xffffffd8ba057810 */ /* 0x040fe40007ffe0ff */
[----:B------:R-:W-:Y:S01]  /*ec50*/  IADD3 R2, PT, PT, R186, -0x40, RZ ;  /* 0xffffffc0ba027810 */ /* 0x000fe20007ffe0ff */
[CC--:B------:R-:W-:Y:S01]  /*ec60*/  FFMA.FTZ R138, R0.reuse, R3.reuse, R138 ;  /* 0x00000003008a7223 */ /* 0x0c0fe2000001008a */
[----:B------:R-:W-:Y:S01]  /*ec70*/  FFMA.FTZ R154, R0, R3, R154 ;  /* 0x00000003009a7223 */ /* 0x000fe2000001009a */
[C---:B------:R-:W-:Y:S02]  /*ec80*/  IADD3 R3, PT, PT, R186.reuse, -0x2f, RZ ;  /* 0xffffffd1ba037810 */ /* 0x040fe40007ffe0ff */
[----:B------:R-:W-:Y:S01]  /*ec90*/  I2FP.F32.U32 R5, R5 ;  /* 0x0000000500057245 */ /* 0x000fe20000201000 */
[----:B------:R-:W-:Y:S01]  /*eca0*/  LDSM.16.MT88.4 R28, [R119+0xb000] ;  /* 0x00b00000771c783b */ /* 0x000fe20000004200 */
[----:B------:R-:W-:Y:S02]  /*ecb0*/  I2FP.F32.U32 R3, R3 ;  /* 0x0000000300037245 */ /* 0x000fe40000201000 */
[----:B------:R-:W-:Y:S01]  /*ecc0*/  IADD3 R7, PT, PT, R186, -0x30, RZ ;  /* 0xffffffd0ba077810 */ /* 0x000fe20007ffe0ff */
[CC--:B-1----:R-:W-:Y:S01]  /*ecd0*/  FFMA.FTZ R224, R0.reuse, R5.reuse, R224 ;  /* 0x0000000500e07223 */ /* 0x0c2fe200000100e0 */
[C---:B------:R-:W-:Y:S01]  /*ece0*/  FFMA.FTZ R220, R0.reuse, R5, R220 ;  /* 0x0000000500dc7223 */ /* 0x040fe200000100dc */
[CC--:B------:R-:W-:Y:S01]  /*ecf0*/  FFMA.FTZ R230, R0.reuse, R3.reuse, R230 ;  /* 0x0000000300e67223 */ /* 0x0c0fe200000100e6 */
[----:B------:R-:W-:Y:S01]  /*ed00*/  FFMA.FTZ R226, R0, R3, R226 ;  /* 0x0000000300e27223 */ /* 0x000fe200000100e2 */
[C---:B------:R-:W-:Y:S01]  /*ed10*/  IADD3 R3, PT, PT, R186.reuse, -0x20, RZ ;  /* 0xffffffe0ba037810 */ /* 0x040fe20007ffe0ff */
[----:B------:R-:W-:Y:S01]  /*ed20*/  LDSM.16.MT88.4 R44, [R119+0xd000] ;  /* 0x00d00000772c783b */ /* 0x000fe20000004200 */
[----:B------:R-:W-:Y:S02]  /*ed30*/  IADD3 R5, PT, PT, R186, -0x1f, RZ ;  /* 0xffffffe1ba057810 */ /* 0x000fe40007ffe0ff */
[----:B------:R-:W-:Y:S02]  /*ed40*/  I2FP.F32.U32 R3, R3 ;  /* 0x0000000300037245 */ /* 0x000fe40000201000 */
[----:B------:R-:W-:Y:S02]  /*ed50*/  I2FP.F32.U32 R2, R2 ;  /* 0x0000000200027245 */ /* 0x000fe40000201000 */
[----:B------:R-:W-:Y:S01]  /*ed60*/  I2FP.F32.U32 R7, R7 ;  /* 0x0000000700077245 */ /* 0x000fe20000201000 */
[CC--:B------:R-:W-:Y:S01]  /*ed70*/  FFMA.FTZ R216, R0.reuse, R3.reuse, R216 ;  /* 0x0000000300d87223 */ /* 0x0c0fe200000100d8 */
[----:B------:R-:W-:Y:S01]  /*ed80*/  FFMA.FTZ R212, R0, R3, R212 ;  /* 0x0000000300d47223 */ /* 0x000fe200000100d4 */
[----:B------:R-:W-:Y:S01]  /*ed90*/  IADD3 R3, PT, PT, R186, -0x17, RZ ;  /* 0xffffffe9ba037810 */ /* 0x000fe20007ffe0ff */
[CC--:B------:R-:W-:Y:S01]  /*eda0*/  FFMA.FTZ R193, R0.reuse, R2.reuse, R193 ;  /* 0x0000000200c17223 */ /* 0x0c0fe200000100c1 */
[----:B------:R-:W-:Y:S01]  /*edb0*/  I2FP.F32.U32 R5, R5 ;  /* 0x0000000500057245 */ /* 0x000fe20000201000 */
[C---:B------:R-:W-:Y:S01]  /*edc0*/  FFMA.FTZ R232, R0.reuse, R7, R232 ;  /* 0x0000000700e87223 */ /* 0x040fe200000100e8 */
[----:B------:R-:W-:Y:S01]  /*edd0*/  I2FP.F32.U32 R3, R3 ;  /* 0x0000000300037245 */ /* 0x000fe20000201000 */
[C---:B------:R-:W-:Y:S01]  /*ede0*/  FFMA.FTZ R228, R0.reuse, R7, R228 ;  /* 0x0000000700e47223 */ /* 0x040fe200000100e4 */
[----:B------:R-:W-:Y:S01]  /*edf0*/  FFMA.FTZ R197, R0, R2, R197 ;  /* 0x0000000200c57223 */ /* 0x000fe200000100c5 */
[----:B------:R-:W-:Y:S01]  /*ee00*/  IADD3 R2, PT, PT, R186, -0x37, RZ ;  /* 0xffffffc9ba027810 */ /* 0x000fe20007ffe0ff */
[C---:B------:R-:W-:Y:S01]  /*ee10*/  FFMA.FTZ R210, R0.reuse, R5, R210 ;  /* 0x0000000500d27223 */ /* 0x040fe200000100d2 */
[CC--:B------:R-:W-:Y:S01]  /*ee20*/  FFMA.FTZ R206, R0.reuse, R3.reuse, R206 ;  /* 0x0000000300ce7223 */ /* 0x0c0fe200000100ce */
[----:B------:R-:W-:Y:S01]  /*ee30*/  FFMA.FTZ R202, R0, R3, R202 ;  /* 0x0000000300ca7223 */ /* 0x000fe200000100ca */
[----:B------:R-:W-:Y:S01]  /*ee40*/  IADD3 R3, PT, PT, R186, -0x8, RZ ;  /* 0xfffffff8ba037810 */ /* 0x000fe20007ffe0ff */
[----:B------:R-:W-:Y:S01]  /*ee50*/  FFMA.FTZ R214, R0, R5, R214 ;  /* 0x0000000500d67223 */ /* 0x000fe200000100d6 */
[C---:B------:R-:W-:Y:S02]  /*ee60*/  IADD3 R7, PT, PT, R186.reuse, -0x27, RZ ;  /* 0xffffffd9ba077810 */ /* 0x040fe40007ffe0ff */
[----:B------:R-:W-:Y:S02]  /*ee70*/  I2FP.F32.U32 R3, R3 ;  /* 0x0000000300037245 */ /* 0x000fe40000201000 */
[----:B------:R-:W-:Y:S02]  /*ee80*/  IADD3 R5, PT, PT, R186, -0x10, RZ ;  /* 0xfffffff0ba057810 */ /* 0x000fe40007ffe0ff */
[----:B------:R-:W-:Y:S01]  /*ee90*/  I2FP.F32.U32 R2, R2 ;  /* 0x0000000200027245 */ /* 0x000fe20000201000 */
[CC--:B------:R-:W-:Y:S01]  /*eea0*/  FFMA.FTZ R194, R0.reuse, R3.reuse, R194 ;  /* 0x0000000300c27223 */ /* 0x0c0fe200000100c2 */
[----:B------:R-:W-:Y:S01]  /*eeb0*/  FFMA.FTZ R162, R0, R3, R162 ;  /* 0x0000000300a27223 */ /* 0x000fe200000100a2 */
[----:B------:R-:W-:Y:S02]  /*eec0*/  I2FP.F32.U32 R7, R7 ;  /* 0x0000000700077245 */ /* 0x000fe40000201000 */
[----:B------:R-:W-:Y:S01]  /*eed0*/  IADD3 R3, PT, PT, R186, 0x8, RZ ;  /* 0x00000008ba037810 */ /* 0x000fe20007ffe0ff */
[CC--:B------:R-:W-:Y:S01]  /*eee0*/  FFMA.FTZ R203, R0.reuse, R2.reuse, R203 ;  /* 0x0000000200cb7223 */ /* 0x0c0fe200000100cb */
[----:B------:R-:W-:Y:S01]  /*eef0*/  I2FP.F32.U32 R5, R5 ;  /* 0x0000000500057245 */ /* 0x000fe20000201000 */
[C---:B------:R-:W-:Y:S01]  /*ef00*/  FFMA.FTZ R207, R0.reuse, R2, R207 ;  /* 0x0000000200cf7223 */ /* 0x040fe200000100cf */
[C---:B------:R-:W-:Y:S01]  /*ef10*/  FFMA.FTZ R222, R0.reuse, R7, R222 ;  /* 0x0000000700de7223 */ /* 0x040fe200000100de */
[----:B------:R-:W-:Y:S01]  /*ef20*/  I2FP.F32.U32 R3, R3 ;  /* 0x0000000300037245 */ /* 0x000fe20000201000 */
[----:B------:R-:W-:Y:S01]  /*ef30*/  FFMA.FTZ R218, R0, R7, R218 ;  /* 0x0000000700da7223 */ /* 0x000fe200000100da */
[----:B------:R-:W-:Y:S01]  /*ef40*/  IADD3 R2, PT, PT, R186, 0x1, RZ ;  /* 0x00000001ba027810 */ /* 0x000fe20007ffe0ff */
[-C--:B------:R-:W-:Y:S01]  /*ef50*/  FFMA.FTZ R200, R0, R5.reuse, R200 ;  /* 0x0000000500c87223 */ /* 0x080fe200000100c8 */
[----:B------:R-:W-:Y:S01]  /*ef60*/  IADD3 R7, PT, PT, R186, -0x18, RZ ;  /* 0xffffffe8ba077810 */ /* 0x000fe20007ffe0ff */
[----:B------:R-:W-:Y:S01]  /*ef70*/  FFMA.FTZ R196, R0, R5, R196 ;  /* 0x0000000500c47223 */ /* 0x000fe200000100c4 */
[----:B------:R-:W-:Y:S01]  /*ef80*/  IADD3 R5, PT, PT, R186, -0x7, RZ ;  /* 0xfffffff9ba057810 */ /* 0x000fe20007ffe0ff */
[CC--:B------:R-:W-:Y:S01]  /*ef90*/  FFMA.FTZ R134, R0.reuse, R3.reuse, R211 ;  /* 0x0000000300867223 */ /* 0x0c0fe200000100d3 */
[----:B------:R-:W-:Y:S01]  /*efa0*/  FFMA.FTZ R152, R0, R3, R152 ;  /* 0x0000000300987223 */ /* 0x000fe20000010098 */
[C---:B------:R-:W-:Y:S02]  /*efb0*/  IADD3 R6, PT, PT, R186.reuse, -0x3f, RZ ;  /* 0xffffffc1ba067810 */ /* 0x040fe40007ffe0ff */
[----:B------:R-:W-:Y:S02]  /*efc0*/  I2FP.F32.U32 R2, R2 ;  /* 0x0000000200027245 */ /* 0x000fe40000201000 */
[----:B------:R-:W-:Y:S02]  /*efd0*/  I2FP.F32.U32 R7, R7 ;  /* 0x0000000700077245 */ /* 0x000fe40000201000 */
[----:B------:R-:W-:Y:S01]  /*efe0*/  IADD3 R3, PT, PT, R186, 0x11, RZ ;  /* 0x00000011ba037810 */ /* 0x000fe20007ffe0ff */
[CC--:B------:R-:W-:Y:S01]  /*eff0*/  FFMA.FTZ R147, R0.reuse, R2.reuse, R147 ;  /* 0x0000000200937223 */ /* 0x0c0fe20000010093 */
[----:B------:R-:W-:Y:S01]  /*f000*/  I2FP.F32.U32 R5, R5 ;  /* 0x0000000500057245 */ /* 0x000fe20000201000 */
[----:B------:R-:W-:Y:S01]  /*f010*/  FFMA.FTZ R136, R0, R2, R136 ;  /* 0x0000000200887223 */ /* 0x000fe20000010088 */
[----:B------:R-:W-:Y:S01]  /*f020*/  IADD3 R4, PT, PT, R186, -0x38, RZ ;  /* 0xffffffc8ba047810 */ /* 0x000fe20007ffe0ff */
[CC--:B------:R-:W-:Y:S01]  /*f030*/  FFMA.FTZ R208, R0.reuse, R7.reuse, R208 ;  /* 0x0000000700d07223 */ /* 0x0c0fe200000100d0 */
[----:B------:R-:W-:Y:S01]  /*f040*/  I2FP.F32.U32 R6, R6 ;  /* 0x0000000600067245 */ /* 0x000fe20000201000 */
[C---:B------:R-:W-:Y:S01]  /*f050*/  FFMA.FTZ R204, R0.reuse, R7, R204 ;  /* 0x0000000700cc7223 */ /* 0x040fe200000100cc */
[----:B------:R-:W-:Y:S01]  /*f060*/  I2FP.F32.U32 R3, R3 ;  /* 0x0000000300037245 */ /* 0x000fe20000201000 */
[-C--:B------:R-:W-:Y:S01]  /*f070*/  FFMA.FTZ R192, R0, R5.reuse, R192 ;  /* 0x0000000500c07223 */ /* 0x080fe200000100c0 */
[----:B------:R-:W-:Y:S01]  /*f080*/  IADD3 R2, PT, PT, R186, 0x19, RZ ;  /* 0x00000019ba027810 */ /* 0x000fe20007ffe0ff */
[C---:B------:R-:W-:Y:S01]  /*f090*/  FFMA.FTZ R160, R0.reuse, R5, R160 ;  /* 0x0000000500a07223 */ /* 0x040fe200000100a0 */
[----:B------:R-:W-:Y:S01]  /*f0a0*/  I2FP.F32.U32 R4, R4 ;  /* 0x0000000400047245 */ /* 0x000fe20000201000 */
[----:B------:R-:W-:Y:S01]  /*f0b0*/  FFMA.FTZ R195, R0, R6, R195 ;  /* 0x0000000600c37223 */ /* 0x000fe200000100c3 */
[----:B------:R-:W-:Y:S01]  /*f0c0*/  IADD3 R7, PT, PT, R186, -0xf, RZ ;  /* 0xfffffff1ba077810 */ /* 0x000fe20007ffe0ff */
[-C--:B------:R-:W-:Y:S01]  /*f0d0*/  FFMA.FTZ R130, R0, R3.reuse, R130 ;  /* 0x0000000300827223 */ /* 0x080fe20000010082 */
[----:B------:R-:W-:Y:S01]  /*f0e0*/  IADD3 R5, PT, PT, R186, 0x18, RZ ;  /* 0x00000018ba057810 */ /* 0x000fe20007ffe0ff */
[C---:B------:R-:W-:Y:S01]  /*f0f0*/  FFMA.FTZ R143, R0.reuse, R3, R143 ;  /* 0x00000003008f7223 */ /* 0x040fe2000001008f */
[----:B------:R-:W-:Y:S01]  /*f100*/  I2FP.F32.U32 R2, R2 ;  /* 0x0000000200027245 */ /* 0x000fe20000201000 */
[CC--:B------:R-:W-:Y:S01]  /*f110*/  FFMA.FTZ R201, R0.reuse, R4.reuse, R201 ;  /* 0x0000000400c97223 */ /* 0x0c0fe200000100c9 */
[----:B------:R-:W-:Y:S01]  /*f120*/  I2FP.F32.U32 R7, R7 ;  /* 0x0000000700077245 */ /* 0x000fe20000201000 */
[----:B------:R-:W-:Y:S01]  /*f130*/  FFMA.FTZ R205, R0, R4, R205 ;  /* 0x0000000400cd7223 */ /* 0x000fe200000100cd */
[----:B------:R-:W-:Y:S01]  /*f140*/  IADD3 R3, PT, PT, R186, 0x20, RZ ;  /* 0x00000020ba037810 */ /* 0x000fe20007ffe0ff */
[C---:B------:R-:W-:Y:S01]  /*f150*/  FFMA.FTZ R199, R0.reuse, R6, R199 ;  /* 0x0000000600c77223 */ /* 0x040fe200000100c7 */
[----:B------:R-:W-:Y:S01]  /*f160*/  I2FP.F32.U32 R5, R5 ;  /* 0x0000000500057245 */ /* 0x000fe20000201000 */
[-C--:B------:R-:W-:Y:S01]  /*f170*/  FFMA.FTZ R125, R0, R2.reuse, R125 ;  /* 0x00000002007d7223 */ /* 0x080fe2000001007d */
[----:B------:R-:W-:Y:S01]  /*f180*/  IADD3 R4, PT, PT, R186, 0x21, RZ ;  /* 0x00000021ba047810 */ /* 0x000fe20007ffe0ff */
[----:B------:R-:W-:Y:S01]  /*f190*/  FFMA.FTZ R158, R0, R7, R158 ;  /* 0x00000007009e7223 */ /* 0x000fe2000001009e */
[----:B------:R-:W-:Y:S01]  /*f1a0*/  FMNMX3.FTZ R6, R116, R193, R195, !PT ;  /* 0x000000c174067276 */ /* 0x000fe200078100c3 */
[C---:B------:R-:W-:Y:S01]  /*f1b0*/  FFMA.FTZ R156, R0.reuse, R7, R156 ;  /* 0x00000007009c7223 */ /* 0x040fe2000001009c */
[----:B------:R-:W-:Y:S01]  /*f1c0*/  I2FP.F32.U32 R3, R3 ;  /* 0x0000000300037245 */ /* 0x000fe20000201000 */
[C---:B------:R-:W-:Y:S01]  /*f1d0*/  FFMA.FTZ R141, R0.reuse, R2, R141 ;  /* 0x00000002008d7223 */ /* 0x040fe2000001008d */
[----:B------:R-:W-:Y:S01]  /*f1e0*/  I2FP.F32.U32 R2, R4 ;  /* 0x0000000400027245 */ /* 0x000fe20000201000 */
[-C--:B------:R-:W-:Y:S01]  /*f1f0*/  FFMA.FTZ R128, R0, R5.reuse, R128 ;  /* 0x0000000500807223 */ /* 0x080fe20000010080 */
[----:B------:R-:W-:Y:S01]  /*f200*/  IADD3 R7, PT, PT, R186, 0x10, RZ ;  /* 0x00000010ba077810 */ /* 0x000fe20007ffe0ff */
[C---:B------:R-:W-:Y:S01]  /*f210*/  FFMA.FTZ R148, R0.reuse, R5, R148 ;  /* 0x0000000500947223 */ /* 0x040fe20000010094 */
[----:B------:R-:W-:Y:S01]  /*f220*/  FMNMX3.FTZ R4, R117, R197, R199, !PT ;  /* 0x000000c575047276 */ /* 0x000fe200078100c7 */
[----:B------:R-:W-:Y:S01]  /*f230*/  FFMA.FTZ R124, R0, R3, R124 ;  /* 0x00000003007c7223 */ /* 0x000fe2000001007c */
[----:B------:R-:W-:Y:S01]  /*f240*/  FMNMX3.FTZ R5, R6, R201, R203, !PT ;  /* 0x000000c906057276 */ /* 0x000fe200078100cb */
[C---:B------:R-:W-:Y:S01]  /*f250*/  FFMA.FTZ R146, R0.reuse, R3, R146 ;  /* 0x0000000300927223 */ /* 0x040fe20000010092 */
[----:B------:R-:W-:Y:S01]  /*f260*/  I2FP.F32.U32 R7, R7 ;  /* 0x0000000700077245 */ /* 0x000fe20000201000 */
[-C--:B------:R-:W-:Y:S01]  /*f270*/  FFMA.FTZ R139, R0, R2.reuse, R139 ;  /* 0x00000002008b7223 */ /* 0x080fe2000001008b */
[----:B------:R-:W-:Y:S01]  /*f280*/  FMNMX3.FTZ R3, R4, R205, R207, !PT ;  /* 0x000000cd04037276 */ /* 0x000fe200078100cf */
[C---:B------:R-:W-:Y:S01]  /*f290*/  FFMA.FTZ R123, R0.reuse, R2, R215 ;  /* 0x00000002007b7223 */ /* 0x040fe200000100d7 */
[----:B------:R-:W-:Y:S01]  /*f2a0*/  FMNMX3.FTZ R5, R5, R232, R230, !PT ;  /* 0x000000e805057276 */ /* 0x000fe200078100e6 */
[CC--:B------:R-:W-:Y:S01]  /*f2b0*/  FFMA.FTZ R132, R0.reuse, R7.reuse, R213 ;  /* 0x0000000700847223 */ /* 0x0c0fe200000100d5 */
[----:B------:R-:W-:Y:S01]  /*f2c0*/  FFMA.FTZ R150, R0, R7, R150 ;  /* 0x0000000700967223 */ /* 0x000fe20000010096 */
[----:B------:R-:W-:Y:S02]  /*f2d0*/  FMNMX3.FTZ R3, R3, R228, R226, !PT ;  /* 0x000000e403037276 */ /* 0x000fe400078100e2 */
[----:B------:R-:W-:Y:S02]  /*f2e0*/  FMNMX3.FTZ R7, R5, R224, R222, !PT ;  /* 0x000000e005077276 */ /* 0x000fe400078100de */
[----:B------:R-:W-:Y:S02]  /*f2f0*/  FMNMX3.FTZ R5, R3, R220, R218, !PT ;  /* 0x000000dc03057276 */ /* 0x000fe400078100da */
[----:B------:R-:W-:Y:S02]  /*f300*/  FMNMX3.FTZ R7, R7, R216, R214, !PT ;  /* 0x000000d807077276 */ /* 0x000fe400078100d6 */
[----:B------:R-:W-:Y:S02]  /*f310*/  FMNMX3.FTZ R5, R5, R212, R210, !PT ;  /* 0x000000d405057276 */ /* 0x000fe400078100d2 */
[----:B------:R-:W-:Y:S02]  /*f320*/  FMNMX3.FTZ R7, R7, R208, R206, !PT ;  /* 0x000000d007077276 */ /* 0x000fe400078100ce */
[C---:B------:R-:W-:Y:S02]  /*f330*/  IADD3 R58, PT, PT, R186.reuse, 0x9, RZ ;  /* 0x00000009ba3a7810 */ /* 0x040fe40007ffe0ff */
[----:B------:R-:W-:Y:S02]  /*f340*/  FMNMX3.FTZ R5, R5, R204, R202, !PT ;  /* 0x000000cc05057276 */ /* 0x000fe400078100ca */
[----:B------:R-:W-:Y:S02]  /*f350*/  FMNMX3.FTZ R7, R7, R200, R158, !PT ;  /* 0x000000c807077276 */ /* 0x000fe4000781009e */
[----:B------:R-:W-:Y:S02]  /*f360*/  I2FP.F32.U32 R58, R58 ;  /* 0x0000003a003a7245 */ /* 0x000fe40000201000 */
[----:B------:R-:W-:Y:S02]  /*f370*/  IADD3 R2, PT, PT, R186, 0x29, RZ ;  /* 0x00000029ba027810 */ /* 0x000fe40007ffe0ff */
[----:B------:R-:W-:Y:S01]  /*f380*/  FMNMX3.FTZ R5, R5, R196, R156, !PT ;  /* 0x000000c405057276 */ /* 0x000fe2000781009c */
[C---:B------:R-:W-:Y:S01]  /*f390*/  FFMA.FTZ R145, R0.reuse, R58, R145 ;  /* 0x0000003a00917223 */ /* 0x040fe20000010091 */
[----:B------:R-:W-:Y:S01]  /*f3a0*/  FMNMX3.FTZ R7, R7, R194, R192, !PT ;  /* 0x000000c207077276 */ /* 0x000fe200078100c0 */
[----:B------:R-:W-:Y:S01]  /*f3b0*/  FFMA.FTZ R58, R0, R58, R209 ;  /* 0x0000003a003a7223 */ /* 0x000fe200000100d1 */
[----:B------:R-:W-:Y:S02]  /*f3c0*/  IADD3 R9, PT, PT, R186, 0x28, RZ ;  /* 0x00000028ba097810 */ /* 0x000fe40007ffe0ff */
[----:B------:R-:W-:Y:S02]  /*f3d0*/  I2FP.F32.U32 R2, R2 ;  /* 0x0000000200027245 */ /* 0x000fe40000201000 */
[----:B------:R-:W-:Y:S02]  /*f3e0*/  FMNMX3.FTZ R5, R5, R162, R160, !PT ;  /* 0x000000a205057276 */ /* 0x000fe400078100a0 */
[----:B------:R-:W-:Y:S01]  /*f3f0*/  FMNMX3.FTZ R7, R7, R154, R147, !PT ;  /* 0x0000009a07077276 */ /* 0x000fe20007810093 */
[CC--:B------:R-:W-:Y:S01]  /*f400*/  FFMA.FTZ R137, R0.reuse, R2.reuse, R137 ;  /* 0x0000000200897223 */ /* 0x0c0fe20000010089 */
[----:B------:R-:W-:Y:S01]  /*f410*/  I2FP.F32.U32 R9, R9 ;  /* 0x0000000900097245 */ /* 0x000fe20000201000 */
[C---:B------:R-:W-:Y:S01]  /*f420*/  FFMA.FTZ R121, R0.reuse, R2, R121 ;  /* 0x0000000200797223 */ /* 0x040fe20000010079 */
[----:B------:R-:W-:Y:S02]  /*f430*/  FMNMX3.FTZ R5, R5, R138, R136, !PT ;  /* 0x0000008a05057276 */ /* 0x000fe40007810088 */
[----:B------:R-:W-:Y:S01]  /*f440*/  FMNMX3.FTZ R2, R7, R152, R145, !PT ;  /* 0x0000009807027276 */ /* 0x000fe20007810091 */
[-C--:B------:R-:W-:Y:S01]  /*f450*/  FFMA.FTZ R144, R0, R9.reuse, R144 ;  /* 0x0000000900907223 */ /* 0x080fe20000010090 */
[----:B------:R-:W-:Y:S01]  /*f460*/  IADD3 R3, PT, PT, R186, 0x30, RZ ;  /* 0x00000030ba037810 */ /* 0x000fe20007ffe0ff */
[----:B------:R-:W-:Y:S01]  /*f470*/  FFMA.FTZ R122, R0, R9, R217 ;  /* 0x00000009007a7223 */ /* 0x000fe200000100d9 */
[----:B------:R-:W-:Y:S02]  /*f480*/  FMNMX3.FTZ R9, R5, R134, R58, !PT ;  /* 0x0000008605097276 */ /* 0x000fe4000781003a */
[----:B------:R-:W-:Y:S02]  /*f490*/  FMNMX3.FTZ R5, R2, R150, R143, !PT ;  /* 0x0000009602057276 */ /* 0x000fe4000781008f */
[----:B------:R-:W-:Y:S02]  /*f4a0*/  I2FP.F32.U32 R3, R3 ;  /* 0x0000000300037245 */ /* 0x000fe40000201000 */
[----:B------:R-:W-:Y:S02]  /*f4b0*/  IADD3 R7, PT, PT, R186, 0x31, RZ ;  /* 0x00000031ba077810 */ /* 0x000fe40007ffe0ff */
[----:B------:R-:W-:Y:S01]  /*f4c0*/  FMNMX3.FTZ R5, R5, R148, R141, !PT ;  /* 0x0000009405057276 */ /* 0x000fe2000781008d */
[CC--:B------:R-:W-:Y:S01]  /*f4d0*/  FFMA.FTZ R55, R0.reuse, R3.reuse, R55 ;  /* 0x0000000300377223 */ /* 0x0c0fe20000010037 */
[----:B------:R-:W-:Y:S01]  /*f4e0*/  FMNMX3.FTZ R2, R9, R132, R130, !PT ;  /* 0x0000008409027276 */ /* 0x000fe20007810082 */
[----:B------:R-:W-:Y:S01]  /*f4f0*/  FFMA.FTZ R142, R0, R3, R142 ;  /* 0x00000003008e7223 */ /* 0x000fe2000001008e */
[----:B------:R-:W-:Y:S02]  /*f500*/  I2FP.F32.U32 R7, R7 ;  /* 0x0000000700077245 */ /* 0x000fe40000201000 */
[C---:B------:R-:W-:Y:S02]  /*f510*/  IADD3 R4, PT, PT, R186.reuse, 0x38, RZ ;  /* 0x00000038ba047810 */ /* 0x040fe40007ffe0ff */
[----:B------:R-:W-:Y:S01]  /*f520*/  IADD3 R3, PT, PT, R186, 0x39, RZ ;  /* 0x00000039ba037810 */ /* 0x000fe20007ffe0ff */
[CC--:B------:R-:W-:Y:S01]  /*f530*/  FFMA.FTZ R135, R0.reuse, R7.reuse, R135 ;  /* 0x0000000700877223 */ /* 0x0c0fe20000010087 */
[----:B------:R-:W-:Y:S01]  /*f540*/  FMNMX3.FTZ R5, R5, R146, R139, !PT ;  /* 0x0000009205057276 */ /* 0x000fe2000781008b */
[----:B------:R-:W-:Y:S01]  /*f550*/  FFMA.FTZ R54, R0, R7, R54 ;  /* 0x0000000700367223 */ /* 0x000fe20000010036 */
[----:B------:R-:W-:Y:S02]  /*f560*/  FMNMX3.FTZ R2, R2, R128, R125, !PT ;  /* 0x0000008002027276 */ /* 0x000fe4000781007d */
[----:B------:R-:W-:Y:S02]  /*f570*/  I2FP.F32.U32 R4, R4 ;  /* 0x0000000400047245 */ /* 0x000fe40000201000 */
[----:B------:R-:W-:Y:S02]  /*f580*/  I2FP.F32.U32 R3, R3 ;  /* 0x0000000300037245 */ /* 0x000fe40000201000 */
[----:B------:R-:W-:Y:S01]  /*f590*/  FMNMX3.FTZ R5, R5, R144, R137, !PT ;  /* 0x0000009005057276 */ /* 0x000fe20007810089 */
[----:B------:R-:W-:Y:S01]  /*f5a0*/  FFMA.FTZ R140, R0, R4, R140 ;  /* 0x00000004008c7223 */ /* 0x000fe2000001008c */
[----:B------:R-:W-:Y:S01]  /*f5b0*/  FMNMX3.FTZ R2, R2, R124, R123, !PT ;  /* 0x0000007c02027276 */ /* 0x000fe2000781007b */
[CC--:B------:R-:W-:Y:S01]  /*f5c0*/  FFMA.FTZ R133, R0.reuse, R3.reuse, R133 ;  /* 0x0000000300857223 */ /* 0x0c0fe20000010085 */
[----:B------:R-:W-:Y:S01]  /*f5d0*/  FMNMX3.FTZ R5, R5, R142, R135, !PT ;  /* 0x0000008e05057276 */ /* 0x000fe20007810087 */
[----:B------:R-:W-:Y:S01]  /*f5e0*/  FFMA.FTZ R53, R0, R4, R53 ;  /* 0x0000000400357223 */ /* 0x000fe20000010035 */
        /* <DEDUP_REMOVED lines=18> */
[C---:B------:R-:W-:Y:S01]  /*f710*/  FSETP.NEU.FTZ.AND P1, PT, R3.reuse, -INF , PT ;  /* 0xff8000000300780b */ /* 0x040fe20003f3d000 */
[C---:B------:R-:W-:Y:S01]  /*f720*/  FMUL.FTZ R153, R3.reuse, UR4 ;  /* 0x0000000403997c20 */ /* 0x040fe20008410000 */
[----:B------:R-:W-:Y:S01]  /*f730*/  FADD.FTZ R5, -R3, R116 ;  /* 0x0000007403057221 */ /* 0x000fe20000010100 */
[----:B------:R-:W-:Y:S01]  /*f740*/  MOV R116, R182 ;  /* 0x000000b600747202 */ /* 0x000fe20000000f00 */
[----:B------:R-:W-:Y:S01]  /*f750*/  FMUL.FTZ R56, R4, UR4 ;  /* 0x0000000404387c20 */ /* 0x000fe20008410000 */
[----:B------:R-:W-:Y:S01]  /*f760*/  @P0 IADD3 R116, PT, PT, R189, -0x20, RZ ;  /* 0xffffffe0bd740810 */ /* 0x000fe20007ffe0ff */
[----:B------:R-:W-:Y:S01]  /*f770*/  FMUL.FTZ R57, R5, UR4 ;  /* 0x0000000405397c20 */ /* 0x000fe20008410000 */
[----:B------:R-:W-:Y:S02]  /*f780*/  FSEL R153, R153, RZ, P1 ;  /* 0x000000ff99997208 */ /* 0x000fe40000800000 */
[----:B------:R-:W-:Y:S01]  /*f790*/  FSETP.NEU.FTZ.AND P1, PT, R2, -INF , PT ;  /* 0xff8000000200780b */ /* 0x000fe20003f3d000 */
[----:B------:R-:W1:Y:S01]  /*f7a0*/  LDSM.16.MT88.4 R20, [R116] ;  /* 0x000000007414783b */ /* 0x000e620000004200 */
[----:B------:R-:W2:Y:S01]  /*f7b0*/  MUFU.EX2 R56, R56 ;  /* 0x0000003800387308 */ /* 0x000ea20000000800 */
[--C-:B------:R-:W-:Y:S01]  /*f7c0*/  FFMA.FTZ R59, R195, UR4, -R153.reuse ;  /* 0x00000004c33b7c23 */ /* 0x100fe20008010899 */
[----:B------:R-:W-:Y:S01]  /*f7d0*/  FSEL R129, R129, RZ, P1 ;  /* 0x000000ff81817208 */ /* 0x000fe20000800000 */
[--C-:B------:R-:W-:Y:S01]  /*f7e0*/  FFMA.FTZ R120, R203, UR4, -R153.reuse ;  /* 0x00000004cb787c23 */ /* 0x100fe20008010899 */
[--C-:B------:R-:W-:Y:S01]  /*f7f0*/  FFMA.FTZ R198, R193, UR4, -R153.reuse ;  /* 0x00000004c1c67c23 */ /* 0x100fe20008010899 */
[----:B------:R-:W-:Y:S05]  /*f800*/  FFMA.FTZ R127, R201, UR4, -R153 ;  /* 0x00000004c97f7c23 */ /* 0x000fea0008010899 */
[----:B------:R-:W3:Y:S01]  /*f810*/  MUFU.EX2 R57, R57 ;  /* 0x0000003900397308 */ /* 0x000ee20000000800 */
[--C-:B------:R-:W-:Y:S01]  /*f820*/  FFMA.FTZ R117, R207, UR4, -R129.reuse ;  /* 0x00000004cf757c23 */ /* 0x100fe20008010881 */
[--C-:B------:R-:W-:Y:S01]  /*f830*/  FFMA.FTZ R149, R197, UR4, -R129.reuse ;  /* 0x00000004c5957c23 */ /* 0x100fe20008010881 */
[--C-:B------:R-:W-:Y:S01]  /*f840*/  FFMA.FTZ R131, R199, UR4, -R129.reuse ;  /* 0x00000004c7837c23 */ /* 0x100fe20008010881 */
[----:B------:R-:W-:Y:S06]  /*f850*/  FFMA.FTZ R126, R205, UR4, -R129 ;  /* 0x00000004cd7e7c23 */ /* 0x000fec0008010881 */
[----:B------:R-:W-:Y:S01]  /*f860*/  MUFU.EX2 R59, R59 ;  /* 0x0000003b003b7308 */ /* 0x000fe20000000800 */
[----:B------:R-:W4:Y:S01]  /*f870*/  LDSM.16.MT88.4 R36, [R116+0x2000] ;  /* 0x002000007424783b */ /* 0x000f220000004200 */
[--C-:B------:R-:W-:Y:S01]  /*f880*/  FFMA.FTZ R157, R158, UR4, -R153.reuse ;  /* 0x000000049e9d7c23 */ /* 0x100fe20008010899 */
[C---:B--2---:R-:W-:Y:S07]  /*f890*/  FMUL.FTZ R6, R56.reuse, R114 ;  /* 0x0000007238067220 */ /* 0x044fee0000410000 */
[----:B------:R-:W-:Y:S01]  /*f8a0*/  MUFU.EX2 R120, R120 ;  /* 0x0000007800787308 */ /* 0x000fe20000000800 */
[C---:B------:R-:W-:Y:S01]  /*f8b0*/  FMUL.FTZ R7, R56.reuse, R115 ;  /* 0x0000007338077220 */ /* 0x040fe20000410000 */
[C---:B------:R-:W-:Y:S01]  /*f8c0*/  FMUL.FTZ R10, R56.reuse, R110 ;  /* 0x0000006e380a7220 */ /* 0x040fe20000410000 */
[C---:B------:R-:W-:Y:S07]  /*f8d0*/  FMUL.FTZ R11, R56.reuse, R111 ;  /* 0x0000006f380b7220 */ /* 0x040fee0000410000 */
[----:B------:R-:W-:Y:S01]  /*f8e0*/  MUFU.EX2 R117, R117 ;  /* 0x0000007500757308 */ /* 0x000fe20000000800 */
[C---:B---3--:R-:W-:Y:S01]  /*f8f0*/  FMUL.FTZ R4, R57.reuse, R112 ;  /* 0x0000007039047220 */ /* 0x048fe20000410000 */
        /* <DEDUP_REMOVED lines=8> */
[C---:B------:R-:W-:Y:S01]  /*f980*/  FMUL.FTZ R19, R56.reuse, R103 ;  /* 0x0000006738137220 */ /* 0x040fe20000410000 */
[C---:B------:R-:W-:Y:S07]  /*f990*/  FMUL.FTZ R24, R57.reuse, R92 ;  /* 0x0000005c39187220 */ /* 0x040fee0000410000 */
[----:B------:R-:W3:Y:S01]  /*f9a0*/  MUFU.EX2 R131, R131 ;  /* 0x0000008300837308 */ /* 0x000ee20000000800 */
[----:B------:R-:W-:Y:S01]  /*f9b0*/  FMUL.FTZ R25, R57, R93 ;  /* 0x0000005d39197220 */ /* 0x000fe20000410000 */
[C---:B------:R-:W-:Y:S01]  /*f9c0*/  FMUL.FTZ R26, R56.reuse, R94 ;  /* 0x0000005e381a7220 */ /* 0x040fe20000410000 */
[C---:B------:R-:W-:Y:S07]  /*f9d0*/  FMUL.FTZ R27, R56.reuse, R95 ;  /* 0x0000005f381b7220 */ /* 0x040fee0000410000 */
[----:B------:R-:W5:Y:S01]  /*f9e0*/  MUFU.EX2 R127, R127 ;  /* 0x0000007f007f7308 */ /* 0x000f620000000800 */
[----:B------:R-:W4:Y:S01]  /*f9f0*/  LDSM.16.MT88.4 R64, [R116+0x4000] ;  /* 0x004000007440783b */ /* 0x000f220000004200 */
        /* <DEDUP_REMOVED lines=10> */
[----:B------:R-:W-:Y:S01]  /*faa0*/  FMUL.FTZ R43, R56, R79 ;  /* 0x0000004f382b7220 */ /* 0x000fe20000410000 */
[C---:B------:R-:W-:Y:S01]  /*fab0*/  FMUL.FTZ R48, R57.reuse, R68 ;  /* 0x0000004439307220 */ /* 0x040fe20000410000 */
[----:B-----5:R-:W-:Y:S01]  /*fac0*/  F2FP.BF16.F32.PACK_AB R62, R120, R127 ;  /* 0x0000007f783e723e */ /* 0x020fe200000010ff */
[----:B------:R-:W-:Y:S01]  /*fad0*/  FMUL.FTZ R49, R57, R69 ;  /* 0x0000004539317220 */ /* 0x000fe20000410000 */
[C---:B------:R-:W-:Y:S01]  /*fae0*/  FMUL.FTZ R50, R56.reuse, R70 ;  /* 0x0000004638327220 */ /* 0x040fe20000410000 */
[----:B------:R-:W-:Y:S01]  /*faf0*/  FMUL.FTZ R51, R56, R71 ;  /* 0x0000004738337220 */ /* 0x000fe20000410000 */
[----:B--2---:R-:W-:Y:S01]  /*fb00*/  F2FP.BF16.F32.PACK_AB R63, R117, R126 ;  /* 0x0000007e753f723e */ /* 0x004fe200000010ff */
[----:B------:R-:W2:Y:S01]  /*fb10*/  LDSM.16.MT88.4 R68, [R119+0x9400] ;  /* 0x009400007744783b */ /* 0x000ea20000004200 */
[--C-:B------:R-:W-:Y:S01]  /*fb20*/  FFMA.FTZ R101, R139, UR4, -R153.reuse ;  /* 0x000000048b657c23 */ /* 0x100fe20008010899 */
[--C-:B------:R-:W-:Y:S01]  /*fb30*/  FFMA.FTZ R100, R137, UR4, -R153.reuse ;  /* 0x0000000489647c23 */ /* 0x100fe20008010899 */
[----:B------:R-:W-:Y:S01]  /*fb40*/  FFMA.FTZ R95, R140, UR4, -R153 ;  /* 0x000000048c5f7c23 */ /* 0x000fe20008010899 */
[----:B------:R-:W-:Y:S01]  /*fb50*/  FFMA.FTZ R108, R124, UR4, -R129 ;  /* 0x000000047c6c7c23 */ /* 0x000fe20008010881 */
[----:B------:R-:W-:Y:S01]  /*fb60*/  FFMA.FTZ R92, R216, UR4, -R153 ;  /* 0x00000004d85c7c23 */ /* 0x000fe20008010899 */
[C---:B------:R-:W-:Y:S01]  /*fb70*/  HMMA.16816.F32.BF16 R4, R60.reuse, R12, R4 ;  /* 0x0000000c3c04723c */ /* 0x040fe20000041804 */
[----:B------:R-:W-:Y:S01]  /*fb80*/  MUFU.EX2 R157, R157 ;  /* 0x0000009d009d7308 */ /* 0x000fe20000000800 */
[----:B------:R-:W-:Y:S09]  /*fb90*/  LDSM.16.MT88.4 R76, [R119+0xc000] ;  /* 0x00c00000774c783b */ /* 0x000ff20000004200 */
[----:B------:R-:W-:Y:S01]  /*fba0*/  MUFU.EX2 R92, R92 ;  /* 0x0000005c005c7308 */ /* 0x000fe20000000800 */
[C---:B------:R-:W-:Y:S01]  /*fbb0*/  FMUL.FTZ R12, R57.reuse, R104 ;  /* 0x00000068390c7220 */ /* 0x040fe20000410000 */
[----:B------:R-:W-:Y:S01]  /*fbc0*/  FMUL.FTZ R13, R57, R105 ;  /* 0x00000069390d7220 */ /* 0x000fe20000410000 */
[C---:B------:R-:W-:Y:S03]  /*fbd0*/  HMMA.16816.F32.BF16 R8, R60.reuse, R14, R8 ;  /* 0x0000000e3c08723c */ /* 0x040fe60000041808 */
[C---:B------:R-:W-:Y:S01]  /*fbe0*/  FMUL.FTZ R14, R56.reuse, R106 ;  /* 0x0000006a380e7220 */ /* 0x040fe20000410000 */
[----:B------:R-:W-:Y:S01]  /*fbf0*/  FMUL.FTZ R15, R56, R107 ;  /* 0x0000006b380f7220 */ /* 0x000fe20000410000 */
[--C-:B------:R-:W-:Y:S01]  /*fc00*/  FFMA.FTZ R94, R212, UR4, -R129.reuse ;  /* 0x00000004d45e7c23 */ /* 0x100fe20008010881 */
[--C-:B------:R-:W-:Y:S01]  /*fc10*/  FFMA.FTZ R85, R210, UR4, -R129.reuse ;  /* 0x00000004d2557c23 */ /* 0x100fe20008010881 */
[----:B------:R-:W-:Y:S01]  /*fc20*/  FFMA.FTZ R139, R58, UR4, -R129 ;  /* 0x000000043a8b7c23 */ /* 0x000fe20008010881 */
[--C-:B------:R-:W-:Y:S01]  /*fc30*/  FFMA.FTZ R103, R143, UR4, -R153.reuse ;  /* 0x000000048f677c23 */ /* 0x100fe20008010899 */
[----:B------:R-:W-:Y:S01]  /*fc40*/  FFMA.FTZ R102, R141, UR4, -R153 ;  /* 0x000000048d667c23 */ /* 0x000fe20008010899 */
[C---:B------:R-:W-:Y:S01]  /*fc50*/  FFMA.FTZ R198, R57.reuse, R190, R198 ;  /* 0x000000be39c67223 */ /* 0x040fe200000100c6 */
[C---:B-1----:R-:W-:Y:S01]  /*fc60*/  HMMA.16816.F32.BF16 R12, R60.reuse, R20, R12 ;  /* 0x000000143c0c723c */ /* 0x042fe2000004180c */
[----:B------:R-:W-:Y:S02]  /*fc70*/  MUFU.EX2 R94, R94 ;  /* 0x0000005e005e7308 */ /* 0x000fe40000000800 */
[C---:B------:R-:W-:Y:S01]  /*fc80*/  FMUL.FTZ R20, R57.reuse, R96 ;  /* 0x0000006039147220 */ /* 0x040fe20000410000 */
[----:B------:R-:W-:Y:S07]  /*fc90*/  FMUL.FTZ R21, R57, R97 ;  /* 0x0000006139157220 */ /* 0x000fee0000410000 */
[----:B------:R-:W-:Y:S01]  /*fca0*/  MUFU.EX2 R85, R85 ;  /* 0x0000005500557308 */ /* 0x000fe20000000800 */
[C---:B------:R-:W-:Y:S01]  /*fcb0*/  FFMA.FTZ R149, R56.reuse, R191, R149 ;  /* 0x000000bf38957223 */ /* 0x040fe20000010095 */
[----:B------:R-:W-:Y:S01]  /*fcc0*/  FADD.FTZ R198, R59, R198 ;  /* 0x000000c63bc67221 */ /* 0x000fe20000010000 */
[C---:B------:R-:W-:Y:S07]  /*fcd0*/  HMMA.16816.F32.BF16 R16, R60.reuse, R22, R16 ;  /* 0x000000163c10723c */ /* 0x040fee0000041810 */
[----:B------:R-:W-:Y:S01]  /*fce0*/  MUFU.EX2 R139, R139 ;  /* 0x0000008b008b7308 */ /* 0x000fe20000000800 */
[C---:B------:R-:W-:Y:S01]  /*fcf0*/  FMUL.FTZ R22, R56.reuse, R98 ;  /* 0x0000006238167220 */ /* 0x040fe20000410000 */
[----:B------:R-:W-:Y:S01]  /*fd00*/  FMUL.FTZ R23, R56, R99 ;  /* 0x0000006338177220 */ /* 0x000fe20000410000 */
[--C-:B------:R-:W-:Y:S01]  /*fd10*/  FFMA.FTZ R86, R232, UR4, -R153.reuse ;  /* 0x00000004e8567c23 */ /* 0x100fe20008010899 */
[----:B------:R-:W-:Y:S01]  /*fd20*/  FFMA.FTZ R93, R230, UR4, -R153 ;  /* 0x00000004e65d7c23 */ /* 0x000fe20008010899 */
[----:B------:R-:W-:Y:S01]  /*fd30*/  FFMA.FTZ R87, R228, UR4, -R129 ;  /* 0x00000004e4577c23 */ /* 0x000fe20008010881 */
[--C-:B------:R-:W-:Y:S01]  /*fd40*/  FFMA.FTZ R84, R224, UR4, -R153.reuse ;  /* 0x00000004e0547c23 */ /* 0x100fe20008010899 */
[----:B------:R-:W-:Y:S01]  /*fd50*/  FFMA.FTZ R97, R214, UR4, -R153 ;  /* 0x00000004d6617c23 */ /* 0x000fe20008010899 */
[--C-:B------:R-:W-:Y:S01]  /*fd60*/  FFMA.FTZ R155, R156, UR4, -R129.reuse ;  /* 0x000000049c9b7c23 */ /* 0x100fe20008010881 */
[C---:B------:R-:W-:Y:S01]  /*fd70*/  HMMA.16816.F32.BF16 R20, R60.reuse, R28, R20 ;  /* 0x0000001c3c14723c */ /* 0x040fe20000041814 */
[----:B------:R-:W-:Y:S02]  /*fd80*/  MUFU.EX2 R86, R86 ;  /* 0x0000005600567308 */ /* 0x000fe40000000800 */
[C---:B------:R-:W-:Y:S01]  /*fd90*/  FMUL.FTZ R28, R57.reuse, R88 ;  /* 0x00000058391c7220 */ /* 0x040fe20000410000 */
[C---:B------:R-:W-:Y:S07]  /*fda0*/  FMUL.FTZ R29, R57.reuse, R89 ;  /* 0x00000059391d7220 */ /* 0x040fee0000410000 */
[----:B------:R-:W1:Y:S01]  /*fdb0*/  MUFU.EX2 R93, R93 ;  /* 0x0000005d005d7308 */ /* 0x000e620000000800 */
[----:B------:R-:W-:Y:S01]  /*fdc0*/  FFMA.FTZ R88, R202, UR4, -R129 ;  /* 0x00000004ca587c23 */ /* 0x000fe20008010881 */
[--C-:B------:R-:W-:Y:S01]  /*fdd0*/  FFMA.FTZ R151, R194, UR4, -R153.reuse ;  /* 0x00000004c2977c23 */ /* 0x100fe20008010899 */
[C---:B------:R-:W-:Y:S07]  /*fde0*/  HMMA.16816.F32.BF16 R24, R60.reuse, R30, R24 ;  /* 0x0000001e3c18723c */ /* 0x040fee0000041818 */
[----:B------:R-:W-:Y:S01]  /*fdf0*/  MUFU.EX2 R87, R87 ;  /* 0x0000005700577308 */ /* 0x000fe20000000800 */
[C---:B------:R-:W-:Y:S01]  /*fe00*/  FMUL.FTZ R30, R56.reuse, R90 ;  /* 0x0000005a381e7220 */ /* 0x040fe20000410000 */
[----:B------:R-:W-:Y:S08]  /*fe10*/  FMUL.FTZ R31, R56, R91 ;  /* 0x0000005b381f7220 */ /* 0x000ff00000410000 */
[----:B------:R-:W-:Y:S01]  /*fe20*/  MUFU.EX2 R84, R84 ;  /* 0x0000005400547308 */ /* 0x000fe20000000800 */
[--C-:B------:R-:W-:Y:S01]  /*fe30*/  FFMA.FTZ R90, R206, UR4, -R153.reuse ;  /* 0x00000004ce5a7c23 */ /* 0x100fe20008010899 */
[----:B------:R-:W-:Y:S01]  /*fe40*/  FFMA.FTZ R98, R192, UR4, -R153 ;  /* 0x00000004c0627c23 */ /* 0x000fe20008010899 */
[--C-:B------:R-:W-:Y:S07]  /*fe50*/  FFMA.FTZ R99, R162, UR4, -R129.reuse ;  /* 0x00000004a2637c23 */ /* 0x100fee0008010881 */
[----:B------:R-:W-:Y:S01]  /*fe60*/  MUFU.EX2 R97, R97 ;  /* 0x0000006100617308 */ /* 0x000fe20000000800 */
[----:B------:R-:W-:Y:S01]  /*fe70*/  FFMA.FTZ R96, R160, UR4, -R129 ;  /* 0x00000004a0607c23 */ /* 0x000fe20008010881 */
[C---:B----4-:R-:W-:Y:S08]  /*fe80*/  HMMA.16816.F32.BF16 R28, R60.reuse, R36, R28 ;  /* 0x000000243c1c723c */ /* 0x050ff0000004181c */
[----:B------:R-:W-:Y:S01]  /*fe90*/  MUFU.EX2 R90, R90 ;  /* 0x0000005a005a7308 */ /* 0x000fe20000000800 */
[C---:B------:R-:W-:Y:S01]  /*fea0*/  FMUL.FTZ R36, R57.reuse, R80 ;  /* 0x0000005039247220 */ /* 0x040fe20000410000 */
[C---:B------:R-:W-:Y:S01]  /*feb0*/  FMUL.FTZ R37, R57.reuse, R81 ;  /* 0x0000005139257220 */ /* 0x040fe20000410000 */
        /* <DEDUP_REMOVED lines=10> */
[--C-:B------:R-:W-:Y:S01]  /*ff60*/  FFMA.FTZ R137, R138, UR4, -R129.reuse ;  /* 0x000000048a897c23 */ /* 0x100fe20008010881 */
[--C-:B------:R-:W-:Y:S07]  /*ff70*/  FFMA.FTZ R136, R136, UR4, -R129.reuse ;  /* 0x0000000488887c23 */ /* 0x100fee0008010881 */
[----:B------:R-:W-:Y:S01]  /*ff80*/  MUFU.EX2 R155, R155 ;  /* 0x0000009b009b7308 */ /* 0x000fe20000000800 */
[C---:B------:R-:W-:Y:S03]  /*ff90*/  HMMA.16816.F32.BF16 R36, R60.reuse, R44, R36 ;  /* 0x0000002c3c24723c */ /* 0x040fe60000041824 */
[C---:B------:R-:W-:Y:S01]  /*ffa0*/  FMUL.FTZ R44, R57.reuse, R72 ;  /* 0x00000048392c7220 */ /* 0x040fe20000410000 */
[----:B------:R-:W-:Y:S05]  /*ffb0*/  FMUL.FTZ R45, R57, R73 ;  /* 0x00000049392d7220 */ /* 0x000fea0000410000 */
[----:B------:R-:W3:Y:S01]  /*ffc0*/  MUFU.EX2 R82, R82 ;  /* 0x0000005200527308 */ /* 0x000ee20000000800 */
[----:B------:R-:W-:Y:S01]  /*ffd0*/  FFMA.FTZ R140, R134, UR4, -R129 ;  /* 0x00000004868c7c23 */ /* 0x000fe20008010881 */
[--C-:B------:R-:W-:Y:S01]  /*ffe0*/  FFMA.FTZ R154, R154, UR4, -R153.reuse ;  /* 0x000000049a9a7c23 */ /* 0x100fe20008010899 */
[C---:B------:R-:W-:Y:S07]  /*fff0*/  HMMA.16816.F32.BF16 R40, R60.reuse, R46, R40 ;  /* 0x0000002e3c28723c */ /* 0x040fee0000041828 */
[----:B------:R-:W4:Y:S01]  /*10000*/  MUFU.EX2 R83, R83 ;  /* 0x0000005300537308 */ /* 0x000f220000000800 */
[C---:B------:R-:W-:Y:S01]  /*10010*/  FMUL.FTZ R46, R56.reuse, R74 ;  /* 0x0000004a382e7220 */ /* 0x040fe20000410000 */
[----:B------:R-:W-:Y:S08]  /*10020*/  FMUL.FTZ R47, R56, R75 ;  /* 0x0000004b382f7220 */ /* 0x000ff00000410000 */
[----:B------:R-:W-:Y:S01]  /*10030*/  MUFU.EX2 R151, R151 ;  /* 0x0000009700977308 */ /* 0x000fe20000000800 */
[----:B------:R-:W-:Y:S01]  /*10040*/  LDSM.16.MT88.4 R72, [R119+0xbc00] ;  /* 0x00bc00007748783b */ /* 0x000fe20000004200 */
[--C-:B------:R-:W-:Y:S01]  /*10050*/  FFMA.FTZ R147, R147, UR4, -R153.reuse ;  /* 0x0000000493937c23 */ /* 0x100fe20008010899 */
[--C-:B------:R-:W-:Y:S07]  /*10060*/  FFMA.FTZ R152, R152, UR4, -R153.reuse ;  /* 0x0000000498987c23 */ /* 0x100fee0008010899 */
[----:B------:R-:W-:Y:S01]  /*10070*/  MUFU.EX2 R98, R98 ;  /* 0x0000006200627308 */ /* 0x000fe20000000800 */
[----:B------:R-:W-:Y:S01]  /*10080*/  FFMA.FTZ R145, R145, UR4, -R153 ;  /* 0x0000000491917c23 */ /* 0x000fe20008010899 */
[C---:B------:R-:W-:Y:S08]  /*10090*/  HMMA.16816.F32.BF16 R44, R60.reuse, R64, R44 ;  /* 0x000000403c2c723c */ /* 0x040ff0000004182c */
[----:B------:R-:W-:Y:S01]  /*100a0*/  MUFU.EX2 R99, R99 ;  /* 0x0000006300637308 */ /* 0x000fe20000000800 */
[--C-:B------:R-:W-:Y:S01]  /*100b0*/  FFMA.FTZ R81, R220, UR4, -R129.reuse ;  /* 0x00000004dc517c23 */ /* 0x100fe20008010881 */
[----:B------:R-:W-:Y:S01]  /*100c0*/  FFMA.FTZ R80, R218, UR4, -R129 ;  /* 0x00000004da507c23 */ /* 0x000fe20008010881 */
[----:B------:R-:W-:Y:S07]  /*100d0*/  FFMA.FTZ R104, R135, UR4, -R153 ;  /* 0x0000000487687c23 */ /* 0x000fee0008010899 */
[----:B------:R-:W-:Y:S01]  /*100e0*/  MUFU.EX2 R96, R96 ;  /* 0x0000006000607308 */ /* 0x000fe20000000800 */
[----:B------:R-:W-:Y:S01]  /*100f0*/  FFMA.FTZ R106, R55, UR4, -R129 ;  /* 0x00000004376a7c23 */ /* 0x000fe20008010881 */
[----:B------:R-:W-:Y:S01]  /*10100*/  HMMA.16816.F32.BF16 R48, R60, R66, R48 ;  /* 0x000000423c30723c */ /* 0x000fe20000041830 */
[----:B------:R-:W5:Y:S07]  /*10110*/  LDSM.16.MT88.4 R64, [R116+0x400] ;  /* 0x000400007440783b */ /* 0x000f6e0000004200 */
[----:B------:R-:W-:Y:S01]  /*10120*/  MUFU.EX2 R81, R81 ;  /* 0x0000005100517308 */ /* 0x000fe20000000800 */
[----:B-1----:R-:W-:Y:S01]  /*10130*/  F2FP.BF16.F32.PACK_AB R60, R93, R86 ;  /* 0x000000565d3c723e */ /* 0x002fe200000010ff */
[----:B------:R-:W-:Y:S01]  /*10140*/  FFMA.FTZ R91, R208, UR4, -R153 ;  /* 0x00000004d05b7c23 */ /* 0x000fe20008010899 */
[----:B---3--:R-:W-:Y:S07]  /*10150*/  F2FP.BF16.F32.PACK_AB R61, R82, R87 ;  /* 0x00000057523d723e */ /* 0x008fee00000010ff */
[----:B------:R-:W1:Y:S01]  /*10160*/  MUFU.EX2 R80, R80 ;  /* 0x0000005000507308 */ /* 0x000e620000000800 */
[----:B----4-:R-:W-:Y:S01]  /*10170*/  F2FP.BF16.F32.PACK_AB R62, R83, R84 ;  /* 0x00000054533e723e */ /* 0x010fe200000010ff */
[--C-:B------:R-:W-:Y:S01]  /*10180*/  FFMA.FTZ R89, R204, UR4, -R129.reuse ;  /* 0x00000004cc597c23 */ /* 0x100fe20008010881 */
[--C-:B------:R-:W-:Y:S07]  /*10190*/  FFMA.FTZ R107, R54, UR4, -R129.reuse ;  /* 0x00000004366b7c23 */ /* 0x100fee0008010881 */
[----:B------:R-:W-:Y:S01]  /*101a0*/  MUFU.EX2 R91, R91 ;  /* 0x0000005b005b7308 */ /* 0x000fe20000000800 */
[----:B------:R-:W-:Y:S01]  /*101b0*/  FFMA.FTZ R105, R53, UR4, -R129 ;  /* 0x0000000435697c23 */ /* 0x000fe20008010881 */
[----:B------:R-:W-:Y:S01]  /*101c0*/  FADD.FTZ R127, R127, R198 ;  /* 0x000000c67f7f7221 */ /* 0x000fe20000010000 */
[--C-:B------:R-:W-:Y:S07]  /*101d0*/  FFMA.FTZ R150, R150, UR4, -R153.reuse ;  /* 0x0000000496967c23 */ /* 0x100fee0008010899 */
[----:B------:R-:W-:Y:S01]  /*101e0*/  MUFU.EX2 R89, R89 ;  /* 0x0000005900597308 */ /* 0x000fe20000000800 */
[----:B------:R-:W-:Y:S01]  /*101f0*/  FFMA.FTZ R143, R148, UR4, -R153 ;  /* 0x00000004948f7c23 */ /* 0x000fe20008010899 */
[----:B------:R-:W-:Y:S01]  /*10200*/  FADD.FTZ R127, R120, R127 ;  /* 0x0000007f787f7221 */ /* 0x000fe20000010000 */
[--C-:B------:R-:W-:Y:S07]  /*10210*/  FFMA.FTZ R146, R146, UR4, -R153.reuse ;  /* 0x0000000492927c23 */ /* 0x100fee0008010899 */
[----:B------:R-:W-:Y:S01]  /*10220*/  MUFU.EX2 R135, R154 ;  /* 0x0000009a00877308 */ /* 0x000fe20000000800 */
[----:B------:R-:W-:Y:S01]  /*10230*/  FFMA.FTZ R144, R144, UR4, -R153 ;  /* 0x0000000490907c23 */ /* 0x000fe20008010899 */
[----:B-1----:R-:W-:Y:S01]  /*10240*/  F2FP.BF16.F32.PACK_AB R63, R80, R81 ;  /* 0x00000051503f723e */ /* 0x002fe200000010ff */
[----:B------:R-:W-:Y:S07]  /*10250*/  FADD.FTZ R86, R86, R127 ;  /* 0x0000007f56567221 */ /* 0x000fee0000010000 */
[----:B------:R-:W1:Y:S01]  /*10260*/  MUFU.EX2 R138, R147 ;  /* 0x00000093008a7308 */ /* 0x000e620000000800 */
[--C-:B------:R-:W-:Y:S01]  /*10270*/  FFMA.FTZ R142, R142, UR4, -R153.reuse ;  /* 0x000000048e8e7c23 */ /* 0x100fe20008010899 */
[----:B------:R-:W-:Y:S01]  /*10280*/  FFMA.FTZ R153, R133, UR4, -R153 ;  /* 0x0000000485997c23 */ /* 0x000fe20008010899 */
[----:B------:R-:W-:Y:S07]  /*10290*/  FADD.FTZ R93, R93, R86 ;  /* 0x000000565d5d7221 */ /* 0x000fee0000010000 */
[----:B------:R-:W-:Y:S01]  /*102a0*/  MUFU.EX2 R127, R100 ;  /* 0x00000064007f7308 */ /* 0x000fe20000000800 */
[C---:B--2---:R-:W-:Y:S03]  /*102b0*/  HMMA.16816.F32.BF16 R4, R60.reuse, R68, R4 ;  /* 0x000000443c04723c */ /* 0x044fe60000041804 */
[----:B------:R-:W-:Y:S06]  /*102c0*/  FADD.FTZ R84, R84, R93 ;  /* 0x0000005d54547221 */ /* 0x000fec0000010000 */
[----:B------:R-:W-:Y:S01]  /*102d0*/  MUFU.EX2 R137, R137 ;  /* 0x0000008900897308 */ /* 0x000fe20000000800 */
[----:B------:R-:W-:Y:S01]  /*102e0*/  FFMA.FTZ R122, R122, UR4, -R129 ;  /* 0x000000047a7a7c23 */ /* 0x000fe20008010881 */
[----:B------:R-:W-:Y:S01]  /*102f0*/  FADD.FTZ R149, R131, R149 ;  /* 0x0000009583957221 */ /* 0x000fe20000010000 */
[----:B------:R-:W-:Y:S01]  /*10300*/  FADD.FTZ R83, R83, R84 ;  /* 0x0000005453537221 */ /* 0x000fe20000010000 */
[C---:B------:R-:W-:Y:S01]  /*10310*/  HMMA.16816.F32.BF16 R8, R60.reuse, R70, R8 ;  /* 0x000000463c08723c */ /* 0x040fe20000041808 */
[----:B------:R-:W2:Y:S05]  /*10320*/  LDSM.16.MT88.4 R68, [R119+0xb400] ;  /* 0x00b400007744783b */ /* 0x000eaa0000004200 */
[----:B------:R-:W3:Y:S01]  /*10330*/  MUFU.EX2 R136, R136 ;  /* 0x0000008800887308 */ /* 0x000ee20000000800 */
[----:B-1----:R-:W-:Y:S01]  /*10340*/  F2FP.BF16.F32.PACK_AB R56, R138, R135 ;  /* 0x000000878a38723e */ /* 0x002fe200000010ff */
[----:B------:R-:W-:Y:S01]  /*10350*/  FADD.FTZ R126, R126, R149 ;  /* 0x000000957e7e7221 */ /* 0x000fe20000010000 */
[----:B------:R-:W-:Y:S07]  /*10360*/  ISETP.NE.AND P0, PT, R187, RZ, PT ;  /* 0x000000ffbb00720c */ /* 0x000fee0003f05270 */
[----:B------:R-:W-:Y:S01]  /*10370*/  MUFU.EX2 R133, R152 ;  /* 0x0000009800857308 */ /* 0x000fe20000000800 */
[C---:B-----5:R-:W-:Y:S09]  /*10380*/  HMMA.16816.F32.BF16 R12, R60.reuse, R64, R12 ;  /* 0x000000403c0c723c */ /* 0x060ff2000004180c */
[----:B------:R-:W1:Y:S01]  /*10390*/  MUFU.EX2 R134, R145 ;  /* 0x0000009100867308 */ /* 0x000e620000000800 */
[----:B------:R-:W-:Y:S09]  /*103a0*/  FADD.FTZ R126, R117, R126 ;  /* 0x0000007e757e7221 */ /* 0x000ff20000010000 */
[----:B------:R-:W4:Y:S01]  /*103b0*/  MUFU.EX2 R140, R140 ;  /* 0x0000008c008c7308 */ /* 0x000f220000000800 */
[----:B------:R-:W-:Y:S01]  /*103c0*/  FADD.FTZ R87, R87, R126 ;  /* 0x0000007e57577221 */ /* 0x000fe20000010000 */
[C---:B------:R-:W-:Y:S01]  /*103d0*/  HMMA.16816.F32.BF16 R16, R60.reuse, R66, R16 ;  /* 0x000000423c10723c */ /* 0x040fe20000041810 */
[----:B------:R-:W5:Y:S07]  /*103e0*/  LDSM.16.MT88.4 R64, [R116+0x2400] ;  /* 0x002400007440783b */ /* 0x000f6e0000004200 */
[----:B------:R-:W-:Y:S01]  /*103f0*/  MUFU.EX2 R141, R150 ;  /* 0x00000096008d7308 */ /* 0x000fe20000000800 */
[----:B---3--:R-:W-:Y:S01]  /*10400*/  F2FP.BF16.F32.PACK_AB R57, R136, R137 ;  /* 0x000000898839723e */ /* 0x008fe200000010ff */
[----:B------:R-:W-:Y:S08]  /*10410*/  FADD.FTZ R82, R82, R87 ;  /* 0x0000005752527221 */ /* 0x000ff00000010000 */
[----:B------:R-:W-:Y:S01]  /*10420*/  MUFU.EX2 R143, R143 ;  /* 0x0000008f008f7308 */ /* 0x000fe20000000800 */
[----:B-1----:R-:W-:Y:S01]  /*10430*/  F2FP.BF16.F32.PACK_AB R58, R134, R133 ;  /* 0x00000085863a723e */ /* 0x002fe200000010ff */
[----:B------:R-:W-:Y:S08]  /*10440*/  FFMA.FTZ R145, R130, UR4, -R129 ;  /* 0x0000000482917c23 */ /* 0x000ff00008010881 */
[----:B------:R-:W-:Y:S01]  /*10450*/  MUFU.EX2 R146, R146 ;  /* 0x0000009200927308 */ /* 0x000fe20000000800 */
[----:B------:R-:W-:Y:S01]  /*10460*/  FADD.FTZ R81, R81, R82 ;  /* 0x0000005251517221 */ /* 0x000fe20000010000 */
[----:B----4-:R-:W-:Y:S08]  /*10470*/  F2FP.BF16.F32.PACK_AB R59, R139, R140 ;  /* 0x0000008c8b3b723e */ /* 0x010ff000000010ff */
[----:B------:R-:W-:Y:S01]  /*10480*/  MUFU.EX2 R144, R144 ;  /* 0x0000009000907308 */ /* 0x000fe20000000800 */
[----:B------:R-:W-:Y:S09]  /*10490*/  FADD.FTZ R81, R80, R81 ;  /* 0x0000005150517221 */ /* 0x000ff20000010000 */
[----:B------:R-:W-:Y:S10]  /*104a0*/  MUFU.EX2 R145, R145 ;  /* 0x0000009100917308 */ /* 0x000ff40000000800 */
[----:B------:R-:W-:Y:S01]  /*104b0*/  MUFU.EX2 R122, R122 ;  /* 0x0000007a007a7308 */ /* 0x000fe20000000800 */
[C---:B--2---:R-:W-:Y:S09]  /*104c0*/  HMMA.16816.F32.BF16 R20, R60.reuse, R68, R20 ;  /* 0x000000443c14723c */ /* 0x044ff20000041814 */
[----:B------:R-:W-:Y:S10]  /*104d0*/  MUFU.EX2 R142, R142 ;  /* 0x0000008e008e7308 */ /* 0x000ff40000000800 */
[----:B------:R-:W-:Y:S01]  /*104e0*/  MUFU.EX2 R153, R153 ;  /* 0x0000009900997308 */ /* 0x000fe20000000800 */
[C---:B------:R-:W-:Y:S01]  /*104f0*/  HMMA.16816.F32.BF16 R24, R60.reuse, R70, R24 ;  /* 0x000000463c18723c */ /* 0x040fe20000041818 */
[----:B------:R-:W1:Y:S07]  /*10500*/  LDSM.16.MT88.4 R68, [R119+0xd400] ;  /* 0x00d400007744783b */ /* 0x000e6e0000004200 */
[C---:B-----5:R-:W-:Y:S08]  /*10510*/  HMMA.16816.F32.BF16 R28, R60.reuse, R64, R28 ;  /* 0x000000403c1c723c */ /* 0x060ff0000004181c */
        /* <DEDUP_REMOVED lines=49> */
[C---:B---3--:R-:W-:Y:S03]  /*10830*/  HMMA.16816.F32.BF16 R44, R60.reuse, R72, R44 ;  /* 0x000000483c2c723c */ /* 0x048fe6000004182c */
[--C-:B------:R-:W-:Y:S01]  /*10840*/  FFMA.FTZ R73, R132, UR4, -R129.reuse ;  /* 0x0000000484497c23 */ /* 0x100fe20008010881 */
[--C-:B------:R-:W-:Y:S01]  /*10850*/  FFMA.FTZ R72, R128, UR4, -R129.reuse ;  /* 0x0000000480487c23 */ /* 0x100fe20008010881 */
[----:B------:R2:W-:Y:S03]  /*10860*/  MUFU.EX2 R132, R103 ;  /* 0x0000006700847308 */ /* 0x0005e60000000800 */
[----:B------:R-:W-:Y:S01]  /*10870*/  HMMA.16816.F32.BF16 R48, R60, R74, R48 ;  /* 0x0000004a3c30723c */ /* 0x000fe20000041830 */
[----:B------:R-:W3:Y:S06]  /*10880*/  LDSM.16.MT88.4 R60, [R116+0x3000] ;  /* 0x00300000743c783b */ /* 0x000eec0000004200 */
[----:B------:R-:W4:Y:S10]  /*10890*/  MUFU.EX2 R130, R73 ;  /* 0x0000004900827308 */ /* 0x000f340000000800 */
[----:B------:R5:W1:Y:S01]  /*108a0*/  MUFU.EX2 R128, R102 ;  /* 0x0000006600807308 */ /* 0x000a620000000800 */
[--C-:B--2---:R-:W-:Y:S09]  /*108b0*/  FFMA.FTZ R103, R123, UR4, -R129.reuse ;  /* 0x000000047b677c23 */ /* 0x104ff20008010881 */
[----:B------:R2:W-:Y:S01]  /*108c0*/  MUFU.EX2 R123, R108 ;  /* 0x0000006c007b7308 */ /* 0x0005e20000000800 */
[----:B----4-:R-:W-:Y:S09]  /*108d0*/  F2FP.BF16.F32.PACK_AB R53, R145, R130 ;  /* 0x000000829135723e */ /* 0x010ff200000010ff */
[----:B------:R-:W-:Y:S01]  /*108e0*/  MUFU.EX2 R120, R103 ;  /* 0x0000006700787308 */ /* 0x000fe20000000800 */
[--C-:B-----5:R-:W-:Y:S01]  /*108f0*/  FFMA.FTZ R102, R121, UR4, -R129.reuse ;  /* 0x0000000479667c23 */ /* 0x120fe20008010881 */
[----:B-1----:R-:W-:Y:S08]  /*10900*/  F2FP.BF16.F32.PACK_AB R54, R128, R143 ;  /* 0x0000008f8036723e */ /* 0x002ff000000010ff */
[----:B------:R-:W-:Y:S01]  /*10910*/  MUFU.EX2 R121, R101 ;  /* 0x0000006500797308 */ /* 0x000fe20000000800 */
[C---:B------:R-:W-:Y:S09]  /*10920*/  HMMA.16816.F32.BF16 R4, R56.reuse, R64, R4 ;  /* 0x000000403804723c */ /* 0x040ff20000041804 */
[----:B------:R1:W-:Y:S01]  /*10930*/  MUFU.EX2 R117, R102 ;  /* 0x0000006600757308 */ /* 0x0003e20000000800 */
[----:B--2---:R-:W-:Y:S01]  /*10940*/  LDSM.16.MT88.4 R108, [R119+0xac00] ;  /* 0x00ac0000776c783b */ /* 0x004fe20000004200 */
[C---:B------:R-:W-:Y:S07]  /*10950*/  HMMA.16816.F32.BF16 R8, R56.reuse, R66, R8 ;  /* 0x000000423808723c */ /* 0x040fee0000041808 */
[----:B------:R-:W2:Y:S01]  /*10960*/  LDSM.16.MT88.4 R64, [R119+0xe000] ;  /* 0x00e000007740783b */ /* 0x000ea20000004200 */
[C---:B------:R-:W-:Y:S07]  /*10970*/  HMMA.16816.F32.BF16 R12, R56.reuse, R68, R12 ;  /* 0x00000044380c723c */ /* 0x040fee000004180c */
[----:B-1----:R-:W-:Y:S01]  /*10980*/  LDSM.16.MT88.4 R100, [R116+0x1c00] ;  /* 0x001c00007464783b */ /* 0x002fe20000004200 */
[C---:B------:R-:W-:Y:S07]  /*10990*/  HMMA.16816.F32.BF16 R16, R56.reuse, R70, R16 ;  /* 0x000000463810723c */ /* 0x040fee0000041810 */
[----:B------:R-:W1:Y:S01]  /*109a0*/  LDSM.16.MT88.4 R68, [R116+0x5000] ;  /* 0x005000007444783b */ /* 0x000e620000004200 */
[C---:B------:R-:W-:Y:S03]  /*109b0*/  HMMA.16816.F32.BF16 R20, R56.reuse, R76, R20 ;  /* 0x0000004c3814723c */ /* 0x040fe60000041814 */
[--C-:B------:R-:W-:Y:S01]  /*109c0*/  FFMA.FTZ R76, R125, UR4, -R129.reuse ;  /* 0x000000047d4c7c23 */ /* 0x100fe20008010881 */
[----:B------:R-:W-:Y:S01]  /*109d0*/  FFMA.FTZ R129, R52, UR4, -R129 ;  /* 0x0000000434817c23 */ /* 0x000fe20008010881 */
[----:B------:R4:W-:Y:S01]  /*109e0*/  MUFU.EX2 R125, R72 ;  /* 0x00000048007d7308 */ /* 0x0009e20000000800 */
[----:B------:R-:W-:Y:S02]  /*109f0*/  F2FP.BF16.F32.PACK_AB R52, R132, R141 ;  /* 0x0000008d8434723e */ /* 0x000fe400000010ff */
[C---:B------:R-:W-:Y:S07]  /*10a00*/  HMMA.16816.F32.BF16 R24, R56.reuse, R78, R24 ;  /* 0x0000004e3818723c */ /* 0x040fee0000041818 */
[----:B------:R-:W5:Y:S10]  /*10a10*/  MUFU.EX2 R124, R76 ;  /* 0x0000004c007c7308 */ /* 0x000f740000000800 */
[----:B------:R-:W-:Y:S01]  /*10a20*/  MUFU.EX2 R129, R129 ;  /* 0x0000008100817308 */ /* 0x000fe20000000800 */
[C---:B---3--:R-:W-:Y:S01]  /*10a30*/  HMMA.16816.F32.BF16 R28, R56.reuse, R60, R28 ;  /* 0x0000003c381c723c */ /* 0x048fe2000004181c */
[----:B----4-:R-:W-:Y:S02]  /*10a40*/  LDSM.16.MT88.4 R72, [R119+0xe400] ;  /* 0x00e400007748783b */ /* 0x010fe40000004200 */
[----:B-----5:R-:W-:Y:S05]  /*10a50*/  F2FP.BF16.F32.PACK_AB R55, R124, R125 ;  /* 0x0000007d7c37723e */ /* 0x020fea00000010ff */
[C---:B------:R-:W-:Y:S01]  /*10a60*/  HMMA.16816.F32.BF16 R32, R56.reuse, R62, R32 ;  /* 0x0000003e3820723c */ /* 0x040fe20000041820 */
[----:B------:R-:W3:Y:S07]  /*10a70*/  LDSM.16.MT88.4 R60, [R119+0xa400] ;  /* 0x00a40000773c783b */ /* 0x000eee0000004200 */
[C---:B--2---:R-:W-:Y:S01]  /*10a80*/  HMMA.16816.F32.BF16 R36, R56.reuse, R64, R36 ;  /* 0x000000403824723c */ /* 0x044fe20000041824 */
[----:B------:R-:W-:Y:S07]  /*10a90*/  LDSM.16.MT88.4 R76, [R119+0xe800] ;  /* 0x00e80000774c783b */ /* 0x000fee0000004200 */
[C---:B------:R-:W-:Y:S01]  /*10aa0*/  HMMA.16816.F32.BF16 R40, R56.reuse, R66, R40 ;  /* 0x000000423828723c */ /* 0x040fe20000041828 */
[----:B------:R-:W2:Y:S07]  /*10ab0*/  LDSM.16.MT88.4 R64, [R116+0x1400] ;  /* 0x001400007440783b */ /* 0x000eae0000004200 */
[C---:B-1----:R-:W-:Y:S08]  /*10ac0*/  HMMA.16816.F32.BF16 R44, R56.reuse, R68, R44 ;  /* 0x00000044382c723c */ /* 0x042ff0000004182c */
[----:B------:R-:W-:Y:S01]  /*10ad0*/  HMMA.16816.F32.BF16 R48, R56, R70, R48 ;  /* 0x000000463830723c */ /* 0x000fe20000041830 */
[----:B------:R-:W1:Y:S08]  /*10ae0*/  LDSM.16.MT88.4 R56, [R119+0xc400] ;  /* 0x00c400007738783b */ /* 0x000e700000004200 */
[----:B------:R-:W4:Y:S01]  /*10af0*/  LDSM.16.MT88.4 R68, [R116+0x3400] ;  /* 0x003400007444783b */ /* 0x000f220000004200 */
        /* <DEDUP_REMOVED lines=12> */
[C---:B------:R-:W-:Y:S08]  /*10bc0*/  HMMA.16816.F32.BF16 R36, R52.reuse, R72, R36 ;  /* 0x000000483424723c */ /* 0x040ff00000041824 */
[C---:B------:R-:W-:Y:S01]  /*10bd0*/  HMMA.16816.F32.BF16 R40, R52.reuse, R74, R40 ;  /* 0x0000004a3428723c */ /* 0x040fe20000041828 */
[----:B------:R-:W4:Y:S07]  /*10be0*/  LDSM.16.MT88.4 R72, [R116+0x3800] ;  /* 0x003800007448783b */ /* 0x000f2e0000004200 */
        /* <DEDUP_REMOVED lines=8> */
[----:B------:R-:W-:Y:S10]  /*10c70*/  MUFU.EX2 R56, R95 ;  /* 0x0000005f00387308 */ /* 0x000ff40000000800 */
[----:B------:R-:W1:Y:S01]  /*10c80*/  MUFU.EX2 R57, R104 ;  /* 0x0000006800397308 */ /* 0x000e620000000800 */
[C---:B------:R-:W-:Y:S09]  /*10c90*/  HMMA.16816.F32.BF16 R8, R52.reuse, R58, R8 ;  /* 0x0000003a3408723c */ /* 0x040ff20000041808 */
[----:B------:R-:W-:Y:S10]  /*10ca0*/  MUFU.EX2 R58, R106 ;  /* 0x0000006a003a7308 */ /* 0x000ff40000000800 */
[----:B------:R-:W5:Y:S01]  /*10cb0*/  MUFU.EX2 R59, R107 ;  /* 0x0000006b003b7308 */ /* 0x000f620000000800 */
[C---:B------:R-:W-:Y:S09]  /*10cc0*/  HMMA.16816.F32.BF16 R12, R52.reuse, R64, R12 ;  /* 0x00000040340c723c */ /* 0x040ff2000004180c */
[----:B------:R-:W4:Y:S01]  /*10cd0*/  MUFU.EX2 R64, R105 ;  /* 0x0000006900407308 */ /* 0x000f220000000800 */
[C---:B------:R-:W-:Y:S03]  /*10ce0*/  HMMA.16816.F32.BF16 R16, R52.reuse, R66, R16 ;  /* 0x000000423410723c */ /* 0x040fe60000041810 */
[----:B------:R-:W-:Y:S04]  /*10cf0*/  FADD.FTZ R66, R94, R81 ;  /* 0x000000515e427221 */ /* 0x000fe80000010000 */
[----:B------:R-:W-:Y:S01]  /*10d00*/  FADD.FTZ R66, R85, R66 ;  /* 0x0000004255427221 */ /* 0x000fe20000010000 */
[C---:B--2---:R-:W-:Y:S01]  /*10d10*/  HMMA.16816.F32.BF16 R20, R52.reuse, R68, R20 ;  /* 0x000000443414723c */ /* 0x044fe20000041814 */
[----:B------:R-:W-:Y:S02]  /*10d20*/  LDSM.16.MT88.4 R84, [R116+0x3c00] ;  /* 0x003c00007454783b */ /* 0x000fe40000004200 */
[----:B-1----:R-:W-:Y:S02]  /*10d30*/  F2FP.BF16.F32.PACK_AB R68, R57, R142 ;  /* 0x0000008e3944723e */ /* 0x002fe400000010ff */
[----:B-----5:R-:W-:Y:S03]  /*10d40*/  F2FP.BF16.F32.PACK_AB R69, R59, R58 ;  /* 0x0000003a3b45723e */ /* 0x020fe600000010ff */
[C---:B------:R-:W-:Y:S03]  /*10d50*/  HMMA.16816.F32.BF16 R24, R52.reuse, R70, R24 ;  /* 0x000000463418723c */ /* 0x040fe60000041818 */
[----:B------:R-:W-:Y:S02]  /*10d60*/  F2FP.BF16.F32.PACK_AB R70, R153, R56 ;  /* 0x000000389946723e */ /* 0x000fe400000010ff */
[----:B----4-:R-:W-:Y:S03]  /*10d70*/  F2FP.BF16.F32.PACK_AB R71, R129, R64 ;  /* 0x000000408147723e */ /* 0x010fe600000010ff */
[C---:B------:R-:W-:Y:S08]  /*10d80*/  HMMA.16816.F32.BF16 R28, R52.reuse, R72, R28 ;  /* 0x00000048341c723c */ /* 0x040ff0000004181c */
[C---:B------:R-:W-:Y:S08]  /*10d90*/  HMMA.16816.F32.BF16 R32, R52.reuse, R74, R32 ;  /* 0x0000004a3420723c */ /* 0x040ff00000041820 */
[C---:B------:R-:W-:Y:S08]  /*10da0*/  HMMA.16816.F32.BF16 R36, R52.reuse, R76, R36 ;  /* 0x0000004c3424723c */ /* 0x040ff00000041824 */
[C---:B------:R-:W-:Y:S01]  /*10db0*/  HMMA.16816.F32.BF16 R40, R52.reuse, R78, R40 ;  /* 0x0000004e3428723c */ /* 0x040fe20000041828 */
[----:B------:R-:W-:Y:S07]  /*10dc0*/  LDSM.16.MT88.4 R76, [R119+0xec00] ;  /* 0x00ec0000774c783b */ /* 0x000fee0000004200 */
[C---:B---3--:R-:W-:Y:S03]  /*10dd0*/  HMMA.16816.F32.BF16 R44, R52.reuse, R60, R44 ;  /* 0x0000003c342c723c */ /* 0x048fe6000004182c */
[----:B------:R-:W-:Y:S02]  /*10de0*/  FADD.FTZ R60, R92, R83 ;  /* 0x000000535c3c7221 */ /* 0x000fe40000010000 */
[----:B------:R-:W1:Y:S02]  /*10df0*/  LDSM.16.MT88.4 R92, [R119+0xcc00] ;  /* 0x00cc0000775c783b */ /* 0x000e640000004200 */
[----:B------:R-:W-:Y:S01]  /*10e00*/  FADD.FTZ R60, R97, R60 ;  /* 0x0000003c613c7221 */ /* 0x000fe20000010000 */
[----:B------:R-:W-:Y:S08]  /*10e10*/  HMMA.16816.F32.BF16 R48, R52, R62, R48 ;  /* 0x0000003e3430723c */ /* 0x000ff00000041830 */
        /* <DEDUP_REMOVED lines=15> */
[----:B------:R-:W-:Y:S02]  /*10f10*/  FADD.FTZ R6, R96, R99 ;  /* 0x0000006360067221 */ /* 0x000fe40000010000 */
[C---:B-1----:R-:W-:Y:S03]  /*10f20*/  HMMA.16816.F32.BF16 R96, R68.reuse, R92, R20 ;  /* 0x0000005c4460723c */ /* 0x042fe60000041814 */
[----:B------:R-:W-:Y:S01]  /*10f30*/  FADD.FTZ R135, R135, R4 ;  /* 0x0000000487877221 */ /* 0x000fe20000010000 */
[----:B------:R-:W-:Y:S02]  /*10f40*/  FADD.FTZ R9, R137, R6 ;  /* 0x0000000689097221 */ /* 0x000fe40000010000 */
[----:B------:R1:W2:Y:S01]  /*10f50*/  LDSM.16.MT88.4 R4, [R116+0x5c00] ;  /* 0x005c00007404783b */ /* 0x0002a20000004200 */
        /* <DEDUP_REMOVED lines=31> */
[----:B------:R-:W-:Y:S01]  /*11150*/  FADD.FTZ R58, R58, R117 ;  /* 0x000000753a3a7221 */ /* 0x000fe20000010000 */
[----:B------:R-:W-:Y:S02]  /*11160*/  MOV R117, R2 ;  /* 0x0000000200757202 */ /* 0x000fe40000000f00 */
[----:B------:R-:W-:Y:S01]  /*11170*/  FADD.FTZ R57, R57, R142 ;  /* 0x0000008e39397221 */ /* 0x000fe20000010000 */
[----:B------:R-:W-:Y:S03]  /*11180*/  FADD.FTZ R59, R59, R58 ;  /* 0x0000003a3b3b7221 */ /* 0x000fe60000010000 */
[----:B------:R-:W-:Y:S01]  /*11190*/  FADD.FTZ R56, R56, R57 ;  /* 0x0000003938387221 */ /* 0x000fe20000010000 */
[----:B------:R-:W-:Y:S03]  /*111a0*/  FADD.FTZ R64, R64, R59 ;  /* 0x0000003b40407221 */ /* 0x000fe60000010000 */
[----:B------:R-:W-:Y:S01]  /*111b0*/  FADD.FTZ R190, R153, R56 ;  /* 0x0000003899be7221 */ /* 0x000fe20000010000 */
[----:B------:R-:W-:Y:S01]  /*111c0*/  FADD.FTZ R191, R129, R64 ;  /* 0x0000004081bf7221 */ /* 0x000fe20000010000 */
[----:B------:R-:W-:Y:S06]  /*111d0*/  @P0 BRA `(.L_x_1693) ;  /* 0xffffffb4007c0947 */ /* 0x000fec000383ffff */
.L_x_1689:
        /* <DEDUP_REMOVED lines=16> */
[----:B------:R-:W-:-:S03]  /*112e0*/  SHF.L.U32 R5, R118, 0x1, RZ ;  /* 0x0000000176057819 */ /* 0x000fc600000006ff */
[----:B------:R-:W2:Y:S01]  /*112f0*/  SHFL.BFLY PT, R7, R10, 0x1, 0x1f ;  /* 0x0c201f000a077f89 */ /* 0x000ea200000e0000 */
[----:B------:R-:W-:-:S04]  /*11300*/  LOP3.LUT R5, R5, 0x6, RZ, 0xc0, !PT ;  /* 0x0000000605057812 */ /* 0x000fc800078ec0ff */
[----:B------:R-:W-:Y:S02]  /*11310*/  LOP3.LUT R5, R5, 0x3e00, R0, 0xf8, !PT ;  /* 0x00003e0005057812 */ /* 0x000fe400078ef800 */
[----:B------:R-:W-:Y:S02]  /*11320*/  LOP3.LUT R0, R11, 0x18, R118, 0xf8, !PT ;  /* 0x000000180b007812 */ /* 0x000fe400078ef876 */
[----:B------:R-:W-:Y:S02]  /*11330*/  LOP3.LUT R5, R5, 0x20, R4, 0xf8, !PT ;  /* 0x0000002005057812 */ /* 0x000fe400078ef804 */
[----:B------:R-:W-:Y:S02]  /*11340*/  SHF.L.U32 R4, R118, 0x2, RZ ;  /* 0x0000000276047819 */ /* 0x000fe400000006ff */
[----:B------:R-:W-:Y:S02]  /*11350*/  LOP3.LUT R0, R5, R0, RZ, 0xfc, !PT ;  /* 0x0000000005007212 */ /* 0x000fe400078efcff */
[----:B------:R-:W3:Y:S02]  /*11360*/  LDC.U8 R5, c[0x0][0x548] ;  /* 0x00015200ff057b82 */ /* 0x000ee40000000000 */
[----:B------:R-:W-:Y:S01]  /*11370*/  LEA R11, R0, UR4, 0x1 ;  /* 0x00000004000b7c11 */ /* 0x000fe2000f8e08ff */
[----:B-1----:R-:W-:Y:S01]  /*11380*/  FADD.FTZ R6, R13, R6 ;  /* 0x000000060d067221 */ /* 0x002fe20000010000 */
[----:B--2---:R-:W-:-:S03]  /*11390*/  FADD.FTZ R7, R10, R7 ;  /* 0x000000070a077221 */ /* 0x004fc60000010000 */
[----:B------:R-:W1:Y:S01]  /*113a0*/  MUFU.RCP R8, R6 ;  /* 0x0000000600087308 */ /* 0x000e620000001000 */
[----:B------:R-:W-:Y:S01]  /*113b0*/  FSETP.NE.FTZ.AND P3, PT, R6, RZ, PT ;  /* 0x000000ff0600720b */ /* 0x000fe20003f75000 */
[----:B------:R-:W2:Y:S01]  /*113c0*/  S2R R10, SR_TID.X ;  /* 0x00000000000a7919 */ /* 0x000ea20000002100 */
[----:B------:R-:W-:-:S05]  /*113d0*/  FSETP.NE.FTZ.AND P4, PT, R7, RZ, PT ;  /* 0x000000ff0700720b */ /* 0x000fca0003f95000 */
[----:B------:R-:W4:Y:S01]  /*113e0*/  MUFU.RCP R9, R7 ;  /* 0x0000000700097308 */ /* 0x000f220000001000 */
[----:B---3--:R-:W-:-:S07]  /*113f0*/  ISETP.NE.AND P2, PT, R5, RZ, PT ;  /* 0x000000ff0500720c */ /* 0x008fce0003f45270 */
[----:B------:R-:W-:Y:S01]  /*11400*/  @P3 MUFU.LG2 R6, R6 ;  /* 0x0000000600063308 */ /* 0x000fe20000000c00 */
[----:B------:R-:W3:Y:S01]  /*11410*/  @P4 LDC R14, c[0x0][0x458] ;  /* 0x00011600ff0e4b82 */ /* 0x000ee20000000800 */
[----:B-1----:R-:W-:Y:S02]  /*11420*/  FSEL R8, R8, 1, P3 ;  /* 0x3f80000008087808 */ /* 0x002fe40001800000 */
[----:B------:R-:W-:-:S03]  /*11430*/  ISETP.NE.OR P0, PT, R174, -0x1, !P2 ;  /* 0xffffffffae00780c */ /* 0x000fc60005705670 */
        /* <DEDUP_REMOVED lines=69> */
[----:B------:R-:W1:Y:S01]  /*11890*/  @!P1 LDC.64 R4, c[0x0][0x400] ;  /* 0x00010000ff049b82 */ /* 0x000e620000000a00 */
[----:B------:R-:W-:Y:S01]  /*118a0*/  F2FP.BF16.F32.PACK_AB R90, R91, R90 ;  /* 0x0000005a5b5a723e */ /* 0x000fe200000010ff */
[----:B------:R-:W-:Y:S01]  /*118b0*/  STS [R13+0x10], R108 ;  /* 0x0000106c0d007388 */ /* 0x000fe20000000800 */
[----:B------:R-:W-:Y:S01]  /*118c0*/  F2FP.BF16.F32.PACK_AB R84, R85, R84 ;  /* 0x000000545554723e */ /* 0x000fe200000010ff */
[----:B------:R-:W4:Y:S01]  /*118d0*/  @P4 MUFU.LG2 R7, R7 ;  /* 0x0000000700074308 */ /* 0x000f220000000c00 */
[----:B------:R-:W-:Y:S01]  /*118e0*/  F2FP.BF16.F32.PACK_AB R86, R87, R86 ;  /* 0x000000565756723e */ /* 0x000fe200000010ff */
[----:B------:R-:W-:Y:S01]  /*118f0*/  STS [R13+0x210], R110 ;  /* 0x0002106e0d007388 */ /* 0x000fe20000000800 */
[----:B------:R-:W-:Y:S01]  /*11900*/  F2FP.BF16.F32.PACK_AB R80, R81, R80 ;  /* 0x000000505150723e */ /* 0x000fe200000010ff */
[----:B------:R-:W5:Y:S01]  /*11910*/  @!P2 LDC R0, c[0x0][0x3e0] ;  /* 0x0000f800ff00ab82 */ /* 0x000f620000000800 */
        /* <DEDUP_REMOVED lines=11> */
[----:B------:R-:W2:Y:S03]  /*119d0*/  @P1 LDC.64 R8, c[0x0][0x408] ;  /* 0x00010200ff081b82 */ /* 0x000ea60000000a00 */
[----:B------:R-:W-:Y:S04]  /*119e0*/  STS [R11+0x1000], R96 ;  /* 0x001000600b007388 */ /* 0x000fe80000000800 */
[----:B------:R-:W-:Y:S04]  /*119f0*/  STS [R11+0x1200], R98 ;  /* 0x001200620b007388 */ /* 0x000fe80000000800 */
[----:B------:R-:W-:Y:S04]  /*11a00*/  STS [R13+0x1010], R92 ;  /* 0x0010105c0d007388 */ /* 0x000fe80000000800 */
[----:B------:R-:W-:Y:S04]  /*11a10*/  STS [R13+0x1210], R94 ;  /* 0x0012105e0d007388 */ /* 0x000fe80000000800 */
[----:B------:R-:W-:Y:S04]  /*11a20*/  STS [R15+0x1020], R88 ;  /* 0x001020580f007388 */ /* 0x000fe80000000800 */
[----:B------:R-:W-:Y:S01]  /*11a30*/  STS [R15+0x1220], R90 ;  /* 0x0012205a0f007388 */ /* 0x000fe20000000800 */
[----:B--2---:R-:W-:-:S04]  /*11a40*/  @P1 IMAD.WIDE.U32 R18, R174, R8, RZ ;  /* 0x00000008ae121225 */ /* 0x004fc800078e00ff */
[----:B----4-:R-:W-:Y:S01]  /*11a50*/  @P4 FMUL.FTZ R8, R7, 0.69314718246459960938 ;  /* 0x3f31721807084820 */ /* 0x010fe20000410000 */
[----:B------:R-:W-:Y:S01]  /*11a60*/  @P3 FMUL.FTZ R7, R6, 0.69314718246459960938 ;  /* 0x3f31721806073820 */ /* 0x000fe20000410000 */
[----:B------:R-:W-:Y:S04]  /*11a70*/  STS [R17+0x1030], R84 ;  /* 0x0010305411007388 */ /* 0x000fe80000000800 */
[----:B------:R-:W-:Y:S04]  /*11a80*/  STS [R17+0x1230], R86 ;  /* 0x0012305611007388 */ /* 0x000fe80000000800 */
[----:B------:R-:W-:Y:S04]  /*11a90*/  STS [R11+0x2000], R80 ;  /* 0x002000500b007388 */ /* 0x000fe80000000800 */
[----:B------:R2:W-:Y:S04]  /*11aa0*/  STS [R11+0x2200], R82 ;  /* 0x002200520b007388 */ /* 0x0005e80000000800 */
[----:B------:R-:W-:Y:S04]  /*11ab0*/  STS [R13+0x2010], R76 ;  /* 0x0020104c0d007388 */ /* 0x000fe80000000800 */
[----:B------:R4:W-:Y:S04]  /*11ac0*/  STS [R13+0x2210], R78 ;  /* 0x0022104e0d007388 */ /* 0x0009e80000000800 */
[----:B------:R-:W-:Y:S04]  /*11ad0*/  STS [R15+0x2020], R72 ;  /* 0x002020480f007388 */ /* 0x000fe80000000800 */
[----:B------:R-:W-:Y:S04]  /*11ae0*/  STS [R15+0x2220], R74 ;  /* 0x0022204a0f007388 */ /* 0x000fe80000000800 */
[----:B------:R-:W-:Y:S04]  /*11af0*/  STS [R17+0x2030], R68 ;  /* 0x0020304411007388 */ /* 0x000fe80000000800 */
[----:B------:R1:W-:Y:S01]  /*11b00*/  STS [R17+0x2230], R70 ;  /* 0x0022304611007388 */ /* 0x0003e20000000800 */
[----:B--2---:R-:W2:Y:S08]  /*11b10*/  @P3 LDC R11, c[0x0][0x458] ;  /* 0x00011600ff0b3b82 */ /* 0x004eb00000000800 */
[----:B------:R-:W-:Y:S08]  /*11b20*/  BAR.SYNC.DEFER_BLOCKING 0x0 ;  /* 0x0000000000007b1d */ /* 0x000ff00000010000 */
[----:B----4-:R-:W4:Y:S01]  /*11b30*/  @P2 LDC R13, c[0x0][0x454] ;  /* 0x00011500ff0d2b82 */ /* 0x010f220000000800 */
[----:B-1----:R-:W-:Y:S01]  /*11b40*/  @!P1 IMAD.WIDE.U32 R16, R175, R4, RZ ;  /* 0x00000004af109225 */ /* 0x002fe200078e00ff */
[----:B------:R-:W-:-:S03]  /*11b50*/  MOV R4, 0x7f800000 ;  /* 0x7f80000000047802 */ /* 0x000fc60000000f00 */
[----:B---3--:R-:W-:Y:S01]  /*11b60*/  @P4 FFMA.FTZ R4, R3, R14, R8 ;  /* 0x0000000e03044223 */ /* 0x008fe20000010008 */
[----:B------:R1:W3:Y:S01]  /*11b70*/  LDS.128 R20, [R177+0x800] ;  /* 0x00080000b1147984 */ /* 0x0002e20000000c00 */
[C---:B------:R-:W-:Y:S01]  /*11b80*/  @!P1 IMAD R5, R175.reuse, R5, R17 ;  /* 0x00000005af059224 */ /* 0x040fe200078e0211 */
[----:B------:R-:W-:Y:S01]  /*11b90*/  SHF.R.U32.HI R3, RZ, 0x2, R10 ;  /* 0x00000002ff037819 */ /* 0x000fe2000001160a */
[----:B------:R-:W-:Y:S02]  /*11ba0*/  @P1 IMAD R5, R174, R9, R19 ;  /* 0x00000009ae051224 */ /* 0x000fe400078e0213 */
[C---:B-----5:R-:W-:Y:S01]  /*11bb0*/  @!P2 IMAD R9, R175.reuse, R0, R184 ;  /* 0x00000000af09a224 */ /* 0x060fe200078e02b8 */
[----:B------:R-:W-:Y:S01]  /*11bc0*/  MOV R0, 0x7f800000 ;  /* 0x7f80000000007802 */ /* 0x000fe20000000f00 */
[-C--:B------:R-:W-:Y:S02]  /*11bd0*/  @!P0 IMAD R174, R175, R12.reuse, RZ ;  /* 0x0000000cafae8224 */ /* 0x080fe400078e02ff */
[----:B--2---:R-:W-:Y:S01]  /*11be0*/  @P3 FFMA.FTZ R0, R2, R11, R7 ;  /* 0x0000000b02003223 */ /* 0x004fe20000010007 */
[----:B------:R-:W-:-:S02]  /*11bf0*/  @!P2 IMAD R9, R9, R12, RZ ;  /* 0x0000000c0909a224 */ /* 0x000fc400078e02ff */
[----:B----4-:R-:W-:Y:S01]  /*11c00*/  @P2 IMAD R9, R184, R13, R174 ;  /* 0x0000000db8092224 */ /* 0x010fe200078e02ae */
        /* <DEDUP_REMOVED lines=15> */
.L_x_1695:
[----:B------:R-:W-:Y:S05]  /*11d00*/  BSYNC.RECONVERGENT B0 ;  /* 0x0000000000007941 */ /* 0x000fea0003800200 */
.L_x_1694:
[----:B------:R-:W-:Y:S01]  /*11d10*/  MOV R179, RZ ;  /* 0x000000ff00b37202 */ /* 0x000fe20000000f00 */
[----:B------:R2:W4:Y:S01]  /*11d20*/  LDS.128 R12, [R177] ;  /* 0x00000000b10c7984 */ /* 0x0005220000000c00 */
[----:B------:R-:W-:Y:S01]  /*11d30*/  @P1 MOV R16, R18 ;  /* 0x0000001200101202 */ /* 0x000fe20000000f00 */
[----:B------:R-:W5:Y:S01]  /*11d40*/  LDCU.64 UR4, c[0x0][0x410] ;  /* 0x00008200ff0477ac */ /* 0x000f620008000a00 */
[----:B------:R-:W-:Y:S01]  /*11d50*/  ISETP.GE.AND P1, PT, R3, R166, PT ;  /* 0x000000a60300720c */ /* 0x000fe20003f26270 */
[C---:B------:R-:W-:Y:S01]  /*11d60*/  IMAD.WIDE.U32 R6, R176.reuse, UR6, R178 ;  /* 0x00000006b0067c25 */ /* 0x040fe2000f8e00b2 */
[----:B-1----:R2:W1:Y:S01]  /*11d70*/  LDS.128 R8, [R177+0x1000] ;  /* 0x00100000b1087984 */ /* 0x0024620000000c00 */
[----:B------:R-:W-:Y:S02]  /*11d80*/  BSSY.RECONVERGENT B0, `(.L_x_1696) ;  /* 0x0000017000007945 */ /* 0x000fe40003800200 */
[----:B------:R-:W-:Y:S01]  /*11d90*/  IMAD R176, R176, UR7, R7 ;  /* 0x00000007b0b07c24 */ /* 0x000fe2000f8e0207 */
[----:B------:R-:W-:-:S04]  /*11da0*/  IADD3 R16, P0, PT, R16, R6, RZ ;  /* 0x0000000610107210 */ /* 0x000fc80007f1e0ff */
[----:B------:R-:W-:Y:S02]  /*11db0*/  IADD3.X R17, PT, PT, R5, R176, RZ, P0, !PT ;  /* 0x000000b005117210 */ /* 0x000fe400007fe4ff */
[----:B------:R-:W-:-:S04]  /*11dc0*/  IADD3 R5, PT, PT, R3, 0x20, RZ ;  /* 0x0000002003057810 */ /* 0x000fc80007ffe0ff */
[----:B------:R-:W-:Y:S01]  /*11dd0*/  ISETP.GE.AND P0, PT, R5, R166, PT ;  /* 0x000000a60500720c */ /* 0x000fe20003f06270 */
[C---:B-----5:R-:W-:Y:S01]  /*11de0*/  IMAD.WIDE.U32 R16, R184.reuse, UR4, R16 ;  /* 0x00000004b8107c25 */ /* 0x060fe2000f8e0010 */
[----:B------:R2:W1:Y:S03]  /*11df0*/  LDS.128 R4, [R177+0x2000] ;  /* 0x00200000b1047984 */ /* 0x0004660000000c00 */
[----:B------:R-:W-:Y:S01]  /*11e00*/  IMAD R185, R184, UR5, R17 ;  /* 0x00000005b8b97c24 */ /* 0x000fe2000f8e0211 */
[----:B------:R-:W-:Y:S07]  /*11e10*/  @P1 BRA `(.L_x_1697) ;  /* 0x0000000000341947 */ /* 0x000fee0003800000 */
[----:B------:R-:W5:Y:S01]  /*11e20*/  LDCU UR8, c[0x0][0x440] ;  /* 0x00008800ff0877ac */ /* 0x000f620008000800 */
[----:B------:R-:W-:Y:S01]  /*11e30*/  IMAD.MOV.U32 R184, RZ, RZ, R16 ;  /* 0x000000ffffb87224 */ /* 0x000fe200078e0010 */
[----:B------:R-:W3:Y:S03]  /*11e40*/  LDCU.64 UR4, c[0x0][0x3f0] ;  /* 0x00007e00ff0477ac */ /* 0x000ee60008000a00 */
[----:B------:R-:W-:-:S04]  /*11e50*/  IMAD.WIDE.U32 R24, R3, UR6, R184 ;  /* 0x0000000603187c25 */ /* 0x000fc8000f8e00b8 */
[----:B------:R-:W-:Y:S01]  /*11e60*/  IMAD R0, R3, UR7, R25 ;  /* 0x0000000703007c24 */ /* 0x000fe2000f8e0219 */
[----:B-----5:R-:W-:Y:S02]  /*11e70*/  ISETP.GE.AND P3, PT, R178, UR8, PT ;  /* 0x00000008b2007c0c */ /* 0x020fe4000bf66270 */
[----:B------:R-:W-:Y:S02]  /*11e80*/  ISETP.GE.AND P2, PT, R168, UR8, PT ;  /* 0x00000008a8007c0c */ /* 0x000fe4000bf46270 */
[----:B------:R-:W-:Y:S02]  /*11e90*/  ISETP.GE.AND P1, PT, R167, UR8, PT ;  /* 0x00000008a7007c0c */ /* 0x000fe4000bf26270 */
[----:B---3--:R-:W-:-:S04]  /*11ea0*/  LEA R18, P4, R24, UR4, 0x1 ;  /* 0x0000000418127c11 */ /* 0x008fc8000f8808ff */
[----:B------:R-:W-:-:S05]  /*11eb0*/  LEA.HI.X R19, R24, UR5, R0, 0x1, P4 ;  /* 0x0000000518137c11 */ /* 0x000fca000a0f0c00 */
[----:B----4-:R3:W-:Y:S04]  /*11ec0*/  @!P3 STG.E.128 desc[UR16][R18.64], R12 ;  /* 0x0000000c1200b986 */ /* 0x0107e8000c101d10 */
[----:B-1----:R3:W-:Y:S04]  /*11ed0*/  @!P2 STG.E.128 desc[UR16][R18.64+0x40], R8 ;  /* 0x000040081200a986 */ /* 0x0027e8000c101d10 */
[----:B------:R3:W-:Y:S02]  /*11ee0*/  @!P1 STG.E.128 desc[UR16][R18.64+0x80], R4 ;  /* 0x0000800412009986 */ /* 0x0007e4000c101d10 */
.L_x_1697:
[----:B------:R-:W-:Y:S05]  /*11ef0*/  BSYNC.RECONVERGENT B0 ;  /* 0x0000000000007941 */ /* 0x000fea0003800200 */
.L_x_1696:
[----:B-1-3--:R1:W3:Y:S01]  /*11f00*/  LDS.128 R4, [R177+0x1800] ;  /* 0x00180000b1047984 */ /* 0x00a2e20000000c00 */
[----:B------:R-:W-:Y:S05]  /*11f10*/  @P0 EXIT ;  /* 0x000000000000094d */ /* 0x000fea0003800000 */
[----:B------:R-:W5:Y:S01]  /*11f20*/  LDCU.64 UR4, c[0x0][0x3f0] ;  /* 0x00007e00ff0477ac */ /* 0x000f620008000a00 */
[----:B------:R-:W-:Y:S01]  /*11f30*/  IADD3 R3, P0, PT, R3, 0x20, RZ ;  /* 0x0000002003037810 */ /* 0x000fe20007f1e0ff */
[----:B------:R1:W1:Y:S01]  /*11f40*/  LDS.128 R8, [R177+0x2800] ;  /* 0x00280000b1087984 */ /* 0x0002620000000c00 */
[----:B----4-:R-:W-:Y:S01]  /*11f50*/  MOV R13, R185 ;  /* 0x000000b9000d7202 */ /* 0x010fe20000000f00 */
[----:B------:R-:W4:Y:S01]  /*11f60*/  LDCU UR8, c[0x0][0x440] ;  /* 0x00008800ff0877ac */ /* 0x000f220008000800 */
[----:B------:R-:W-:Y:S02]  /*11f70*/  IMAD.MOV.U32 R12, RZ, RZ, R16 ;  /* 0x000000ffff0c7224 */ /* 0x000fe400078e0010 */
[----:B------:R-:W-:Y:S02]  /*11f80*/  IMAD.X R0, RZ, RZ, RZ, P0 ;  /* 0x000000ffff007224 */ /* 0x000fe400000e06ff */
[----:B------:R-:W-:-:S04]  /*11f90*/  IMAD.WIDE.U32 R12, R3, UR6, R12 ;  /* 0x00000006030c7c25 */ /* 0x000fc8000f8e000c */
[----:B------:R-:W-:-:S04]  /*11fa0*/  IMAD R0, R0, UR6, RZ ;  /* 0x0000000600007c24 */ /* 0x000fc8000f8e02ff */
[----:B------:R-:W-:Y:S01]  /*11fb0*/  IMAD R0, R3, UR7, R0 ;  /* 0x0000000703007c24 */ /* 0x000fe2000f8e0200 */
[----:B-----5:R-:W-:-:S03]  /*11fc0*/  LEA R2, P0, R12, UR4, 0x1 ;  /* 0x000000040c027c11 */ /* 0x020fc6000f8008ff */
[----:B------:R-:W-:Y:S01]  /*11fd0*/  IMAD.IADD R0, R0, 0x1, R13 ;  /* 0x0000000100007824 */ /* 0x000fe200078e020d */
[----:B----4-:R-:W-:Y:S02]  /*11fe0*/  ISETP.GE.AND P2, PT, R178, UR8, PT ;  /* 0x00000008b2007c0c */ /* 0x010fe4000bf46270 */
[----:B------:R-:W-:Y:S02]  /*11ff0*/  ISETP.GE.AND P1, PT, R168, UR8, PT ;  /* 0x00000008a8007c0c */ /* 0x000fe4000bf26270 */
[----:B------:R-:W-:Y:S02]  /*12000*/  LEA.HI.X R3, R12, UR5, R0, 0x1, P0 ;  /* 0x000000050c037c11 */ /* 0x000fe400080f0c00 */
[----:B------:R-:W-:-:S07]  /*12010*/  ISETP.GE.AND P0, PT, R167, UR8, PT ;  /* 0x00000008a7007c0c */ /* 0x000fce000bf06270 */
[----:B------:R4:W-:Y:S04]  /*12020*/  @!P2 STG.E.128 desc[UR16][R2.64], R20 ;  /* 0x000000140200a986 */ /* 0x0009e8000c101d10 */
[----:B---3--:R4:W-:Y:S02]  /*12030*/  @!P1 STG.E.128 desc[UR16][R2.64+0x40], R4 ;  /* 0x0000400402009986 */ /* 0x0089e4000c101d10 */
[----:B------:R-:W-:Y:S05]  /*12040*/  @P0 EXIT ;  /* 0x000000000000094d */ /* 0x000fea0003800000 */
[----:B-1----:R-:W-:Y:S01]  /*12050*/  STG.E.128 desc[UR16][R2.64+0x80], R8 ;  /* 0x0000800802007986 */ /* 0x002fe2000c101d10 */
[----:B------:R-:W-:Y:S05]  /*12060*/  EXIT ;  /* 0x000000000000794d */ /* 0x000fea0003800000 */
.L_x_1698:
        /* <DEDUP_REMOVED lines=9> */
.L_x_5491:


//--------------------- .text._ZN5flash24flash_fwd_splitkv_kernelI23Flash_fwd_kernel_traitsILi96ELi64ELi128ELi4ELb0ELb0EN7cutlass10bfloat16_tE19Flash_kernel_traitsILi96ELi64ELi128ELi4ES3_EELb1ELb0ELb0ELb0ELb1ELb0ELb0ELb1EEEvNS_16Flash_fwd_paramsE --------------------------
	.section	.text._ZN5flash24flash_fwd_splitkv_kernelI23Flash_fwd_kernel_traitsILi96ELi64ELi128ELi4ELb0ELb0EN7cutlass10bfloat16_tE19Flash_kernel_traitsILi96ELi64ELi128ELi4ES3_EELb1ELb0ELb0ELb0ELb1ELb0ELb0ELb1EEEvNS_16Flash_fwd_paramsE,"ax",@progbits
	.align	128
        .global         _ZN5flash24flash_fwd_splitkv_kernelI23Flash_fwd_kernel_traitsILi96ELi64ELi128ELi4ELb0ELb0EN7cutlass10bfloat16_tE19Flash_kernel_traitsILi96ELi64ELi128ELi4ES3_EELb1ELb0ELb0ELb0ELb1ELb0ELb0ELb1EEEvNS_16Flash_fwd_paramsE
        .type           _ZN5flash24flash_fwd_splitkv_kernelI23Flash_fwd_kernel_traitsILi96ELi64ELi128ELi4ELb0ELb0EN7cutlass10bfloat16_tE19Flash_kernel_traitsILi96ELi64ELi128ELi4ES3_EELb1ELb0ELb0ELb0ELb1ELb0ELb0ELb1EEEvNS_16Flash_fwd_paramsE,@function
        .size           _ZN5flash24flash_fwd_splitkv_kernelI23Flash_fwd_kernel_traitsILi96ELi64ELi128ELi4ELb0ELb0EN7cutlass10bfloat16_tE19Flash_kernel_traitsILi96ELi64ELi128ELi4ES3_EELb1ELb0ELb0ELb0ELb1ELb0ELb0ELb1EEEvNS_16Flash_fwd_paramsE,(.L_x_5492 - _ZN5flash24flash_fwd_splitkv_kernelI23Flash_fwd_kernel_traitsILi96ELi64ELi128ELi4ELb0ELb0EN7cutlass10bfloat16_tE19Flash_kernel_traitsILi96ELi64ELi128ELi4ES3_EELb1ELb0ELb0ELb0ELb1ELb0ELb0ELb1EEEvNS_16Flash_fwd_paramsE)
        .other          _ZN5flash24flash_fwd_splitkv_kernelI23Flash_fwd_kernel_traitsILi96ELi64ELi128ELi4ELb0ELb0EN7cutlass10bfloat16_tE19Flash_kernel_traitsILi96ELi64ELi128ELi4ES3_EELb1ELb0ELb0ELb0ELb1ELb0ELb0ELb1EEEvNS_16Flash_fwd_paramsE,@"STO_CUDA_ENTRY STV_DEFAULT"
_ZN5flash24flash_fwd_splitkv_kernelI23Flash_fwd_kernel_traitsILi96ELi64ELi128ELi4ELb0ELb0EN7cutlass10bfloat16_tE19Flash_kernel_traitsILi96ELi64ELi128ELi4ES3_EELb1ELb0ELb0ELb0ELb1ELb0ELb0ELb1EEEvNS_16Flash_fwd_paramsE:
.text._ZN5flash24flash_fwd_splitkv_kernelI23Flash_fwd_kernel_traitsILi96ELi64ELi128ELi4ELb0ELb0EN7cutlass10bfloat16_tE19Flash_kernel_traitsILi96ELi64ELi128ELi4ES3_EELb1ELb0ELb0ELb0ELb1ELb0ELb0ELb1EEEvNS_16Flash_fwd_paramsE:
[----:B------:R-:W-:Y:S08]  /*0000*/  LDC R1, c[0x0][0x37c] ;  /* 0x0000df00ff017b82 */ /* 0x000ff00000000800 */
[----:B------:R-:W1:Y:S01]  /*0010*/  LDC.64 R4, c[0x0][0x460] ;  /* 0x00011800ff047b82 */ /* 0x000e620000000a00 */
[----:B------:R-:W2:Y:S01]  /*0020*/  S2R R152, SR_CTAID.Y ;  /* 0x0000000000987919 */ /* 0x000ea20000002600 */
[----:B------:R-:W3:Y:S01]  /*0030*/  LDCU.64 UR6, c[0x0][0x358] ;  /* 0x00006b00ff0677ac */ /* 0x000ee20008000a00 */
[----:B------:R-:W-:Y:S01]  /*0040*/  IMAD.MOV.U32 R150, RZ, RZ, -0x1 ;  /* 0xffffffffff967424 */ /* 0x000fe200078e00ff */
[----:B------:R-:W4:Y:S04]  /*0050*/  LDCU.64 UR4, c[0x0][0x470] ;  /* 0x00008e00ff0477ac */ /* 0x000f280008000a00 */
[----:B------:R-:W2:Y:S08]  /*0060*/  LDC.64 R6, c[0x0][0x460] ;  /* 0x00011800ff067b82 */ /* 0x000eb00000000a00 */
[----:B------:R-:W3:Y:S01]  /*0070*/  LDC.64 R2, c[0x0][0x478] ;  /* 0x00011e00ff027b82 */ /* 0x000ee20000000a00 */
[----:B-1----:R-:W-:-:S02]  /*0080*/  ISETP.NE.U32.AND P0, PT, R4, RZ, PT ;  /* 0x000000ff0400720c */ /* 0x002fc40003f05070 */
[----:B------:R-:W-:Y:S02]  /*0090*/  ISETP.NE.U32.AND P3, PT, R4, RZ, PT ;  /* 0x000000ff0400720c */ /* 0x000fe40003f65070 */
[C---:B------:R-:W-:Y:S02]  /*00a0*/  ISETP.NE.AND.EX P0, PT, R5.reuse, RZ, PT, P0 ;  /* 0x000000ff0500720c */ /* 0x040fe40003f05300 */
[----:B------:R-:W-:Y:S01]  /*00b0*/  ISETP.NE.AND.EX P3, PT, R5, RZ, PT, P3 ;  /* 0x000000ff0500720c */ /* 0x000fe20003f65330 */
[----:B--2---:R-:W-:-:S04]  /*00c0*/  IMAD.WIDE.U32 R4, R152, 0x4, R6 ;  /* 0x0000000498047825 */ /* 0x004fc800078e0006 */
[----:B------:R-:W-:Y:S01]  /*00d0*/  IMAD.SHL.U32 R7, R152, 0x4, RZ ;  /* 0x0000000498077824 */ /* 0x000fe200078e00ff */
[----:B----4-:R-:W-:Y:S02]  /*00e0*/  ISETP.NE.U32.AND P2, PT, RZ, UR4, PT ;  /* 0x00000004ff007c0c */ /* 0x010fe4000bf45070 */
[----:B---3--:R-:W-:-:S03]  /*00f0*/  ISETP.NE.U32.AND P1, PT, R2, RZ, PT ;  /* 0x000000ff0200720c */ /* 0x008fc60003f25070 */
[----:B------:R-:W2:Y:S04]  /*0100*/  @P0 LDG.E R150, desc[UR6][R4.64] ;  /* 0x0000000604960981 */ /* 0x000ea8000c1e1900 */
[----:B------:R1:W2:Y:S01]  /*0110*/  @P3 LDG.E R17, desc[UR6][R4.64+0x4] ;  /* 0x0000040604113981 */ /* 0x0002a2000c1e1900 */
[----:B------:R-:W-:Y:S01]  /*0120*/  IADD3 R130, P4, PT, R7, UR4, RZ ;  /* 0x0000000407827c10 */ /* 0x000fe2000ff9e0ff */
[----:B------:R-:W3:Y:S01]  /*0130*/  LDCU.U8 UR4, c[0x0][0x532] ;  /* 0x0000a640ff0477ac */ /* 0x000ee20008000000 */
[----:B------:R-:W-:Y:S02]  /*0140*/  ISETP.NE.AND.EX P1, PT, R3, RZ, PT, P1 ;  /* 0x000000ff0300720c */ /* 0x000fe40003f25310 */
[----:B------:R-:W-:Y:S01]  /*0150*/  SHF.R.U32.HI R6, RZ, 0x1e, R152 ;  /* 0x0000001eff067819 */ /* 0x000fe20000011698 */
[----:B-1----:R-:W1:Y:S03]  /*0160*/  LDC.64 R4, c[0x0][0x468] ;  /* 0x00011a00ff047b82 */ /* 0x002e660000000a00 */
[----:B------:R-:W-:-:S02]  /*0170*/  IADD3.X R131, PT, PT, R6, UR5, RZ, P4, !PT ;  /* 0x0000000506837c10 */ /* 0x000fc4000a7fe4ff */
[----:B---3--:R-:W-:-:S05]  /*0180*/  ISETP.NE.AND P4, PT, RZ, UR4, PT ;  /* 0x00000004ff007c0c */ /* 0x008fca000bf85270 */
[----:B------:R-:W-:Y:S02]  /*0190*/  @P1 IADD3 R2, P0, PT, R7, R2, RZ ;  /* 0x0000000207021210 */ /* 0x000fe40007f1e0ff */
[----:B------:R-:W-:Y:S01]  /*01a0*/  ISETP.NE.AND.EX P2, PT, RZ, UR5, PT, P2 ;  /* 0x00000005ff007c0c */ /* 0x000fe2000bf45320 */
[----:B------:R-:W-:Y:S02]  /*01b0*/  IMAD.MOV.U32 R0, RZ, RZ, RZ ;  /* 0x000000ffff007224 */ /* 0x000fe400078e00ff */
[----:B------:R-:W-:Y:S01]  /*01c0*/  IMAD.MOV.U32 R9, RZ, RZ, -0x1 ;  /* 0xffffffffff097424 */ /* 0x000fe200078e00ff */
[----:B------:R-:W3:Y:S01]  /*01d0*/  S2R R11, SR_CTAID.X ;  /* 0x00000000000b7919 */ /* 0x000ee20000002500 */
[----:B------:R-:W-:Y:S01]  /*01e0*/  @P1 IMAD.X R3, R6, 0x1, R3, P0 ;  /* 0x0000000106031824 */ /* 0x000fe200000e0603 */
[----:B------:R-:W4:Y:S01]  /*01f0*/  @!P3 LDC R155, c[0x0][0x434] ;  /* 0x00010d00ff9bbb82 */ /* 0x000f220000000800 */
[----:B------:R-:W1:Y:S03]  /*0200*/  S2R R153, SR_CTAID.Z ;  /* 0x0000000000997919 */ /* 0x000e660000002700 */
[----:B------:R1:W5:Y:S04]  /*0210*/  @P1 LDG.E R13, desc[UR6][R2.64] ;  /* 0x00000006020d1981 */ /* 0x000368000c1e1900 */
[----:B------:R-:W2:Y:S01]  /*0220*/  @!P1 LDC R8, c[0x0][0x43c] ;  /* 0x00010f00ff089b82 */ /* 0x000ea20000000800 */
[----:B------:R1:W5:Y:S02]  /*0230*/  @P2 LDG.E R0, desc[UR6][R130.64] ;  /* 0x0000000682002981 */ /* 0x000364000c1e1900 */
[----:B-1----:R-:W-:-:S04]  /*0240*/  ISETP.EQ.U32.AND P5, PT, R4, RZ, PT ;  /* 0x000000ff0400720c */ /* 0x002fc80003fa2070 */
[----:B------:R-:W-:Y:S02]  /*0250*/  ISETP.EQ.OR.EX P5, PT, R5, RZ, !P4, P5 ;  /* 0x000000ff0500720c */ /* 0x000fe400067a2750 */
[----:B------:R-:W-:-:S05]  /*0260*/  IADD3 R14, P0, PT, R7, R4, RZ ;  /* 0x00000004070e7210 */ /* 0x000fca0007f1e0ff */
[----:B------:R-:W-:-:S06]  /*0270*/  IMAD.X R15, R6, 0x1, R5, P0 ;  /* 0x00000001060f7824 */ /* 0x000fcc00000e0605 */
[----:B------:R1:W5:Y:S01]  /*0280*/  @!P5 LDG.E R9, desc[UR6][R14.64] ;  /* 0x000000060e09d981 */ /* 0x000362000c1e1900 */
[----:B------:R-:W-:Y:S01]  /*0290*/  ISETP.NE.U32.AND P0, PT, R4, RZ, PT ;  /* 0x000000ff0400720c */ /* 0x000fe20003f05070 */
[----:B------:R-:W1:Y:S03]  /*02a0*/  @!P1 LDC.64 R2, c[0x0][0x488] ;  /* 0x00012200ff029b82 */ /* 0x000e660000000a00 */
[----:B------:R-:W-:-:S13]  /*02b0*/  ISETP.NE.AND.EX P0, PT, R5, RZ, PT, P0 ;  /* 0x000000ff0500720c */ /* 0x000fda0003f05300 */
[----:B------:R-:W1:Y:S01]  /*02c0*/  @!P0 LDC R85, c[0x0][0x438] ;  /* 0x00010e00ff558b82 */ /* 0x000e620000000800 */
[----:B---3--:R-:W-:Y:S02]  /*02d0*/  IMAD.SHL.U32 R154, R11, 0x40, RZ ;  /* 0x000000400b9a7824 */ /* 0x008fe400078e00ff */
[----:B--2---:R-:W-:-:S05]  /*02e0*/  @P3 IMAD.IADD R155, R17, 0x1, -R150 ;  /* 0x00000001119b3824 */ /* 0x004fca00078e0a96 */
[----:B----4-:R-:W-:Y:S01]  /*02f0*/  ISETP.GT.AND P3, PT, R155, R154, PT ;  /* 0x0000009a9b00720c */ /* 0x010fe20003f64270 */
[----:B-1----:R-:W-:-:S12]  /*0300*/  @!P0 BRA `(.L_x_1699) ;  /* 0x00000000000c8947 */ /* 0x002fd80003800000 */
[----:B------:R-:W2:Y:S02]  /*0310*/  @P4 LDG.E R4, desc[UR6][R14.64+0x4] ;  /* 0x000004060e044981 */ /* 0x000ea4000c1e1900 */
[----:B--2--5:R-:W-:-:S06]  /*0320*/  @P4 IADD3 R85, PT, PT, R4, -R9, RZ ;  /* 0x8000000904554210 */ /* 0x024fcc0007ffe0ff */
[----:B------:R1:W5:Y:S02]  /*0330*/  @!P4 LDG.E R85, desc[UR6][R14.64] ;  /* 0x000000060e55c981 */ /* 0x000364000c1e1900 */
.L_x_1699:
        /* <DEDUP_REMOVED lines=8> */
[----:B------:R-:W-:Y:S02]  /*03c0*/  @P1 IMAD.IADD R80, R13, 0x1, -R0 ;  /* 0x000000010d501824 */ /* 0x000fe400078e0a00 */
[----:B------:R-:W-:Y:S02]  /*03d0*/  VIADD R2, R11, 0x1 ;  /* 0x000000010b027836 */ /* 0x000fe40000000000 */
[----:B------:R-:W-:-:S02]  /*03e0*/  @!P1 IMAD.IADD R80, R85, 0x1, R8 ;  /* 0x0000000155509824 */ /* 0x000fc400078e0208 */
[----:B------:R-:W-:Y:S02]  /*03f0*/  IMAD R2, R2, 0x40, -R155 ;  /* 0x0000004002027824 */ /* 0x000fe400078e0a9b */
        /* <DEDUP_REMOVED lines=17> */
[----:B------:R-:W-:Y:S01]  /*0510*/  SHF.L.U32 R10, R151, 0x3, RZ ;  /* 0x00000003970a7819 */ /* 0x000fe200000006ff */
[----:B------:R-:W3:Y:S01]  /*0520*/  LDCU.64 UR4, c[0x0][0x410] ;  /* 0x00008200ff0477ac */ /* 0x000ee20008000a00 */
[----:B------:R-:W-:Y:S01]  /*0530*/  MOV R11, RZ ;  /* 0x000000ff000b7202 */ /* 0x000fe20000000f00 */
[----:B------:R-:W-:Y:S01]  /*0540*/  IMAD.IADD R155, R155, 0x1, -R154 ;  /* 0x000000019b9b7824 */ /* 0x000fe200078e0a9a */
[----:B------:R-:W-:Y:S01]  /*0550*/  LOP3.LUT R10, R10, 0x18, RZ, 0xc0, !PT ;  /* 0x000000180a0a7812 */ /* 0x000fe200078ec0ff */
[----:B------:R-:W-:Y:S02]  /*0560*/  BSSY.RECONVERGENT B0, `(.L_x_1701) ;  /* 0x000001d000007945 */ /* 0x000fe40003800200 */
[----:B------:R-:W4:Y:S08]  /*0570*/  LDC R0, c[0x0][0x3e0] ;  /* 0x0000f800ff007b82 */ /* 0x000f300000000800 */
[----:B------:R-:W5:Y:S01]  /*0580*/  @!P0 LDC.64 R4, c[0x0][0x400] ;  /* 0x00010000ff048b82 */ /* 0x000f620000000a00 */
[----:B--2---:R-:W-:-:S04]  /*0590*/  @P0 IMAD.WIDE.U32 R12, R150, R2, RZ ;  /* 0x00000002960c0225 */ /* 0x004fc800078e00ff */
[----:B------:R-:W-:-:S04]  /*05a0*/  IMAD.WIDE.U32 R10, R154, R2, R10 ;  /* 0x000000029a0a7225 */ /* 0x000fc800078e000a */
[----:B------:R-:W-:Y:S02]  /*05b0*/  IMAD R7, R154, R3, R11 ;  /* 0x000000039a077224 */ /* 0x000fe400078e020b */
[C---:B-----5:R-:W-:Y:S01]  /*05c0*/  @!P0 IMAD.WIDE.U32 R8, R152.reuse, R4, RZ ;  /* 0x0000000498088225 */ /* 0x060fe200078e00ff */
[----:B------:R-:W-:Y:S02]  /*05d0*/  @P0 MOV R8, R12 ;  /* 0x0000000c00080202 */ /* 0x000fe40000000f00 */
[----:B------:R-:W-:Y:S01]  /*05e0*/  SHF.R.U32.HI R4, RZ, 0x2, R151 ;  /* 0x00000002ff047819 */ /* 0x000fe20000011697 */
[----:B------:R-:W-:Y:S02]  /*05f0*/  @!P0 IMAD R6, R152, R5, R9 ;  /* 0x0000000598068224 */ /* 0x000fe400078e0209 */
[----:B------:R-:W-:Y:S01]  /*0600*/  @P0 IMAD R6, R150, R3, R13 ;  /* 0x0000000396060224 */ /* 0x000fe200078e020d */
[----:B------:R-:W-:Y:S01]  /*0610*/  IADD3 R8, P0, PT, R8, R10, RZ ;  /* 0x0000000a08087210 */ /* 0x000fe20007f1e0ff */
[----:B------:R-:W2:Y:S01]  /*0620*/  LDC R5, c[0x0][0x434] ;  /* 0x00010d00ff057b82 */ /* 0x000ea20000000800 */
[----:B------:R-:W-:-:S03]  /*0630*/  IADD3 R10, PT, PT, R4, 0x20, RZ ;  /* 0x00000020040a7810 */ /* 0x000fc60007ffe0ff */
[----:B------:R-:W-:Y:S01]  /*0640*/  IMAD.X R9, R6, 0x1, R7, P0 ;  /* 0x0000000106097824 */ /* 0x000fe200000e0607 */
[-C--:B------:R-:W-:Y:S02]  /*0650*/  ISETP.GE.AND P0, PT, R4, R155.reuse, PT ;  /* 0x0000009b0400720c */ /* 0x080fe40003f06270 */
[----:B------:R-:W-:Y:S01]  /*0660*/  ISETP.GE.AND P1, PT, R10, R155, PT ;  /* 0x0000009b0a00720c */ /* 0x000fe20003f26270 */
[----:B---3--:R-:W-:-:S04]  /*0670*/  IMAD.WIDE.U32 R8, R153, UR4, R8 ;  /* 0x0000000499087c25 */ /* 0x008fc8000f8e0008 */
[----:B------:R-:W-:-:S06]  /*0680*/  IMAD R11, R153, UR5, R9 ;  /* 0x00000005990b7c24 */ /* 0x000fcc000f8e0209 */
[----:B----4-:R-:W-:Y:S05]  /*0690*/  @P0 BRA `(.L_x_1702) ;  /* 0x0000000000240947 */ /* 0x010fea0003800000 */
        /* <DEDUP_REMOVED lines=9> */
.L_x_1702:
[----:B------:R-:W-:Y:S05]  /*0730*/  BSYNC.RECONVERGENT B0 ;  /* 0x0000000000007941 */ /* 0x000fea0003800200 */
.L_x_1701:
[----:B------:R-:W-:Y:S04]  /*0740*/  BSSY.RECONVERGENT B0, `(.L_x_1703) ;  /* 0x000000f000007945 */ /* 0x000fe80003800200 */
[----:B------:R-:W-:Y:S05]  /*0750*/  @P1 BRA `(.L_x_1704) ;  /* 0x0000000000341947 */ /* 0x000fea0003800000 */
[----:B------:R-:W-:Y:S01]  /*0760*/  IADD3 R7, P0, PT, R4, 0x20, RZ ;  /* 0x0000002004077810 */ /* 0x000fe20007f1e0ff */
[----:B------:R-:W4:Y:S03]  /*0770*/  LDCU.64 UR4, c[0x0][0x3f0] ;  /* 0x00007e00ff0477ac */ /* 0x000f260008000a00 */
[----:B------:R-:W-:-:S05]  /*0780*/  IADD3.X R9, PT, PT, RZ, RZ, RZ, P0, !PT ;  /* 0x000000ffff097210 */ /* 0x000fca00007fe4ff */
[----:B------:R-:W-:Y:S01]  /*0790*/  IMAD R6, R9, R2, RZ ;  /* 0x0000000209067224 */ /* 0x000fe200078e02ff */
[----:B------:R-:W-:-:S03]  /*07a0*/  MOV R9, R11 ;  /* 0x0000000b00097202 */ /* 0x000fc60000000f00 */
[C---:B------:R-:W-:Y:S02]  /*07b0*/  IMAD R3, R7.reuse, R3, R6 ;  /* 0x0000000307037224 */ /* 0x040fe400078e0206 */
[----:B------:R-:W-:-:S03]  /*07c0*/  IMAD.WIDE.U32 R8, R7, R2, R8 ;  /* 0x0000000207087225 */ /* 0x000fc600078e0008 */
[----:B----4-:R-:W-:Y:S02]  /*07d0*/  LEA R2, P0, R8, UR4, 0x1 ;  /* 0x0000000408027c11 */ /* 0x010fe4000f8008ff */
[----:B------:R-:W-:-:S04]  /*07e0*/  IADD3 R3, PT, PT, R9, R3, RZ ;  /* 0x0000000309037210 */ /* 0x000fc80007ffe0ff */
[----:B------:R-:W-:-:S05]  /*07f0*/  LEA.HI.X R3, R8, UR5, R3, 0x1, P0 ;  /* 0x0000000508037c11 */ /* 0x000fca00080f0c03 */
[----:B------:R4:W-:Y:S04]  /*0800*/  STG.E.128 desc[UR6][R2.64], RZ ;  /* 0x000000ff02007986 */ /* 0x0009e8000c101d06 */
[----:B------:R4:W-:Y:S04]  /*0810*/  STG.E.128 desc[UR6][R2.64+0x40], RZ ;  /* 0x000040ff02007986 */ /* 0x0009e8000c101d06 */
[----:B------:R4:W-:Y:S02]  /*0820*/  STG.E.128 desc[UR6][R2.64+0x80], RZ ;  /* 0x000080ff02007986 */ /* 0x0009e4000c101d06 */
.L_x_1704:
[----:B------:R-:W-:Y:S05]  /*0830*/  BSYNC.RECONVERGENT B0 ;  /* 0x0000000000007941 */ /* 0x000fea0003800200 */
.L_x_1703:
[----:B------:R-:W4:Y:S01]  /*0840*/  LDCU.64 UR4, c[0x0][0x420] ;  /* 0x00008400ff0477ac */ /* 0x000f220008000a00 */
[----:B------:R-:W-:Y:S01]  /*0850*/  IMAD R0, R152, R0, R153 ;  /* 0x0000000098007224 */ /* 0x000fe200078e0299 */
[----:B------:R-:W-:-:S03]  /*0860*/  LOP3.LUT P2, R151, R151, 0x3, RZ, 0xc0, !PT ;  /* 0x0000000397977812 */ /* 0x000fc6000784c0ff */
[----:B--2---:R-:W-:Y:S01]  /*0870*/  IMAD R5, R0, R5, R154 ;  /* 0x0000000500057224 */ /* 0x004fe200078e029a */
[----:B------:R-:W-:Y:S02]  /*0880*/  ISETP.GE.OR P2, PT, R4, R155, P2 ;  /* 0x0000009b0400720c */ /* 0x000fe40001746670 */
[----:B------:R-:W-:Y:S02]  /*0890*/  ISETP.NE.OR P1, PT, R151, RZ, P1 ;  /* 0x000000ff9700720c */ /* 0x000fe40000f25670 */
[----:B------:R-:W-:-:S04]  /*08a0*/  IADD3 R4, P0, PT, R5, R4, RZ ;  /* 0x0000000405047210 */ /* 0x000fc80007f1e0ff */
[----:B------:R-:W-:Y:S02]  /*08b0*/  LEA.HI.X.SX32 R5, R5, RZ, 0x1, P0 ;  /* 0x000000ff05057211 */ /* 0x000fe400000f0eff */
[----:B----4-:R-:W-:-:S04]  /*08c0*/  LEA R2, P0, R4, UR4, 0x2 ;  /* 0x0000000404027c11 */ /* 0x010fc8000f8010ff */
[----:B------:R-:W-:Y:S01]  /*08d0*/  LEA.HI.X R3, R4, UR5, R5, 0x2, P0 ;  /* 0x0000000504037c11 */ /* 0x000fe200080f1405 */
[----:B------:R-:W-:-:S05]  /*08e0*/  @!P2 IMAD.MOV.U32 R5, RZ, RZ, 0x7f800000 ;  /* 0x7f800000ff05a424 */ /* 0x000fca00078e00ff */
[----:B------:R2:W-:Y:S01]  /*08f0*/  @!P2 STG.E desc[UR6][R2.64], R5 ;  /* 0x000000050200a986 */ /* 0x0005e2000c101906 */
[----:B------:R-:W-:Y:S05]  /*0900*/  @P1 EXIT ;  /* 0x000000000000194d */ /* 0x000fea0003800000 */
[----:B--2---:R-:W-:-:S05]  /*0910*/  MOV R5, 0x7f800000 ;  /* 0x7f80000000057802 */ /* 0x004fca0000000f00 */
[----:B------:R-:W-:Y:S01]  /*0920*/  STG.E desc[UR6][R2.64+0x80], R5 ;  /* 0x0000800502007986 */ /* 0x000fe2000c101906 */
[----:B------:R-:W-:Y:S05]  /*0930*/  EXIT ;  /* 0x000000000000794d */ /* 0x000fea0003800000 */
.L_x_1700:
        /* <DEDUP_REMOVED lines=11> */
.L_x_1705:
[----:B------:R-:W-:Y:S05]  /*09f0*/  BRA.U !UP0, `(.L_x_1706) ;  /* 0x00000005089c7547 */ /* 0x000fea000b800000 */
[----:B--2---:R-:W2:Y:S01]  /*0a00*/  LDC R5, c[0x0][0x4f0] ;  /* 0x00013c00ff057b82 */ /* 0x004ea20000000800 */
[----:B------:R-:W-:Y:S01]  /*0a10*/  MOV R6, RZ ;  /* 0x000000ff00067202 */ /* 0x000fe20000000f00 */
[----:B------:R-:W3:Y:S01]  /*0a20*/  LDCU.64 UR4, c[0x0][0x4e8] ;  /* 0x00009d00ff0477ac */ /* 0x000ee20008000a00 */
[----:B------:R-:W-:Y:S01]  /*0a30*/  LEA R0, R67, 0xffffff80, 0x7 ;  /* 0xffffff8043007811 */ /* 0x000fe200078e38ff */
[----:B------:R-:W4:Y:S03]  /*0a40*/  LDCU.64 UR8, c[0x0][0x3a0] ;  /* 0x00007400ff0877ac */ /* 0x000f260008000a00 */
[----:B------:R-:W-:Y:S01]  /*0a50*/  IABS R2, R0 ;  /* 0x0000000000027213 */ /* 0x000fe20000000000 */
[----:B------:R-:W4:Y:S01]  /*0a60*/  LDC R10, c[0x0][0x3e8] ;  /* 0x0000fa00ff0a7b82 */ /* 0x000f220000000800 */
[----:B------:R-:W4:Y:S01]  /*0a70*/  LDCU.64 UR14, c[0x0][0x3b8] ;  /* 0x00007700ff0e77ac */ /* 0x000f220008000a00 */
[----:B--2--5:R-:W-:-:S04]  /*0a80*/  IABS R4, R5 ;  /* 0x0000000500047213 */ /* 0x024fc80000000000 */
[----:B------:R-:W2:Y:S08]  /*0a90*/  I2F.RP R8, R4 ;  /* 0x0000000400087306 */ /* 0x000eb00000209400 */
[----:B--2---:R-:W2:Y:S02]  /*0aa0*/  MUFU.RCP R7, R8 ;  /* 0x0000000800077308 */ /* 0x004ea40000001000 */
[----:B--2---:R-:W-:Y:S01]  /*0ab0*/  IADD3 R7, PT, PT, R7, 0xffffffe, RZ ;  /* 0x0ffffffe07077810 */ /* 0x004fe20007ffe0ff */
[----:B---3--:R-:W-:-:S04]  /*0ac0*/  IMAD.WIDE.U32 R8, R152, UR4, RZ ;  /* 0x0000000498087c25 */ /* 0x008fc8000f8e00ff */
[----:B------:R-:W-:Y:S01]  /*0ad0*/  IMAD R157, R152, UR5, R9 ;  /* 0x00000005989d7c24 */ /* 0x000fe2000f8e0209 */
[----:B------:R-:W2:Y:S01]  /*0ae0*/  F2I.FTZ.U32.TRUNC.NTZ R7, R7 ;  /* 0x0000000700077305 */ /* 0x000ea2000021f000 */
[----:B------:R-:W3:Y:S01]  /*0af0*/  LDCU.64 UR4, c[0x0][0x3a8] ;  /* 0x00007500ff0477ac */ /* 0x000ee20008000a00 */
[----:B--2---:R-:W-:-:S04]  /*0b00*/  IMAD.MOV R3, RZ, RZ, -R7 ;  /* 0x000000ffff037224 */ /* 0x004fc800078e0a07 */
        /* <DEDUP_REMOVED lines=18> */
[----:B-1----:R-:W-:-:S05]  /*0c30*/  IMAD.WIDE R14, R3, 0x4, R156 ;  /* 0x00000004030e7825 */ /* 0x002fca00078e029c */
[----:B------:R-:W2:Y:S01]  /*0c40*/  LDG.E R6, desc[UR6][R14.64] ;  /* 0x000000060e067981 */ /* 0x000ea2000c1e1900 */
[----:B----4-:R-:W-:Y:S01]  /*0c50*/  IABS R2, R10 ;  /* 0x0000000a00027213 */ /* 0x010fe20000000000 */
[----:B------:R-:W-:Y:S02]  /*0c60*/  IMAD.MOV.U32 R8, RZ, RZ, RZ ;  /* 0x000000ffff087224 */ /* 0x000fe400078e00ff */
[----:B------:R-:W-:Y:S01]  /*0c70*/  IMAD.MOV R3, RZ, RZ, -R3 ;  /* 0x000000ffff037224 */ /* 0x000fe200078e0a03 */
[----:B------:R-:W1:Y:S03]  /*0c80*/  I2F.RP R13, R2 ;  /* 0x00000002000d7306 */ /* 0x000e660000209400 */
[----:B------:R-:W-:-:S05]  /*0c90*/  IMAD R0, R5, R3, R0 ;  /* 0x0000000305007224 */ /* 0x000fca00078e0200 */
[----:B------:R-:W-:Y:S01]  /*0ca0*/  SHF.R.S32.HI R5, RZ, 0x1f, R0 ;  /* 0x0000001fff057819 */ /* 0x000fe20000011400 */
[----:B-1----:R-:W1:Y:S02]  /*0cb0*/  MUFU.RCP R12, R13 ;  /* 0x0000000d000c7308 */ /* 0x002e640000001000 */
[----:B-1----:R-:W-:-:S06]  /*0cc0*/  VIADD R12, R12, 0xffffffe ;  /* 0x0ffffffe0c0c7836 */ /* 0x002fcc0000000000 */
[----:B------:R-:W1:Y:S02]  /*0cd0*/  F2I.FTZ.U32.TRUNC.NTZ R9, R12 ;  /* 0x0000000c00097305 */ /* 0x000e64000021f000 */
[----:B-1----:R-:W-:-:S05]  /*0ce0*/  IADD3 R4, PT, PT, RZ, -R9, RZ ;  /* 0x80000009ff047210 */ /* 0x002fca0007ffe0ff */
        /* <DEDUP_REMOVED lines=8> */
[-C--:B------:R-:W-:Y:S02]  /*0d70*/  @!P0 IADD3 R9, PT, PT, R9, -R2.reuse, RZ ;  /* 0x8000000209098210 */ /* 0x080fe40007ffe0ff */
[----:B------:R-:W-:Y:S02]  /*0d80*/  @!P0 IADD3 R4, PT, PT, R4, 0x1, RZ ;  /* 0x0000000104048810 */ /* 0x000fe40007ffe0ff */
        /* <DEDUP_REMOVED lines=9> */
[----:B---3--:R-:W-:Y:S02]  /*0e20*/  IMAD R7, R7, UR4, RZ ;  /* 0x0000000407077c24 */ /* 0x008fe4000f8e02ff */
        /* <DEDUP_REMOVED lines=8> */
[----:B------:R-:W-:Y:S01]  /*0eb0*/  MOV R12, R6 ;  /* 0x00000006000c7202 */ /* 0x000fe20000000f00 */
[----:B------:R-:W-:Y:S01]  /*0ec0*/  IMAD.U32 R6, RZ, RZ, UR14 ;  /* 0x0000000eff067e24 */ /* 0x000fe2000f8e00ff */
[----:B------:R-:W-:Y:S02]  /*0ed0*/  @!P0 IADD3 R9, PT, PT, -R9, RZ, RZ ;  /* 0x000000ff09098210 */ /* 0x000fe40007ffe1ff */
[----:B------:R-:W-:Y:S01]  /*0ee0*/  MOV R14, R8 ;  /* 0x00000008000e7202 */ /* 0x000fe20000000f00 */
[----:B------:R-:W-:Y:S01]  /*0ef0*/  IMAD R8, R5, R6, RZ ;  /* 0x0000000605087224 */ /* 0x000fe200078e02ff */
[----:B------:R-:W-:-:S02]  /*0f00*/  MOV R7, UR15 ;  /* 0x0000000f00077c02 */ /* 0x000fc40008000f00 */
[----:B------:R-:W-:Y:S01]  /*0f10*/  SEL R9, R10, R9, !P1 ;  /* 0x000000090a097207 */ /* 0x000fe20004800000 */
[----:B------:R-:W-:Y:S01]  /*0f20*/  IMAD.WIDE.U32 R14, R0, R6, R14 ;  /* 0x00000006000e7225 */ /* 0x000fe200078e000e */
[----:B--2---:R-:W-:-:S03]  /*0f30*/  MOV R3, UR5 ;  /* 0x0000000500037c02 */ /* 0x004fc60008000f00 */
[----:B------:R-:W-:Y:S02]  /*0f40*/  IMAD.U32 R2, RZ, RZ, UR4 ;  /* 0x00000004ff027e24 */ /* 0x000fe4000f8e00ff */
[C---:B------:R-:W-:Y:S02]  /*0f50*/  IMAD R8, R0.reuse, R7, R8 ;  /* 0x0000000700087224 */ /* 0x040fe400078e0208 */
        /* <DEDUP_REMOVED lines=10> */
[----:B------:R-:W-:Y:S01]  /*1000*/  IMAD R5, R9, UR11, R0 ;  /* 0x0000000b09057c24 */ /* 0x000fe2000f8e0200 */
[----:B------:R-:W-:Y:S01]  /*1010*/  IADD3 R0, PT, PT, R15, R8, RZ ;  /* 0x000000080f007210 */ /* 0x000fe20007ffe0ff */
[----:B------:R-:W-:-:S04]  /*1020*/  IMAD.WIDE.U32 R16, R9, UR10, R12 ;  /* 0x0000000a09107c25 */ /* 0x000fc8000f8e000c */
[----:B------:R-:W-:Y:S01]  /*1030*/  IMAD.MOV.U32 R12, RZ, RZ, R14 ;  /* 0x000000ffff0c7224 */ /* 0x000fe200078e000e */
[----:B------:R-:W-:Y:S02]  /*1040*/  IADD3 R13, PT, PT, R17, R5, RZ ;  /* 0x00000005110d7210 */ /* 0x000fe40007ffe0ff */
[----:B------:R-:W-:Y:S01]  /*1050*/  MOV R14, R16 ;  /* 0x00000010000e7202 */ /* 0x000fe20000000f00 */
[----:B------:R-:W-:Y:S06]  /*1060*/  BRA `(.L_x_1707) ;  /* 0x0000000400687947 */ /* 0x000fec0003800000 */
.L_x_1706:
[----:B------:R-:W-:-:S13]  /*1070*/  ISETP.NE.AND P0, PT, R9, -0x1, PT ;  /* 0xffffffff0900780c */ /* 0x000fda0003f05270 */
[----:B------:R-:W-:Y:S05]  /*1080*/  @P0 BRA `(.L_x_1708) ;  /* 0x0000000000340947 */ /* 0x000fea0003800000 */
[----:B------:R-:W3:Y:S01]  /*1090*/  LDC.64 R6, c[0x0][0x3b8] ;  /* 0x0000ee00ff067b82 */ /* 0x000ee20000000a00 */
[----:B------:R-:W4:Y:S01]  /*10a0*/  LDCU.64 UR4, c[0x0][0x3a0] ;  /* 0x00007400ff0477ac */ /* 0x000f220008000a00 */
[----:B------:R-:W-:-:S05]  /*10b0*/  SHF.R.S32.HI R3, RZ, 0x1f, R0 ;  /* 0x0000001fff037819 */ /* 0x000fca0000011400 */
        /* <DEDUP_REMOVED lines=8> */
[----:B--2---:R-:W-:Y:S01]  /*1140*/  IADD3 R5, PT, PT, R15, R3, RZ ;  /* 0x000000030f057210 */ /* 0x004fe20007ffe0ff */
[----:B------:R-:W-:Y:S05]  /*1150*/  BRA `(.L_x_1709) ;  /* 0x0000000000147947 */ /* 0x000fea0003800000 */
.L_x_1708:
[----:B------:R-:W2:Y:S01]  /*1160*/  LDC.64 R6, c[0x0][0x3b8] ;  /* 0x0000ee00ff067b82 */ /* 0x000ea20000000a00 */
[----:B-1----:R-:W-:-:S05]  /*1170*/  IADD3 R14, PT, PT, R0, R9, RZ ;  /* 0x00000009000e7210 */ /* 0x002fca0007ffe0ff */
[C---:B--2---:R-:W-:Y:S02]  /*1180*/  IMAD R5, R14.reuse, R7, RZ ;  /* 0x000000070e057224 */ /* 0x044fe400078e02ff */
[----:B------:R-:W-:-:S05]  /*1190*/  IMAD.WIDE.U32 R14, R14, R6, RZ ;  /* 0x000000060e0e7225 */ /* 0x000fca00078e00ff */
[----:B------:R-:W-:Y:S02]  /*11a0*/  IADD3 R5, PT, PT, R15, R5, RZ ;  /* 0x000000050f057210 */ /* 0x000fe40007ffe0ff */
.L_x_1709:
        /* <DEDUP_REMOVED lines=14> */
.L_x_1710:
[----:B------:R-:W1:Y:S01]  /*1290*/  LDC.64 R2, c[0x0][0x3c0] ;  /* 0x0000f000ff027b82 */ /* 0x000e620000000a00 */
[----:B------:R-:W-:-:S05]  /*12a0*/  IADD3 R0, PT, PT, R0, R9, RZ ;  /* 0x0000000900007210 */ /* 0x000fca0007ffe0ff */
[C---:B-1----:R-:W-:Y:S02]  /*12b0*/  IMAD R15, R0.reuse, R3, RZ ;  /* 0x00000003000f7224 */ /* 0x042fe400078e02ff */
[----:B------:R-:W-:-:S05]  /*12c0*/  IMAD.WIDE.U32 R16, R0, R2, RZ ;  /* 0x0000000200107225 */ /* 0x000fca00078e00ff */
[----:B------:R-:W-:-:S07]  /*12d0*/  IADD3 R15, PT, PT, R17, R15, RZ ;  /* 0x0000000f110f7210 */ /* 0x000fce0007ffe0ff */
.L_x_1711:
[----:B------:R-:W1:Y:S01]  /*12e0*/  LDC R10, c[0x0][0x3e8] ;  /* 0x0000fa00ff0a7b82 */ /* 0x000e620000000800 */
[----:B------:R-:W-:Y:S01]  /*12f0*/  MOV R20, R16 ;  /* 0x0000001000147202 */ /* 0x000fe20000000f00 */
[----:B------:R-:W-:Y:S01]  /*1300*/  IMAD.MOV.U32 R21, RZ, RZ, R15 ;  /* 0x000000ffff157224 */ /* 0x000fe200078e000f */
[----:B------:R-:W-:Y:S01]  /*1310*/  MOV R18, R14 ;  /* 0x0000000e00127202 */ /* 0x000fe20000000f00 */
[----:B------:R-:W-:Y:S01]  /*1320*/  IMAD.MOV.U32 R19, RZ, RZ, R5 ;  /* 0x000000ffff137224 */ /* 0x000fe200078e0005 */
[----:B------:R-:W-:Y:S02]  /*1330*/  CS2R R156, SRZ ;  /* 0x00000000009c7805 */ /* 0x000fe4000001ff00 */
[----:B-1----:R-:W-:-:S04]  /*1340*/  IABS R0, R10 ;  /* 0x0000000a00007213 */ /* 0x002fc80000000000 */
[----:B------:R-:W1:Y:S08]  /*1350*/  I2F.RP R9, R0 ;  /* 0x0000000000097306 */ /* 0x000e700000209400 */
[----:B-1----:R-:W1:Y:S02]  /*1360*/  MUFU.RCP R12, R9 ;  /* 0x00000009000c7308 */ /* 0x002e640000001000 */
[----:B-1----:R-:W-:-:S06]  /*1370*/  IADD3 R12, PT, PT, R12, 0xffffffe, RZ ;  /* 0x0ffffffe0c0c7810 */ /* 0x002fcc0007ffe0ff */
[----:B------:R-:W1:Y:S02]  /*1380*/  F2I.FTZ.U32.TRUNC.NTZ R13, R12 ;  /* 0x0000000c000d7305 */ /* 0x000e64000021f000 */
[----:B-1---5:R-:W-:Y:S01]  /*1390*/  IMAD.MOV R4, RZ, RZ, -R13 ;  /* 0x000000ffff047224 */ /* 0x022fe200078e0a0d */
        /* <DEDUP_REMOVED lines=16> */
[----:B------:R-:W-:-:S05]  /*14a0*/  LEA R0, R67, 0xffffff80, 0x7 ;  /* 0xffffff8043007811 */ /* 0x000fca00078e38ff */
[----:B------:R-:W-:Y:S01]  /*14b0*/  @P1 VIADD R4, R4, 0x1 ;  /* 0x0000000104041836 */ /* 0x000fe20000000000 */
[----:B------:R-:W-:Y:S01]  /*14c0*/  ISETP.NE.AND P1, PT, R10, RZ, PT ;  /* 0x000000ff0a00720c */ /* 0x000fe20003f25270 */
[C---:B------:R-:W-:Y:S01]  /*14d0*/  IMAD.WIDE.U32 R20, R0.reuse, R2, R20 ;  /* 0x0000000200147225 */ /* 0x040fe200078e0014 */
[----:B------:R-:W-:Y:S02]  /*14e0*/  LOP3.LUT R10, RZ, R10, RZ, 0x33, !PT ;  /* 0x0000000aff0a7212 */ /* 0x000fe400078e33ff */
[----:B------:R-:W-:Y:S01]  /*14f0*/  MOV R17, R4 ;  /* 0x0000000400117202 */ /* 0x000fe20000000f00 */
[----:B------:R-:W-:Y:S01]  /*1500*/  IMAD.WIDE.U32 R18, R0, R6, R18 ;  /* 0x0000000600127225 */ /* 0x000fe200078e0012 */
[----:B------:R-:W-:-:S03]  /*1510*/  MOV R16, R20 ;  /* 0x0000001400107202 */ /* 0x000fc60000000f00 */
[----:B------:R-:W-:Y:S02]  /*1520*/  @!P0 IMAD.MOV R17, RZ, RZ, -R17 ;  /* 0x000000ffff118224 */ /* 0x000fe400078e0a11 */
[----:B------:R-:W-:-:S03]  /*1530*/  IMAD R19, R0, R7, R19 ;  /* 0x0000000700137224 */ /* 0x000fc600078e0213 */
[----:B------:R-:W-:Y:S01]  /*1540*/  SEL R14, R10, R17, !P1 ;  /* 0x000000110a0e7207 */ /* 0x000fe20004800000 */
[----:B------:R-:W-:-:S03]  /*1550*/  IMAD R17, R0, R3, R21 ;  /* 0x0000000300117224 */ /* 0x000fc600078e0215 */
[----:B------:R-:W-:Y:S01]  /*1560*/  SHF.R.S32.HI R5, RZ, 0x1f, R14 ;  /* 0x0000001fff057819 */ /* 0x000fe2000001140e */
[----:B-1----:R-:W-:-:S04]  /*1570*/  IMAD.WIDE.U32 R16, R14, R12, R16 ;  /* 0x0000000c0e107225 */ /* 0x002fc800078e0010 */
[C---:B------:R-:W-:Y:S02]  /*1580*/  IMAD R0, R5.reuse, R12, RZ ;  /* 0x0000000c05007224 */ /* 0x040fe400078e02ff */
[-C--:B--2---:R-:W-:Y:S02]  /*1590*/  IMAD R5, R5, R8.reuse, RZ ;  /* 0x0000000805057224 */ /* 0x084fe400078e02ff */
[----:B------:R-:W-:-:S04]  /*15a0*/  IMAD.WIDE.U32 R18, R14, R8, R18 ;  /* 0x000000080e127225 */ /* 0x000fc800078e0012 */
[C---:B------:R-:W-:Y:S01]  /*15b0*/  IMAD R5, R14.reuse, R9, R5 ;  /* 0x000000090e057224 */ /* 0x040fe200078e0205 */
[----:B------:R-:W-:Y:S01]  /*15c0*/  MOV R12, R18 ;  /* 0x00000012000c7202 */ /* 0x000fe20000000f00 */
[----:B------:R-:W-:Y:S01]  /*15d0*/  IMAD R13, R14, R13, R0 ;  /* 0x0000000d0e0d7224 */ /* 0x000fe200078e0200 */
[----:B------:R-:W-:Y:S02]  /*15e0*/  MOV R14, R16 ;  /* 0x00000010000e7202 */ /* 0x000fe40000000f00 */
[----:B------:R-:W-:Y:S01]  /*15f0*/  IADD3 R0, PT, PT, R19, R5, RZ ;  /* 0x0000000513007210 */ /* 0x000fe20007ffe0ff */
[----:B------:R-:W-:-:S07]  /*1600*/  IMAD.IADD R13, R17, 0x1, R13 ;  /* 0x00000001110d7824 */ /* 0x000fce00078e020d */
.L_x_1707:
[----:B------:R-:W-:Y:S01]  /*1610*/  IMAD.MOV.U32 R5, RZ, RZ, RZ ;  /* 0x000000ffff057224 */ /* 0x000fe200078e00ff */
[----:B------:R-:W1:Y:S01]  /*1620*/  LDC.64 R128, c[0x0][0x3b0] ;  /* 0x0000ec00ff807b82 */ /* 0x000e620000000a00 */
[C---:B------:R-:W-:Y:S01]  /*1630*/  IMAD.SHL.U32 R92, R151.reuse, 0x8, RZ ;  /* 0x00000008975c7824 */ /* 0x040fe200078e00ff */
        /* <DEDUP_REMOVED lines=8> */
[----:B------:R-:W-:Y:S01]  /*16c0*/  IADD3 R20, P4, PT, R28, R12, RZ ;  /* 0x0000000c1c147210 */ /* 0x000fe20007f9e0ff */
[----:B------:R-:W-:Y:S01]  /*16d0*/  IMAD.SHL.U32 R81, R2, 0x20, RZ ;  /* 0x0000002002517824 */ /* 0x000fe200078e00ff */
[----:B------:R-:W-:-:S02]  /*16e0*/  MOV R127, RZ ;  /* 0x000000ff007f7202 */ /* 0x000fc40000000f00 */
[----:B------:R-:W-:Y:S01]  /*16f0*/  SHF.L.U64.HI R82, R2, 0x5, R3 ;  /* 0x0000000502527819 */ /* 0x000fe20000010203 */
[----:B------:R-:W-:Y:S01]  /*1700*/  IMAD.X R21, RZ, RZ, R0, P4 ;  /* 0x000000ffff157224 */ /* 0x000fe200020e0600 */
[----:B------:R-:W-:Y:S01]  /*1710*/  SHF.L.U32 R66, R67, 0x7, RZ ;  /* 0x0000000743427819 */ /* 0x000fe200000006ff */
[----:B------:R-:W2:Y:S01]  /*1720*/  @!P2 LDC.64 R8, c[0x0][0x398] ;  /* 0x0000e600ff08ab82 */ /* 0x000ea20000000a00 */
[----:B------:R-:W-:Y:S01]  /*1730*/  SHF.L.U64.HI R78, R6, 0x5, R7 ;  /* 0x00000005064e7819 */ /* 0x000fe20000010207 */
[----:B------:R-:W-:Y:S01]  /*1740*/  IMAD.WIDE.U32 R20, R126, R6, R20 ;  /* 0x000000067e147225 */ /* 0x000fe200078e0014 */
[----:B------:R-:W-:Y:S02]  /*1750*/  SHF.R.U32.HI R79, RZ, 0x1, R151 ;  /* 0x00000001ff4f7819 */ /* 0x000fe40000011697 */
[----:B------:R-:W-:Y:S01]  /*1760*/  LOP3.LUT R115, R92, 0x20, RZ, 0xc0, !PT ;  /* 0x000000205c737812 */ /* 0x000fe200078ec0ff */
[----:B-1----:R-:W-:-:S04]  /*1770*/  @P2 IMAD.WIDE.U32 R18, R150, R128, RZ ;  /* 0x0000008096122225 */ /* 0x002fc800078e00ff */
[----:B------:R-:W-:Y:S02]  /*1780*/  IMAD R97, R126, R7, R21 ;  /* 0x000000077e617224 */ /* 0x000fe400078e0215 */
[----:B------:R-:W-:Y:S02]  /*1790*/  IMAD.SHL.U32 R96, R20, 0x2, RZ ;  /* 0x0000000214607824 */ /* 0x000fe400078e00ff */
[----:B------:R-:W-:Y:S01]  /*17a0*/  VIADD R76, R66, 0xffffff80 ;  /* 0xffffff80424c7836 */ /* 0x000fe20000000000 */
[----:B------:R-:W-:Y:S01]  /*17b0*/  SHF.L.U64.HI R97, R20, 0x1, R97 ;  /* 0x0000000114617819 */ /* 0x000fe20000010261 */
[----:B--2---:R-:W-:-:S04]  /*17c0*/  @!P2 IMAD.WIDE.U32 R16, R152, R8, RZ ;  /* 0x000000089810a225 */ /* 0x004fc800078e00ff */
[----:B------:R-:W-:Y:S01]  /*17d0*/  @!P2 IMAD.MOV.U32 R8, RZ, RZ, R16 ;  /* 0x000000ffff08a224 */ /* 0x000fe200078e0010 */
[----:B------:R-:W-:Y:S01]  /*17e0*/  IADD3 R16, P3, PT, R28, R14, RZ ;  /* 0x0000000e1c107210 */ /* 0x000fe20007f7e0ff */
[----:B------:R-:W-:Y:S02]  /*17f0*/  @P2 IMAD.MOV.U32 R8, RZ, RZ, R18 ;  /* 0x000000ffff082224 */ /* 0x000fe400078e0012 */
[----:B------:R-:W-:Y:S02]  /*1800*/  @!P2 IMAD R9, R152, R9, R17 ;  /* 0x000000099809a224 */ /* 0x000fe400078e0211 */
[----:B------:R-:W-:Y:S01]  /*1810*/  @P2 IMAD R9, R150, R129, R19 ;  /* 0x0000008196092224 */ /* 0x000fe200078e0213 */
[----:B------:R-:W-:Y:S01]  /*1820*/  IADD3 R12, P2, PT, R28, R8, RZ ;  /* 0x000000081c0c7210 */ /* 0x000fe20007f5e0ff */
[----:B------:R-:W-:Y:S01]  /*1830*/  IMAD.X R17, RZ, RZ, R13, P3 ;  /* 0x000000ffff117224 */ /* 0x000fe200018e060d */
[----:B------:R-:W1:Y:S01]  /*1840*/  LDC R8, c[0x0][0x450] ;  /* 0x00011400ff087b82 */ /* 0x000e620000000800 */
[----:B------:R-:W-:Y:S01]  /*1850*/  IMAD.WIDE.U32 R14, R11, 0x40, R126 ;  /* 0x000000400b0e7825 */ /* 0x000fe200078e007e */
[----:B------:R-:W-:-:S02]  /*1860*/  IADD3.X R13, PT, PT, RZ, R9, RZ, P2, !PT ;  /* 0x00000009ff0d7210 */ /* 0x000fc400017fe4ff */
[----:B----4-:R-:W-:Y:S01]  /*1870*/  IADD3 R96, P2, PT, R96, UR8, RZ ;  /* 0x0000000860607c10 */ /* 0x010fe2000ff5e0ff */
[----:B------:R-:W-:Y:S02]  /*1880*/  IMAD R0, R15, R128, RZ ;  /* 0x000000800f007224 */ /* 0x000fe400078e02ff */
[----:B------:R-:W-:Y:S01]  /*1890*/  IMAD.WIDE.U32 R12, R153, UR4, R12 ;  /* 0x00000004990c7c25 */ /* 0x000fe2000f8e000c */
[----:B------:R-:W-:Y:S02]  /*18a0*/  IADD3.X R97, PT, PT, R97, UR9, RZ, P2, !PT ;  /* 0x0000000961617c10 */ /* 0x000fe400097fe4ff */
[----:B------:R-:W-:Y:S01]  /*18b0*/  MOV R146, R96 ;  /* 0x0000006000927202 */ /* 0x000fe20000000f00 */
[----:B------:R-:W-:Y:S01]  /*18c0*/  IMAD R13, R153, UR5, R13 ;  /* 0x00000005990d7c24 */ /* 0x000fe2000f8e020d */
[----:B------:R-:W2:Y:S01]  /*18d0*/  LDCU.64 UR4, c[0x0][0x390] ;  /* 0x00007200ff0477ac */ /* 0x000ea20008000a00 */
[----:B------:R-:W-:-:S04]  /*18e0*/  IMAD.WIDE.U32 R16, R126, R2, R16 ;  /* 0x000000027e107225 */ /* 0x000fc800078e0010 */
[----:B------:R-:W-:Y:S01]  /*18f0*/  IMAD R83, R14, R129, R0 ;  /* 0x000000810e537224 */ /* 0x000fe200078e0200 */
[----:B------:R-:W-:Y:S01]  /*1900*/  SHF.L.U32 R0, R151, 0x5, RZ ;  /* 0x0000000597007819 */ /* 0x000fe200000006ff */
[----:B------:R-:W-:Y:S02]  /*1910*/  IMAD R95, R126, R3, R17 ;  /* 0x000000037e5f7224 */ /* 0x000fe400078e0211 */
[----:B------:R-:W-:Y:S01]  /*1920*/  IMAD.SHL.U32 R94, R16, 0x2, RZ ;  /* 0x00000002105e7824 */ /* 0x000fe200078e00ff */
[----:B------:R-:W-:Y:S01]  /*1930*/  LOP3.LUT R3, R0, 0xc0, RZ, 0xc0, !PT ;  /* 0x000000c000037812 */ /* 0x000fe200078ec0ff */
[----:B------:R-:W-:Y:S01]  /*1940*/  IMAD.WIDE.U32 R128, R14, R128, R12 ;  /* 0x000000800e807225 */ /* 0x000fe200078e000c */
[----:B------:R-:W-:Y:S02]  /*1950*/  SHF.R.S32.HI R0, RZ, 0x1f, R85 ;  /* 0x0000001fff007819 */ /* 0x000fe40000011455 */
[----:B------:R-:W-:Y:S01]  /*1960*/  SHF.L.U64.HI R95, R16, 0x1, R95 ;  /* 0x00000001105f7819 */ /* 0x000fe2000001025f */
[----:B------:R-:W-:Y:S01]  /*1970*/  IMAD.MOV.U32 R145, RZ, RZ, R97 ;  /* 0x000000ffff917224 */ /* 0x000fe200078e0061 */
[----:B------:R-:W-:Y:S01]  /*1980*/  LEA.HI R0, R0, R85, RZ, 0x7 ;  /* 0x0000005500007211 */ /* 0x000fe200078f38ff */
[----:B------:R-:W-:Y:S01]  /*1990*/  IMAD.IADD R83, R129, 0x1, R83 ;  /* 0x0000000181537824 */ /* 0x000fe200078e0253 */
[----:B--2---:R-:W-:-:S02]  /*19a0*/  IADD3 R94, P2, PT, R94, UR4, RZ ;  /* 0x000000045e5e7c10 */ /* 0x004fc4000ff5e0ff */
[----:B------:R-:W-:Y:S02]  /*19b0*/  SHF.R.S32.HI R0, RZ, 0x7, R0 ;  /* 0x00000007ff007819 */ /* 0x000fe40000011400 */
[----:B-1----:R-:W-:Y:S01]  /*19c0*/  LEA.HI R91, R8, R8, RZ, 0x1 ;  /* 0x00000008085b7211 */ /* 0x002fe200078f08ff */
[----:B------:R-:W-:Y:S01]  /*19d0*/  IMAD.MOV.U32 R148, RZ, RZ, R94 ;  /* 0x000000ffff947224 */ /* 0x000fe200078e005e */
[----:B------:R-:W-:Y:S02]  /*19e0*/  IADD3.X R95, PT, PT, R95, UR5, RZ, P2, !PT ;  /* 0x000000055f5f7c10 */ /* 0x000fe400097fe4ff */
[----:B------:R-:W-:Y:S02]  /*19f0*/  LOP3.LUT R84, R3, 0x18, R88, 0xf8, !PT ;  /* 0x0000001803547812 */ /* 0x000fe400078ef858 */
[----:B------:R-:W-:Y:S02]  /*1a00*/  ISETP.GE.AND P2, PT, R0, R67, PT ;  /* 0x000000430000720c */ /* 0x000fe40003f46270 */
[----:B------:R-:W-:-:S02]  /*1a10*/  LOP3.LUT R88, R88, 0xc, RZ, 0xc0, !PT ;  /* 0x0000000c58587812 */ /* 0x000fc400078ec0ff */
[----:B------:R-:W-:Y:S02]  /*1a20*/  SHF.R.S32.HI R91, RZ, 0x1, R91 ;  /* 0x00000001ff5b7819 */ /* 0x000fe4000001145b */
[----:B------:R-:W-:-:S03]  /*1a30*/  MOV R149, R95 ;  /* 0x0000005f00957202 */ /* 0x000fc60000000f00 */
[----:B------:R-:W-:-:S04]  /*1a40*/  IMAD R89, R126, R91, R88 ;  /* 0x0000005b7e597224 */ /* 0x000fc800078e0258 */
[--C-:B------:R-:W-:Y:S01]  /*1a50*/  IMAD.IADD R88, R88, 0x1, R89.reuse ;  /* 0x0000000158587824 */ /* 0x100fe200078e0259 */
[----:B------:R-:W-:-:S04]  /*1a60*/  SHF.R.S32.HI R87, RZ, 0x1f, R89 ;  /* 0x0000001fff577819 */ /* 0x000fc80000011459 */
[----:B------:R-:W-:Y:S01]  /*1a70*/  SHF.R.S32.HI R86, RZ, 0x1f, R88 ;  /* 0x0000001fff567819 */ /* 0x000fe20000011458 */
[----:B---3--:R-:W-:Y:S06]  /*1a80*/  @P2 BRA `(.L_x_1712) ;  /* 0x0000007800642947 */ /* 0x008fec0003800000 */
[----:B------:R-:W1:Y:S01]  /*1a90*/  LDC.64 R2, c[0x0][0x4a0] ;  /* 0x00012800ff027b82 */ /* 0x000e620000000a00 */
[----:B------:R-:W2:Y:S01]  /*1aa0*/  LDCU.128 UR16, c[0x0][0x4b0] ;  /* 0x00009600ff1077ac */ /* 0x000ea20008000c00 */
[----:B------:R-:W-:Y:S01]  /*1ab0*/  IMAD.MOV.U32 R29, RZ, RZ, RZ ;  /* 0x000000ffff1d7224 */ /* 0x000fe200078e00ff */
[----:B------:R-:W-:Y:S01]  /*1ac0*/  SHF.R.S32.HI R31, RZ, 0x1f, R85 ;  /* 0x0000001fff1f7819 */ /* 0x000fe20000011455 */
[----:B------:R-:W-:Y:S01]  /*1ad0*/  @!P0 IMAD.MOV R4, RZ, RZ, -R4 ;  /* 0x000000ffff048224 */ /* 0x000fe200078e0a04 */
[----:B------:R-:W3:Y:S01]  /*1ae0*/  LDCU.128 UR12, c[0x0][0x4c0] ;  /* 0x00009800ff0c77ac */ /* 0x000ee20008000c00 */
[----:B-----5:R-:W-:Y:S01]  /*1af0*/  IMAD.IADD R64, R76, 0x1, R5 ;  /* 0x000000014c407824 */ /* 0x020fe200078e0205 */
[----:B------:R-:W-:Y:S01]  /*1b00*/  VIMNMX R93, PT, PT, RZ, R0, !PT ;  /* 0x00000000ff5d7248 */ /* 0x000fe20007fe0100 */
[----:B------:R-:W4:Y:S01]  /*1b10*/  LDC.64 R110, c[0x0][0x4a8] ;  /* 0x00012a00ff6e7b82 */ /* 0x000f220000000a00 */
[----:B------:R-:W-:Y:S01]  /*1b20*/  SEL R10, R10, R4, !P1 ;  /* 0x000000040a0a7207 */ /* 0x000fe20004800000 */
[----:B------:R-:W3:Y:S01]  /*1b30*/  LDCU.128 UR8, c[0x0][0x490] ;  /* 0x00009200ff0877ac */ /* 0x000ee20008000c00 */
[----:B------:R-:W-:Y:S01]  /*1b40*/  IADD3 R4, P0, PT, -R85, R126, RZ ;  /* 0x0000007e55047210 */ /* 0x000fe20007f1e1ff */
[----:B------:R-:W-:Y:S01]  /*1b50*/  IMAD R64, R64, R91, RZ ;  /* 0x0000005b40407224 */ /* 0x000fe200078e02ff */
[----:B------:R-:W-:Y:S01]  /*1b60*/  IADD3 R90, PT, PT, R126, 0x20, RZ ;  /* 0x000000207e5a7810 */ /* 0x000fe20007ffe0ff */
[----:B------:R-:W4:Y:S01]  /*1b70*/  LDCU.64 UR4, c[0x0][0x488] ;  /* 0x00009100ff0477ac */ /* 0x000f220008000a00 */
[----:B------:R-:W-:Y:S01]  /*1b80*/  IADD3.X R31, PT, PT, RZ, ~R31, RZ, P0, !PT ;  /* 0x8000001fff1f7210 */ /* 0x000fe200007fe4ff */
[C---:B------:R-:W-:Y:S01]  /*1b90*/  IMAD.SHL.U32 R121, R91.reuse, 0x20, RZ ;  /* 0x000000205b797824 */ /* 0x040fe200078e00ff */
[----:B------:R-:W-:Y:S01]  /*1ba0*/  IADD3 R100, P0, PT, R64, R88, RZ ;  /* 0x0000005840647210 */ /* 0x000fe20007f1e0ff */
[----:B------:R-:W-:Y:S01]  /*1bb0*/  IMAD R118, R91, 0x60, RZ ;  /* 0x000000605b767824 */ /* 0x000fe200078e02ff */
[----:B------:R-:W-:Y:S01]  /*1bc0*/  IADD3 R120, PT, PT, R126, 0x60, RZ ;  /* 0x000000607e787810 */ /* 0x000fe20007ffe0ff */
[----:B--2---:R-:W-:Y:S01]  /*1bd0*/  IMAD R99, R31, UR16, RZ ;  /* 0x000000101f637c24 */ /* 0x004fe2000f8e02ff */
[C---:B------:R-:W-:Y:S01]  /*1be0*/  LOP3.LUT R26, R28.reuse, 0x20, RZ, 0xfc, !PT ;  /* 0x000000201c1a7812 */ /* 0x040fe200078efcff */
[----:B------:R-:W-:Y:S01]  /*1bf0*/  IMAD.SHL.U32 R116, R91, 0x40, RZ ;  /* 0x000000405b747824 */ /* 0x000fe200078e00ff */
[----:B------:R-:W-:Y:S01]  /*1c00*/  LOP3.LUT R25, R28, 0x40, RZ, 0xfc, !PT ;  /* 0x000000401c197812 */ /* 0x000fe200078efcff */
[----:B-1----:R-:W-:Y:S01]  /*1c10*/  IMAD.WIDE.U32 R6, R152, R2, R28 ;  /* 0x0000000298067225 */ /* 0x002fe200078e001c */
[----:B------:R-:W-:-:S02]  /*1c20*/  MOV R114, R76 ;  /* 0x0000004c00727202 */ /* 0x000fc40000000f00 */
[----:B------:R-:W-:Y:S01]  /*1c30*/  SHF.R.S32.HI R108, RZ, 0x1f, R116 ;  /* 0x0000001fff6c7819 */ /* 0x000fe20000011474 */
[C---:B------:R-:W-:Y:S01]  /*1c40*/  IMAD R7, R152.reuse, R3, R7 ;  /* 0x0000000398077224 */ /* 0x040fe200078e0207 */
[----:B------:R-:W-:Y:S01]  /*1c50*/  SHF.R.S32.HI R3, RZ, 0x1f, R10 ;  /* 0x0000001fff037819 */ /* 0x000fe2000001140a */
[----:B---3--:R-:W-:Y:S01]  /*1c60*/  IMAD.WIDE.U32 R12, R152, UR10, R28 ;  /* 0x0000000a980c7c25 */ /* 0x008fe2000f8e001c */
[----:B------:R-:W-:Y:S02]  /*1c70*/  SHF.R.S32.HI R106, RZ, 0x1f, R118 ;  /* 0x0000001fff6a7819 */ /* 0x000fe40000011476 */
[----:B----4-:R-:W-:Y:S01]  /*1c80*/  SHF.L.U32 R113, R110, 0x5, RZ ;  /* 0x000000056e717819 */ /* 0x010fe200000006ff */
[----:B------:R-:W-:-:S04]  /*1c90*/  IMAD.WIDE.U32 R8, R76, UR16, R6 ;  /* 0x000000104c087c25 */ /* 0x000fc8000f8e0006 */
[----:B------:R-:W-:Y:S02]  /*1ca0*/  IMAD R9, R76, UR17, R9 ;  /* 0x000000114c097c24 */ /* 0x000fe4000f8e0209 */
[----:B------:R-:W-:Y:S02]  /*1cb0*/  IMAD R7, R3, UR12, RZ ;  /* 0x0000000c03077c24 */ /* 0x000fe4000f8e02ff */
[----:B------:R-:W-:-:S04]  /*1cc0*/  IMAD.WIDE.U32 R8, R10, UR12, R8 ;  /* 0x0000000c0a087c25 */ /* 0x000fc8000f8e0008 */
[----:B------:R-:W-:Y:S01]  /*1cd0*/  IMAD R6, R10, UR13, R7 ;  /* 0x0000000d0a067c24 */ /* 0x000fe2000f8e0207 */
[----:B------:R-:W1:Y:S01]  /*1ce0*/  LDCU.64 UR12, c[0x0][0x4e0] ;  /* 0x00009c00ff0c77ac */ /* 0x000e620008000a00 */
[----:B------:R-:W-:Y:S02]  /*1cf0*/  IMAD R3, R3, UR18, RZ ;  /* 0x0000001203037c24 */ /* 0x000fe4000f8e02ff */
[----:B------:R-:W-:Y:S01]  /*1d00*/  IMAD R13, R152, UR11, R13 ;  /* 0x0000000b980d7c24 */ /* 0x000fe2000f8e020d */
[----:B------:R-:W-:Y:S01]  /*1d10*/  IADD3 R7, PT, PT, R9, R6, RZ ;  /* 0x0000000609077210 */ /* 0x000fe20007ffe0ff */
[----:B------:R-:W-:Y:S01]  /*1d20*/  IMAD.MOV.U32 R6, RZ, RZ, R8 ;  /* 0x000000ffff067224 */ /* 0x000fe200078e0008 */
[----:B------:R-:W2:Y:S01]  /*1d30*/  LDCU.64 UR10, c[0x0][0x4d0] ;  /* 0x00009a00ff0a77ac */ /* 0x000ea20008000a00 */
[----:B------:R-:W-:Y:S01]  /*1d40*/  IMAD R8, R10, UR19, R3 ;  /* 0x000000130a087c24 */ /* 0x000fe2000f8e0203 */
[----:B------:R-:W-:Y:S01]  /*1d50*/  SHF.R.S32.HI R3, RZ, 0x1f, R64 ;  /* 0x0000001fff037819 */ /* 0x000fe20000011440 */
[----:B------:R-:W-:Y:S01]  /*1d60*/  IMAD.WIDE.U32 R12, R76, R110, R12 ;  /* 0x0000006e4c0c7225 */ /* 0x000fe200078e000c */
[----:B------:R-:W-:Y:S01]  /*1d70*/  IADD3 R64, P1, PT, R64, R89, RZ ;  /* 0x0000005940407210 */ /* 0x000fe20007f3e0ff */
[----:B------:R-:W-:-:S02]  /*1d80*/  UMOV UR19, URZ ;  /* 0x000000ff00137c82 */ /* 0x000fc40008000000 */
[C---:B------:R-:W-:Y:S02]  /*1d90*/  IMAD.X R101, R3.reuse, 0x1, R86, P0 ;  /* 0x0000000103657824 */ /* 0x040fe400000e0656 */
[----:B------:R-:W-:Y:S02]  /*1da0*/  IMAD.X R3, R3, 0x1, R87, P1 ;  /* 0x0000000103037824 */ /* 0x000fe400008e0657 */
[----:B------:R-:W-:Y:S01]  /*1db0*/  IMAD R13, R76, R111, R13 ;  /* 0x0000006f4c0d7224 */ /* 0x000fe200078e020d */
[----:B------:R-:W-:Y:S01]  /*1dc0*/  SHF.L.U64.HI R101, R100, 0x1, R101 ;  /* 0x0000000164657819 */ /* 0x000fe20000010265 */
[----:B------:R-:W-:Y:S01]  /*1dd0*/  IMAD.WIDE.U32 R6, R4, UR16, R6 ;  /* 0x0000001004067c25 */ /* 0x000fe2000f8e0006 */
[----:B------:R-:W-:-:S03]  /*1de0*/  SHF.L.U64.HI R2, R64, 0x1, R3 ;  /* 0x0000000140027819 */ /* 0x000fc60000010203 */
[----:B------:R-:W-:Y:S01]  /*1df0*/  IMAD.SHL.U32 R64, R64, 0x2, RZ ;  /* 0x0000000240407824 */ /* 0x000fe200078e00ff */
[----:B------:R-:W-:Y:S01]  /*1e00*/  LEA R98, P3, R6, UR8, 0x1 ;  /* 0x0000000806627c11 */ /* 0x000fe2000f8608ff */
[----:B------:R-:W-:Y:S01]  /*1e10*/  IMAD.WIDE.U32 R10, R10, UR18, R12 ;  /* 0x000000120a0a7c25 */ /* 0x000fe2000f8e000c */
[----:B------:R-:W-:Y:S02]  /*1e20*/  USHF.L.U32 UR18, UR16, 0x7, URZ ;  /* 0x0000000710127899 */ /* 0x000fe400080006ff */
[----:B------:R-:W-:Y:S01]  /*1e30*/  IADD3 R32, P0, PT, R64, UR14, RZ ;  /* 0x0000000e40207c10 */ /* 0x000fe2000ff1e0ff */
[----:B------:R-:W3:Y:S01]  /*1e40*/  LDCU UR16, c[0x0][0x450] ;  /* 0x00008a00ff1077ac */ /* 0x000ee20008000800 */
[----:B------:R-:W-:Y:S01]  /*1e50*/  IMAD R99, R4, UR17, R99 ;  /* 0x0000001104637c24 */ /* 0x000fe2000f8e0263 */
[----:B------:R-:W-:Y:S01]  /*1e60*/  IADD3 R9, PT, PT, R11, R8, RZ ;  /* 0x000000080b097210 */ /* 0x000fe20007ffe0ff */
[----:B------:R-:W-:Y:S01]  /*1e70*/  IMAD.SHL.U32 R100, R100, 0x2, RZ ;  /* 0x0000000264647824 */ /* 0x000fe200078e00ff */
[----:B------:R-:W-:Y:S01]  /*1e80*/  IADD3.X R33, PT, PT, R2, UR15, RZ, P0, !PT ;  /* 0x0000000f02217c10 */ /* 0x000fe200087fe4ff */
[----:B------:R-:W4:Y:S01]  /*1e90*/  LDCU.U8 UR17, c[0x0][0x533] ;  /* 0x0000a660ff1177ac */ /* 0x000f220008000000 */
[----:B--2---:R-:W-:Y:S01]  /*1ea0*/  IADD3 R64, P0, PT, R64, UR10, RZ ;  /* 0x0000000a40407c10 */ /* 0x004fe2000ff1e0ff */
[----:B------:R-:W-:Y:S01]  /*1eb0*/  IMAD R31, R31, R110, RZ ;  /* 0x0000006e1f1f7224 */ /* 0x000fe200078e02ff */
[----:B------:R-:W-:Y:S01]  /*1ec0*/  MOV R8, R10 ;  /* 0x0000000a00087202 */ /* 0x000fe20000000f00 */
[----:B------:R-:W-:Y:S01]  /*1ed0*/  IMAD.SHL.U32 R107, R110, 0x80, RZ ;  /* 0x000000806e6b7824 */ /* 0x000fe200078e00ff */
[----:B------:R-:W-:Y:S01]  /*1ee0*/  IADD3.X R65, PT, PT, R2, UR11, RZ, P0, !PT ;  /* 0x0000000b02417c10 */ /* 0x000fe200087fe4ff */
[C---:B------:R-:W-:Y:S01]  /*1ef0*/  IMAD R31, R4.reuse, R111, R31 ;  /* 0x0000006f041f7224 */ /* 0x040fe200078e021f */
[----:B------:R-:W-:Y:S01]  /*1f00*/  IADD3 R0, P0, PT, RZ, -UR19, RZ ;  /* 0x80000013ff007c10 */ /* 0x000fe2000ff1e0ff */
[----:B------:R-:W-:Y:S01]  /*1f10*/  IMAD.WIDE.U32 R4, R4, R110, R8 ;  /* 0x0000006e04047225 */ /* 0x000fe200078e0008 */
[----:B------:R-:W-:-:S02]  /*1f20*/  IADD3 R102, P1, PT, R100, UR14, RZ ;  /* 0x0000000e64667c10 */ /* 0x000fc4000ff3e0ff */
[----:B------:R-:W-:Y:S01]  /*1f30*/  IADD3.X R3, PT, PT, RZ, ~UR18, RZ, P0, !PT ;  /* 0x80000012ff037c10 */ /* 0x000fe200087fe4ff */
[----:B------:R-:W-:Y:S01]  /*1f40*/  IMAD.X R107, RZ, RZ, ~R107, P0 ;  /* 0x000000ffff6b7224 */ /* 0x000fe200000e0e6b */
[----:B------:R-:W-:Y:S01]  /*1f50*/  IADD3.X R103, PT, PT, R101, UR15, RZ, P1, !PT ;  /* 0x0000000f65677c10 */ /* 0x000fe20008ffe4ff */
[----:B------:R-:W-:Y:S01]  /*1f60*/  IMAD.IADD R99, R7, 0x1, R99 ;  /* 0x0000000107637824 */ /* 0x000fe200078e0263 */
[----:B------:R-:W-:Y:S01]  /*1f70*/  LEA R30, P2, R4, UR4, 0x1 ;  /* 0x00000004041e7c11 */ /* 0x000fe2000f8408ff */
[----:B------:R-:W-:Y:S01]  /*1f80*/  IMAD.IADD R31, R5, 0x1, R31 ;  /* 0x00000001051f7824 */ /* 0x000fe200078e021f */
[----:B------:R-:W-:Y:S01]  /*1f90*/  IADD3 R100, P1, PT, R100, UR10, RZ ;  /* 0x0000000a64647c10 */ /* 0x000fe2000ff3e0ff */
[----:B------:R-:W-:Y:S01]  /*1fa0*/  VIADD R122, R126, 0x40 ;  /* 0x000000407e7a7836 */ /* 0x000fe20000000000 */
[----:B------:R-:W-:Y:S01]  /*1fb0*/  SHF.L.U64.HI R111, R110, 0x5, R111 ;  /* 0x000000056e6f7819 */ /* 0x000fe2000001026f */
[C---:B------:R-:W-:Y:S01]  /*1fc0*/  IMAD R119, R67.reuse, -0x80, R85 ;  /* 0xffffff8043777824 */ /* 0x040fe200078e0255 */
[C---:B------:R-:W-:Y:S01]  /*1fd0*/  SHF.R.S64 R109, R0.reuse, 0x1f, R107 ;  /* 0x0000001f006d7819 */ /* 0x040fe2000000106b */
[----:B------:R-:W-:Y:S01]  /*1fe0*/  IMAD R117, R67, -0x80, R80 ;  /* 0xffffff8043757824 */ /* 0x000fe200078e0250 */
[----:B------:R-:W-:Y:S01]  /*1ff0*/  SHF.R.S32.HI R110, RZ, 0x1f, R121 ;  /* 0x0000001fff6e7819 */ /* 0x000fe20000011479 */
[----:B------:R-:W-:Y:S01]  /*2000*/  IMAD.MOV.U32 R112, RZ, RZ, R67 ;  /* 0x000000ffff707224 */ /* 0x000fe200078e0043 */
[----:B---3--:R-:W-:Y:S01]  /*2010*/  MOV R27, UR16 ;  /* 0x00000010001b7c02 */ /* 0x008fe20008000f00 */
[----:B------:R-:W2:Y:S01]  /*2020*/  LDCU.64 UR14, c[0x0][0x3c0] ;  /* 0x00007800ff0e77ac */ /* 0x000ea20008000a00 */
[----:B------:R-:W-:-:S02]  /*2030*/  SHF.R.S64 R105, R0, 0x1f, R3 ;  /* 0x0000001f00697819 */ /* 0x000fc40000001003 */
[----:B------:R-:W-:Y:S01]  /*2040*/  SHF.R.S32.HI R104, RZ, 0x1f, R3 ;  /* 0x0000001fff687819 */ /* 0x000fe20000011403 */
[----:B----4-:R-:W-:Y:S01]  /*2050*/  UISETP.NE.AND UP0, UPT, UR17, URZ, UPT ;  /* 0x000000ff1100728c */ /* 0x010fe2000bf05270 */
[----:B------:R-:W-:Y:S02]  /*2060*/  SHF.R.S32.HI R107, RZ, 0x1f, R107 ;  /* 0x0000001fff6b7819 */ /* 0x000fe4000001146b */
[----:B------:R-:W-:Y:S02]  /*2070*/  LEA.HI.X R99, R6, UR9, R99, 0x1, P3 ;  /* 0x0000000906637c11 */ /* 0x000fe400098f0c63 */
[----:B------:R-:W-:Y:S01]  /*2080*/  LEA.HI.X R31, R4, UR5, R31, 0x1, P2 ;  /* 0x00000005041f7c11 */ /* 0x000fe200090f0c1f */
[----:B------:R-:W3:Y:S01]  /*2090*/  LDCU.64 UR4, c[0x0][0x3b8] ;  /* 0x00007700ff0477ac */ /* 0x000ee20008000a00 */
[----:B------:R-:W-:Y:S01]  /*20a0*/  IADD3.X R101, PT, PT, R101, UR11, RZ, P1, !PT ;  /* 0x0000000b65657c10 */ /* 0x000fe20008ffe4ff */
[----:B-1----:R-:W4:Y:S06]  /*20b0*/  LDCU.128 UR8, c[0x0][0x3a0] ;  /* 0x00007400ff0877ac */ /* 0x002f2c0008000c00 */
.L_x_1734:
[----:B------:R-:W-:Y:S01]  /*20c0*/  VIADD R117, R117, 0x80 ;  /* 0x0000008075757836 */ /* 0x000fe20000000000 */
[----:B------:R-:W-:Y:S01]  /*20d0*/  BSSY.RECONVERGENT B1, `(.L_x_1713) ;  /* 0x00006d5000017945 */ /* 0x000fe20003800200 */
[----:B------:R-:W-:Y:S02]  /*20e0*/  VIADD R119, R119, 0x80 ;  /* 0x0000008077777836 */ /* 0x000fe40000000000 */
[----:B------:R-:W-:Y:S01]  /*20f0*/  VIADD R112, R112, 0xffffffff ;  /* 0xffffffff70707836 */ /* 0x000fe20000000000 */
[-C--:B------:R-:W-:Y:S01]  /*2100*/  ISETP.GE.AND P0, PT, R126, R117.reuse, PT ;  /* 0x000000757e00720c */ /* 0x080fe20003f06270 */
[----:B------:R-:W-:Y:S01]  /*2110*/  IMAD.MOV.U32 R124, RZ, RZ, R114 ;  /* 0x000000ffff7c7224 */ /* 0x000fe200078e0072 */
[----:B------:R-:W-:Y:S01]  /*2120*/  ISETP.GE.AND P6, PT, R90, R117, PT ;  /* 0x000000755a00720c */ /* 0x000fe20003fc6270 */
[----:B------:R-:W-:Y:S01]  /*2130*/  VIADD R114, R114, 0xffffff80 ;  /* 0xffffff8072727836 */ /* 0x000fe20000000000 */
[-C--:B------:R-:W-:Y:S02]  /*2140*/  ISETP.GE.AND P0, PT, R126, R119.reuse, !P0 ;  /* 0x000000777e00720c */ /* 0x080fe40004706270 */
[----:B------:R-:W-:Y:S02]  /*2150*/  ISETP.GE.AND P6, PT, R90, R119, !P6 ;  /* 0x000000775a00720c */ /* 0x000fe400077c6270 */
[-C--:B------:R-:W-:Y:S02]  /*2160*/  ISETP.GE.AND P5, PT, R122, R117.reuse, PT ;  /* 0x000000757a00720c */ /* 0x080fe40003fa6270 */
[----:B------:R-:W-:Y:S02]  /*2170*/  ISETP.GE.AND P4, PT, R120, R117, PT ;  /* 0x000000757800720c */ /* 0x000fe40003f86270 */
[-C--:B------:R-:W-:Y:S02]  /*2180*/  ISETP.GE.AND P5, PT, R122, R119.reuse, !P5 ;  /* 0x000000777a00720c */ /* 0x080fe40006fa6270 */
[----:B------:R-:W-:Y:S02]  /*2190*/  ISETP.GE.AND P4, PT, R120, R119, !P4 ;  /* 0x000000777800720c */ /* 0x000fe40006786270 */
[----:B------:R-:W-:Y:S01]  /*21a0*/  ISETP.GT.AND P3, PT, R112, R93, PT ;  /* 0x0000005d7000720c */ /* 0x000fe20003f64270 */
[----:B------:R-:W5:Y:S02]  /*21b0*/  @P0 LDG.E.128 R12, desc[UR6][R98.64] ;  /* 0x00000006620c0981 */ /* 0x000f64000c1e1d00 */
[----:B------:R-:W1:Y:S02]  /*21c0*/  @P6 LDC.64 R2, c[0x0][0x4b0] ;  /* 0x00012c00ff026b82 */ /* 0x000e640000000a00 */
[----:B-----5:R-:W-:Y:S01]  /*21d0*/  @P0 STG.E.128 desc[UR6][R94.64], R12 ;  /* 0x0000000c5e000986 */ /* 0x020fe2000c101d06 */
[C---:B-1----:R-:W-:Y:S03]  /*21e0*/  @P6 LEA R36, P1, R2.reuse, R98, 0x6 ;  /* 0x0000006202246211 */ /* 0x042fe600078230ff */
[----:B------:R-:W5:Y:S01]  /*21f0*/  @P0 LDG.E.128 R8, desc[UR6][R98.64+0x40] ;  /* 0x0000400662080981 */ /* 0x000f62000c1e1d00 */
[----:B------:R-:W-:Y:S02]  /*2200*/  @P6 LEA.HI.X R37, R2, R99, R3, 0x6, P1 ;  /* 0x0000006302256211 */ /* 0x000fe400008f3403 */
[----:B------:R-:W1:Y:S01]  /*2210*/  @P5 LDC.64 R2, c[0x0][0x4b0] ;  /* 0x00012c00ff025b82 */ /* 0x000e620000000a00 */
[C---:B------:R-:W-:Y:S04]  /*2220*/  @P6 LEA R34, P1, R81.reuse, R94, 0x1 ;  /* 0x0000005e51226211 */ /* 0x040fe800078208ff */
[----:B------:R-:W-:Y:S02]  /*2230*/  @P6 LEA.HI.X R35, R81, R95, R82, 0x1, P1 ;  /* 0x0000005f51236211 */ /* 0x000fe400008f0c52 */
[C---:B-1----:R-:W-:Y:S04]  /*2240*/  @P5 LEA R22, P1, R2.reuse, R98, 0x7 ;  /* 0x0000006202165211 */ /* 0x042fe800078238ff */
[----:B------:R-:W-:Y:S02]  /*2250*/  @P5 LEA.HI.X R23, R2, R99, R3, 0x7, P1 ;  /* 0x0000006302175211 */ /* 0x000fe400008f3c03 */
[----:B------:R-:W1:Y:S02]  /*2260*/  @P5 LDC.64 R2, c[0x0][0x3c0] ;  /* 0x0000f000ff025b82 */ /* 0x000e640000000a00 */
[C---:B-1----:R-:W-:Y:S04]  /*2270*/  @P5 LEA R20, P1, R2.reuse, R94, 0x7 ;  /* 0x0000005e02145211 */ /* 0x042fe800078238ff */
[----:B------:R-:W-:Y:S02]  /*2280*/  @P5 LEA.HI.X R21, R2, R95, R3, 0x7, P1 ;  /* 0x0000005f02155211 */ /* 0x000fe400008f3c03 */
[----:B------:R-:W1:Y:S01]  /*2290*/  @P4 LDC.64 R2, c[0x0][0x4b0] ;  /* 0x00012c00ff024b82 */ /* 0x000e620000000a00 */
[----:B------:R-:W-:Y:S01]  /*22a0*/  ISETP.NE.AND P1, PT, R27, RZ, PT ;  /* 0x000000ff1b00720c */ /* 0x000fe20003f25270 */
[----:B-1----:R-:W-:Y:S01]  /*22b0*/  @P4 IMAD R3, R3, 0xc0, RZ ;  /* 0x000000c003034824 */ /* 0x002fe200078e02ff */
[----:B-----5:R1:W-:Y:S04]  /*22c0*/  @P0 STG.E.128 desc[UR6][R94.64+0x40], R8 ;  /* 0x000040085e000986 */ /* 0x0203e8000c101d06 */
[----:B------:R-:W5:Y:S04]  /*22d0*/  @P0 LDG.E.128 R4, desc[UR6][R98.64+0x80] ;  /* 0x0000800662040981 */ /* 0x000f68000c1e1d00 */
[----:B-----5:R5:W-:Y:S04]  /*22e0*/  @P0 STG.E.128 desc[UR6][R94.64+0x80], R4 ;  /* 0x000080045e000986 */ /* 0x020be8000c101d06 */
[----:B------:R-:W2:Y:S04]  /*22f0*/  @P6 LDG.E.128 R16, desc[UR6][R36.64] ;  /* 0x0000000624106981 */ /* 0x000ea8000c1e1d00 */
[----:B--2---:R-:W-:Y:S04]  /*2300*/  @P6 STG.E.128 desc[UR6][R34.64], R16 ;  /* 0x0000001022006986 */ /* 0x004fe8000c101d06 */
[----:B-1----:R-:W2:Y:S04]  /*2310*/  @P6 LDG.E.128 R8, desc[UR6][R36.64+0x40] ;  /* 0x0000400624086981 */ /* 0x002ea8000c1e1d00 */
[----:B--2---:R-:W-:Y:S04]  /*2320*/  @P6 STG.E.128 desc[UR6][R34.64+0x40], R8 ;  /* 0x0000400822006986 */ /* 0x004fe8000c101d06 */
[----:B------:R-:W2:Y:S04]  /*2330*/  @P6 LDG.E.128 R12, desc[UR6][R36.64+0x80] ;  /* 0x00008006240c6981 */ /* 0x000ea8000c1e1d00 */
[----:B--2---:R1:W-:Y:S04]  /*2340*/  @P6 STG.E.128 desc[UR6][R34.64+0x80], R12 ;  /* 0x0000800c22006986 */ /* 0x0043e8000c101d06 */
[----:B-----5:R-:W2:Y:S01]  /*2350*/  @P5 LDG.E.128 R4, desc[UR6][R22.64] ;  /* 0x0000000616045981 */ /* 0x020ea2000c1e1d00 */
[----:B-1----:R-:W-:Y:S04]  /*2360*/  @P4 IMAD.WIDE.U32 R34, R2, 0xc0, R98 ;  /* 0x000000c002224825 */ /* 0x002fe800078e0062 */
[----:B------:R-:W-:Y:S02]  /*2370*/  @P4 IMAD.IADD R35, R35, 0x1, R3 ;  /* 0x0000000123234824 */ /* 0x000fe400078e0203 */
[----:B------:R-:W1:Y:S02]  /*2380*/  @P4 LDC.64 R2, c[0x0][0x3c0] ;  /* 0x0000f000ff024b82 */ /* 0x000e640000000a00 */
[----:B-1----:R-:W-:Y:S01]  /*2390*/  @P4 IMAD R3, R3, 0xc0, RZ ;  /* 0x000000c003034824 */ /* 0x002fe200078e02ff */
[----:B--2---:R-:W-:Y:S04]  /*23a0*/  @P5 STG.E.128 desc[UR6][R20.64], R4 ;  /* 0x0000000414005986 */ /* 0x004fe8000c101d06 */
[----:B------:R-:W2:Y:S04]  /*23b0*/  @P5 LDG.E.128 R16, desc[UR6][R22.64+0x40] ;  /* 0x0000400616105981 */ /* 0x000ea8000c1e1d00 */
[----:B--2---:R1:W-:Y:S04]  /*23c0*/  @P5 STG.E.128 desc[UR6][R20.64+0x40], R16 ;  /* 0x0000401014005986 */ /* 0x0043e8000c101d06 */
[----:B------:R-:W2:Y:S01]  /*23d0*/  @P5 LDG.E.128 R8, desc[UR6][R22.64+0x80] ;  /* 0x0000800616085981 */ /* 0x000ea2000c1e1d00 */
[----:B-1----:R-:W-:Y:S04]  /*23e0*/  @P4 IMAD.WIDE.U32 R16, R2, 0xc0, R94 ;  /* 0x000000c002104825 */ /* 0x002fe800078e005e */
[----:B------:R-:W-:Y:S01]  /*23f0*/  @P4 IMAD.IADD R17, R17, 0x1, R3 ;  /* 0x0000000111114824 */ /* 0x000fe200078e0203 */
[----:B--2---:R1:W-:Y:S04]  /*2400*/  @P5 STG.E.128 desc[UR6][R20.64+0x80], R8 ;  /* 0x0000800814005986 */ /* 0x0043e8000c101d06 */
[----:B------:R-:W2:Y:S04]  /*2410*/  @P4 LDG.E.128 R4, desc[UR6][R34.64] ;  /* 0x0000000622044981 */ /* 0x000ea8000c1e1d00 */
[----:B--2---:R2:W-:Y:S04]  /*2420*/  @P4 STG.E.128 desc[UR6][R16.64], R4 ;  /* 0x0000000410004986 */ /* 0x0045e8000c101d06 */
[----:B------:R-:W5:Y:S04]  /*2430*/  @P4 LDG.E.128 R12, desc[UR6][R34.64+0x40] ;  /* 0x00004006220c4981 */ /* 0x000f68000c1e1d00 */
[----:B-----5:R2:W-:Y:S04]  /*2440*/  @P4 STG.E.128 desc[UR6][R16.64+0x40], R12 ;  /* 0x0000400c10004986 */ /* 0x0205e8000c101d06 */
[----:B-1----:R-:W5:Y:S04]  /*2450*/  @P4 LDG.E.128 R8, desc[UR6][R34.64+0x80] ;  /* 0x0000800622084981 */ /* 0x002f68000c1e1d00 */
[----:B-----5:R2:W-:Y:S01]  /*2460*/  @P4 STG.E.128 desc[UR6][R16.64+0x80], R8 ;  /* 0x0000800810004986 */ /* 0x0205e2000c101d06 */
[----:B------:R-:W-:Y:S05]  /*2470*/  @P1 BRA `(.L_x_1714) ;  /* 0x0000000000b41947 */ /* 0x000fea0003800000 */
[----:B--2---:R-:W2:Y:S01]  /*2480*/  @P0 LDG.E.128 R12, desc[UR6][R30.64] ;  /* 0x000000061e0c0981 */ /* 0x004ea2000c1e1d00 */
[----:B------:R-:W1:Y:S01]  /*2490*/  @P5 LDC.64 R2, c[0x0][0x4a8] ;  /* 0x00012a00ff025b82 */ /* 0x000e620000000a00 */
[C---:B------:R-:W-:Y:S01]  /*24a0*/  @P6 LEA R36, P1, R113.reuse, R30, 0x1 ;  /* 0x0000001e71246211 */ /* 0x040fe200078208ff */
[----:B------:R-:W-:Y:S03]  /*24b0*/  IMAD.MOV.U32 R27, RZ, RZ, RZ ;  /* 0x000000ffff1b7224 */ /* 0x000fe600078e00ff */
[----:B------:R-:W-:Y:S01]  /*24c0*/  @P6 LEA.HI.X R37, R113, R31, R111, 0x1, P1 ;  /* 0x0000001f71256211 */ /* 0x000fe200008f0c6f */
[----:B--2---:R2:W-:Y:S04]  /*24d0*/  @P0 STG.E.128 desc[UR6][R96.64], R12 ;  /* 0x0000000c60000986 */ /* 0x0045e8000c101d06 */
[----:B------:R-:W5:Y:S04]  /*24e0*/  @P0 LDG.E.128 R8, desc[UR6][R30.64+0x40] ;  /* 0x000040061e080981 */ /* 0x000f68000c1e1d00 */
[----:B-----5:R5:W-:Y:S04]  /*24f0*/  @P0 STG.E.128 desc[UR6][R96.64+0x40], R8 ;  /* 0x0000400860000986 */ /* 0x020be8000c101d06 */
[----:B------:R-:W3:Y:S04]  /*2500*/  @P0 LDG.E.128 R4, desc[UR6][R30.64+0x80] ;  /* 0x000080061e040981 */ /* 0x000ee8000c1e1d00 */
[----:B---3--:R3:W-:Y:S01]  /*2510*/  @P0 STG.E.128 desc[UR6][R96.64+0x80], R4 ;  /* 0x0000800460000986 */ /* 0x0087e2000c101d06 */
[C---:B------:R-:W-:Y:S03]  /*2520*/  @P6 LEA R34, P0, R77.reuse, R96, 0x1 ;  /* 0x000000604d226211 */ /* 0x040fe600078008ff */
[----:B------:R-:W4:Y:S01]  /*2530*/  @P6 LDG.E.128 R16, desc[UR6][R36.64] ;  /* 0x0000000624106981 */ /* 0x000f22000c1e1d00 */
[----:B------:R-:W-:Y:S02]  /*2540*/  @P6 LEA.HI.X R35, R77, R97, R78, 0x1, P0 ;  /* 0x000000614d236211 */ /* 0x000fe400000f0c4e */
[C---:B-1----:R-:W-:Y:S04]  /*2550*/  @P5 LEA R20, P0, R2.reuse, R30, 0x7 ;  /* 0x0000001e02145211 */ /* 0x042fe800078038ff */
[----:B------:R-:W-:Y:S02]  /*2560*/  @P5 LEA.HI.X R21, R2, R31, R3, 0x7, P0 ;  /* 0x0000001f02155211 */ /* 0x000fe400000f3c03 */
[----:B------:R-:W1:Y:S02]  /*2570*/  @P5 LDC.64 R2, c[0x0][0x3b8] ;  /* 0x0000ee00ff025b82 */ /* 0x000e640000000a00 */
[C---:B-1----:R-:W-:Y:S04]  /*2580*/  @P5 LEA R22, P0, R2.reuse, R96, 0x7 ;  /* 0x0000006002165211 */ /* 0x042fe800078038ff */
[----:B------:R-:W-:Y:S01]  /*2590*/  @P5 LEA.HI.X R23, R2, R97, R3, 0x7, P0 ;  /* 0x0000006102175211 */ /* 0x000fe200000f3c03 */
[----:B----4-:R1:W-:Y:S04]  /*25a0*/  @P6 STG.E.128 desc[UR6][R34.64], R16 ;  /* 0x0000001022006986 */ /* 0x0103e8000c101d06 */
[----:B--2---:R-:W2:Y:S04]  /*25b0*/  @P6 LDG.E.128 R12, desc[UR6][R36.64+0x40] ;  /* 0x00004006240c6981 */ /* 0x004ea8000c1e1d00 */
[----:B--2---:R2:W-:Y:S04]  /*25c0*/  @P6 STG.E.128 desc[UR6][R34.64+0x40], R12 ;  /* 0x0000400c22006986 */ /* 0x0045e8000c101d06 */
[----:B-----5:R-:W4:Y:S04]  /*25d0*/  @P6 LDG.E.128 R8, desc[UR6][R36.64+0x80] ;  /* 0x0000800624086981 */ /* 0x020f28000c1e1d00 */
[----:B----4-:R4:W-:Y:S04]  /*25e0*/  @P6 STG.E.128 desc[UR6][R34.64+0x80], R8 ;  /* 0x0000800822006986 */ /* 0x0109e8000c101d06 */
[----:B---3--:R-:W3:Y:S04]  /*25f0*/  @P5 LDG.E.128 R4, desc[UR6][R20.64] ;  /* 0x0000000614045981 */ /* 0x008ee8000c1e1d00 */
[----:B---3--:R4:W-:Y:S04]  /*2600*/  @P5 STG.E.128 desc[UR6][R22.64], R4 ;  /* 0x0000000416005986 */ /* 0x0089e8000c101d06 */
[----:B-1----:R-:W3:Y:S04]  /*2610*/  @P5 LDG.E.128 R16, desc[UR6][R20.64+0x40] ;  /* 0x0000400614105981 */ /* 0x002ee8000c1e1d00 */
[----:B---3--:R4:W-:Y:S04]  /*2620*/  @P5 STG.E.128 desc[UR6][R22.64+0x40], R16 ;  /* 0x0000401016005986 */ /* 0x0089e8000c101d06 */
[----:B--2---:R-:W2:Y:S04]  /*2630*/  @P5 LDG.E.128 R12, desc[UR6][R20.64+0x80] ;  /* 0x00008006140c5981 */ /* 0x004ea8000c1e1d00 */
[----:B--2---:R4:W-:Y:S01]  /*2640*/  @P5 STG.E.128 desc[UR6][R22.64+0x80], R12 ;  /* 0x0000800c16005986 */ /* 0x0049e2000c101d06 */
[----:B------:R-:W-:Y:S05]  /*2650*/  @!P4 BRA `(.L_x_1715) ;  /* 0x0000006400f0c947 */ /* 0x000fea0003800000 */
[----:B------:R-:W1:Y:S02]  /*2660*/  LDC.64 R2, c[0x0][0x4a8] ;  /* 0x00012a00ff027b82 */ /* 0x000e640000000a00 */
[----:B-1----:R-:W-:Y:S02]  /*2670*/  IMAD R3, R3, 0xc0, RZ ;  /* 0x000000c003037824 */ /* 0x002fe400078e02ff */
[----:B----4-:R-:W-:Y:S05]  /*2680*/  IMAD.WIDE.U32 R16, R2, 0xc0, R30 ;  /* 0x000000c002107825 */ /* 0x010fea00078e001e */
[----:B------:R-:W-:Y:S02]  /*2690*/  IADD3 R17, PT, PT, R17, R3, RZ ;  /* 0x0000000311117210 */ /* 0x000fe40007ffe0ff */
[----:B------:R-:W1:Y:S03]  /*26a0*/  LDC.64 R2, c[0x0][0x3b8] ;  /* 0x0000ee00ff027b82 */ /* 0x000e660000000a00 */
[----:B------:R-:W2:Y:S01]  /*26b0*/  LDG.E.128 R4, desc[UR6][R16.64] ;  /* 0x0000000610047981 */ /* 0x000ea2000c1e1d00 */
[----:B-1----:R-:W-:Y:S04]  /*26c0*/  IMAD.WIDE.U32 R18, R2, 0xc0, R96 ;  /* 0x000000c002127825 */ /* 0x002fe800078e0060 */
[----:B------:R-:W-:Y:S05]  /*26d0*/  IMAD R3, R3, 0xc0, RZ ;  /* 0x000000c003037824 */ /* 0x000fea00078e02ff */
[----:B------:R-:W-:Y:S05]  /*26e0*/  IADD3 R19, PT, PT, R19, R3, RZ ;  /* 0x0000000313137210 */ /* 0x000fea0007ffe0ff */
[----:B--2---:R1:W-:Y:S04]  /*26f0*/  STG.E.128 desc[UR6][R18.64], R4 ;  /* 0x0000000412007986 */ /* 0x0043e8000c101d06 */
[----:B------:R-:W2:Y:S04]  /*2700*/  LDG.E.128 R12, desc[UR6][R16.64+0x40] ;  /* 0x00004006100c7981 */ /* 0x000ea8000c1e1d00 */
[----:B--2---:R1:W-:Y:S04]  /*2710*/  STG.E.128 desc[UR6][R18.64+0x40], R12 ;  /* 0x0000400c12007986 */ /* 0x0043e8000c101d06 */
[----:B------:R-:W2:Y:S04]  /*2720*/  LDG.E.128 R8, desc[UR6][R16.64+0x80] ;  /* 0x0000800610087981 */ /* 0x000ea8000c1e1d00 */
[----:B--2---:R1:W-:Y:S01]  /*2730*/  STG.E.128 desc[UR6][R18.64+0x80], R8 ;  /* 0x0000800812007986 */ /* 0x0043e2000c101d06 */
[----:B------:R-:W-:Y:S05]  /*2740*/  BRA `(.L_x_1715) ;  /* 0x0000006400b47947 */ /* 0x000fea0003800000 */
.L_x_1714:
[----:B------:R-:W-:Y:S05]  /*2750*/  BRA.U !UP0, `(.L_x_1716) ;  /* 0x0000002508447547 */ /* 0x000fea000b800000 */
[C---:B------:R-:W-:Y:S01]  /*2760*/  SHF.L.U64.HI R3, R121.reuse, 0x1, R110 ;  /* 0x0000000179037819 */ /* 0x040fe2000001026e */
[----:B--2---:R-:W-:Y:S01]  /*2770*/  IMAD.SHL.U32 R5, R121, 0x2, RZ ;  /* 0x0000000279057824 */ /* 0x004fe200078e00ff */
[----:B------:R-:W1:Y:S01]  /*2780*/  LDC R52, c[0x0][0x450] ;  /* 0x00011400ff347b82 */ /* 0x000e620000000800 */
[----:B------:R-:W-:Y:S03]  /*2790*/  BSSY.RECONVERGENT B0, `(.L_x_1717) ;  /* 0x000008d000007945 */ /* 0x000fe60003800200 */
[-C--:B------:R-:W-:Y:S02]  /*27a0*/  IADD3 R14, P2, PT, R32, R5.reuse, RZ ;  /* 0x00000005200e7210 */ /* 0x080fe40007f5e0ff */
[----:B------:R-:W-:Y:S03]  /*27b0*/  IADD3 R48, P1, PT, R64, R5, RZ ;  /* 0x0000000540307210 */ /* 0x000fe60007f3e0ff */
[--C-:B------:R-:W-:Y:S02]  /*27c0*/  IMAD.X R15, R33, 0x1, R3.reuse, P2 ;  /* 0x00000001210f7824 */ /* 0x100fe400010e0603 */
[----:B------:R-:W-:Y:S01]  /*27d0*/  IMAD.X R49, R65, 0x1, R3, P1 ;  /* 0x0000000141317824 */ /* 0x000fe200008e0603 */
[----:B------:R-:W-:Y:S07]  /*27e0*/  @!P0 BRA `(.L_x_1718) ;  /* 0x00000008001c8947 */ /* 0x000fee0003800000 */
[-C--:B------:R-:W-:Y:S01]  /*27f0*/  ISETP.GE.AND P0, PT, R28, R27.reuse, PT ;  /* 0x0000001b1c00720c */ /* 0x080fe20003f06270 */
[----:B------:R-:W2:Y:S01]  /*2800*/  LDG.E.128 R20, desc[UR6][R30.64] ;  /* 0x000000061e147981 */ /* 0x000ea2000c1e1d00 */
[----:B------:R-:W-:Y:S11]  /*2810*/  ISETP.GE.AND P1, PT, R26, R27, PT ;  /* 0x0000001b1a00720c */ /* 0x000ff60003f26270 */
[----:B------:R-:W5:Y:S06]  /*2820*/  @!P0 LDG.E.64 R46, desc[UR6][R64.64] ;  /* 0x00000006402e8981 */ /* 0x000f6c000c1e1b00 */
[----:B------:R-:W3:Y:S01]  /*2830*/  @!P0 LDG.E.64 R16, desc[UR6][R32.64] ;  /* 0x0000000620108981 */ /* 0x000ee2000c1e1b00 */
[C---:B--2---:R-:W-:Y:S01]  /*2840*/  @!P0 LOP3.LUT R19, R20.reuse, 0xffff0000, RZ, 0xc0, !PT ;  /* 0xffff000014138812 */ /* 0x044fe200078ec0ff */
[----:B------:R-:W-:Y:S01]  /*2850*/  @!P0 IMAD.U32 R43, R20, 0x10000, RZ ;  /* 0x00010000142b8824 */ /* 0x000fe200078e00ff */
[----:B------:R-:W-:Y:S01]  /*2860*/  @!P0 LOP3.LUT R35, R21, 0xffff0000, RZ, 0xc0, !PT ;  /* 0xffff000015238812 */ /* 0x000fe200078ec0ff */
[----:B------:R-:W-:Y:S01]  /*2870*/  @!P0 IMAD.U32 R42, R23, 0x10000, RZ ;  /* 0x00010000172a8824 */ /* 0x000fe200078e00ff */
[C---:B------:R-:W-:Y:S02]  /*2880*/  @!P0 LOP3.LUT R24, R22.reuse, 0xffff0000, RZ, 0xc0, !PT ;  /* 0xffff000016188812 */ /* 0x040fe400078ec0ff */
[----:B------:R-:W-:Y:S02]  /*2890*/  @!P0 SHF.L.U32 R40, R22, 0x10, RZ ;  /* 0x0000001016288819 */ /* 0x000fe400000006ff */
[C---:B-----5:R-:W-:Y:S02]  /*28a0*/  @!P0 SHF.L.U32 R41, R46.reuse, 0x10, RZ ;  /* 0x000000102e298819 */ /* 0x060fe400000006ff */
[----:B------:R-:W-:Y:S02]  /*28b0*/  @!P0 LOP3.LUT R45, R46, 0xffff0000, RZ, 0xc0, !PT ;  /* 0xffff00002e2d8812 */ /* 0x000fe400078ec0ff */
[----:B------:R-:W-:Y:S01]  /*28c0*/  @!P0 SHF.L.U32 R34, R47, 0x10, RZ ;  /* 0x000000102f228819 */ /* 0x000fe200000006ff */
[----:B------:R-:W-:Y:S01]  /*28d0*/  @!P0 FMUL.FTZ R51, R19, R41 ;  /* 0x0000002913338220 */ /* 0x000fe20000410000 */
[C---:B---3--:R-:W-:Y:S01]  /*28e0*/  @!P0 SHF.L.U32 R18, R16.reuse, 0x10, RZ ;  /* 0x0000001010128819 */ /* 0x048fe200000006ff */
[----:B------:R-:W-:Y:S01]  /*28f0*/  @!P0 FMUL.FTZ R53, R35, R45 ;  /* 0x0000002d23358220 */ /* 0x000fe20000410000 */
[----:B------:R-:W-:Y:S01]  /*2900*/  @!P0 LOP3.LUT R16, R16, 0xffff0000, RZ, 0xc0, !PT ;  /* 0xffff000010108812 */ /* 0x000fe200078ec0ff */
[C---:B------:R-:W-:Y:S01]  /*2910*/  @!P0 IMAD.U32 R13, R17.reuse, 0x10000, RZ ;  /* 0x00010000110d8824 */ /* 0x040fe200078e00ff */
[----:B------:R-:W-:Y:S01]  /*2920*/  @!P0 LOP3.LUT R17, R17, 0xffff0000, RZ, 0xc0, !PT ;  /* 0xffff000011118812 */ /* 0x000fe200078ec0ff */
[-C--:B------:R-:W-:Y:S01]  /*2930*/  @!P0 FMUL.FTZ R0, R19, R18.reuse ;  /* 0x0000001213008220 */ /* 0x080fe20000410000 */
[----:B------:R-:W-:Y:S01]  /*2940*/  @!P0 LOP3.LUT R47, R47, 0xffff0000, RZ, 0xc0, !PT ;  /* 0xffff00002f2f8812 */ /* 0x000fe200078ec0ff */
[----:B------:R-:W-:Y:S01]  /*2950*/  @!P0 FFMA.FTZ R51, R43, R18, -R51 ;  /* 0x000000122b338223 */ /* 0x000fe20000010833 */
[----:B------:R-:W-:Y:S01]  /*2960*/  @!P0 LOP3.LUT R18, R23, 0xffff0000, RZ, 0xc0, !PT ;  /* 0xffff000017128812 */ /* 0x000fe200078ec0ff */
[----:B------:R-:W-:Y:S01]  /*2970*/  @!P0 FFMA.FTZ R0, R41, R43, R0 ;  /* 0x0000002b29008223 */ /* 0x000fe20000010000 */
[----:B------:R-:W-:Y:S01]  /*2980*/  @!P0 FMUL.FTZ R2, R35, R16 ;  /* 0x0000001023028220 */ /* 0x000fe20000410000 */
[----:B------:R-:W-:Y:S02]  /*2990*/  @!P0 IMAD.U32 R41, R21, 0x10000, RZ ;  /* 0x0001000015298824 */ /* 0x000fe400078e00ff */
[----:B------:R-:W-:Y:S01]  /*29a0*/  @!P0 FMUL.FTZ R3, R24, R13 ;  /* 0x0000000d18038220 */ /* 0x000fe20000410000 */
[----:B------:R-:W-:Y:S01]  /*29b0*/  @!P0 FMUL.FTZ R4, R18, R17 ;  /* 0x0000001112048220 */ /* 0x000fe20000410000 */
[----:B------:R-:W-:Y:S01]  /*29c0*/  @!P0 F2FP.BF16.F32.PACK_AB R51, R0, R51 ;  /* 0x000000330033823e */ /* 0x000fe200000010ff */
[----:B------:R-:W-:Y:S01]  /*29d0*/  @!P0 FMUL.FTZ R50, R24, R34 ;  /* 0x0000002218328220 */ /* 0x000fe20000410000 */
[----:B------:R-:W-:Y:S01]  /*29e0*/  @!P0 FMUL.FTZ R55, R18, R47 ;  /* 0x0000002f12378220 */ /* 0x000fe20000410000 */
[----:B------:R-:W-:Y:S01]  /*29f0*/  @!P0 FFMA.FTZ R2, R45, R41, R2 ;  /* 0x000000292d028223 */ /* 0x000fe20000010002 */
[----:B------:R-:W-:Y:S01]  /*2a00*/  @!P0 MOV R20, R51 ;  /* 0x0000003300148202 */ /* 0x000fe20000000f00 */
[----:B------:R-:W-:Y:S01]  /*2a10*/  @!P0 FFMA.FTZ R53, R41, R16, -R53 ;  /* 0x0000001029358223 */ /* 0x000fe20000010835 */
[----:B------:R-:W-:Y:S01]  /*2a20*/  @!P0 FFMA.FTZ R3, R34, R40, R3 ;  /* 0x0000002822038223 */ /* 0x000fe20000010003 */
[----:B------:R-:W-:Y:S01]  /*2a30*/  @!P0 FFMA.FTZ R55, R42, R17, -R55 ;  /* 0x000000112a378223 */ /* 0x000fe20000010837 */
[----:B------:R-:W-:Y:S01]  /*2a40*/  @!P0 FFMA.FTZ R50, R40, R13, -R50 ;  /* 0x0000000d28328223 */ /* 0x000fe20000010832 */
[----:B------:R-:W-:Y:S01]  /*2a50*/  @!P0 FFMA.FTZ R4, R47, R42, R4 ;  /* 0x0000002a2f048223 */ /* 0x000fe20000010004 */
[----:B------:R-:W-:Y:S03]  /*2a60*/  @!P0 F2FP.BF16.F32.PACK_AB R54, R2, R53 ;  /* 0x000000350236823e */ /* 0x000fe600000010ff */
[----:B------:R-:W-:Y:S02]  /*2a70*/  @!P0 F2FP.BF16.F32.PACK_AB R50, R3, R50 ;  /* 0x000000320332823e */ /* 0x000fe400000010ff */
[----:B------:R-:W-:Y:S01]  /*2a80*/  @!P0 F2FP.BF16.F32.PACK_AB R55, R4, R55 ;  /* 0x000000370437823e */ /* 0x000fe200000010ff */
[----:B------:R-:W-:Y:S01]  /*2a90*/  @!P0 IMAD.MOV.U32 R21, RZ, RZ, R54 ;  /* 0x000000ffff158224 */ /* 0x000fe200078e0036 */
[----:B------:R-:W-:Y:S02]  /*2aa0*/  @!P0 MOV R22, R50 ;  /* 0x0000003200168202 */ /* 0x000fe40000000f00 */
[----:B------:R-:W-:Y:S02]  /*2ab0*/  @!P0 MOV R23, R55 ;  /* 0x0000003700178202 */ /* 0x000fe40000000f00 */
[----:B------:R-:W-:Y:S03]  /*2ac0*/  ISETP.GE.AND P0, PT, R25, R27, PT ;  /* 0x0000001b1900720c */ /* 0x000fe60003f06270 */
[----:B------:R2:W-:Y:S08]  /*2ad0*/  STG.E.128 desc[UR6][R96.64], R20 ;  /* 0x0000001460007986 */ /* 0x0005f0000c101d06 */
[----:B------:R-:W3:Y:S06]  /*2ae0*/  @!P1 LDG.E.64 R44, desc[UR6][R64.64+0x20] ;  /* 0x00002006402c9981 */ /* 0x000eec000c1e1b00 */
[----:B------:R-:W5:Y:S08]  /*2af0*/  LDG.E.128 R36, desc[UR6][R30.64+0x40] ;  /* 0x000040061e247981 */ /* 0x000f70000c1e1d00 */
[----:B------:R-:W4:Y:S01]  /*2b00*/  @!P1 LDG.E.64 R16, desc[UR6][R32.64+0x20] ;  /* 0x0000200620109981 */ /* 0x000f22000c1e1b00 */
[C---:B---3--:R-:W-:Y:S01]  /*2b10*/  @!P1 SHF.L.U32 R34, R44.reuse, 0x10, RZ ;  /* 0x000000102c229819 */ /* 0x048fe200000006ff */
[C---:B------:R-:W-:Y:S01]  /*2b20*/  @!P1 IMAD.U32 R40, R45.reuse, 0x10000, RZ ;  /* 0x000100002d289824 */ /* 0x040fe200078e00ff */
[----:B------:R-:W-:Y:S02]  /*2b30*/  @!P1 LOP3.LUT R43, R44, 0xffff0000, RZ, 0xc0, !PT ;  /* 0xffff00002c2b9812 */ /* 0x000fe400078ec0ff */
[----:B------:R-:W-:Y:S02]  /*2b40*/  @!P1 LOP3.LUT R45, R45, 0xffff0000, RZ, 0xc0, !PT ;  /* 0xffff00002d2d9812 */ /* 0x000fe400078ec0ff */
[C---:B-----5:R-:W-:Y:S02]  /*2b50*/  @!P1 LOP3.LUT R19, R36.reuse, 0xffff0000, RZ, 0xc0, !PT ;  /* 0xffff000024139812 */ /* 0x060fe400078ec0ff */
[----:B------:R-:W-:Y:S02]  /*2b60*/  @!P1 SHF.L.U32 R41, R36, 0x10, RZ ;  /* 0x0000001024299819 */ /* 0x000fe400000006ff */
[----:B--2---:R-:W-:Y:S01]  /*2b70*/  @!P1 LOP3.LUT R20, R38, 0xffff0000, RZ, 0xc0, !PT ;  /* 0xffff000026149812 */ /* 0x004fe200078ec0ff */
[----:B------:R-:W-:Y:S01]  /*2b80*/  @!P1 FMUL.FTZ R50, R19, R34 ;  /* 0x0000002213329220 */ /* 0x000fe20000410000 */
[----:B------:R-:W-:Y:S02]  /*2b90*/  @!P1 SHF.L.U32 R42, R39, 0x10, RZ ;  /* 0x00000010272a9819 */ /* 0x000fe400000006ff */
[C---:B----4-:R-:W-:Y:S01]  /*2ba0*/  @!P1 SHF.L.U32 R13, R17.reuse, 0x10, RZ ;  /* 0x00000010110d9819 */ /* 0x050fe200000006ff */
[C---:B------:R-:W-:Y:S01]  /*2bb0*/  @!P1 IMAD.U32 R18, R16.reuse, 0x10000, RZ ;  /* 0x0001000010129824 */ /* 0x040fe200078e00ff */
[----:B------:R-:W-:Y:S01]  /*2bc0*/  @!P1 LOP3.LUT R16, R16, 0xffff0000, RZ, 0xc0, !PT ;  /* 0xffff000010109812 */ /* 0x000fe200078ec0ff */
[----:B------:R-:W-:Y:S01]  /*2bd0*/  @!P1 FMUL.FTZ R54, R20, R40 ;  /* 0x0000002814369220 */ /* 0x000fe20000410000 */
[----:B------:R-:W-:Y:S01]  /*2be0*/  @!P1 LOP3.LUT R17, R17, 0xffff0000, RZ, 0xc0, !PT ;  /* 0xffff000011119812 */ /* 0x000fe200078ec0ff */
[-C--:B------:R-:W-:Y:S01]  /*2bf0*/  @!P1 FMUL.FTZ R5, R19, R18.reuse ;  /* 0x0000001213059220 */ /* 0x080fe20000410000 */
[----:B------:R-:W-:Y:S01]  /*2c00*/  @!P1 LOP3.LUT R19, R37, 0xffff0000, RZ, 0xc0, !PT ;  /* 0xffff000025139812 */ /* 0x000fe200078ec0ff */
[----:B------:R-:W-:Y:S01]  /*2c10*/  @!P1 FFMA.FTZ R50, R41, R18, -R50 ;  /* 0x0000001229329223 */ /* 0x000fe20000010832 */
[----:B------:R-:W-:Y:S01]  /*2c20*/  @!P1 LOP3.LUT R18, R39, 0xffff0000, RZ, 0xc0, !PT ;  /* 0xffff000027129812 */ /* 0x000fe200078ec0ff */
[----:B------:R-:W-:Y:S01]  /*2c30*/  @!P1 FFMA.FTZ R5, R34, R41, R5 ;  /* 0x0000002922059223 */ /* 0x000fe20000010005 */
[----:B------:R-:W-:Y:S01]  /*2c40*/  @!P1 SHF.L.U32 R41, R37, 0x10, RZ ;  /* 0x0000001025299819 */ /* 0x000fe200000006ff */
[C---:B------:R-:W-:Y:S01]  /*2c50*/  @!P1 FMUL.FTZ R6, R19.reuse, R16 ;  /* 0x0000001013069220 */ /* 0x040fe20000410000 */
[----:B------:R-:W-:Y:S01]  /*2c60*/  @!P1 FMUL.FTZ R7, R20, R13 ;  /* 0x0000000d14079220 */ /* 0x000fe20000410000 */
[----:B------:R-:W-:Y:S01]  /*2c70*/  @!P1 FMUL.FTZ R51, R19, R43 ;  /* 0x0000002b13339220 */ /* 0x000fe20000410000 */
[----:B------:R-:W-:Y:S01]  /*2c80*/  @!P1 F2FP.BF16.F32.PACK_AB R50, R5, R50 ;  /* 0x000000320532923e */ /* 0x000fe200000010ff */
[----:B------:R-:W-:Y:S02]  /*2c90*/  @!P1 IMAD.U32 R34, R38, 0x10000, RZ ;  /* 0x0001000026229824 */ /* 0x000fe400078e00ff */
[C---:B------:R-:W-:Y:S01]  /*2ca0*/  @!P1 FMUL.FTZ R53, R18.reuse, R45 ;  /* 0x0000002d12359220 */ /* 0x040fe20000410000 */
[----:B------:R-:W-:Y:S01]  /*2cb0*/  @!P1 FMUL.FTZ R8, R18, R17 ;  /* 0x0000001112089220 */ /* 0x000fe20000410000 */
[----:B------:R-:W-:Y:S01]  /*2cc0*/  @!P1 MOV R36, R50 ;  /* 0x0000003200249202 */ /* 0x000fe20000000f00 */
[----:B------:R-:W-:Y:S01]  /*2cd0*/  @!P1 FFMA.FTZ R6, R43, R41, R6 ;  /* 0x000000292b069223 */ /* 0x000fe20000010006 */
[----:B------:R-:W-:Y:S01]  /*2ce0*/  @!P1 FFMA.FTZ R51, R41, R16, -R51 ;  /* 0x0000001029339223 */ /* 0x000fe20000010833 */
[----:B------:R-:W-:Y:S01]  /*2cf0*/  @!P1 FFMA.FTZ R7, R40, R34, R7 ;  /* 0x0000002228079223 */ /* 0x000fe20000010007 */
[----:B------:R-:W-:Y:S01]  /*2d00*/  @!P1 FFMA.FTZ R53, R42, R17, -R53 ;  /* 0x000000112a359223 */ /* 0x000fe20000010835 */
[----:B------:R-:W-:Y:S01]  /*2d10*/  @!P1 FFMA.FTZ R8, R45, R42, R8 ;  /* 0x0000002a2d089223 */ /* 0x000fe20000010008 */
[----:B------:R-:W-:Y:S01]  /*2d20*/  @!P1 FFMA.FTZ R54, R34, R13, -R54 ;  /* 0x0000000d22369223 */ /* 0x000fe20000010836 */
[----:B------:R-:W-:Y:S03]  /*2d30*/  @!P1 F2FP.BF16.F32.PACK_AB R51, R6, R51 ;  /* 0x000000330633923e */ /* 0x000fe600000010ff */
[----:B------:R-:W-:Y:S02]  /*2d40*/  @!P1 F2FP.BF16.F32.PACK_AB R53, R8, R53 ;  /* 0x000000350835923e */ /* 0x000fe400000010ff */
[----:B------:R-:W-:Y:S01]  /*2d50*/  @!P1 F2FP.BF16.F32.PACK_AB R54, R7, R54 ;  /* 0x000000360736923e */ /* 0x000fe200000010ff */
[----:B------:R-:W-:Y:S01]  /*2d60*/  @!P1 IMAD.MOV.U32 R37, RZ, RZ, R51 ;  /* 0x000000ffff259224 */ /* 0x000fe200078e0033 */
[----:B------:R-:W-:Y:S02]  /*2d70*/  @!P1 MOV R39, R53 ;  /* 0x0000003500279202 */ /* 0x000fe40000000f00 */
[----:B------:R-:W-:Y:S05]  /*2d80*/  @!P1 MOV R38, R54 ;  /* 0x0000003600269202 */ /* 0x000fea0000000f00 */
[----:B------:R2:W-:Y:S08]  /*2d90*/  STG.E.128 desc[UR6][R96.64+0x40], R36 ;  /* 0x0000402460007986 */ /* 0x0005f0000c101d06 */
[----:B------:R-:W3:Y:S06]  /*2da0*/  @!P0 LDG.E.64 R44, desc[UR6][R64.64+0x40] ;  /* 0x00004006402c8981 */ /* 0x000eec000c1e1b00 */
[----:B------:R-:W4:Y:S08]  /*2db0*/  LDG.E.128 R20, desc[UR6][R30.64+0x80] ;  /* 0x000080061e147981 */ /* 0x000f30000c1e1d00 */
[----:B------:R-:W5:Y:S01]  /*2dc0*/  @!P0 LDG.E.64 R16, desc[UR6][R32.64+0x40] ;  /* 0x0000400620108981 */ /* 0x000f62000c1e1b00 */
[C---:B---3--:R-:W-:Y:S01]  /*2dd0*/  @!P0 SHF.L.U32 R34, R44.reuse, 0x10, RZ ;  /* 0x000000102c228819 */ /* 0x048fe200000006ff */
[C---:B------:R-:W-:Y:S01]  /*2de0*/  @!P0 IMAD.U32 R40, R45.reuse, 0x10000, RZ ;  /* 0x000100002d288824 */ /* 0x040fe200078e00ff */
[----:B------:R-:W-:Y:S02]  /*2df0*/  @!P0 LOP3.LUT R43, R44, 0xffff0000, RZ, 0xc0, !PT ;  /* 0xffff00002c2b8812 */ /* 0x000fe400078ec0ff */
[----:B------:R-:W-:Y:S02]  /*2e00*/  @!P0 LOP3.LUT R45, R45, 0xffff0000, RZ, 0xc0, !PT ;  /* 0xffff00002d2d8812 */ /* 0x000fe400078ec0ff */
[C---:B----4-:R-:W-:Y:S02]  /*2e10*/  @!P0 LOP3.LUT R19, R20.reuse, 0xffff0000, RZ, 0xc0, !PT ;  /* 0xffff000014138812 */ /* 0x050fe400078ec0ff */
[----:B------:R-:W-:Y:S02]  /*2e20*/  @!P0 SHF.L.U32 R41, R20, 0x10, RZ ;  /* 0x0000001014298819 */ /* 0x000fe400000006ff */
[----:B------:R-:W-:Y:S01]  /*2e30*/  @!P0 LOP3.LUT R24, R22, 0xffff0000, RZ, 0xc0, !PT ;  /* 0xffff000016188812 */ /* 0x000fe200078ec0ff */
[----:B------:R-:W-:Y:S01]  /*2e40*/  @!P0 FMUL.FTZ R50, R19, R34 ;  /* 0x0000002213328220 */ /* 0x000fe20000410000 */
[----:B------:R-:W-:Y:S02]  /*2e50*/  @!P0 SHF.L.U32 R42, R23, 0x10, RZ ;  /* 0x00000010172a8819 */ /* 0x000fe400000006ff */
[C---:B-----5:R-:W-:Y:S01]  /*2e60*/  @!P0 SHF.L.U32 R13, R17.reuse, 0x10, RZ ;  /* 0x00000010110d8819 */ /* 0x060fe200000006ff */
        /* <DEDUP_REMOVED lines=11> */
[----:B------:R-:W-:Y:S02]  /*2f20*/  @!P0 IMAD.U32 R34, R22, 0x10000, RZ ;  /* 0x0001000016228824 */ /* 0x000fe400078e00ff */
[----:B------:R-:W-:Y:S01]  /*2f30*/  @!P0 FMUL.FTZ R51, R19, R43 ;  /* 0x0000002b13338220 */ /* 0x000fe20000410000 */
[----:B------:R-:W-:Y:S01]  /*2f40*/  @!P0 F2FP.BF16.F32.PACK_AB R50, R9, R50 ;  /* 0x000000320932823e */ /* 0x000fe200000010ff */
[----:B------:R-:W-:Y:S01]  /*2f50*/  @!P0 FMUL.FTZ R11, R24, R13 ;  /* 0x0000000d180b8220 */ /* 0x000fe20000410000 */
[C---:B------:R-:W-:Y:S01]  /*2f60*/  @!P0 FMUL.FTZ R53, R18.reuse, R45 ;  /* 0x0000002d12358220 */ /* 0x040fe20000410000 */
[----:B------:R-:W-:Y:S01]  /*2f70*/  @!P0 FMUL.FTZ R12, R18, R17 ;  /* 0x00000011120c8220 */ /* 0x000fe20000410000 */
[----:B------:R-:W-:Y:S01]  /*2f80*/  @!P0 MOV R20, R50 ;  /* 0x0000003200148202 */ /* 0x000fe20000000f00 */
[----:B------:R-:W-:Y:S01]  /*2f90*/  @!P0 FFMA.FTZ R10, R43, R41, R10 ;  /* 0x000000292b0a8223 */ /* 0x000fe2000001000a */
[----:B------:R-:W-:Y:S01]  /*2fa0*/  @!P0 FFMA.FTZ R51, R41, R16, -R51 ;  /* 0x0000001029338223 */ /* 0x000fe20000010833 */
[----:B------:R-:W-:Y:S01]  /*2fb0*/  @!P0 FFMA.FTZ R11, R40, R34, R11 ;  /* 0x00000022280b8223 */ /* 0x000fe2000001000b */
[----:B------:R-:W-:Y:S01]  /*2fc0*/  @!P0 FFMA.FTZ R54, R34, R13, -R54 ;  /* 0x0000000d22368223 */ /* 0x000fe20000010836 */
[----:B------:R-:W-:Y:S01]  /*2fd0*/  @!P0 FFMA.FTZ R53, R42, R17, -R53 ;  /* 0x000000112a358223 */ /* 0x000fe20000010835 */
[----:B------:R-:W-:Y:S01]  /*2fe0*/  @!P0 FFMA.FTZ R12, R45, R42, R12 ;  /* 0x0000002a2d0c8223 */ /* 0x000fe2000001000c */
[----:B------:R-:W-:Y:S02]  /*2ff0*/  @!P0 F2FP.BF16.F32.PACK_AB R51, R10, R51 ;  /* 0x000000330a33823e */ /* 0x000fe400000010ff */
[----:B------:R-:W-:Y:S02]  /*3000*/  @!P0 F2FP.BF16.F32.PACK_AB R54, R11, R54 ;  /* 0x000000360b36823e */ /* 0x000fe400000010ff */
[----:B------:R-:W-:Y:S01]  /*3010*/  @!P0 F2FP.BF16.F32.PACK_AB R53, R12, R53 ;  /* 0x000000350c35823e */ /* 0x000fe200000010ff */
[----:B------:R-:W-:Y:S01]  /*3020*/  @!P0 IMAD.MOV.U32 R21, RZ, RZ, R51 ;  /* 0x000000ffff158224 */ /* 0x000fe200078e0033 */
[----:B------:R-:W-:Y:S02]  /*3030*/  @!P0 MOV R22, R54 ;  /* 0x0000003600168202 */ /* 0x000fe40000000f00 */
[----:B------:R-:W-:Y:S05]  /*3040*/  @!P0 MOV R23, R53 ;  /* 0x0000003500178202 */ /* 0x000fea0000000f00 */
[----:B------:R2:W-:Y:S02]  /*3050*/  STG.E.128 desc[UR6][R96.64+0x80], R20 ;  /* 0x0000801460007986 */ /* 0x0005e4000c101d06 */
.L_x_1718:
[----:B---34-:R-:W-:Y:S05]  /*3060*/  BSYNC.RECONVERGENT B0 ;  /* 0x0000000000007941 */ /* 0x018fea0003800200 */
.L_x_1717:
[----:B------:R-:W-:Y:S04]  /*3070*/  BSSY.RECONVERGENT B0, `(.L_x_1719) ;  /* 0x000008d000007945 */ /* 0x000fe80003800200 */
[----:B------:R-:W-:Y:S05]  /*3080*/  @!P6 BRA `(.L_x_1720) ;  /* 0x00000008002ce947 */ /* 0x000fea0003800000 */
[----:B------:R-:W-:Y:S02]  /*3090*/  ISETP.GE.AND P0, PT, R28, R27, PT ;  /* 0x0000001b1c00720c */ /* 0x000fe40003f06270 */
[----:B------:R-:W-:Y:S02]  /*30a0*/  LEA R50, P1, R113, R30, 0x1 ;  /* 0x0000001e71327211 */ /* 0x000fe400078208ff */
[----:B------:R-:W-:Y:S02]  /*30b0*/  LEA R46, P2, R77, R96, 0x1 ;  /* 0x000000604d2e7211 */ /* 0x000fe400078408ff */
[----:B------:R-:W-:Y:S02]  /*30c0*/  LEA.HI.X R51, R113, R31, R111, 0x1, P1 ;  /* 0x0000001f71337211 */ /* 0x000fe400008f0c6f */
[----:B------:R-:W-:Y:S03]  /*30d0*/  ISETP.GE.AND P1, PT, R26, R27, PT ;  /* 0x0000001b1a00720c */ /* 0x000fe60003f26270 */
[----:B--2---:R-:W2:Y:S08]  /*30e0*/  LDG.E.128 R20, desc[UR6][R50.64] ;  /* 0x0000000632147981 */ /* 0x004eb0000c1e1d00 */
[----:B------:R-:W3:Y:S06]  /*30f0*/  @!P0 LDG.E.64 R44, desc[UR6][R48.64] ;  /* 0x00000006302c8981 */ /* 0x000eec000c1e1b00 */
[----:B------:R-:W4:Y:S01]  /*3100*/  @!P0 LDG.E.64 R16, desc[UR6][R14.64] ;  /* 0x000000060e108981 */ /* 0x000f22000c1e1b00 */
[C---:B--2---:R-:W-:Y:S01]  /*3110*/  @!P0 LOP3.LUT R19, R20.reuse, 0xffff0000, RZ, 0xc0, !PT ;  /* 0xffff000014138812 */ /* 0x044fe200078ec0ff */
[----:B------:R-:W-:Y:S01]  /*3120*/  @!P0 IMAD.U32 R42, R23, 0x10000, RZ ;  /* 0x00010000172a8824 */ /* 0x000fe200078e00ff */
[----:B------:R-:W-:Y:S02]  /*3130*/  @!P0 SHF.L.U32 R41, R20, 0x10, RZ ;  /* 0x0000001014298819 */ /* 0x000fe400000006ff */
[C---:B------:R-:W-:Y:S02]  /*3140*/  @!P0 LOP3.LUT R24, R22.reuse, 0xffff0000, RZ, 0xc0, !PT ;  /* 0xffff000016188812 */ /* 0x040fe400078ec0ff */
[----:B------:R-:W-:Y:S02]  /*3150*/  @!P0 SHF.L.U32 R40, R22, 0x10, RZ ;  /* 0x0000001016288819 */ /* 0x000fe400000006ff */
[C---:B---3--:R-:W-:Y:S01]  /*3160*/  @!P0 SHF.L.U32 R35, R44.reuse, 0x10, RZ ;  /* 0x000000102c238819 */ /* 0x048fe200000006ff */
[C---:B------:R-:W-:Y:S01]  /*3170*/  @!P0 IMAD.U32 R34, R45.reuse, 0x10000, RZ ;  /* 0x000100002d228824 */ /* 0x040fe200078e00ff */
[----:B------:R-:W-:Y:S02]  /*3180*/  @!P0 LOP3.LUT R43, R44, 0xffff0000, RZ, 0xc0, !PT ;  /* 0xffff00002c2b8812 */ /* 0x000fe400078ec0ff */
[----:B------:R-:W-:Y:S01]  /*3190*/  @!P0 LOP3.LUT R45, R45, 0xffff0000, RZ, 0xc0, !PT ;  /* 0xffff00002d2d8812 */ /* 0x000fe200078ec0ff */
[----:B------:R-:W-:Y:S01]  /*31a0*/  @!P0 FMUL.FTZ R47, R19, R35 ;  /* 0x00000023132f8220 */ /* 0x000fe20000410000 */
[C---:B----4-:R-:W-:Y:S01]  /*31b0*/  @!P0 SHF.L.U32 R18, R16.reuse, 0x10, RZ ;  /* 0x0000001010128819 */ /* 0x050fe200000006ff */
[C---:B------:R-:W-:Y:S01]  /*31c0*/  @!P0 IMAD.U32 R13, R17.reuse, 0x10000, RZ ;  /* 0x00010000110d8824 */ /* 0x040fe200078e00ff */
[----:B------:R-:W-:Y:S01]  /*31d0*/  @!P0 LOP3.LUT R16, R16, 0xffff0000, RZ, 0xc0, !PT ;  /* 0xffff000010108812 */ /* 0x000fe200078ec0ff */
[C---:B------:R-:W-:Y:S01]  /*31e0*/  @!P0 FMUL.FTZ R54, R24.reuse, R34 ;  /* 0x0000002218368220 */ /* 0x040fe20000410000 */
[----:B------:R-:W-:Y:S01]  /*31f0*/  @!P0 LOP3.LUT R17, R17, 0xffff0000, RZ, 0xc0, !PT ;  /* 0xffff000011118812 */ /* 0x000fe200078ec0ff */
[-C--:B------:R-:W-:Y:S01]  /*3200*/  @!P0 FMUL.FTZ R0, R19, R18.reuse ;  /* 0x0000001213008220 */ /* 0x080fe20000410000 */
[----:B------:R-:W-:Y:S01]  /*3210*/  @!P0 LOP3.LUT R19, R21, 0xffff0000, RZ, 0xc0, !PT ;  /* 0xffff000015138812 */ /* 0x000fe200078ec0ff */
[----:B------:R-:W-:Y:S01]  /*3220*/  @!P0 FFMA.FTZ R47, R41, R18, -R47 ;  /* 0x00000012292f8223 */ /* 0x000fe2000001082f */
[----:B------:R-:W-:Y:S01]  /*3230*/  @!P0 LOP3.LUT R18, R23, 0xffff0000, RZ, 0xc0, !PT ;  /* 0xffff000017128812 */ /* 0x000fe200078ec0ff */
[----:B------:R-:W-:Y:S01]  /*3240*/  @!P0 FFMA.FTZ R0, R35, R41, R0 ;  /* 0x0000002923008223 */ /* 0x000fe20000010000 */
[----:B------:R-:W-:Y:S02]  /*3250*/  @!P0 IMAD.U32 R35, R21, 0x10000, RZ ;  /* 0x0001000015238824 */ /* 0x000fe400078e00ff */
[C---:B------:R-:W-:Y:S01]  /*3260*/  @!P0 FMUL.FTZ R2, R19.reuse, R16 ;  /* 0x0000001013028220 */ /* 0x040fe20000410000 */
[----:B------:R-:W-:Y:S01]  /*3270*/  @!P0 FMUL.FTZ R3, R24, R13 ;  /* 0x0000000d18038220 */ /* 0x000fe20000410000 */
[----:B------:R-:W-:Y:S01]  /*3280*/  @!P0 FMUL.FTZ R53, R19, R43 ;  /* 0x0000002b13358220 */ /* 0x000fe20000410000 */
[----:B------:R-:W-:Y:S01]  /*3290*/  @!P0 F2FP.BF16.F32.PACK_AB R56, R0, R47 ;  /* 0x0000002f0038823e */ /* 0x000fe200000010ff */
[C---:B------:R-:W-:Y:S01]  /*32a0*/  @!P0 FMUL.FTZ R4, R18.reuse, R17 ;  /* 0x0000001112048220 */ /* 0x040fe20000410000 */
[----:B------:R-:W-:Y:S01]  /*32b0*/  LEA.HI.X R47, R77, R97, R78, 0x1, P2 ;  /* 0x000000614d2f7211 */ /* 0x000fe200010f0c4e */
[----:B------:R-:W-:Y:S01]  /*32c0*/  @!P0 FMUL.FTZ R55, R18, R45 ;  /* 0x0000002d12378220 */ /* 0x000fe20000410000 */
[----:B------:R-:W-:Y:S01]  /*32d0*/  @!P0 MOV R20, R56 ;  /* 0x0000003800148202 */ /* 0x000fe20000000f00 */
[----:B------:R-:W-:Y:S01]  /*32e0*/  @!P0 FFMA.FTZ R2, R43, R35, R2 ;  /* 0x000000232b028223 */ /* 0x000fe20000010002 */
[----:B------:R-:W-:Y:S01]  /*32f0*/  @!P0 FFMA.FTZ R3, R34, R40, R3 ;  /* 0x0000002822038223 */ /* 0x000fe20000010003 */
[----:B------:R-:W-:Y:S01]  /*3300*/  @!P0 FFMA.FTZ R53, R35, R16, -R53 ;  /* 0x0000001023358223 */ /* 0x000fe20000010835 */
[----:B------:R-:W-:Y:S01]  /*3310*/  @!P0 FFMA.FTZ R55, R42, R17, -R55 ;  /* 0x000000112a378223 */ /* 0x000fe20000010837 */
[----:B------:R-:W-:Y:S01]  /*3320*/  @!P0 FFMA.FTZ R4, R45, R42, R4 ;  /* 0x0000002a2d048223 */ /* 0x000fe20000010004 */
[----:B------:R-:W-:Y:S02]  /*3330*/  @!P0 FFMA.FTZ R54, R40, R13, -R54 ;  /* 0x0000000d28368223 */ /* 0x000fe40000010836 */
[----:B------:R-:W-:Y:S02]  /*3340*/  @!P0 F2FP.BF16.F32.PACK_AB R53, R2, R53 ;  /* 0x000000350235823e */ /* 0x000fe400000010ff */
[----:B------:R-:W-:Y:S02]  /*3350*/  @!P0 F2FP.BF16.F32.PACK_AB R55, R4, R55 ;  /* 0x000000370437823e */ /* 0x000fe400000010ff */
[----:B------:R-:W-:Y:S01]  /*3360*/  @!P0 F2FP.BF16.F32.PACK_AB R54, R3, R54 ;  /* 0x000000360336823e */ /* 0x000fe200000010ff */
[----:B------:R-:W-:Y:S02]  /*3370*/  @!P0 IMAD.MOV.U32 R21, RZ, RZ, R53 ;  /* 0x000000ffff158224 */ /* 0x000fe400078e0035 */
[----:B------:R-:W-:Y:S01]  /*3380*/  @!P0 IMAD.MOV.U32 R23, RZ, RZ, R55 ;  /* 0x000000ffff178224 */ /* 0x000fe200078e0037 */
[----:B------:R-:W-:Y:S02]  /*3390*/  @!P0 MOV R22, R54 ;  /* 0x0000003600168202 */ /* 0x000fe40000000f00 */
[----:B------:R-:W-:Y:S03]  /*33a0*/  ISETP.GE.AND P0, PT, R25, R27, PT ;  /* 0x0000001b1900720c */ /* 0x000fe60003f06270 */
        /* <DEDUP_REMOVED lines=8> */
[C---:B----4-:R-:W-:Y:S01]  /*3430*/  @!P1 LOP3.LUT R19, R36.reuse, 0xffff0000, RZ, 0xc0, !PT ;  /* 0xffff000024139812 */ /* 0x050fe200078ec0ff */
[----:B------:R-:W-:Y:S01]  /*3440*/  @!P1 IMAD.U32 R42, R39, 0x10000, RZ ;  /* 0x00010000272a9824 */ /* 0x000fe200078e00ff */
[----:B------:R-:W-:Y:S02]  /*3450*/  @!P1 SHF.L.U32 R35, R36, 0x10, RZ ;  /* 0x0000001024239819 */ /* 0x000fe400000006ff */
[----:B--2---:R-:W-:Y:S01]  /*3460*/  @!P1 LOP3.LUT R20, R38, 0xffff0000, RZ, 0xc0, !PT ;  /* 0xffff000026149812 */ /* 0x004fe200078ec0ff */
[----:B------:R-:W-:Y:S01]  /*3470*/  @!P1 FMUL.FTZ R54, R19, R34 ;  /* 0x0000002213369220 */ /* 0x000fe20000410000 */
[----:B-----5:R-:W-:Y:S03]  /*3480*/  @!P1 SHF.L.U32 R18, R16, 0x10, RZ ;  /* 0x0000001010129819 */ /* 0x020fe600000006ff */
        /* <DEDUP_REMOVED lines=9> */
[----:B------:R-:W-:Y:S01]  /*3520*/  @!P1 SHF.L.U32 R34, R38, 0x10, RZ ;  /* 0x0000001026229819 */ /* 0x000fe200000006ff */
[----:B------:R-:W-:Y:S01]  /*3530*/  @!P1 FMUL.FTZ R6, R19, R16 ;  /* 0x0000001013069220 */ /* 0x000fe20000410000 */
        /* <DEDUP_REMOVED lines=20> */
[----:B------:R-:W2:Y:S06]  /*3680*/  @!P0 LDG.E.64 R42, desc[UR6][R48.64+0x40] ;  /* 0x00004006302a8981 */ /* 0x000eac000c1e1b00 */
[----:B------:R-:W4:Y:S08]  /*3690*/  LDG.E.128 R20, desc[UR6][R50.64+0x80] ;  /* 0x0000800632147981 */ /* 0x000f30000c1e1d00 */
[----:B------:R-:W5:Y:S01]  /*36a0*/  @!P0 LDG.E.64 R16, desc[UR6][R14.64+0x40] ;  /* 0x000040060e108981 */ /* 0x000f62000c1e1b00 */
[C---:B--2---:R-:W-:Y:S01]  /*36b0*/  @!P0 SHF.L.U32 R34, R42.reuse, 0x10, RZ ;  /* 0x000000102a228819 */ /* 0x044fe200000006ff */
        /* <DEDUP_REMOVED lines=40> */
.L_x_1720:
[----:B------:R-:W-:Y:S05]  /*3940*/  BSYNC.RECONVERGENT B0 ;  /* 0x0000000000007941 */ /* 0x000fea0003800200 */
.L_x_1719:
[----:B------:R-:W-:Y:S04]  /*3950*/  BSSY.RECONVERGENT B0, `(.L_x_1721) ;  /* 0x0000093000007945 */ /* 0x000fe80003800200 */
[----:B------:R-:W-:Y:S05]  /*3960*/  @!P5 BRA `(.L_x_1722) ;  /* 0x000000080044d947 */ /* 0x000fea0003800000 */
[C---:B------:R-:W-:Y:S01]  /*3970*/  LEA R18, P2, R91.reuse, R14, 0x6 ;  /* 0x0000000e5b127211 */ /* 0x040fe200078430ff */
[----:B------:R-:W4:Y:S01]  /*3980*/  LDC.64 R54, c[0x0][0x4a8] ;  /* 0x00012a00ff367b82 */ /* 0x000f220000000a00 */
[----:B------:R-:W-:Y:S02]  /*3990*/  ISETP.GE.AND P0, PT, R28, R27, PT ;  /* 0x0000001b1c00720c */ /* 0x000fe40003f06270 */
[C---:B------:R-:W-:Y:S02]  /*39a0*/  LEA.HI.X.SX32 R19, R91.reuse, R15, 0x6, P2 ;  /* 0x0000000f5b137211 */ /* 0x040fe400010f36ff */
[C---:B------:R-:W-:Y:S04]  /*39b0*/  LEA R50, P1, R91.reuse, R48, 0x6 ;  /* 0x000000305b327211 */ /* 0x040fe800078230ff */
[----:B------:R-:W-:Y:S02]  /*39c0*/  LEA.HI.X.SX32 R51, R91, R49, 0x6, P1 ;  /* 0x000000315b337211 */ /* 0x000fe400008f36ff */
[----:B------:R-:W-:Y:S03]  /*39d0*/  ISETP.GE.AND P1, PT, R26, R27, PT ;  /* 0x0000001b1a00720c */ /* 0x000fe60003f26270 */
[----:B---3--:R-:W3:Y:S06]  /*39e0*/  @!P0 LDG.E.64 R46, desc[UR6][R50.64] ;  /* 0x00000006322e8981 */ /* 0x008eec000c1e1b00 */
[----:B------:R-:W5:Y:S01]  /*39f0*/  @!P0 LDG.E.64 R16, desc[UR6][R18.64] ;  /* 0x0000000612108981 */ /* 0x000f62000c1e1b00 */
[C---:B----4-:R-:W-:Y:S04]  /*3a00*/  LEA R56, P2, R54.reuse, R30, 0x7 ;  /* 0x0000001e36387211 */ /* 0x050fe800078438ff */
[----:B------:R-:W-:Y:S02]  /*3a10*/  LEA.HI.X R57, R54, R31, R55, 0x7, P2 ;  /* 0x0000001f36397211 */ /* 0x000fe400010f3c37 */
[----:B------:R-:W4:Y:S03]  /*3a20*/  LDC.64 R54, c[0x0][0x3b8] ;  /* 0x0000ee00ff367b82 */ /* 0x000f260000000a00 */
[----:B--2---:R-:W2:Y:S01]  /*3a30*/  LDG.E.128 R20, desc[UR6][R56.64] ;  /* 0x0000000638147981 */ /* 0x004ea2000c1e1d00 */
[----:B----4-:R-:W-:Y:S02]  /*3a40*/  LEA R58, P2, R54, R96, 0x7 ;  /* 0x00000060363a7211 */ /* 0x010fe400078438ff */
[C---:B---3--:R-:W-:Y:S01]  /*3a50*/  @!P0 SHF.L.U32 R41, R46.reuse, 0x10, RZ ;  /* 0x000000102e298819 */ /* 0x048fe200000006ff */
[C---:B------:R-:W-:Y:S01]  /*3a60*/  @!P0 IMAD.U32 R40, R47.reuse, 0x10000, RZ ;  /* 0x000100002f288824 */ /* 0x040fe200078e00ff */
[----:B------:R-:W-:Y:S02]  /*3a70*/  @!P0 LOP3.LUT R45, R46, 0xffff0000, RZ, 0xc0, !PT ;  /* 0xffff00002e2d8812 */ /* 0x000fe400078ec0ff */
[----:B------:R-:W-:Y:S02]  /*3a80*/  @!P0 LOP3.LUT R47, R47, 0xffff0000, RZ, 0xc0, !PT ;  /* 0xffff00002f2f8812 */ /* 0x000fe400078ec0ff */
[C---:B-----5:R-:W-:Y:S01]  /*3a90*/  @!P0 SHF.L.U32 R24, R16.reuse, 0x10, RZ ;  /* 0x0000001010188819 */ /* 0x060fe200000006ff */
[C---:B------:R-:W-:Y:S01]  /*3aa0*/  @!P0 IMAD.U32 R13, R17.reuse, 0x10000, RZ ;  /* 0x00010000110d8824 */ /* 0x040fe200078e00ff */
[----:B------:R-:W-:Y:S02]  /*3ab0*/  @!P0 LOP3.LUT R16, R16, 0xffff0000, RZ, 0xc0, !PT ;  /* 0xffff000010108812 */ /* 0x000fe400078ec0ff */
[----:B------:R-:W-:Y:S02]  /*3ac0*/  @!P0 LOP3.LUT R17, R17, 0xffff0000, RZ, 0xc0, !PT ;  /* 0xffff000011118812 */ /* 0x000fe400078ec0ff */
[C---:B--2---:R-:W-:Y:S01]  /*3ad0*/  @!P0 LOP3.LUT R35, R20.reuse, 0xffff0000, RZ, 0xc0, !PT ;  /* 0xffff000014238812 */ /* 0x044fe200078ec0ff */
[----:B------:R-:W-:Y:S01]  /*3ae0*/  @!P0 IMAD.U32 R44, R23, 0x10000, RZ ;  /* 0x00010000172c8824 */ /* 0x000fe200078e00ff */
[----:B------:R-:W-:Y:S02]  /*3af0*/  @!P0 SHF.L.U32 R43, R20, 0x10, RZ ;  /* 0x00000010142b8819 */ /* 0x000fe400000006ff */
[C---:B------:R-:W-:Y:S01]  /*3b00*/  @!P0 LOP3.LUT R34, R22.reuse, 0xffff0000, RZ, 0xc0, !PT ;  /* 0xffff000016228812 */ /* 0x040fe200078ec0ff */
[C---:B------:R-:W-:Y:S01]  /*3b10*/  @!P0 FMUL.FTZ R53, R35.reuse, R41 ;  /* 0x0000002923358220 */ /* 0x040fe20000410000 */
[----:B------:R-:W-:Y:S01]  /*3b20*/  @!P0 SHF.L.U32 R42, R22, 0x10, RZ ;  /* 0x00000010162a8819 */ /* 0x000fe200000006ff */
        /* <DEDUP_REMOVED lines=11> */
[----:B------:R-:W-:Y:S01]  /*3be0*/  @!P0 FMUL.FTZ R61, R24, R47 ;  /* 0x0000002f183d8220 */ /* 0x000fe20000410000 */
        /* <DEDUP_REMOVED lines=11> */
[----:B------:R-:W-:Y:S01]  /*3ca0*/  @!P0 IMAD.MOV.U32 R21, RZ, RZ, R62 ;  /* 0x000000ffff158224 */ /* 0x000fe200078e003e */
[----:B------:R-:W-:Y:S01]  /*3cb0*/  LEA.HI.X R59, R54, R97, R55, 0x7, P2 ;  /* 0x00000061363b7211 */ /* 0x000fe200010f3c37 */
[----:B------:R-:W-:Y:S01]  /*3cc0*/  @!P0 IMAD.MOV.U32 R23, RZ, RZ, R61 ;  /* 0x000000ffff178224 */ /* 0x000fe200078e003d */
[----:B------:R-:W-:Y:S02]  /*3cd0*/  @!P0 MOV R22, R60 ;  /* 0x0000003c00168202 */ /* 0x000fe40000000f00 */
[----:B------:R-:W-:Y:S03]  /*3ce0*/  ISETP.GE.AND P0, PT, R25, R27, PT ;  /* 0x0000001b1900720c */ /* 0x000fe60003f06270 */
[----:B------:R2:W-:Y:S08]  /*3cf0*/  STG.E.128 desc[UR6][R58.64], R20 ;  /* 0x000000143a007986 */ /* 0x0005f0000c101d06 */
[----:B------:R-:W3:Y:S06]  /*3d00*/  @!P1 LDG.E.64 R16, desc[UR6][R18.64+0x20] ;  /* 0x0000200612109981 */ /* 0x000eec000c1e1b00 */
[----:B------:R-:W4:Y:S06]  /*3d10*/  @!P1 LDG.E.64 R44, desc[UR6][R50.64+0x20] ;  /* 0x00002006322c9981 */ /* 0x000f2c000c1e1b00 */
[----:B------:R-:W5:Y:S01]  /*3d20*/  LDG.E.128 R36, desc[UR6][R56.64+0x40] ;  /* 0x0000400638247981 */ /* 0x000f62000c1e1d00 */
[C---:B---3--:R-:W-:Y:S01]  /*3d30*/  @!P1 SHF.L.U32 R24, R16.reuse, 0x10, RZ ;  /* 0x0000001010189819 */ /* 0x048fe200000006ff */
[C---:B------:R-:W-:Y:S01]  /*3d40*/  @!P1 IMAD.U32 R13, R17.reuse, 0x10000, RZ ;  /* 0x00010000110d9824 */ /* 0x040fe200078e00ff */
[----:B------:R-:W-:Y:S02]  /*3d50*/  @!P1 LOP3.LUT R16, R16, 0xffff0000, RZ, 0xc0, !PT ;  /* 0xffff000010109812 */ /* 0x000fe400078ec0ff */
[----:B------:R-:W-:Y:S02]  /*3d60*/  @!P1 LOP3.LUT R17, R17, 0xffff0000, RZ, 0xc0, !PT ;  /* 0xffff000011119812 */ /* 0x000fe400078ec0ff */
[C---:B----4-:R-:W-:Y:S01]  /*3d70*/  @!P1 SHF.L.U32 R40, R44.reuse, 0x10, RZ ;  /* 0x000000102c289819 */ /* 0x050fe200000006ff */
[C---:B------:R-:W-:Y:S01]  /*3d80*/  @!P1 IMAD.U32 R42, R45.reuse, 0x10000, RZ ;  /* 0x000100002d2a9824 */ /* 0x040fe200078e00ff */
[----:B------:R-:W-:Y:S02]  /*3d90*/  @!P1 LOP3.LUT R43, R44, 0xffff0000, RZ, 0xc0, !PT ;  /* 0xffff00002c2b9812 */ /* 0x000fe400078ec0ff */
[----:B------:R-:W-:Y:S02]  /*3da0*/  @!P1 LOP3.LUT R45, R45, 0xffff0000, RZ, 0xc0, !PT ;  /* 0xffff00002d2d9812 */ /* 0x000fe400078ec0ff */
[C---:B-----5:R-:W-:Y:S01]  /*3db0*/  @!P1 LOP3.LUT R35, R36.reuse, 0xffff0000, RZ, 0xc0, !PT ;  /* 0xffff000024239812 */ /* 0x060fe200078ec0ff */
[----:B------:R-:W-:Y:S01]  /*3dc0*/  @!P1 IMAD.U32 R44, R39, 0x10000, RZ ;  /* 0x00010000272c9824 */ /* 0x000fe200078e00ff */
[----:B------:R-:W-:Y:S02]  /*3dd0*/  @!P1 SHF.L.U32 R41, R36, 0x10, RZ ;  /* 0x0000001024299819 */ /* 0x000fe400000006ff */
[----:B--2---:R-:W-:Y:S01]  /*3de0*/  @!P1 LOP3.LUT R21, R37, 0xffff0000, RZ, 0xc0, !PT ;  /* 0xffff000025159812 */ /* 0x004fe200078ec0ff */
[C---:B------:R-:W-:Y:S01]  /*3df0*/  @!P1 FMUL.FTZ R54, R35.reuse, R40 ;  /* 0x0000002823369220 */ /* 0x040fe20000410000 */
[----:B------:R-:W-:Y:S01]  /*3e00*/  @!P1 LOP3.LUT R22, R38, 0xffff0000, RZ, 0xc0, !PT ;  /* 0xffff000026169812 */ /* 0x000fe200078ec0ff */
[-C--:B------:R-:W-:Y:S01]  /*3e10*/  @!P1 FMUL.FTZ R5, R35, R24.reuse ;  /* 0x0000001823059220 */ /* 0x080fe20000410000 */
[----:B------:R-:W-:Y:S01]  /*3e20*/  @!P1 LOP3.LUT R20, R39, 0xffff0000, RZ, 0xc0, !PT ;  /* 0xffff000027149812 */ /* 0x000fe200078ec0ff */
[----:B------:R-:W-:Y:S01]  /*3e30*/  @!P1 FFMA.FTZ R54, R41, R24, -R54 ;  /* 0x0000001829369223 */ /* 0x000fe20000010836 */
[----:B------:R-:W-:Y:S01]  /*3e40*/  @!P1 FMUL.FTZ R6, R21, R16 ;  /* 0x0000001015069220 */ /* 0x000fe20000410000 */
[----:B------:R-:W-:Y:S01]  /*3e50*/  @!P1 FFMA.FTZ R5, R40, R41, R5 ;  /* 0x0000002928059223 */ /* 0x000fe20000010005 */
[----:B------:R-:W-:Y:S01]  /*3e60*/  @!P1 SHF.L.U32 R40, R38, 0x10, RZ ;  /* 0x0000001026289819 */ /* 0x000fe200000006ff */
[----:B------:R-:W-:Y:S02]  /*3e70*/  @!P1 IMAD.U32 R41, R37, 0x10000, RZ ;  /* 0x0001000025299824 */ /* 0x000fe400078e00ff */
        /* <DEDUP_REMOVED lines=18> */
[----:B------:R-:W-:Y:S05]  /*3fa0*/  @!P1 MOV R38, R60 ;  /* 0x0000003c00269202 */ /* 0x000fea0000000f00 */
[----:B------:R4:W-:Y:S08]  /*3fb0*/  STG.E.128 desc[UR6][R58.64+0x40], R36 ;  /* 0x000040243a007986 */ /* 0x0009f0000c101d06 */
[----:B------:R-:W2:Y:S06]  /*3fc0*/  @!P0 LDG.E.64 R50, desc[UR6][R50.64+0x40] ;  /* 0x0000400632328981 */ /* 0x000eac000c1e1b00 */
[----:B------:R-:W3:Y:S08]  /*3fd0*/  LDG.E.128 R20, desc[UR6][R56.64+0x80] ;  /* 0x0000800638147981 */ /* 0x000ef0000c1e1d00 */
[----:B------:R5:W4:Y:S01]  /*3fe0*/  @!P0 LDG.E.64 R16, desc[UR6][R18.64+0x40] ;  /* 0x0000400612108981 */ /* 0x000b22000c1e1b00 */
[C---:B--2---:R-:W-:Y:S01]  /*3ff0*/  @!P0 SHF.L.U32 R40, R50.reuse, 0x10, RZ ;  /* 0x0000001032288819 */ /* 0x044fe200000006ff */
[C---:B------:R-:W-:Y:S01]  /*4000*/  @!P0 IMAD.U32 R42, R51.reuse, 0x10000, RZ ;  /* 0x00010000332a8824 */ /* 0x040fe200078e00ff */
[----:B------:R-:W-:Y:S02]  /*4010*/  @!P0 LOP3.LUT R43, R50, 0xffff0000, RZ, 0xc0, !PT ;  /* 0xffff0000322b8812 */ /* 0x000fe400078ec0ff */
[----:B------:R-:W-:Y:S02]  /*4020*/  @!P0 LOP3.LUT R45, R51, 0xffff0000, RZ, 0xc0, !PT ;  /* 0xffff0000332d8812 */ /* 0x000fe400078ec0ff */
[C---:B---3--:R-:W-:Y:S01]  /*4030*/  @!P0 LOP3.LUT R35, R20.reuse, 0xffff0000, RZ, 0xc0, !PT ;  /* 0xffff000014238812 */ /* 0x048fe200078ec0ff */
[----:B------:R-:W-:Y:S01]  /*4040*/  @!P0 IMAD.U32 R44, R23, 0x10000, RZ ;  /* 0x00010000172c8824 */ /* 0x000fe200078e00ff */
[----:B------:R-:W-:Y:S02]  /*4050*/  @!P0 SHF.L.U32 R41, R20, 0x10, RZ ;  /* 0x0000001014298819 */ /* 0x000fe400000006ff */
[----:B-----5:R-:W-:Y:S01]  /*4060*/  @!P0 LOP3.LUT R19, R21, 0xffff0000, RZ, 0xc0, !PT ;  /* 0xffff000015138812 */ /* 0x020fe200078ec0ff */
[----:B------:R-:W-:Y:S01]  /*4070*/  @!P0 FMUL.FTZ R54, R35, R40 ;  /* 0x0000002823368220 */ /* 0x000fe20000410000 */
[----:B------:R-:W-:Y:S02]  /*4080*/  @!P0 LOP3.LUT R18, R23, 0xffff0000, RZ, 0xc0, !PT ;  /* 0xffff000017128812 */ /* 0x000fe400078ec0ff */
[C---:B----4-:R-:W-:Y:S01]  /*4090*/  @!P0 SHF.L.U32 R24, R16.reuse, 0x10, RZ ;  /* 0x0000001010188819 */ /* 0x050fe200000006ff */
[----:B------:R-:W-:Y:S01]  /*40a0*/  @!P0 IMAD.U32 R13, R17, 0x10000, RZ ;  /* 0x00010000110d8824 */ /* 0x000fe200078e00ff */
[----:B------:R-:W-:Y:S01]  /*40b0*/  @!P0 LOP3.LUT R16, R16, 0xffff0000, RZ, 0xc0, !PT ;  /* 0xffff000010108812 */ /* 0x000fe200078ec0ff */
[----:B------:R-:W-:Y:S01]  /*40c0*/  @!P0 FMUL.FTZ R53, R19, R43 ;  /* 0x0000002b13358220 */ /* 0x000fe20000410000 */
[----:B------:R-:W-:Y:S01]  /*40d0*/  @!P0 LOP3.LUT R17, R17, 0xffff0000, RZ, 0xc0, !PT ;  /* 0xffff000011118812 */ /* 0x000fe200078ec0ff */
[-C--:B------:R-:W-:Y:S01]  /*40e0*/  @!P0 FMUL.FTZ R9, R35, R24.reuse ;  /* 0x0000001823098220 */ /* 0x080fe20000410000 */
[----:B------:R-:W-:Y:S01]  /*40f0*/  @!P0 FFMA.FTZ R54, R41, R24, -R54 ;  /* 0x0000001829368223 */ /* 0x000fe20000010836 */
[----:B------:R-:W-:Y:S01]  /*4100*/  @!P0 LOP3.LUT R24, R22, 0xffff0000, RZ, 0xc0, !PT ;  /* 0xffff000016188812 */ /* 0x000fe200078ec0ff */
[----:B------:R-:W-:Y:S01]  /*4110*/  @!P0 FMUL.FTZ R10, R19, R16 ;  /* 0x00000010130a8220 */ /* 0x000fe20000410000 */
[----:B------:R-:W-:Y:S01]  /*4120*/  @!P0 FFMA.FTZ R9, R40, R41, R9 ;  /* 0x0000002928098223 */ /* 0x000fe20000010009 */
[----:B------:R-:W-:Y:S01]  /*4130*/  @!P0 SHF.L.U32 R40, R22, 0x10, RZ ;  /* 0x0000001016288819 */ /* 0x000fe200000006ff */
[----:B------:R-:W-:Y:S02]  /*4140*/  @!P0 IMAD.U32 R41, R21, 0x10000, RZ ;  /* 0x0001000015298824 */ /* 0x000fe400078e00ff */
[C---:B------:R-:W-:Y:S01]  /*4150*/  @!P0 FMUL.FTZ R11, R24.reuse, R13 ;  /* 0x0000000d180b8220 */ /* 0x040fe20000410000 */
[----:B------:R-:W-:Y:S01]  /*4160*/  @!P0 FMUL.FTZ R56, R24, R42 ;  /* 0x0000002a18388220 */ /* 0x000fe20000410000 */
[----:B------:R-:W-:Y:S01]  /*4170*/  @!P0 F2FP.BF16.F32.PACK_AB R54, R9, R54 ;  /* 0x000000360936823e */ /* 0x000fe200000010ff */
[C---:B------:R-:W-:Y:S01]  /*4180*/  @!P0 FMUL.FTZ R55, R18.reuse, R45 ;  /* 0x0000002d12378220 */ /* 0x040fe20000410000 */
        /* <DEDUP_REMOVED lines=15> */
.L_x_1722:
[----:B------:R-:W-:Y:S05]  /*4280*/  BSYNC.RECONVERGENT B0 ;  /* 0x0000000000007941 */ /* 0x000fea0003800200 */
.L_x_1721:
[----:B------:R-:W-:Y:S04]  /*4290*/  BSSY.RECONVERGENT B0, `(.L_x_1723) ;  /* 0x0000096000007945 */ /* 0x000fe80003800200 */
[----:B------:R-:W-:Y:S05]  /*42a0*/  @!P4 BRA `(.L_x_1724) ;  /* 0x000000080050c947 */ /* 0x000fea0003800000 */
[----:B------:R-:W-:Y:S01]  /*42b0*/  ISETP.GE.AND P0, PT, R28, R27, PT ;  /* 0x0000001b1c00720c */ /* 0x000fe20003f06270 */
[----:B---3--:R-:W3:Y:S01]  /*42c0*/  LDC.64 R46, c[0x0][0x4a8] ;  /* 0x00012a00ff2e7b82 */ /* 0x008ee20000000a00 */
[C---:B------:R-:W-:Y:S02]  /*42d0*/  LEA R44, P1, R91.reuse, R48, 0x7 ;  /* 0x000000305b2c7211 */ /* 0x040fe400078238ff */
[C---:B------:R-:W-:Y:S02]  /*42e0*/  LEA R34, P2, R91.reuse, R14, 0x7 ;  /* 0x0000000e5b227211 */ /* 0x040fe400078438ff */
[C---:B------:R-:W-:Y:S02]  /*42f0*/  LEA.HI.X.SX32 R45, R91.reuse, R49, 0x7, P1 ;  /* 0x000000315b2d7211 */ /* 0x040fe400008f3eff */
[----:B------:R-:W-:Y:S02]  /*4300*/  LEA.HI.X.SX32 R35, R91, R15, 0x7, P2 ;  /* 0x0000000f5b237211 */ /* 0x000fe400010f3eff */
[----:B------:R-:W-:Y:S03]  /*4310*/  ISETP.GE.AND P1, PT, R26, R27, PT ;  /* 0x0000001b1a00720c */ /* 0x000fe60003f26270 */
[----:B------:R-:W2:Y:S06]  /*4320*/  @!P0 LDG.E.64 R42, desc[UR6][R44.64] ;  /* 0x000000062c2a8981 */ /* 0x000eac000c1e1b00 */
[----:B------:R-:W5:Y:S01]  /*4330*/  @!P0 LDG.E.64 R14, desc[UR6][R34.64] ;  /* 0x00000006220e8981 */ /* 0x000f62000c1e1b00 */
[----:B--2---:R-:W-:Y:S01]  /*4340*/  @!P0 SHF.L.U32 R36, R43, 0x10, RZ ;  /* 0x000000102b248819 */ /* 0x004fe200000006ff */
[----:B---3--:R-:W-:Y:S01]  /*4350*/  IMAD R47, R47, 0xc0, RZ ;  /* 0x000000c02f2f7824 */ /* 0x008fe200078e02ff */
[----:B------:R-:W-:Y:S01]  /*4360*/  @!P0 LOP3.LUT R41, R42, 0xffff0000, RZ, 0xc0, !PT ;  /* 0xffff00002a298812 */ /* 0x000fe200078ec0ff */
[----:B------:R-:W-:Y:S01]  /*4370*/  IMAD.WIDE.U32 R50, R46, 0xc0, R30 ;  /* 0x000000c02e327825 */ /* 0x000fe200078e001e */
[----:B------:R-:W-:Y:S02]  /*4380*/  @!P0 LOP3.LUT R43, R43, 0xffff0000, RZ, 0xc0, !PT ;  /* 0xffff00002b2b8812 */ /* 0x000fe400078ec0ff */
[----:B-----5:R-:W-:Y:S01]  /*4390*/  @!P0 SHF.L.U32 R13, R15, 0x10, RZ ;  /* 0x000000100f0d8819 */ /* 0x020fe200000006ff */
[----:B------:R-:W-:Y:S01]  /*43a0*/  @!P0 IMAD.U32 R37, R42, 0x10000, RZ ;  /* 0x000100002a258824 */ /* 0x000fe200078e00ff */
[----:B------:R-:W-:Y:S01]  /*43b0*/  IADD3 R51, PT, PT, R51, R47, RZ ;  /* 0x0000002f33337210 */ /* 0x000fe20007ffe0ff */
[C---:B------:R-:W-:Y:S01]  /*43c0*/  @!P0 IMAD.U32 R16, R14.reuse, 0x10000, RZ ;  /* 0x000100000e108824 */ /* 0x040fe200078e00ff */
[----:B------:R-:W-:Y:S01]  /*43d0*/  @!P0 LOP3.LUT R14, R14, 0xffff0000, RZ, 0xc0, !PT ;  /* 0xffff00000e0e8812 */ /* 0x000fe200078ec0ff */
[----:B------:R-:W2:Y:S01]  /*43e0*/  LDC.64 R46, c[0x0][0x3b8] ;  /* 0x0000ee00ff2e7b82 */ /* 0x000ea20000000a00 */
[----:B------:R-:W-:Y:S01]  /*43f0*/  @!P0 LOP3.LUT R15, R15, 0xffff0000, RZ, 0xc0, !PT ;  /* 0xffff00000f0f8812 */ /* 0x000fe200078ec0ff */
[----:B----4-:R-:W3:Y:S01]  /*4400*/  LDG.E.128 R20, desc[UR6][R50.64] ;  /* 0x0000000632147981 */ /* 0x010ee2000c1e1d00 */
[----:B--2---:R-:W-:Y:S04]  /*4410*/  IMAD.WIDE.U32 R60, R46, 0xc0, R96 ;  /* 0x000000c02e3c7825 */ /* 0x004fe800078e0060 */
[----:B------:R-:W-:Y:S01]  /*4420*/  IMAD R56, R47, 0xc0, RZ ;  /* 0x000000c02f387824 */ /* 0x000fe200078e02ff */
[----:B------:R-:W-:Y:S03]  /*4430*/  MOV R46, R60 ;  /* 0x0000003c002e7202 */ /* 0x000fe60000000f00 */
[----:B------:R-:W-:Y:S01]  /*4440*/  IMAD.IADD R47, R61, 0x1, R56 ;  /* 0x000000013d2f7824 */ /* 0x000fe200078e0238 */
[C---:B---3--:R-:W-:Y:S01]  /*4450*/  @!P0 LOP3.LUT R17, R20.reuse, 0xffff0000, RZ, 0xc0, !PT ;  /* 0xffff000014118812 */ /* 0x048fe200078ec0ff */
[----:B------:R-:W-:Y:S01]  /*4460*/  @!P0 IMAD.U32 R39, R20, 0x10000, RZ ;  /* 0x0001000014278824 */ /* 0x000fe200078e00ff */
[C---:B------:R-:W-:Y:S01]  /*4470*/  @!P0 LOP3.LUT R18, R22.reuse, 0xffff0000, RZ, 0xc0, !PT ;  /* 0xffff000016128812 */ /* 0x040fe200078ec0ff */
[----:B------:R-:W-:Y:S01]  /*4480*/  @!P0 IMAD.U32 R38, R22, 0x10000, RZ ;  /* 0x0001000016268824 */ /* 0x000fe200078e00ff */
[----:B------:R-:W-:Y:S01]  /*4490*/  @!P0 SHF.L.U32 R40, R23, 0x10, RZ ;  /* 0x0000001017288819 */ /* 0x000fe200000006ff */
[C---:B------:R-:W-:Y:S01]  /*44a0*/  @!P0 FMUL.FTZ R53, R17.reuse, R37 ;  /* 0x0000002511358220 */ /* 0x040fe20000410000 */
[-C--:B------:R-:W-:Y:S01]  /*44b0*/  @!P0 FMUL.FTZ R0, R17, R16.reuse ;  /* 0x0000001011008220 */ /* 0x080fe20000410000 */
[----:B------:R-:W-:Y:S01]  /*44c0*/  @!P0 LOP3.LUT R17, R21, 0xffff0000, RZ, 0xc0, !PT ;  /* 0xffff000015118812 */ /* 0x000fe200078ec0ff */
[----:B------:R-:W-:Y:S01]  /*44d0*/  @!P0 FMUL.FTZ R3, R18, R13 ;  /* 0x0000000d12038220 */ /* 0x000fe20000410000 */
        /* <DEDUP_REMOVED lines=8> */
[----:B------:R-:W-:Y:S01]  /*4560*/  @!P0 FMUL.FTZ R4, R16, R15 ;  /* 0x0000000f10048220 */ /* 0x000fe20000410000 */
[----:B------:R-:W-:Y:S01]  /*4570*/  @!P0 FMUL.FTZ R54, R18, R36 ;  /* 0x0000002412368220 */ /* 0x000fe20000410000 */
[----:B------:R-:W-:Y:S01]  /*4580*/  @!P0 FFMA.FTZ R2, R41, R37, R2 ;  /* 0x0000002529028223 */ /* 0x000fe20000010002 */
[----:B------:R-:W-:Y:S01]  /*4590*/  @!P0 MOV R20, R53 ;  /* 0x0000003500148202 */ /* 0x000fe20000000f00 */
        /* <DEDUP_REMOVED lines=22> */
[----:B--2---:R-:W-:Y:S01]  /*4700*/  @!P1 LOP3.LUT R21, R17, 0xffff0000, RZ, 0xc0, !PT ;  /* 0xffff000011159812 */ /* 0x004fe200078ec0ff */
[----:B------:R-:W-:Y:S01]  /*4710*/  @!P1 FMUL.FTZ R54, R27, R36 ;  /* 0x000000241b369220 */ /* 0x000fe20000410000 */
[----:B------:R-:W-:Y:S02]  /*4720*/  @!P1 LOP3.LUT R22, R18, 0xffff0000, RZ, 0xc0, !PT ;  /* 0xffff000012169812 */ /* 0x000fe400078ec0ff */
[----:B-----5:R-:W-:Y:S01]  /*4730*/  @!P1 SHF.L.U32 R13, R15, 0x10, RZ ;  /* 0x000000100f0d9819 */ /* 0x020fe200000006ff */
[C---:B------:R-:W-:Y:S01]  /*4740*/  @!P1 IMAD.U32 R24, R14.reuse, 0x10000, RZ ;  /* 0x000100000e189824 */ /* 0x040fe200078e00ff */
[----:B------:R-:W-:Y:S01]  /*4750*/  @!P1 LOP3.LUT R14, R14, 0xffff0000, RZ, 0xc0, !PT ;  /* 0xffff00000e0e9812 */ /* 0x000fe200078ec0ff */
[----:B------:R-:W-:Y:S01]  /*4760*/  @!P1 FMUL.FTZ R53, R21, R39 ;  /* 0x0000002715359220 */ /* 0x000fe20000410000 */
[----:B------:R-:W-:Y:S01]  /*4770*/  @!P1 LOP3.LUT R15, R15, 0xffff0000, RZ, 0xc0, !PT ;  /* 0xffff00000f0f9812 */ /* 0x000fe200078ec0ff */
[-C--:B------:R-:W-:Y:S01]  /*4780*/  @!P1 FMUL.FTZ R5, R27, R24.reuse ;  /* 0x000000181b059220 */ /* 0x080fe20000410000 */
[----:B------:R-:W-:Y:S01]  /*4790*/  @!P1 LOP3.LUT R20, R19, 0xffff0000, RZ, 0xc0, !PT ;  /* 0xffff000013149812 */ /* 0x000fe200078ec0ff */
[----:B------:R-:W-:Y:S01]  /*47a0*/  @!P1 FFMA.FTZ R54, R37, R24, -R54 ;  /* 0x0000001825369223 */ /* 0x000fe20000010836 */
[----:B------:R-:W-:Y:S01]  /*47b0*/  @!P1 SHF.L.U32 R40, R19, 0x10, RZ ;  /* 0x0000001013289819 */ /* 0x000fe200000006ff */
[----:B------:R-:W-:Y:S01]  /*47c0*/  @!P1 FFMA.FTZ R5, R36, R37, R5 ;  /* 0x0000002524059223 */ /* 0x000fe20000010005 */
[----:B------:R-:W-:Y:S01]  /*47d0*/  @!P1 SHF.L.U32 R37, R17, 0x10, RZ ;  /* 0x0000001011259819 */ /* 0x000fe200000006ff */
[----:B------:R-:W-:Y:S01]  /*47e0*/  @!P1 FMUL.FTZ R6, R21, R14 ;  /* 0x0000000e15069220 */ /* 0x000fe20000410000 */
[----:B------:R-:W-:Y:S01]  /*47f0*/  @!P1 FMUL.FTZ R7, R22, R13 ;  /* 0x0000000d16079220 */ /* 0x000fe20000410000 */
[----:B------:R-:W-:Y:S01]  /*4800*/  @!P1 IMAD.U32 R36, R18, 0x10000, RZ ;  /* 0x0001000012249824 */ /* 0x000fe200078e00ff */
        /* <DEDUP_REMOVED lines=42> */
[----:B------:R-:W-:Y:S02]  /*4ab0*/  @!P0 IMAD.U32 R36, R22, 0x10000, RZ ;  /* 0x0001000016248824 */ /* 0x000fe400078e00ff */
[C---:B------:R-:W-:Y:S01]  /*4ac0*/  @!P0 FMUL.FTZ R11, R18.reuse, R13 ;  /* 0x0000000d120b8220 */ /* 0x040fe20000410000 */
        /* <DEDUP_REMOVED lines=18> */
.L_x_1724:
[----:B------:R-:W-:Y:S05]  /*4bf0*/  BSYNC.RECONVERGENT B0 ;  /* 0x0000000000007941 */ /* 0x000fea0003800200 */
.L_x_1723:
[----:B------:R-:W2:Y:S01]  /*4c00*/  LDC R27, c[0x0][0x450] ;  /* 0x00011400ff1b7b82 */ /* 0x000ea20000000800 */
[----:B-1----:R-:W-:Y:S05]  /*4c10*/  IMAD.U32 R3, R52, -0x40, RZ ;  /* 0xffffffc034037824 */ /* 0x002fea00078e00ff */
[C---:B------:R-:W-:Y:S02]  /*4c20*/  LEA R32, P1, R3.reuse, R32, 0x1 ;  /* 0x0000002003207211 */ /* 0x040fe400078208ff */
[C---:B------:R-:W-:Y:S02]  /*4c30*/  LEA R64, P0, R3.reuse, R64, 0x1 ;  /* 0x0000004003407211 */ /* 0x040fe400078008ff */
[C---:B------:R-:W-:Y:S02]  /*4c40*/  LEA.HI.X.SX32 R33, R3.reuse, R33, 0x1, P1 ;  /* 0x0000002103217211 */ /* 0x040fe400008f0eff */
[----:B------:R-:W-:Y:S01]  /*4c50*/  LEA.HI.X.SX32 R65, R3, R65, 0x1, P0 ;  /* 0x0000004103417211 */ /* 0x000fe200000f0eff */
[----:B------:R-:W-:Y:S05]  /*4c60*/  BRA `(.L_x_1715) ;  /* 0x00000040006c7947 */ /* 0x000fea0003800000 */
.L_x_1716:
[----:B------:R-:W-:Y:S01]  /*4c70*/  LEA.HI R34, R27, R27, RZ, 0x1 ;  /* 0x0000001b1b227211 */ /* 0x000fe200078f08ff */
[----:B------:R-:W1:Y:S01]  /*4c80*/  LDC R123, c[0x0][0x450] ;  /* 0x00011400ff7b7b82 */ /* 0x000e620000000800 */
[----:B------:R-:W-:Y:S01]  /*4c90*/  SHF.R.U32.HI R35, RZ, 0x1, R27 ;  /* 0x00000001ff237819 */ /* 0x000fe2000001161b */
[----:B------:R-:W-:Y:S01]  /*4ca0*/  BSSY.RECONVERGENT B0, `(.L_x_1725) ;  /* 0x0000100000007945 */ /* 0x000fe20003800200 */
[----:B------:R-:W-:Y:S05]  /*4cb0*/  SHF.R.S32.HI R34, RZ, 0x1, R34 ;  /* 0x00000001ff227819 */ /* 0x000fea0000011422 */
[----:B------:R-:W-:Y:S05]  /*4cc0*/  IMAD.MOV R34, RZ, RZ, -R34 ;  /* 0x000000ffff227224 */ /* 0x000fea00078e0a22 */
[----:B------:R-:W-:Y:S01]  /*4cd0*/  SHF.R.S32.HI R125, RZ, 0x1f, R34 ;  /* 0x0000001fff7d7819 */ /* 0x000fe20000011422 */
[----:B------:R-:W-:Y:S06]  /*4ce0*/  @!P0 BRA `(.L_x_1726) ;  /* 0x0000000c00ec8947 */ /* 0x000fec0003800000 */
[C---:B------:R-:W-:Y:S01]  /*4cf0*/  ISETP.GE.AND P0, PT, R28.reuse, R27, PT ;  /* 0x0000001b1c00720c */ /* 0x040fe20003f06270 */
[----:B------:R-:W5:Y:S11]  /*4d00*/  LDG.E.128 R68, desc[UR6][R30.64] ;  /* 0x000000061e447981 */ /* 0x000f76000c1e1d00 */
[----:B------:R-:W-:Y:S01]  /*4d10*/  @!UPT UIADD3 URZ, UPT, UPT, URZ, URZ, URZ ;  /* 0x000000fffffff290 */ /* 0x000fe2000fffe0ff */
[----:B------:R-:W-:Y:S04]  /*4d20*/  @!P0 ISETP.GE.U32.AND P1, PT, R28, R35, PT ;  /* 0x000000231c00820c */ /* 0x000fe80003f26070 */
[----:B------:R-:W-:Y:S02]  /*4d30*/  @!P0 SEL R133, R34, RZ, P1 ;  /* 0x000000ff22858207 */ /* 0x000fe40000800000 */
[----:B------:R-:W-:Y:S02]  /*4d40*/  @!P0 SEL R136, R125, RZ, P1 ;  /* 0x000000ff7d888207 */ /* 0x000fe40000800000 */
[----:B------:R-:W-:Y:S01]  /*4d50*/  @!P0 SEL R37, R35, R34, !P1 ;  /* 0x0000002223258207 */ /* 0x000fe20004800000 */
[C---:B------:R-:W-:Y:S01]  /*4d60*/  @!P0 IMAD.SHL.U32 R137, R133.reuse, 0x2, RZ ;  /* 0x0000000285898824 */ /* 0x040fe200078e00ff */
[----:B------:R-:W-:Y:S03]  /*4d70*/  @!P0 SHF.L.U64.HI R136, R133, 0x1, R136 ;  /* 0x0000000185888819 */ /* 0x000fe60000010288 */
[----:B------:R-:W-:Y:S01]  /*4d80*/  @!P0 IMAD.WIDE R40, R37, 0x2, R30 ;  /* 0x0000000225288825 */ /* 0x000fe200078e021e */
[C---:B------:R-:W-:Y:S05]  /*4d90*/  @!P0 IADD3 R134, P1, PT, R137.reuse, R100, RZ ;  /* 0x0000006489868210 */ /* 0x040fea0007f3e0ff */
[C---:B------:R-:W-:Y:S01]  /*4da0*/  @!P0 IMAD.X R135, R136.reuse, 0x1, R101, P1 ;  /* 0x0000000188878824 */ /* 0x040fe200008e0665 */
[----:B------:R-:W-:Y:S01]  /*4db0*/  @!P0 IADD3 R52, P1, PT, R137, R102, RZ ;  /* 0x0000006689348210 */ /* 0x000fe20007f3e0ff */
[----:B------:R-:W3:Y:S03]  /*4dc0*/  @!P0 LDG.E.128 R40, desc[UR6][R40.64] ;  /* 0x0000000628288981 */ /* 0x000ee6000c1e1d00 */
[----:B------:R-:W-:Y:S02]  /*4dd0*/  @!P0 IADD3.X R53, PT, PT, R136, R103, RZ, P1, !PT ;  /* 0x0000006788358210 */ /* 0x000fe40000ffe4ff */
[----:B------:R-:W-:Y:S03]  /*4de0*/  ISETP.GE.U32.OR P1, PT, R28, R35, P0 ;  /* 0x000000231c00720c */ /* 0x000fe60000726470 */
[----:B------:R-:W4:Y:S08]  /*4df0*/  @!P0 LDG.E.128 R132, desc[UR6][R134.64] ;  /* 0x0000000686848981 */ /* 0x000f30000c1e1d00 */
[----:B------:R5:W2:Y:S02]  /*4e00*/  @!P0 LDG.E.128 R60, desc[UR6][R52.64] ;  /* 0x00000006343c8981 */ /* 0x000aa4000c1e1d00 */
[C---:B-----5:R-:W-:Y:S02]  /*4e10*/  @!P0 SHF.L.U32 R53, R68.reuse, 0x10, RZ ;  /* 0x0000001044358819 */ /* 0x060fe400000006ff */
[----:B------:R-:W-:Y:S02]  /*4e20*/  @!P0 LOP3.LUT R55, R68, 0xffff0000, RZ, 0xc0, !PT ;  /* 0xffff000044378812 */ /* 0x000fe400078ec0ff */
[C---:B------:R-:W-:Y:S02]  /*4e30*/  @!P0 SHF.L.U32 R56, R69.reuse, 0x10, RZ ;  /* 0x0000001045388819 */ /* 0x040fe400000006ff */
[----:B------:R-:W-:Y:S02]  /*4e40*/  @!P0 LOP3.LUT R59, R69, 0xffff0000, RZ, 0xc0, !PT ;  /* 0xffff0000453b8812 */ /* 0x000fe400078ec0ff */
[C---:B---3--:R-:W-:Y:S01]  /*4e50*/  @!P0 LOP3.LUT R46, R40.reuse, 0xffff0000, RZ, 0xc0, !PT ;  /* 0xffff0000282e8812 */ /* 0x048fe200078ec0ff */
[----:B------:R-:W-:Y:S01]  /*4e60*/  @!P0 IMAD.U32 R47, R40, 0x10000, RZ ;  /* 0x00010000282f8824 */ /* 0x000fe200078e00ff */
[C---:B------:R-:W-:Y:S01]  /*4e70*/  @!P0 LOP3.LUT R45, R41.reuse, 0xffff0000, RZ, 0xc0, !PT ;  /* 0xffff0000292d8812 */ /* 0x040fe200078ec0ff */
[----:B------:R-:W-:Y:S01]  /*4e80*/  @!P0 IMAD.U32 R44, R41, 0x10000, RZ ;  /* 0x00010000292c8824 */ /* 0x000fe200078e00ff */
[C---:B------:R-:W-:Y:S01]  /*4e90*/  @!P0 LOP3.LUT R37, R43.reuse, 0xffff0000, RZ, 0xc0, !PT ;  /* 0xffff00002b258812 */ /* 0x040fe200078ec0ff */
[----:B------:R-:W-:Y:S01]  /*4ea0*/  @!P0 IMAD.U32 R39, R43, 0x10000, RZ ;  /* 0x000100002b278824 */ /* 0x000fe200078e00ff */
[C---:B------:R-:W-:Y:S02]  /*4eb0*/  @!P0 SHF.L.U32 R41, R42.reuse, 0x10, RZ ;  /* 0x000000102a298819 */ /* 0x040fe400000006ff */
[----:B------:R-:W-:Y:S01]  /*4ec0*/  @!P0 LOP3.LUT R40, R42, 0xffff0000, RZ, 0xc0, !PT ;  /* 0xffff00002a288812 */ /* 0x000fe200078ec0ff */
[C---:B----4-:R-:W-:Y:S01]  /*4ed0*/  @!P0 IMAD.U32 R50, R132.reuse, 0x10000, RZ ;  /* 0x0001000084328824 */ /* 0x050fe200078e00ff */
[----:B------:R-:W-:Y:S01]  /*4ee0*/  @!P0 LOP3.LUT R51, R132, 0xffff0000, RZ, 0xc0, !PT ;  /* 0xffff000084338812 */ /* 0x000fe200078ec0ff */
[----:B------:R-:W-:Y:S01]  /*4ef0*/  @!P0 IMAD.U32 R42, R134, 0x10000, RZ ;  /* 0x00010000862a8824 */ /* 0x000fe200078e00ff */
[----:B------:R-:W-:Y:S01]  /*4f00*/  @!P0 SHF.L.U32 R49, R133, 0x10, RZ ;  /* 0x0000001085318819 */ /* 0x000fe200000006ff */
[----:B------:R-:W-:Y:S01]  /*4f10*/  @!P0 IMAD.U32 R38, R135, 0x10000, RZ ;  /* 0x0001000087268824 */ /* 0x000fe200078e00ff */
[----:B------:R-:W-:Y:S01]  /*4f20*/  @!P0 LOP3.LUT R48, R133, 0xffff0000, RZ, 0xc0, !PT ;  /* 0xffff000085308812 */ /* 0x000fe200078ec0ff */
[----:B------:R-:W-:Y:S01]  /*4f30*/  @!P1 FADD.FTZ R42, -R42, -RZ ;  /* 0x800000ff2a2a9221 */ /* 0x000fe20000010100 */
[----:B------:R-:W-:Y:S01]  /*4f40*/  @!P0 LOP3.LUT R43, R134, 0xffff0000, RZ, 0xc0, !PT ;  /* 0xffff0000862b8812 */ /* 0x000fe200078ec0ff */
[----:B--2---:R-:W-:Y:S01]  /*4f50*/  @!P0 IMAD.U32 R52, R60, 0x10000, RZ ;  /* 0x000100003c348824 */ /* 0x004fe200078e00ff */
[----:B------:R-:W-:Y:S01]  /*4f60*/  @!P0 LOP3.LUT R36, R135, 0xffff0000, RZ, 0xc0, !PT ;  /* 0xffff000087248812 */ /* 0x000fe200078ec0ff */
[----:B------:R-:W-:Y:S01]  /*4f70*/  @!P1 FADD.FTZ R50, -R50, -RZ ;  /* 0x800000ff32329221 */ /* 0x000fe20000010100 */
[----:B------:R-:W-:Y:S01]  /*4f80*/  @!P0 LOP3.LUT R54, R60, 0xffff0000, RZ, 0xc0, !PT ;  /* 0xffff00003c368812 */ /* 0x000fe200078ec0ff */
[----:B------:R-:W-:Y:S01]  /*4f90*/  @!P1 FADD.FTZ R43, -R43, -RZ ;  /* 0x800000ff2b2b9221 */ /* 0x000fe20000010100 */
[----:B------:R-:W-:Y:S01]  /*4fa0*/  @!P0 LOP3.LUT R58, R61, 0xffff0000, RZ, 0xc0, !PT ;  /* 0xffff00003d3a8812 */ /* 0x000fe200078ec0ff */
[----:B------:R-:W-:Y:S01]  /*4fb0*/  @!P1 FADD.FTZ R51, -R51, -RZ ;  /* 0x800000ff33339221 */ /* 0x000fe20000010100 */
[----:B------:R-:W-:Y:S01]  /*4fc0*/  @!P1 FADD.FTZ R49, -R49, -RZ ;  /* 0x800000ff31319221 */ /* 0x000fe20000010100 */
[----:B------:R-:W-:Y:S01]  /*4fd0*/  @!P1 FADD.FTZ R48, -R48, -RZ ;  /* 0x800000ff30309221 */ /* 0x000fe20000010100 */
[----:B------:R-:W-:Y:S01]  /*4fe0*/  @!P1 FADD.FTZ R38, -R38, -RZ ;  /* 0x800000ff26269221 */ /* 0x000fe20000010100 */
[----:B------:R-:W-:Y:S01]  /*4ff0*/  @!P1 FADD.FTZ R36, -R36, -RZ ;  /* 0x800000ff24249221 */ /* 0x000fe20000010100 */
[----:B------:R-:W-:Y:S01]  /*5000*/  ISETP.GE.AND P1, PT, R26, R27, PT ;  /* 0x0000001b1a00720c */ /* 0x000fe20003f26270 */
[----:B------:R-:W-:Y:S01]  /*5010*/  @!P0 FMUL.FTZ R0, R47, R50 ;  /* 0x000000322f008220 */ /* 0x000fe20000410000 */
[----:B------:R-:W-:Y:S01]  /*5020*/  @!P0 FMUL.FTZ R2, R46, R51 ;  /* 0x000000332e028220 */ /* 0x000fe20000410000 */
[----:B------:R-:W-:Y:S02]  /*5030*/  @!P0 IMAD.U32 R57, R61, 0x10000, RZ ;  /* 0x000100003d398824 */ /* 0x000fe400078e00ff */
[----:B------:R-:W-:Y:S01]  /*5040*/  @!P0 FMUL.FTZ R3, R44, R49 ;  /* 0x000000312c038220 */ /* 0x000fe20000410000 */
[----:B------:R-:W-:Y:S01]  /*5050*/  @!P0 FMUL.FTZ R4, R45, R48 ;  /* 0x000000302d048220 */ /* 0x000fe20000410000 */
[----:B------:R-:W-:Y:S01]  /*5060*/  @!P0 FFMA.FTZ R0, R53, R52, R0 ;  /* 0x0000003435008223 */ /* 0x000fe20000010000 */
[----:B------:R-:W-:Y:S01]  /*5070*/  @!P0 FMUL.FTZ R5, R41, R42 ;  /* 0x0000002a29058220 */ /* 0x000fe20000410000 */
[C---:B------:R-:W-:Y:S02]  /*5080*/  @!P0 IMAD.U32 R53, R62.reuse, 0x10000, RZ ;  /* 0x000100003e358824 */ /* 0x040fe400078e00ff */
[----:B------:R-:W-:Y:S01]  /*5090*/  @!P0 FFMA.FTZ R2, R55, R54, R2 ;  /* 0x0000003637028223 */ /* 0x000fe20000010002 */
[----:B------:R-:W-:Y:S01]  /*50a0*/  @!P0 LOP3.LUT R54, R62, 0xffff0000, RZ, 0xc0, !PT ;  /* 0xffff00003e368812 */ /* 0x000fe200078ec0ff */
[----:B------:R-:W-:Y:S01]  /*50b0*/  @!P0 IMAD.U32 R52, R70, 0x10000, RZ ;  /* 0x0001000046348824 */ /* 0x000fe200078e00ff */
[----:B------:R-:W-:Y:S01]  /*50c0*/  @!P0 SHF.L.U32 R55, R63, 0x10, RZ ;  /* 0x000000103f378819 */ /* 0x000fe200000006ff */
[----:B------:R-:W-:Y:S01]  /*50d0*/  @!P0 FFMA.FTZ R3, R56, R57, R3 ;  /* 0x0000003938038223 */ /* 0x000fe20000010003 */
[----:B------:R-:W-:Y:S01]  /*50e0*/  @!P1 IADD3 R134, P2, PT, R34, 0x20, RZ ;  /* 0x0000002022869810 */ /* 0x000fe20007f5e0ff */
[----:B------:R-:W-:Y:S01]  /*50f0*/  @!P0 FFMA.FTZ R4, R59, R58, R4 ;  /* 0x0000003a3b048223 */ /* 0x000fe20000010004 */
[----:B------:R-:W-:Y:S01]  /*5100*/  @!P0 LOP3.LUT R56, R63, 0xffff0000, RZ, 0xc0, !PT ;  /* 0xffff00003f388812 */ /* 0x000fe200078ec0ff */
[----:B------:R-:W-:Y:S01]  /*5110*/  @!P0 FFMA.FTZ R5, R52, R53, R5 ;  /* 0x0000003534058223 */ /* 0x000fe20000010005 */
[----:B------:R-:W-:Y:S01]  /*5120*/  @!P0 LOP3.LUT R53, R70, 0xffff0000, RZ, 0xc0, !PT ;  /* 0xffff000046358812 */ /* 0x000fe200078ec0ff */
[----:B------:R-:W-:Y:S01]  /*5130*/  @!P0 FMUL.FTZ R6, R40, R43 ;  /* 0x0000002b28068220 */ /* 0x000fe20000410000 */
[----:B------:R-:W-:Y:S01]  /*5140*/  @!P0 LOP3.LUT R57, R71, 0xffff0000, RZ, 0xc0, !PT ;  /* 0xffff000047398812 */ /* 0x000fe200078ec0ff */
[----:B------:R-:W-:Y:S01]  /*5150*/  @!P0 FMUL.FTZ R7, R39, R38 ;  /* 0x0000002627078220 */ /* 0x000fe20000410000 */
[----:B------:R-:W-:Y:S01]  /*5160*/  @!P0 F2FP.BF16.F32.PACK_AB R133, R4, R3 ;  /* 0x000000030485823e */ /* 0x000fe200000010ff */
[----:B------:R-:W-:Y:S01]  /*5170*/  @!P0 IMAD.U32 R52, R71, 0x10000, RZ ;  /* 0x0001000047348824 */ /* 0x000fe200078e00ff */
[----:B------:R-:W-:Y:S01]  /*5180*/  @!P0 F2FP.BF16.F32.PACK_AB R132, R2, R0 ;  /* 0x000000000284823e */ /* 0x000fe200000010ff */
[----:B------:R-:W-:Y:S01]  /*5190*/  @!P0 FMUL.FTZ R8, R37, R36 ;  /* 0x0000002425088220 */ /* 0x000fe20000410000 */
[----:B------:R-:W-:Y:S01]  /*51a0*/  @!P0 FFMA.FTZ R6, R53, R54, R6 ;  /* 0x0000003635068223 */ /* 0x000fe20000010006 */
[----:B------:R-:W-:Y:S01]  /*51b0*/  @!P1 IMAD.X R135, RZ, RZ, R125, P2 ;  /* 0x000000ffff879224 */ /* 0x000fe200010e067d */
[----:B------:R-:W-:Y:S01]  /*51c0*/  @!P1 ISETP.GE.U32.AND P2, PT, R26, R35, PT ;  /* 0x000000231a00920c */ /* 0x000fe20003f46070 */
[----:B------:R-:W-:Y:S01]  /*51d0*/  @!P0 FFMA.FTZ R7, R52, R55, R7 ;  /* 0x0000003734078223 */ /* 0x000fe20000010007 */
[----:B------:R-:W-:Y:S01]  /*51e0*/  @!P0 MOV R68, R132 ;  /* 0x0000008400448202 */ /* 0x000fe20000000f00 */
[----:B------:R-:W-:Y:S01]  /*51f0*/  @!P0 FFMA.FTZ R8, R57, R56, R8 ;  /* 0x0000003839088223 */ /* 0x000fe20000010008 */
[----:B------:R-:W-:Y:S01]  /*5200*/  @!P1 SEL R134, R134, 0x20, P2 ;  /* 0x0000002086869807 */ /* 0x000fe20001000000 */
[----:B------:R-:W-:Y:S01]  /*5210*/  @!P0 IMAD.MOV.U32 R69, RZ, RZ, R133 ;  /* 0x000000ffff458224 */ /* 0x000fe200078e0085 */
[----:B------:R-:W-:Y:S02]  /*5220*/  @!P1 SEL R137, R135, RZ, P2 ;  /* 0x000000ff87899207 */ /* 0x000fe40001000000 */
[----:B------:R-:W-:Y:S02]  /*5230*/  @!P0 F2FP.BF16.F32.PACK_AB R135, R8, R7 ;  /* 0x000000070887823e */ /* 0x000fe400000010ff */
[----:B------:R-:W-:Y:S02]  /*5240*/  @!P0 F2FP.BF16.F32.PACK_AB R138, R6, R5 ;  /* 0x00000005068a823e */ /* 0x000fe400000010ff */
[C---:B------:R-:W-:Y:S01]  /*5250*/  @!P1 SHF.L.U64.HI R136, R134.reuse, 0x1, R137 ;  /* 0x0000000186889819 */ /* 0x040fe20000010289 */
[----:B------:R-:W-:Y:S01]  /*5260*/  @!P1 IMAD.SHL.U32 R137, R134, 0x2, RZ ;  /* 0x0000000286899824 */ /* 0x000fe200078e00ff */
[----:B------:R-:W-:Y:S01]  /*5270*/  @!P0 MOV R70, R138 ;  /* 0x0000008a00468202 */ /* 0x000fe20000000f00 */
[----:B------:R-:W-:Y:S01]  /*5280*/  @!P0 IMAD.MOV.U32 R71, RZ, RZ, R135 ;  /* 0x000000ffff478224 */ /* 0x000fe200078e0087 */
[----:B------:R-:W-:Y:S02]  /*5290*/  @!P1 SEL R37, R35, R34, !P2 ;  /* 0x0000002223259207 */ /* 0x000fe40005000000 */
[----:B------:R-:W-:Y:S02]  /*52a0*/  @!P1 IADD3 R132, P0, PT, R137, R100, RZ ;  /* 0x0000006489849210 */ /* 0x000fe40007f1e0ff */
[----:B------:R2:W-:Y:S01]  /*52b0*/  STG.E.128 desc[UR6][R96.64], R68 ;  /* 0x0000004460007986 */ /* 0x0005e2000c101d06 */
[----:B------:R-:W-:Y:S04]  /*52c0*/  @!P1 IMAD.WIDE R38, R37, 0x2, R30 ;  /* 0x0000000225269825 */ /* 0x000fe800078e021e */
[C---:B------:R-:W-:Y:S01]  /*52d0*/  @!P1 IMAD.X R133, R136.reuse, 0x1, R101, P0 ;  /* 0x0000000188859824 */ /* 0x040fe200000e0665 */
[----:B------:R-:W-:Y:S02]  /*52e0*/  @!P1 IADD3 R52, P0, PT, R137, R102, RZ ;  /* 0x0000006689349210 */ /* 0x000fe40007f1e0ff */
[----:B------:R-:W3:Y:S02]  /*52f0*/  @!P1 LDG.E.128 R40, desc[UR6][R38.64+0x40] ;  /* 0x0000400626289981 */ /* 0x000ee4000c1e1d00 */
[----:B------:R-:W-:Y:S02]  /*5300*/  @!P1 IADD3.X R53, PT, PT, R136, R103, RZ, P0, !PT ;  /* 0x0000006788359210 */ /* 0x000fe400007fe4ff */
[----:B------:R-:W-:Y:S04]  /*5310*/  ISETP.GE.U32.OR P0, PT, R26, R35, P1 ;  /* 0x000000231a00720c */ /* 0x000fe80000f06470 */
[----:B------:R-:W4:Y:S08]  /*5320*/  @!P1 LDG.E.128 R132, desc[UR6][R132.64] ;  /* 0x0000000684849981 */ /* 0x000f30000c1e1d00 */
[----:B------:R-:W5:Y:S08]  /*5330*/  @!P1 LDG.E.128 R72, desc[UR6][R52.64] ;  /* 0x0000000634489981 */ /* 0x000f70000c1e1d00 */
[----:B------:R-:W2:Y:S01]  /*5340*/  LDG.E.128 R60, desc[UR6][R30.64+0x40] ;  /* 0x000040061e3c7981 */ /* 0x000ea2000c1e1d00 */
        /* <DEDUP_REMOVED lines=11> */
[C---:B------:R-:W-:Y:S01]  /*5400*/  @!P1 SHF.L.U32 R49, R133.reuse, 0x10, RZ ;  /* 0x0000001085319819 */ /* 0x040fe200000006ff */
[----:B------:R-:W-:Y:S01]  /*5410*/  @!P0 FADD.FTZ R50, -R50, -RZ ;  /* 0x800000ff32328221 */ /* 0x000fe20000010100 */
[----:B------:R-:W-:Y:S01]  /*5420*/  @!P1 LOP3.LUT R48, R133, 0xffff0000, RZ, 0xc0, !PT ;  /* 0xffff000085309812 */ /* 0x000fe200078ec0ff */
        /* <DEDUP_REMOVED lines=8> */
[----:B------:R-:W-:Y:S01]  /*54b0*/  @!P0 FADD.FTZ R51, -R51, -RZ ;  /* 0x800000ff33338221 */ /* 0x000fe20000010100 */
[----:B--2---:R-:W-:Y:S01]  /*54c0*/  @!P1 LOP3.LUT R55, R60, 0xffff0000, RZ, 0xc0, !PT ;  /* 0xffff00003c379812 */ /* 0x004fe200078ec0ff */
[----:B------:R-:W-:Y:S01]  /*54d0*/  @!P0 FADD.FTZ R49, -R49, -RZ ;  /* 0x800000ff31318221 */ /* 0x000fe20000010100 */
[----:B------:R-:W-:Y:S01]  /*54e0*/  @!P1 SHF.L.U32 R57, R73, 0x10, RZ ;  /* 0x0000001049399819 */ /* 0x000fe200000006ff */
[----:B------:R-:W-:Y:S01]  /*54f0*/  @!P0 FADD.FTZ R48, -R48, -RZ ;  /* 0x800000ff30308221 */ /* 0x000fe20000010100 */
[----:B------:R-:W-:Y:S01]  /*5500*/  @!P1 SHF.L.U32 R56, R61, 0x10, RZ ;  /* 0x000000103d389819 */ /* 0x000fe200000006ff */
[----:B------:R-:W-:Y:S01]  /*5510*/  @!P0 FADD.FTZ R38, -R38, -RZ ;  /* 0x800000ff26268221 */ /* 0x000fe20000010100 */
[----:B------:R-:W-:Y:S01]  /*5520*/  @!P1 LOP3.LUT R58, R73, 0xffff0000, RZ, 0xc0, !PT ;  /* 0xffff0000493a9812 */ /* 0x000fe200078ec0ff */
[----:B------:R-:W-:Y:S01]  /*5530*/  @!P0 FADD.FTZ R36, -R36, -RZ ;  /* 0x800000ff24248221 */ /* 0x000fe20000010100 */
[----:B------:R-:W-:Y:S01]  /*5540*/  ISETP.GE.AND P0, PT, R25, R27, PT ;  /* 0x0000001b1900720c */ /* 0x000fe20003f06270 */
[----:B------:R-:W-:Y:S01]  /*5550*/  @!P1 FMUL.FTZ R9, R47, R50 ;  /* 0x000000322f099220 */ /* 0x000fe20000410000 */
[----:B------:R-:W-:Y:S01]  /*5560*/  @!P1 LOP3.LUT R59, R61, 0xffff0000, RZ, 0xc0, !PT ;  /* 0xffff00003d3b9812 */ /* 0x000fe200078ec0ff */
[----:B------:R-:W-:Y:S02]  /*5570*/  @!P1 IMAD.U32 R52, R60, 0x10000, RZ ;  /* 0x000100003c349824 */ /* 0x000fe400078e00ff */
[----:B------:R-:W-:Y:S01]  /*5580*/  @!P1 FMUL.FTZ R10, R46, R51 ;  /* 0x000000332e0a9220 */ /* 0x000fe20000410000 */
[----:B------:R-:W-:Y:S01]  /*5590*/  @!P1 FMUL.FTZ R11, R44, R49 ;  /* 0x000000312c0b9220 */ /* 0x000fe20000410000 */
[----:B------:R-:W-:Y:S01]  /*55a0*/  @!P1 FMUL.FTZ R12, R45, R48 ;  /* 0x000000302d0c9220 */ /* 0x000fe20000410000 */
[----:B------:R-:W-:Y:S01]  /*55b0*/  @!P1 FFMA.FTZ R9, R52, R53, R9 ;  /* 0x0000003534099223 */ /* 0x000fe20000010009 */
[----:B------:R-:W-:Y:S01]  /*55c0*/  @!P1 SHF.L.U32 R53, R74, 0x10, RZ ;  /* 0x000000104a359819 */ /* 0x000fe200000006ff */
[----:B------:R-:W-:Y:S02]  /*55d0*/  @!P1 IMAD.U32 R52, R62, 0x10000, RZ ;  /* 0x000100003e349824 */ /* 0x000fe400078e00ff */
[----:B------:R-:W-:Y:S01]  /*55e0*/  @!P1 FFMA.FTZ R10, R55, R54, R10 ;  /* 0x00000036370a9223 */ /* 0x000fe2000001000a */
[----:B------:R-:W-:Y:S01]  /*55f0*/  @!P1 LOP3.LUT R54, R74, 0xffff0000, RZ, 0xc0, !PT ;  /* 0xffff00004a369812 */ /* 0x000fe200078ec0ff */
[----:B------:R-:W-:Y:S01]  /*5600*/  @!P1 FFMA.FTZ R11, R56, R57, R11 ;  /* 0x00000039380b9223 */ /* 0x000fe2000001000b */
[----:B------:R-:W-:Y:S01]  /*5610*/  @!P0 IADD3 R135, P2, PT, R34, 0x40, RZ ;  /* 0x0000004022878810 */ /* 0x000fe20007f5e0ff */
[----:B------:R-:W-:Y:S01]  /*5620*/  @!P1 FFMA.FTZ R12, R59, R58, R12 ;  /* 0x0000003a3b0c9223 */ /* 0x000fe2000001000c */
[----:B------:R-:W-:Y:S01]  /*5630*/  @!P1 LOP3.LUT R56, R75, 0xffff0000, RZ, 0xc0, !PT ;  /* 0xffff00004b389812 */ /* 0x000fe200078ec0ff */
[----:B------:R-:W-:Y:S01]  /*5640*/  @!P1 FFMA.FTZ R13, R52, R53, R13 ;  /* 0x00000035340d9223 */ /* 0x000fe2000001000d */
[----:B------:R-:W-:Y:S01]  /*5650*/  @!P1 LOP3.LUT R53, R62, 0xffff0000, RZ, 0xc0, !PT ;  /* 0xffff00003e359812 */ /* 0x000fe200078ec0ff */
[----:B------:R-:W-:Y:S01]  /*5660*/  @!P1 FMUL.FTZ R14, R40, R43 ;  /* 0x0000002b280e9220 */ /* 0x000fe20000410000 */
[----:B------:R-:W-:Y:S01]  /*5670*/  @!P1 SHF.L.U32 R52, R63, 0x10, RZ ;  /* 0x000000103f349819 */ /* 0x000fe200000006ff */
[----:B------:R-:W-:Y:S01]  /*5680*/  @!P1 IMAD.U32 R55, R75, 0x10000, RZ ;  /* 0x000100004b379824 */ /* 0x000fe200078e00ff */
[----:B------:R-:W-:Y:S01]  /*5690*/  @!P1 LOP3.LUT R57, R63, 0xffff0000, RZ, 0xc0, !PT ;  /* 0xffff00003f399812 */ /* 0x000fe200078ec0ff */
[----:B------:R-:W-:Y:S01]  /*56a0*/  @!P1 FMUL.FTZ R15, R39, R38 ;  /* 0x00000026270f9220 */ /* 0x000fe20000410000 */
[----:B------:R-:W-:Y:S01]  /*56b0*/  @!P1 F2FP.BF16.F32.PACK_AB R132, R10, R9 ;  /* 0x000000090a84923e */ /* 0x000fe200000010ff */
[----:B------:R-:W-:Y:S01]  /*56c0*/  @!P1 FMUL.FTZ R16, R37, R36 ;  /* 0x0000002425109220 */ /* 0x000fe20000410000 */
[----:B------:R-:W-:Y:S01]  /*56d0*/  @!P1 F2FP.BF16.F32.PACK_AB R133, R12, R11 ;  /* 0x0000000b0c85923e */ /* 0x000fe200000010ff */
[----:B------:R-:W-:Y:S01]  /*56e0*/  @!P0 IMAD.X R134, RZ, RZ, R125, P2 ;  /* 0x000000ffff868224 */ /* 0x000fe200010e067d */
[----:B------:R-:W-:Y:S01]  /*56f0*/  @!P0 ISETP.GE.U32.AND P2, PT, R25, R35, PT ;  /* 0x000000231900820c */ /* 0x000fe20003f46070 */
[----:B------:R-:W-:Y:S01]  /*5700*/  @!P1 FFMA.FTZ R14, R53, R54, R14 ;  /* 0x00000036350e9223 */ /* 0x000fe2000001000e */
[----:B------:R-:W-:Y:S01]  /*5710*/  @!P1 MOV R61, R133 ;  /* 0x00000085003d9202 */ /* 0x000fe20000000f00 */
[----:B------:R-:W-:Y:S01]  /*5720*/  @!P1 FFMA.FTZ R15, R52, R55, R15 ;  /* 0x00000037340f9223 */ /* 0x000fe2000001000f */
[----:B------:R-:W-:Y:S01]  /*5730*/  @!P0 SEL R135, R135, 0x40, P2 ;  /* 0x0000004087878807 */ /* 0x000fe20001000000 */
[----:B------:R-:W-:Y:S01]  /*5740*/  @!P1 FFMA.FTZ R16, R57, R56, R16 ;  /* 0x0000003839109223 */ /* 0x000fe20000010010 */
[----:B------:R-:W-:Y:S01]  /*5750*/  @!P0 SEL R136, R134, RZ, P2 ;  /* 0x000000ff86888207 */ /* 0x000fe20001000000 */
[----:B------:R-:W-:Y:S01]  /*5760*/  @!P1 IMAD.MOV.U32 R60, RZ, RZ, R132 ;  /* 0x000000ffff3c9224 */ /* 0x000fe200078e0084 */
[----:B------:R-:W-:Y:S02]  /*5770*/  @!P1 F2FP.BF16.F32.PACK_AB R134, R14, R13 ;  /* 0x0000000d0e86923e */ /* 0x000fe400000010ff */
[----:B------:R-:W-:Y:S02]  /*5780*/  @!P1 F2FP.BF16.F32.PACK_AB R139, R16, R15 ;  /* 0x0000000f108b923e */ /* 0x000fe400000010ff */
[C---:B------:R-:W-:Y:S01]  /*5790*/  @!P0 SHF.L.U32 R137, R135.reuse, 0x1, RZ ;  /* 0x0000000187898819 */ /* 0x040fe200000006ff */
[----:B------:R-:W-:Y:S01]  /*57a0*/  @!P1 IMAD.MOV.U32 R62, RZ, RZ, R134 ;  /* 0x000000ffff3e9224 */ /* 0x000fe200078e0086 */
[----:B------:R-:W-:Y:S02]  /*57b0*/  @!P1 MOV R63, R139 ;  /* 0x0000008b003f9202 */ /* 0x000fe40000000f00 */
[----:B------:R-:W-:Y:S02]  /*57c0*/  @!P0 SHF.L.U64.HI R136, R135, 0x1, R136 ;  /* 0x0000000187888819 */ /* 0x000fe40000010288 */
[----:B------:R-:W-:Y:S01]  /*57d0*/  @!P0 IADD3 R132, P1, PT, R137, R100, RZ ;  /* 0x0000006489848210 */ /* 0x000fe20007f3e0ff */
[----:B------:R2:W-:Y:S01]  /*57e0*/  STG.E.128 desc[UR6][R96.64+0x40], R60 ;  /* 0x0000403c60007986 */ /* 0x0005e2000c101d06 */
[----:B------:R-:W-:Y:S03]  /*57f0*/  @!P0 SEL R37, R35, R34, !P2 ;  /* 0x0000002223258207 */ /* 0x000fe60005000000 */
[C---:B------:R-:W-:Y:S01]  /*5800*/  @!P0 IMAD.X R133, R136.reuse, 0x1, R101, P1 ;  /* 0x0000000188858824 */ /* 0x040fe200008e0665 */
[----:B------:R-:W-:Y:S01]  /*5810*/  @!P0 IADD3 R52, P1, PT, R137, R102, RZ ;  /* 0x0000006689348210 */ /* 0x000fe20007f3e0ff */
[----:B------:R-:W-:Y:S02]  /*5820*/  @!P0 IMAD.WIDE R38, R37, 0x2, R30 ;  /* 0x0000000225268825 */ /* 0x000fe400078e021e */
[----:B------:R-:W3:Y:S01]  /*5830*/  LDG.E.128 R68, desc[UR6][R30.64+0x80] ;  /* 0x000080061e447981 */ /* 0x000ee2000c1e1d00 */
[----:B------:R-:W-:Y:S02]  /*5840*/  @!P0 IADD3.X R53, PT, PT, R136, R103, RZ, P1, !PT ;  /* 0x0000006788358210 */ /* 0x000fe40000ffe4ff */
[----:B------:R-:W-:Y:S05]  /*5850*/  ISETP.GE.U32.OR P1, PT, R25, R35, P0 ;  /* 0x000000231900720c */ /* 0x000fea0000726470 */
[----:B------:R-:W4:Y:S08]  /*5860*/  @!P0 LDG.E.128 R132, desc[UR6][R132.64] ;  /* 0x0000000684848981 */ /* 0x000f30000c1e1d00 */
[----:B------:R-:W5:Y:S08]  /*5870*/  @!P0 LDG.E.128 R40, desc[UR6][R38.64+0x80] ;  /* 0x0000800626288981 */ /* 0x000f70000c1e1d00 */
[----:B------:R1:W2:Y:S01]  /*5880*/  @!P0 LDG.E.128 R72, desc[UR6][R52.64] ;  /* 0x0000000634488981 */ /* 0x0002a2000c1e1d00 */
[C---:B---3--:R-:W-:Y:S01]  /*5890*/  @!P0 LOP3.LUT R55, R68.reuse, 0xffff0000, RZ, 0xc0, !PT ;  /* 0xffff000044378812 */ /* 0x048fe200078ec0ff */
[----:B-1----:R-:W-:Y:S01]  /*58a0*/  @!P0 IMAD.U32 R52, R68, 0x10000, RZ ;  /* 0x0001000044348824 */ /* 0x002fe200078e00ff */
[----:B------:R-:W-:Y:S02]  /*58b0*/  @!P0 SHF.L.U32 R56, R69, 0x10, RZ ;  /* 0x0000001045388819 */ /* 0x000fe400000006ff */
[C---:B----4-:R-:W-:Y:S01]  /*58c0*/  @!P0 LOP3.LUT R51, R132.reuse, 0xffff0000, RZ, 0xc0, !PT ;  /* 0xffff000084338812 */ /* 0x050fe200078ec0ff */
[----:B------:R-:W-:Y:S01]  /*58d0*/  @!P0 IMAD.U32 R50, R132, 0x10000, RZ ;  /* 0x0001000084328824 */ /* 0x000fe200078e00ff */
[C---:B------:R-:W-:Y:S02]  /*58e0*/  @!P0 SHF.L.U32 R49, R133.reuse, 0x10, RZ ;  /* 0x0000001085318819 */ /* 0x040fe400000006ff */
[----:B------:R-:W-:Y:S01]  /*58f0*/  @!P0 LOP3.LUT R48, R133, 0xffff0000, RZ, 0xc0, !PT ;  /* 0xffff000085308812 */ /* 0x000fe200078ec0ff */
[----:B------:R-:W-:Y:S01]  /*5900*/  @!P1 FADD.FTZ R50, -R50, -RZ ;  /* 0x800000ff32329221 */ /* 0x000fe20000010100 */
[----:B------:R-:W-:Y:S01]  /*5910*/  @!P0 SHF.L.U32 R38, R135, 0x10, RZ ;  /* 0x0000001087268819 */ /* 0x000fe200000006ff */
[----:B------:R-:W-:Y:S01]  /*5920*/  @!P1 FADD.FTZ R51, -R51, -RZ ;  /* 0x800000ff33339221 */ /* 0x000fe20000010100 */
[C---:B-----5:R-:W-:Y:S01]  /*5930*/  @!P0 LOP3.LUT R46, R40.reuse, 0xffff0000, RZ, 0xc0, !PT ;  /* 0xffff0000282e8812 */ /* 0x060fe200078ec0ff */
[----:B------:R-:W-:Y:S01]  /*5940*/  @!P0 IMAD.U32 R47, R40, 0x10000, RZ ;  /* 0x00010000282f8824 */ /* 0x000fe200078e00ff */
[----:B------:R-:W-:Y:S01]  /*5950*/  @!P0 SHF.L.U32 R44, R41, 0x10, RZ ;  /* 0x00000010292c8819 */ /* 0x000fe200000006ff */
[----:B------:R-:W-:Y:S01]  /*5960*/  @!P1 FADD.FTZ R49, -R49, -RZ ;  /* 0x800000ff31319221 */ /* 0x000fe20000010100 */
[----:B------:R-:W-:Y:S01]  /*5970*/  @!P0 LOP3.LUT R45, R41, 0xffff0000, RZ, 0xc0, !PT ;  /* 0xffff0000292d8812 */ /* 0x000fe200078ec0ff */
[C---:B------:R-:W-:Y:S01]  /*5980*/  @!P0 IMAD.U32 R41, R42.reuse, 0x10000, RZ ;  /* 0x000100002a298824 */ /* 0x040fe200078e00ff */
[----:B------:R-:W-:Y:S01]  /*5990*/  @!P0 LOP3.LUT R40, R42, 0xffff0000, RZ, 0xc0, !PT ;  /* 0xffff00002a288812 */ /* 0x000fe200078ec0ff */
[----:B------:R-:W-:Y:S01]  /*59a0*/  @!P0 IMAD.U32 R42, R134, 0x10000, RZ ;  /* 0x00010000862a8824 */ /* 0x000fe200078e00ff */
[C---:B------:R-:W-:Y:S01]  /*59b0*/  @!P0 SHF.L.U32 R39, R43.reuse, 0x10, RZ ;  /* 0x000000102b278819 */ /* 0x040fe200000006ff */
[----:B--2---:R-:W-:Y:S01]  /*59c0*/  @!P0 IMAD.U32 R53, R72, 0x10000, RZ ;  /* 0x0001000048358824 */ /* 0x004fe200078e00ff */
[----:B------:R-:W-:Y:S01]  /*59d0*/  @!P0 LOP3.LUT R37, R43, 0xffff0000, RZ, 0xc0, !PT ;  /* 0xffff00002b258812 */ /* 0x000fe200078ec0ff */
[----:B------:R-:W-:Y:S01]  /*59e0*/  @!P0 FMUL.FTZ R17, R47, R50 ;  /* 0x000000322f118220 */ /* 0x000fe20000410000 */
[----:B------:R-:W-:Y:S01]  /*59f0*/  @!P0 LOP3.LUT R43, R134, 0xffff0000, RZ, 0xc0, !PT ;  /* 0xffff0000862b8812 */ /* 0x000fe200078ec0ff */
[----:B------:R-:W-:Y:S01]  /*5a00*/  @!P0 FMUL.FTZ R18, R46, R51 ;  /* 0x000000332e128220 */ /* 0x000fe20000410000 */
[----:B------:R-:W-:Y:S01]  /*5a10*/  @!P0 LOP3.LUT R36, R135, 0xffff0000, RZ, 0xc0, !PT ;  /* 0xffff000087248812 */ /* 0x000fe200078ec0ff */
[----:B------:R-:W-:Y:S01]  /*5a20*/  @!P0 FFMA.FTZ R17, R52, R53, R17 ;  /* 0x0000003534118223 */ /* 0x000fe20000010011 */
[----:B------:R-:W-:Y:S01]  /*5a30*/  @!P0 LOP3.LUT R54, R72, 0xffff0000, RZ, 0xc0, !PT ;  /* 0xffff000048368812 */ /* 0x000fe200078ec0ff */
[----:B------:R-:W-:Y:S01]  /*5a40*/  @!P1 FADD.FTZ R48, -R48, -RZ ;  /* 0x800000ff30309221 */ /* 0x000fe20000010100 */
[C---:B------:R-:W-:Y:S01]  /*5a50*/  @!P0 SHF.L.U32 R57, R73.reuse, 0x10, RZ ;  /* 0x0000001049398819 */ /* 0x040fe200000006ff */
[----:B------:R-:W-:Y:S01]  /*5a60*/  @!P1 FADD.FTZ R42, -R42, -RZ ;  /* 0x800000ff2a2a9221 */ /* 0x000fe20000010100 */
[----:B------:R-:W-:Y:S01]  /*5a70*/  @!P0 LOP3.LUT R58, R73, 0xffff0000, RZ, 0xc0, !PT ;  /* 0xffff0000493a8812 */ /* 0x000fe200078ec0ff */
        /* <DEDUP_REMOVED lines=9> */
[----:B------:R-:W-:Y:S01]  /*5b10*/  @!P0 SHF.L.U32 R54, R71, 0x10, RZ ;  /* 0x0000001047368819 */ /* 0x000fe200000006ff */
[----:B------:R-:W-:Y:S01]  /*5b20*/  @!P1 FADD.FTZ R36, -R36, -RZ ;  /* 0x800000ff24249221 */ /* 0x000fe20000010100 */
[----:B------:R-:W-:Y:S01]  /*5b30*/  @!P0 LOP3.LUT R62, R75, 0xffff0000, RZ, 0xc0, !PT ;  /* 0xffff00004b3e8812 */ /* 0x000fe200078ec0ff */
[----:B------:R-:W-:Y:S01]  /*5b40*/  @!P0 IMAD.U32 R52, R70, 0x10000, RZ ;  /* 0x0001000046348824 */ /* 0x000fe200078e00ff */
[----:B------:R-:W-:Y:S01]  /*5b50*/  @!P0 F2FP.BF16.F32.PACK_AB R132, R18, R17 ;  /* 0x000000111284823e */ /* 0x000fe200000010ff */
        /* <DEDUP_REMOVED lines=20> */
.L_x_1726:
[----:B---34-:R-:W-:Y:S05]  /*5ca0*/  BSYNC.RECONVERGENT B0 ;  /* 0x0000000000007941 */ /* 0x018fea0003800200 */
.L_x_1725:
[----:B------:R-:W-:Y:S04]  /*5cb0*/  BSSY.RECONVERGENT B0, `(.L_x_1727) ;  /* 0x0000102000007945 */ /* 0x000fe80003800200 */
[----:B------:R-:W-:Y:S05]  /*5cc0*/  @!P6 BRA `(.L_x_1728) ;  /* 0x000000100000e947 */ /* 0x000fea0003800000 */
[C---:B------:R-:W-:Y:S02]  /*5cd0*/  ISETP.GE.AND P0, PT, R28.reuse, R27, PT ;  /* 0x0000001b1c00720c */ /* 0x040fe40003f06270 */
[C---:B--2---:R-:W-:Y:S04]  /*5ce0*/  LEA R14, P2, R113.reuse, R30, 0x1 ;  /* 0x0000001e710e7211 */ /* 0x044fe800078408ff */
[----:B------:R-:W-:Y:S05]  /*5cf0*/  LEA.HI.X R15, R113, R31, R111, 0x1, P2 ;  /* 0x0000001f710f7211 */ /* 0x000fea00010f0c6f */
[----:B------:R-:W2:Y:S02]  /*5d00*/  LDG.E.128 R48, desc[UR6][R14.64] ;  /* 0x000000060e307981 */ /* 0x000ea4000c1e1d00 */
[-C--:B------:R-:W-:Y:S04]  /*5d10*/  @!P0 ISETP.GE.U32.AND P1, PT, R28, R35.reuse, PT ;  /* 0x000000231c00820c */ /* 0x080fe80003f26070 */
[----:B------:R-:W-:Y:S02]  /*5d20*/  @!P0 SEL R0, R34, RZ, P1 ;  /* 0x000000ff22008207 */ /* 0x000fe40000800000 */
[----:B------:R-:W-:Y:S02]  /*5d30*/  @!P0 SEL R3, R125, RZ, P1 ;  /* 0x000000ff7d038207 */ /* 0x000fe40000800000 */
[----:B------:R-:W-:Y:S02]  /*5d40*/  @!P0 IADD3 R5, P2, PT, R121, R0, RZ ;  /* 0x0000000079058210 */ /* 0x000fe40007f5e0ff */
[----:B------:R-:W-:Y:S03]  /*5d50*/  @!P0 SEL R9, R35, R34, !P1 ;  /* 0x0000002223098207 */ /* 0x000fe60004800000 */
[----:B------:R-:W-:Y:S01]  /*5d60*/  @!P0 IMAD.X R0, R110, 0x1, R3, P2 ;  /* 0x000000016e008824 */ /* 0x000fe200010e0603 */
[----:B------:R-:W-:Y:S01]  /*5d70*/  ISETP.GE.U32.OR P2, PT, R28, R35, P0 ;  /* 0x000000231c00720c */ /* 0x000fe20000746470 */
[----:B------:R-:W-:Y:S02]  /*5d80*/  @!P0 IMAD.SHL.U32 R3, R5, 0x2, RZ ;  /* 0x0000000205038824 */ /* 0x000fe400078e00ff */
[----:B------:R-:W-:Y:S01]  /*5d90*/  @!P0 IMAD.WIDE R18, R9, 0x2, R14 ;  /* 0x0000000209128825 */ /* 0x000fe200078e020e */
[----:B------:R-:W-:Y:S02]  /*5da0*/  @!P0 SHF.L.U64.HI R0, R5, 0x1, R0 ;  /* 0x0000000105008819 */ /* 0x000fe40000010200 */
[C---:B------:R-:W-:Y:S03]  /*5db0*/  @!P0 IADD3 R6, P1, PT, R3.reuse, R100, RZ ;  /* 0x0000006403068210 */ /* 0x040fe60007f3e0ff */
[----:B------:R-:W3:Y:S01]  /*5dc0*/  @!P0 LDG.E.128 R16, desc[UR6][R18.64] ;  /* 0x0000000612108981 */ /* 0x000ee2000c1e1d00 */
[C---:B------:R-:W-:Y:S02]  /*5dd0*/  @!P0 IADD3.X R7, PT, PT, R0.reuse, R101, RZ, P1, !PT ;  /* 0x0000006500078210 */ /* 0x040fe40000ffe4ff */
[----:B------:R-:W-:Y:S05]  /*5de0*/  @!P0 IADD3 R38, P1, PT, R3, R102, RZ ;  /* 0x0000006603268210 */ /* 0x000fea0007f3e0ff */
[----:B------:R-:W4:Y:S01]  /*5df0*/  @!P0 LDG.E.128 R4, desc[UR6][R6.64] ;  /* 0x0000000606048981 */ /* 0x000f22000c1e1d00 */
[----:B------:R-:W-:Y:S01]  /*5e00*/  @!P0 IMAD.X R39, R0, 0x1, R103, P1 ;  /* 0x0000000100278824 */ /* 0x000fe200008e0667 */
[----:B------:R-:W-:Y:S06]  /*5e10*/  ISETP.GE.AND P1, PT, R26, R27, PT ;  /* 0x0000001b1a00720c */ /* 0x000fec0003f26270 */
[----:B------:R2:W5:Y:S02]  /*5e20*/  @!P0 LDG.E.128 R44, desc[UR6][R38.64] ;  /* 0x00000006262c8981 */ /* 0x000564000c1e1d00 */
[C---:B--2---:R-:W-:Y:S01]  /*5e30*/  @!P0 SHF.L.U32 R39, R48.reuse, 0x10, RZ ;  /* 0x0000001030278819 */ /* 0x044fe200000006ff */
[C---:B------:R-:W-:Y:S01]  /*5e40*/  @!P0 IMAD.U32 R40, R49.reuse, 0x10000, RZ ;  /* 0x0001000031288824 */ /* 0x040fe200078e00ff */
[----:B------:R-:W-:Y:S02]  /*5e50*/  @!P0 LOP3.LUT R41, R48, 0xffff0000, RZ, 0xc0, !PT ;  /* 0xffff000030298812 */ /* 0x000fe400078ec0ff */
[----:B------:R-:W-:Y:S02]  /*5e60*/  @!P0 LOP3.LUT R43, R49, 0xffff0000, RZ, 0xc0, !PT ;  /* 0xffff0000312b8812 */ /* 0x000fe400078ec0ff */
[C---:B---3--:R-:W-:Y:S01]  /*5e70*/  @!P0 LOP3.LUT R9, R19.reuse, 0xffff0000, RZ, 0xc0, !PT ;  /* 0xffff000013098812 */ /* 0x048fe200078ec0ff */
[----:B------:R-:W-:Y:S01]  /*5e80*/  @!P0 IMAD.U32 R11, R19, 0x10000, RZ ;  /* 0x00010000130b8824 */ /* 0x000fe200078e00ff */
[C---:B------:R-:W-:Y:S01]  /*5e90*/  @!P0 LOP3.LUT R21, R16.reuse, 0xffff0000, RZ, 0xc0, !PT ;  /* 0xffff000010158812 */ /* 0x040fe200078ec0ff */
[----:B------:R-:W-:Y:S01]  /*5ea0*/  @!P0 IMAD.U32 R22, R16, 0x10000, RZ ;  /* 0x0001000010168824 */ /* 0x000fe200078e00ff */
[C---:B------:R-:W-:Y:S01]  /*5eb0*/  @!P0 SHF.L.U32 R16, R17.reuse, 0x10, RZ ;  /* 0x0000001011108819 */ /* 0x040fe200000006ff */
[----:B------:R-:W-:Y:S01]  /*5ec0*/  @!P0 IMAD.U32 R13, R18, 0x10000, RZ ;  /* 0x00010000120d8824 */ /* 0x000fe200078e00ff */
[----:B------:R-:W-:Y:S02]  /*5ed0*/  @!P0 LOP3.LUT R20, R17, 0xffff0000, RZ, 0xc0, !PT ;  /* 0xffff000011148812 */ /* 0x000fe400078ec0ff */
[C---:B----4-:R-:W-:Y:S01]  /*5ee0*/  @!P0 SHF.L.U32 R37, R4.reuse, 0x10, RZ ;  /* 0x0000001004258819 */ /* 0x050fe200000006ff */
[C---:B------:R-:W-:Y:S01]  /*5ef0*/  @!P0 IMAD.U32 R23, R5.reuse, 0x10000, RZ ;  /* 0x0001000005178824 */ /* 0x040fe200078e00ff */
[----:B------:R-:W-:Y:S02]  /*5f00*/  @!P0 LOP3.LUT R24, R4, 0xffff0000, RZ, 0xc0, !PT ;  /* 0xffff000004188812 */ /* 0x000fe400078ec0ff */
[----:B------:R-:W-:Y:S01]  /*5f10*/  @!P0 LOP3.LUT R19, R5, 0xffff0000, RZ, 0xc0, !PT ;  /* 0xffff000005138812 */ /* 0x000fe200078ec0ff */
[----:B------:R-:W-:Y:S01]  /*5f20*/  @!P2 FADD.FTZ R37, -R37, -RZ ;  /* 0x800000ff2525a221 */ /* 0x000fe20000010100 */
[----:B------:R-:W-:Y:S01]  /*5f30*/  @!P0 LOP3.LUT R12, R18, 0xffff0000, RZ, 0xc0, !PT ;  /* 0xffff0000120c8812 */ /* 0x000fe200078ec0ff */
[----:B------:R-:W-:Y:S01]  /*5f40*/  @!P2 FADD.FTZ R24, -R24, -RZ ;  /* 0x800000ff1818a221 */ /* 0x000fe20000010100 */
[----:B-----5:R-:W-:Y:S01]  /*5f50*/  @!P0 LOP3.LUT R38, R44, 0xffff0000, RZ, 0xc0, !PT ;  /* 0xffff00002c268812 */ /* 0x020fe200078ec0ff */
[----:B------:R-:W-:Y:S01]  /*5f60*/  @!P2 FADD.FTZ R23, -R23, -RZ ;  /* 0x800000ff1717a221 */ /* 0x000fe20000010100 */
[----:B------:R-:W-:Y:S01]  /*5f70*/  @!P0 LOP3.LUT R17, R6, 0xffff0000, RZ, 0xc0, !PT ;  /* 0xffff000006118812 */ /* 0x000fe200078ec0ff */
[----:B------:R-:W-:Y:S01]  /*5f80*/  @!P2 FADD.FTZ R19, -R19, -RZ ;  /* 0x800000ff1313a221 */ /* 0x000fe20000010100 */
[C---:B------:R-:W-:Y:S01]  /*5f90*/  @!P0 SHF.L.U32 R10, R7.reuse, 0x10, RZ ;  /* 0x00000010070a8819 */ /* 0x040fe200000006ff */
[----:B------:R-:W-:Y:S01]  /*5fa0*/  @!P0 FMUL.FTZ R0, R22, R37 ;  /* 0x0000002516008220 */ /* 0x000fe20000410000 */
[----:B------:R-:W-:Y:S01]  /*5fb0*/  @!P0 LOP3.LUT R8, R7, 0xffff0000, RZ, 0xc0, !PT ;  /* 0xffff000007088812 */ /* 0x000fe200078ec0ff */
[----:B------:R-:W-:Y:S01]  /*5fc0*/  @!P0 IMAD.U32 R36, R44, 0x10000, RZ ;  /* 0x000100002c248824 */ /* 0x000fe200078e00ff */
[----:B------:R-:W-:Y:S01]  /*5fd0*/  @!P0 LOP3.LUT R44, R45, 0xffff0000, RZ, 0xc0, !PT ;  /* 0xffff00002d2c8812 */ /* 0x000fe200078ec0ff */
[----:B------:R-:W-:Y:S01]  /*5fe0*/  @!P0 FMUL.FTZ R2, R21, R24 ;  /* 0x0000001815028220 */ /* 0x000fe20000410000 */
[----:B------:R-:W-:Y:S01]  /*5ff0*/  @!P0 FMUL.FTZ R3, R16, R23 ;  /* 0x0000001710038220 */ /* 0x000fe20000410000 */
[----:B------:R-:W-:Y:S02]  /*6000*/  @!P0 IMAD.U32 R42, R45, 0x10000, RZ ;  /* 0x000100002d2a8824 */ /* 0x000fe400078e00ff */
[----:B------:R-:W-:Y:S01]  /*6010*/  @!P0 FMUL.FTZ R4, R20, R19 ;  /* 0x0000001314048220 */ /* 0x000fe20000410000 */
[----:B------:R-:W-:Y:S01]  /*6020*/  @!P0 FFMA.FTZ R0, R39, R36, R0 ;  /* 0x0000002427008223 */ /* 0x000fe20000010000 */
[----:B------:R-:W-:Y:S01]  /*6030*/  @!P0 LOP3.LUT R39, R46, 0xffff0000, RZ, 0xc0, !PT ;  /* 0xffff00002e278812 */ /* 0x000fe200078ec0ff */
[----:B------:R-:W-:Y:S02]  /*6040*/  @!P0 IMAD.U32 R18, R6, 0x10000, RZ ;  /* 0x0001000006128824 */ /* 0x000fe400078e00ff */
[----:B------:R-:W-:Y:S01]  /*6050*/  @!P0 FFMA.FTZ R2, R41, R38, R2 ;  /* 0x0000002629028223 */ /* 0x000fe20000010002 */
[----:B------:R-:W-:Y:S01]  /*6060*/  @!P0 SHF.L.U32 R38, R46, 0x10, RZ ;  /* 0x000000102e268819 */ /* 0x000fe200000006ff */
[----:B------:R-:W-:Y:S01]  /*6070*/  @!P0 FFMA.FTZ R3, R40, R42, R3 ;  /* 0x0000002a28038223 */ /* 0x000fe20000010003 */
[----:B------:R-:W-:Y:S01]  /*6080*/  @!P0 LOP3.LUT R42, R47, 0xffff0000, RZ, 0xc0, !PT ;  /* 0xffff00002f2a8812 */ /* 0x000fe200078ec0ff */
[----:B------:R-:W-:Y:S01]  /*6090*/  @!P0 FFMA.FTZ R4, R43, R44, R4 ;  /* 0x0000002c2b048223 */ /* 0x000fe20000010004 */
[----:B------:R-:W-:Y:S01]  /*60a0*/  @!P0 F2FP.BF16.F32.PACK_AB R2, R2, R0 ;  /* 0x000000000202823e */ /* 0x000fe200000010ff */
[----:B------:R-:W-:Y:S01]  /*60b0*/  @!P2 FADD.FTZ R18, -R18, -RZ ;  /* 0x800000ff1212a221 */ /* 0x000fe20000010100 */
[----:B------:R-:W-:Y:S01]  /*60c0*/  @!P0 LOP3.LUT R41, R51, 0xffff0000, RZ, 0xc0, !PT ;  /* 0xffff000033298812 */ /* 0x000fe200078ec0ff */
[----:B------:R-:W-:Y:S01]  /*60d0*/  @!P2 FADD.FTZ R17, -R17, -RZ ;  /* 0x800000ff1111a221 */ /* 0x000fe20000010100 */
[----:B------:R-:W-:Y:S01]  /*60e0*/  @!P0 F2FP.BF16.F32.PACK_AB R53, R4, R3 ;  /* 0x000000030435823e */ /* 0x000fe200000010ff */
[----:B------:R-:W-:Y:S01]  /*60f0*/  @!P2 FADD.FTZ R10, -R10, -RZ ;  /* 0x800000ff0a0aa221 */ /* 0x000fe20000010100 */
[----:B------:R-:W-:Y:S01]  /*6100*/  @!P0 LOP3.LUT R3, R50, 0xffff0000, RZ, 0xc0, !PT ;  /* 0xffff000032038812 */ /* 0x000fe200078ec0ff */
[----:B------:R-:W-:Y:S01]  /*6110*/  @!P2 FADD.FTZ R8, -R8, -RZ ;  /* 0x800000ff0808a221 */ /* 0x000fe20000010100 */
[----:B------:R-:W-:Y:S01]  /*6120*/  @!P1 ISETP.GE.U32.AND P2, PT, R26, R35, PT ;  /* 0x000000231a00920c */ /* 0x000fe20003f46070 */
[----:B------:R-:W-:Y:S01]  /*6130*/  @!P0 FMUL.FTZ R5, R13, R18 ;  /* 0x000000120d058220 */ /* 0x000fe20000410000 */
[----:B------:R-:W-:Y:S02]  /*6140*/  @!P0 IMAD.U32 R36, R50, 0x10000, RZ ;  /* 0x0001000032248824 */ /* 0x000fe400078e00ff */
[----:B------:R-:W-:Y:S01]  /*6150*/  @!P0 FMUL.FTZ R6, R12, R17 ;  /* 0x000000110c068220 */ /* 0x000fe20000410000 */
[----:B------:R-:W-:Y:S01]  /*6160*/  @!P1 SEL R4, R34, RZ, P2 ;  /* 0x000000ff22049207 */ /* 0x000fe20001000000 */
[----:B------:R-:W-:Y:S01]  /*6170*/  @!P0 FMUL.FTZ R7, R11, R10 ;  /* 0x0000000a0b078220 */ /* 0x000fe20000410000 */
[----:B------:R-:W-:Y:S01]  /*6180*/  @!P1 SEL R43, R125, RZ, P2 ;  /* 0x000000ff7d2b9207 */ /* 0x000fe20001000000 */
[----:B------:R-:W-:Y:S01]  /*6190*/  @!P0 IMAD.U32 R40, R47, 0x10000, RZ ;  /* 0x000100002f288824 */ /* 0x000fe200078e00ff */
[----:B------:R-:W-:Y:S01]  /*61a0*/  @!P1 IADD3 R4, P6, PT, R121, R4, RZ ;  /* 0x0000000479049210 */ /* 0x000fe20007fde0ff */
[----:B------:R-:W-:Y:S02]  /*61b0*/  @!P0 IMAD.U32 R0, R51, 0x10000, RZ ;  /* 0x0001000033008824 */ /* 0x000fe400078e00ff */
[----:B------:R-:W-:Y:S01]  /*61c0*/  @!P0 FMUL.FTZ R8, R9, R8 ;  /* 0x0000000809088220 */ /* 0x000fe20000410000 */
[----:B------:R-:W-:Y:S01]  /*61d0*/  @!P0 FFMA.FTZ R5, R36, R38, R5 ;  /* 0x0000002624058223 */ /* 0x000fe20000010005 */
[----:B------:R-:W-:Y:S01]  /*61e0*/  @!P1 IADD3.X R43, PT, PT, R110, R43, RZ, P6, !PT ;  /* 0x0000002b6e2b9210 */ /* 0x000fe200037fe4ff */
[----:B------:R-:W-:Y:S01]  /*61f0*/  @!P0 FFMA.FTZ R6, R3, R39, R6 ;  /* 0x0000002703068223 */ /* 0x000fe20000010006 */
[----:B------:R-:W-:Y:S01]  /*6200*/  LEA R60, P6, R77, R96, 0x1 ;  /* 0x000000604d3c7211 */ /* 0x000fe200078c08ff */
[----:B------:R-:W-:Y:S01]  /*6210*/  @!P0 FFMA.FTZ R7, R0, R40, R7 ;  /* 0x0000002800078223 */ /* 0x000fe20000010007 */
[----:B------:R-:W-:Y:S01]  /*6220*/  @!P1 SEL R3, R35, R34, !P2 ;  /* 0x0000002223039207 */ /* 0x000fe20005000000 */
[----:B------:R-:W-:Y:S01]  /*6230*/  @!P0 FFMA.FTZ R8, R41, R42, R8 ;  /* 0x0000002a29088223 */ /* 0x000fe20000010008 */
[----:B------:R-:W-:Y:S01]  /*6240*/  @!P0 F2FP.BF16.F32.PACK_AB R6, R6, R5 ;  /* 0x000000050606823e */ /* 0x000fe200000010ff */
[----:B------:R-:W-:Y:S01]  /*6250*/  @!P0 IMAD.MOV.U32 R49, RZ, RZ, R53 ;  /* 0x000000ffff318224 */ /* 0x000fe200078e0035 */
[----:B------:R-:W-:Y:S01]  /*6260*/  LEA.HI.X R61, R77, R97, R78, 0x1, P6 ;  /* 0x000000614d3d7211 */ /* 0x000fe200030f0c4e */
[----:B------:R-:W-:Y:S01]  /*6270*/  @!P0 IMAD.MOV.U32 R48, RZ, RZ, R2 ;  /* 0x000000ffff308224 */ /* 0x000fe200078e0002 */
[----:B------:R-:W-:Y:S01]  /*6280*/  @!P0 F2FP.BF16.F32.PACK_AB R7, R8, R7 ;  /* 0x000000070807823e */ /* 0x000fe200000010ff */
[----:B------:R-:W-:Y:S01]  /*6290*/  @!P0 IMAD.MOV.U32 R50, RZ, RZ, R6 ;  /* 0x000000ffff328224 */ /* 0x000fe200078e0006 */
[C---:B------:R-:W-:Y:S02]  /*62a0*/  @!P1 SHF.L.U32 R53, R4.reuse, 0x1, RZ ;  /* 0x0000000104359819 */ /* 0x040fe400000006ff */
[----:B------:R-:W-:Y:S01]  /*62b0*/  @!P1 SHF.L.U64.HI R0, R4, 0x1, R43 ;  /* 0x0000000104009819 */ /* 0x000fe2000001022b */
[----:B------:R-:W-:Y:S01]  /*62c0*/  @!P0 IMAD.MOV.U32 R51, RZ, RZ, R7 ;  /* 0x000000ffff338224 */ /* 0x000fe200078e0007 */
[----:B------:R-:W-:Y:S01]  /*62d0*/  @!P1 IADD3 R40, P0, PT, R53, R100, RZ ;  /* 0x0000006435289210 */ /* 0x000fe20007f1e0ff */
[----:B------:R-:W-:Y:S03]  /*62e0*/  @!P1 IMAD.WIDE R4, R3, 0x2, R14 ;  /* 0x0000000203049825 */ /* 0x000fe600078e020e */
[C---:B------:R-:W-:Y:S01]  /*62f0*/  @!P1 IADD3.X R41, PT, PT, R0.reuse, R101, RZ, P0, !PT ;  /* 0x0000006500299210 */ /* 0x040fe200007fe4ff */
[----:B------:R2:W-:Y:S01]  /*6300*/  STG.E.128 desc[UR6][R60.64], R48 ;  /* 0x000000303c007986 */ /* 0x0005e2000c101d06 */
[----:B------:R-:W-:Y:S05]  /*6310*/  @!P1 IADD3 R38, P0, PT, R53, R102, RZ ;  /* 0x0000006635269210 */ /* 0x000fea0007f1e0ff */
[----:B------:R-:W-:Y:S01]  /*6320*/  @!P1 IMAD.X R39, R0, 0x1, R103, P0 ;  /* 0x0000000100279824 */ /* 0x000fe200000e0667 */
[----:B------:R-:W-:Y:S01]  /*6330*/  ISETP.GE.U32.OR P0, PT, R26, R35, P1 ;  /* 0x000000231a00720c */ /* 0x000fe20000f06470 */
[----:B------:R-:W3:Y:S08]  /*6340*/  @!P1 LDG.E.128 R4, desc[UR6][R4.64+0x40] ;  /* 0x0000400604049981 */ /* 0x000ef0000c1e1d00 */
[----:B------:R-:W4:Y:S08]  /*6350*/  @!P1 LDG.E.128 R40, desc[UR6][R40.64+0x40] ;  /* 0x0000400628289981 */ /* 0x000f30000c1e1d00 */
[----:B------:R-:W5:Y:S08]  /*6360*/  @!P1 LDG.E.128 R56, desc[UR6][R38.64+0x40] ;  /* 0x0000400626389981 */ /* 0x000f70000c1e1d00 */
[----:B------:R-:W2:Y:S01]  /*6370*/  LDG.E.128 R52, desc[UR6][R14.64+0x40] ;  /* 0x000040060e347981 */ /* 0x000ea2000c1e1d00 */
[C---:B---3--:R-:W-:Y:S01]  /*6380*/  @!P1 LOP3.LUT R9, R7.reuse, 0xffff0000, RZ, 0xc0, !PT ;  /* 0xffff000007099812 */ /* 0x048fe200078ec0ff */
[----:B------:R-:W-:Y:S01]  /*6390*/  @!P1 IMAD.U32 R10, R7, 0x10000, RZ ;  /* 0x00010000070a9824 */ /* 0x000fe200078e00ff */
[C---:B------:R-:W-:Y:S01]  /*63a0*/  @!P1 LOP3.LUT R2, R4.reuse, 0xffff0000, RZ, 0xc0, !PT ;  /* 0xffff000004029812 */ /* 0x040fe200078ec0ff */
[----:B------:R-:W-:Y:S01]  /*63b0*/  @!P1 IMAD.U32 R0, R4, 0x10000, RZ ;  /* 0x0001000004009824 */ /* 0x000fe200078e00ff */
[C---:B------:R-:W-:Y:S02]  /*63c0*/  @!P1 SHF.L.U32 R3, R5.reuse, 0x10, RZ ;  /* 0x0000001005039819 */ /* 0x040fe400000006ff */
[----:B------:R-:W-:Y:S01]  /*63d0*/  @!P1 LOP3.LUT R4, R5, 0xffff0000, RZ, 0xc0, !PT ;  /* 0xffff000005049812 */ /* 0x000fe200078ec0ff */
[----:B------:R-:W-:Y:S01]  /*63e0*/  @!P1 IMAD.U32 R5, R6, 0x10000, RZ ;  /* 0x0001000006059824 */ /* 0x000fe200078e00ff */
[C---:B----4-:R-:W-:Y:S01]  /*63f0*/  @!P1 SHF.L.U32 R19, R40.reuse, 0x10, RZ ;  /* 0x0000001028139819 */ /* 0x050fe200000006ff */
[C---:B------:R-:W-:Y:S01]  /*6400*/  @!P1 IMAD.U32 R16, R41.reuse, 0x10000, RZ ;  /* 0x0001000029109824 */ /* 0x040fe200078e00ff */
[----:B------:R-:W-:Y:S01]  /*6410*/  @!P1 LOP3.LUT R17, R40, 0xffff0000, RZ, 0xc0, !PT ;  /* 0xffff000028119812 */ /* 0x000fe200078ec0ff */
        /* <DEDUP_REMOVED lines=8> */
[----:B------:R-:W-:Y:S01]  /*64a0*/  @!P0 FADD.FTZ R16, -R16, -RZ ;  /* 0x800000ff10108221 */ /* 0x000fe20000010100 */
        /* <DEDUP_REMOVED lines=8> */
[----:B------:R-:W-:Y:S01]  /*6530*/  @!P1 LOP3.LUT R43, R53, 0xffff0000, RZ, 0xc0, !PT ;  /* 0xffff0000352b9812 */ /* 0x000fe200078ec0ff */
[----:B------:R-:W-:Y:S01]  /*6540*/  @!P0 FADD.FTZ R8, -R8, -RZ ;  /* 0x800000ff08088221 */ /* 0x000fe20000010100 */
[----:B------:R-:W-:Y:S01]  /*6550*/  ISETP.GE.AND P0, PT, R25, R27, PT ;  /* 0x0000001b1900720c */ /* 0x000fe20003f06270 */
[----:B------:R-:W-:Y:S01]  /*6560*/  @!P1 FMUL.FTZ R0, R0, R19 ;  /* 0x0000001300009220 */ /* 0x000fe20000410000 */
[----:B------:R-:W-:Y:S01]  /*6570*/  @!P1 SHF.L.U32 R45, R58, 0x10, RZ ;  /* 0x000000103a2d9819 */ /* 0x000fe200000006ff */
[----:B------:R-:W-:Y:S01]  /*6580*/  @!P1 IMAD.U32 R39, R52, 0x10000, RZ ;  /* 0x0001000034279824 */ /* 0x000fe200078e00ff */
[----:B------:R-:W-:Y:S01]  /*6590*/  @!P1 LOP3.LUT R6, R6, 0xffff0000, RZ, 0xc0, !PT ;  /* 0xffff000006069812 */ /* 0x000fe200078ec0ff */
[----:B------:R-:W-:Y:S01]  /*65a0*/  @!P1 FMUL.FTZ R2, R2, R17 ;  /* 0x0000001102029220 */ /* 0x000fe20000410000 */
[----:B------:R-:W-:Y:S01]  /*65b0*/  @!P1 LOP3.LUT R46, R58, 0xffff0000, RZ, 0xc0, !PT ;  /* 0xffff00003a2e9812 */ /* 0x000fe200078ec0ff */
[----:B------:R-:W-:Y:S01]  /*65c0*/  @!P1 IMAD.U32 R42, R57, 0x10000, RZ ;  /* 0x00010000392a9824 */ /* 0x000fe200078e00ff */
[----:B------:R-:W-:Y:S01]  /*65d0*/  @!P1 LOP3.LUT R48, R59, 0xffff0000, RZ, 0xc0, !PT ;  /* 0xffff00003b309812 */ /* 0x000fe200078ec0ff */
[----:B------:R-:W-:Y:S01]  /*65e0*/  @!P1 FMUL.FTZ R3, R3, R16 ;  /* 0x0000001003039220 */ /* 0x000fe20000410000 */
[----:B------:R-:W-:Y:S02]  /*65f0*/  @!P1 IMAD.U32 R47, R59, 0x10000, RZ ;  /* 0x000100003b2f9824 */ /* 0x000fe400078e00ff */
[----:B------:R-:W-:Y:S01]  /*6600*/  @!P1 FFMA.FTZ R0, R39, R36, R0 ;  /* 0x0000002427009223 */ /* 0x000fe20000010000 */
[----:B------:R-:W-:Y:S01]  /*6610*/  @!P1 LOP3.LUT R39, R54, 0xffff0000, RZ, 0xc0, !PT ;  /* 0xffff000036279812 */ /* 0x000fe200078ec0ff */
[----:B------:R-:W-:Y:S01]  /*6620*/  @!P1 FFMA.FTZ R2, R41, R38, R2 ;  /* 0x0000002629029223 */ /* 0x000fe20000010002 */
[----:B------:R-:W-:Y:S01]  /*6630*/  @!P0 ISETP.GE.U32.AND P2, PT, R25, R35, PT ;  /* 0x000000231900820c */ /* 0x000fe20003f46070 */
[----:B------:R-:W-:Y:S01]  /*6640*/  @!P1 FFMA.FTZ R3, R40, R42, R3 ;  /* 0x0000002a28039223 */ /* 0x000fe20000010003 */
[----:B------:R-:W-:Y:S01]  /*6650*/  @!P1 FMUL.FTZ R4, R4, R13 ;  /* 0x0000000d04049220 */ /* 0x000fe20000410000 */
[----:B------:R-:W-:Y:S01]  /*6660*/  @!P1 FMUL.FTZ R5, R5, R12 ;  /* 0x0000000c05059220 */ /* 0x000fe20000410000 */
[----:B------:R-:W-:Y:S01]  /*6670*/  @!P0 SEL R40, R34, RZ, P2 ;  /* 0x000000ff22288207 */ /* 0x000fe20001000000 */
[----:B------:R-:W-:Y:S01]  /*6680*/  @!P1 IMAD.U32 R36, R54, 0x10000, RZ ;  /* 0x0001000036249824 */ /* 0x000fe200078e00ff */
[----:B------:R-:W-:Y:S01]  /*6690*/  @!P0 SEL R41, R125, RZ, P2 ;  /* 0x000000ff7d298207 */ /* 0x000fe20001000000 */
[----:B------:R-:W-:Y:S01]  /*66a0*/  @!P1 FFMA.FTZ R4, R43, R44, R4 ;  /* 0x0000002c2b049223 */ /* 0x000fe20000010004 */
[----:B------:R-:W-:Y:S01]  /*66b0*/  @!P0 IADD3 R57, P6, PT, R121, R40, RZ ;  /* 0x0000002879398210 */ /* 0x000fe20007fde0ff */
[----:B------:R-:W-:Y:S01]  /*66c0*/  @!P1 FFMA.FTZ R5, R36, R45, R5 ;  /* 0x0000002d24059223 */ /* 0x000fe20000010005 */
[----:B------:R-:W-:Y:S01]  /*66d0*/  @!P1 F2FP.BF16.F32.PACK_AB R0, R2, R0 ;  /* 0x000000000200923e */ /* 0x000fe200000010ff */
[----:B------:R-:W-:Y:S01]  /*66e0*/  @!P1 FMUL.FTZ R6, R6, R11 ;  /* 0x0000000b06069220 */ /* 0x000fe20000410000 */
[----:B------:R-:W-:Y:S01]  /*66f0*/  @!P0 IADD3.X R36, PT, PT, R110, R41, RZ, P6, !PT ;  /* 0x000000296e248210 */ /* 0x000fe200037fe4ff */
[----:B------:R-:W-:Y:S01]  /*6700*/  @!P1 FMUL.FTZ R7, R10, R7 ;  /* 0x000000070a079220 */ /* 0x000fe20000410000 */
[C---:B------:R-:W-:Y:S01]  /*6710*/  @!P1 LOP3.LUT R41, R55.reuse, 0xffff0000, RZ, 0xc0, !PT ;  /* 0xffff000037299812 */ /* 0x040fe200078ec0ff */
[----:B------:R-:W-:Y:S01]  /*6720*/  @!P1 IMAD.U32 R38, R55, 0x10000, RZ ;  /* 0x0001000037269824 */ /* 0x000fe200078e00ff */
[----:B------:R-:W-:Y:S01]  /*6730*/  @!P1 F2FP.BF16.F32.PACK_AB R3, R4, R3 ;  /* 0x000000030403923e */ /* 0x000fe200000010ff */
[----:B------:R-:W-:Y:S01]  /*6740*/  @!P1 FMUL.FTZ R8, R9, R8 ;  /* 0x0000000809089220 */ /* 0x000fe20000410000 */
[----:B------:R-:W-:Y:S01]  /*6750*/  @!P0 SHF.L.U64.HI R36, R57, 0x1, R36 ;  /* 0x0000000139248819 */ /* 0x000fe20000010224 */
[----:B------:R-:W-:Y:S01]  /*6760*/  @!P1 FFMA.FTZ R6, R39, R46, R6 ;  /* 0x0000002e27069223 */ /* 0x000fe20000010006 */
[----:B------:R-:W-:Y:S01]  /*6770*/  @!P1 MOV R52, R0 ;  /* 0x0000000000349202 */ /* 0x000fe20000000f00 */
[----:B------:R-:W-:Y:S01]  /*6780*/  @!P1 FFMA.FTZ R7, R38, R47, R7 ;  /* 0x0000002f26079223 */ /* 0x000fe20000010007 */
[----:B------:R-:W-:Y:S01]  /*6790*/  @!P1 FFMA.FTZ R8, R41, R48, R8 ;  /* 0x0000003029089223 */ /* 0x000fe20000010008 */
[----:B------:R-:W-:Y:S01]  /*67a0*/  @!P0 IMAD.SHL.U32 R57, R57, 0x2, RZ ;  /* 0x0000000239398824 */ /* 0x000fe200078e00ff */
[----:B------:R-:W-:Y:S01]  /*67b0*/  @!P1 F2FP.BF16.F32.PACK_AB R6, R6, R5 ;  /* 0x000000050606923e */ /* 0x000fe200000010ff */
[----:B------:R-:W-:Y:S01]  /*67c0*/  @!P1 IMAD.MOV.U32 R53, RZ, RZ, R3 ;  /* 0x000000ffff359224 */ /* 0x000fe200078e0003 */
[----:B------:R-:W-:Y:S02]  /*67d0*/  @!P0 SEL R3, R35, R34, !P2 ;  /* 0x0000002223038207 */ /* 0x000fe40005000000 */
[----:B------:R-:W-:Y:S02]  /*67e0*/  @!P1 F2FP.BF16.F32.PACK_AB R7, R8, R7 ;  /* 0x000000070807923e */ /* 0x000fe400000010ff */
[----:B------:R-:W-:Y:S01]  /*67f0*/  @!P1 MOV R54, R6 ;  /* 0x0000000600369202 */ /* 0x000fe20000000f00 */
[----:B------:R-:W-:Y:S01]  /*6800*/  @!P0 IMAD.WIDE R4, R3, 0x2, R14 ;  /* 0x0000000203048825 */ /* 0x000fe200078e020e */
[C---:B------:R-:W-:Y:S03]  /*6810*/  @!P0 IADD3 R40, P6, PT, R57.reuse, R100, RZ ;  /* 0x0000006439288210 */ /* 0x040fe60007fde0ff */
[----:B------:R-:W-:Y:S01]  /*6820*/  @!P1 IMAD.MOV.U32 R55, RZ, RZ, R7 ;  /* 0x000000ffff379224 */ /* 0x000fe200078e0007 */
[----:B------:R-:W-:Y:S01]  /*6830*/  @!P0 IADD3 R38, P1, PT, R57, R102, RZ ;  /* 0x0000006639268210 */ /* 0x000fe20007f3e0ff */
[C---:B------:R-:W-:Y:S03]  /*6840*/  @!P0 IMAD.X R41, R36.reuse, 0x1, R101, P6 ;  /* 0x0000000124298824 */ /* 0x040fe600030e0665 */
[----:B------:R-:W-:Y:S01]  /*6850*/  @!P0 IADD3.X R39, PT, PT, R36, R103, RZ, P1, !PT ;  /* 0x0000006724278210 */ /* 0x000fe20000ffe4ff */
[----:B------:R3:W-:Y:S01]  /*6860*/  STG.E.128 desc[UR6][R60.64+0x40], R52 ;  /* 0x000040343c007986 */ /* 0x0007e2000c101d06 */
[----:B------:R-:W-:Y:S07]  /*6870*/  ISETP.GE.U32.OR P1, PT, R25, R35, P0 ;  /* 0x000000231900720c */ /* 0x000fee0000726470 */
[----:B------:R-:W2:Y:S08]  /*6880*/  @!P0 LDG.E.128 R40, desc[UR6][R40.64+0x80] ;  /* 0x0000800628288981 */ /* 0x000eb0000c1e1d00 */
[----:B------:R-:W4:Y:S08]  /*6890*/  @!P0 LDG.E.128 R4, desc[UR6][R4.64+0x80] ;  /* 0x0000800604048981 */ /* 0x000f30000c1e1d00 */
[----:B------:R-:W5:Y:S08]  /*68a0*/  @!P0 LDG.E.128 R44, desc[UR6][R38.64+0x80] ;  /* 0x00008006262c8981 */ /* 0x000f70000c1e1d00 */
[----:B------:R-:W3:Y:S01]  /*68b0*/  LDG.E.128 R56, desc[UR6][R14.64+0x80] ;  /* 0x000080060e387981 */ /* 0x000ee2000c1e1d00 */
[C---:B--2---:R-:W-:Y:S01]  /*68c0*/  @!P0 LOP3.LUT R2, R40.reuse, 0xffff0000, RZ, 0xc0, !PT ;  /* 0xffff000028028812 */ /* 0x044fe200078ec0ff */
[----:B------:R-:W-:Y:S01]  /*68d0*/  @!P0 IMAD.U32 R0, R40, 0x10000, RZ ;  /* 0x0001000028008824 */ /* 0x000fe200078e00ff */
[C---:B------:R-:W-:Y:S01]  /*68e0*/  @!P0 SHF.L.U32 R3, R41.reuse, 0x10, RZ ;  /* 0x0000001029038819 */ /* 0x040fe200000006ff */
[----:B------:R-:W-:Y:S01]  /*68f0*/  @!P0 IMAD.U32 R11, R42, 0x10000, RZ ;  /* 0x000100002a0b8824 */ /* 0x000fe200078e00ff */
[----:B------:R-:W-:Y:S01]  /*6900*/  @!P0 LOP3.LUT R13, R41, 0xffff0000, RZ, 0xc0, !PT ;  /* 0xffff0000290d8812 */ /* 0x000fe200078ec0ff */
[----:B------:R-:W-:Y:S01]  /*6910*/  @!P1 FADD.FTZ R0, -R0, -RZ ;  /* 0x800000ff00009221 */ /* 0x000fe20000010100 */
[----:B------:R-:W-:Y:S01]  /*6920*/  @!P0 LOP3.LUT R10, R42, 0xffff0000, RZ, 0xc0, !PT ;  /* 0xffff00002a0a8812 */ /* 0x000fe200078ec0ff */
[----:B------:R-:W-:Y:S01]  /*6930*/  @!P1 FADD.FTZ R2, -R2, -RZ ;  /* 0x800000ff02029221 */ /* 0x000fe20000010100 */
[C---:B----4-:R-:W-:Y:S01]  /*6940*/  @!P0 LOP3.LUT R19, R4.reuse, 0xffff0000, RZ, 0xc0, !PT ;  /* 0xffff000004138812 */ /* 0x050fe200078ec0ff */
[----:B------:R-:W-:Y:S01]  /*6950*/  @!P0 IMAD.U32 R21, R4, 0x10000, RZ ;  /* 0x0001000004158824 */ /* 0x000fe200078e00ff */
[----:B------:R-:W-:Y:S01]  /*6960*/  @!P0 SHF.L.U32 R9, R43, 0x10, RZ ;  /* 0x000000102b098819 */ /* 0x000fe200000006ff */
[----:B------:R-:W-:Y:S01]  /*6970*/  @!P1 FADD.FTZ R3, -R3, -RZ ;  /* 0x800000ff03039221 */ /* 0x000fe20000010100 */
[----:B------:R-:W-:Y:S01]  /*6980*/  @!P0 SHF.L.U32 R4, R5, 0x10, RZ ;  /* 0x0000001005048819 */ /* 0x000fe200000006ff */
[----:B------:R-:W-:Y:S01]  /*6990*/  @!P0 FMUL.FTZ R0, R21, R0 ;  /* 0x0000000015008220 */ /* 0x000fe20000410000 */
[----:B------:R-:W-:Y:S01]  /*69a0*/  @!P0 LOP3.LUT R8, R43, 0xffff0000, RZ, 0xc0, !PT ;  /* 0xffff00002b088812 */ /* 0x000fe200078ec0ff */
[----:B------:R-:W-:Y:S01]  /*69b0*/  @!P0 FMUL.FTZ R2, R19, R2 ;  /* 0x0000000213028220 */ /* 0x000fe20000410000 */
[----:B------:R-:W-:Y:S01]  /*69c0*/  @!P0 LOP3.LUT R16, R5, 0xffff0000, RZ, 0xc0, !PT ;  /* 0xffff000005108812 */ /* 0x000fe200078ec0ff */
[C---:B-----5:R-:W-:Y:S01]  /*69d0*/  @!P0 IMAD.U32 R36, R44.reuse, 0x10000, RZ ;  /* 0x000100002c248824 */ /* 0x060fe200078e00ff */
[----:B------:R-:W-:Y:S01]  /*69e0*/  @!P0 LOP3.LUT R38, R44, 0xffff0000, RZ, 0xc0, !PT ;  /* 0xffff00002c268812 */ /* 0x000fe200078ec0ff */
[----:B------:R-:W-:Y:S01]  /*69f0*/  @!P0 FMUL.FTZ R3, R4, R3 ;  /* 0x0000000304038220 */ /* 0x000fe20000410000 */
[----:B------:R-:W-:Y:S01]  /*6a00*/  @!P0 LOP3.LUT R17, R6, 0xffff0000, RZ, 0xc0, !PT ;  /* 0xffff000006118812 */ /* 0x000fe200078ec0ff */
[----:B------:R-:W-:Y:S01]  /*6a10*/  @!P0 IMAD.U32 R44, R46, 0x10000, RZ ;  /* 0x000100002e2c8824 */ /* 0x000fe200078e00ff */
[----:B------:R-:W-:Y:S01]  /*6a20*/  @!P0 SHF.L.U32 R12, R7, 0x10, RZ ;  /* 0x00000010070c8819 */ /* 0x000fe200000006ff */
[----:B------:R-:W-:Y:S01]  /*6a30*/  @!P1 FADD.FTZ R13, -R13, -RZ ;  /* 0x800000ff0d0d9221 */ /* 0x000fe20000010100 */
[C---:B---3--:R-:W-:Y:S01]  /*6a40*/  @!P0 LOP3.LUT R41, R56.reuse, 0xffff0000, RZ, 0xc0, !PT ;  /* 0xffff000038298812 */ /* 0x048fe200078ec0ff */
[----:B------:R-:W-:Y:S01]  /*6a50*/  @!P0 IMAD.U32 R39, R56, 0x10000, RZ ;  /* 0x0001000038278824 */ /* 0x000fe200078e00ff */
[----:B------:R-:W-:Y:S01]  /*6a60*/  @!P0 SHF.L.U32 R42, R45, 0x10, RZ ;  /* 0x000000102d2a8819 */ /* 0x000fe200000006ff */
[----:B------:R-:W-:Y:S01]  /*6a70*/  @!P0 IMAD.U32 R14, R6, 0x10000, RZ ;  /* 0x00010000060e8824 */ /* 0x000fe200078e00ff */
[----:B------:R-:W-:Y:S01]  /*6a80*/  @!P0 SHF.L.U32 R40, R57, 0x10, RZ ;  /* 0x0000001039288819 */ /* 0x000fe200000006ff */
[----:B------:R-:W-:Y:S01]  /*6a90*/  @!P1 FADD.FTZ R11, -R11, -RZ ;  /* 0x800000ff0b0b9221 */ /* 0x000fe20000010100 */
[----:B------:R-:W-:Y:S01]  /*6aa0*/  @!P0 LOP3.LUT R15, R7, 0xffff0000, RZ, 0xc0, !PT ;  /* 0xffff0000070f8812 */ /* 0x000fe200078ec0ff */
[----:B------:R-:W-:Y:S01]  /*6ab0*/  @!P0 FFMA.FTZ R0, R39, R36, R0 ;  /* 0x0000002427008223 */ /* 0x000fe20000010000 */
[----:B------:R-:W-:Y:S01]  /*6ac0*/  @!P0 LOP3.LUT R43, R45, 0xffff0000, RZ, 0xc0, !PT ;  /* 0xffff00002d2b8812 */ /* 0x000fe200078ec0ff */
[----:B------:R-:W-:Y:S01]  /*6ad0*/  @!P1 FADD.FTZ R10, -R10, -RZ ;  /* 0x800000ff0a0a9221 */ /* 0x000fe20000010100 */
        /* <DEDUP_REMOVED lines=9> */
[----:B------:R-:W-:Y:S01]  /*6b70*/  @!P0 IMAD.U32 R36, R58, 0x10000, RZ ;  /* 0x000100003a248824 */ /* 0x000fe200078e00ff */
[C---:B------:R-:W-:Y:S01]  /*6b80*/  @!P0 SHF.L.U32 R38, R59.reuse, 0x10, RZ ;  /* 0x000000103b268819 */ /* 0x040fe200000006ff */
[----:B------:R-:W-:Y:S01]  /*6b90*/  @!P0 FMUL.FTZ R5, R14, R11 ;  /* 0x0000000b0e058220 */ /* 0x000fe20000410000 */
[----:B------:R-:W-:Y:S01]  /*6ba0*/  @!P0 LOP3.LUT R47, R59, 0xffff0000, RZ, 0xc0, !PT ;  /* 0xffff00003b2f8812 */ /* 0x000fe200078ec0ff */
[----:B------:R-:W-:Y:S01]  /*6bb0*/  @!P0 FMUL.FTZ R6, R17, R10 ;  /* 0x0000000a11068220 */ /* 0x000fe20000410000 */
[----:B------:R-:W-:Y:S01]  /*6bc0*/  @!P0 F2FP.BF16.F32.PACK_AB R0, R2, R0 ;  /* 0x000000000200823e */ /* 0x000fe200000010ff */
[----:B------:R-:W-:Y:S01]  /*6bd0*/  @!P0 FFMA.FTZ R3, R40, R42, R3 ;  /* 0x0000002a28038223 */ /* 0x000fe20000010003 */
        /* <DEDUP_REMOVED lines=15> */
.L_x_1728:
[----:B------:R-:W-:Y:S05]  /*6cd0*/  BSYNC.RECONVERGENT B0 ;  /* 0x0000000000007941 */ /* 0x000fea0003800200 */
.L_x_1727:
[----:B------:R-:W-:Y:S04]  /*6ce0*/  BSSY.RECONVERGENT B0, `(.L_x_1729) ;  /* 0x0000105000007945 */ /* 0x000fe80003800200 */
[----:B------:R-:W-:Y:S05]  /*6cf0*/  @!P5 BRA `(.L_x_1730) ;  /* 0x00000010000cd947 */ /* 0x000fea0003800000 */
[C---:B------:R-:W-:Y:S01]  /*6d00*/  ISETP.GE.AND P0, PT, R28.reuse, R27, PT ;  /* 0x0000001b1c00720c */ /* 0x040fe20003f06270 */
[----:B------:R-:W4:Y:S11]  /*6d10*/  LDC.64 R2, c[0x0][0x4a8] ;  /* 0x00012a00ff027b82 */ /* 0x000f360000000a00 */
[----:B------:R-:W-:Y:S01]  /*6d20*/  @!UPT UIADD3 URZ, UPT, UPT, URZ, URZ, URZ ;  /* 0x000000fffffff290 */ /* 0x000fe2000fffe0ff */
[----:B------:R-:W-:Y:S04]  /*6d30*/  @!P0 ISETP.GE.U32.AND P1, PT, R28, R35, PT ;  /* 0x000000231c00820c */ /* 0x000fe80003f26070 */
[----:B--2---:R-:W-:Y:S02]  /*6d40*/  @!P0 SEL R7, R34, RZ, P1 ;  /* 0x000000ff22078207 */ /* 0x004fe40000800000 */
[----:B------:R-:W-:Y:S02]  /*6d50*/  @!P0 SEL R9, R125, RZ, P1 ;  /* 0x000000ff7d098207 */ /* 0x000fe40000800000 */
[C---:B----4-:R-:W-:Y:S04]  /*6d60*/  LEA R14, P2, R2.reuse, R30, 0x7 ;  /* 0x0000001e020e7211 */ /* 0x050fe800078438ff */
[----:B------:R-:W-:Y:S02]  /*6d70*/  LEA.HI.X R15, R2, R31, R3, 0x7, P2 ;  /* 0x0000001f020f7211 */ /* 0x000fe400010f3c03 */
[----:B------:R-:W-:Y:S02]  /*6d80*/  @!P0 IADD3 R7, P2, PT, R116, R7, RZ ;  /* 0x0000000774078210 */ /* 0x000fe40007f5e0ff */
[----:B------:R-:W-:Y:S01]  /*6d90*/  @!P0 SEL R3, R35, R34, !P1 ;  /* 0x0000002223038207 */ /* 0x000fe20004800000 */
[----:B------:R-:W2:Y:S02]  /*6da0*/  LDG.E.128 R20, desc[UR6][R14.64] ;  /* 0x000000060e147981 */ /* 0x000ea4000c1e1d00 */
[----:B------:R-:W-:Y:S02]  /*6db0*/  @!P0 IMAD.X R0, R108, 0x1, R9, P2 ;  /* 0x000000016c008824 */ /* 0x000fe400010e0609 */
[----:B------:R-:W-:Y:S02]  /*6dc0*/  @!P0 IMAD.SHL.U32 R9, R7, 0x2, RZ ;  /* 0x0000000207098824 */ /* 0x000fe400078e00ff */
[----:B------:R-:W-:Y:S01]  /*6dd0*/  @!P0 IMAD.WIDE R4, R3, 0x2, R14 ;  /* 0x0000000203048825 */ /* 0x000fe200078e020e */
[----:B------:R-:W-:Y:S02]  /*6de0*/  @!P0 SHF.L.U64.HI R0, R7, 0x1, R0 ;  /* 0x0000000107008819 */ /* 0x000fe40000010200 */
[C---:B------:R-:W-:Y:S03]  /*6df0*/  @!P0 IADD3 R40, P1, PT, R9.reuse, R100, RZ ;  /* 0x0000006409288210 */ /* 0x040fe60007f3e0ff */
[----:B------:R-:W4:Y:S01]  /*6e00*/  @!P0 LDG.E.128 R4, desc[UR6][R4.64] ;  /* 0x0000000604048981 */ /* 0x000f22000c1e1d00 */
[C---:B------:R-:W-:Y:S02]  /*6e10*/  @!P0 IADD3.X R41, PT, PT, R0.reuse, R101, RZ, P1, !PT ;  /* 0x0000006500298210 */ /* 0x040fe40000ffe4ff */
[----:B------:R-:W-:Y:S05]  /*6e20*/  @!P0 IADD3 R12, P1, PT, R9, R102, RZ ;  /* 0x00000066090c8210 */ /* 0x000fea0007f3e0ff */
[----:B------:R-:W5:Y:S01]  /*6e30*/  @!P0 LDG.E.128 R40, desc[UR6][R40.64] ;  /* 0x0000000628288981 */ /* 0x000f62000c1e1d00 */
[----:B------:R-:W-:Y:S01]  /*6e40*/  @!P0 IMAD.X R13, R0, 0x1, R103, P1 ;  /* 0x00000001000d8824 */ /* 0x000fe200008e0667 */
[----:B------:R-:W-:Y:S06]  /*6e50*/  ISETP.GE.U32.OR P1, PT, R28, R35, P0 ;  /* 0x000000231c00720c */ /* 0x000fec0000726470 */
[----:B------:R1:W3:Y:S01]  /*6e60*/  @!P0 LDG.E.128 R36, desc[UR6][R12.64] ;  /* 0x000000060c248981 */ /* 0x0002e2000c1e1d00 */
[C---:B----4-:R-:W-:Y:S01]  /*6e70*/  @!P0 LOP3.LUT R9, R7.reuse, 0xffff0000, RZ, 0xc0, !PT ;  /* 0xffff000007098812 */ /* 0x050fe200078ec0ff */
[----:B------:R-:W-:Y:S01]  /*6e80*/  @!P0 IMAD.U32 R10, R7, 0x10000, RZ ;  /* 0x00010000070a8824 */ /* 0x000fe200078e00ff */
[C---:B------:R-:W-:Y:S01]  /*6e90*/  @!P0 LOP3.LUT R2, R4.reuse, 0xffff0000, RZ, 0xc0, !PT ;  /* 0xffff000004028812 */ /* 0x040fe200078ec0ff */
[----:B------:R-:W-:Y:S01]  /*6ea0*/  @!P0 IMAD.U32 R0, R4, 0x10000, RZ ;  /* 0x0001000004008824 */ /* 0x000fe200078e00ff */
[C---:B------:R-:W-:Y:S02]  /*6eb0*/  @!P0 SHF.L.U32 R3, R5.reuse, 0x10, RZ ;  /* 0x0000001005038819 */ /* 0x040fe400000006ff */
[----:B------:R-:W-:Y:S01]  /*6ec0*/  @!P0 LOP3.LUT R4, R5, 0xffff0000, RZ, 0xc0, !PT ;  /* 0xffff000005048812 */ /* 0x000fe200078ec0ff */
[----:B------:R-:W-:Y:S01]  /*6ed0*/  @!P0 IMAD.U32 R5, R6, 0x10000, RZ ;  /* 0x0001000006058824 */ /* 0x000fe200078e00ff */
[C---:B-----5:R-:W-:Y:S01]  /*6ee0*/  @!P0 LOP3.LUT R11, R42.reuse, 0xffff0000, RZ, 0xc0, !PT ;  /* 0xffff00002a0b8812 */ /* 0x060fe200078ec0ff */
[----:B------:R-:W-:Y:S01]  /*6ef0*/  @!P0 IMAD.U32 R16, R41, 0x10000, RZ ;  /* 0x0001000029108824 */ /* 0x000fe200078e00ff */
[----:B------:R-:W-:Y:S01]  /*6f00*/  @!P0 SHF.L.U32 R7, R43, 0x10, RZ ;  /* 0x000000102b078819 */ /* 0x000fe200000006ff */
[----:B-1----:R-:W-:Y:S01]  /*6f10*/  @!P0 IMAD.U32 R12, R42, 0x10000, RZ ;  /* 0x000100002a0c8824 */ /* 0x002fe200078e00ff */
[----:B------:R-:W-:Y:S01]  /*6f20*/  @!P0 SHF.L.U32 R19, R40, 0x10, RZ ;  /* 0x0000001028138819 */ /* 0x000fe200000006ff */
[----:B------:R-:W-:Y:S01]  /*6f30*/  @!P1 FADD.FTZ R11, -R11, -RZ ;  /* 0x800000ff0b0b9221 */ /* 0x000fe20000010100 */
[----:B------:R-:W-:Y:S01]  /*6f40*/  @!P0 LOP3.LUT R8, R43, 0xffff0000, RZ, 0xc0, !PT ;  /* 0xffff00002b088812 */ /* 0x000fe200078ec0ff */
[----:B------:R-:W-:Y:S01]  /*6f50*/  @!P1 FADD.FTZ R7, -R7, -RZ ;  /* 0x800000ff07079221 */ /* 0x000fe20000010100 */
[----:B------:R-:W-:Y:S01]  /*6f60*/  @!P0 LOP3.LUT R13, R41, 0xffff0000, RZ, 0xc0, !PT ;  /* 0xffff0000290d8812 */ /* 0x000fe200078ec0ff */
[----:B------:R-:W-:Y:S01]  /*6f70*/  @!P1 FADD.FTZ R19, -R19, -RZ ;  /* 0x800000ff13139221 */ /* 0x000fe20000010100 */
[----:B------:R-:W-:Y:S01]  /*6f80*/  @!P0 LOP3.LUT R6, R6, 0xffff0000, RZ, 0xc0, !PT ;  /* 0xffff000006068812 */ /* 0x000fe200078ec0ff */
[----:B------:R-:W-:Y:S01]  /*6f90*/  @!P1 FADD.FTZ R16, -R16, -RZ ;  /* 0x800000ff10109221 */ /* 0x000fe20000010100 */
[----:B------:R-:W-:Y:S01]  /*6fa0*/  @!P0 LOP3.LUT R17, R40, 0xffff0000, RZ, 0xc0, !PT ;  /* 0xffff000028118812 */ /* 0x000fe200078ec0ff */
[----:B------:R-:W-:Y:S01]  /*6fb0*/  @!P1 FADD.FTZ R12, -R12, -RZ ;  /* 0x800000ff0c0c9221 */ /* 0x000fe20000010100 */
[----:B---3--:R-:W-:Y:S01]  /*6fc0*/  @!P0 SHF.L.U32 R18, R39, 0x10, RZ ;  /* 0x0000001027128819 */ /* 0x008fe200000006ff */
        /* <DEDUP_REMOVED lines=8> */
[----:B------:R-:W-:Y:S01]  /*7050*/  @!P0 LOP3.LUT R19, R39, 0xffff0000, RZ, 0xc0, !PT ;  /* 0xffff000027138812 */ /* 0x000fe200078ec0ff */
[----:B--2---:R-:W-:Y:S02]  /*7060*/  @!P0 IMAD.U32 R11, R20, 0x10000, RZ ;  /* 0x00010000140b8824 */ /* 0x004fe400078e00ff */
[----:B------:R-:W-:Y:S01]  /*7070*/  @!P0 FMUL.FTZ R3, R3, R16 ;  /* 0x0000001003038220 */ /* 0x000fe20000410000 */
[----:B------:R-:W-:Y:S01]  /*7080*/  @!P0 LOP3.LUT R16, R37, 0xffff0000, RZ, 0xc0, !PT ;  /* 0xffff000025108812 */ /* 0x000fe200078ec0ff */
[----:B------:R-:W-:Y:S01]  /*7090*/  @!P0 FMUL.FTZ R5, R5, R12 ;  /* 0x0000000c05058220 */ /* 0x000fe20000410000 */
[----:B------:R-:W-:Y:S01]  /*70a0*/  @!P0 LOP3.LUT R12, R36, 0xffff0000, RZ, 0xc0, !PT ;  /* 0xffff0000240c8812 */ /* 0x000fe200078ec0ff */
[----:B------:R-:W-:Y:S01]  /*70b0*/  @!P0 FMUL.FTZ R8, R9, R8 ;  /* 0x0000000809088220 */ /* 0x000fe20000410000 */
[----:B------:R-:W-:Y:S01]  /*70c0*/  @!P0 SHF.L.U32 R9, R37, 0x10, RZ ;  /* 0x0000001025098819 */ /* 0x000fe200000006ff */
[----:B------:R-:W-:Y:S01]  /*70d0*/  @!P0 FMUL.FTZ R4, R4, R13 ;  /* 0x0000000d04048220 */ /* 0x000fe20000410000 */
[----:B------:R-:W-:Y:S01]  /*70e0*/  @!P0 LOP3.LUT R13, R20, 0xffff0000, RZ, 0xc0, !PT ;  /* 0xffff0000140d8812 */ /* 0x000fe200078ec0ff */
[----:B------:R-:W1:Y:S01]  /*70f0*/  LDC.64 R36, c[0x0][0x3b8] ;  /* 0x0000ee00ff247b82 */ /* 0x000e620000000a00 */
[----:B------:R-:W-:Y:S01]  /*7100*/  @!P1 ISETP.GE.U32.AND P2, PT, R26, R35, PT ;  /* 0x000000231a00920c */ /* 0x000fe20003f46070 */
[----:B------:R-:W-:Y:S01]  /*7110*/  @!P0 FMUL.FTZ R2, R2, R17 ;  /* 0x0000001102028220 */ /* 0x000fe20000410000 */
[C---:B------:R-:W-:Y:S01]  /*7120*/  @!P0 LOP3.LUT R17, R38.reuse, 0xffff0000, RZ, 0xc0, !PT ;  /* 0xffff000026118812 */ /* 0x040fe200078ec0ff */
[----:B------:R-:W-:Y:S01]  /*7130*/  @!P0 FFMA.FTZ R0, R11, R10, R0 ;  /* 0x0000000a0b008223 */ /* 0x000fe20000010000 */
[C---:B------:R-:W-:Y:S01]  /*7140*/  @!P0 LOP3.LUT R11, R21.reuse, 0xffff0000, RZ, 0xc0, !PT ;  /* 0xffff0000150b8812 */ /* 0x040fe200078ec0ff */
[----:B------:R-:W-:Y:S02]  /*7150*/  @!P0 IMAD.U32 R10, R21, 0x10000, RZ ;  /* 0x00010000150a8824 */ /* 0x000fe400078e00ff */
[----:B------:R-:W-:Y:S01]  /*7160*/  @!P0 FFMA.FTZ R2, R13, R12, R2 ;  /* 0x0000000c0d028223 */ /* 0x000fe20000010002 */
[----:B------:R-:W-:Y:S02]  /*7170*/  @!P0 IMAD.U32 R13, R38, 0x10000, RZ ;  /* 0x00010000260d8824 */ /* 0x000fe400078e00ff */
[----:B------:R-:W-:Y:S01]  /*7180*/  @!P0 FFMA.FTZ R3, R10, R9, R3 ;  /* 0x000000090a038223 */ /* 0x000fe20000010003 */
[----:B------:R-:W-:Y:S01]  /*7190*/  @!P0 LOP3.LUT R9, R22, 0xffff0000, RZ, 0xc0, !PT ;  /* 0xffff000016098812 */ /* 0x000fe200078ec0ff */
[----:B------:R-:W-:Y:S01]  /*71a0*/  @!P0 FFMA.FTZ R4, R11, R16, R4 ;  /* 0x000000100b048223 */ /* 0x000fe20000010004 */
[----:B------:R-:W-:Y:S01]  /*71b0*/  @!P0 F2FP.BF16.F32.PACK_AB R2, R2, R0 ;  /* 0x000000000202823e */ /* 0x000fe200000010ff */
[----:B------:R-:W-:Y:S02]  /*71c0*/  @!P0 IMAD.U32 R12, R22, 0x10000, RZ ;  /* 0x00010000160c8824 */ /* 0x000fe400078e00ff */
[C---:B------:R-:W-:Y:S01]  /*71d0*/  @!P0 IMAD.U32 R0, R23.reuse, 0x10000, RZ ;  /* 0x0001000017008824 */ /* 0x040fe200078e00ff */
[----:B------:R-:W-:Y:S01]  /*71e0*/  @!P0 F2FP.BF16.F32.PACK_AB R11, R4, R3 ;  /* 0x00000003040b823e */ /* 0x000fe200000010ff */
[----:B------:R-:W-:Y:S01]  /*71f0*/  @!P0 FFMA.FTZ R5, R12, R13, R5 ;  /* 0x0000000d0c058223 */ /* 0x000fe20000010005 */
[----:B------:R-:W-:Y:S01]  /*7200*/  @!P0 LOP3.LUT R3, R23, 0xffff0000, RZ, 0xc0, !PT ;  /* 0xffff000017038812 */ /* 0x000fe200078ec0ff */
[----:B------:R-:W-:Y:S01]  /*7210*/  @!P0 FFMA.FTZ R6, R9, R17, R6 ;  /* 0x0000001109068223 */ /* 0x000fe20000010006 */
[----:B------:R-:W-:Y:S01]  /*7220*/  @!P1 SEL R9, R34, RZ, P2 ;  /* 0x000000ff22099207 */ /* 0x000fe20001000000 */
[----:B------:R-:W-:Y:S01]  /*7230*/  @!P0 IMAD.MOV.U32 R21, RZ, RZ, R11 ;  /* 0x000000ffff158224 */ /* 0x000fe200078e000b */
[----:B------:R-:W-:Y:S01]  /*7240*/  @!P1 SEL R11, R125, RZ, P2 ;  /* 0x000000ff7d0b9207 */ /* 0x000fe20001000000 */
[----:B------:R-:W-:Y:S01]  /*7250*/  @!P0 FFMA.FTZ R7, R0, R18, R7 ;  /* 0x0000001200078223 */ /* 0x000fe20000010007 */
[----:B------:R-:W-:Y:S01]  /*7260*/  @!P1 IADD3 R9, P6, PT, R116, R9, RZ ;  /* 0x0000000974099210 */ /* 0x000fe20007fde0ff */
[----:B------:R-:W-:Y:S01]  /*7270*/  @!P0 FFMA.FTZ R8, R3, R19, R8 ;  /* 0x0000001303088223 */ /* 0x000fe20000010008 */
[----:B------:R-:W-:Y:S02]  /*7280*/  @!P0 F2FP.BF16.F32.PACK_AB R6, R6, R5 ;  /* 0x000000050606823e */ /* 0x000fe400000010ff */
[----:B-1----:R-:W-:Y:S01]  /*7290*/  LEA R48, P5, R36, R96, 0x7 ;  /* 0x0000006024307211 */ /* 0x002fe200078a38ff */
[----:B------:R-:W-:Y:S01]  /*72a0*/  @!P1 IMAD.X R0, R108, 0x1, R11, P6 ;  /* 0x000000016c009824 */ /* 0x000fe200030e060b */
[----:B------:R-:W-:Y:S01]  /*72b0*/  @!P0 F2FP.BF16.F32.PACK_AB R7, R8, R7 ;  /* 0x000000070807823e */ /* 0x000fe200000010ff */
[----:B------:R-:W-:Y:S01]  /*72c0*/  @!P0 IMAD.MOV.U32 R22, RZ, RZ, R6 ;  /* 0x000000ffff168224 */ /* 0x000fe200078e0006 */
[----:B------:R-:W-:Y:S02]  /*72d0*/  @!P0 MOV R20, R2 ;  /* 0x0000000200148202 */ /* 0x000fe40000000f00 */
[C---:B------:R-:W-:Y:S01]  /*72e0*/  @!P1 SHF.L.U64.HI R0, R9.reuse, 0x1, R0 ;  /* 0x0000000109009819 */ /* 0x040fe20000010200 */
[----:B------:R-:W-:Y:S01]  /*72f0*/  @!P0 IMAD.MOV.U32 R23, RZ, RZ, R7 ;  /* 0x000000ffff178224 */ /* 0x000fe200078e0007 */
[----:B------:R-:W-:Y:S02]  /*7300*/  LEA.HI.X R49, R36, R97, R37, 0x7, P5 ;  /* 0x0000006124317211 */ /* 0x000fe400028f3c25 */
[----:B------:R-:W-:Y:S02]  /*7310*/  @!P1 SHF.L.U32 R9, R9, 0x1, RZ ;  /* 0x0000000109099819 */ /* 0x000fe400000006ff */
[----:B------:R-:W-:Y:S01]  /*7320*/  @!P1 SEL R3, R35, R34, !P2 ;  /* 0x0000002223039207 */ /* 0x000fe20005000000 */
[----:B------:R1:W-:Y:S01]  /*7330*/  STG.E.128 desc[UR6][R48.64], R20 ;  /* 0x0000001430007986 */ /* 0x0003e2000c101d06 */
[----:B------:R-:W-:Y:S03]  /*7340*/  @!P1 IADD3 R44, P0, PT, R9, R100, RZ ;  /* 0x00000064092c9210 */ /* 0x000fe60007f1e0ff */
[----:B------:R-:W-:Y:S01]  /*7350*/  @!P1 IMAD.WIDE R4, R3, 0x2, R14 ;  /* 0x0000000203049825 */ /* 0x000fe200078e020e */
[C---:B------:R-:W-:Y:S02]  /*7360*/  @!P1 IADD3.X R45, PT, PT, R0.reuse, R101, RZ, P0, !PT ;  /* 0x00000065002d9210 */ /* 0x040fe400007fe4ff */
[----:B------:R-:W-:Y:S01]  /*7370*/  @!P1 IADD3 R12, P0, PT, R9, R102, RZ ;  /* 0x00000066090c9210 */ /* 0x000fe20007f1e0ff */
[----:B------:R-:W2:Y:S04]  /*7380*/  LDG.E.128 R36, desc[UR6][R14.64+0x40] ;  /* 0x000040060e247981 */ /* 0x000ea8000c1e1d00 */
[----:B------:R-:W-:Y:S01]  /*7390*/  @!P1 IMAD.X R13, R0, 0x1, R103, P0 ;  /* 0x00000001000d9824 */ /* 0x000fe200000e0667 */
[----:B------:R-:W-:Y:S03]  /*73a0*/  ISETP.GE.U32.OR P0, PT, R26, R35, P1 ;  /* 0x000000231a00720c */ /* 0x000fe60000f06470 */
[----:B------:R-:W3:Y:S08]  /*73b0*/  @!P1 LDG.E.128 R4, desc[UR6][R4.64+0x40] ;  /* 0x0000400604049981 */ /* 0x000ef0000c1e1d00 */
[----:B------:R-:W4:Y:S08]  /*73c0*/  @!P1 LDG.E.128 R44, desc[UR6][R44.64+0x40] ;  /* 0x000040062c2c9981 */ /* 0x000f30000c1e1d00 */
[----:B------:R5:W1:Y:S01]  /*73d0*/  @!P1 LDG.E.128 R40, desc[UR6][R12.64+0x40] ;  /* 0x000040060c289981 */ /* 0x000a62000c1e1d00 */
        /* <DEDUP_REMOVED lines=10> */
[C---:B-----5:R-:W-:Y:S01]  /*7480*/  @!P1 IMAD.U32 R12, R46.reuse, 0x10000, RZ ;  /* 0x000100002e0c9824 */ /* 0x060fe200078e00ff */
[----:B------:R-:W-:Y:S01]  /*7490*/  @!P1 LOP3.LUT R13, R45, 0xffff0000, RZ, 0xc0, !PT ;  /* 0xffff00002d0d9812 */ /* 0x000fe200078ec0ff */
[----:B------:R-:W-:Y:S01]  /*74a0*/  @!P0 FADD.FTZ R19, -R19, -RZ ;  /* 0x800000ff13138221 */ /* 0x000fe20000010100 */
[----:B------:R-:W-:Y:S01]  /*74b0*/  @!P1 LOP3.LUT R11, R46, 0xffff0000, RZ, 0xc0, !PT ;  /* 0xffff00002e0b9812 */ /* 0x000fe200078ec0ff */
[----:B------:R-:W-:Y:S01]  /*74c0*/  @!P0 FADD.FTZ R17, -R17, -RZ ;  /* 0x800000ff11118221 */ /* 0x000fe20000010100 */
[----:B------:R-:W-:Y:S01]  /*74d0*/  @!P1 SHF.L.U32 R7, R47, 0x10, RZ ;  /* 0x000000102f079819 */ /* 0x000fe200000006ff */
[----:B-1----:R-:W-:Y:S01]  /*74e0*/  @!P1 IMAD.U32 R21, R43, 0x10000, RZ ;  /* 0x000100002b159824 */ /* 0x002fe200078e00ff */
        /* <DEDUP_REMOVED lines=10> */
[----:B------:R-:W-:Y:S01]  /*7590*/  @!P0 FADD.FTZ R8, -R8, -RZ ;  /* 0x800000ff08088221 */ /* 0x000fe20000010100 */
[----:B------:R-:W-:Y:S01]  /*75a0*/  ISETP.GE.AND P0, PT, R25, R27, PT ;  /* 0x0000001b1900720c */ /* 0x000fe20003f06270 */
[----:B------:R-:W-:Y:S01]  /*75b0*/  @!P1 FMUL.FTZ R0, R0, R19 ;  /* 0x0000001300009220 */ /* 0x000fe20000410000 */
[----:B------:R-:W-:Y:S01]  /*75c0*/  @!P1 SHF.L.U32 R19, R42, 0x10, RZ ;  /* 0x000000102a139819 */ /* 0x000fe200000006ff */
[----:B------:R-:W-:Y:S01]  /*75d0*/  @!P1 FMUL.FTZ R7, R10, R7 ;  /* 0x000000070a079220 */ /* 0x000fe20000410000 */
[----:B------:R-:W-:Y:S01]  /*75e0*/  @!P1 FMUL.FTZ R8, R9, R8 ;  /* 0x0000000809089220 */ /* 0x000fe20000410000 */
[C---:B------:R-:W-:Y:S02]  /*75f0*/  @!P1 IMAD.U32 R10, R40.reuse, 0x10000, RZ ;  /* 0x00010000280a9824 */ /* 0x040fe400078e00ff */
[----:B------:R-:W-:Y:S01]  /*7600*/  @!P1 FMUL.FTZ R5, R5, R12 ;  /* 0x0000000c05059220 */ /* 0x000fe20000410000 */
[----:B------:R-:W-:Y:S01]  /*7610*/  @!P1 LOP3.LUT R12, R40, 0xffff0000, RZ, 0xc0, !PT ;  /* 0xffff0000280c9812 */ /* 0x000fe200078ec0ff */
[----:B------:R-:W-:Y:S01]  /*7620*/  @!P1 FMUL.FTZ R6, R6, R11 ;  /* 0x0000000b06069220 */ /* 0x000fe20000410000 */
[C---:B--2---:R-:W-:Y:S01]  /*7630*/  @!P1 LOP3.LUT R11, R36.reuse, 0xffff0000, RZ, 0xc0, !PT ;  /* 0xffff0000240b9812 */ /* 0x044fe200078ec0ff */
[----:B------:R-:W-:Y:S02]  /*7640*/  @!P1 IMAD.U32 R9, R36, 0x10000, RZ ;  /* 0x0001000024099824 */ /* 0x000fe400078e00ff */
[----:B------:R-:W-:Y:S01]  /*7650*/  @!P1 FMUL.FTZ R3, R3, R16 ;  /* 0x0000001003039220 */ /* 0x000fe20000410000 */
[----:B------:R-:W-:Y:S01]  /*7660*/  @!P1 SHF.L.U32 R16, R37, 0x10, RZ ;  /* 0x0000001025109819 */ /* 0x000fe200000006ff */
[----:B------:R-:W-:Y:S01]  /*7670*/  @!P1 FMUL.FTZ R2, R2, R17 ;  /* 0x0000001102029220 */ /* 0x000fe20000410000 */
[----:B------:R-:W-:Y:S01]  /*7680*/  @!P0 ISETP.GE.U32.AND P2, PT, R25, R35, PT ;  /* 0x000000231900820c */ /* 0x000fe20003f46070 */
[----:B------:R-:W-:Y:S01]  /*7690*/  @!P1 FMUL.FTZ R4, R4, R13 ;  /* 0x0000000d04049220 */ /* 0x000fe20000410000 */
[----:B------:R-:W-:Y:S01]  /*76a0*/  @!P1 LOP3.LUT R17, R37, 0xffff0000, RZ, 0xc0, !PT ;  /* 0xffff000025119812 */ /* 0x000fe200078ec0ff */
[----:B------:R-:W-:Y:S02]  /*76b0*/  @!P1 IMAD.U32 R13, R41, 0x10000, RZ ;  /* 0x00010000290d9824 */ /* 0x000fe400078e00ff */
[----:B------:R-:W-:Y:S01]  /*76c0*/  @!P1 FFMA.FTZ R0, R9, R10, R0 ;  /* 0x0000000a09009223 */ /* 0x000fe20000010000 */
[----:B------:R-:W-:Y:S01]  /*76d0*/  @!P0 SEL R9, R34, RZ, P2 ;  /* 0x000000ff22098207 */ /* 0x000fe20001000000 */
[----:B------:R-:W-:Y:S01]  /*76e0*/  @!P1 FFMA.FTZ R2, R11, R12, R2 ;  /* 0x0000000c0b029223 */ /* 0x000fe20000010002 */
[----:B------:R-:W-:Y:S01]  /*76f0*/  @!P0 SEL R11, R125, RZ, P2 ;  /* 0x000000ff7d0b8207 */ /* 0x000fe20001000000 */
[----:B------:R-:W-:Y:S01]  /*7700*/  @!P1 FFMA.FTZ R3, R16, R13, R3 ;  /* 0x0000000d10039223 */ /* 0x000fe20000010003 */
[----:B------:R-:W-:Y:S01]  /*7710*/  @!P1 FFMA.FTZ R4, R17, R18, R4 ;  /* 0x0000001211049223 */ /* 0x000fe20000010004 */
[----:B------:R-:W-:Y:S01]  /*7720*/  @!P0 IADD3 R17, P5, PT, R116, R9, RZ ;  /* 0x0000000974118210 */ /* 0x000fe20007fbe0ff */
[C---:B------:R-:W-:Y:S01]  /*7730*/  @!P1 IMAD.U32 R10, R38.reuse, 0x10000, RZ ;  /* 0x00010000260a9824 */ /* 0x040fe200078e00ff */
[----:B------:R-:W-:Y:S01]  /*7740*/  @!P1 LOP3.LUT R9, R38, 0xffff0000, RZ, 0xc0, !PT ;  /* 0xffff000026099812 */ /* 0x000fe200078ec0ff */
[----:B------:R-:W-:Y:S01]  /*7750*/  @!P1 IMAD.U32 R12, R39, 0x10000, RZ ;  /* 0x00010000270c9824 */ /* 0x000fe200078e00ff */
[----:B------:R-:W-:Y:S01]  /*7760*/  @!P1 F2FP.BF16.F32.PACK_AB R3, R4, R3 ;  /* 0x000000030403923e */ /* 0x000fe200000010ff */
[----:B------:R-:W-:Y:S01]  /*7770*/  @!P1 FFMA.FTZ R5, R10, R19, R5 ;  /* 0x000000130a059223 */ /* 0x000fe20000010005 */
[----:B------:R-:W-:Y:S01]  /*7780*/  @!P0 IADD3.X R10, PT, PT, R108, R11, RZ, P5, !PT ;  /* 0x0000000b6c0a8210 */ /* 0x000fe20002ffe4ff */
[----:B------:R-:W-:Y:S01]  /*7790*/  @!P1 FFMA.FTZ R6, R9, R20, R6 ;  /* 0x0000001409069223 */ /* 0x000fe20000010006 */
[----:B------:R-:W-:Y:S01]  /*77a0*/  @!P1 LOP3.LUT R11, R39, 0xffff0000, RZ, 0xc0, !PT ;  /* 0xffff0000270b9812 */ /* 0x000fe200078ec0ff */
[----:B------:R-:W-:Y:S01]  /*77b0*/  @!P1 FFMA.FTZ R7, R12, R21, R7 ;  /* 0x000000150c079223 */ /* 0x000fe20000010007 */
[----:B------:R-:W-:Y:S01]  /*77c0*/  @!P0 SHF.L.U64.HI R10, R17, 0x1, R10 ;  /* 0x00000001110a8819 */ /* 0x000fe2000001020a */
[----:B------:R-:W-:Y:S01]  /*77d0*/  @!P1 IMAD.MOV.U32 R37, RZ, RZ, R3 ;  /* 0x000000ffff259224 */ /* 0x000fe200078e0003 */
[----:B------:R-:W-:Y:S01]  /*77e0*/  @!P1 F2FP.BF16.F32.PACK_AB R0, R2, R0 ;  /* 0x000000000200923e */ /* 0x000fe200000010ff */
[----:B------:R-:W-:Y:S01]  /*77f0*/  @!P1 FFMA.FTZ R8, R11, R22, R8 ;  /* 0x000000160b089223 */ /* 0x000fe20000010008 */
[----:B------:R-:W-:Y:S01]  /*7800*/  @!P1 F2FP.BF16.F32.PACK_AB R6, R6, R5 ;  /* 0x000000050606923e */ /* 0x000fe200000010ff */
[----:B------:R-:W-:Y:S01]  /*7810*/  @!P0 IMAD.SHL.U32 R17, R17, 0x2, RZ ;  /* 0x0000000211118824 */ /* 0x000fe200078e00ff */
[----:B------:R-:W-:Y:S02]  /*7820*/  @!P1 MOV R36, R0 ;  /* 0x0000000000249202 */ /* 0x000fe40000000f00 */
[----:B------:R-:W-:Y:S02]  /*7830*/  @!P1 F2FP.BF16.F32.PACK_AB R7, R8, R7 ;  /* 0x000000070807923e */ /* 0x000fe400000010ff */
[----:B------:R-:W-:Y:S02]  /*7840*/  @!P1 MOV R38, R6 ;  /* 0x0000000600269202 */ /* 0x000fe40000000f00 */
[----:B------:R-:W-:Y:S01]  /*7850*/  @!P0 IADD3 R20, P5, PT, R17, R100, RZ ;  /* 0x0000006411148210 */ /* 0x000fe20007fbe0ff */
[----:B------:R-:W-:Y:S01]  /*7860*/  @!P1 IMAD.MOV.U32 R39, RZ, RZ, R7 ;  /* 0x000000ffff279224 */ /* 0x000fe200078e0007 */
[----:B------:R-:W-:Y:S02]  /*7870*/  @!P0 SEL R3, R35, R34, !P2 ;  /* 0x0000002223038207 */ /* 0x000fe40005000000 */
[----:B------:R-:W-:Y:S01]  /*7880*/  @!P0 IADD3 R16, P1, PT, R17, R102, RZ ;  /* 0x0000006611108210 */ /* 0x000fe20007f3e0ff */
[C---:B------:R-:W-:Y:S01]  /*7890*/  @!P0 IMAD.X R21, R10.reuse, 0x1, R101, P5 ;  /* 0x000000010a158824 */ /* 0x040fe200028e0665 */
[----:B------:R4:W-:Y:S01]  /*78a0*/  STG.E.128 desc[UR6][R48.64+0x40], R36 ;  /* 0x0000402430007986 */ /* 0x0009e2000c101d06 */
[----:B------:R-:W-:Y:S01]  /*78b0*/  @!P0 IMAD.WIDE R4, R3, 0x2, R14 ;  /* 0x0000000203048825 */ /* 0x000fe200078e020e */
[----:B------:R-:W-:Y:S02]  /*78c0*/  @!P0 IADD3.X R17, PT, PT, R10, R103, RZ, P1, !PT ;  /* 0x000000670a118210 */ /* 0x000fe40000ffe4ff */
[----:B------:R-:W-:Y:S04]  /*78d0*/  ISETP.GE.U32.OR P1, PT, R25, R35, P0 ;  /* 0x000000231900720c */ /* 0x000fe80000726470 */
[----:B------:R-:W2:Y:S08]  /*78e0*/  @!P0 LDG.E.128 R20, desc[UR6][R20.64+0x80] ;  /* 0x0000800614148981 */ /* 0x000eb0000c1e1d00 */
[----:B------:R-:W3:Y:S08]  /*78f0*/  @!P0 LDG.E.128 R4, desc[UR6][R4.64+0x80] ;  /* 0x0000800604048981 */ /* 0x000ef0000c1e1d00 */
[----:B------:R-:W5:Y:S08]  /*7900*/  @!P0 LDG.E.128 R44, desc[UR6][R16.64+0x80] ;  /* 0x00008006102c8981 */ /* 0x000f70000c1e1d00 */
[----:B------:R3:W4:Y:S01]  /*7910*/  LDG.E.128 R40, desc[UR6][R14.64+0x80] ;  /* 0x000080060e287981 */ /* 0x000722000c1e1d00 */
[C---:B--2---:R-:W-:Y:S01]  /*7920*/  @!P0 LOP3.LUT R10, R22.reuse, 0xffff0000, RZ, 0xc0, !PT ;  /* 0xffff0000160a8812 */ /* 0x044fe200078ec0ff */
[----:B------:R-:W-:Y:S01]  /*7930*/  @!P0 IMAD.U32 R11, R22, 0x10000, RZ ;  /* 0x00010000160b8824 */ /* 0x000fe200078e00ff */
[----:B------:R-:W-:Y:S01]  /*7940*/  @!P0 SHF.L.U32 R9, R23, 0x10, RZ ;  /* 0x0000001017098819 */ /* 0x000fe200000006ff */
[C---:B------:R-:W-:Y:S01]  /*7950*/  @!P0 IMAD.U32 R0, R20.reuse, 0x10000, RZ ;  /* 0x0001000014008824 */ /* 0x040fe200078e00ff */
[----:B------:R-:W-:Y:S01]  /*7960*/  @!P0 SHF.L.U32 R3, R21, 0x10, RZ ;  /* 0x0000001015038819 */ /* 0x000fe200000006ff */
[----:B------:R-:W-:Y:S01]  /*7970*/  @!P1 FADD.FTZ R11, -R11, -RZ ;  /* 0x800000ff0b0b9221 */ /* 0x000fe20000010100 */
[----:B------:R-:W-:Y:S01]  /*7980*/  @!P0 LOP3.LUT R2, R20, 0xffff0000, RZ, 0xc0, !PT ;  /* 0xffff000014028812 */ /* 0x000fe200078ec0ff */
[----:B------:R-:W-:Y:S01]  /*7990*/  @!P1 FADD.FTZ R9, -R9, -RZ ;  /* 0x800000ff09099221 */ /* 0x000fe20000010100 */
[----:B------:R-:W-:Y:S01]  /*79a0*/  @!P0 LOP3.LUT R13, R21, 0xffff0000, RZ, 0xc0, !PT ;  /* 0xffff0000150d8812 */ /* 0x000fe200078ec0ff */
[C---:B---3--:R-:W-:Y:S01]  /*79b0*/  @!P0 IMAD.U32 R14, R6.reuse, 0x10000, RZ ;  /* 0x00010000060e8824 */ /* 0x048fe200078e00ff */
[----:B------:R-:W-:Y:S01]  /*79c0*/  @!P0 LOP3.LUT R17, R6, 0xffff0000, RZ, 0xc0, !PT ;  /* 0xffff000006118812 */ /* 0x000fe200078ec0ff */
[----:B------:R-:W-:Y:S01]  /*79d0*/  @!P1 FADD.FTZ R10, -R10, -RZ ;  /* 0x800000ff0a0a9221 */ /* 0x000fe20000010100 */
[----:B------:R-:W-:Y:S01]  /*79e0*/  @!P0 SHF.L.U32 R12, R7, 0x10, RZ ;  /* 0x00000010070c8819 */ /* 0x000fe200000006ff */
[----:B------:R-:W-:Y:S01]  /*79f0*/  @!P1 FADD.FTZ R13, -R13, -RZ ;  /* 0x800000ff0d0d9221 */ /* 0x000fe20000010100 */
[----:B------:R-:W-:Y:S01]  /*7a00*/  @!P0 LOP3.LUT R8, R23, 0xffff0000, RZ, 0xc0, !PT ;  /* 0xffff000017088812 */ /* 0x000fe200078ec0ff */
[----:B------:R-:W-:Y:S01]  /*7a10*/  @!P0 FMUL.FTZ R6, R17, R10 ;  /* 0x0000000a11068220 */ /* 0x000fe20000410000 */
[C---:B------:R-:W-:Y:S01]  /*7a20*/  @!P0 LOP3.LUT R19, R4.reuse, 0xffff0000, RZ, 0xc0, !PT ;  /* 0xffff000004138812 */ /* 0x040fe200078ec0ff */
[----:B------:R-:W-:Y:S01]  /*7a30*/  @!P0 IMAD.U32 R21, R4, 0x10000, RZ ;  /* 0x0001000004158824 */ /* 0x000fe200078e00ff */
[C---:B------:R-:W-:Y:S01]  /*7a40*/  @!P0 SHF.L.U32 R4, R5.reuse, 0x10, RZ ;  /* 0x0000001005048819 */ /* 0x040fe200000006ff */
[----:B------:R-:W-:Y:S01]  /*7a50*/  @!P1 FADD.FTZ R0, -R0, -RZ ;  /* 0x800000ff00009221 */ /* 0x000fe20000010100 */
[----:B------:R-:W-:Y:S01]  /*7a60*/  @!P0 LOP3.LUT R16, R5, 0xffff0000, RZ, 0xc0, !PT ;  /* 0xffff000005108812 */ /* 0x000fe200078ec0ff */
[----:B------:R-:W-:Y:S01]  /*7a70*/  @!P1 FADD.FTZ R3, -R3, -RZ ;  /* 0x800000ff03039221 */ /* 0x000fe20000010100 */
[----:B------:R-:W-:Y:S01]  /*7a80*/  @!P0 LOP3.LUT R15, R7, 0xffff0000, RZ, 0xc0, !PT ;  /* 0xffff0000070f8812 */ /* 0x000fe200078ec0ff */
[----:B------:R-:W-:Y:S01]  /*7a90*/  @!P1 FADD.FTZ R2, -R2, -RZ ;  /* 0x800000ff02029221 */ /* 0x000fe20000010100 */
[----:B-----5:R-:W-:Y:S01]  /*7aa0*/  @!P0 LOP3.LUT R17, R46, 0xffff0000, RZ, 0xc0, !PT ;  /* 0xffff00002e118812 */ /* 0x020fe200078ec0ff */
[----:B------:R-:W-:Y:S01]  /*7ab0*/  @!P0 FMUL.FTZ R7, R12, R9 ;  /* 0x000000090c078220 */ /* 0x000fe20000410000 */
[----:B------:R-:W-:Y:S01]  /*7ac0*/  @!P0 LOP3.LUT R12, R44, 0xffff0000, RZ, 0xc0, !PT ;  /* 0xffff00002c0c8812 */ /* 0x000fe200078ec0ff */
[----:B----4-:R-:W-:Y:S01]  /*7ad0*/  @!P0 IMAD.U32 R9, R40, 0x10000, RZ ;  /* 0x0001000028098824 */ /* 0x010fe200078e00ff */
[----:B------:R-:W-:Y:S01]  /*7ae0*/  @!P0 SHF.L.U32 R18, R47, 0x10, RZ ;  /* 0x000000102f128819 */ /* 0x000fe200000006ff */
[----:B------:R-:W-:Y:S01]  /*7af0*/  @!P0 FMUL.FTZ R5, R14, R11 ;  /* 0x0000000b0e058220 */ /* 0x000fe20000410000 */
[----:B------:R-:W-:Y:S01]  /*7b00*/  @!P0 LOP3.LUT R11, R40, 0xffff0000, RZ, 0xc0, !PT ;  /* 0xffff0000280b8812 */ /* 0x000fe200078ec0ff */
[----:B------:R-:W-:Y:S01]  /*7b10*/  @!P0 IMAD.U32 R10, R44, 0x10000, RZ ;  /* 0x000100002c0a8824 */ /* 0x000fe200078e00ff */
[----:B------:R-:W-:Y:S01]  /*7b20*/  @!P0 SHF.L.U32 R14, R41, 0x10, RZ ;  /* 0x00000010290e8819 */ /* 0x000fe200000006ff */
[----:B------:R-:W-:Y:S01]  /*7b30*/  @!P0 FMUL.FTZ R0, R21, R0 ;  /* 0x0000000015008220 */ /* 0x000fe20000410000 */
[----:B------:R-:W-:Y:S01]  /*7b40*/  @!P1 FADD.FTZ R8, -R8, -RZ ;  /* 0x800000ff08089221 */ /* 0x000fe20000010100 */
[----:B------:R-:W-:Y:S01]  /*7b50*/  @!P0 FMUL.FTZ R3, R4, R3 ;  /* 0x0000000304038220 */ /* 0x000fe20000410000 */
[----:B------:R-:W-:Y:S01]  /*7b60*/  @!P0 FMUL.FTZ R2, R19, R2 ;  /* 0x0000000213028220 */ /* 0x000fe20000410000 */
[----:B------:R-:W-:Y:S01]  /*7b70*/  @!P0 LOP3.LUT R19, R47, 0xffff0000, RZ, 0xc0, !PT ;  /* 0xffff00002f138812 */ /* 0x000fe200078ec0ff */
[----:B------:R-:W-:Y:S01]  /*7b80*/  @!P0 FMUL.FTZ R4, R16, R13 ;  /* 0x0000000d10048220 */ /* 0x000fe20000410000 */
[----:B------:R-:W-:Y:S01]  /*7b90*/  @!P0 SHF.L.U32 R13, R45, 0x10, RZ ;  /* 0x000000102d0d8819 */ /* 0x000fe200000006ff */
[----:B------:R-:W-:Y:S01]  /*7ba0*/  @!P0 FFMA.FTZ R0, R9, R10, R0 ;  /* 0x0000000a09008223 */ /* 0x000fe20000010000 */
[----:B------:R-:W-:Y:S01]  /*7bb0*/  @!P0 LOP3.LUT R9, R41, 0xffff0000, RZ, 0xc0, !PT ;  /* 0xffff000029098812 */ /* 0x000fe200078ec0ff */
[----:B------:R-:W-:Y:S01]  /*7bc0*/  @!P0 FMUL.FTZ R8, R15, R8 ;  /* 0x000000080f088220 */ /* 0x000fe20000410000 */
[----:B------:R-:W-:Y:S01]  /*7bd0*/  @!P0 LOP3.LUT R15, R45, 0xffff0000, RZ, 0xc0, !PT ;  /* 0xffff00002d0f8812 */ /* 0x000fe200078ec0ff */
[----:B------:R-:W-:Y:S01]  /*7be0*/  @!P0 FFMA.FTZ R2, R11, R12, R2 ;  /* 0x0000000c0b028223 */ /* 0x000fe20000010002 */
[C---:B------:R-:W-:Y:S01]  /*7bf0*/  @!P0 LOP3.LUT R11, R42.reuse, 0xffff0000, RZ, 0xc0, !PT ;  /* 0xffff00002a0b8812 */ /* 0x040fe200078ec0ff */
[----:B------:R-:W-:Y:S01]  /*7c00*/  @!P0 IMAD.U32 R10, R42, 0x10000, RZ ;  /* 0x000100002a0a8824 */ /* 0x000fe200078e00ff */
[C---:B------:R-:W-:Y:S01]  /*7c10*/  @!P0 SHF.L.U32 R12, R43.reuse, 0x10, RZ ;  /* 0x000000102b0c8819 */ /* 0x040fe200000006ff */
[----:B------:R-:W-:Y:S01]  /*7c20*/  @!P0 IMAD.U32 R16, R46, 0x10000, RZ ;  /* 0x000100002e108824 */ /* 0x000fe200078e00ff */
[----:B------:R-:W-:Y:S01]  /*7c30*/  @!P0 F2FP.BF16.F32.PACK_AB R0, R2, R0 ;  /* 0x000000000200823e */ /* 0x000fe200000010ff */
[----:B------:R-:W-:Y:S01]  /*7c40*/  @!P0 FFMA.FTZ R3, R14, R13, R3 ;  /* 0x0000000d0e038223 */ /* 0x000fe20000010003 */
[----:B------:R-:W-:Y:S01]  /*7c50*/  @!P0 LOP3.LUT R13, R43, 0xffff0000, RZ, 0xc0, !PT ;  /* 0xffff00002b0d8812 */ /* 0x000fe200078ec0ff */
[----:B------:R-:W-:Y:S01]  /*7c60*/  @!P0 FFMA.FTZ R4, R9, R15, R4 ;  /* 0x0000000f09048223 */ /* 0x000fe20000010004 */
[----:B------:R-:W-:Y:S01]  /*7c70*/  @!P0 FFMA.FTZ R5, R10, R16, R5 ;  /* 0x000000100a058223 */ /* 0x000fe20000010005 */
[----:B------:R-:W-:Y:S01]  /*7c80*/  @!P0 FFMA.FTZ R6, R11, R17, R6 ;  /* 0x000000110b068223 */ /* 0x000fe20000010006 */
[----:B------:R-:W-:Y:S01]  /*7c90*/  @!P0 FFMA.FTZ R7, R12, R18, R7 ;  /* 0x000000120c078223 */ /* 0x000fe20000010007 */
[----:B------:R-:W-:Y:S01]  /*7ca0*/  @!P0 FFMA.FTZ R8, R13, R19, R8 ;  /* 0x000000130d088223 */ /* 0x000fe20000010008 */
[----:B------:R-:W-:Y:S01]  /*7cb0*/  @!P0 F2FP.BF16.F32.PACK_AB R3, R4, R3 ;  /* 0x000000030403823e */ /* 0x000fe200000010ff */
[----:B------:R-:W-:Y:S01]  /*7cc0*/  @!P0 IMAD.MOV.U32 R40, RZ, RZ, R0 ;  /* 0x000000ffff288224 */ /* 0x000fe200078e0000 */
[----:B------:R-:W-:Y:S02]  /*7cd0*/  @!P0 F2FP.BF16.F32.PACK_AB R5, R6, R5 ;  /* 0x000000050605823e */ /* 0x000fe400000010ff */
[----:B------:R-:W-:Y:S02]  /*7ce0*/  @!P0 F2FP.BF16.F32.PACK_AB R8, R8, R7 ;  /* 0x000000070808823e */ /* 0x000fe400000010ff */
[----:B------:R-:W-:Y:S01]  /*7cf0*/  @!P0 MOV R41, R3 ;  /* 0x0000000300298202 */ /* 0x000fe20000000f00 */
[----:B------:R-:W-:Y:S01]  /*7d00*/  @!P0 IMAD.MOV.U32 R42, RZ, RZ, R5 ;  /* 0x000000ffff2a8224 */ /* 0x000fe200078e0005 */
[----:B------:R-:W-:Y:S05]  /*7d10*/  @!P0 MOV R43, R8 ;  /* 0x00000008002b8202 */ /* 0x000fea0000000f00 */
[----:B------:R4:W-:Y:S02]  /*7d20*/  STG.E.128 desc[UR6][R48.64+0x80], R40 ;  /* 0x0000802830007986 */ /* 0x0009e4000c101d06 */
.L_x_1730:
[----:B------:R-:W-:Y:S05]  /*7d30*/  BSYNC.RECONVERGENT B0 ;  /* 0x0000000000007941 */ /* 0x000fea0003800200 */
.L_x_1729:
[----:B------:R-:W-:Y:S04]  /*7d40*/  BSSY.RECONVERGENT B0, `(.L_x_1731) ;  /* 0x0000107000007945 */ /* 0x000fe80003800200 */
[----:B------:R-:W-:Y:S05]  /*7d50*/  @!P4 BRA `(.L_x_1732) ;  /* 0x000000100014c947 */ /* 0x000fea0003800000 */
[C---:B------:R-:W-:Y:S01]  /*7d60*/  ISETP.GE.AND P0, PT, R28.reuse, R27, PT ;  /* 0x0000001b1c00720c */ /* 0x040fe20003f06270 */
[----:B--2---:R-:W2:Y:S11]  /*7d70*/  LDC.64 R10, c[0x0][0x4a8] ;  /* 0x00012a00ff0a7b82 */ /* 0x004eb60000000a00 */
[----:B------:R-:W-:Y:S01]  /*7d80*/  @!UPT UIADD3 URZ, UPT, UPT, URZ, URZ, URZ ;  /* 0x000000fffffff290 */ /* 0x000fe2000fffe0ff */
[----:B------:R-:W-:Y:S04]  /*7d90*/  @!P0 ISETP.GE.U32.AND P1, PT, R28, R35, PT ;  /* 0x000000231c00820c */ /* 0x000fe80003f26070 */
[----:B------:R-:W-:Y:S02]  /*7da0*/  @!P0 SEL R5, R34, RZ, P1 ;  /* 0x000000ff22058207 */ /* 0x000fe40000800000 */
[----:B------:R-:W-:Y:S02]  /*7db0*/  @!P0 SEL R9, R125, RZ, P1 ;  /* 0x000000ff7d098207 */ /* 0x000fe40000800000 */
[----:B------:R-:W-:Y:S01]  /*7dc0*/  @!P0 IADD3 R5, P2, PT, R118, R5, RZ ;  /* 0x0000000576058210 */ /* 0x000fe20007f5e0ff */
[----:B--2---:R-:W-:Y:S02]  /*7dd0*/  IMAD R3, R11, 0xc0, RZ ;  /* 0x000000c00b037824 */ /* 0x004fe400078e02ff */
[----:B------:R-:W-:Y:S04]  /*7de0*/  IMAD.WIDE.U32 R10, R10, 0xc0, R30 ;  /* 0x000000c00a0a7825 */ /* 0x000fe800078e001e */
[----:B------:R-:W-:Y:S01]  /*7df0*/  @!P0 IMAD.X R0, R106, 0x1, R9, P2 ;  /* 0x000000016a008824 */ /* 0x000fe200010e0609 */
[----:B------:R-:W-:Y:S01]  /*7e00*/  @!P0 SHF.L.U32 R9, R5, 0x1, RZ ;  /* 0x0000000105098819 */ /* 0x000fe200000006ff */
[----:B------:R-:W-:Y:S01]  /*7e10*/  IMAD.IADD R11, R11, 0x1, R3 ;  /* 0x000000010b0b7824 */ /* 0x000fe200078e0203 */
[----:B------:R-:W-:Y:S02]  /*7e20*/  @!P0 SEL R3, R35, R34, !P1 ;  /* 0x0000002223038207 */ /* 0x000fe40004800000 */
[----:B------:R-:W-:Y:S02]  /*7e30*/  @!P0 SHF.L.U64.HI R0, R5, 0x1, R0 ;  /* 0x0000000105008819 */ /* 0x000fe40000010200 */
[----:B----4-:R-:W-:Y:S01]  /*7e40*/  @!P0 IADD3 R40, P1, PT, R9, R100, RZ ;  /* 0x0000006409288210 */ /* 0x010fe20007f3e0ff */
[----:B------:R-:W-:Y:S01]  /*7e50*/  @!P0 IMAD.WIDE R6, R3, 0x2, R10 ;  /* 0x0000000203068825 */ /* 0x000fe200078e020a */
[----:B------:R-:W2:Y:S03]  /*7e60*/  LDG.E.128 R20, desc[UR6][R10.64] ;  /* 0x000000060a147981 */ /* 0x000ea6000c1e1d00 */
[C---:B------:R-:W-:Y:S01]  /*7e70*/  @!P0 IMAD.X R41, R0.reuse, 0x1, R101, P1 ;  /* 0x0000000100298824 */ /* 0x040fe200008e0665 */
[----:B------:R-:W-:Y:S04]  /*7e80*/  @!P0 IADD3 R14, P1, PT, R9, R102, RZ ;  /* 0x00000066090e8210 */ /* 0x000fe80007f3e0ff */
[----:B------:R-:W4:Y:S01]  /*7e90*/  @!P0 LDG.E.128 R4, desc[UR6][R6.64] ;  /* 0x0000000606048981 */ /* 0x000f22000c1e1d00 */
[----:B------:R-:W-:Y:S01]  /*7ea0*/  @!P0 IMAD.X R15, R0, 0x1, R103, P1 ;  /* 0x00000001000f8824 */ /* 0x000fe200008e0667 */
[----:B------:R-:W-:Y:S06]  /*7eb0*/  ISETP.GE.U32.OR P1, PT, R28, R35, P0 ;  /* 0x000000231c00720c */ /* 0x000fec0000726470 */
[----:B------:R-:W5:Y:S08]  /*7ec0*/  @!P0 LDG.E.128 R40, desc[UR6][R40.64] ;  /* 0x0000000628288981 */ /* 0x000f70000c1e1d00 */
[----:B------:R1:W3:Y:S01]  /*7ed0*/  @!P0 LDG.E.128 R36, desc[UR6][R14.64] ;  /* 0x000000060e248981 */ /* 0x0002e2000c1e1d00 */
[----:B----4-:R-:W-:Y:S01]  /*7ee0*/  @!P0 SHF.L.U32 R12, R7, 0x10, RZ ;  /* 0x00000010070c8819 */ /* 0x010fe200000006ff */
[----:B------:R-:W-:Y:S01]  /*7ef0*/  @!P0 IMAD.U32 R3, R5, 0x10000, RZ ;  /* 0x0001000005038824 */ /* 0x000fe200078e00ff */
[----:B------:R-:W-:Y:S02]  /*7f00*/  @!P0 LOP3.LUT R9, R7, 0xffff0000, RZ, 0xc0, !PT ;  /* 0xffff000007098812 */ /* 0x000fe400078ec0ff */
[C---:B------:R-:W-:Y:S02]  /*7f10*/  @!P0 SHF.L.U32 R0, R4.reuse, 0x10, RZ ;  /* 0x0000001004008819 */ /* 0x040fe400000006ff */
[----:B------:R-:W-:Y:S02]  /*7f20*/  @!P0 LOP3.LUT R2, R4, 0xffff0000, RZ, 0xc0, !PT ;  /* 0xffff000004028812 */ /* 0x000fe400078ec0ff */
[C---:B-----5:R-:W-:Y:S01]  /*7f30*/  @!P0 LOP3.LUT R8, R43.reuse, 0xffff0000, RZ, 0xc0, !PT ;  /* 0xffff00002b088812 */ /* 0x060fe200078ec0ff */
[----:B------:R-:W-:Y:S01]  /*7f40*/  @!P0 IMAD.U32 R7, R43, 0x10000, RZ ;  /* 0x000100002b078824 */ /* 0x000fe200078e00ff */
[----:B-1----:R-:W-:Y:S01]  /*7f50*/  @!P0 SHF.L.U32 R14, R42, 0x10, RZ ;  /* 0x000000102a0e8819 */ /* 0x002fe200000006ff */
[----:B------:R-:W-:Y:S01]  /*7f60*/  @!P0 IMAD.U32 R19, R40, 0x10000, RZ ;  /* 0x0001000028138824 */ /* 0x000fe200078e00ff */
[----:B------:R-:W-:Y:S01]  /*7f70*/  @!P0 LOP3.LUT R13, R42, 0xffff0000, RZ, 0xc0, !PT ;  /* 0xffff00002a0d8812 */ /* 0x000fe200078ec0ff */
[----:B------:R-:W-:Y:S01]  /*7f80*/  @!P1 FADD.FTZ R7, -R7, -RZ ;  /* 0x800000ff07079221 */ /* 0x000fe20000010100 */
[----:B------:R-:W-:Y:S01]  /*7f90*/  @!P0 LOP3.LUT R4, R5, 0xffff0000, RZ, 0xc0, !PT ;  /* 0xffff000005048812 */ /* 0x000fe200078ec0ff */
[----:B------:R-:W-:Y:S01]  /*7fa0*/  @!P0 IMAD.U32 R16, R41, 0x10000, RZ ;  /* 0x0001000029108824 */ /* 0x000fe200078e00ff */
[----:B------:R-:W-:Y:S01]  /*7fb0*/  @!P0 LOP3.LUT R17, R40, 0xffff0000, RZ, 0xc0, !PT ;  /* 0xffff000028118812 */ /* 0x000fe200078ec0ff */
[----:B------:R-:W-:Y:S01]  /*7fc0*/  @!P1 FADD.FTZ R19, -R19, -RZ ;  /* 0x800000ff13139221 */ /* 0x000fe20000010100 */
[----:B------:R-:W-:Y:S01]  /*7fd0*/  @!P0 LOP3.LUT R15, R41, 0xffff0000, RZ, 0xc0, !PT ;  /* 0xffff0000290f8812 */ /* 0x000fe200078ec0ff */
[----:B------:R-:W-:Y:S01]  /*7fe0*/  @!P1 FADD.FTZ R8, -R8, -RZ ;  /* 0x800000ff08089221 */ /* 0x000fe20000010100 */
[C---:B------:R-:W-:Y:S01]  /*7ff0*/  @!P0 IMAD.U32 R5, R6.reuse, 0x10000, RZ ;  /* 0x0001000006058824 */ /* 0x040fe200078e00ff */
[----:B------:R-:W-:Y:S01]  /*8000*/  @!P0 LOP3.LUT R6, R6, 0xffff0000, RZ, 0xc0, !PT ;  /* 0xffff000006068812 */ /* 0x000fe200078ec0ff */
[----:B------:R-:W-:Y:S01]  /*8010*/  @!P1 FADD.FTZ R14, -R14, -RZ ;  /* 0x800000ff0e0e9221 */ /* 0x000fe20000010100 */
[----:B------:R-:W-:Y:S01]  /*8020*/  @!P1 FADD.FTZ R13, -R13, -RZ ;  /* 0x800000ff0d0d9221 */ /* 0x000fe20000010100 */
[----:B------:R-:W-:Y:S01]  /*8030*/  @!P0 FMUL.FTZ R7, R12, R7 ;  /* 0x000000070c078220 */ /* 0x000fe20000410000 */
[----:B---3--:R-:W-:Y:S01]  /*8040*/  @!P0 SHF.L.U32 R12, R36, 0x10, RZ ;  /* 0x00000010240c8819 */ /* 0x008fe200000006ff */
[----:B------:R-:W-:Y:S01]  /*8050*/  @!P0 FMUL.FTZ R8, R9, R8 ;  /* 0x0000000809088220 */ /* 0x000fe20000410000 */
[----:B------:R-:W-:Y:S01]  /*8060*/  @!P0 FMUL.FTZ R0, R0, R19 ;  /* 0x0000001300008220 */ /* 0x000fe20000410000 */
[----:B------:R-:W-:Y:S01]  /*8070*/  @!P1 FADD.FTZ R17, -R17, -RZ ;  /* 0x800000ff11119221 */ /* 0x000fe20000010100 */
[----:B------:R-:W-:Y:S01]  /*8080*/  @!P1 FADD.FTZ R16, -R16, -RZ ;  /* 0x800000ff10109221 */ /* 0x000fe20000010100 */
[----:B------:R-:W-:Y:S01]  /*8090*/  @!P1 FADD.FTZ R15, -R15, -RZ ;  /* 0x800000ff0f0f9221 */ /* 0x000fe20000010100 */
[----:B------:R-:W-:Y:S01]  /*80a0*/  ISETP.GE.AND P1, PT, R26, R27, PT ;  /* 0x0000001b1a00720c */ /* 0x000fe20003f26270 */
[----:B--2---:R-:W-:Y:S02]  /*80b0*/  @!P0 IMAD.U32 R9, R20, 0x10000, RZ ;  /* 0x0001000014098824 */ /* 0x004fe400078e00ff */
[----:B------:R-:W-:Y:S01]  /*80c0*/  @!P0 FMUL.FTZ R5, R5, R14 ;  /* 0x0000000e05058220 */ /* 0x000fe20000410000 */
[----:B------:R-:W-:Y:S01]  /*80d0*/  @!P0 LOP3.LUT R14, R36, 0xffff0000, RZ, 0xc0, !PT ;  /* 0xffff0000240e8812 */ /* 0x000fe200078ec0ff */
[----:B------:R-:W-:Y:S01]  /*80e0*/  @!P0 FMUL.FTZ R6, R6, R13 ;  /* 0x0000000d06068220 */ /* 0x000fe20000410000 */
[----:B------:R-:W-:Y:S01]  /*80f0*/  @!P0 LOP3.LUT R13, R20, 0xffff0000, RZ, 0xc0, !PT ;  /* 0xffff0000140d8812 */ /* 0x000fe200078ec0ff */
[----:B------:R-:W-:Y:S01]  /*8100*/  @!P0 FMUL.FTZ R2, R2, R17 ;  /* 0x0000001102028220 */ /* 0x000fe20000410000 */
[----:B------:R-:W-:Y:S01]  /*8110*/  @!P0 FMUL.FTZ R3, R3, R16 ;  /* 0x0000001003038220 */ /* 0x000fe20000410000 */
[----:B------:R-:W-:Y:S01]  /*8120*/  @!P0 LOP3.LUT R16, R37, 0xffff0000, RZ, 0xc0, !PT ;  /* 0xffff000025108812 */ /* 0x000fe200078ec0ff */
[----:B------:R-:W-:Y:S01]  /*8130*/  @!P0 FMUL.FTZ R4, R4, R15 ;  /* 0x0000000f04048220 */ /* 0x000fe20000410000 */
[----:B------:R-:W-:Y:S01]  /*8140*/  @!P0 FFMA.FTZ R0, R9, R12, R0 ;  /* 0x0000000c09008223 */ /* 0x000fe20000010000 */
[----:B------:R-:W-:Y:S01]  /*8150*/  @!P0 LOP3.LUT R9, R21, 0xffff0000, RZ, 0xc0, !PT ;  /* 0xffff000015098812 */ /* 0x000fe200078ec0ff */
[----:B------:R-:W-:Y:S01]  /*8160*/  @!P0 IMAD.U32 R15, R37, 0x10000, RZ ;  /* 0x00010000250f8824 */ /* 0x000fe200078e00ff */
[----:B------:R-:W-:Y:S01]  /*8170*/  @!P1 ISETP.GE.U32.AND P2, PT, R26, R35, PT ;  /* 0x000000231a00920c */ /* 0x000fe20003f46070 */
[----:B------:R-:W-:Y:S01]  /*8180*/  @!P0 IMAD.U32 R12, R21, 0x10000, RZ ;  /* 0x00010000150c8824 */ /* 0x000fe200078e00ff */
[----:B------:R-:W1:Y:S01]  /*8190*/  LDC.64 R18, c[0x0][0x3b8] ;  /* 0x0000ee00ff127b82 */ /* 0x000e620000000a00 */
[----:B------:R-:W-:Y:S01]  /*81a0*/  @!P0 FFMA.FTZ R2, R13, R14, R2 ;  /* 0x0000000e0d028223 */ /* 0x000fe20000010002 */
[----:B------:R-:W-:Y:S01]  /*81b0*/  @!P0 LOP3.LUT R13, R38, 0xffff0000, RZ, 0xc0, !PT ;  /* 0xffff0000260d8812 */ /* 0x000fe200078ec0ff */
[----:B------:R-:W-:Y:S01]  /*81c0*/  @!P0 FFMA.FTZ R3, R12, R15, R3 ;  /* 0x0000000f0c038223 */ /* 0x000fe20000010003 */
[----:B------:R-:W-:Y:S01]  /*81d0*/  @!P0 SHF.L.U32 R12, R22, 0x10, RZ ;  /* 0x00000010160c8819 */ /* 0x000fe200000006ff */
[----:B------:R-:W-:Y:S01]  /*81e0*/  @!P0 FFMA.FTZ R4, R9, R16, R4 ;  /* 0x0000001009048223 */ /* 0x000fe20000010004 */
[----:B------:R-:W-:Y:S01]  /*81f0*/  @!P0 F2FP.BF16.F32.PACK_AB R2, R2, R0 ;  /* 0x000000000202823e */ /* 0x000fe200000010ff */
[----:B------:R-:W-:Y:S01]  /*8200*/  @!P0 IMAD.U32 R9, R38, 0x10000, RZ ;  /* 0x0001000026098824 */ /* 0x000fe200078e00ff */
[----:B------:R-:W-:Y:S01]  /*8210*/  @!P0 SHF.L.U32 R0, R23, 0x10, RZ ;  /* 0x0000001017008819 */ /* 0x000fe200000006ff */
[C---:B------:R-:W-:Y:S01]  /*8220*/  @!P0 IMAD.U32 R14, R39.reuse, 0x10000, RZ ;  /* 0x00010000270e8824 */ /* 0x040fe200078e00ff */
[----:B------:R-:W-:Y:S01]  /*8230*/  @!P0 F2FP.BF16.F32.PACK_AB R17, R4, R3 ;  /* 0x000000030411823e */ /* 0x000fe200000010ff */
[----:B------:R-:W-:Y:S01]  /*8240*/  @!P0 FFMA.FTZ R5, R12, R9, R5 ;  /* 0x000000090c058223 */ /* 0x000fe20000010005 */
[----:B------:R-:W-:Y:S01]  /*8250*/  @!P0 LOP3.LUT R9, R22, 0xffff0000, RZ, 0xc0, !PT ;  /* 0xffff000016098812 */ /* 0x000fe200078ec0ff */
[----:B------:R-:W-:Y:S01]  /*8260*/  @!P0 IMAD.MOV.U32 R20, RZ, RZ, R2 ;  /* 0x000000ffff148224 */ /* 0x000fe200078e0002 */
[----:B------:R-:W-:Y:S01]  /*8270*/  @!P0 LOP3.LUT R15, R39, 0xffff0000, RZ, 0xc0, !PT ;  /* 0xffff0000270f8812 */ /* 0x000fe200078ec0ff */
[----:B------:R-:W-:Y:S01]  /*8280*/  @!P0 IMAD.MOV.U32 R21, RZ, RZ, R17 ;  /* 0x000000ffff158224 */ /* 0x000fe200078e0011 */
[----:B------:R-:W-:Y:S01]  /*8290*/  @!P0 LOP3.LUT R3, R23, 0xffff0000, RZ, 0xc0, !PT ;  /* 0xffff000017038812 */ /* 0x000fe200078ec0ff */
[----:B------:R-:W-:Y:S01]  /*82a0*/  @!P0 FFMA.FTZ R6, R9, R13, R6 ;  /* 0x0000000d09068223 */ /* 0x000fe20000010006 */
[----:B------:R-:W-:Y:S01]  /*82b0*/  @!P1 SEL R13, R34, RZ, P2 ;  /* 0x000000ff220d9207 */ /* 0x000fe20001000000 */
[----:B------:R-:W-:Y:S02]  /*82c0*/  @!P0 FFMA.FTZ R7, R0, R14, R7 ;  /* 0x0000000e00078223 */ /* 0x000fe40000010007 */
[----:B------:R-:W-:Y:S01]  /*82d0*/  @!P0 FFMA.FTZ R8, R3, R15, R8 ;  /* 0x0000000f03088223 */ /* 0x000fe20000010008 */
[----:B------:R-:W-:Y:S02]  /*82e0*/  @!P1 SEL R3, R125, RZ, P2 ;  /* 0x000000ff7d039207 */ /* 0x000fe40001000000 */
[----:B------:R-:W-:Y:S01]  /*82f0*/  @!P1 IADD3 R13, P4, PT, R118, R13, RZ ;  /* 0x0000000d760d9210 */ /* 0x000fe20007f9e0ff */
[----:B-1----:R-:W-:Y:S01]  /*8300*/  IMAD.WIDE.U32 R48, R18, 0xc0, R96 ;  /* 0x000000c012307825 */ /* 0x002fe200078e0060 */
[----:B------:R-:W-:Y:S02]  /*8310*/  @!P0 F2FP.BF16.F32.PACK_AB R6, R6, R5 ;  /* 0x000000050606823e */ /* 0x000fe400000010ff */
[----:B------:R-:W-:Y:S01]  /*8320*/  @!P1 IADD3.X R0, PT, PT, R106, R3, RZ, P4, !PT ;  /* 0x000000036a009210 */ /* 0x000fe200027fe4ff */
[----:B------:R-:W-:Y:S01]  /*8330*/  IMAD R19, R19, 0xc0, RZ ;  /* 0x000000c013137824 */ /* 0x000fe200078e02ff */
[----:B------:R-:W-:Y:S01]  /*8340*/  @!P0 F2FP.BF16.F32.PACK_AB R7, R8, R7 ;  /* 0x000000070807823e */ /* 0x000fe200000010ff */
[----:B------:R-:W-:Y:S01]  /*8350*/  @!P0 IMAD.MOV.U32 R22, RZ, RZ, R6 ;  /* 0x000000ffff168224 */ /* 0x000fe200078e0006 */
[----:B------:R-:W-:Y:S01]  /*8360*/  @!P1 SHF.L.U64.HI R0, R13, 0x1, R0 ;  /* 0x000000010d009819 */ /* 0x000fe20000010200 */
[----:B------:R-:W-:Y:S01]  /*8370*/  IMAD.IADD R49, R49, 0x1, R19 ;  /* 0x0000000131317824 */ /* 0x000fe200078e0213 */
[----:B------:R-:W-:Y:S02]  /*8380*/  @!P1 SHF.L.U32 R13, R13, 0x1, RZ ;  /* 0x000000010d0d9819 */ /* 0x000fe400000006ff */
[----:B------:R-:W-:Y:S02]  /*8390*/  @!P0 MOV R23, R7 ;  /* 0x0000000700178202 */ /* 0x000fe40000000f00 */
[----:B------:R-:W-:Y:S02]  /*83a0*/  @!P1 SEL R3, R35, R34, !P2 ;  /* 0x0000002223039207 */ /* 0x000fe40005000000 */
[----:B------:R-:W-:Y:S01]  /*83b0*/  @!P1 IADD3 R44, P0, PT, R13, R100, RZ ;  /* 0x000000640d2c9210 */ /* 0x000fe20007f1e0ff */
[----:B------:R1:W-:Y:S01]  /*83c0*/  STG.E.128 desc[UR6][R48.64], R20 ;  /* 0x0000001430007986 */ /* 0x0003e2000c101d06 */
[----:B------:R-:W-:Y:S01]  /*83d0*/  ISETP.GE.U32.OR P2, PT, R26, R35, P1 ;  /* 0x000000231a00720c */ /* 0x000fe20000f46470 */
[----:B------:R-:W-:Y:S04]  /*83e0*/  @!P1 IMAD.WIDE R4, R3, 0x2, R10 ;  /* 0x0000000203049825 */ /* 0x000fe800078e020a */
[C---:B------:R-:W-:Y:S01]  /*83f0*/  @!P1 IMAD.X R45, R0.reuse, 0x1, R101, P0 ;  /* 0x00000001002d9824 */ /* 0x040fe200000e0665 */
[----:B------:R-:W-:Y:S01]  /*8400*/  @!P1 IADD3 R12, P0, PT, R13, R102, RZ ;  /* 0x000000660d0c9210 */ /* 0x000fe20007f1e0ff */
[----:B------:R-:W2:Y:S03]  /*8410*/  @!P1 LDG.E.128 R4, desc[UR6][R4.64+0x40] ;  /* 0x0000400604049981 */ /* 0x000ea6000c1e1d00 */
[----:B------:R-:W-:Y:S02]  /*8420*/  @!P1 IADD3.X R13, PT, PT, R0, R103, RZ, P0, !PT ;  /* 0x00000067000d9210 */ /* 0x000fe400007fe4ff */
[----:B------:R-:W-:Y:S03]  /*8430*/  ISETP.GE.AND P0, PT, R25, R27, PT ;  /* 0x0000001b1900720c */ /* 0x000fe60003f06270 */
[----:B------:R-:W3:Y:S08]  /*8440*/  @!P1 LDG.E.128 R44, desc[UR6][R44.64+0x40] ;  /* 0x000040062c2c9981 */ /* 0x000ef0000c1e1d00 */
[----:B------:R4:W5:Y:S08]  /*8450*/  @!P1 LDG.E.128 R40, desc[UR6][R12.64+0x40] ;  /* 0x000040060c289981 */ /* 0x000970000c1e1d00 */
[----:B------:R-:W5:Y:S01]  /*8460*/  LDG.E.128 R36, desc[UR6][R10.64+0x40] ;  /* 0x000040060a247981 */ /* 0x000f62000c1e1d00 */
[C---:B--2---:R-:W-:Y:S01]  /*8470*/  @!P1 SHF.L.U32 R8, R7.reuse, 0x10, RZ ;  /* 0x0000001007089819 */ /* 0x044fe200000006ff */
[C---:B------:R-:W-:Y:S01]  /*8480*/  @!P1 IMAD.U32 R0, R4.reuse, 0x10000, RZ ;  /* 0x0001000004009824 */ /* 0x040fe200078e00ff */
[----:B----4-:R-:W-:Y:S02]  /*8490*/  @!P1 LOP3.LUT R12, R7, 0xffff0000, RZ, 0xc0, !PT ;  /* 0xffff0000070c9812 */ /* 0x010fe400078ec0ff */
[----:B------:R-:W-:Y:S02]  /*84a0*/  @!P1 LOP3.LUT R2, R4, 0xffff0000, RZ, 0xc0, !PT ;  /* 0xffff000004029812 */ /* 0x000fe400078ec0ff */
[----:B------:R-:W-:Y:S02]  /*84b0*/  @!P1 SHF.L.U32 R3, R5, 0x10, RZ ;  /* 0x0000001005039819 */ /* 0x000fe400000006ff */
[C---:B---3--:R-:W-:Y:S01]  /*84c0*/  @!P1 SHF.L.U32 R7, R47.reuse, 0x10, RZ ;  /* 0x000000102f079819 */ /* 0x048fe200000006ff */
[----:B------:R-:W-:Y:S01]  /*84d0*/  @!P1 IMAD.U32 R14, R46, 0x10000, RZ ;  /* 0x000100002e0e9824 */ /* 0x000fe200078e00ff */
[----:B------:R-:W-:Y:S01]  /*84e0*/  @!P1 LOP3.LUT R9, R47, 0xffff0000, RZ, 0xc0, !PT ;  /* 0xffff00002f099812 */ /* 0x000fe200078ec0ff */
[----:B------:R-:W-:Y:S01]  /*84f0*/  @!P1 IMAD.U32 R19, R44, 0x10000, RZ ;  /* 0x000100002c139824 */ /* 0x000fe200078e00ff */
[----:B------:R-:W-:Y:S01]  /*8500*/  @!P1 LOP3.LUT R13, R46, 0xffff0000, RZ, 0xc0, !PT ;  /* 0xffff00002e0d9812 */ /* 0x000fe200078ec0ff */
[----:B------:R-:W-:Y:S01]  /*8510*/  @!P2 FADD.FTZ R14, -R14, -RZ ;  /* 0x800000ff0e0ea221 */ /* 0x000fe20000010100 */
[----:B------:R-:W-:Y:S01]  /*8520*/  @!P1 SHF.L.U32 R16, R45, 0x10, RZ ;  /* 0x000000102d109819 */ /* 0x000fe200000006ff */
[----:B------:R-:W-:Y:S01]  /*8530*/  @!P2 FADD.FTZ R19, -R19, -RZ ;  /* 0x800000ff1313a221 */ /* 0x000fe20000010100 */
        /* <DEDUP_REMOVED lines=8> */
[----:B-----5:R-:W-:Y:S01]  /*85c0*/  @!P1 LOP3.LUT R18, R41, 0xffff0000, RZ, 0xc0, !PT ;  /* 0xffff000029129812 */ /* 0x020fe200078ec0ff */
[----:B------:R-:W-:Y:S01]  /*85d0*/  @!P2 FADD.FTZ R13, -R13, -RZ ;  /* 0x800000ff0d0da221 */ /* 0x000fe20000010100 */
[----:B-1----:R-:W-:Y:S01]  /*85e0*/  @!P1 LOP3.LUT R20, R42, 0xffff0000, RZ, 0xc0, !PT ;  /* 0xffff00002a149812 */ /* 0x002fe200078ec0ff */
[----:B------:R-:W-:Y:S01]  /*85f0*/  @!P2 FADD.FTZ R16, -R16, -RZ ;  /* 0x800000ff1010a221 */ /* 0x000fe20000010100 */
[C---:B------:R-:W-:Y:S01]  /*8600*/  @!P1 SHF.L.U32 R21, R43.reuse, 0x10, RZ ;  /* 0x000000102b159819 */ /* 0x040fe200000006ff */
[----:B------:R-:W-:Y:S01]  /*8610*/  @!P1 FMUL.FTZ R7, R8, R7 ;  /* 0x0000000708079220 */ /* 0x000fe20000410000 */
        /* <DEDUP_REMOVED lines=8> */
[----:B------:R-:W-:Y:S01]  /*86a0*/  @!P1 LOP3.LUT R14, R40, 0xffff0000, RZ, 0xc0, !PT ;  /* 0xffff0000280e9812 */ /* 0x000fe200078ec0ff */
[----:B------:R-:W-:Y:S01]  /*86b0*/  @!P1 FMUL.FTZ R6, R6, R13 ;  /* 0x0000000d06069220 */ /* 0x000fe20000410000 */
[C---:B------:R-:W-:Y:S01]  /*86c0*/  @!P1 LOP3.LUT R13, R36.reuse, 0xffff0000, RZ, 0xc0, !PT ;  /* 0xffff0000240d9812 */ /* 0x040fe200078ec0ff */
[----:B------:R-:W-:Y:S02]  /*86d0*/  @!P1 IMAD.U32 R9, R36, 0x10000, RZ ;  /* 0x0001000024099824 */ /* 0x000fe400078e00ff */
[----:B------:R-:W-:Y:S01]  /*86e0*/  @!P1 FMUL.FTZ R3, R3, R16 ;  /* 0x0000001003039220 */ /* 0x000fe20000410000 */
[----:B------:R-:W-:Y:S01]  /*86f0*/  @!P1 SHF.L.U32 R16, R37, 0x10, RZ ;  /* 0x0000001025109819 */ /* 0x000fe200000006ff */
[----:B------:R-:W-:Y:S01]  /*8700*/  @!P1 FMUL.FTZ R4, R4, R15 ;  /* 0x0000000f04049220 */ /* 0x000fe20000410000 */
[----:B------:R-:W-:Y:S01]  /*8710*/  @!P1 SHF.L.U32 R15, R41, 0x10, RZ ;  /* 0x00000010290f9819 */ /* 0x000fe200000006ff */
[----:B------:R-:W-:Y:S01]  /*8720*/  @!P1 FMUL.FTZ R2, R2, R17 ;  /* 0x0000001102029220 */ /* 0x000fe20000410000 */
[----:B------:R-:W-:Y:S01]  /*8730*/  @!P1 LOP3.LUT R17, R37, 0xffff0000, RZ, 0xc0, !PT ;  /* 0xffff000025119812 */ /* 0x000fe200078ec0ff */
[----:B------:R-:W-:Y:S01]  /*8740*/  @!P1 FFMA.FTZ R0, R9, R12, R0 ;  /* 0x0000000c09009223 */ /* 0x000fe20000010000 */
[----:B------:R-:W-:Y:S01]  /*8750*/  @!P0 SEL R9, R34, RZ, P2 ;  /* 0x000000ff22098207 */ /* 0x000fe20001000000 */
[----:B------:R-:W-:Y:S01]  /*8760*/  @!P1 FFMA.FTZ R2, R13, R14, R2 ;  /* 0x0000000e0d029223 */ /* 0x000fe20000010002 */
[C---:B------:R-:W-:Y:S01]  /*8770*/  @!P1 SHF.L.U32 R14, R39.reuse, 0x10, RZ ;  /* 0x00000010270e9819 */ /* 0x040fe200000006ff */
[----:B------:R-:W-:Y:S01]  /*8780*/  @!P1 FFMA.FTZ R3, R16, R15, R3 ;  /* 0x0000000f10039223 */ /* 0x000fe20000010003 */
[----:B------:R-:W-:Y:S01]  /*8790*/  @!P1 LOP3.LUT R13, R39, 0xffff0000, RZ, 0xc0, !PT ;  /* 0xffff0000270d9812 */ /* 0x000fe200078ec0ff */
[----:B------:R-:W-:Y:S01]  /*87a0*/  @!P1 FFMA.FTZ R4, R17, R18, R4 ;  /* 0x0000001211049223 */ /* 0x000fe20000010004 */
[----:B------:R-:W-:Y:S01]  /*87b0*/  @!P0 IADD3 R17, P4, PT, R118, R9, RZ ;  /* 0x0000000976118210 */ /* 0x000fe20007f9e0ff */
[----:B------:R-:W-:Y:S01]  /*87c0*/  @!P1 IMAD.U32 R19, R42, 0x10000, RZ ;  /* 0x000100002a139824 */ /* 0x000fe200078e00ff */
[C---:B------:R-:W-:Y:S01]  /*87d0*/  @!P1 LOP3.LUT R9, R38.reuse, 0xffff0000, RZ, 0xc0, !PT ;  /* 0xffff000026099812 */ /* 0x040fe200078ec0ff */
[----:B------:R-:W-:Y:S01]  /*87e0*/  @!P1 IMAD.U32 R12, R38, 0x10000, RZ ;  /* 0x00010000260c9824 */ /* 0x000fe200078e00ff */
[----:B------:R-:W-:Y:S02]  /*87f0*/  @!P1 F2FP.BF16.F32.PACK_AB R3, R4, R3 ;  /* 0x000000030403923e */ /* 0x000fe400000010ff */
[----:B------:R-:W-:Y:S01]  /*8800*/  @!P1 F2FP.BF16.F32.PACK_AB R0, R2, R0 ;  /* 0x000000000200923e */ /* 0x000fe200000010ff */
[----:B------:R-:W-:Y:S01]  /*8810*/  @!P1 FFMA.FTZ R5, R12, R19, R5 ;  /* 0x000000130c059223 */ /* 0x000fe20000010005 */
[----:B------:R-:W-:Y:S01]  /*8820*/  @!P1 FFMA.FTZ R6, R9, R20, R6 ;  /* 0x0000001409069223 */ /* 0x000fe20000010006 */
[----:B------:R-:W-:Y:S01]  /*8830*/  @!P1 FFMA.FTZ R7, R14, R21, R7 ;  /* 0x000000150e079223 */ /* 0x000fe20000010007 */
[----:B------:R-:W-:Y:S01]  /*8840*/  @!P1 MOV R36, R0 ;  /* 0x0000000000249202 */ /* 0x000fe20000000f00 */
[----:B------:R-:W-:Y:S01]  /*8850*/  @!P1 FFMA.FTZ R8, R13, R22, R8 ;  /* 0x000000160d089223 */ /* 0x000fe20000010008 */
[----:B------:R-:W-:Y:S01]  /*8860*/  @!P0 IMAD.X R12, R106, 0x1, R125, P4 ;  /* 0x000000016a0c8824 */ /* 0x000fe200020e067d */
[----:B------:R-:W-:Y:S01]  /*8870*/  @!P1 F2FP.BF16.F32.PACK_AB R6, R6, R5 ;  /* 0x000000050606923e */ /* 0x000fe200000010ff */
[----:B------:R-:W-:Y:S01]  /*8880*/  @!P1 IMAD.MOV.U32 R37, RZ, RZ, R3 ;  /* 0x000000ffff259224 */ /* 0x000fe200078e0003 */
[----:B------:R-:W-:Y:S02]  /*8890*/  @!P0 SEL R3, R35, R34, !P2 ;  /* 0x0000002223038207 */ /* 0x000fe40005000000 */
[----:B------:R-:W-:Y:S02]  /*88a0*/  @!P1 F2FP.BF16.F32.PACK_AB R7, R8, R7 ;  /* 0x000000070807923e */ /* 0x000fe400000010ff */
[----:B------:R-:W-:Y:S01]  /*88b0*/  @!P0 SHF.L.U64.HI R12, R17, 0x1, R12 ;  /* 0x00000001110c8819 */ /* 0x000fe2000001020c */
[----:B------:R-:W-:Y:S01]  /*88c0*/  @!P0 IMAD.WIDE R4, R3, 0x2, R10 ;  /* 0x0000000203048825 */ /* 0x000fe200078e020a */
[----:B------:R-:W-:Y:S02]  /*88d0*/  @!P0 SHF.L.U32 R17, R17, 0x1, RZ ;  /* 0x0000000111118819 */ /* 0x000fe400000006ff */
[----:B------:R-:W-:Y:S01]  /*88e0*/  @!P1 MOV R38, R6 ;  /* 0x0000000600269202 */ /* 0x000fe20000000f00 */
[----:B------:R-:W-:Y:S01]  /*88f0*/  @!P1 IMAD.MOV.U32 R39, RZ, RZ, R7 ;  /* 0x000000ffff279224 */ /* 0x000fe200078e0007 */
[C---:B------:R-:W-:Y:S02]  /*8900*/  @!P0 IADD3 R44, P4, PT, R17.reuse, R100, RZ ;  /* 0x00000064112c8210 */ /* 0x040fe40007f9e0ff */
[----:B------:R-:W-:Y:S02]  /*8910*/  @!P0 IADD3 R16, P1, PT, R17, R102, RZ ;  /* 0x0000006611108210 */ /* 0x000fe40007f3e0ff */
[----:B------:R1:W-:Y:S01]  /*8920*/  STG.E.128 desc[UR6][R48.64+0x40], R36 ;  /* 0x0000402430007986 */ /* 0x0003e2000c101d06 */
[C---:B------:R-:W-:Y:S01]  /*8930*/  @!P0 IMAD.X R45, R12.reuse, 0x1, R101, P4 ;  /* 0x000000010c2d8824 */ /* 0x040fe200020e0665 */
[----:B------:R-:W-:Y:S02]  /*8940*/  @!P0 IADD3.X R17, PT, PT, R12, R103, RZ, P1, !PT ;  /* 0x000000670c118210 */ /* 0x000fe40000ffe4ff */
[----:B------:R-:W-:Y:S04]  /*8950*/  ISETP.GE.U32.OR P1, PT, R25, R35, P0 ;  /* 0x000000231900720c */ /* 0x000fe80000726470 */
[----:B------:R-:W2:Y:S08]  /*8960*/  @!P0 LDG.E.128 R44, desc[UR6][R44.64+0x80] ;  /* 0x000080062c2c8981 */ /* 0x000eb0000c1e1d00 */
[----:B------:R-:W3:Y:S08]  /*8970*/  @!P0 LDG.E.128 R4, desc[UR6][R4.64+0x80] ;  /* 0x0000800604048981 */ /* 0x000ef0000c1e1d00 */
[----:B------:R3:W4:Y:S08]  /*8980*/  @!P0 LDG.E.128 R40, desc[UR6][R16.64+0x80] ;  /* 0x0000800610288981 */ /* 0x000730000c1e1d00 */
[----:B------:R5:W4:Y:S01]  /*8990*/  LDG.E.128 R20, desc[UR6][R10.64+0x80] ;  /* 0x000080060a147981 */ /* 0x000b22000c1e1d00 */
[----:B--2---:R-:W-:Y:S01]  /*89a0*/  @!P0 SHF.L.U32 R9, R47, 0x10, RZ ;  /* 0x000000102f098819 */ /* 0x004fe200000006ff */
[----:B------:R-:W-:Y:S01]  /*89b0*/  @!P0 IMAD.U32 R13, R46, 0x10000, RZ ;  /* 0x000100002e0d8824 */ /* 0x000fe200078e00ff */
[----:B------:R-:W-:Y:S01]  /*89c0*/  @!P0 SHF.L.U32 R3, R45, 0x10, RZ ;  /* 0x000000102d038819 */ /* 0x000fe200000006ff */
[----:B------:R-:W-:Y:S01]  /*89d0*/  @!P0 IMAD.U32 R0, R44, 0x10000, RZ ;  /* 0x000100002c008824 */ /* 0x000fe200078e00ff */
        /* <DEDUP_REMOVED lines=8> */
[----:B---3--:R-:W-:Y:S01]  /*8a60*/  @!P0 LOP3.LUT R17, R4, 0xffff0000, RZ, 0xc0, !PT ;  /* 0xffff000004118812 */ /* 0x008fe200078ec0ff */
[----:B------:R-:W-:Y:S01]  /*8a70*/  @!P1 FADD.FTZ R14, -R14, -RZ ;  /* 0x800000ff0e0e9221 */ /* 0x000fe20000010100 */
[----:B-----5:R-:W-:Y:S01]  /*8a80*/  @!P0 SHF.L.U32 R10, R7, 0x10, RZ ;  /* 0x00000010070a8819 */ /* 0x020fe200000006ff */
[----:B------:R-:W-:Y:S01]  /*8a90*/  @!P0 IMAD.U32 R19, R4, 0x10000, RZ ;  /* 0x0001000004138824 */ /* 0x000fe200078e00ff */
[----:B------:R-:W-:Y:S01]  /*8aa0*/  @!P0 SHF.L.U32 R4, R5, 0x10, RZ ;  /* 0x0000001005048819 */ /* 0x000fe200000006ff */
[----:B------:R-:W-:Y:S01]  /*8ab0*/  @!P1 FADD.FTZ R0, -R0, -RZ ;  /* 0x800000ff00009221 */ /* 0x000fe20000010100 */
[----:B------:R-:W-:Y:S01]  /*8ac0*/  @!P0 LOP3.LUT R15, R6, 0xffff0000, RZ, 0xc0, !PT ;  /* 0xffff0000060f8812 */ /* 0x000fe200078ec0ff */
[----:B------:R-:W-:Y:S01]  /*8ad0*/  @!P1 FADD.FTZ R3, -R3, -RZ ;  /* 0x800000ff03039221 */ /* 0x000fe20000010100 */
[----:B------:R-:W-:Y:S01]  /*8ae0*/  @!P0 LOP3.LUT R11, R7, 0xffff0000, RZ, 0xc0, !PT ;  /* 0xffff0000070b8812 */ /* 0x000fe200078ec0ff */
[----:B------:R-:W-:Y:S01]  /*8af0*/  @!P0 FMUL.FTZ R7, R10, R9 ;  /* 0x000000090a078220 */ /* 0x000fe20000410000 */
[----:B------:R-:W-:Y:S01]  /*8b00*/  @!P0 LOP3.LUT R5, R5, 0xffff0000, RZ, 0xc0, !PT ;  /* 0xffff000005058812 */ /* 0x000fe200078ec0ff */
[----:B------:R-:W-:Y:S01]  /*8b10*/  @!P0 IMAD.U32 R16, R6, 0x10000, RZ ;  /* 0x0001000006108824 */ /* 0x000fe200078e00ff */
[----:B----4-:R-:W-:Y:S01]  /*8b20*/  @!P0 SHF.L.U32 R18, R43, 0x10, RZ ;  /* 0x000000102b128819 */ /* 0x010fe200000006ff */
[----:B------:R-:W-:Y:S01]  /*8b30*/  @!P1 FADD.FTZ R2, -R2, -RZ ;  /* 0x800000ff02029221 */ /* 0x000fe20000010100 */
[C---:B------:R-:W-:Y:S02]  /*8b40*/  @!P0 IMAD.U32 R9, R20.reuse, 0x10000, RZ ;  /* 0x0001000014098824 */ /* 0x040fe400078e00ff */
[----:B------:R-:W-:Y:S01]  /*8b50*/  @!P0 FMUL.FTZ R8, R11, R8 ;  /* 0x000000080b088220 */ /* 0x000fe20000410000 */
[----:B------:R-:W-:Y:S01]  /*8b60*/  @!P0 LOP3.LUT R11, R20, 0xffff0000, RZ, 0xc0, !PT ;  /* 0xffff0000140b8812 */ /* 0x000fe200078ec0ff */
[----:B------:R-:W-:Y:S02]  /*8b70*/  @!P0 IMAD.U32 R10, R40, 0x10000, RZ ;  /* 0x00010000280a8824 */ /* 0x000fe400078e00ff */
[----:B------:R-:W-:Y:S01]  /*8b80*/  @!P0 FMUL.FTZ R0, R19, R0 ;  /* 0x0000000013008220 */ /* 0x000fe20000410000 */
[----:B------:R-:W-:Y:S01]  /*8b90*/  @!P0 LOP3.LUT R19, R43, 0xffff0000, RZ, 0xc0, !PT ;  /* 0xffff00002b138812 */ /* 0x000fe200078ec0ff */
[----:B------:R-:W-:Y:S01]  /*8ba0*/  @!P0 FMUL.FTZ R3, R4, R3 ;  /* 0x0000000304038220 */ /* 0x000fe20000410000 */
[----:B------:R-:W-:Y:S01]  /*8bb0*/  @!P0 FMUL.FTZ R6, R15, R12 ;  /* 0x0000000c0f068220 */ /* 0x000fe20000410000 */
[----:B------:R-:W-:Y:S01]  /*8bc0*/  @!P0 LOP3.LUT R12, R40, 0xffff0000, RZ, 0xc0, !PT ;  /* 0xffff0000280c8812 */ /* 0x000fe200078ec0ff */
[----:B------:R-:W-:Y:S01]  /*8bd0*/  @!P0 FMUL.FTZ R4, R5, R14 ;  /* 0x0000000e05048220 */ /* 0x000fe20000410000 */
[----:B------:R-:W-:Y:S01]  /*8be0*/  @!P0 SHF.L.U32 R14, R21, 0x10, RZ ;  /* 0x00000010150e8819 */ /* 0x000fe200000006ff */
[----:B------:R-:W-:Y:S01]  /*8bf0*/  @!P0 FMUL.FTZ R2, R17, R2 ;  /* 0x0000000211028220 */ /* 0x000fe20000410000 */
[C---:B------:R-:W-:Y:S01]  /*8c00*/  @!P0 LOP3.LUT R15, R41.reuse, 0xffff0000, RZ, 0xc0, !PT ;  /* 0xffff0000290f8812 */ /* 0x040fe200078ec0ff */
[----:B------:R-:W-:Y:S01]  /*8c10*/  @!P0 FMUL.FTZ R5, R16, R13 ;  /* 0x0000000d10058220 */ /* 0x000fe20000410000 */
[----:B------:R-:W-:Y:S01]  /*8c20*/  @!P0 SHF.L.U32 R13, R41, 0x10, RZ ;  /* 0x00000010290d8819 */ /* 0x000fe200000006ff */
[----:B------:R-:W-:Y:S01]  /*8c30*/  @!P0 FFMA.FTZ R0, R9, R10, R0 ;  /* 0x0000000a09008223 */ /* 0x000fe20000010000 */
[----:B------:R-:W-:Y:S01]  /*8c40*/  @!P0 LOP3.LUT R9, R21, 0xffff0000, RZ, 0xc0, !PT ;  /* 0xffff000015098812 */ /* 0x000fe200078ec0ff */
[----:B------:R-:W-:Y:S01]  /*8c50*/  @!P0 FFMA.FTZ R2, R11, R12, R2 ;  /* 0x0000000c0b028223 */ /* 0x000fe20000010002 */
[----:B------:R-:W-:Y:S01]  /*8c60*/  @!P0 LOP3.LUT R17, R42, 0xffff0000, RZ, 0xc0, !PT ;  /* 0xffff00002a118812 */ /* 0x000fe200078ec0ff */
[C---:B------:R-:W-:Y:S01]  /*8c70*/  @!P0 IMAD.U32 R10, R22.reuse, 0x10000, RZ ;  /* 0x00010000160a8824 */ /* 0x040fe200078e00ff */
[----:B------:R-:W-:Y:S01]  /*8c80*/  @!P0 LOP3.LUT R11, R22, 0xffff0000, RZ, 0xc0, !PT ;  /* 0xffff0000160b8812 */ /* 0x000fe200078ec0ff */
[----:B------:R-:W-:Y:S01]  /*8c90*/  @!P0 IMAD.U32 R16, R42, 0x10000, RZ ;  /* 0x000100002a108824 */ /* 0x000fe200078e00ff */
[C---:B------:R-:W-:Y:S01]  /*8ca0*/  @!P0 SHF.L.U32 R12, R23.reuse, 0x10, RZ ;  /* 0x00000010170c8819 */ /* 0x040fe200000006ff */
[----:B------:R-:W-:Y:S01]  /*8cb0*/  @!P0 FFMA.FTZ R3, R14, R13, R3 ;  /* 0x0000000d0e038223 */ /* 0x000fe20000010003 */
[----:B------:R-:W-:Y:S01]  /*8cc0*/  @!P0 LOP3.LUT R13, R23, 0xffff0000, RZ, 0xc0, !PT ;  /* 0xffff0000170d8812 */ /* 0x000fe200078ec0ff */
[----:B------:R-:W-:Y:S01]  /*8cd0*/  @!P0 FFMA.FTZ R4, R9, R15, R4 ;  /* 0x0000000f09048223 */ /* 0x000fe20000010004 */
[----:B------:R-:W-:Y:S01]  /*8ce0*/  @!P0 F2FP.BF16.F32.PACK_AB R0, R2, R0 ;  /* 0x000000000200823e */ /* 0x000fe200000010ff */
        /* <DEDUP_REMOVED lines=12> */
.L_x_1732:
[----:B------:R-:W-:Y:S05]  /*8db0*/  BSYNC.RECONVERGENT B0 ;  /* 0x0000000000007941 */ /* 0x000fea0003800200 */
.L_x_1731:
[----:B------:R-:W2:Y:S01]  /*8dc0*/  LDC R27, c[0x0][0x450] ;  /* 0x00011400ff1b7b82 */ /* 0x000ea20000000800 */
[----:B-1----:R-:W-:Y:S05]  /*8dd0*/  IMAD.U32 R123, R123, -0x40, RZ ;  /* 0xffffffc07b7b7824 */ /* 0x002fea00078e00ff */
[C---:B------:R-:W-:Y:S02]  /*8de0*/  LEA R102, P1, R123.reuse, R102, 0x1 ;  /* 0x000000667b667211 */ /* 0x040fe400078208ff */
[C---:B------:R-:W-:Y:S02]  /*8df0*/  LEA R100, P0, R123.reuse, R100, 0x1 ;  /* 0x000000647b647211 */ /* 0x040fe400078008ff */
[C---:B------:R-:W-:Y:S02]  /*8e00*/  LEA.HI.X.SX32 R103, R123.reuse, R103, 0x1, P1 ;  /* 0x000000677b677211 */ /* 0x040fe400008f0eff */
[----:B------:R-:W-:Y:S09]  /*8e10*/  LEA.HI.X.SX32 R101, R123, R101, 0x1, P0 ;  /* 0x000000657b657211 */ /* 0x000ff200000f0eff */
.L_x_1715:
[----:B------:R-:W-:Y:S05]  /*8e20*/  BSYNC.RECONVERGENT B1 ;  /* 0x0000000000017941 */ /* 0x000fea0003800200 */
.L_x_1713:
[----:B------:R-:W-:Y:S04]  /*8e30*/  ISETP.NE.U32.AND P2, PT, RZ, UR12, PT ;  /* 0x0000000cff007c0c */ /* 0x000fe8000bf45070 */
[----:B------:R-:W-:Y:S11]  /*8e40*/  ISETP.NE.AND.EX P2, PT, RZ, UR13, PT, P2 ;  /* 0x0000000dff007c0c */ /* 0x000ff6000bf45320 */
[----:B------:R-:W-:Y:S02]  /*8e50*/  @!UPT UIADD3 URZ, UPT, UPT, URZ, URZ, URZ ;  /* 0x000000fffffff290 */ /* 0x000fe4000fffe0ff */
[----:B------:R-:W5:Y:S01]  /*8e60*/  @!P2 LDC R2, c[0x0][0x3c0] ;  /* 0x0000f000ff02ab82 */ /* 0x000f620000000800 */
[----:B------:R-:W-:Y:S07]  /*8e70*/  @!P2 IMAD.MOV.U32 R3, RZ, RZ, RZ ;  /* 0x000000ffff03a224 */ /* 0x000fee00078e00ff */
[----:B------:R-:W3:Y:S01]  /*8e80*/  @!P2 LDC R0, c[0x0][0x3b8] ;  /* 0x0000ee00ff00ab82 */ /* 0x000ee20000000800 */
[----:B------:R-:W-:Y:S01]  /*8e90*/  @!P2 IADD3 R3, P0, PT, RZ, -R3, RZ ;  /* 0x80000003ff03a210 */ /* 0x000fe20007f1e0ff */
[----:B---3--:R-:W-:Y:S02]  /*8ea0*/  @!P2 IMAD.SHL.U32 R0, R0, 0x80, RZ ;  /* 0x000000800000a824 */ /* 0x008fe400078e00ff */
        /* <DEDUP_REMOVED lines=14> */
[----:B------:R-:W-:Y:S02]  /*8f90*/  MOV R8, RZ ;  /* 0x000000ff00087202 */ /* 0x000fe40000000f00 */
[----:B------:R-:W-:Y:S02]  /*8fa0*/  IABS R4, R124 ;  /* 0x0000007c00047213 */ /* 0x000fe40000000000 */
[----:B-1----:R-:W-:Y:S04]  /*8fb0*/  IABS R0, R3 ;  /* 0x0000000300007213 */ /* 0x002fe80000000000 */
[----:B------:R-:W1:Y:S10]  /*8fc0*/  I2F.RP R7, R0 ;  /* 0x0000000000077306 */ /* 0x000e740000209400 */
[----:B-1----:R-:W1:Y:S02]  /*8fd0*/  MUFU.RCP R2, R7 ;  /* 0x0000000700027308 */ /* 0x002e640000001000 */
[----:B-1----:R-:W-:Y:S08]  /*8fe0*/  VIADD R6, R2, 0xffffffe ;  /* 0x0ffffffe02067836 */ /* 0x002ff00000000000 */
[----:B------:R-:W1:Y:S02]  /*8ff0*/  F2I.FTZ.U32.TRUNC.NTZ R9, R6 ;  /* 0x0000000600097305 */ /* 0x000e64000021f000 */
[--C-:B-1----:R-:W-:Y:S04]  /*9000*/  IMAD.MOV R2, RZ, RZ, -R9.reuse ;  /* 0x000000ffff027224 */ /* 0x102fe800078e0a09 */
        /* <DEDUP_REMOVED lines=11> */
[----:B------:R-:W-:Y:S01]  /*90c0*/  @!P4 IADD3 R5, PT, PT, R5, 0x1, RZ ;  /* 0x000000010505c810 */ /* 0x000fe20007ffe0ff */
[----:B------:R-:W-:Y:S01]  /*90d0*/  @!P4 IMAD.IADD R4, R4, 0x1, -R0 ;  /* 0x000000010404c824 */ /* 0x000fe200078e0a00 */
[-C--:B------:R-:W-:Y:S01]  /*90e0*/  @!P0 IADD3 R2, PT, PT, R2, -R0.reuse, RZ ;  /* 0x8000000002028210 */ /* 0x080fe20007ffe0ff */
[----:B------:R-:W-:Y:S01]  /*90f0*/  @!P0 VIADD R7, R7, 0x1 ;  /* 0x0000000107078836 */ /* 0x000fe20000000000 */
[----:B------:R-:W-:Y:S02]  /*9100*/  ISETP.NE.AND P0, PT, R3, RZ, PT ;  /* 0x000000ff0300720c */ /* 0x000fe40003f05270 */
[-C--:B------:R-:W-:Y:S02]  /*9110*/  ISETP.GE.U32.AND P5, PT, R2, R0.reuse, PT ;  /* 0x000000000200720c */ /* 0x080fe40003fa6070 */
[----:B------:R-:W-:Y:S02]  /*9120*/  ISETP.GE.U32.AND P6, PT, R4, R0, PT ;  /* 0x000000000400720c */ /* 0x000fe40003fc6070 */
[-C--:B------:R-:W-:Y:S02]  /*9130*/  LOP3.LUT R0, R114, R3.reuse, RZ, 0x3c, !PT ;  /* 0x0000000372007212 */ /* 0x080fe400078e3cff */
[-C--:B------:R-:W-:Y:S02]  /*9140*/  LOP3.LUT R2, R124, R3.reuse, RZ, 0x3c, !PT ;  /* 0x000000037c027212 */ /* 0x080fe400078e3cff */
[----:B------:R-:W-:Y:S02]  /*9150*/  ISETP.GE.AND P1, PT, R0, RZ, PT ;  /* 0x000000ff0000720c */ /* 0x000fe40003f26270 */
[----:B------:R-:W-:Y:S02]  /*9160*/  ISETP.GE.AND P2, PT, R2, RZ, PT ;  /* 0x000000ff0200720c */ /* 0x000fe40003f46270 */
[----:B------:R-:W-:Y:S01]  /*9170*/  LOP3.LUT R0, RZ, R3, RZ, 0x33, !PT ;  /* 0x00000003ff007212 */ /* 0x000fe200078e33ff */
[----:B------:R-:W-:Y:S02]  /*9180*/  @P5 VIADD R7, R7, 0x1 ;  /* 0x0000000107075836 */ /* 0x000fe40000000000 */
[----:B------:R-:W-:Y:S06]  /*9190*/  @P6 IADD3 R5, PT, PT, R5, 0x1, RZ ;  /* 0x0000000105056810 */ /* 0x000fec0007ffe0ff */
[----:B------:R-:W-:Y:S02]  /*91a0*/  @!P1 IMAD.MOV R7, RZ, RZ, -R7 ;  /* 0x000000ffff079224 */ /* 0x000fe400078e0a07 */
[----:B------:R-:W-:Y:S03]  /*91b0*/  @!P2 IADD3 R5, PT, PT, -R5, RZ, RZ ;  /* 0x000000ff0505a210 */ /* 0x000fe60007ffe1ff */
[C---:B------:R-:W-:Y:S02]  /*91c0*/  SEL R2, R0.reuse, R7, !P0 ;  /* 0x0000000700027207 */ /* 0x040fe40004000000 */
[----:B------:R-:W-:Y:S02]  /*91d0*/  SEL R5, R0, R5, !P0 ;  /* 0x0000000500057207 */ /* 0x000fe40004000000 */
[CC--:B------:R-:W-:Y:S02]  /*91e0*/  LEA R8, P1, R2.reuse, R156.reuse, 0x2 ;  /* 0x0000009c02087211 */ /* 0x0c0fe400078210ff */
[C---:B------:R-:W-:Y:S01]  /*91f0*/  LEA R12, P0, R5.reuse, R156, 0x2 ;  /* 0x0000009c050c7211 */ /* 0x040fe200078010ff */
[C---:B------:R-:W-:Y:S01]  /*9200*/  IMAD.IADD R0, R5.reuse, 0x1, -R2 ;  /* 0x0000000105007824 */ /* 0x040fe200078e0a02 */
[-C--:B------:R-:W-:Y:S02]  /*9210*/  LEA.HI.X.SX32 R9, R2, R157.reuse, 0x2, P1 ;  /* 0x0000009d02097211 */ /* 0x080fe400008f16ff */
[----:B------:R-:W-:Y:S01]  /*9220*/  LEA.HI.X.SX32 R13, R5, R157, 0x2, P0 ;  /* 0x0000009d050d7211 */ /* 0x000fe200000f16ff */
[----:B------:R-:W-:Y:S02]  /*9230*/  IMAD R0, R0, R3, -0x80 ;  /* 0xffffff8000007424 */ /* 0x000fe400078e0203 */
[----:B------:R-:W2:Y:S02]  /*9240*/  LDG.E R7, desc[UR6][R8.64] ;  /* 0x0000000608077981 */ /* 0x000ea4000c1e1900 */
[----:B------:R-:W-:Y:S01]  /*9250*/  IMAD.WIDE.U32 R10, R0, UR14, RZ ;  /* 0x0000000e000a7c25 */ /* 0x000fe2000f8e00ff */
[----:B------:R-:W-:Y:S01]  /*9260*/  SHF.R.S32.HI R5, RZ, 0x1f, R0 ;  /* 0x0000001fff057819 */ /* 0x000fe20000011400 */
[----:B------:R-:W2:Y:S02]  /*9270*/  LDG.E R4, desc[UR6][R12.64] ;  /* 0x000000060c047981 */ /* 0x000ea4000c1e1900 */
[----:B--2---:R-:W-:Y:S02]  /*9280*/  IADD3 R7, PT, PT, R7, -R4, RZ ;  /* 0x8000000407077210 */ /* 0x004fe40007ffe0ff */
[C---:B------:R-:W-:Y:S02]  /*9290*/  IMAD R4, R5.reuse, UR14, RZ ;  /* 0x0000000e05047c24 */ /* 0x040fe4000f8e02ff */
[----:B------:R-:W-:Y:S01]  /*92a0*/  IMAD R5, R5, UR4, RZ ;  /* 0x0000000405057c24 */ /* 0x000fe2000f8e02ff */
[----:B------:R-:W-:Y:S01]  /*92b0*/  SHF.R.S32.HI R6, RZ, 0x1f, R7 ;  /* 0x0000001fff067819 */ /* 0x000fe20000011407 */
[C---:B------:R-:W-:Y:S04]  /*92c0*/  IMAD.WIDE.U32 R8, R7.reuse, UR8, RZ ;  /* 0x0000000807087c25 */ /* 0x040fe8000f8e00ff */
[----:B------:R-:W-:Y:S02]  /*92d0*/  IMAD R2, R6, UR8, RZ ;  /* 0x0000000806027c24 */ /* 0x000fe4000f8e02ff */
[----:B------:R-:W-:Y:S02]  /*92e0*/  IMAD R4, R0, UR15, R4 ;  /* 0x0000000f00047c24 */ /* 0x000fe4000f8e0204 */
[----:B------:R-:W-:Y:S02]  /*92f0*/  IMAD R2, R7, UR9, R2 ;  /* 0x0000000907027c24 */ /* 0x000fe4000f8e0202 */
[----:B------:R-:W-:Y:S02]  /*9300*/  IMAD.IADD R11, R11, 0x1, R4 ;  /* 0x000000010b0b7824 */ /* 0x000fe400078e0204 */
[----:B------:R-:W-:Y:S01]  /*9310*/  IMAD R6, R6, UR10, RZ ;  /* 0x0000000a06067c24 */ /* 0x000fe2000f8e02ff */
[----:B------:R-:W-:Y:S01]  /*9320*/  IADD3 R9, PT, PT, R9, R2, RZ ;  /* 0x0000000209097210 */ /* 0x000fe20007ffe0ff */
[C---:B------:R-:W-:Y:S04]  /*9330*/  IMAD.WIDE.U32 R10, R7.reuse, UR10, R10 ;  /* 0x0000000a070a7c25 */ /* 0x040fe8000f8e000a */
[----:B------:R-:W-:Y:S01]  /*9340*/  IMAD.WIDE.U32 R8, R0, UR4, R8 ;  /* 0x0000000400087c25 */ /* 0x000fe2000f8e0008 */
[----:B------:R-:W-:Y:S03]  /*9350*/  LEA R94, P1, R10, R94, 0x1 ;  /* 0x0000005e0a5e7211 */ /* 0x000fe600078208ff */
[----:B------:R-:W-:Y:S01]  /*9360*/  IMAD R6, R7, UR11, R6 ;  /* 0x0000000b07067c24 */ /* 0x000fe2000f8e0206 */
[----:B------:R-:W-:Y:S01]  /*9370*/  LEA R96, P0, R8, R96, 0x1 ;  /* 0x0000006008607211 */ /* 0x000fe200078008ff */
[----:B------:R-:W-:Y:S02]  /*9380*/  IMAD R5, R0, UR5, R5 ;  /* 0x0000000500057c24 */ /* 0x000fe4000f8e0205 */
[----:B------:R-:W-:Y:S03]  /*9390*/  IMAD.IADD R6, R11, 0x1, R6 ;  /* 0x000000010b067824 */ /* 0x000fe600078e0206 */
[----:B------:R-:W-:Y:S02]  /*93a0*/  IADD3 R5, PT, PT, R9, R5, RZ ;  /* 0x0000000509057210 */ /* 0x000fe40007ffe0ff */
[----:B------:R-:W-:Y:S02]  /*93b0*/  LEA.HI.X R95, R10, R95, R6, 0x1, P1 ;  /* 0x0000005f0a5f7211 */ /* 0x000fe400008f0c06 */
[----:B------:R-:W-:Y:S07]  /*93c0*/  LEA.HI.X R97, R8, R97, R5, 0x1, P0 ;  /* 0x0000006108617211 */ /* 0x000fee00000f0c05 */
.L_x_1733:
[----:B------:R-:W-:Y:S02]  /*93d0*/  IADD3 R98, P1, PT, R98, R105, RZ ;  /* 0x0000006962627210 */ /* 0x000fe40007f3e0ff */
[----:B------:R-:W-:Y:S03]  /*93e0*/  IADD3 R30, P0, PT, R30, R109, RZ ;  /* 0x0000006d1e1e7210 */ /* 0x000fe60007f1e0ff */
[----:B------:R-:W-:Y:S02]  /*93f0*/  IMAD.X R99, R99, 0x1, R104, P1 ;  /* 0x0000000163637824 */ /* 0x000fe400008e0668 */
[----:B------:R-:W-:Y:S01]  /*9400*/  IMAD.X R31, R31, 0x1, R107, P0 ;  /* 0x000000011f1f7824 */ /* 0x000fe200000e066b */
[----:B------:R-:W-:Y:S07]  /*9410*/  @P3 BRA `(.L_x_1734) ;  /* 0xffffff8c00283947 */ /* 0x000fee000383ffff */
.L_x_1712:
        /* <DEDUP_REMOVED lines=18> */
[----:B------:R-:W-:Y:S01]  /*9540*/  BSSY.RECONVERGENT B0, `(.L_x_1737) ;  /* 0x000000d000007945 */ /* 0x000fe20003800200 */
[----:B------:R-:W-:-:S03]  /*9550*/  VIADD R158, R126, 0x20 ;  /* 0x000000207e9e7836 */ /* 0x000fc60000000000 */
[-C--:B------:R-:W-:Y:S02]  /*9560*/  ISETP.GE.AND P2, PT, R126, R3.reuse, PT ;  /* 0x000000037e00720c */ /* 0x080fe40003f46270 */
[----:B------:R-:W-:Y:S02]  /*9570*/  ISETP.GE.AND P1, PT, R158, R3, PT ;  /* 0x000000039e00720c */ /* 0x000fe40003f26270 */
[----:B-1----:R-:W-:-:S04]  /*9580*/  LEA R2, P0, R128, UR8, 0x1 ;  /* 0x0000000880027c11 */ /* 0x002fc8000f8008ff */
[----:B------:R-:W-:-:S05]  /*9590*/  LEA.HI.X R3, R128, UR9, R83, 0x1, P0 ;  /* 0x0000000980037c11 */ /* 0x000fca00080f0c53 */
[----:B------:R-:W-:Y:S05]  /*95a0*/  @P2 BRA `(.L_x_1738) ;  /* 0x0000000000182947 */ /* 0x000fea0003800000 */
[----:B------:R-:W-:Y:S01]  /*95b0*/  @!PT LDS RZ, [RZ] ;  /* 0x00000000fffff984 */ /* 0x000fe20000000800 */
[----:B------:R-:W-:Y:S01]  /*95c0*/  @!PT LDS RZ, [RZ] ;  /* 0x00000000fffff984 */ /* 0x000fe20000000800 */
[----:B------:R-:W-:Y:S01]  /*95d0*/  @!PT LDS RZ, [RZ] ;  /* 0x00000000fffff984 */ /* 0x000fe20000000800 */
[----:B------:R1:W-:Y:S04]  /*95e0*/  LDGSTS.E.BYPASS.LTC128B.128 [R159], desc[UR6][R2.64] ;  /* 0x00000000029f7fae */ /* 0x0003e8000b981a06 */
[----:B------:R1:W-:Y:S04]  /*95f0*/  LDGSTS.E.BYPASS.LTC128B.128 [R159+0x1000], desc[UR6][R2.64+0x40] ;  /* 0x01000040029f7fae */ /* 0x0003e8000b981a06 */
[----:B------:R1:W-:Y:S02]  /*9600*/  LDGSTS.E.BYPASS.LTC128B.128 [R159+0x2000], desc[UR6][R2.64+0x80] ;  /* 0x02000080029f7fae */ /* 0x0003e4000b981a06 */
.L_x_1738:
[----:B------:R-:W-:Y:S05]  /*9610*/  BSYNC.RECONVERGENT B0 ;  /* 0x0000000000007941 */ /* 0x000fea0003800200 */
.L_x_1737:
[----:B------:R-:W-:Y:S05]  /*9620*/  @P1 BRA `(.L_x_1739) ;  /* 0x0000003400c41947 */ /* 0x000fea0003800000 */
[----:B-1----:R-:W-:-:S04]  /*9630*/  LEA R2, P0, R35, R2, 0x1 ;  /* 0x0000000223027211 */ /* 0x002fc800078008ff */
[----:B------:R-:W-:-:S05]  /*9640*/  LEA.HI.X R3, R35, R3, R34, 0x1, P0 ;  /* 0x0000000323037211 */ /* 0x000fca00000f0c22 */
[----:B------:R-:W-:Y:S01]  /*9650*/  @!PT LDS RZ, [RZ] ;  /* 0x00000000fffff984 */ /* 0x000fe20000000800 */
[----:B------:R-:W-:Y:S01]  /*9660*/  @!PT LDS RZ, [RZ] ;  /* 0x00000000fffff984 */ /* 0x000fe20000000800 */
[----:B------:R-:W-:Y:S01]  /*9670*/  @!PT LDS RZ, [RZ] ;  /* 0x00000000fffff984 */ /* 0x000fe20000000800 */
[----:B------:R1:W-:Y:S04]  /*9680*/  LDGSTS.E.BYPASS.LTC128B.128 [R159+0x800], desc[UR6][R2.64] ;  /* 0x00800000029f7fae */ /* 0x0003e8000b981a06 */
[----:B------:R1:W-:Y:S04]  /*9690*/  LDGSTS.E.BYPASS.LTC128B.128 [R159+0x1800], desc[UR6][R2.64+0x40] ;  /* 0x01800040029f7fae */ /* 0x0003e8000b981a06 */
[----:B------:R1:W-:Y:S01]  /*96a0*/  LDGSTS.E.BYPASS.LTC128B.128 [R159+0x2800], desc[UR6][R2.64+0x80] ;  /* 0x02800080029f7fae */ /* 0x0003e2000b981a06 */
[----:B------:R-:W-:Y:S05]  /*96b0*/  BRA `(.L_x_1739) ;  /* 0x0000003400a07947 */ /* 0x000fea0003800000 */
.L_x_1736:
        /* <DEDUP_REMOVED lines=23> */
[----:B------:R1:W5:Y:S01]  /*9830*/  LDG.E.128 R12, desc[UR6][R38.64+0x40] ;  /* 0x00004006260c7981 */ /* 0x000362000c1e1d00 */
[----:B------:R-:W2:Y:S03]  /*9840*/  LDCU.64 UR10, c[0x0][0x4c8] ;  /* 0x00009900ff0a77ac */ /* 0x000ea60008000a00 */
[----:B------:R1:W5:Y:S01]  /*9850*/  LDG.E.128 R8, desc[UR6][R38.64+0x80] ;  /* 0x0000800626087981 */ /* 0x000362000c1e1d00 */
[----:B------:R-:W3:Y:S03]  /*9860*/  LDCU.64 UR8, c[0x0][0x4d0] ;  /* 0x00009a00ff0877ac */ /* 0x000ee60008000a00 */
[----:B------:R1:W5:Y:S01]  /*9870*/  LDG.E.128 R20, desc[UR6][R38.64] ;  /* 0x0000000626147981 */ /* 0x000362000c1e1d00 */
[----:B------:R-:W-:Y:S01]  /*9880*/  ISETP.GE.AND P2, PT, R28, R31, PT ;  /* 0x0000001f1c00720c */ /* 0x000fe20003f46270 */
[C---:B------:R-:W-:Y:S01]  /*9890*/  IMAD.SHL.U32 R40, R16.reuse, 0x2, RZ ;  /* 0x0000000210287824 */ /* 0x040fe200078e00ff */
[----:B------:R-:W-:Y:S01]  /*98a0*/  SHF.L.U64.HI R0, R16, 0x1, R18 ;  /* 0x0000000110007819 */ /* 0x000fe20000010212 */
[----:B------:R-:W-:Y:S03]  /*98b0*/  BSSY.RECONVERGENT B0, `(.L_x_1743) ;  /* 0x000002d000007945 */ /* 0x000fe60003800200 */
[----:B--2---:R-:W-:-:S02]  /*98c0*/  IADD3 R36, P1, PT, R40, UR10, RZ ;  /* 0x0000000a28247c10 */ /* 0x004fc4000ff3e0ff */
[----:B---3--:R-:W-:Y:S02]  /*98d0*/  IADD3 R40, P0, PT, R40, UR8, RZ ;  /* 0x0000000828287c10 */ /* 0x008fe4000ff1e0ff */
[C---:B------:R-:W-:Y:S02]  /*98e0*/  IADD3.X R37, PT, PT, R0.reuse, UR11, RZ, P1, !PT ;  /* 0x0000000b00257c10 */ /* 0x040fe40008ffe4ff */
[----:B------:R-:W-:Y:S01]  /*98f0*/  IADD3.X R41, PT, PT, R0, UR9, RZ, P0, !PT ;  /* 0x0000000900297c10 */ /* 0x000fe200087fe4ff */
[----:B------:R-:W-:Y:S08]  /*9900*/  @P2 BRA `(.L_x_1744) ;  /* 0x00000000009c2947 */ /* 0x000ff00003800000 */
[----:B-----5:R-:W2:Y:S04]  /*9910*/  LDG.E.64 R4, desc[UR6][R40.64] ;  /* 0x0000000628047981 */ /* 0x020ea8000c1e1b00 */
[----:B------:R-:W3:Y:S01]  /*9920*/  LDG.E.64 R6, desc[UR6][R36.64] ;  /* 0x0000000624067981 */ /* 0x000ee2000c1e1b00 */
[C---:B------:R-:W-:Y:S01]  /*9930*/  SHF.L.U32 R33, R23.reuse, 0x10, RZ ;  /* 0x0000001017217819 */ /* 0x040fe200000006ff */
[----:B------:R-:W-:Y:S01]  /*9940*/  IMAD.U32 R26, R22, 0x10000, RZ ;  /* 0x00010000161a7824 */ /* 0x000fe200078e00ff */
[----:B------:R-:W-:Y:S02]  /*9950*/  LOP3.LUT R27, R23, 0xffff0000, RZ, 0xc0, !PT ;  /* 0xffff0000171b7812 */ /* 0x000fe400078ec0ff */
[C---:B------:R-:W-:Y:S02]  /*9960*/  LOP3.LUT R0, R21.reuse, 0xffff0000, RZ, 0xc0, !PT ;  /* 0xffff000015007812 */ /* 0x040fe400078ec0ff */
[----:B------:R-:W-:-:S02]  /*9970*/  SHF.L.U32 R2, R21, 0x10, RZ ;  /* 0x0000001015027819 */ /* 0x000fc400000006ff */
[C---:B------:R-:W-:Y:S02]  /*9980*/  SHF.L.U32 R19, R20.reuse, 0x10, RZ ;  /* 0x0000001014137819 */ /* 0x040fe400000006ff */
[----:B------:R-:W-:Y:S02]  /*9990*/  LOP3.LUT R30, R20, 0xffff0000, RZ, 0xc0, !PT ;  /* 0xffff0000141e7812 */ /* 0x000fe400078ec0ff */
[----:B------:R-:W-:Y:S02]  /*99a0*/  LOP3.LUT R32, R22, 0xffff0000, RZ, 0xc0, !PT ;  /* 0xffff000016207812 */ /* 0x000fe400078ec0ff */
[----:B--2---:R-:W-:Y:S02]  /*99b0*/  LOP3.LUT R23, R4, 0xffff0000, RZ, 0xc0, !PT ;  /* 0xffff000004177812 */ /* 0x004fe400078ec0ff */
[C---:B------:R-:W-:Y:S01]  /*99c0*/  LOP3.LUT R20, R5.reuse, 0xffff0000, RZ, 0xc0, !PT ;  /* 0xffff000005147812 */ /* 0x040fe200078ec0ff */
[----:B------:R-:W-:Y:S01]  /*99d0*/  IMAD.U32 R5, R5, 0x10000, RZ ;  /* 0x0001000005057824 */ /* 0x000fe200078e00ff */
        /* <DEDUP_REMOVED lines=11> */
[----:B------:R-:W-:Y:S01]  /*9a90*/  SHF.L.U32 R6, R6, 0x10, RZ ;  /* 0x0000001006067819 */ /* 0x000fe200000006ff */
[C---:B------:R-:W-:Y:S01]  /*9aa0*/  FMUL.FTZ R23, R32.reuse, R5 ;  /* 0x0000000520177220 */ /* 0x040fe20000410000 */
[-C--:B------:R-:W-:Y:S01]  /*9ab0*/  FMUL.FTZ R32, R32, R7.reuse ;  /* 0x0000000720207220 */ /* 0x080fe20000410000 */
[----:B------:R-:W-:Y:S01]  /*9ac0*/  FFMA.FTZ R33, R33, R20, R2 ;  /* 0x0000001421217223 */ /* 0x000fe20000010002 */
[C---:B------:R-:W-:Y:S01]  /*9ad0*/  FMUL.FTZ R2, R30.reuse, R4 ;  /* 0x000000041e027220 */ /* 0x040fe20000410000 */
[-C--:B------:R-:W-:Y:S01]  /*9ae0*/  FMUL.FTZ R25, R30, R6.reuse ;  /* 0x000000061e197220 */ /* 0x080fe20000410000 */
[C---:B------:R-:W-:Y:S01]  /*9af0*/  FFMA.FTZ R23, R26.reuse, R7, -R23 ;  /* 0x000000071a177223 */ /* 0x040fe20000010817 */
[----:B------:R-:W-:Y:S01]  /*9b00*/  FFMA.FTZ R32, R26, R5, R32 ;  /* 0x000000051a207223 */ /* 0x000fe20000010020 */
[C---:B------:R-:W-:Y:S01]  /*9b10*/  FFMA.FTZ R2, R19.reuse, R6, -R2 ;  /* 0x0000000613027223 */ /* 0x040fe20000010802 */
[----:B------:R-:W-:Y:S01]  /*9b20*/  FFMA.FTZ R25, R19, R4, R25 ;  /* 0x0000000413197223 */ /* 0x000fe20000010019 */
[----:B------:R-:W-:-:S02]  /*9b30*/  F2FP.BF16.F32.PACK_AB R33, R33, R22 ;  /* 0x000000162121723e */ /* 0x000fc400000010ff */
[----:B------:R-:W-:Y:S02]  /*9b40*/  F2FP.BF16.F32.PACK_AB R22, R32, R23 ;  /* 0x000000172016723e */ /* 0x000fe400000010ff */
[----:B------:R-:W-:Y:S02]  /*9b50*/  F2FP.BF16.F32.PACK_AB R21, R0, R21 ;  /* 0x000000150015723e */ /* 0x000fe400000010ff */
[----:B------:R-:W-:Y:S02]  /*9b60*/  F2FP.BF16.F32.PACK_AB R20, R25, R2 ;  /* 0x000000021914723e */ /* 0x000fe400000010ff */
[----:B------:R-:W-:Y:S02]  /*9b70*/  MOV R23, R33 ;  /* 0x0000002100177202 */ /* 0x000fe40000000f00 */
.L_x_1744:
[----:B------:R-:W-:Y:S05]  /*9b80*/  BSYNC.RECONVERGENT B0 ;  /* 0x0000000000007941 */ /* 0x000fea0003800200 */
.L_x_1743:
[----:B-----5:R2:W-:Y:S01]  /*9b90*/  STS.128 [R159], R20 ;  /* 0x000000149f007388 */ /* 0x0205e20000000c00 */
[----:B------:R-:W-:Y:S01]  /*9ba0*/  LOP3.LUT R0, R28, 0x20, RZ, 0xfc, !PT ;  /* 0x000000201c007812 */ /* 0x000fe200078efcff */
[----:B------:R-:W-:Y:S03]  /*9bb0*/  BSSY.RECONVERGENT B0, `(.L_x_1745) ;  /* 0x0000029000007945 */ /* 0x000fe60003800200 */
[----:B------:R-:W-:-:S13]  /*9bc0*/  ISETP.GE.AND P0, PT, R0, R31, PT ;  /* 0x0000001f0000720c */ /* 0x000fda0003f06270 */
[----:B------:R-:W-:Y:S05]  /*9bd0*/  @P0 BRA `(.L_x_1746) ;  /* 0x0000000000980947 */ /* 0x000fea0003800000 */
[----:B------:R-:W3:Y:S04]  /*9be0*/  LDG.E.64 R4, desc[UR6][R40.64+0x20] ;  /* 0x0000200628047981 */ /* 0x000ee8000c1e1b00 */
[----:B------:R-:W4:Y:S01]  /*9bf0*/  LDG.E.64 R6, desc[UR6][R36.64+0x20] ;  /* 0x0000200624067981 */ /* 0x000f22000c1e1b00 */
[C---:B------:R-:W-:Y:S01]  /*9c00*/  LOP3.LUT R0, R13.reuse, 0xffff0000, RZ, 0xc0, !PT ;  /* 0xffff00000d007812 */ /* 0x040fe200078ec0ff */
[----:B--2---:R-:W-:Y:S01]  /*9c10*/  IMAD.U32 R22, R14, 0x10000, RZ ;  /* 0x000100000e167824 */ /* 0x004fe200078e00ff */
[----:B------:R-:W-:Y:S02]  /*9c20*/  SHF.L.U32 R2, R13, 0x10, RZ ;  /* 0x000000100d027819 */ /* 0x000fe400000006ff */
[C---:B------:R-:W-:Y:S02]  /*9c30*/  SHF.L.U32 R13, R12.reuse, 0x10, RZ ;  /* 0x000000100c0d7819 */ /* 0x040fe400000006ff */
[----:B------:R-:W-:-:S02]  /*9c40*/  LOP3.LUT R24, R12, 0xffff0000, RZ, 0xc0, !PT ;  /* 0xffff00000c187812 */ /* 0x000fc400078ec0ff */
[C---:B------:R-:W-:Y:S02]  /*9c50*/  SHF.L.U32 R25, R15.reuse, 0x10, RZ ;  /* 0x000000100f197819 */ /* 0x040fe400000006ff */
[----:B------:R-:W-:Y:S02]  /*9c60*/  LOP3.LUT R23, R15, 0xffff0000, RZ, 0xc0, !PT ;  /* 0xffff00000f177812 */ /* 0x000fe400078ec0ff */
[----:B------:R-:W-:Y:S02]  /*9c70*/  LOP3.LUT R26, R14, 0xffff0000, RZ, 0xc0, !PT ;  /* 0xffff00000e1a7812 */ /* 0x000fe400078ec0ff */
[----:B---3--:R-:W-:Y:S02]  /*9c80*/  LOP3.LUT R19, R4, 0xffff0000, RZ, 0xc0, !PT ;  /* 0xffff000004137812 */ /* 0x008fe400078ec0ff */
        /* <DEDUP_REMOVED lines=27> */
.L_x_1746:
[----:B------:R-:W-:Y:S05]  /*9e40*/  BSYNC.RECONVERGENT B0 ;  /* 0x0000000000007941 */ /* 0x000fea0003800200 */
.L_x_1745:
[----:B------:R3:W-:Y:S01]  /*9e50*/  STS.128 [R159+0x1000], R12 ;  /* 0x0010000c9f007388 */ /* 0x0007e20000000c00 */
[----:B------:R-:W-:Y:S01]  /*9e60*/  LOP3.LUT R0, R28, 0x40, RZ, 0xfc, !PT ;  /* 0x000000401c007812 */ /* 0x000fe200078efcff */
[----:B------:R-:W-:Y:S03]  /*9e70*/  BSSY.RECONVERGENT B0, `(.L_x_1747) ;  /* 0x0000029000007945 */ /* 0x000fe60003800200 */
[----:B------:R-:W-:-:S13]  /*9e80*/  ISETP.GE.AND P0, PT, R0, R31, PT ;  /* 0x0000001f0000720c */ /* 0x000fda0003f06270 */
[----:B------:R-:W-:Y:S05]  /*9e90*/  @P0 BRA `(.L_x_1748) ;  /* 0x0000000000980947 */ /* 0x000fea0003800000 */
[----:B------:R-:W4:Y:S04]  /*9ea0*/  LDG.E.64 R4, desc[UR6][R40.64+0x40] ;  /* 0x0000400628047981 */ /* 0x000f28000c1e1b00 */
[----:B------:R-:W5:Y:S01]  /*9eb0*/  LDG.E.64 R6, desc[UR6][R36.64+0x40] ;  /* 0x0000400624067981 */ /* 0x000f62000c1e1b00 */
[C---:B------:R-:W-:Y:S01]  /*9ec0*/  LOP3.LUT R0, R9.reuse, 0xffff0000, RZ, 0xc0, !PT ;  /* 0xffff000009007812 */ /* 0x040fe200078ec0ff */
[----:B---3--:R-:W-:Y:S01]  /*9ed0*/  IMAD.U32 R14, R10, 0x10000, RZ ;  /* 0x000100000a0e7824 */ /* 0x008fe200078e00ff */
[----:B------:R-:W-:Y:S02]  /*9ee0*/  SHF.L.U32 R2, R9, 0x10, RZ ;  /* 0x0000001009027819 */ /* 0x000fe400000006ff */
[C---:B------:R-:W-:Y:S02]  /*9ef0*/  SHF.L.U32 R9, R8.reuse, 0x10, RZ ;  /* 0x0000001008097819 */ /* 0x040fe400000006ff */
[----:B--2---:R-:W-:-:S02]  /*9f00*/  LOP3.LUT R20, R8, 0xffff0000, RZ, 0xc0, !PT ;  /* 0xffff000008147812 */ /* 0x004fc400078ec0ff */
[C---:B------:R-:W-:Y:S02]  /*9f10*/  SHF.L.U32 R21, R11.reuse, 0x10, RZ ;  /* 0x000000100b157819 */ /* 0x040fe400000006ff */
[----:B------:R-:W-:Y:S02]  /*9f20*/  LOP3.LUT R19, R11, 0xffff0000, RZ, 0xc0, !PT ;  /* 0xffff00000b137812 */ /* 0x000fe400078ec0ff */
[----:B------:R-:W-:Y:S02]  /*9f30*/  LOP3.LUT R22, R10, 0xffff0000, RZ, 0xc0, !PT ;  /* 0xffff00000a167812 */ /* 0x000fe400078ec0ff */
[----:B----4-:R-:W-:Y:S02]  /*9f40*/  LOP3.LUT R13, R4, 0xffff0000, RZ, 0xc0, !PT ;  /* 0xffff0000040d7812 */ /* 0x010fe400078ec0ff */
[----:B------:R-:W-:Y:S02]  /*9f50*/  LOP3.LUT R8, R5, 0xffff0000, RZ, 0xc0, !PT ;  /* 0xffff000005087812 */ /* 0x000fe400078ec0ff */
[----:B-----5:R-:W-:Y:S01]  /*9f60*/  LOP3.LUT R15, R6, 0xffff0000, RZ, 0xc0, !PT ;  /* 0xffff0000060f7812 */ /* 0x020fe200078ec0ff */
        /* <DEDUP_REMOVED lines=25> */
.L_x_1748:
[----:B------:R-:W-:Y:S05]  /*a100*/  BSYNC.RECONVERGENT B0 ;  /* 0x0000000000007941 */ /* 0x000fea0003800200 */
.L_x_1747:
[----:B------:R4:W-:Y:S02]  /*a110*/  STS.128 [R159+0x2000], R8 ;  /* 0x002000089f007388 */ /* 0x0009e40000000c00 */
.L_x_1742:
[----:B------:R-:W-:Y:S05]  /*a120*/  BSYNC.RECONVERGENT B1 ;  /* 0x0000000000017941 */ /* 0x000fea0003800200 */
.L_x_1741:
[----:B------:R-:W-:-:S04]  /*a130*/  IADD3 R158, PT, PT, R126, 0x20, RZ ;  /* 0x000000207e9e7810 */ /* 0x000fc80007ffe0ff */
[----:B------:R-:W-:-:S13]  /*a140*/  ISETP.GE.AND P0, PT, R158, R17, PT ;  /* 0x000000119e00720c */ /* 0x000fda0003f06270 */
[----:B------:R-:W-:Y:S05]  /*a150*/  @P0 BRA `(.L_x_1739) ;  /* 0x0000002800f80947 */ /* 0x000fea0003800000 */
[----:B------:R-:W-:-:S04]  /*a160*/  LEA R4, P0, R35, R38, 0x1 ;  /* 0x0000002623047211 */ /* 0x000fc800078008ff */
[----:B-----5:R-:W-:-:S05]  /*a170*/  LEA.HI.X R5, R35, R39, R34, 0x1, P0 ;  /* 0x0000002723057211 */ /* 0x020fca00000f0c22 */
[----:B---3--:R3:W5:Y:S04]  /*a180*/  LDG.E.128 R12, desc[UR6][R4.64+0x40] ;  /* 0x00004006040c7981 */ /* 0x008768000c1e1d00 */
[----:B----4-:R3:W5:Y:S04]  /*a190*/  LDG.E.128 R8, desc[UR6][R4.64+0x80] ;  /* 0x0000800604087981 */ /* 0x010768000c1e1d00 */
[----:B--2---:R3:W5:Y:S01]  /*a1a0*/  LDG.E.128 R20, desc[UR6][R4.64] ;  /* 0x0000000604147981 */ /* 0x004762000c1e1d00 */
[----:B------:R-:W-:Y:S01]  /*a1b0*/  ISETP.GE.AND P0, PT, R28, R31, PT ;  /* 0x0000001f1c00720c */ /* 0x000fe20003f06270 */
[----:B------:R-:W-:-:S12]  /*a1c0*/  BSSY.RECONVERGENT B0, `(.L_x_1749) ;  /* 0x0000033000007945 */ /* 0x000fd80003800200 */
[----:B------:R-:W-:Y:S05]  /*a1d0*/  @P0 BRA `(.L_x_1750) ;  /* 0x0000000000c40947 */ /* 0x000fea0003800000 */
[----:B------:R-:W2:Y:S01]  /*a1e0*/  LDCU.64 UR8, c[0x0][0x4d0] ;  /* 0x00009a00ff0877ac */ /* 0x000ea20008000a00 */
[C---:B---3--:R-:W-:Y:S01]  /*a1f0*/  IADD3 R5, P0, PT, R3.reuse, R16, RZ ;  /* 0x0000001003057210 */ /* 0x048fe20007f1e0ff */
[----:B------:R-:W3:Y:S03]  /*a200*/  LDCU.64 UR10, c[0x0][0x4c8] ;  /* 0x00009900ff0a77ac */ /* 0x000ee60008000a00 */
[----:B------:R-:W-:Y:S01]  /*a210*/  LEA.HI.X.SX32 R0, R3, R18, 0x1, P0 ;  /* 0x0000001203007211 */ /* 0x000fe200000f0eff */
[----:B------:R-:W-:-:S03]  /*a220*/  IMAD.SHL.U32 R2, R5, 0x2, RZ ;  /* 0x0000000205027824 */ /* 0x000fc600078e00ff */
[----:B------:R-:W-:Y:S02]  /*a230*/  SHF.L.U64.HI R0, R5, 0x1, R0 ;  /* 0x0000000105007819 */ /* 0x000fe40000010200 */
[C---:B--2---:R-:W-:Y:S02]  /*a240*/  IADD3 R4, P0, PT, R2.reuse, UR8, RZ ;  /* 0x0000000802047c10 */ /* 0x044fe4000ff1e0ff */
[----:B---3--:R-:W-:Y:S02]  /*a250*/  IADD3 R6, P1, PT, R2, UR10, RZ ;  /* 0x0000000a02067c10 */ /* 0x008fe4000ff3e0ff */
[C---:B------:R-:W-:Y:S02]  /*a260*/  IADD3.X R5, PT, PT, R0.reuse, UR9, RZ, P0, !PT ;  /* 0x0000000900057c10 */ /* 0x040fe400087fe4ff */
[----:B------:R-:W-:-:S04]  /*a270*/  IADD3.X R7, PT, PT, R0, UR11, RZ, P1, !PT ;  /* 0x0000000b00077c10 */ /* 0x000fc80008ffe4ff */
[----:B------:R-:W2:Y:S04]  /*a280*/  LDG.E.64 R4, desc[UR6][R4.64] ;  /* 0x0000000604047981 */ /* 0x000ea8000c1e1b00 */
[----:B------:R-:W3:Y:S01]  /*a290*/  LDG.E.64 R6, desc[UR6][R6.64] ;  /* 0x0000000606067981 */ /* 0x000ee2000c1e1b00 */
[C---:B-----5:R-:W-:Y:S01]  /*a2a0*/  IMAD.U32 R2, R21.reuse, 0x10000, RZ ;  /* 0x0001000015027824 */ /* 0x060fe200078e00ff */
        /* <DEDUP_REMOVED lines=17> */
[----:B------:R-:W-:Y:S01]  /*a3c0*/  SHF.L.U32 R7, R7, 0x10, RZ ;  /* 0x0000001007077819 */ /* 0x000fe200000006ff */
[----:B------:R-:W-:Y:S01]  /*a3d0*/  FFMA.FTZ R19, R2, R25, -R19 ;  /* 0x0000001902137223 */ /* 0x000fe20000010813 */
[----:B------:R-:W-:Y:S01]  /*a3e0*/  FFMA.FTZ R33, R26, R23, -R33 ;  /* 0x000000171a217223 */ /* 0x000fe20000010821 */
[----:B------:R-:W-:Y:S01]  /*a3f0*/  FFMA.FTZ R0, R2, R21, R0 ;  /* 0x0000001502007223 */ /* 0x000fe20000010000 */
[----:B------:R-:W-:Y:S01]  /*a400*/  FMUL.FTZ R21, R24, R23 ;  /* 0x0000001718157220 */ /* 0x000fe20000410000 */
[----:B------:R-:W-:Y:S01]  /*a410*/  FMUL.FTZ R2, R30, R4 ;  /* 0x000000041e027220 */ /* 0x000fe20000410000 */
[C---:B------:R-:W-:Y:S01]  /*a420*/  FMUL.FTZ R24, R22.reuse, R5 ;  /* 0x0000000516187220 */ /* 0x040fe20000410000 */
[-C--:B------:R-:W-:Y:S01]  /*a430*/  FMUL.FTZ R22, R22, R7.reuse ;  /* 0x0000000716167220 */ /* 0x080fe20000410000 */
[----:B------:R-:W-:Y:S01]  /*a440*/  FFMA.FTZ R20, R26, R20, R21 ;  /* 0x000000141a147223 */ /* 0x000fe20000010015 */
[-C--:B------:R-:W-:Y:S01]  /*a450*/  FMUL.FTZ R21, R30, R6.reuse ;  /* 0x000000061e157220 */ /* 0x080fe20000410000 */
[----:B------:R-:W-:Y:S01]  /*a460*/  FFMA.FTZ R2, R17, R6, -R2 ;  /* 0x0000000611027223 */ /* 0x000fe20000010802 */
[C---:B------:R-:W-:Y:S01]  /*a470*/  FFMA.FTZ R24, R27.reuse, R7, -R24 ;  /* 0x000000071b187223 */ /* 0x040fe20000010818 */
[----:B------:R-:W-:Y:S01]  /*a480*/  FFMA.FTZ R5, R27, R5, R22 ;  /* 0x000000051b057223 */ /* 0x000fe20000010016 */
[----:B------:R-:W-:Y:S01]  /*a490*/  FFMA.FTZ R21, R17, R4, R21 ;  /* 0x0000000411157223 */ /* 0x000fe20000010015 */
[----:B------:R-:W-:-:S02]  /*a4a0*/  F2FP.BF16.F32.PACK_AB R0, R0, R19 ;  /* 0x000000130000723e */ /* 0x000fc400000010ff */
[----:B------:R-:W-:Y:S02]  /*a4b0*/  F2FP.BF16.F32.PACK_AB R23, R20, R33 ;  /* 0x000000211417723e */ /* 0x000fe400000010ff */
[----:B------:R-:W-:Y:S01]  /*a4c0*/  F2FP.BF16.F32.PACK_AB R20, R21, R2 ;  /* 0x000000021514723e */ /* 0x000fe200000010ff */
[----:B------:R-:W-:Y:S01]  /*a4d0*/  IMAD.MOV.U32 R21, RZ, RZ, R0 ;  /* 0x000000ffff157224 */ /* 0x000fe200078e0000 */
[----:B------:R-:W-:Y:S02]  /*a4e0*/  F2FP.BF16.F32.PACK_AB R22, R5, R24 ;  /* 0x000000180516723e */ /* 0x000fe400000010ff */
.L_x_1750:
[----:B------:R-:W-:Y:S05]  /*a4f0*/  BSYNC.RECONVERGENT B0 ;  /* 0x0000000000007941 */ /* 0x000fea0003800200 */
.L_x_1749:
[----:B-----5:R2:W-:Y:S01]  /*a500*/  STS.128 [R159+0x800], R20 ;  /* 0x000800149f007388 */ /* 0x0205e20000000c00 */
[----:B------:R-:W-:Y:S01]  /*a510*/  LOP3.LUT R0, R28, 0x20, RZ, 0xfc, !PT ;  /* 0x000000201c007812 */ /* 0x000fe200078efcff */
[----:B------:R-:W-:Y:S03]  /*a520*/  BSSY.RECONVERGENT B0, `(.L_x_1751) ;  /* 0x0000033000007945 */ /* 0x000fe60003800200 */
[----:B------:R-:W-:-:S13]  /*a530*/  ISETP.GE.AND P0, PT, R0, R31, PT ;  /* 0x0000001f0000720c */ /* 0x000fda0003f06270 */
[----:B------:R-:W-:Y:S05]  /*a540*/  @P0 BRA `(.L_x_1752) ;  /* 0x0000000000c00947 */ /* 0x000fea0003800000 */
[----:B------:R-:W4:Y:S01]  /*a550*/  LDCU.64 UR8, c[0x0][0x4d0] ;  /* 0x00009a00ff0877ac */ /* 0x000f220008000a00 */
[C---:B---3--:R-:W-:Y:S01]  /*a560*/  IADD3 R5, P0, PT, R3.reuse, R16, RZ ;  /* 0x0000001003057210 */ /* 0x048fe20007f1e0ff */
        /* <DEDUP_REMOVED lines=10> */
[----:B------:R-:W-:Y:S01]  /*a610*/  LOP3.LUT R0, R13, 0xffff0000, RZ, 0xc0, !PT ;  /* 0xffff00000d007812 */ /* 0x000fe200078ec0ff */
[C---:B--2---:R-:W-:Y:S01]  /*a620*/  IMAD.U32 R22, R15.reuse, 0x10000, RZ ;  /* 0x000100000f167824 */ /* 0x044fe200078e00ff */
[----:B------:R-:W-:Y:S01]  /*a630*/  LOP3.LUT R20, R15, 0xffff0000, RZ, 0xc0, !PT ;  /* 0xffff00000f147812 */ /* 0x000fe200078ec0ff */
[----:B------:R-:W-:Y:S01]  /*a640*/  IMAD.U32 R2, R13, 0x10000, RZ ;  /* 0x000100000d027824 */ /* 0x000fe200078e00ff */
[C---:B------:R-:W-:Y:S02]  /*a650*/  SHF.L.U32 R13, R12.reuse, 0x10, RZ ;  /* 0x000000100c0d7819 */ /* 0x040fe400000006ff */
[----:B------:R-:W-:-:S02]  /*a660*/  LOP3.LUT R24, R12, 0xffff0000, RZ, 0xc0, !PT ;  /* 0xffff00000c187812 */ /* 0x000fc400078ec0ff */
[C---:B------:R-:W-:Y:S02]  /*a670*/  SHF.L.U32 R23, R14.reuse, 0x10, RZ ;  /* 0x000000100e177819 */ /* 0x040fe400000006ff */
[----:B------:R-:W-:Y:S02]  /*a680*/  LOP3.LUT R14, R14, 0xffff0000, RZ, 0xc0, !PT ;  /* 0xffff00000e0e7812 */ /* 0x000fe400078ec0ff */
[C---:B---3--:R-:W-:Y:S01]  /*a690*/  LOP3.LUT R17, R4.reuse, 0xffff0000, RZ, 0xc0, !PT ;  /* 0xffff000004117812 */ /* 0x048fe200078ec0ff */
[----:B------:R-:W-:Y:S01]  /*a6a0*/  IMAD.U32 R4, R4, 0x10000, RZ ;  /* 0x0001000004047824 */ /* 0x000fe200078e00ff */
[C---:B------:R-:W-:Y:S01]  /*a6b0*/  LOP3.LUT R12, R5.reuse, 0xffff0000, RZ, 0xc0, !PT ;  /* 0xffff0000050c7812 */ /* 0x040fe200078ec0ff */
[----:B------:R-:W-:Y:S01]  /*a6c0*/  IMAD.U32 R5, R5, 0x10000, RZ ;  /* 0x0001000005057824 */ /* 0x000fe200078e00ff */
[----:B----4-:R-:W-:Y:S01]  /*a6d0*/  LOP3.LUT R21, R6, 0xffff0000, RZ, 0xc0, !PT ;  /* 0xffff000006157812 */ /* 0x010fe200078ec0ff */
        /* <DEDUP_REMOVED lines=11> */
[----:B------:R-:W-:Y:S01]  /*a790*/  FMUL.FTZ R2, R24, R4 ;  /* 0x0000000418027220 */ /* 0x000fe20000410000 */
        /* <DEDUP_REMOVED lines=9> */
[----:B------:R-:W-:Y:S02]  /*a830*/  F2FP.BF16.F32.PACK_AB R12, R17, R2 ;  /* 0x00000002110c723e */ /* 0x000fe400000010ff */
[----:B------:R-:W-:Y:S02]  /*a840*/  F2FP.BF16.F32.PACK_AB R14, R5, R20 ;  /* 0x00000014050e723e */ /* 0x000fe400000010ff */
.L_x_1752:
[----:B------:R-:W-:Y:S05]  /*a850*/  BSYNC.RECONVERGENT B0 ;  /* 0x0000000000007941 */ /* 0x000fea0003800200 */
.L_x_1751:
[----:B------:R4:W-:Y:S01]  /*a860*/  STS.128 [R159+0x1800], R12 ;  /* 0x0018000c9f007388 */ /* 0x0009e20000000c00 */
[----:B------:R-:W-:Y:S01]  /*a870*/  LOP3.LUT R28, R28, 0x40, RZ, 0xfc, !PT ;  /* 0x000000401c1c7812 */ /* 0x000fe200078efcff */
[----:B------:R-:W-:Y:S03]  /*a880*/  BSSY.RECONVERGENT B0, `(.L_x_1753) ;  /* 0x0000034000007945 */ /* 0x000fe60003800200 */
[----:B------:R-:W-:-:S13]  /*a890*/  ISETP.GE.AND P0, PT, R28, R31, PT ;  /* 0x0000001f1c00720c */ /* 0x000fda0003f06270 */
[----:B------:R-:W-:Y:S05]  /*a8a0*/  @P0 BRA `(.L_x_1754) ;  /* 0x0000000000c40947 */ /* 0x000fea0003800000 */
[----:B------:R-:W3:Y:S01]  /*a8b0*/  LDCU.64 UR10, c[0x0][0x4c8] ;  /* 0x00009900ff0a77ac */ /* 0x000ee20008000a00 */
[C---:B------:R-:W-:Y:S01]  /*a8c0*/  IADD3 R16, P0, PT, R3.reuse, R16, RZ ;  /* 0x0000001003107210 */ /* 0x040fe20007f1e0ff */
[----:B------:R-:W5:Y:S03]  /*a8d0*/  LDCU.64 UR8, c[0x0][0x4d0] ;  /* 0x00009a00ff0877ac */ /* 0x000f660008000a00 */
[----:B------:R-:W-:Y:S01]  /*a8e0*/  LEA.HI.X.SX32 R3, R3, R18, 0x1, P0 ;  /* 0x0000001203037211 */ /* 0x000fe200000f0eff */
[----:B------:R-:W-:-:S03]  /*a8f0*/  IMAD.SHL.U32 R0, R16, 0x2, RZ ;  /* 0x0000000210007824 */ /* 0x000fc600078e00ff */
[----:B------:R-:W-:Y:S02]  /*a900*/  SHF.L.U64.HI R3, R16, 0x1, R3 ;  /* 0x0000000110037819 */ /* 0x000fe40000010203 */
[C---:B---3--:R-:W-:Y:S02]  /*a910*/  IADD3 R4, P1, PT, R0.reuse, UR10, RZ ;  /* 0x0000000a00047c10 */ /* 0x048fe4000ff3e0ff */
[----:B-----5:R-:W-:Y:S02]  /*a920*/  IADD3 R2, P0, PT, R0, UR8, RZ ;  /* 0x0000000800027c10 */ /* 0x020fe4000ff1e0ff */
[C---:B------:R-:W-:Y:S02]  /*a930*/  IADD3.X R5, PT, PT, R3.reuse, UR11, RZ, P1, !PT ;  /* 0x0000000b03057c10 */ /* 0x040fe40008ffe4ff */
[----:B------:R-:W-:-:S04]  /*a940*/  IADD3.X R3, PT, PT, R3, UR9, RZ, P0, !PT ;  /* 0x0000000903037c10 */ /* 0x000fc800087fe4ff */
[----:B------:R-:W3:Y:S04]  /*a950*/  LDG.E.64 R4, desc[UR6][R4.64+0x40] ;  /* 0x0000400604047981 */ /* 0x000ee8000c1e1b00 */
[----:B------:R-:W5:Y:S01]  /*a960*/  LDG.E.64 R2, desc[UR6][R2.64+0x40] ;  /* 0x0000400602027981 */ /* 0x000f62000c1e1b00 */
[C---:B------:R-:W-:Y:S01]  /*a970*/  IMAD.U32 R17, R11.reuse, 0x10000, RZ ;  /* 0x000100000b117824 */ /* 0x040fe200078e00ff */
[----:B----4-:R-:W-:Y:S02]  /*a980*/  LOP3.LUT R15, R11, 0xffff0000, RZ, 0xc0, !PT ;  /* 0xffff00000b0f7812 */ /* 0x010fe400078ec0ff */
[C---:B------:R-:W-:Y:S01]  /*a990*/  LOP3.LUT R0, R9.reuse, 0xffff0000, RZ, 0xc0, !PT ;  /* 0xffff000009007812 */ /* 0x040fe200078ec0ff */
[----:B------:R-:W-:Y:S01]  /*a9a0*/  IMAD.U32 R6, R9, 0x10000, RZ ;  /* 0x0001000009067824 */ /* 0x000fe200078e00ff */
[----:B------:R-:W-:-:S02]  /*a9b0*/  SHF.L.U32 R7, R8, 0x10, RZ ;  /* 0x0000001008077819 */ /* 0x000fc400000006ff */
[----:B------:R-:W-:Y:S02]  /*a9c0*/  LOP3.LUT R16, R8, 0xffff0000, RZ, 0xc0, !PT ;  /* 0xffff000008107812 */ /* 0x000fe400078ec0ff */
[C---:B------:R-:W-:Y:S02]  /*a9d0*/  SHF.L.U32 R14, R10.reuse, 0x10, RZ ;  /* 0x000000100a0e7819 */ /* 0x040fe400000006ff */
[----:B------:R-:W-:Y:S02]  /*a9e0*/  LOP3.LUT R18, R10, 0xffff0000, RZ, 0xc0, !PT ;  /* 0xffff00000a127812 */ /* 0x000fe400078ec0ff */
[----:B---3--:R-:W-:Y:S02]  /*a9f0*/  LOP3.LUT R13, R4, 0xffff0000, RZ, 0xc0, !PT ;  /* 0xffff0000040d7812 */ /* 0x008fe400078ec0ff */
[----:B-----5:R-:W-:Y:S02]  /*aa00*/  LOP3.LUT R11, R2, 0xffff0000, RZ, 0xc0, !PT ;  /* 0xffff0000020b7812 */ /* 0x020fe400078ec0ff */
[----:B------:R-:W-:-:S02]  /*aa10*/  LOP3.LUT R8, R3, 0xffff0000, RZ, 0xc0, !PT ;  /* 0xffff000003087812 */ /* 0x000fc400078ec0ff */
[----:B------:R-:W-:Y:S01]  /*aa20*/  LOP3.LUT R12, R5, 0xffff0000, RZ, 0xc0, !PT ;  /* 0xffff0000050c7812 */ /* 0x000fe200078ec0ff */
[C---:B------:R-:W-:Y:S01]  /*aa30*/  FMUL.FTZ R9, R0.reuse, R11 ;  /* 0x0000000b00097220 */ /* 0x040fe20000410000 */
[-C--:B------:R-:W-:Y:S01]  /*aa40*/  FMUL.FTZ R0, R0, R13.reuse ;  /* 0x0000000d00007220 */ /* 0x080fe20000410000 */
[----:B------:R-:W-:Y:S01]  /*aa50*/  FMUL.FTZ R10, R15, R8 ;  /* 0x000000080f0a7220 */ /* 0x000fe20000410000 */
[----:B------:R-:W-:Y:S02]  /*aa60*/  IMAD.U32 R3, R3, 0x10000, RZ ;  /* 0x0001000003037824 */ /* 0x000fe400078e00ff */
[C---:B------:R-:W-:Y:S01]  /*aa70*/  FFMA.FTZ R9, R6.reuse, R13, -R9 ;  /* 0x0000000d06097223 */ /* 0x040fe20000010809 */
[----:B------:R-:W-:Y:S01]  /*aa80*/  FFMA.FTZ R0, R6, R11, R0 ;  /* 0x0000000b06007223 */ /* 0x000fe20000010000 */
[----:B------:R-:W-:Y:S01]  /*aa90*/  SHF.L.U32 R5, R5, 0x10, RZ ;  /* 0x0000001005057819 */ /* 0x000fe200000006ff */
[----:B------:R-:W-:Y:S01]  /*aaa0*/  FMUL.FTZ R6, R15, R12 ;  /* 0x0000000c0f067220 */ /* 0x000fe20000410000 */
[----:B------:R-:W-:Y:S01]  /*aab0*/  SHF.L.U32 R4, R4, 0x10, RZ ;  /* 0x0000001004047819 */ /* 0x000fe200000006ff */
[----:B------:R-:W-:-:S02]  /*aac0*/  IMAD.U32 R2, R2, 0x10000, RZ ;  /* 0x0001000002027824 */ /* 0x000fc400078e00ff */
[C---:B------:R-:W-:Y:S01]  /*aad0*/  FFMA.FTZ R10, R17.reuse, R12, -R10 ;  /* 0x0000000c110a7223 */ /* 0x040fe2000001080a */
[C---:B------:R-:W-:Y:S01]  /*aae0*/  FMUL.FTZ R11, R18.reuse, R3 ;  /* 0x00000003120b7220 */ /* 0x040fe20000410000 */
[----:B------:R-:W-:Y:S01]  /*aaf0*/  FFMA.FTZ R17, R17, R8, R6 ;  /* 0x0000000811117223 */ /* 0x000fe20000010006 */
[-C--:B------:R-:W-:Y:S01]  /*ab00*/  FMUL.FTZ R18, R18, R5.reuse ;  /* 0x0000000512127220 */ /* 0x080fe20000410000 */
        /* <DEDUP_REMOVED lines=8> */
[----:B------:R-:W-:Y:S01]  /*ab90*/  F2FP.BF16.F32.PACK_AB R9, R0, R9 ;  /* 0x000000090009723e */ /* 0x000fe200000010ff */
[----:B------:R-:W-:Y:S01]  /*aba0*/  IMAD.MOV.U32 R11, RZ, RZ, R17 ;  /* 0x000000ffff0b7224 */ /* 0x000fe200078e0011 */
[----:B------:R-:W-:Y:S02]  /*abb0*/  F2FP.BF16.F32.PACK_AB R8, R13, R6 ;  /* 0x000000060d08723e */ /* 0x000fe400000010ff */
.L_x_1754:
[----:B------:R-:W-:Y:S05]  /*abc0*/  BSYNC.RECONVERGENT B0 ;  /* 0x0000000000007941 */ /* 0x000fea0003800200 */
.L_x_1753:
[----:B------:R1:W-:Y:S01]  /*abd0*/  STS.128 [R159+0x2800], R8 ;  /* 0x002800089f007388 */ /* 0x0003e20000000c00 */
[----:B------:R-:W-:Y:S05]  /*abe0*/  BRA `(.L_x_1739) ;  /* 0x0000002000547947 */ /* 0x000fea0003800000 */
.L_x_1740:
        /* <DEDUP_REMOVED lines=9> */
[----:B------:R1:W5:Y:S04]  /*ac80*/  LDG.E.128 R8, desc[UR6][R38.64+0x40] ;  /* 0x0000400626087981 */ /* 0x000368000c1e1d00 */
[----:B-----5:R1:W5:Y:S04]  /*ac90*/  LDG.E.128 R4, desc[UR6][R38.64+0x80] ;  /* 0x0000800626047981 */ /* 0x020368000c1e1d00 */
        /* <DEDUP_REMOVED lines=82> */
.L_x_1758:
[----:B------:R-:W-:Y:S05]  /*b1c0*/  BSYNC.RECONVERGENT B0 ;  /* 0x0000000000007941 */ /* 0x000fea0003800200 */
.L_x_1757:
[----:B-----5:R2:W-:Y:S01]  /*b1d0*/  STS.128 [R159], R24 ;  /* 0x000000189f007388 */ /* 0x0205e20000000c00 */
[----:B------:R-:W-:Y:S01]  /*b1e0*/  LOP3.LUT R12, R28, 0x20, RZ, 0xfc, !PT ;  /* 0x000000201c0c7812 */ /* 0x000fe200078efcff */
[----:B------:R-:W-:Y:S03]  /*b1f0*/  BSSY.RECONVERGENT B0, `(.L_x_1759) ;  /* 0x0000052000007945 */ /* 0x000fe60003800200 */
[----:B------:R-:W-:-:S13]  /*b200*/  ISETP.GE.AND P0, PT, R12, R31, PT ;  /* 0x0000001f0c00720c */ /* 0x000fda0003f06270 */
[----:B------:R-:W-:Y:S05]  /*b210*/  @P0 BRA `(.L_x_1760) ;  /* 0x00000004003c0947 */ /* 0x000fea0003800000 */
[----:B------:R-:W3:Y:S01]  /*b220*/  LDCU.64 UR8, c[0x0][0x4d0] ;  /* 0x00009a00ff0877ac */ /* 0x000ee20008000a00 */
        /* <DEDUP_REMOVED lines=8> */
[----:B---3--:R-:W-:-:S04]  /*b2b0*/  IADD3 R12, P0, PT, R17, UR8, RZ ;  /* 0x00000008110c7c10 */ /* 0x008fc8000ff1e0ff */
[----:B------:R-:W-:Y:S01]  /*b2c0*/  IADD3.X R13, PT, PT, R16, UR9, RZ, P0, !PT ;  /* 0x00000009100d7c10 */ /* 0x000fe200087fe4ff */
[----:B------:R-:W3:Y:S01]  /*b2d0*/  LDCU.64 UR8, c[0x0][0x4c8] ;  /* 0x00009900ff0877ac */ /* 0x000ee20008000a00 */
[----:B------:R-:W-:-:S04]  /*b2e0*/  IMAD.WIDE R20, R19, 0x2, R38 ;  /* 0x0000000213147825 */ /* 0x000fc800078e0226 */
[----:B------:R-:W4:Y:S04]  /*b2f0*/  LDG.E.128 R12, desc[UR6][R12.64+0x40] ;  /* 0x000040060c0c7981 */ /* 0x000f28000c1e1d00 */
[----:B------:R-:W5:Y:S01]  /*b300*/  LDG.E.128 R20, desc[UR6][R20.64+0x40] ;  /* 0x0000400614147981 */ /* 0x000f62000c1e1d00 */
[----:B---3--:R-:W-:-:S04]  /*b310*/  IADD3 R18, P0, PT, R17, UR8, RZ ;  /* 0x0000000811127c10 */ /* 0x008fc8000ff1e0ff */
[----:B------:R-:W-:-:S06]  /*b320*/  IADD3.X R19, PT, PT, R16, UR9, RZ, P0, !PT ;  /* 0x0000000910137c10 */ /* 0x000fcc00087fe4ff */
[----:B------:R-:W3:Y:S01]  /*b330*/  LDG.E.128 R16, desc[UR6][R18.64+0x40] ;  /* 0x0000400612107981 */ /* 0x000ee2000c1e1d00 */
[C---:B--2---:R-:W-:Y:S01]  /*b340*/  SHF.L.U32 R25, R8.reuse, 0x10, RZ ;  /* 0x0000001008197819 */ /* 0x044fe200000006ff */
[C---:B------:R-:W-:Y:S01]  /*b350*/  IMAD.U32 R27, R9.reuse, 0x10000, RZ ;  /* 0x00010000091b7824 */ /* 0x040fe200078e00ff */
[----:B------:R-:W-:Y:S01]  /*b360*/  LOP3.LUT R24, R8, 0xffff0000, RZ, 0xc0, !PT ;  /* 0xffff000008187812 */ /* 0x000fe200078ec0ff */
[C---:B------:R-:W-:Y:S01]  /*b370*/  IMAD.U32 R26, R10.reuse, 0x10000, RZ ;  /* 0x000100000a1a7824 */ /* 0x040fe200078e00ff */
[----:B------:R-:W-:Y:S02]  /*b380*/  LOP3.LUT R8, R9, 0xffff0000, RZ, 0xc0, !PT ;  /* 0xffff000009087812 */ /* 0x000fe400078ec0ff */
[C---:B------:R-:W-:Y:S02]  /*b390*/  LOP3.LUT R9, R11.reuse, 0xffff0000, RZ, 0xc0, !PT ;  /* 0xffff00000b097812 */ /* 0x040fe400078ec0ff */
[----:B------:R-:W-:Y:S02]  /*b3a0*/  SHF.L.U32 R40, R11, 0x10, RZ ;  /* 0x000000100b287819 */ /* 0x000fe400000006ff */
[----:B------:R-:W-:Y:S01]  /*b3b0*/  LOP3.LUT R10, R10, 0xffff0000, RZ, 0xc0, !PT ;  /* 0xffff00000a0a7812 */ /* 0x000fe200078ec0ff */
[----:B----4-:R-:W-:Y:S01]  /*b3c0*/  IMAD.U32 R36, R12, 0x10000, RZ ;  /* 0x000100000c247824 */ /* 0x010fe200078e00ff */
[----:B------:R-:W-:Y:S01]  /*b3d0*/  SHF.L.U32 R41, R14, 0x10, RZ ;  /* 0x000000100e297819 */ /* 0x000fe200000006ff */
[----:B------:R-:W-:Y:S01]  /*b3e0*/  IMAD.U32 R11, R13, 0x10000, RZ ;  /* 0x000100000d0b7824 */ /* 0x000fe200078e00ff */
[----:B------:R-:W-:Y:S01]  /*b3f0*/  LOP3.LUT R12, R12, 0xffff0000, RZ, 0xc0, !PT ;  /* 0xffff00000c0c7812 */ /* 0x000fe200078ec0ff */
[----:B------:R-:W-:Y:S01]  /*b400*/  @!P1 FADD.FTZ R36, -R36, -RZ ;  /* 0x800000ff24249221 */ /* 0x000fe20000010100 */
[----:B------:R-:W-:Y:S01]  /*b410*/  LOP3.LUT R14, R14, 0xffff0000, RZ, 0xc0, !PT ;  /* 0xffff00000e0e7812 */ /* 0x000fe200078ec0ff */
[----:B------:R-:W-:Y:S01]  /*b420*/  @!P1 FADD.FTZ R11, -R11, -RZ ;  /* 0x800000ff0b0b9221 */ /* 0x000fe20000010100 */
[----:B------:R-:W-:Y:S01]  /*b430*/  LOP3.LUT R42, R13, 0xffff0000, RZ, 0xc0, !PT ;  /* 0xffff00000d2a7812 */ /* 0x000fe200078ec0ff */
[----:B------:R-:W-:Y:S01]  /*b440*/  IMAD.U32 R13, R15, 0x10000, RZ ;  /* 0x000100000f0d7824 */ /* 0x000fe200078e00ff */
[----:B-----5:R-:W-:Y:S01]  /*b450*/  SHF.L.U32 R45, R20, 0x10, RZ ;  /* 0x00000010142d7819 */ /* 0x020fe200000006ff */
[----:B------:R-:W-:Y:S01]  /*b460*/  @!P1 FADD.FTZ R12, -R12, -RZ ;  /* 0x800000ff0c0c9221 */ /* 0x000fe20000010100 */
[----:B------:R-:W-:Y:S01]  /*b470*/  LOP3.LUT R43, R20, 0xffff0000, RZ, 0xc0, !PT ;  /* 0xffff0000142b7812 */ /* 0x000fe200078ec0ff */
[C---:B------:R-:W-:Y:S01]  /*b480*/  IMAD.U32 R20, R21.reuse, 0x10000, RZ ;  /* 0x0001000015147824 */ /* 0x040fe200078e00ff */
[----:B------:R-:W-:Y:S01]  /*b490*/  LOP3.LUT R47, R21, 0xffff0000, RZ, 0xc0, !PT ;  /* 0xffff0000152f7812 */ /* 0x000fe200078ec0ff */
[----:B------:R-:W-:Y:S01]  /*b4a0*/  @!P1 FADD.FTZ R14, -R14, -RZ ;  /* 0x800000ff0e0e9221 */ /* 0x000fe20000010100 */
[C---:B------:R-:W-:Y:S01]  /*b4b0*/  LOP3.LUT R21, R22.reuse, 0xffff0000, RZ, 0xc0, !PT ;  /* 0xffff000016157812 */ /* 0x040fe200078ec0ff */
[----:B------:R-:W-:Y:S01]  /*b4c0*/  @!P1 FADD.FTZ R13, -R13, -RZ ;  /* 0x800000ff0d0d9221 */ /* 0x000fe20000010100 */
[----:B------:R-:W-:Y:S01]  /*b4d0*/  LOP3.LUT R15, R15, 0xffff0000, RZ, 0xc0, !PT ;  /* 0xffff00000f0f7812 */ /* 0x000fe200078ec0ff */
[----:B------:R-:W-:Y:S01]  /*b4e0*/  FMUL.FTZ R43, R43, R12 ;  /* 0x0000000c2b2b7220 */ /* 0x000fe20000410000 */
[----:B------:R-:W-:Y:S01]  /*b4f0*/  SHF.L.U32 R44, R22, 0x10, RZ ;  /* 0x00000010162c7819 */ /* 0x000fe200000006ff */
[C---:B------:R-:W-:Y:S01]  /*b500*/  IMAD.U32 R22, R23.reuse, 0x10000, RZ ;  /* 0x0001000017167824 */ /* 0x040fe200078e00ff */
[----:B------:R-:W-:Y:S01]  /*b510*/  LOP3.LUT R46, R23, 0xffff0000, RZ, 0xc0, !PT ;  /* 0xffff0000172e7812 */ /* 0x000fe200078ec0ff */
[----:B------:R-:W-:Y:S01]  /*b520*/  FMUL.FTZ R21, R21, R14 ;  /* 0x0000000e15157220 */ /* 0x000fe20000410000 */
[----:B------:R-:W-:Y:S01]  /*b530*/  @!P1 FADD.FTZ R42, -R42, -RZ ;  /* 0x800000ff2a2a9221 */ /* 0x000fe20000010100 */
[----:B------:R-:W-:Y:S01]  /*b540*/  @!P1 FADD.FTZ R15, -R15, -RZ ;  /* 0x800000ff0f0f9221 */ /* 0x000fe20000010100 */
[C---:B---3--:R-:W-:Y:S01]  /*b550*/  SHF.L.U32 R14, R16.reuse, 0x10, RZ ;  /* 0x00000010100e7819 */ /* 0x048fe200000006ff */
[----:B------:R-:W-:Y:S01]  /*b560*/  FMUL.FTZ R36, R45, R36 ;  /* 0x000000242d247220 */ /* 0x000fe20000410000 */
[----:B------:R-:W-:Y:S01]  /*b570*/  LOP3.LUT R12, R16, 0xffff0000, RZ, 0xc0, !PT ;  /* 0xffff0000100c7812 */ /* 0x000fe200078ec0ff */
[----:B------:R-:W-:Y:S01]  /*b580*/  FMUL.FTZ R20, R20, R11 ;  /* 0x0000000b14147220 */ /* 0x000fe20000410000 */
[----:B------:R-:W-:Y:S01]  /*b590*/  @!P1 FADD.FTZ R41, -R41, -RZ ;  /* 0x800000ff29299221 */ /* 0x000fe20000010100 */
[----:B------:R-:W-:Y:S01]  /*b5a0*/  FMUL.FTZ R13, R22, R13 ;  /* 0x0000000d160d7220 */ /* 0x000fe20000410000 */
[C---:B------:R-:W-:Y:S01]  /*b5b0*/  IMAD.U32 R11, R17.reuse, 0x10000, RZ ;  /* 0x00010000110b7824 */ /* 0x040fe200078e00ff */
[----:B------:R-:W-:Y:S01]  /*b5c0*/  LOP3.LUT R22, R17, 0xffff0000, RZ, 0xc0, !PT ;  /* 0xffff000011167812 */ /* 0x000fe200078ec0ff */
[----:B------:R-:W-:Y:S01]  /*b5d0*/  FMUL.FTZ R47, R47, R42 ;  /* 0x0000002a2f2f7220 */ /* 0x000fe20000410000 */
[----:B------:R-:W-:Y:S01]  /*b5e0*/  SHF.L.U32 R17, R18, 0x10, RZ ;  /* 0x0000001012117819 */ /* 0x000fe200000006ff */
[----:B------:R-:W-:Y:S01]  /*b5f0*/  FMUL.FTZ R46, R46, R15 ;  /* 0x0000000f2e2e7220 */ /* 0x000fe20000410000 */
[----:B------:R-:W-:Y:S01]  /*b600*/  LOP3.LUT R16, R18, 0xffff0000, RZ, 0xc0, !PT ;  /* 0xffff000012107812 */ /* 0x000fe200078ec0ff */
[----:B------:R-:W-:Y:S01]  /*b610*/  FMUL.FTZ R41, R44, R41 ;  /* 0x000000292c297220 */ /* 0x000fe20000410000 */
[C---:B------:R-:W-:Y:S01]  /*b620*/  LOP3.LUT R18, R19.reuse, 0xffff0000, RZ, 0xc0, !PT ;  /* 0xffff000013127812 */ /* 0x040fe200078ec0ff */
[----:B------:R-:W-:-:S02]  /*b630*/  IMAD.U32 R15, R19, 0x10000, RZ ;  /* 0x00010000130f7824 */ /* 0x000fc400078e00ff */
        /* <DEDUP_REMOVED lines=8> */
[----:B------:R-:W-:Y:S02]  /*b6c0*/  F2FP.BF16.F32.PACK_AB R14, R43, R14 ;  /* 0x0000000e2b0e723e */ /* 0x000fe400000010ff */
[----:B------:R-:W-:-:S02]  /*b6d0*/  F2FP.BF16.F32.PACK_AB R9, R8, R11 ;  /* 0x0000000b0809723e */ /* 0x000fc400000010ff */
[----:B------:R-:W-:Y:S02]  /*b6e0*/  F2FP.BF16.F32.PACK_AB R10, R10, R17 ;  /* 0x000000110a0a723e */ /* 0x000fe400000010ff */
[----:B------:R-:W-:Y:S02]  /*b6f0*/  F2FP.BF16.F32.PACK_AB R11, R18, R13 ;  /* 0x0000000d120b723e */ /* 0x000fe400000010ff */
[----:B------:R-:W-:Y:S02]  /*b700*/  MOV R8, R14 ;  /* 0x0000000e00087202 */ /* 0x000fe40000000f00 */
.L_x_1760:
[----:B------:R-:W-:Y:S05]  /*b710*/  BSYNC.RECONVERGENT B0 ;  /* 0x0000000000007941 */ /* 0x000fea0003800200 */
.L_x_1759:
[----:B------:R3:W-:Y:S01]  /*b720*/  STS.128 [R159+0x1000], R8 ;  /* 0x001000089f007388 */ /* 0x0007e20000000c00 */
[----:B------:R-:W-:Y:S01]  /*b730*/  LOP3.LUT R12, R28, 0x40, RZ, 0xfc, !PT ;  /* 0x000000401c0c7812 */ /* 0x000fe200078efcff */
[----:B------:R-:W-:Y:S03]  /*b740*/  BSSY.RECONVERGENT B0, `(.L_x_1761) ;  /* 0x0000053000007945 */ /* 0x000fe60003800200 */
[----:B------:R-:W-:-:S13]  /*b750*/  ISETP.GE.AND P0, PT, R12, R31, PT ;  /* 0x0000001f0c00720c */ /* 0x000fda0003f06270 */
[----:B------:R-:W-:Y:S05]  /*b760*/  @P0 BRA `(.L_x_1762) ;  /* 0x0000000400400947 */ /* 0x000fea0003800000 */
[----:B------:R-:W4:Y:S01]  /*b770*/  LDCU.64 UR8, c[0x0][0x4d0] ;  /* 0x00009a00ff0877ac */ /* 0x000f220008000a00 */
[----:B------:R-:W-:-:S04]  /*b780*/  ISETP.GE.U32.AND P1, PT, R12, R33, PT ;  /* 0x000000210c00720c */ /* 0x000fc80003f26070 */
[----:B---3--:R-:W-:Y:S02]  /*b790*/  SEL R9, R30, RZ, P1 ;  /* 0x000000ff1e097207 */ /* 0x008fe40000800000 */
        /* <DEDUP_REMOVED lines=15> */
[C---:B------:R-:W-:Y:S01]  /*b890*/  SHF.L.U32 R21, R4.reuse, 0x10, RZ ;  /* 0x0000001004157819 */ /* 0x040fe200000006ff */
[C---:B------:R-:W-:Y:S01]  /*b8a0*/  IMAD.U32 R23, R5.reuse, 0x10000, RZ ;  /* 0x0001000005177824 */ /* 0x040fe200078e00ff */
[----:B------:R-:W-:Y:S01]  /*b8b0*/  LOP3.LUT R20, R4, 0xffff0000, RZ, 0xc0, !PT ;  /* 0xffff000004147812 */ /* 0x000fe200078ec0ff */
[C---:B------:R-:W-:Y:S01]  /*b8c0*/  IMAD.U32 R22, R6.reuse, 0x10000, RZ ;  /* 0x0001000006167824 */ /* 0x040fe200078e00ff */
[----:B------:R-:W-:Y:S02]  /*b8d0*/  LOP3.LUT R4, R5, 0xffff0000, RZ, 0xc0, !PT ;  /* 0xffff000005047812 */ /* 0x000fe400078ec0ff */
[C---:B------:R-:W-:Y:S02]  /*b8e0*/  LOP3.LUT R5, R7.reuse, 0xffff0000, RZ, 0xc0, !PT ;  /* 0xffff000007057812 */ /* 0x040fe400078ec0ff */
[----:B--2---:R-:W-:Y:S02]  /*b8f0*/  SHF.L.U32 R25, R7, 0x10, RZ ;  /* 0x0000001007197819 */ /* 0x004fe400000006ff */
[----:B------:R-:W-:Y:S01]  /*b900*/  LOP3.LUT R6, R6, 0xffff0000, RZ, 0xc0, !PT ;  /* 0xffff000006067812 */ /* 0x000fe200078ec0ff */
[C---:B----4-:R-:W-:Y:S01]  /*b910*/  IMAD.U32 R24, R8.reuse, 0x10000, RZ ;  /* 0x0001000008187824 */ /* 0x050fe200078e00ff */
[----:B------:R-:W-:Y:S01]  /*b920*/  LOP3.LUT R8, R8, 0xffff0000, RZ, 0xc0, !PT ;  /* 0xffff000008087812 */ /* 0x000fe200078ec0ff */
[----:B------:R-:W-:Y:S01]  /*b930*/  IMAD.U32 R26, R10, 0x10000, RZ ;  /* 0x000100000a1a7824 */ /* 0x000fe200078e00ff */
[C---:B------:R-:W-:Y:S01]  /*b940*/  SHF.L.U32 R7, R9.reuse, 0x10, RZ ;  /* 0x0000001009077819 */ /* 0x040fe200000006ff */
[----:B-----5:R-:W-:Y:S01]  /*b950*/  IMAD.U32 R43, R16, 0x10000, RZ ;  /* 0x00010000102b7824 */ /* 0x020fe200078e00ff */
        /* <DEDUP_REMOVED lines=20> */
[----:B---3--:R-:W-:Y:S01]  /*baa0*/  LOP3.LUT R8, R12, 0xffff0000, RZ, 0xc0, !PT ;  /* 0xffff00000c087812 */ /* 0x008fe200078ec0ff */
        /* <DEDUP_REMOVED lines=28> */
.L_x_1762:
[----:B------:R-:W-:Y:S05]  /*bc70*/  BSYNC.RECONVERGENT B0 ;  /* 0x0000000000007941 */ /* 0x000fea0003800200 */
.L_x_1761:
[----:B------:R4:W-:Y:S02]  /*bc80*/  STS.128 [R159+0x2000], R4 ;  /* 0x002000049f007388 */ /* 0x0009e40000000c00 */
.L_x_1756:
[----:B------:R-:W-:Y:S05]  /*bc90*/  BSYNC.RECONVERGENT B1 ;  /* 0x0000000000017941 */ /* 0x000fea0003800200 */
.L_x_1755:
[----:B------:R-:W-:-:S04]  /*bca0*/  IADD3 R158, PT, PT, R126, 0x20, RZ ;  /* 0x000000207e9e7810 */ /* 0x000fc80007ffe0ff */
[----:B------:R-:W-:-:S13]  /*bcb0*/  ISETP.GE.AND P0, PT, R158, R37, PT ;  /* 0x000000259e00720c */ /* 0x000fda0003f06270 */
[----:B------:R-:W-:Y:S05]  /*bcc0*/  @P0 BRA `(.L_x_1739) ;  /* 0x00000010001c0947 */ /* 0x000fea0003800000 */
[----:B------:R-:W-:-:S04]  /*bcd0*/  LEA R42, P0, R35, R38, 0x1 ;  /* 0x00000026232a7211 */ /* 0x000fc800078008ff */
[----:B------:R-:W-:-:S05]  /*bce0*/  LEA.HI.X R43, R35, R39, R34, 0x1, P0 ;  /* 0x00000027232b7211 */ /* 0x000fca00000f0c22 */
[----:B---3--:R3:W5:Y:S04]  /*bcf0*/  LDG.E.128 R8, desc[UR6][R42.64+0x40] ;  /* 0x000040062a087981 */ /* 0x008768000c1e1d00 */
[----:B----45:R3:W5:Y:S04]  /*bd00*/  LDG.E.128 R4, desc[UR6][R42.64+0x80] ;  /* 0x000080062a047981 */ /* 0x030768000c1e1d00 */
[----:B--2---:R3:W5:Y:S01]  /*bd10*/  LDG.E.128 R24, desc[UR6][R42.64] ;  /* 0x000000062a187981 */ /* 0x004762000c1e1d00 */
[----:B------:R-:W-:Y:S01]  /*bd20*/  ISETP.GE.AND P0, PT, R28, R31, PT ;  /* 0x0000001f1c00720c */ /* 0x000fe20003f06270 */
[----:B------:R-:W-:-:S12]  /*bd30*/  BSSY.RECONVERGENT B0, `(.L_x_1763) ;  /* 0x0000052000007945 */ /* 0x000fd80003800200 */
[----:B------:R-:W-:Y:S05]  /*bd40*/  @P0 BRA `(.L_x_1764) ;  /* 0x0000000400400947 */ /* 0x000fea0003800000 */
[----:B------:R-:W2:Y:S01]  /*bd50*/  LDCU.64 UR8, c[0x0][0x4d0] ;  /* 0x00009a00ff0877ac */ /* 0x000ea20008000a00 */
        /* <DEDUP_REMOVED lines=9> */
[----:B--2---:R-:W-:-:S04]  /*bdf0*/  IADD3 R12, P1, PT, R17, UR8, RZ ;  /* 0x00000008110c7c10 */ /* 0x004fc8000ff3e0ff */
        /* <DEDUP_REMOVED lines=8> */
[C---:B-----5:R-:W-:Y:S01]  /*be80*/  IMAD.U32 R35, R24.reuse, 0x10000, RZ ;  /* 0x0001000018237824 */ /* 0x060fe200078e00ff */
[----:B------:R-:W-:Y:S01]  /*be90*/  LOP3.LUT R34, R24, 0xffff0000, RZ, 0xc0, !PT ;  /* 0xffff000018227812 */ /* 0x000fe200078ec0ff */
[----:B-1----:R-:W-:Y:S01]  /*bea0*/  IMAD.U32 R39, R27, 0x10000, RZ ;  /* 0x000100001b277824 */ /* 0x002fe200078e00ff */
[C---:B------:R-:W-:Y:S01]  /*beb0*/  LOP3.LUT R24, R25.reuse, 0xffff0000, RZ, 0xc0, !PT ;  /* 0xffff000019187812 */ /* 0x040fe200078ec0ff */
[C---:B------:R-:W-:Y:S01]  /*bec0*/  IMAD.U32 R36, R26.reuse, 0x10000, RZ ;  /* 0x000100001a247824 */ /* 0x040fe200078e00ff */
        /* <DEDUP_REMOVED lines=8> */
[----:B---3--:R-:W-:Y:S01]  /*bf50*/  IMAD.U32 R45, R21, 0x10000, RZ ;  /* 0x00010000152d7824 */ /* 0x008fe200078e00ff */
        /* <DEDUP_REMOVED lines=11> */
[C---:B------:R-:W-:Y:S01]  /*c010*/  IMAD.U32 R22, R23.reuse, 0x10000, RZ ;  /* 0x0001000017167824 */ /* 0x040fe200078e00ff */
[----:B------:R-:W-:Y:S01]  /*c020*/  LOP3.LUT R20, R20, 0xffff0000, RZ, 0xc0, !PT ;  /* 0xffff000014147812 */ /* 0x000fe200078ec0ff */
[----:B------:R-:W-:Y:S01]  /*c030*/  @!P0 FADD.FTZ R14, -R14, -RZ ;  /* 0x800000ff0e0e8221 */ /* 0x000fe20000010100 */
[----:B------:R-:W-:Y:S01]  /*c040*/  LOP3.LUT R46, R23, 0xffff0000, RZ, 0xc0, !PT ;  /* 0xffff0000172e7812 */ /* 0x000fe200078ec0ff */
[----:B------:R-:W-:Y:S01]  /*c050*/  @!P0 FADD.FTZ R15, -R15, -RZ ;  /* 0x800000ff0f0f8221 */ /* 0x000fe20000010100 */
        /* <DEDUP_REMOVED lines=31> */
.L_x_1764:
[----:B------:R-:W-:Y:S05]  /*c250*/  BSYNC.RECONVERGENT B0 ;  /* 0x0000000000007941 */ /* 0x000fea0003800200 */
.L_x_1763:
[----:B-----5:R2:W-:Y:S01]  /*c260*/  STS.128 [R159+0x800], R24 ;  /* 0x000800189f007388 */ /* 0x0205e20000000c00 */
[----:B------:R-:W-:Y:S01]  /*c270*/  LOP3.LUT R12, R28, 0x20, RZ, 0xfc, !PT ;  /* 0x000000201c0c7812 */ /* 0x000fe200078efcff */
[----:B------:R-:W-:Y:S03]  /*c280*/  BSSY.RECONVERGENT B0, `(.L_x_1765) ;  /* 0x0000054000007945 */ /* 0x000fe60003800200 */
[----:B------:R-:W-:-:S13]  /*c290*/  ISETP.GE.AND P0, PT, R12, R31, PT ;  /* 0x0000001f0c00720c */ /* 0x000fda0003f06270 */
        /* <DEDUP_REMOVED lines=15> */
[----:B------:R-:W5:Y:S04]  /*c390*/  LDG.E.128 R12, desc[UR6][R12.64+0x40] ;  /* 0x000040060c0c7981 */ /* 0x000f68000c1e1d00 */
[----:B------:R-:W3:Y:S01]  /*c3a0*/  LDG.E.128 R20, desc[UR6][R20.64+0x40] ;  /* 0x0000400614147981 */ /* 0x000ee2000c1e1d00 */
[----:B----4-:R-:W-:-:S04]  /*c3b0*/  IADD3 R18, P1, PT, R17, UR8, RZ ;  /* 0x0000000811127c10 */ /* 0x010fc8000ff3e0ff */
[----:B------:R-:W-:-:S06]  /*c3c0*/  IADD3.X R19, PT, PT, R16, UR9, RZ, P1, !PT ;  /* 0x0000000910137c10 */ /* 0x000fcc0008ffe4ff */
[----:B------:R-:W4:Y:S01]  /*c3d0*/  LDG.E.128 R16, desc[UR6][R18.64+0x40] ;  /* 0x0000400612107981 */ /* 0x000f22000c1e1d00 */
[C---:B--2---:R-:W-:Y:S01]  /*c3e0*/  IMAD.U32 R25, R8.reuse, 0x10000, RZ ;  /* 0x0001000008197824 */ /* 0x044fe200078e00ff */
[----:B------:R-:W-:Y:S01]  /*c3f0*/  LOP3.LUT R24, R8, 0xffff0000, RZ, 0xc0, !PT ;  /* 0xffff000008187812 */ /* 0x000fe200078ec0ff */
[----:B------:R-:W-:Y:S01]  /*c400*/  IMAD.U32 R35, R11, 0x10000, RZ ;  /* 0x000100000b237824 */ /* 0x000fe200078e00ff */
[C---:B------:R-:W-:Y:S01]  /*c410*/  LOP3.LUT R8, R9.reuse, 0xffff0000, RZ, 0xc0, !PT ;  /* 0xffff000009087812 */ /* 0x040fe200078ec0ff */
[C---:B------:R-:W-:Y:S01]  /*c420*/  IMAD.U32 R26, R10.reuse, 0x10000, RZ ;  /* 0x000100000a1a7824 */ /* 0x040fe200078e00ff */
[----:B------:R-:W-:Y:S02]  /*c430*/  SHF.L.U32 R27, R9, 0x10, RZ ;  /* 0x00000010091b7819 */ /* 0x000fe400000006ff */
[----:B------:R-:W-:Y:S02]  /*c440*/  LOP3.LUT R9, R11, 0xffff0000, RZ, 0xc0, !PT ;  /* 0xffff00000b097812 */ /* 0x000fe400078ec0ff */
[----:B------:R-:W-:-:S02]  /*c450*/  LOP3.LUT R10, R10, 0xffff0000, RZ, 0xc0, !PT ;  /* 0xffff00000a0a7812 */ /* 0x000fc400078ec0ff */
[C---:B-----5:R-:W-:Y:S01]  /*c460*/  SHF.L.U32 R34, R12.reuse, 0x10, RZ ;  /* 0x000000100c227819 */ /* 0x060fe200000006ff */
[C---:B------:R-:W-:Y:S01]  /*c470*/  IMAD.U32 R11, R13.reuse, 0x10000, RZ ;  /* 0x000100000d0b7824 */ /* 0x040fe200078e00ff */
[----:B------:R-:W-:Y:S01]  /*c480*/  LOP3.LUT R12, R12, 0xffff0000, RZ, 0xc0, !PT ;  /* 0xffff00000c0c7812 */ /* 0x000fe200078ec0ff */
[----:B------:R-:W-:Y:S01]  /*c490*/  IMAD.U32 R36, R14, 0x10000, RZ ;  /* 0x000100000e247824 */ /* 0x000fe200078e00ff */
[----:B------:R-:W-:Y:S01]  /*c4a0*/  LOP3.LUT R37, R13, 0xffff0000, RZ, 0xc0, !PT ;  /* 0xffff00000d257812 */ /* 0x000fe200078ec0ff */
[----:B---3--:R-:W-:Y:S01]  /*c4b0*/  IMAD.U32 R41, R20, 0x10000, RZ ;  /* 0x0001000014297824 */ /* 0x008fe200078e00ff */
[C---:B------:R-:W-:Y:S01]  /*c4c0*/  SHF.L.U32 R13, R15.reuse, 0x10, RZ ;  /* 0x000000100f0d7819 */ /* 0x040fe200000006ff */
[----:B------:R-:W-:Y:S01]  /*c4d0*/  @!P0 FADD.FTZ R12, -R12, -RZ ;  /* 0x800000ff0c0c8221 */ /* 0x000fe20000010100 */
[----:B------:R-:W-:Y:S01]  /*c4e0*/  LOP3.LUT R15, R15, 0xffff0000, RZ, 0xc0, !PT ;  /* 0xffff00000f0f7812 */ /* 0x000fe200078ec0ff */
[----:B------:R-:W-:Y:S01]  /*c4f0*/  @!P0 FADD.FTZ R11, -R11, -RZ ;  /* 0x800000ff0b0b8221 */ /* 0x000fe20000010100 */
[----:B-1----:R-:W-:Y:S01]  /*c500*/  LOP3.LUT R39, R20, 0xffff0000, RZ, 0xc0, !PT ;  /* 0xffff000014277812 */ /* 0x002fe200078ec0ff */
[----:B------:R-:W-:Y:S01]  /*c510*/  IMAD.U32 R20, R21, 0x10000, RZ ;  /* 0x0001000015147824 */ /* 0x000fe200078e00ff */
        /* <DEDUP_REMOVED lines=10> */
[----:B------:R-:W-:Y:S01]  /*c5c0*/  FMUL.FTZ R39, R39, R12 ;  /* 0x0000000c27277220 */ /* 0x000fe20000410000 */
[----:B------:R-:W-:Y:S01]  /*c5d0*/  FMUL.FTZ R20, R20, R11 ;  /* 0x0000000b14147220 */ /* 0x000fe20000410000 */
[----:B------:R-:W-:Y:S01]  /*c5e0*/  @!P0 FADD.FTZ R14, -R14, -RZ ;  /* 0x800000ff0e0e8221 */ /* 0x000fe20000010100 */
[----:B------:R-:W-:Y:S01]  /*c5f0*/  FMUL.FTZ R22, R22, R13 ;  /* 0x0000000d16167220 */ /* 0x000fe20000410000 */
[C---:B----4-:R-:W-:Y:S01]  /*c600*/  LOP3.LUT R12, R16.reuse, 0xffff0000, RZ, 0xc0, !PT ;  /* 0xffff0000100c7812 */ /* 0x050fe200078ec0ff */
[----:B------:R-:W-:Y:S01]  /*c610*/  FMUL.FTZ R34, R41, R34 ;  /* 0x0000002229227220 */ /* 0x000fe20000410000 */
[C---:B------:R-:W-:Y:S01]  /*c620*/  SHF.L.U32 R11, R17.reuse, 0x10, RZ ;  /* 0x00000010110b7819 */ /* 0x040fe200000006ff */
        /* <DEDUP_REMOVED lines=25> */
.L_x_1766:
[----:B------:R-:W-:Y:S05]  /*c7c0*/  BSYNC.RECONVERGENT B0 ;  /* 0x0000000000007941 */ /* 0x000fea0003800200 */
.L_x_1765:
[----:B------:R4:W-:Y:S01]  /*c7d0*/  STS.128 [R159+0x1800], R8 ;  /* 0x001800089f007388 */ /* 0x0009e20000000c00 */
[----:B------:R-:W-:Y:S01]  /*c7e0*/  LOP3.LUT R28, R28, 0x40, RZ, 0xfc, !PT ;  /* 0x000000401c1c7812 */ /* 0x000fe200078efcff */
[----:B------:R-:W-:Y:S03]  /*c7f0*/  BSSY.RECONVERGENT B0, `(.L_x_1767) ;  /* 0x0000053000007945 */ /* 0x000fe60003800200 */
[----:B------:R-:W-:-:S13]  /*c800*/  ISETP.GE.AND P0, PT, R28, R31, PT ;  /* 0x0000001f1c00720c */ /* 0x000fda0003f06270 */
[----:B------:R-:W-:Y:S05]  /*c810*/  @P0 BRA `(.L_x_1768) ;  /* 0x0000000400400947 */ /* 0x000fea0003800000 */
[----:B------:R-:W-:Y:S01]  /*c820*/  ISETP.GE.U32.AND P0, PT, R28, R33, PT ;  /* 0x000000211c00720c */ /* 0x000fe20003f06070 */
[----:B------:R-:W5:Y:S01]  /*c830*/  LDCU.64 UR8, c[0x0][0x4d0] ;  /* 0x00009a00ff0877ac */ /* 0x000f620008000a00 */
[--C-:B----4-:R-:W-:Y:S02]  /*c840*/  SHF.R.S32.HI R9, RZ, 0x1f, R3.reuse ;  /* 0x0000001fff097819 */ /* 0x110fe40000011403 */
[----:B------:R-:W-:Y:S02]  /*c850*/  SEL R8, R30, RZ, P0 ;  /* 0x000000ff1e087207 */ /* 0x000fe40000000000 */
[----:B------:R-:W-:Y:S02]  /*c860*/  SEL R32, R32, RZ, P0 ;  /* 0x000000ff20207207 */ /* 0x000fe40000000000 */
[----:B------:R-:W-:Y:S02]  /*c870*/  IADD3 R8, P2, P1, R8, R0, R3 ;  /* 0x0000000008087210 */ /* 0x000fe4000795e003 */
[----:B------:R-:W-:-:S02]  /*c880*/  SEL R33, R33, R30, !P0 ;  /* 0x0000001e21217207 */ /* 0x000fc40004000000 */
[----:B------:R-:W-:Y:S01]  /*c890*/  IADD3.X R9, PT, PT, R32, R2, R9, P2, P1 ;  /* 0x0000000220097210 */ /* 0x000fe200017e2409 */
[C---:B------:R-:W-:Y:S02]  /*c8a0*/  IMAD.SHL.U32 R0, R8.reuse, 0x2, RZ ;  /* 0x0000000208007824 */ /* 0x040fe400078e00ff */
[----:B------:R-:W-:Y:S01]  /*c8b0*/  IMAD.WIDE R16, R33, 0x2, R42 ;  /* 0x0000000221107825 */ /* 0x000fe200078e022a */
[----:B------:R-:W-:Y:S02]  /*c8c0*/  SHF.L.U64.HI R2, R8, 0x1, R9 ;  /* 0x0000000108027819 */ /* 0x000fe40000010209 */
[----:B-----5:R-:W-:-:S03]  /*c8d0*/  IADD3 R8, P1, PT, R0, UR8, RZ ;  /* 0x0000000800087c10 */ /* 0x020fc6000ff3e0ff */
[----:B------:R-:W4:Y:S01]  /*c8e0*/  LDG.E.128 R16, desc[UR6][R16.64+0x80] ;  /* 0x0000800610107981 */ /* 0x000f22000c1e1d00 */
[----:B------:R-:W-:Y:S01]  /*c8f0*/  IADD3.X R9, PT, PT, R2, UR9, RZ, P1, !PT ;  /* 0x0000000902097c10 */ /* 0x000fe20008ffe4ff */
[----:B------:R-:W5:Y:S05]  /*c900*/  LDCU.64 UR8, c[0x0][0x4c8] ;  /* 0x00009900ff0877ac */ /* 0x000f6a0008000a00 */
[----:B------:R-:W3:Y:S01]  /*c910*/  LDG.E.128 R8, desc[UR6][R8.64+0x80] ;  /* 0x0000800608087981 */ /* 0x000ee2000c1e1d00 */
[----:B-----5:R-:W-:-:S04]  /*c920*/  IADD3 R12, P1, PT, R0, UR8, RZ ;  /* 0x00000008000c7c10 */ /* 0x020fc8000ff3e0ff */
[----:B------:R-:W-:-:S06]  /*c930*/  IADD3.X R13, PT, PT, R2, UR9, RZ, P1, !PT ;  /* 0x00000009020d7c10 */ /* 0x000fcc0008ffe4ff */
[----:B------:R-:W5:Y:S01]  /*c940*/  LDG.E.128 R12, desc[UR6][R12.64+0x80] ;  /* 0x000080060c0c7981 */ /* 0x000f62000c1e1d00 */
[C---:B------:R-:W-:Y:S01]  /*c950*/  LOP3.LUT R0, R5.reuse, 0xffff0000, RZ, 0xc0, !PT ;  /* 0xffff000005007812 */ /* 0x040fe200078ec0ff */
[----:B------:R-:W-:Y:S01]  /*c960*/  IMAD.U32 R3, R4, 0x10000, RZ ;  /* 0x0001000004037824 */ /* 0x000fe200078e00ff */
[----:B------:R-:W-:Y:S01]  /*c970*/  SHF.L.U32 R21, R5, 0x10, RZ ;  /* 0x0000001005157819 */ /* 0x000fe200000006ff */
[----:B------:R-:W-:Y:S01]  /*c980*/  IMAD.U32 R20, R6, 0x10000, RZ ;  /* 0x0001000006147824 */ /* 0x000fe200078e00ff */
[----:B------:R-:W-:Y:S01]  /*c990*/  LOP3.LUT R2, R4, 0xffff0000, RZ, 0xc0, !PT ;  /* 0xffff000004027812 */ /* 0x000fe200078ec0ff */
[C---:B------:R-:W-:Y:S01]  /*c9a0*/  IMAD.U32 R23, R7.reuse, 0x10000, RZ ;  /* 0x0001000007177824 */ /* 0x040fe200078e00ff */
[----:B------:R-:W-:Y:S02]  /*c9b0*/  LOP3.LUT R5, R6, 0xffff0000, RZ, 0xc0, !PT ;  /* 0xffff000006057812 */ /* 0x000fe400078ec0ff */
[----:B------:R-:W-:Y:S01]  /*c9c0*/  LOP3.LUT R4, R7, 0xffff0000, RZ, 0xc0, !PT ;  /* 0xffff000007047812 */ /* 0x000fe200078ec0ff */
[C---:B----4-:R-:W-:Y:S01]  /*c9d0*/  IMAD.U32 R6, R17.reuse, 0x10000, RZ ;  /* 0x0001000011067824 */ /* 0x050fe200078e00ff */
[----:B--2---:R-:W-:Y:S01]  /*c9e0*/  LOP3.LUT R25, R17, 0xffff0000, RZ, 0xc0, !PT ;  /* 0xffff000011197812 */ /* 0x004fe200078ec0ff */
        /* <DEDUP_REMOVED lines=26> */
[C---:B-----5:R-:W-:Y:S01]  /*cb90*/  LOP3.LUT R19, R13.reuse, 0xffff0000, RZ, 0xc0, !PT ;  /* 0xffff00000d137812 */ /* 0x060fe200078ec0ff */
        /* <DEDUP_REMOVED lines=24> */
.L_x_1768:
[----:B------:R-:W-:Y:S05]  /*cd20*/  BSYNC.RECONVERGENT B0 ;  /* 0x0000000000007941 */ /* 0x000fea0003800200 */
.L_x_1767:
[----:B------:R1:W-:Y:S02]  /*cd30*/  STS.128 [R159+0x2800], R4 ;  /* 0x002800049f007388 */ /* 0x0003e40000000c00 */
.L_x_1739:
[----:B------:R-:W-:Y:S05]  /*cd40*/  BSYNC.RECONVERGENT B2 ;  /* 0x0000000000027941 */ /* 0x000fea0003800200 */
.L_x_1735:
[----:B-1--4-:R-:W-:Y:S01]  /*cd50*/  IMAD.IADD R7, R80, 0x1, -R76 ;  /* 0x0000000150077824 */ /* 0x012fe200078e0a4c */
[----:B------:R-:W1:Y:S01]  /*cd60*/  LDCU UR5, c[0x0][0x508] ;  /* 0x0000a100ff0577ac */ /* 0x000e620008000800 */
[C---:B------:R-:W-:Y:S02]  /*cd70*/  VIADD R6, R126.reuse, 0x40 ;  /* 0x000000407e067836 */ /* 0x040fe40000000000 */
[C---:B------:R-:W-:Y:S01]  /*cd80*/  VIADD R0, R126.reuse, 0x60 ;  /* 0x000000607e007836 */ /* 0x040fe20000000000 */
[-C--:B------:R-:W-:Y:S02]  /*cd90*/  ISETP.GE.AND P6, PT, R126, R7.reuse, PT ;  /* 0x000000077e00720c */ /* 0x080fe40003fc6270 */
[-C--:B------:R-:W-:Y:S02]  /*cda0*/  ISETP.GE.AND P4, PT, R6, R7.reuse, PT ;  /* 0x000000070600720c */ /* 0x080fe40003f86270 */
[-C--:B------:R-:W-:Y:S02]  /*cdb0*/  ISETP.GE.AND P3, PT, R0, R7.reuse, PT ;  /* 0x000000070000720c */ /* 0x080fe40003f66270 */
[----:B------:R-:W-:-:S02]  /*cdc0*/  ISETP.GE.AND P5, PT, R158, R7, PT ;  /* 0x000000079e00720c */ /* 0x000fc40003fa6270 */
[-C--:B------:R-:W-:Y:S02]  /*cdd0*/  ISETP.GE.AND P2, PT, R6, R7.reuse, PT ;  /* 0x000000070600720c */ /* 0x080fe40003f46270 */
[----:B------:R-:W-:Y:S01]  /*cde0*/  ISETP.GE.AND P1, PT, R0, R7, PT ;  /* 0x000000070000720c */ /* 0x000fe20003f26270 */
[----:B------:R-:W-:Y:S01]  /*cdf0*/  IMAD.SHL.U32 R0, R151, 0x20, RZ ;  /* 0x0000002097007824 */ /* 0x000fe200078e00ff */
[----:B------:R-:W-:Y:S01]  /*ce00*/  LOP3.LUT R126, R126, 0x7, RZ, 0xc0, !PT ;  /* 0x000000077e7e7812 */ /* 0x000fe200078ec0ff */
[----:B------:R-:W-:Y:S02]  /*ce10*/  @!P6 IMAD.MOV.U32 R144, RZ, RZ, R146 ;  /* 0x000000ffff90e224 */ /* 0x000fe400078e0092 */
[----:B---3-5:R-:W3:Y:S03]  /*ce20*/  @!P4 LDC.64 R4, c[0x0][0x3b8] ;  /* 0x0000ee00ff04cb82 */ /* 0x028ee60000000a00 */
[----:B------:R-:W-:Y:S01]  /*ce30*/  @!PT LDS RZ, [RZ] ;  /* 0x00000000fffff984 */ /* 0x000fe20000000800 */
[----:B------:R-:W-:Y:S01]  /*ce40*/  @!PT LDS RZ, [RZ] ;  /* 0x00000000fffff984 */ /* 0x000fe20000000800 */
[----:B------:R-:W-:Y:S01]  /*ce50*/  @!PT LDS RZ, [RZ] ;  /* 0x00000000fffff984 */ /* 0x000fe20000000800 */
[----:B------:R-:W-:Y:S01]  /*ce60*/  @!P6 LDGSTS.E.BYPASS.LTC128B.128 [R159+0x3000], desc[UR6][R144.64] ;  /* 0x03000000909fefae */ /* 0x000fe2000b981a06 */
[----:B------:R-:W-:-:S03]  /*ce70*/  @!P5 LEA R8, P0, R77, R146, 0x1 ;  /* 0x000000924d08d211 */ /* 0x000fc600078008ff */
[----:B------:R-:W-:Y:S01]  /*ce80*/  @!P6 LDGSTS.E.BYPASS.LTC128B.128 [R159+0x5000], desc[UR6][R144.64+0x40] ;  /* 0x05000040909fefae */ /* 0x000fe2000b981a06 */
[----:B------:R-:W4:Y:S01]  /*ce90*/  @!P3 LDC.64 R2, c[0x0][0x3b8] ;  /* 0x0000ee00ff02bb82 */ /* 0x000f220000000a00 */
[----:B------:R-:W-:Y:S02]  /*cea0*/  @!P5 LEA.HI.X R9, R77, R145, R78, 0x1, P0 ;  /* 0x000000914d09d211 */ /* 0x000fe400000f0c4e */
[----:B------:R2:W-:Y:S04]  /*ceb0*/  @!P6 LDGSTS.E.BYPASS.LTC128B.128 [R159+0x7000], desc[UR6][R144.64+0x80] ;  /* 0x07000080909fefae */ /* 0x0005e8000b981a06 */
[----:B------:R-:W-:Y:S04]  /*cec0*/  @!P5 LDGSTS.E.BYPASS.LTC128B.128 [R159+0x3800], desc[UR6][R8.64] ;  /* 0x03800000089fdfae */ /* 0x000fe8000b981a06 */
[----:B------:R-:W-:Y:S04]  /*ced0*/  @!P5 LDGSTS.E.BYPASS.LTC128B.128 [R159+0x5800], desc[UR6][R8.64+0x40] ;  /* 0x05800040089fdfae */ /* 0x000fe8000b981a06 */
[----:B------:R1:W-:Y:S01]  /*cee0*/  @!P5 LDGSTS.E.BYPASS.LTC128B.128 [R159+0x7800], desc[UR6][R8.64+0x80] ;  /* 0x07800080089fdfae */ /* 0x0003e2000b981a06 */
[----:B---3--:R-:W-:-:S04]  /*cef0*/  @!P4 LEA R10, P0, R4, R146, 0x7 ;  /* 0x00000092040ac211 */ /* 0x008fc800078038ff */
[----:B------:R-:W-:Y:S02]  /*cf00*/  @!P4 LEA.HI.X R11, R4, R145, R5, 0x7, P0 ;  /* 0x00000091040bc211 */ /* 0x000fe400000f3c05 */
[----:B------:R-:W-:Y:S01]  /*cf10*/  ISETP.GE.AND P0, PT, R158, R7, PT ;  /* 0x000000079e00720c */ /* 0x000fe20003f06270 */
[----:B----4-:R-:W-:Y:S02]  /*cf20*/  @!P3 IMAD R3, R3, 0xc0, RZ ;  /* 0x000000c00303b824 */ /* 0x010fe400078e02ff */
[----:B------:R-:W-:Y:S01]  /*cf30*/  @!P4 LDGSTS.E.BYPASS.LTC128B.128 [R159+0x4000], desc[UR6][R10.64] ;  /* 0x040000000a9fcfae */ /* 0x000fe2000b981a06 */
[----:B------:R-:W3:Y:S03]  /*cf40*/  @!P2 LDC.64 R6, c[0x0][0x3c0] ;  /* 0x0000f000ff06ab82 */ /* 0x000ee60000000a00 */
[----:B------:R-:W-:Y:S01]  /*cf50*/  @!P4 LDGSTS.E.BYPASS.LTC128B.128 [R159+0x6000], desc[UR6][R10.64+0x40] ;  /* 0x060000400a9fcfae */ /* 0x000fe2000b981a06 */
[----:B--2---:R-:W-:-:S03]  /*cf60*/  @!P3 IMAD.MOV.U32 R144, RZ, RZ, R146 ;  /* 0x000000ffff90b224 */ /* 0x004fc600078e0092 */
[----:B------:R3:W-:Y:S01]  /*cf70*/  @!P4 LDGSTS.E.BYPASS.LTC128B.128 [R159+0x8000], desc[UR6][R10.64+0x80] ;  /* 0x080000800a9fcfae */ /* 0x0007e2000b981a06 */
[----:B------:R-:W-:-:S04]  /*cf80*/  @!P3 IMAD.WIDE.U32 R4, R2, 0xc0, R144 ;  /* 0x000000c00204b825 */ /* 0x000fc800078e0090 */
[----:B------:R-:W-:Y:S01]  /*cf90*/  @!P3 IMAD.IADD R13, R3, 0x1, R5 ;  /* 0x00000001030db824 */ /* 0x000fe200078e0205 */
[C---:B------:R-:W-:Y:S01]  /*cfa0*/  LOP3.LUT R5, R84.reuse, 0x8, R79, 0x78, !PT ;  /* 0x0000000854057812 */ /* 0x040fe200078e784f */
[----:B------:R-:W-:Y:S01]  /*cfb0*/  @!P3 IMAD.MOV.U32 R12, RZ, RZ, R4 ;  /* 0x000000ffff0cb224 */ /* 0x000fe200078e0004 */
[----:B------:R-:W2:Y:S01]  /*cfc0*/  @!P1 LDC.64 R2, c[0x0][0x3c0] ;  /* 0x0000f000ff029b82 */ /* 0x000ea20000000a00 */
[----:B------:R-:W-:Y:S01]  /*cfd0*/  IMAD.SHL.U32 R144, R151, 0x10, RZ ;  /* 0x0000001097907824 */ /* 0x000fe200078e00ff */
[----:B------:R-:W-:Y:S02]  /*cfe0*/  LOP3.LUT R84, R84, 0x8, R151, 0x78, !PT ;  /* 0x0000000854547812 */ /* 0x000fe400078e7897 */
[----:B------:R-:W-:Y:S01]  /*cff0*/  @!P3 LDGSTS.E.BYPASS.LTC128B.128 [R159+0x4800], desc[UR6][R12.64] ;  /* 0x048000000c9fbfae */ /* 0x000fe2000b981a06 */
[----:B------:R-:W-:Y:S02]  /*d000*/  LOP3.LUT R4, R0, 0x120, RZ, 0xc0, !PT ;  /* 0x0000012000047812 */ /* 0x000fe400078ec0ff */
[C---:B------:R-:W-:Y:S01]  /*d010*/  LOP3.LUT R143, R144.reuse, 0x100, RZ, 0xc0, !PT ;  /* 0x00000100908f7812 */ /* 0x040fe200078ec0ff */
[----:B------:R-:W-:Y:S01]  /*d020*/  @!P3 LDGSTS.E.BYPASS.LTC128B.128 [R159+0x6800], desc[UR6][R12.64+0x40] ;  /* 0x068000400c9fbfae */ /* 0x000fe2000b981a06 */
[----:B------:R-:W-:-:S02]  /*d030*/  LOP3.LUT R144, R144, 0x3e00, RZ, 0xc0, !PT ;  /* 0x00003e0090907812 */ /* 0x000fc400078ec0ff */
[----:B------:R-:W-:Y:S01]  /*d040*/  LOP3.LUT R143, R143, 0x20, R0, 0xf8, !PT ;  /* 0x000000208f8f7812 */ /* 0x000fe200078ef800 */
[----:B------:R-:W-:Y:S01]  /*d050*/  @!P3 LDGSTS.E.BYPASS.LTC128B.128 [R159+0x8800], desc[UR6][R12.64+0x80] ;  /* 0x088000800c9fbfae */ /* 0x000fe2000b981a06 */
[----:B-1----:R-:W-:Y:S02]  /*d060*/  @!P0 LEA R8, P3, R81, R148, 0x1 ;  /* 0x0000009451088211 */ /* 0x002fe400078608ff */
[----:B------:R-:W-:Y:S01]  /*d070*/  IADD3 R144, PT, PT, R5, R4, R144 ;  /* 0x0000000405907210 */ /* 0x000fe20007ffe090 */
[----:B------:R-:W0:Y:S01]  /*d080*/  LDGDEPBAR ;  /* 0x00000000000079af */ /* 0x000e220000000000 */
[----:B------:R-:W-:Y:S01]  /*d090*/  @!P0 LEA.HI.X R9, R81, R149, R82, 0x1, P3 ;  /* 0x0000009551098211 */ /* 0x000fe200018f0c52 */
[----:B------:R-:W-:Y:S01]  /*d0a0*/  IMAD.IADD R143, R84, 0x1, R143 ;  /* 0x00000001548f7824 */ /* 0x000fe200078e028f */
[----:B---3--:R-:W-:Y:S01]  /*d0b0*/  @!P2 LEA R10, P3, R6, R148, 0x7 ;  /* 0x00000094060aa211 */ /* 0x008fe200078638ff */
[----:B------:R-:W-:Y:S01]  /*d0c0*/  IMAD.MOV.U32 R4, RZ, RZ, 0x20 ;  /* 0x00000020ff047424 */ /* 0x000fe200078e00ff */
[----:B------:R-:W-:-:S02]  /*d0d0*/  LEA R144, R144, UR4, 0x1 ;  /* 0x0000000490907c11 */ /* 0x000fc4000f8e08ff */
[----:B------:R-:W-:Y:S01]  /*d0e0*/  @!P2 LEA.HI.X R11, R6, R149, R7, 0x7, P3 ;  /* 0x00000095060ba211 */ /* 0x000fe200018f3c07 */
[----:B--2---:R-:W-:Y:S01]  /*d0f0*/  @!P1 IMAD.WIDE.U32 R6, R2, 0xc0, R148 ;  /* 0x000000c002069825 */ /* 0x004fe200078e0094 */
[----:B------:R-:W-:Y:S02]  /*d100*/  LEA R143, R143, UR4, 0x1 ;  /* 0x000000048f8f7c11 */ /* 0x000fe4000f8e08ff */
[----:B------:R-:W-:Y:S01]  /*d110*/  LOP3.LUT R79, R79, 0x1f0, RZ, 0xc0, !PT ;  /* 0x000001f04f4f7812 */ /* 0x000fe200078ec0ff */
[----:B------:R-:W-:-:S03]  /*d120*/  @!P1 IMAD R3, R3, 0xc0, RZ ;  /* 0x000000c003039824 */ /* 0x000fc600078e02ff */
[----:B------:R-:W-:Y:S01]  /*d130*/  IADD3 R79, PT, PT, R79, 0x1, R154 ;  /* 0x000000014f4f7810 */ /* 0x000fe20007ffe09a */
[----:B------:R-:W-:Y:S01]  /*d140*/  @!P1 IMAD.IADD R7, R3, 0x1, R7 ;  /* 0x0000000103079824 */ /* 0x000fe200078e0207 */
        /* <DEDUP_REMOVED lines=19> */
[----:B------:R-:W-:Y:S01]  /*d280*/  @!P0 LDGSTS.E.BYPASS.LTC128B.128 [R159+0xd800], desc[UR6][R8.64+0x80] ;  /* 0x0d800080089f8fae */ /* 0x000fe2000b981a06 */
[----:B------:R-:W-:-:S03]  /*d290*/  LOP3.LUT P0, RZ, R151, 0x4, RZ, 0xc0, !PT ;  /* 0x0000000497ff7812 */ /* 0x000fc6000780c0ff */
[----:B------:R-:W-:Y:S01]  /*d2a0*/  @P2 STS.128 [R159+0xa000], RZ ;  /* 0x00a000ff9f002388 */ /* 0x000fe20000000c00 */
[----:B------:R-:W-:Y:S02]  /*d2b0*/  SEL R4, R4, 0xffffffe0, !P0 ;  /* 0xffffffe004047807 */ /* 0x000fe40004000000 */
[----:B------:R-:W-:Y:S01]  /*d2c0*/  ISETP.NE.AND P0, PT, R67, 0x1, PT ;  /* 0x000000014300780c */ /* 0x000fe20003f05270 */
[----:B------:R-:W-:Y:S02]  /*d2d0*/  @P2 STS.128 [R159+0xc000], RZ ;  /* 0x00c000ff9f002388 */ /* 0x000fe40000000c00 */
[--C-:B------:R-:W-:Y:S02]  /*d2e0*/  IMAD.IADD R142, R144, 0x1, R4.reuse ;  /* 0x00000001908e7824 */ /* 0x100fe400078e0204 */
[----:B------:R-:W-:Y:S01]  /*d2f0*/  @P2 STS.128 [R159+0xe000], RZ ;  /* 0x00e000ff9f002388 */ /* 0x000fe20000000c00 */
[----:B------:R-:W-:-:S03]  /*d300*/  IMAD.IADD R140, R143, 0x1, R4 ;  /* 0x000000018f8c7824 */ /* 0x000fc600078e0204 */
        /* <DEDUP_REMOVED lines=15> */
[----:B------:R-:W-:Y:S04]  /*d400*/  LDSM.16.M88.4 R88, [R144] ;  /* 0x000000009058783b */ /* 0x000fe80000000200 */
[----:B------:R-:W3:Y:S04]  /*d410*/  LDSM.16.M88.4 R32, [R143+0x3000] ;  /* 0x003000008f20783b */ /* 0x000ee80000000200 */
[----:B------:R-:W4:Y:S04]  /*d420*/  LDSM.16.M88.4 R24, [R143+0x3400] ;  /* 0x003400008f18783b */ /* 0x000f280000000200 */
[----:B------:R-:W4:Y:S04]  /*d430*/  LDSM.16.M88.4 R16, [R143+0x3800] ;  /* 0x003800008f10783b */ /* 0x000f280000000200 */
[----:B-1----:R-:W1:Y:S04]  /*d440*/  LDSM.16.M88.4 R8, [R143+0x3c00] ;  /* 0x003c00008f08783b */ /* 0x002e680000000200 */
[----:B------:R-:W1:Y:S01]  /*d450*/  LDSM.16.M88.4 R112, [R143+0x4000] ;  /* 0x004000008f70783b */ /* 0x000e620000000200 */
[----:B--2---:R-:W-:-:S03]  /*d460*/  IADD3 R7, PT, PT, -R155, R79, R126 ;  /* 0x0000004f9b077210 */ /* 0x004fc60007ffe17e */
[----:B------:R-:W2:Y:S01]  /*d470*/  LDSM.16.M88.4 R104, [R143+0x4400] ;  /* 0x004400008f68783b */ /* 0x000ea20000000200 */
[----:B------:R-:W-:-:S03]  /*d480*/  IADD3 R7, PT, PT, R7, UR5, R80 ;  /* 0x0000000507077c10 */ /* 0x000fc6000fffe050 */
[----:B------:R-:W2:Y:S01]  /*d490*/  LDSM.16.M88.4 R96, [R143+0x4800] ;  /* 0x004800008f60783b */ /* 0x000ea20000000200 */
[----:B------:R-:W-:-:S03]  /*d4a0*/  VIMNMX R3, PT, PT, R7, R80, PT ;  /* 0x0000005007037248 */ /* 0x000fc60003fe0100 */
[----:B------:R-:W2:Y:S01]  /*d4b0*/  LDSM.16.M88.4 R40, [R143+0x4c00] ;  /* 0x004c00008f28783b */ /* 0x000ea20000000200 */
[----:B------:R-:W-:-:S03]  /*d4c0*/  VIADDMNMX R64, R7, 0x8, R80, PT ;  /* 0x0000000807407846 */ /* 0x000fc60003800150 */
[----:B------:R-:W-:Y:S04]  /*d4d0*/  LDSM.16.M88.4 R72, [R142] ;  /* 0x000000008e48783b */ /* 0x000fe80000000200 */
[----:B------:R-:W2:Y:S04]  /*d4e0*/  LDSM.16.M88.4 R160, [R140+0x3400] ;  /* 0x003400008ca0783b */ /* 0x000ea80000000200 */
[----:B------:R-:W2:Y:S01]  /*d4f0*/  LDSM.16.M88.4 R136, [R140+0x3800] ;  /* 0x003800008c88783b */ /* 0x000ea20000000200 */
[C---:B---3--:R-:W-:Y:S03]  /*d500*/  HMMA.16816.F32.BF16 R36, R88.reuse, R32, RZ ;  /* 0x000000205824723c */ /* 0x048fe600000418ff */
[----:B------:R-:W3:Y:S04]  /*d510*/  LDSM.16.M88.4 R128, [R140+0x3c00] ;  /* 0x003c00008c80783b */ /* 0x000ee80000000200 */
[----:B------:R-:W3:Y:S01]  /*d520*/  LDSM.16.M88.4 R60, [R140+0x3000] ;  /* 0x003000008c3c783b */ /* 0x000ee20000000200 */
[C---:B----4-:R-:W-:Y:S03]  /*d530*/  HMMA.16816.F32.BF16 R28, R88.reuse, R24, RZ ;  /* 0x00000018581c723c */ /* 0x050fe600000418ff */
[----:B------:R-:W4:Y:S04]  /*d540*/  LDSM.16.M88.4 R52, [R140+0x4400] ;  /* 0x004400008c34783b */ /* 0x000f280000000200 */
[----:B------:R-:W4:Y:S01]  /*d550*/  LDSM.16.M88.4 R48, [R140+0x4800] ;  /* 0x004800008c30783b */ /* 0x000f220000000200 */
[C---:B------:R-:W-:Y:S03]  /*d560*/  HMMA.16816.F32.BF16 R20, R88.reuse, R16, RZ ;  /* 0x000000105814723c */ /* 0x040fe600000418ff */
[----:B------:R-:W-:Y:S04]  /*d570*/  LDSM.16.M88.4 R132, [R144+0x1000] ;  /* 0x001000009084783b */ /* 0x000fe80000000200 */
[----:B------:R-:W4:Y:S01]  /*d580*/  LDSM.16.M88.4 R56, [R143+0x5400] ;  /* 0x005400008f38783b */ /* 0x000f220000000200 */
[C---:B-1----:R-:W-:Y:S03]  /*d590*/  HMMA.16816.F32.BF16 R12, R88.reuse, R8, RZ ;  /* 0x00000008580c723c */ /* 0x042fe600000418ff */
[----:B------:R-:W1:Y:S04]  /*d5a0*/  LDSM.16.M88.4 R44, [R143+0x5800] ;  /* 0x005800008f2c783b */ /* 0x000e680000000200 */
[----:B------:R-:W-:Y:S01]  /*d5b0*/  LDSM.16.M88.4 R120, [R140+0x4000] ;  /* 0x004000008c78783b */ /* 0x000fe20000000200 */
[C---:B------:R-:W-:Y:S03]  /*d5c0*/  HMMA.16816.F32.BF16 R116, R88.reuse, R112, RZ ;  /* 0x000000705874723c */ /* 0x040fe600000418ff */
[----:B------:R-:W-:Y:S04]  /*d5d0*/  LDSM.16.M88.4 R84, [R140+0x4c00] ;  /* 0x004c00008c54783b */ /* 0x000fe80000000200 */
[----:B------:R-:W-:Y:S01]  /*d5e0*/  LDSM.16.M88.4 R68, [R143+0x5000] ;  /* 0x005000008f44783b */ /* 0x000fe20000000200 */
[C---:B--2---:R-:W-:Y:S03]  /*d5f0*/  HMMA.16816.F32.BF16 R108, R88.reuse, R104, RZ ;  /* 0x00000068586c723c */ /* 0x044fe600000418ff */
[----:B------:R-:W0:Y:S05]  /*d600*/  LDGDEPBAR ;  /* 0x00000000000079af */ /* 0x000e2a0000000000 */
        /* <DEDUP_REMOVED lines=28> */
[----:B------:R-:W4:Y:S07]  /*d7d0*/  LDSM.16.M88.4 R48, [R143+0x6800] ;  /* 0x006800008f30783b */ /* 0x000f2e0000000200 */
[C---:B------:R-:W-:Y:S08]  /*d7e0*/  HMMA.16816.F32.BF16 R28, R132.reuse, R56, R28 ;  /* 0x00000038841c723c */ /* 0x040ff0000004181c */
[C---:B------:R-:W-:Y:S01]  /*d7f0*/  HMMA.16816.F32.BF16 R24, R132.reuse, R58, R24 ;  /* 0x0000003a8418723c */ /* 0x040fe20000041818 */
[----:B------:R-:W-:Y:S07]  /*d800*/  LDSM.16.M88.4 R56, [R142+0x1000] ;  /* 0x001000008e38783b */ /* 0x000fee0000000200 */
[C---:B-1----:R-:W-:Y:S08]  /*d810*/  HMMA.16816.F32.BF16 R20, R132.reuse, R44, R20 ;  /* 0x0000002c8414723c */ /* 0x042ff00000041814 */
[C---:B------:R-:W-:Y:S01]  /*d820*/  HMMA.16816.F32.BF16 R16, R132.reuse, R46, R16 ;  /* 0x0000002e8410723c */ /* 0x040fe20000041810 */
[----:B------:R-:W1:Y:S07]  /*d830*/  LDSM.16.M88.4 R44, [R140+0x5400] ;  /* 0x005400008c2c783b */ /* 0x000e6e0000000200 */
[C---:B--2---:R-:W-:Y:S08]  /*d840*/  HMMA.16816.F32.BF16 R12, R132.reuse, R40, R12 ;  /* 0x00000028840c723c */ /* 0x044ff0000004180c */
[----:B------:R-:W-:Y:S01]  /*d850*/  HMMA.16816.F32.BF16 R8, R132, R42, R8 ;  /* 0x0000002a8408723c */ /* 0x000fe20000041808 */
[----:B------:R-:W2:Y:S07]  /*d860*/  LDSM.16.M88.4 R40, [R140+0x5800] ;  /* 0x005800008c28783b */ /* 0x000eae0000000200 */
[C---:B------:R-:W-:Y:S08]  /*d870*/  HMMA.16816.F32.BF16 R116, R72.reuse, R120, R116 ;  /* 0x000000784874723c */ /* 0x040ff00000041874 */
[C---:B------:R-:W-:Y:S01]  /*d880*/  HMMA.16816.F32.BF16 R112, R72.reuse, R122, R112 ;  /* 0x0000007a4870723c */ /* 0x040fe20000041870 */
[----:B------:R-:W2:Y:S07]  /*d890*/  LDSM.16.M88.4 R120, [R140+0x5c00] ;  /* 0x005c00008c78783b */ /* 0x000eae0000000200 */
[C---:B------:R-:W-:Y:S08]  /*d8a0*/  HMMA.16816.F32.BF16 R92, R72.reuse, R84, R92 ;  /* 0x00000054485c723c */ /* 0x040ff0000004185c */
[----:B------:R-:W-:Y:S01]  /*d8b0*/  HMMA.16816.F32.BF16 R88, R72, R86, R88 ;  /* 0x000000564858723c */ /* 0x000fe20000041858 */
[----:B------:R-:W2:Y:S04]  /*d8c0*/  LDSM.16.M88.4 R84, [R140+0x6000] ;  /* 0x006000008c54783b */ /* 0x000ea80000000200 */
[----:B------:R-:W2:Y:S03]  /*d8d0*/  LDSM.16.M88.4 R72, [R140+0x6400] ;  /* 0x006400008c48783b */ /* 0x000ea60000000200 */
[C---:B------:R-:W-:Y:S08]  /*d8e0*/  HMMA.16816.F32.BF16 R36, R132.reuse, R68, R36 ;  /* 0x000000448424723c */ /* 0x040ff00000041824 */
        /* <DEDUP_REMOVED lines=11> */
[C---:B-1----:R-:W-:Y:S08]  /*d9a0*/  HMMA.16816.F32.BF16 R28, R56.reuse, R44, R28 ;  /* 0x0000002c381c723c */ /* 0x042ff0000004181c */
[C---:B------:R-:W-:Y:S01]  /*d9b0*/  HMMA.16816.F32.BF16 R24, R56.reuse, R46, R24 ;  /* 0x0000002e3818723c */ /* 0x040fe20000041818 */
[----:B------:R-:W1:Y:S07]  /*d9c0*/  LDSM.16.M88.4 R44, [R143+0x7800] ;  /* 0x007800008f2c783b */ /* 0x000e6e0000000200 */
[C---:B--2---:R-:W-:Y:S08]  /*d9d0*/  HMMA.16816.F32.BF16 R20, R56.reuse, R40, R20 ;  /* 0x000000283814723c */ /* 0x044ff00000041814 */
[----:B------:R-:W-:Y:S01]  /*d9e0*/  HMMA.16816.F32.BF16 R16, R56, R42, R16 ;  /* 0x0000002a3810723c */ /* 0x000fe20000041810 */
        /* <DEDUP_REMOVED lines=14> */
[C---:B------:R-:W-:Y:S08]  /*dad0*/  HMMA.16816.F32.BF16 R108, R56.reuse, R72, R108 ;  /* 0x00000048386c723c */ /* 0x040ff0000004186c */
[C---:B------:R-:W-:Y:S01]  /*dae0*/  HMMA.16816.F32.BF16 R104, R56.reuse, R74, R104 ;  /* 0x0000004a3868723c */ /* 0x040fe20000041868 */
[----:B------:R-:W2:Y:S07]  /*daf0*/  LDSM.16.M88.4 R72, [R140+0x7000] ;  /* 0x007000008c48783b */ /* 0x000eae0000000200 */
[C---:B------:R-:W-:Y:S08]  /*db00*/  HMMA.16816.F32.BF16 R100, R56.reuse, R68, R100 ;  /* 0x000000443864723c */ /* 0x040ff00000041864 */
[C---:B------:R-:W-:Y:S01]  /*db10*/  HMMA.16816.F32.BF16 R96, R56.reuse, R70, R96 ;  /* 0x000000463860723c */ /* 0x040fe20000041860 */
[----:B------:R-:W2:Y:S07]  /*db20*/  LDSM.16.M88.4 R68, [R140+0x7400] ;  /* 0x007400008c44783b */ /* 0x000eae0000000200 */
[C---:B---3--:R-:W-:Y:S08]  /*db30*/  HMMA.16816.F32.BF16 R92, R56.reuse, R60, R92 ;  /* 0x0000003c385c723c */ /* 0x048ff0000004185c */
[----:B------:R-:W-:Y:S01]  /*db40*/  HMMA.16816.F32.BF16 R88, R56, R62, R88 ;  /* 0x0000003e3858723c */ /* 0x000fe20000041858 */
[----:B------:R-:W3:Y:S04]  /*db50*/  LDSM.16.M88.4 R60, [R140+0x7800] ;  /* 0x007800008c3c783b */ /* 0x000ee80000000200 */
[----:B------:R-:W3:Y:S03]  /*db60*/  LDSM.16.M88.4 R56, [R140+0x7c00] ;  /* 0x007c00008c38783b */ /* 0x000ee60000000200 */
[C---:B----4-:R-:W-:Y:S08]  /*db70*/  HMMA.16816.F32.BF16 R36, R160.reuse, R52, R36 ;  /* 0x00000034a024723c */ /* 0x050ff00000041824 */
[C---:B------:R-:W-:Y:S01]  /*db80*/  HMMA.16816.F32.BF16 R32, R160.reuse, R54, R32 ;  /* 0x00000036a020723c */ /* 0x040fe20000041820 */
[----:B------:R-:W4:Y:S07]  /*db90*/  LDSM.16.M88.4 R52, [R140+0x8000] ;  /* 0x008000008c34783b */ /* 0x000f2e0000000200 */
[C---:B------:R-:W-:Y:S08]  /*dba0*/  HMMA.16816.F32.BF16 R28, R160.reuse, R48, R28 ;  /* 0x00000030a01c723c */ /* 0x040ff0000004181c */
[C---:B------:R-:W-:Y:S01]  /*dbb0*/  HMMA.16816.F32.BF16 R24, R160.reuse, R50, R24 ;  /* 0x00000032a018723c */ /* 0x040fe20000041818 */
[----:B------:R-:W4:Y:S07]  /*dbc0*/  LDSM.16.M88.4 R48, [R140+0x8400] ;  /* 0x008400008c30783b */ /* 0x000f2e0000000200 */
        /* <DEDUP_REMOVED lines=19> */
[C---:B---3--:R-:W-:Y:S08]  /*dd00*/  HMMA.16816.F32.BF16 R20, R84.reuse, R60, R20 ;  /* 0x0000003c5414723c */ /* 0x048ff00000041814 */
[C---:B------:R-:W-:Y:S08]  /*dd10*/  HMMA.16816.F32.BF16 R16, R84.reuse, R62, R16 ;  /* 0x0000003e5410723c */ /* 0x040ff00000041810 */
[C---:B------:R-:W-:Y:S08]  /*dd20*/  HMMA.16816.F32.BF16 R12, R84.reuse, R56, R12 ;  /* 0x00000038540c723c */ /* 0x040ff0000004180c */
[C---:B------:R-:W-:Y:S08]  /*dd30*/  HMMA.16816.F32.BF16 R8, R84.reuse, R58, R8 ;  /* 0x0000003a5408723c */ /* 0x040ff00000041808 */
[C---:B----4-:R-:W-:Y:S08]  /*dd40*/  HMMA.16816.F32.BF16 R116, R84.reuse, R52, R116 ;  /* 0x000000345474723c */ /* 0x050ff00000041874 */
        /* <DEDUP_REMOVED lines=21> */
.L_x_1770:
        /* <DEDUP_REMOVED lines=60> */
.L_x_1771:
[----:B------:R-:W1:Y:S01]  /*e260*/  LDCU UR5, c[0x0][0x3bc] ;  /* 0x00007780ff0577ac */ /* 0x000e620008000800 */
[C---:B------:R-:W-:Y:S01]  /*e270*/  LEA R6, P1, R77.reuse, R146, 0x1 ;  /* 0x000000924d067211 */ /* 0x040fe200078208ff */
[----:B------:R-:W-:Y:S01]  /*e280*/  IMAD.MOV.U32 R147, RZ, RZ, R145 ;  /* 0x000000ffff937224 */ /* 0x000fe200078e0091 */
[----:B------:R-:W-:Y:S02]  /*e290*/  USHF.L.U32 UR8, UR10, 0x6, URZ ;  /* 0x000000060a087899 */ /* 0x000fe400080006ff */
[----:B------:R-:W-:Y:S02]  /*e2a0*/  LEA.HI.X R7, R77, R145, R78, 0x1, P1 ;  /* 0x000000914d077211 */ /* 0x000fe400008f0c4e */
[----:B------:R-:W-:Y:S01]  /*e2b0*/  @!PT LDS RZ, [RZ] ;  /* 0x00000000fffff984 */ /* 0x000fe20000000800 */
[----:B------:R-:W-:Y:S01]  /*e2c0*/  @!PT LDS RZ, [RZ] ;  /* 0x00000000fffff984 */ /* 0x000fe20000000800 */
[----:B------:R-:W-:Y:S01]  /*e2d0*/  @!PT LDS RZ, [RZ] ;  /* 0x00000000fffff984 */ /* 0x000fe20000000800 */
[----:B------:R2:W-:Y:S02]  /*e2e0*/  LDGSTS.E.BYPASS.LTC128B.128 [R159+0x3000], desc[UR6][R146.64] ;  /* 0x03000000929f7fae */ /* 0x0005e4000b981a06 */
[----:B------:R-:W-:Y:S02]  /*e2f0*/  IADD3 R42, P1, PT, R6, UR8, RZ ;  /* 0x00000008062a7c10 */ /* 0x000fe4000ff3e0ff */
[----:B------:R2:W-:Y:S04]  /*e300*/  LDGSTS.E.BYPASS.LTC128B.128 [R159+0x5000], desc[UR6][R146.64+0x40] ;  /* 0x05000040929f7fae */ /* 0x0005e8000b981a06 */
[----:B------:R2:W-:Y:S01]  /*e310*/  LDGSTS.E.BYPASS.LTC128B.128 [R159+0x7000], desc[UR6][R146.64+0x80] ;  /* 0x07000080929f7fae */ /* 0x0005e2000b981a06 */
[----:B-1----:R-:W-:-:S03]  /*e320*/  USHF.L.U64.HI UR5, UR10, 0x6, UR5 ;  /* 0x000000060a057899 */ /* 0x002fc60008010205 */
[----:B------:R2:W-:Y:S04]  /*e330*/  LDGSTS.E.BYPASS.LTC128B.128 [R159+0x3800], desc[UR6][R6.64] ;  /* 0x03800000069f7fae */ /* 0x0005e8000b981a06 */
[----:B------:R2:W-:Y:S01]  /*e340*/  LDGSTS.E.BYPASS.LTC128B.128 [R159+0x5800], desc[UR6][R6.64+0x40] ;  /* 0x05800040069f7fae */ /* 0x0005e2000b981a06 */
[----:B------:R-:W-:Y:S02]  /*e350*/  IADD3.X R43, PT, PT, R7, UR5, RZ, P1, !PT ;  /* 0x00000005072b7c10 */ /* 0x000fe40008ffe4ff */
[----:B------:R-:W-:Y:S01]  /*e360*/  IADD3 R40, P1, PT, R42, UR8, RZ ;  /* 0x000000082a287c10 */ /* 0x000fe2000ff3e0ff */
[----:B------:R2:W-:Y:S03]  /*e370*/  LDGSTS.E.BYPASS.LTC128B.128 [R159+0x7800], desc[UR6][R6.64+0x80] ;  /* 0x07800080069f7fae */ /* 0x0005e6000b981a06 */
[----:B------:R-:W-:Y:S01]  /*e380*/  IADD3.X R41, PT, PT, R43, UR5, RZ, P1, !PT ;  /* 0x000000052b297c10 */ /* 0x000fe20008ffe4ff */
[----:B------:R2:W-:Y:S04]  /*e390*/  LDGSTS.E.BYPASS.LTC128B.128 [R159+0x4000], desc[UR6][R42.64] ;  /* 0x040000002a9f7fae */ /* 0x0005e8000b981a06 */
[----:B------:R2:W-:Y:S04]  /*e3a0*/  LDGSTS.E.BYPASS.LTC128B.128 [R159+0x6000], desc[UR6][R42.64+0x40] ;  /* 0x060000402a9f7fae */ /* 0x0005e8000b981a06 */
[----:B------:R2:W-:Y:S04]  /*e3b0*/  LDGSTS.E.BYPASS.LTC128B.128 [R159+0x8000], desc[UR6][R42.64+0x80] ;  /* 0x080000802a9f7fae */ /* 0x0005e8000b981a06 */
[----:B------:R2:W-:Y:S04]  /*e3c0*/  LDGSTS.E.BYPASS.LTC128B.128 [R159+0x4800], desc[UR6][R40.64] ;  /* 0x04800000289f7fae */ /* 0x0005e8000b981a06 */
[----:B------:R2:W-:Y:S04]  /*e3d0*/  LDGSTS.E.BYPASS.LTC128B.128 [R159+0x6800], desc[UR6][R40.64+0x40] ;  /* 0x06800040289f7fae */ /* 0x0005e8000b981a06 */
[----:B------:R2:W-:Y:S04]  /*e3e0*/  LDGSTS.E.BYPASS.LTC128B.128 [R159+0x8800], desc[UR6][R40.64+0x80] ;  /* 0x08800080289f7fae */ /* 0x0005e8000b981a06 */
[----:B------:R-:W0:Y:S02]  /*e3f0*/  LDGDEPBAR ;  /* 0x00000000000079af */ /* 0x000e240000000000 */
.L_x_1769:
[----:B------:R-:W-:Y:S01]  /*e400*/  IMAD.SHL.U32 R2, R151, 0x2, RZ ;  /* 0x0000000297027824 */ /* 0x000fe200078e00ff */
[----:B------:R-:W1:Y:S01]  /*e410*/  LDCU UR10, c[0x0][0x45c] ;  /* 0x00008b80ff0a77ac */ /* 0x000e620008000800 */
[----:B------:R-:W-:-:S03]  /*e420*/  LOP3.LUT R141, R5, 0x120, R0, 0xf8, !PT ;  /* 0x00000120058d7812 */ /* 0x000fc600078ef800 */
[----:B------:R-:W-:Y:S02]  /*e430*/  LOP3.LUT R2, R2, 0x6, RZ, 0xc0, !PT ;  /* 0x0000000602027812 */ /* 0x000fe400078ec0ff */
[----:B------:R-:W-:-:S03]  /*e440*/  LEA R141, R141, UR4, 0x1 ;  /* 0x000000048d8d7c11 */ /* 0x000fc6000f8e08ff */
[----:B------:R-:W-:Y:S02]  /*e450*/  IMAD R2, R67, 0x80, R2 ;  /* 0x0000008043027824 */ /* 0x000fe400078e0202 */
[----:B------:R-:W-:Y:S02]  /*e460*/  LDSM.16.MT88.4 R68, [R141+0x9000] ;  /* 0x009000008d44783b */ /* 0x000fe40000004200 */
[C---:B--2---:R-:W-:Y:S02]  /*e470*/  VIADD R7, R2.reuse, 0xffffff80 ;  /* 0xffffff8002077836 */ /* 0x044fe40000000000 */
[C---:B------:R-:W-:Y:S01]  /*e480*/  VIADD R6, R2.reuse, 0xffffff81 ;  /* 0xffffff8102067836 */ /* 0x040fe20000000000 */
[----:B------:R-:W-:Y:S02]  /*e490*/  LDSM.16.MT88.4 R84, [R141+0xb000] ;  /* 0x00b000008d54783b */ /* 0x000fe40000004200 */
[CC--:B------:R-:W-:Y:S02]  /*e4a0*/  ISETP.GE.AND P5, PT, R7.reuse, R3.reuse, PT ;  /* 0x000000030700720c */ /* 0x0c0fe40003fa6270 */
[----:B------:R-:W-:Y:S01]  /*e4b0*/  ISETP.GE.AND P1, PT, R7, R64, PT ;  /* 0x000000400700720c */ /* 0x000fe20003f26270 */
[----:B------:R-:W-:Y:S01]  /*e4c0*/  VIADD R7, R2, 0xffffff88 ;  /* 0xffffff8802077836 */ /* 0x000fe20000000000 */
[----:B------:R-:W-:-:S02]  /*e4d0*/  ISETP.GE.AND P4, PT, R6, R3, PT ;  /* 0x000000030600720c */ /* 0x000fc40003f86270 */
[-C--:B------:R-:W-:Y:S01]  /*e4e0*/  ISETP.GE.AND P2, PT, R6, R64.reuse, PT ;  /* 0x000000400600720c */ /* 0x080fe20003f46270 */
[C---:B------:R-:W-:Y:S01]  /*e4f0*/  VIADD R6, R2.reuse, 0xffffff89 ;  /* 0xffffff8902067836 */ /* 0x040fe20000000000 */
        /* <DEDUP_REMOVED lines=10> */
[CC--:B------:R-:W-:Y:S02]  /*e5a0*/  ISETP.GE.AND P4, PT, R7.reuse, R3.reuse, PT ;  /* 0x000000030700720c */ /* 0x0c0fe40003f86270 */
[----:B------:R-:W-:Y:S02]  /*e5b0*/  ISETP.GE.AND P2, PT, R7, R64, PT ;  /* 0x000000400700720c */ /* 0x000fe40003f46270 */
[----:B------:R-:W-:Y:S01]  /*e5c0*/  FSEL R7, R34, -INF , !P3 ;  /* 0xff80000022077808 */ /* 0x000fe20005800000 */
[----:B------:R-:W-:Y:S01]  /*e5d0*/  VIADD R34, R2, 0xffffff98 ;  /* 0xffffff9802227836 */ /* 0x000fe20000000000 */
        /* <DEDUP_REMOVED lines=9> */
[----:B------:R-:W-:-:S02]  /*e670*/  FSEL R37, R31, -INF , !P3 ;  /* 0xff8000001f257808 */ /* 0x000fc40005800000 */
[----:B------:R-:W-:Y:S01]  /*e680*/  FSEL R38, R28, -INF , !P4 ;  /* 0xff8000001c267808 */ /* 0x000fe20006000000 */
[----:B------:R-:W-:Y:S01]  /*e690*/  VIADD R28, R2, 0xffffffa1 ;  /* 0xffffffa1021c7836 */ /* 0x000fe20000000000 */
[----:B------:R-:W-:Y:S01]  /*e6a0*/  FSEL R31, R26, -INF , !P1 ;  /* 0xff8000001a1f7808 */ /* 0x000fe20004800000 */
[----:B------:R-:W-:Y:S01]  /*e6b0*/  VIADD R26, R2, 0xffffffa8 ;  /* 0xffffffa8021a7836 */ /* 0x000fe20000000000 */
[-C--:B------:R-:W-:Y:S02]  /*e6c0*/  ISETP.GE.AND P5, PT, R34, R3.reuse, PT ;  /* 0x000000032200720c */ /* 0x080fe40003fa6270 */
[-C--:B------:R-:W-:Y:S02]  /*e6d0*/  ISETP.GE.AND P2, PT, R32, R64.reuse, PT ;  /* 0x000000402000720c */ /* 0x080fe40003f46270 */
        /* <DEDUP_REMOVED lines=8> */
[----:B------:R-:W-:Y:S02]  /*e760*/  ISETP.GE.AND P6, PT, R30, R3, PT ;  /* 0x000000031e00720c */ /* 0x000fe40003fc6270 */
[----:B------:R-:W-:-:S02]  /*e770*/  ISETP.GE.AND P1, PT, R28, R64, PT ;  /* 0x000000401c00720c */ /* 0x000fc40003f26270 */
[----:B------:R-:W-:Y:S02]  /*e780*/  ISETP.GE.AND P2, PT, R26, R64, PT ;  /* 0x000000401a00720c */ /* 0x000fe40003f46270 */
[----:B------:R-:W-:Y:S02]  /*e790*/  FSEL R32, R25, -INF , !P4 ;  /* 0xff80000019207808 */ /* 0x000fe40006000000 */
[-C--:B------:R-:W-:Y:S02]  /*e7a0*/  ISETP.GE.AND P5, PT, R28, R3.reuse, PT ;  /* 0x000000031c00720c */ /* 0x080fe40003fa6270 */
[----:B------:R-:W-:Y:S02]  /*e7b0*/  ISETP.GE.AND P4, PT, R26, R3, PT ;  /* 0x000000031a00720c */ /* 0x000fe40003f86270 */
[----:B------:R-:W-:Y:S01]  /*e7c0*/  FSEL R30, R20, -INF , !P6 ;  /* 0xff800000141e7808 */ /* 0x000fe20007000000 */
[----:B------:R-:W-:Y:S01]  /*e7d0*/  VIADD R20, R2, 0xffffffb1 ;  /* 0xffffffb102147836 */ /* 0x000fe20000000000 */
[----:B------:R-:W-:-:S02]  /*e7e0*/  FSEL R25, R23, -INF , !P1 ;  /* 0xff80000017197808 */ /* 0x000fc40004800000 */
[----:B------:R-:W-:Y:S01]  /*e7f0*/  FSEL R63, R18, -INF , !P2 ;  /* 0xff800000123f7808 */ /* 0x000fe20005000000 */
[----:B------:R-:W-:Y:S01]  /*e800*/  VIADD R18, R2, 0xffffffb8 ;  /* 0xffffffb802127836 */ /* 0x000fe20000000000 */
[-C--:B------:R-:W-:Y:S02]  /*e810*/  ISETP.GE.AND P6, PT, R24, R3.reuse, PT ;  /* 0x000000031800720c */ /* 0x080fe40003fc6270 */
[-C--:B------:R-:W-:Y:S02]  /*e820*/  ISETP.GE.AND P1, PT, R22, R64.reuse, PT ;  /* 0x000000401600720c */ /* 0x080fe40003f26270 */
[----:B------:R-:W-:Y:S02]  /*e830*/  ISETP.GE.AND P3, PT, R24, R64, PT ;  /* 0x000000401800720c */ /* 0x000fe40003f66270 */
[----:B------:R-:W-:Y:S02]  /*e840*/  FSEL R24, R21, -INF , !P5 ;  /* 0xff80000015187808 */ /* 0x000fe40006800000 */
[----:B------:R-:W-:Y:S01]  /*e850*/  FSEL R26, R16, -INF , !P4 ;  /* 0xff800000101a7808 */ /* 0x000fe20006000000 */
[----:B------:R-:W-:Y:S01]  /*e860*/  VIADD R16, R2, 0xffffffb9 ;  /* 0xffffffb902107836 */ /* 0x000fe20000000000 */
[----:B------:R-:W-:-:S02]  /*e870*/  ISETP.GE.AND P5, PT, R22, R3, PT ;  /* 0x000000031600720c */ /* 0x000fc40003fa6270 */
[----:B------:R-:W-:Y:S02]  /*e880*/  FSEL R28, R17, -INF , !P6 ;  /* 0xff800000111c7808 */ /* 0x000fe40007000000 */
[----:B------:R-:W-:Y:S01]  /*e890*/  FSEL R161, R14, -INF , !P1 ;  /* 0xff8000000ea17808 */ /* 0x000fe20004800000 */
[----:B------:R-:W-:Y:S01]  /*e8a0*/  VIADD R14, R2, 0xffffffc0 ;  /* 0xffffffc0020e7836 */ /* 0x000fe20000000000 */
[CC--:B------:R-:W-:Y:S02]  /*e8b0*/  ISETP.GE.AND P4, PT, R20.reuse, R3.reuse, PT ;  /* 0x000000031400720c */ /* 0x0c0fe40003f86270 */
[----:B------:R-:W-:Y:S02]  /*e8c0*/  ISETP.GE.AND P2, PT, R20, R64, PT ;  /* 0x000000401400720c */ /* 0x000fe40003f46270 */
[----:B------:R-:W-:Y:S01]  /*e8d0*/  FSEL R65, R19, -INF , !P3 ;  /* 0xff80000013417808 */ /* 0x000fe20005800000 */
[----:B------:R-:W-:Y:S01]  /*e8e0*/  LDSM.16.MT88.4 R20, [R141+0xb400] ;  /* 0x00b400008d14783b */ /* 0x000fe20000004200 */
[----:B------:R-:W-:-:S02]  /*e8f0*/  ISETP.GE.AND P6, PT, R18, R3, PT ;  /* 0x000000031200720c */ /* 0x000fc40003fc6270 */
[----:B------:R-:W-:Y:S02]  /*e900*/  ISETP.GE.AND P3, PT, R18, R64, PT ;  /* 0x000000401200720c */ /* 0x000fe40003f66270 */
[----:B------:R-:W-:Y:S01]  /*e910*/  FSEL R130, R12, -INF , !P5 ;  /* 0xff8000000c827808 */ /* 0x000fe20006800000 */
[----:B------:R-:W-:Y:S01]  /*e920*/  VIADD R12, R2, 0xffffffc1 ;  /* 0xffffffc1020c7836 */ /* 0x000fe20000000000 */
[-C--:B------:R-:W-:Y:S02]  /*e930*/  ISETP.GE.AND P5, PT, R16, R3.reuse, PT ;  /* 0x000000031000720c */ /* 0x080fe40003fa6270 */
        /* <DEDUP_REMOVED lines=8> */
[-C--:B------:R-:W-:Y:S02]  /*e9c0*/  ISETP.GE.AND P1, PT, R16, R64.reuse, PT ;  /* 0x000000401000720c */ /* 0x080fe40003f26270 */
[----:B------:R-:W-:Y:S01]  /*e9d0*/  FSEL R128, R9, -INF , !P5 ;  /* 0xff80000009807808 */ /* 0x000fe20006800000 */
[----:B------:R-:W-:Y:S01]  /*e9e0*/  VIADD R9, R2, 0xffffffd0 ;  /* 0xffffffd002097836 */ /* 0x000fe20000000000 */
[C---:B------:R-:W-:Y:S02]  /*e9f0*/  ISETP.GE.AND P6, PT, R12.reuse, R3, PT ;  /* 0x000000030c00720c */ /* 0x040fe40003fc6270 */
[----:B------:R-:W-:-:S02]  /*ea00*/  ISETP.GE.AND P3, PT, R12, R64, PT ;  /* 0x000000400c00720c */ /* 0x000fc40003f66270 */
[----:B------:R-:W-:Y:S02]  /*ea10*/  FSEL R166, R116, -INF , !P4 ;  /* 0xff80000074a67808 */ /* 0x000fe40006000000 */
[----:B------:R-:W-:Y:S01]  /*ea20*/  FSEL R139, R118, -INF , !P2 ;  /* 0xff800000768b7808 */ /* 0x000fe20005000000 */
[----:B------:R-:W-:Y:S01]  /*ea30*/  IMAD.IADD R118, R4, 0x1, R141 ;  /* 0x0000000104767824 */ /* 0x000fe200078e028d */
[----:B------:R-:W-:Y:S02]  /*ea40*/  FSEL R147, R11, -INF , !P1 ;  /* 0xff8000000b937808 */ /* 0x000fe40004800000 */
[CC--:B------:R-:W-:Y:S02]  /*ea50*/  ISETP.GE.AND P4, PT, R8.reuse, R3.reuse, PT ;  /* 0x000000030800720c */ /* 0x0c0fe40003f86270 */
[-C--:B------:R-:W-:Y:S01]  /*ea60*/  ISETP.GE.AND P2, PT, R8, R64.reuse, PT ;  /* 0x000000400800720c */ /* 0x080fe20003f46270 */
[----:B------:R-:W-:Y:S01]  /*ea70*/  VIADD R8, R2, 0xffffffd1 ;  /* 0xffffffd102087836 */ /* 0x000fe20000000000 */
[C---:B------:R-:W-:Y:S01]  /*ea80*/  ISETP.GE.AND P5, PT, R10.reuse, R3, PT ;  /* 0x000000030a00720c */ /* 0x040fe20003fa6270 */
[----:B------:R-:W-:Y:S01]  /*ea90*/  LDSM.16.MT88.4 R76, [R118+0x9000] ;  /* 0x00900000764c783b */ /* 0x000fe20000004200 */
        /* <DEDUP_REMOVED lines=25> */
[----:B------:R-:W-:Y:S02]  /*ec30*/  ISETP.GE.AND P5, PT, R9, R64, PT ;  /* 0x000000400900720c */ /* 0x000fe40003fa6270 */
        /* <DEDUP_REMOVED lines=12> */
[----:B------:R-:W-:-:S02]  /*ed00*/  ISETP.GE.AND P5, PT, R8, R64, PT ;  /* 0x000000400800720c */ /* 0x000fc40003fa6270 */
[----:B------:R-:W-:Y:S02]  /*ed10*/  FSEL R138, R105, -INF , !P6 ;  /* 0xff800000698a7808 */ /* 0x000fe40007000000 */
[----:B------:R-:W-:Y:S02]  /*ed20*/  FSEL R121, R107, -INF , !P3 ;  /* 0xff8000006b797808 */ /* 0x000fe40005800000 */
        /* <DEDUP_REMOVED lines=8> */
[----:B------:R-:W-:Y:S01]  /*edb0*/  FMNMX3.FTZ R9, R9, R24, R26, !PT ;  /* 0x0000001809097276 */ /* 0x000fe2000781001a */
[----:B------:R-:W-:Y:S01]  /*edc0*/  LDSM.16.MT88.4 R100, [R141+0xd000] ;  /* 0x00d000008d64783b */ /* 0x000fe20000004200 */
[C---:B------:R-:W-:Y:S02]  /*edd0*/  ISETP.GE.AND P2, PT, R10.reuse, R3, PT ;  /* 0x000000030a00720c */ /* 0x040fe40003f46270 */
[----:B------:R-:W-:-:S02]  /*ede0*/  ISETP.GE.AND P4, PT, R10, R64, PT ;  /* 0x000000400a00720c */ /* 0x000fc40003f86270 */
[----:B------:R-:W-:Y:S01]  /*edf0*/  FMNMX3.FTZ R10, R8, R27, R29, !PT ;  /* 0x0000001b080a7276 */ /* 0x000fe2000781001d */
[----:B------:R-:W-:Y:S01]  /*ee00*/  VIADD R8, R2, 0xfffffff1 ;  /* 0xfffffff102087836 */ /* 0x000fe20000000000 */
[----:B------:R-:W-:Y:S02]  /*ee10*/  FMNMX3.FTZ R9, R9, R28, R130, !PT ;  /* 0x0000001c09097276 */ /* 0x000fe40007810082 */
[----:B------:R-:W-:Y:S02]  /*ee20*/  FMNMX3.FTZ R10, R10, R25, R63, !PT ;  /* 0x000000190a0a7276 */ /* 0x000fe4000781003f */
[----:B------:R-:W-:Y:S02]  /*ee30*/  FMNMX3.FTZ R9, R9, R124, R126, !PT ;  /* 0x0000007c09097276 */ /* 0x000fe4000781007e */
[----:B------:R-:W-:Y:S02]  /*ee40*/  FMNMX3.FTZ R10, R10, R65, R161, !PT ;  /* 0x000000410a0a7276 */ /* 0x000fe400078100a1 */
[----:B------:R-:W-:-:S02]  /*ee50*/  FMNMX3.FTZ R9, R9, R128, R166, !PT ;  /* 0x0000008009097276 */ /* 0x000fc400078100a6 */
[----:B------:R-:W-:Y:S02]  /*ee60*/  FMNMX3.FTZ R10, R10, R129, R131, !PT ;  /* 0x000000810a0a7276 */ /* 0x000fe40007810083 */
[----:B------:R-:W-:Y:S02]  /*ee70*/  FMNMX3.FTZ R9, R9, R160, R162, !PT ;  /* 0x000000a009097276 */ /* 0x000fe400078100a2 */
[----:B------:R-:W-:Y:S02]  /*ee80*/  FSEL R116, R96, -INF , !P6 ;  /* 0xff80000060747808 */ /* 0x000fe40007000000 */
[----:B------:R-:W-:Y:S02]  /*ee90*/  FSEL R53, R98, -INF , !P3 ;  /* 0xff80000062357808 */ /* 0x000fe40005800000 */
[----:B------:R-:W-:Y:S02]  /*eea0*/  FMNMX3.FTZ R10, R10, R147, R139, !PT ;  /* 0x000000930a0a7276 */ /* 0x000fe4000781008b */
[----:B------:R-:W-:-:S02]  /*eeb0*/  ISETP.GE.AND P6, PT, R8, R3, PT ;  /* 0x000000030800720c */ /* 0x000fc40003fc6270 */
[----:B------:R-:W-:Y:S01]  /*eec0*/  ISETP.GE.AND P3, PT, R8, R64, PT ;  /* 0x000000400800720c */ /* 0x000fe20003f66270 */
[C---:B------:R-:W-:Y:S01]  /*eed0*/  VIADD R8, R2.reuse, 0xfffffff8 ;  /* 0xfffffff802087836 */ /* 0x040fe20000000000 */
[----:B------:R-:W-:Y:S01]  /*eee0*/  FMNMX3.FTZ R9, R9, R164, R136, !PT ;  /* 0x000000a409097276 */ /* 0x000fe20007810088 */
[----:B------:R-:W-:Y:S01]  /*eef0*/  VIADD R2, R2, 0xfffffff9 ;  /* 0xfffffff902027836 */ /* 0x000fe20000000000 */
[----:B------:R-:W-:Y:S02]  /*ef00*/  FMNMX3.FTZ R10, R10, R133, R135, !PT ;  /* 0x000000850a0a7276 */ /* 0x000fe40007810087 */
[----:B------:R-:W-:Y:S02]  /*ef10*/  FSEL R60, R97, -INF , !P1 ;  /* 0xff800000613c7808 */ /* 0x000fe40004800000 */
[----:B------:R-:W-:Y:S02]  /*ef20*/  FSEL R59, R92, -INF , !P2 ;  /* 0xff8000005c3b7808 */ /* 0x000fe40005000000 */
[----:B------:R-:W-:-:S02]  /*ef30*/  ISETP.GE.AND P1, PT, R8, R3, PT ;  /* 0x000000030800720c */ /* 0x000fc40003f26270 */
[----:B------:R-:W-:Y:S02]  /*ef40*/  FMNMX3.FTZ R9, R9, R132, R134, !PT ;  /* 0x0000008409097276 */ /* 0x000fe40007810086 */
[----:B------:R-:W-:Y:S02]  /*ef50*/  ISETP.GE.AND P2, PT, R8, R64, PT ;  /* 0x000000400800720c */ /* 0x000fe40003f46270 */
        /* <DEDUP_REMOVED lines=11> */
[----:B------:R-:W-:Y:S02]  /*f010*/  FSEL R51, R94, -INF , !P4 ;  /* 0xff8000005e337808 */ /* 0x000fe40006000000 */
[----:B------:R-:W-:Y:S02]  /*f020*/  FMNMX3.FTZ R2, R2, R54, R53, !PT ;  /* 0x0000003602027276 */ /* 0x000fe40007810035 */
[----:B------:R-:W-:Y:S02]  /*f030*/  FSEL R56, R89, -INF , !P6 ;  /* 0xff80000059387808 */ /* 0x000fe40007000000 */
[----:B------:R-:W-:Y:S02]  /*f040*/  FMNMX3.FTZ R9, R9, R58, R57, !PT ;  /* 0x0000003a09097276 */ /* 0x000fe40007810039 */
[----:B------:R-:W-:-:S02]  /*f050*/  FSEL R50, R95, -INF , !P3 ;  /* 0xff8000005f327808 */ /* 0x000fc40005800000 */
[----:B------:R-:W-:Y:S01]  /*f060*/  FSEL R49, R90, -INF , !P2 ;  /* 0xff8000005a317808 */ /* 0x000fe20005000000 */
[----:B------:R-:W-:Y:S01]  /*f070*/  LDSM.16.MT88.4 R92, [R118+0xb000] ;  /* 0x00b00000765c783b */ /* 0x000fe20000004200 */
[----:B------:R-:W-:Y:S02]  /*f080*/  FMNMX3.FTZ R2, R2, R52, R51, !PT ;  /* 0x0000003402027276 */ /* 0x000fe40007810033 */
[----:B------:R-:W-:Y:S02]  /*f090*/  FMNMX.FTZ R10, R56, R9, !PT ;  /* 0x00000009380a7209 */ /* 0x000fe40007810000 */
[----:B------:R-:W-:Y:S02]  /*f0a0*/  FSEL R48, R91, -INF , !P1 ;  /* 0xff8000005b307808 */ /* 0x000fe40004800000 */
[----:B------:R-:W-:Y:S01]  /*f0b0*/  FMNMX3.FTZ R9, R2, R50, R49, !PT ;  /* 0x0000003202097276 */ /* 0x000fe20007810031 */
[----:B------:R-:W2:Y:S03]  /*f0c0*/  SHFL.BFLY PT, R11, R10, 0x2, 0x1f ;  /* 0x0c401f000a0b7f89 */ /* 0x000ea600000e0000 */
[----:B------:R-:W-:-:S05]  /*f0d0*/  FMNMX.FTZ R12, R48, R9, !PT ;  /* 0x00000009300c7209 */ /* 0x000fca0007810000 */
[----:B------:R-:W3:Y:S01]  /*f0e0*/  SHFL.BFLY PT, R9, R12, 0x2, 0x1f ;  /* 0x0c401f000c097f89 */ /* 0x000ee200000e0000 */
[----:B--2---:R-:W-:-:S05]  /*f0f0*/  FMNMX.FTZ R11, R10, R11, !PT ;  /* 0x0000000b0a0b7209 */ /* 0x004fca0007810000 */
[----:B------:R-:W2:Y:S01]  /*f100*/  SHFL.BFLY PT, R2, R11, 0x1, 0x1f ;  /* 0x0c201f000b027f89 */ /* 0x000ea200000e0000 */
[----:B---3--:R-:W-:-:S03]  /*f110*/  FMNMX.FTZ R9, R12, R9, !PT ;  /* 0x000000090c097209 */ /* 0x008fc60007810000 */
[----:B------:R-:W-:Y:S04]  /*f120*/  LDSM.16.MT88.4 R12, [R141+0x9400] ;  /* 0x009400008d0c783b */ /* 0x000fe80000004200 */
[----:B------:R-:W3:Y:S01]  /*f130*/  SHFL.BFLY PT, R8, R9, 0x1, 0x1f ;  /* 0x0c201f0009087f89 */ /* 0x000ee200000e0000 */
[----:B--2---:R-:W-:-:S04]  /*f140*/  FMNMX.FTZ R2, R11, R2, !PT ;  /* 0x000000020b027209 */ /* 0x004fc80007810000 */
[C---:B------:R-:W-:Y:S01]  /*f150*/  FSETP.NEU.FTZ.AND P1, PT, R2.reuse, -INF , PT ;  /* 0xff8000000200780b */ /* 0x040fe20003f3d000 */
[----:B-1----:R-:W-:Y:S01]  /*f160*/  FMUL.FTZ R61, R2, UR10 ;  /* 0x0000000a023d7c20 */ /* 0x002fe20008410000 */
[----:B---3--:R-:W-:-:S04]  /*f170*/  FMNMX.FTZ R0, R9, R8, !PT ;  /* 0x0000000809007209 */ /* 0x008fc80007810000 */
        /* <DEDUP_REMOVED lines=10> */
[--C-:B------:R-:W-:Y:S01]  /*f220*/  FFMA.FTZ R164, R164, UR10, -R61.reuse ;  /* 0x0000000aa4a47c23 */ /* 0x100fe2000801083d */
[----:B------:R-:W-:Y:S01]  /*f230*/  MUFU.EX2 R47, R47 ;  /* 0x0000002f002f7308 */ /* 0x000fe20000000800 */
[--C-:B------:R-:W-:Y:S01]  /*f240*/  FFMA.FTZ R45, R41, UR10, -R62.reuse ;  /* 0x0000000a292d7c23 */ /* 0x100fe2000801083e */
[--C-:B------:R-:W-:Y:S01]  /*f250*/  FFMA.FTZ R43, R7, UR10, -R62.reuse ;  /* 0x0000000a072b7c23 */ /* 0x100fe2000801083e */
[--C-:B------:R-:W-:Y:S01]  /*f260*/  FFMA.FTZ R44, R39, UR10, -R62.reuse ;  /* 0x0000000a272c7c23 */ /* 0x100fe2000801083e */
[----:B------:R1:W-:Y:S01]  /*f270*/  MUFU.EX2 R41, R6 ;  /* 0x0000000600297308 */ /* 0x0003e20000000800 */
[--C-:B------:R-:W-:Y:S01]  /*f280*/  FFMA.FTZ R40, R35, UR10, -R62.reuse ;  /* 0x0000000a23287c23 */ /* 0x100fe2000801083e */
[--C-:B------:R-:W-:Y:S01]  /*f290*/  FFMA.FTZ R39, R38, UR10, -R61.reuse ;  /* 0x0000000a26277c23 */ /* 0x100fe2000801083d */
[--C-:B------:R-:W-:Y:S01]  /*f2a0*/  FFMA.FTZ R35, R34, UR10, -R61.reuse ;  /* 0x0000000a22237c23 */ /* 0x100fe2000801083d */
[----:B------:R-:W2:Y:S01]  /*f2b0*/  MUFU.EX2 R46, R46 ;  /* 0x0000002e002e7308 */ /* 0x000ea20000000800 */
[--C-:B------:R-:W-:Y:S01]  /*f2c0*/  FFMA.FTZ R38, R36, UR10, -R61.reuse ;  /* 0x0000000a24267c23 */ /* 0x100fe2000801083d */
        /* <DEDUP_REMOVED lines=8> */
[----:B-1----:R-:W1:Y:S01]  /*f350*/  LDSM.16.MT88.4 R4, [R118+0xd000] ;  /* 0x00d000007604783b */ /* 0x002e620000004200 */
[--C-:B------:R-:W-:Y:S01]  /*f360*/  FFMA.FTZ R31, R30, UR10, -R61.reuse ;  /* 0x0000000a1e1f7c23 */ /* 0x100fe2000801083d */
[----:B------:R-:W4:Y:S01]  /*f370*/  MUFU.EX2 R44, R44 ;  /* 0x0000002c002c7308 */ /* 0x000f220000000800 */
[--C-:B------:R-:W-:Y:S01]  /*f380*/  FFMA.FTZ R26, R28, UR10, -R61.reuse ;  /* 0x0000000a1c1a7c23 */ /* 0x100fe2000801083d */
[----:B--2---:R-:W-:Y:S01]  /*f390*/  F2FP.BF16.F32.PACK_AB R108, R46, R47 ;  /* 0x0000002f2e6c723e */ /* 0x004fe200000010ff */
[--C-:B------:R-:W-:Y:S01]  /*f3a0*/  FFMA.FTZ R30, R24, UR10, -R61.reuse ;  /* 0x0000000a181e7c23 */ /* 0x100fe2000801083d */
[----:B------:R-:W-:Y:S01]  /*f3b0*/  MUFU.EX2 R43, R43 ;  /* 0x0000002b002b7308 */ /* 0x000fe20000000800 */
[--C-:B------:R-:W-:Y:S01]  /*f3c0*/  FFMA.FTZ R28, R25, UR10, -R62.reuse ;  /* 0x0000000a191c7c23 */ /* 0x100fe2000801083e */
[----:B---3--:R-:W-:Y:S01]  /*f3d0*/  F2FP.BF16.F32.PACK_AB R110, R41, R42 ;  /* 0x0000002a296e723e */ /* 0x008fe200000010ff */
[--C-:B------:R-:W-:Y:S01]  /*f3e0*/  FFMA.FTZ R29, R29, UR10, -R62.reuse ;  /* 0x0000000a1d1d7c23 */ /* 0x100fe2000801083e */
[----:B------:R-:W2:Y:S01]  /*f3f0*/  MUFU.EX2 R40, R40 ;  /* 0x0000002800287308 */ /* 0x000ea20000000800 */
[--C-:B------:R-:W-:Y:S01]  /*f400*/  FFMA.FTZ R25, R63, UR10, -R62.reuse ;  /* 0x0000000a3f197c23 */ /* 0x100fe2000801083e */
[--C-:B------:R-:W-:Y:S01]  /*f410*/  FFMA.FTZ R24, R65, UR10, -R62.reuse ;  /* 0x0000000a41187c23 */ /* 0x100fe2000801083e */
[--C-:B------:R-:W-:Y:S01]  /*f420*/  FFMA.FTZ R63, R126, UR10, -R61.reuse ;  /* 0x0000000a7e3f7c23 */ /* 0x100fe2000801083d */
[----:B------:R-:W-:Y:S01]  /*f430*/  MUFU.EX2 R39, R39 ;  /* 0x0000002700277308 */ /* 0x000fe20000000800 */
[--C-:B------:R-:W-:Y:S01]  /*f440*/  FFMA.FTZ R65, R124, UR10, -R61.reuse ;  /* 0x0000000a7c417c23 */ /* 0x100fe2000801083d */
[----:B----4-:R-:W-:Y:S01]  /*f450*/  F2FP.BF16.F32.PACK_AB R109, R44, R45 ;  /* 0x0000002d2c6d723e */ /* 0x010fe200000010ff */
[--C-:B------:R-:W-:Y:S01]  /*f460*/  FFMA.FTZ R119, R129, UR10, -R62.reuse ;  /* 0x0000000a81777c23 */ /* 0x100fe2000801083e */
[----:B------:R-:W3:Y:S01]  /*f470*/  MUFU.EX2 R38, R38 ;  /* 0x0000002600267308 */ /* 0x000ee20000000800 */
[--C-:B------:R-:W-:Y:S01]  /*f480*/  FFMA.FTZ R126, R131, UR10, -R62.reuse ;  /* 0x0000000a837e7c23 */ /* 0x100fe2000801083e */
[--C-:B------:R-:W-:Y:S01]  /*f490*/  FFMA.FTZ R117, R147, UR10, -R62.reuse ;  /* 0x0000000a93757c23 */ /* 0x100fe2000801083e */
[--C-:B------:R-:W-:Y:S01]  /*f4a0*/  FFMA.FTZ R129, R162, UR10, -R61.reuse ;  /* 0x0000000aa2817c23 */ /* 0x100fe2000801083d */
[----:B------:R-:W-:Y:S01]  /*f4b0*/  MUFU.EX2 R35, R35 ;  /* 0x0000002300237308 */ /* 0x000fe20000000800 */
[--C-:B------:R-:W-:Y:S01]  /*f4c0*/  FFMA.FTZ R131, R160, UR10, -R61.reuse ;  /* 0x0000000aa0837c23 */ /* 0x100fe2000801083d */
[----:B--2---:R-:W-:Y:S01]  /*f4d0*/  F2FP.BF16.F32.PACK_AB R111, R40, R43 ;  /* 0x0000002b286f723e */ /* 0x004fe200000010ff */
[--C-:B------:R-:W-:Y:S01]  /*f4e0*/  FFMA.FTZ R162, R135, UR10, -R62.reuse ;  /* 0x0000000a87a27c23 */ /* 0x100fe2000801083e */
[----:B------:R-:W-:Y:S01]  /*f4f0*/  MUFU.EX2 R34, R34 ;  /* 0x0000002200227308 */ /* 0x000fe20000000800 */
[--C-:B------:R-:W-:Y:S01]  /*f500*/  FFMA.FTZ R136, R136, UR10, -R61.reuse ;  /* 0x0000000a88887c23 */ /* 0x100fe2000801083d */
[----:B------:R-:W-:Y:S01]  /*f510*/  FFMA.FTZ R121, R121, UR10, -R62 ;  /* 0x0000000a79797c23 */ /* 0x000fe2000801083e */
[--C-:B------:R-:W-:Y:S01]  /*f520*/  FFMA.FTZ R122, R122, UR10, -R61.reuse ;  /* 0x0000000a7a7a7c23 */ /* 0x100fe2000801083d */
[----:B------:R2:W-:Y:S01]  /*f530*/  MUFU.EX2 R37, R16 ;  /* 0x0000001000257308 */ /* 0x0005e20000000800 */
[C---:B------:R-:W-:Y:S01]  /*f540*/  HMMA.16816.F32.BF16 R112, R108.reuse, R68, RZ ;  /* 0x000000446c70723c */ /* 0x040fe200000418ff */
[--C-:B------:R-:W-:Y:S01]  /*f550*/  FFMA.FTZ R116, R116, UR10, -R61.reuse ;  /* 0x0000000a74747c23 */ /* 0x100fe2000801083d */
[----:B------:R-:W-:Y:S01]  /*f560*/  FADD.FTZ R47, R47, R46 ;  /* 0x0000002e2f2f7221 */ /* 0x000fe20000010000 */
[----:B------:R-:W4:Y:S01]  /*f570*/  MUFU.EX2 R36, R36 ;  /* 0x0000002400247308 */ /* 0x000f220000000800 */
[----:B------:R-:W-:Y:S01]  /*f580*/  FADD.FTZ R46, R45, R44 ;  /* 0x0000002c2d2e7221 */ /* 0x000fe20000010000 */
[----:B------:R-:W-:Y:S01]  /*f590*/  FFMA.FTZ R163, R56, UR10, -R61 ;  /* 0x0000000a38a37c23 */ /* 0x000fe2000801083d */
[----:B------:R-:W-:Y:S01]  /*f5a0*/  FADD.FTZ R42, R42, R47 ;  /* 0x0000002f2a2a7221 */ /* 0x000fe20000010000 */
[----:B------:R-:W-:Y:S01]  /*f5b0*/  MUFU.EX2 R33, R33 ;  /* 0x0000002100217308 */ /* 0x000fe20000000800 */
[C---:B------:R-:W-:Y:S01]  /*f5c0*/  HMMA.16816.F32.BF16 R68, R108.reuse, R70, RZ ;  /* 0x000000466c44723c */ /* 0x040fe200000418ff */
[----:B------:R-:W-:Y:S01]  /*f5d0*/  FADD.FTZ R43, R43, R46 ;  /* 0x0000002e2b2b7221 */ /* 0x000fe20000010000 */
[--C-:B------:R-:W-:Y:S01]  /*f5e0*/  FFMA.FTZ R59, R59, UR10, -R61.reuse ;  /* 0x0000000a3b3b7c23 */ /* 0x100fe2000801083d */
[----:B------:R-:W5:Y:S01]  /*f5f0*/  MUFU.EX2 R32, R32 ;  /* 0x0000002000207308 */ /* 0x000f620000000800 */
[--C-:B------:R-:W-:Y:S01]  /*f600*/  FFMA.FTZ R58, R58, UR10, -R61.reuse ;  /* 0x0000000a3a3a7c23 */ /* 0x100fe2000801083d */
[----:B--2---:R-:W2:Y:S01]  /*f610*/  LDSM.16.MT88.4 R16, [R118+0xd400] ;  /* 0x00d400007610783b */ /* 0x004ea20000004200 */
[----:B------:R-:W-:Y:S01]  /*f620*/  FFMA.FTZ R57, R57, UR10, -R61 ;  /* 0x0000000a39397c23 */ /* 0x000fe2000801083d */
[----:B------:R-:W-:Y:S01]  /*f630*/  MUFU.EX2 R31, R31 ;  /* 0x0000001f001f7308 */ /* 0x000fe20000000800 */
[C---:B------:R-:W-:Y:S01]  /*f640*/  HMMA.16816.F32.BF16 R72, R108.reuse, R76, RZ ;  /* 0x0000004c6c48723c */ /* 0x040fe200000418ff */
[--C-:B------:R-:W-:Y:S01]  /*f650*/  FFMA.FTZ R51, R51, UR10, -R62.reuse ;  /* 0x0000000a33337c23 */ /* 0x100fe2000801083e */
[--C-:B------:R-:W-:Y:S01]  /*f660*/  FFMA.FTZ R50, R50, UR10, -R62.reuse ;  /* 0x0000000a32327c23 */ /* 0x100fe2000801083e */
[----:B------:R-:W2:Y:S01]  /*f670*/  MUFU.EX2 R30, R30 ;  /* 0x0000001e001e7308 */ /* 0x000ea20000000800 */
[--C-:B------:R-:W-:Y:S01]  /*f680*/  FFMA.FTZ R49, R49, UR10, -R62.reuse ;  /* 0x0000000a31317c23 */ /* 0x100fe2000801083e */
[----:B------:R-:W-:Y:S01]  /*f690*/  FFMA.FTZ R48, R48, UR10, -R62 ;  /* 0x0000000a30307c23 */ /* 0x000fe2000801083e */
[----:B------:R-:W-:Y:S01]  /*f6a0*/  FADD.FTZ R42, R41, R42 ;  /* 0x0000002a292a7221 */ /* 0x000fe20000010000 */
[----:B------:R-:W-:Y:S01]  /*f6b0*/  MUFU.EX2 R27, R27 ;  /* 0x0000001b001b7308 */ /* 0x000fe20000000800 */
[----:B------:R-:W-:Y:S01]  /*f6c0*/  HMMA.16816.F32.BF16 R80, R108, R84, RZ ;  /* 0x000000546c50723c */ /* 0x000fe200000418ff */
[----:B------:R-:W-:-:S02]  /*f6d0*/  FADD.FTZ R46, R40, R43 ;  /* 0x0000002b282e7221 */ /* 0x000fc40000010000 */
[----:B------:R-:W2:Y:S04]  /*f6e0*/  MUFU.EX2 R26, R26 ;  /* 0x0000001a001a7308 */ /* 0x000ea80000000800 */
[----:B------:R-:W-:Y:S01]  /*f6f0*/  MUFU.EX2 R29, R29 ;  /* 0x0000001d001d7308 */ /* 0x000fe20000000800 */
[C---:B------:R-:W-:Y:S03]  /*f700*/  HMMA.16816.F32.BF16 R88, R108.reuse, R92, RZ ;  /* 0x0000005c6c58723c */ /* 0x040fe600000418ff */
        /* <DEDUP_REMOVED lines=17> */
[----:B-1----:R-:W-:Y:S01]  /*f820*/  HMMA.16816.F32.BF16 R104, R108, R4, RZ ;  /* 0x000000046c68723c */ /* 0x002fe200000418ff */
[----:B---3--:R-:W-:Y:S01]  /*f830*/  F2FP.BF16.F32.PACK_AB R4, R38, R39 ;  /* 0x000000272604723e */ /* 0x008fe200000010ff */
[----:B------:R-:W-:Y:S01]  /*f840*/  FADD.FTZ R39, R39, R42 ;  /* 0x0000002a27277221 */ /* 0x000fe20000010000 */
[----:B----4-:R-:W-:Y:S01]  /*f850*/  F2FP.BF16.F32.PACK_AB R5, R36, R37 ;  /* 0x000000252405723e */ /* 0x010fe200000010ff */
[----:B------:R-:W-:Y:S01]  /*f860*/  MUFU.EX2 R162, R162 ;  /* 0x000000a200a27308 */ /* 0x000fe20000000800 */
[----:B------:R-:W-:Y:S01]  /*f870*/  FADD.FTZ R37, R37, R46 ;  /* 0x0000002e25257221 */ /* 0x000fe20000010000 */
[----:B------:R-:W-:-:S02]  /*f880*/  FADD.FTZ R38, R38, R39 ;  /* 0x0000002726267221 */ /* 0x000fc40000010000 */
[----:B------:R-:W-:Y:S01]  /*f890*/  HMMA.16816.F32.BF16 R108, R108, R6, RZ ;  /* 0x000000066c6c723c */ /* 0x000fe200000418ff */
[----:B------:R-:W-:Y:S01]  /*f8a0*/  F2FP.BF16.F32.PACK_AB R6, R34, R35 ;  /* 0x000000232206723e */ /* 0x000fe200000010ff */
[----:B------:R-:W-:Y:S01]  /*f8b0*/  MUFU.EX2 R136, R136 ;  /* 0x0000008800887308 */ /* 0x000fe20000000800 */
        /* <DEDUP_REMOVED lines=11> */
[----:B------:R-:W1:Y:S01]  /*f970*/  LDSM.16.MT88.4 R12, [R118+0xb400] ;  /* 0x00b40000760c783b */ /* 0x000e620000004200 */
[----:B------:R-:W-:Y:S04]  /*f980*/  MUFU.EX2 R41, R49 ;  /* 0x0000003100297308 */ /* 0x000fe80000000800 */
[----:B------:R-:W-:Y:S02]  /*f990*/  MUFU.EX2 R40, R48 ;  /* 0x0000003000287308 */ /* 0x000fe40000000800 */
[C---:B------:R-:W-:Y:S08]  /*f9a0*/  HMMA.16816.F32.BF16 R72, R4.reuse, R8, R72 ;  /* 0x000000080448723c */ /* 0x040ff00000041848 */
[C---:B------:R-:W-:Y:S01]  /*f9b0*/  HMMA.16816.F32.BF16 R76, R4.reuse, R10, R76 ;  /* 0x0000000a044c723c */ /* 0x040fe2000004184c */
[----:B------:R-:W3:Y:S07]  /*f9c0*/  LDSM.16.MT88.4 R8, [R141+0xd400] ;  /* 0x00d400008d08783b */ /* 0x000eee0000004200 */
[C---:B------:R-:W-:Y:S08]  /*f9d0*/  HMMA.16816.F32.BF16 R80, R4.reuse, R20, R80 ;  /* 0x000000140450723c */ /* 0x040ff00000041850 */
[C---:B------:R-:W-:Y:S01]  /*f9e0*/  HMMA.16816.F32.BF16 R84, R4.reuse, R22, R84 ;  /* 0x000000160454723c */ /* 0x040fe20000041854 */
[----:B------:R-:W4:Y:S07]  /*f9f0*/  LDSM.16.MT88.4 R20, [R141+0xb800] ;  /* 0x00b800008d14783b */ /* 0x000f2e0000004200 */
[C---:B--2---:R-:W-:Y:S08]  /*fa00*/  HMMA.16816.F32.BF16 R104, R4.reuse, R16, R104 ;  /* 0x000000100468723c */ /* 0x044ff00000041868 */
[C---:B-1----:R-:W-:Y:S08]  /*fa10*/  HMMA.16816.F32.BF16 R88, R4.reuse, R12, R88 ;  /* 0x0000000c0458723c */ /* 0x042ff00000041858 */
[C---:B------:R-:W-:Y:S01]  /*fa20*/  HMMA.16816.F32.BF16 R92, R4.reuse, R14, R92 ;  /* 0x0000000e045c723c */ /* 0x040fe2000004185c */
[----:B------:R-:W1:Y:S07]  /*fa30*/  LDSM.16.MT88.4 R12, [R141+0x9800] ;  /* 0x009800008d0c783b */ /* 0x000e6e0000004200 */
[C---:B---3--:R-:W-:Y:S08]  /*fa40*/  HMMA.16816.F32.BF16 R96, R4.reuse, R8, R96 ;  /* 0x000000080460723c */ /* 0x048ff00000041860 */
[C---:B------:R-:W-:Y:S01]  /*fa50*/  HMMA.16816.F32.BF16 R100, R4.reuse, R10, R100 ;  /* 0x0000000a0464723c */ /* 0x040fe20000041864 */
[----:B------:R-:W2:Y:S07]  /*fa60*/  LDSM.16.MT88.4 R8, [R118+0x9800] ;  /* 0x009800007608783b */ /* 0x000eae0000004200 */
[----:B------:R-:W-:Y:S01]  /*fa70*/  HMMA.16816.F32.BF16 R108, R4, R18, R108 ;  /* 0x00000012046c723c */ /* 0x000fe2000004186c */
[----:B------:R-:W-:Y:S01]  /*fa80*/  F2FP.BF16.F32.PACK_AB R4, R30, R31 ;  /* 0x0000001f1e04723e */ /* 0x000fe200000010ff */
[----:B------:R-:W3:Y:S01]  /*fa90*/  LDSM.16.MT88.4 R16, [R118+0xd800] ;  /* 0x00d800007610783b */ /* 0x000ee20000004200 */
        /* <DEDUP_REMOVED lines=8> */
[C---:B----4-:R-:W-:Y:S01]  /*fb20*/  HMMA.16816.F32.BF16 R80, R4.reuse, R20, R80 ;  /* 0x000000140450723c */ /* 0x050fe20000041850 */
[----:B------:R-:W-:Y:S01]  /*fb30*/  FFMA.FTZ R20, R130, UR10, -R61 ;  /* 0x0000000a82147c23 */ /* 0x000fe2000801083d */
[----:B------:R-:W-:Y:S01]  /*fb40*/  FFMA.FTZ R130, R161, UR10, -R62 ;  /* 0x0000000aa1827c23 */ /* 0x000fe2000801083e */
[----:B------:R-:W-:Y:S02]  /*fb50*/  IMAD.MOV.U32 R161, RZ, RZ, -0x1 ;  /* 0xffffffffffa17424 */ /* 0x000fe400078e00ff */
[----:B------:R4:W5:Y:S03]  /*fb60*/  MUFU.EX2 R124, R20 ;  /* 0x00000014007c7308 */ /* 0x0009660000000800 */
[C---:B-1----:R-:W-:Y:S01]  /*fb70*/  HMMA.16816.F32.BF16 R112, R4.reuse, R12, R112 ;  /* 0x0000000c0470723c */ /* 0x042fe20000041870 */
[----:B------:R-:W1:Y:S07]  /*fb80*/  MUFU.EX2 R130, R130 ;  /* 0x0000008200827308 */ /* 0x000e6e0000000800 */
[C---:B------:R-:W-:Y:S01]  /*fb90*/  HMMA.16816.F32.BF16 R68, R4.reuse, R14, R68 ;  /* 0x0000000e0444723c */ /* 0x040fe20000041844 */
[----:B------:R-:W5:Y:S07]  /*fba0*/  LDSM.16.MT88.4 R12, [R118+0xb800] ;  /* 0x00b80000760c783b */ /* 0x000f6e0000004200 */
[C---:B--2---:R-:W-:Y:S08]  /*fbb0*/  HMMA.16816.F32.BF16 R72, R4.reuse, R8, R72 ;  /* 0x000000080448723c */ /* 0x044ff00000041848 */
[C---:B------:R-:W-:Y:S01]  /*fbc0*/  HMMA.16816.F32.BF16 R76, R4.reuse, R10, R76 ;  /* 0x0000000a044c723c */ /* 0x040fe2000004184c */
[----:B------:R-:W2:Y:S07]  /*fbd0*/  LDSM.16.MT88.4 R8, [R141+0xd800] ;  /* 0x00d800008d08783b */ /* 0x000eae0000004200 */
[C---:B------:R-:W-:Y:S01]  /*fbe0*/  HMMA.16816.F32.BF16 R84, R4.reuse, R22, R84 ;  /* 0x000000160454723c */ /* 0x040fe20000041854 */
[----:B----4-:R-:W4:Y:S07]  /*fbf0*/  LDSM.16.MT88.4 R20, [R141+0xbc00] ;  /* 0x00bc00008d14783b */ /* 0x010f2e0000004200 */
[C---:B---3--:R-:W-:Y:S08]  /*fc00*/  HMMA.16816.F32.BF16 R104, R4.reuse, R16, R104 ;  /* 0x000000100468723c */ /* 0x048ff00000041868 */
[C---:B------:R-:W-:Y:S01]  /*fc10*/  HMMA.16816.F32.BF16 R108, R4.reuse, R18, R108 ;  /* 0x00000012046c723c */ /* 0x040fe2000004186c */
[----:B------:R-:W3:Y:S07]  /*fc20*/  LDSM.16.MT88.4 R16, [R118+0xdc00] ;  /* 0x00dc00007610783b */ /* 0x000eee0000004200 */
[C---:B-----5:R-:W-:Y:S08]  /*fc30*/  HMMA.16816.F32.BF16 R88, R4.reuse, R12, R88 ;  /* 0x0000000c0458723c */ /* 0x060ff00000041858 */
[C---:B------:R-:W-:Y:S01]  /*fc40*/  HMMA.16816.F32.BF16 R92, R4.reuse, R14, R92 ;  /* 0x0000000e045c723c */ /* 0x040fe2000004185c */
[----:B------:R-:W5:Y:S07]  /*fc50*/  LDSM.16.MT88.4 R12, [R141+0x9c00] ;  /* 0x009c00008d0c783b */ /* 0x000f6e0000004200 */
[C---:B--2---:R-:W-:Y:S08]  /*fc60*/  HMMA.16816.F32.BF16 R96, R4.reuse, R8, R96 ;  /* 0x000000080460723c */ /* 0x044ff00000041860 */
[----:B------:R-:W-:Y:S01]  /*fc70*/  HMMA.16816.F32.BF16 R100, R4, R10, R100 ;  /* 0x0000000a0464723c */ /* 0x000fe20000041864 */
[----:B------:R-:W2:Y:S01]  /*fc80*/  LDSM.16.MT88.4 R8, [R118+0x9c00] ;  /* 0x009c00007608783b */ /* 0x000ea20000004200 */
[----:B------:R-:W-:-:S02]  /*fc90*/  F2FP.BF16.F32.PACK_AB R4, R65, R124 ;  /* 0x0000007c4104723e */ /* 0x000fc400000010ff */
[----:B------:R-:W-:Y:S02]  /*fca0*/  F2FP.BF16.F32.PACK_AB R6, R128, R63 ;  /* 0x0000003f8006723e */ /* 0x000fe400000010ff */
[----:B-1----:R-:W-:Y:S02]  /*fcb0*/  F2FP.BF16.F32.PACK_AB R5, R119, R130 ;  /* 0x000000827705723e */ /* 0x002fe400000010ff */
[----:B------:R-:W-:-:S07]  /*fcc0*/  F2FP.BF16.F32.PACK_AB R7, R117, R126 ;  /* 0x0000007e7507723e */ /* 0x000fce00000010ff */
[C---:B----4-:R-:W-:Y:S01]  /*fcd0*/  HMMA.16816.F32.BF16 R80, R4.reuse, R20, R80 ;  /* 0x000000140450723c */ /* 0x050fe20000041850 */
[--C-:B------:R-:W-:Y:S01]  /*fce0*/  FFMA.FTZ R20, R166, UR10, -R61.reuse ;  /* 0x0000000aa6147c23 */ /* 0x100fe2000801083d */
[--C-:B------:R-:W-:Y:S01]  /*fcf0*/  FFMA.FTZ R166, R139, UR10, -R62.reuse ;  /* 0x0000000a8ba67c23 */ /* 0x100fe2000801083e */
[--C-:B------:R-:W-:Y:S02]  /*fd00*/  FFMA.FTZ R139, R54, UR10, -R62.reuse ;  /* 0x0000000a368b7c23 */ /* 0x100fe4000801083e */
[----:B------:R1:W4:Y:S03]  /*fd10*/  MUFU.EX2 R160, R20 ;  /* 0x0000001400a07308 */ /* 0x0003260000000800 */
[C---:B---3--:R-:W-:Y:S01]  /*fd20*/  HMMA.16816.F32.BF16 R104, R4.reuse, R16, R104 ;  /* 0x000000100468723c */ /* 0x048fe20000041868 */
[--C-:B------:R-:W-:Y:S01]  /*fd30*/  FFMA.FTZ R16, R133, UR10, -R62.reuse ;  /* 0x0000000a85107c23 */ /* 0x100fe2000801083e */
[--C-:B------:R-:W-:Y:S01]  /*fd40*/  FFMA.FTZ R133, R137, UR10, -R62.reuse ;  /* 0x0000000a89857c23 */ /* 0x100fe2000801083e */
[----:B------:R-:W-:Y:S01]  /*fd50*/  MUFU.EX2 R166, R166 ;  /* 0x000000a600a67308 */ /* 0x000fe20000000800 */
[--C-:B------:R-:W-:Y:S01]  /*fd60*/  FFMA.FTZ R137, R132, UR10, -R61.reuse ;  /* 0x0000000a84897c23 */ /* 0x100fe2000801083d */
[--C-:B------:R-:W-:Y:S01]  /*fd70*/  FFMA.FTZ R132, R134, UR10, -R61.reuse ;  /* 0x0000000a86847c23 */ /* 0x100fe2000801083d */
[----:B------:R-:W-:Y:S01]  /*fd80*/  FFMA.FTZ R134, R123, UR10, -R62 ;  /* 0x0000000a7b867c23 */ /* 0x000fe2000801083e */
[----:B------:R3:W4:Y:S01]  /*fd90*/  MUFU.EX2 R135, R16 ;  /* 0x0000001000877308 */ /* 0x0007220000000800 */
[----:B-----5:R-:W-:Y:S01]  /*fda0*/  HMMA.16816.F32.BF16 R112, R4, R12, R112 ;  /* 0x0000000c0470723c */ /* 0x020fe20000041870 */
[----:B------:R-:W-:-:S02]  /*fdb0*/  FFMA.FTZ R123, R120, UR10, -R61 ;  /* 0x0000000a787b7c23 */ /* 0x000fc4000801083d */
[----:B------:R-:W5:Y:S04]  /*fdc0*/  MUFU.EX2 R133, R133 ;  /* 0x0000008500857308 */ /* 0x000f680000000800 */
[----:B------:R-:W5:Y:S01]  /*fdd0*/  MUFU.EX2 R137, R137 ;  /* 0x0000008900897308 */ /* 0x000f620000000800 */
[C---:B------:R-:W-:Y:S01]  /*fde0*/  HMMA.16816.F32.BF16 R68, R4.reuse, R14, R68 ;  /* 0x0000000e0444723c */ /* 0x040fe20000041844 */
[----:B------:R-:W4:Y:S02]  /*fdf0*/  LDSM.16.MT88.4 R12, [R118+0xbc00] ;  /* 0x00bc0000760c783b */ /* 0x000f240000004200 */
[----:B------:R-:W-:Y:S04]  /*fe00*/  MUFU.EX2 R132, R132 ;  /* 0x0000008400847308 */ /* 0x000fe80000000800 */
[----:B------:R-:W-:Y:S01]  /*fe10*/  MUFU.EX2 R134, R134 ;  /* 0x0000008600867308 */ /* 0x000fe20000000800 */
[C---:B--2---:R-:W-:Y:S03]  /*fe20*/  HMMA.16816.F32.BF16 R72, R4.reuse, R8, R72 ;  /* 0x000000080448723c */ /* 0x044fe60000041848 */
[----:B------:R-:W-:Y:S04]  /*fe30*/  MUFU.EX2 R120, R122 ;  /* 0x0000007a00787308 */ /* 0x000fe80000000800 */
[----:B------:R-:W-:Y:S01]  /*fe40*/  MUFU.EX2 R123, R123 ;  /* 0x0000007b007b7308 */ /* 0x000fe20000000800 */
[C---:B------:R-:W-:Y:S01]  /*fe50*/  HMMA.16816.F32.BF16 R76, R4.reuse, R10, R76 ;  /* 0x0000000a044c723c */ /* 0x040fe2000004184c */
[----:B------:R-:W2:Y:S02]  /*fe60*/  LDSM.16.MT88.4 R8, [R141+0xdc00] ;  /* 0x00dc00008d08783b */ /* 0x000ea40000004200 */
[----:B------:R-:W-:Y:S05]  /*fe70*/  MUFU.EX2 R139, R139 ;  /* 0x0000008b008b7308 */ /* 0x000fea0000000800 */
[C---:B------:R-:W-:Y:S01]  /*fe80*/  HMMA.16816.F32.BF16 R84, R4.reuse, R22, R84 ;  /* 0x000000160454723c */ /* 0x040fe20000041854 */
[----:B-1----:R-:W1:Y:S07]  /*fe90*/  LDSM.16.MT88.4 R20, [R141+0xc000] ;  /* 0x00c000008d14783b */ /* 0x002e6e0000004200 */
[C---:B------:R-:W-:Y:S01]  /*fea0*/  HMMA.16816.F32.BF16 R108, R4.reuse, R18, R108 ;  /* 0x00000012046c723c */ /* 0x040fe2000004186c */
[----:B---3--:R-:W3:Y:S07]  /*feb0*/  LDSM.16.MT88.4 R16, [R118+0xe000] ;  /* 0x00e000007610783b */ /* 0x008eee0000004200 */
[C---:B----4-:R-:W-:Y:S08]  /*fec0*/  HMMA.16816.F32.BF16 R88, R4.reuse, R12, R88 ;  /* 0x0000000c0458723c */ /* 0x050ff00000041858 */
[C---:B------:R-:W-:Y:S01]  /*fed0*/  HMMA.16816.F32.BF16 R92, R4.reuse, R14, R92 ;  /* 0x0000000e045c723c */ /* 0x040fe2000004185c */
[----:B------:R-:W4:Y:S07]  /*fee0*/  LDSM.16.MT88.4 R12, [R141+0xa000] ;  /* 0x00a000008d0c783b */ /* 0x000f2e0000004200 */
[C---:B--2---:R-:W-:Y:S08]  /*fef0*/  HMMA.16816.F32.BF16 R96, R4.reuse, R8, R96 ;  /* 0x000000080460723c */ /* 0x044ff00000041860 */
[----:B------:R-:W-:Y:S01]  /*ff00*/  HMMA.16816.F32.BF16 R100, R4, R10, R100 ;  /* 0x0000000a0464723c */ /* 0x000fe20000041864 */
[----:B------:R-:W2:Y:S01]  /*ff10*/  LDSM.16.MT88.4 R8, [R118+0xa000] ;  /* 0x00a000007608783b */ /* 0x000ea20000004200 */
[----:B------:R-:W-:-:S02]  /*ff20*/  F2FP.BF16.F32.PACK_AB R4, R131, R160 ;  /* 0x000000a08304723e */ /* 0x000fc400000010ff */
[----:B------:R-:W-:Y:S02]  /*ff30*/  F2FP.BF16.F32.PACK_AB R6, R164, R129 ;  /* 0x00000081a406723e */ /* 0x000fe400000010ff */
[----:B------:R-:W-:Y:S02]  /*ff40*/  F2FP.BF16.F32.PACK_AB R5, R135, R166 ;  /* 0x000000a68705723e */ /* 0x000fe400000010ff */
[----:B-----5:R-:W-:-:S07]  /*ff50*/  F2FP.BF16.F32.PACK_AB R7, R133, R162 ;  /* 0x000000a28507723e */ /* 0x020fce00000010ff */
[----:B-1----:R-:W-:Y:S01]  /*ff60*/  HMMA.16816.F32.BF16 R80, R4, R20, R80 ;  /* 0x000000140450723c */ /* 0x002fe20000041850 */
[----:B------:R-:W-:Y:S01]  /*ff70*/  FFMA.FTZ R20, R138, UR10, -R61 ;  /* 0x0000000a8a147c23 */ /* 0x000fe2000801083d */
[----:B------:R-:W-:-:S06]  /*ff80*/  FFMA.FTZ R138, R125, UR10, -R62 ;  /* 0x0000000a7d8a7c23 */ /* 0x000fcc000801083e */
[C---:B---3--:R-:W-:Y:S01]  /*ff90*/  HMMA.16816.F32.BF16 R104, R4.reuse, R16, R104 ;  /* 0x000000100468723c */ /* 0x048fe20000041868 */
[----:B------:R-:W-:Y:S01]  /*ffa0*/  FFMA.FTZ R16, R127, UR10, -R62 ;  /* 0x0000000a7f107c23 */ /* 0x000fe2000801083e */
[----:B------:R-:W-:Y:S04]  /*ffb0*/  MUFU.EX2 R138, R138 ;  /* 0x0000008a008a7308 */ /* 0x000fe80000000800 */
[----:B------:R1:W3:Y:S02]  /*ffc0*/  MUFU.EX2 R127, R20 ;  /* 0x00000014007f7308 */ /* 0x0002e40000000800 */
[C---:B----4-:R-:W-:Y:S02]  /*ffd0*/  HMMA.16816.F32.BF16 R112, R4.reuse, R12, R112 ;  /* 0x0000000c0470723c */ /* 0x050fe40000041870 */
[----:B------:R4:W5:Y:S06]  /*ffe0*/  MUFU.EX2 R125, R16 ;  /* 0x00000010007d7308 */ /* 0x00096c0000000800 */
[C---:B------:R-:W-:Y:S01]  /*fff0*/  HMMA.16816.F32.BF16 R68, R4.reuse, R14, R68 ;  /* 0x0000000e0444723c */ /* 0x040fe20000041844 */
[----:B------:R-:W3:Y:S07]  /*10000*/  LDSM.16.MT88.4 R12, [R118+0xc000] ;  /* 0x00c00000760c783b */ /* 0x000eee0000004200 */
[C---:B--2---:R-:W-:Y:S08]  /*10010*/  HMMA.16816.F32.BF16 R72, R4.reuse, R8, R72 ;  /* 0x000000080448723c */ /* 0x044ff00000041848 */
[C---:B------:R-:W-:Y:S01]  /*10020*/  HMMA.16816.F32.BF16 R76, R4.reuse, R10, R76 ;  /* 0x0000000a044c723c */ /* 0x040fe2000004184c */
[----:B------:R-:W2:Y:S07]  /*10030*/  LDSM.16.MT88.4 R8, [R141+0xe000] ;  /* 0x00e000008d08783b */ /* 0x000eae0000004200 */
[C---:B------:R-:W-:Y:S01]  /*10040*/  HMMA.16816.F32.BF16 R84, R4.reuse, R22, R84 ;  /* 0x000000160454723c */ /* 0x040fe20000041854 */
[----:B-1----:R-:W1:Y:S07]  /*10050*/  LDSM.16.MT88.4 R20, [R141+0xc400] ;  /* 0x00c400008d14783b */ /* 0x002e6e0000004200 */
[C---:B------:R-:W-:Y:S01]  /*10060*/  HMMA.16816.F32.BF16 R108, R4.reuse, R18, R108 ;  /* 0x00000012046c723c */ /* 0x040fe2000004186c */
[----:B----4-:R-:W-:Y:S07]  /*10070*/  LDSM.16.MT88.4 R16, [R118+0xc400] ;  /* 0x00c400007610783b */ /* 0x010fee0000004200 */
        /* <DEDUP_REMOVED lines=8> */
[----:B-----5:R-:W-:Y:S02]  /*10100*/  F2FP.BF16.F32.PACK_AB R5, R138, R125 ;  /* 0x0000007d8a05723e */ /* 0x020fe400000010ff */
[----:B------:R-:W-:-:S07]  /*10110*/  F2FP.BF16.F32.PACK_AB R7, R121, R134 ;  /* 0x000000867907723e */ /* 0x000fce00000010ff */
        /* <DEDUP_REMOVED lines=20> */
[----:B------:R-:W-:Y:S01]  /*10260*/  FFMA.FTZ R5, R55, UR10, -R62 ;  /* 0x0000000a37057c23 */ /* 0x000fe2000801083e */
[----:B------:R-:W-:Y:S01]  /*10270*/  MUFU.EX2 R60, R116 ;  /* 0x00000074003c7308 */ /* 0x000fe20000000800 */
[----:B------:R-:W2:Y:S03]  /*10280*/  LDSM.16.MT88.4 R8, [R141+0xc800] ;  /* 0x00c800008d08783b */ /* 0x000ea60000004200 */
[----:B------:R-:W3:Y:S04]  /*10290*/  MUFU.EX2 R55, R6 ;  /* 0x0000000600377308 */ /* 0x000ee80000000800 */
[----:B------:R-:W4:Y:S04]  /*102a0*/  MUFU.EX2 R54, R5 ;  /* 0x0000000500367308 */ /* 0x000f280000000800 */
[----:B------:R5:W-:Y:S04]  /*102b0*/  MUFU.EX2 R52, R4 ;  /* 0x0000000400347308 */ /* 0x000be80000000800 */
[----:B------:R-:W1:Y:S01]  /*102c0*/  MUFU.EX2 R53, R53 ;  /* 0x0000003500357308 */ /* 0x000e620000000800 */
[----:B---3--:R-:W-:-:S02]  /*102d0*/  F2FP.BF16.F32.PACK_AB R6, R55, R60 ;  /* 0x0000003c3706723e */ /* 0x008fc400000010ff */
[----:B----4-:R-:W-:Y:S02]  /*102e0*/  F2FP.BF16.F32.PACK_AB R5, R139, R54 ;  /* 0x000000368b05723e */ /* 0x010fe400000010ff */
[----:B-----5:R-:W-:Y:S02]  /*102f0*/  F2FP.BF16.F32.PACK_AB R4, R123, R120 ;  /* 0x000000787b04723e */ /* 0x020fe400000010ff */
[----:B-1----:R-:W-:-:S07]  /*10300*/  F2FP.BF16.F32.PACK_AB R7, R53, R52 ;  /* 0x000000343507723e */ /* 0x002fce00000010ff */
[C---:B------:R-:W-:Y:S08]  /*10310*/  HMMA.16816.F32.BF16 R112, R4.reuse, R12, R112 ;  /* 0x0000000c0470723c */ /* 0x040ff00000041870 */
        /* <DEDUP_REMOVED lines=8> */
[C---:B------:R-:W-:Y:S01]  /*103a0*/  HMMA.16816.F32.BF16 R72, R4.reuse, R20, R72 ;  /* 0x000000140448723c */ /* 0x040fe20000041848 */
[----:B------:R-:W4:Y:S04]  /*103b0*/  MUFU.EX2 R21, R58 ;  /* 0x0000003a00157308 */ /* 0x000f280000000800 */
[----:B------:R-:W-:Y:S03]  /*103c0*/  MUFU.EX2 R20, R51 ;  /* 0x0000003300147308 */ /* 0x000fe60000000800 */
[C---:B-1----:R-:W-:Y:S08]  /*103d0*/  HMMA.16816.F32.BF16 R96, R4.reuse, R12, R96 ;  /* 0x0000000c0460723c */ /* 0x042ff00000041860 */
[C---:B------:R-:W-:Y:S01]  /*103e0*/  HMMA.16816.F32.BF16 R100, R4.reuse, R14, R100 ;  /* 0x0000000e0464723c */ /* 0x040fe20000041864 */
[----:B------:R-:W1:Y:S07]  /*103f0*/  LDSM.16.MT88.4 R12, [R118+0xac00] ;  /* 0x00ac0000760c783b */ /* 0x000e6e0000004200 */
[C---:B------:R-:W-:Y:S01]  /*10400*/  HMMA.16816.F32.BF16 R76, R4.reuse, R22, R76 ;  /* 0x00000016044c723c */ /* 0x040fe2000004184c */
[----:B------:R-:W5:Y:S04]  /*10410*/  MUFU.EX2 R22, R57 ;  /* 0x0000003900167308 */ /* 0x000f680000000800 */
[----:B------:R-:W3:Y:S03]  /*10420*/  MUFU.EX2 R23, R50 ;  /* 0x0000003200177308 */ /* 0x000ee60000000800 */
[C---:B--2---:R-:W-:Y:S08]  /*10430*/  HMMA.16816.F32.BF16 R104, R4.reuse, R8, R104 ;  /* 0x000000080468723c */ /* 0x044ff00000041868 */
[----:B------:R-:W-:Y:S01]  /*10440*/  HMMA.16816.F32.BF16 R108, R4, R10, R108 ;  /* 0x0000000a046c723c */ /* 0x000fe2000004186c */
[----:B----4-:R-:W-:Y:S01]  /*10450*/  F2FP.BF16.F32.PACK_AB R4, R21, R44 ;  /* 0x0000002c1504723e */ /* 0x010fe200000010ff */
[----:B------:R-:W2:Y:S01]  /*10460*/  LDSM.16.MT88.4 R8, [R141+0xcc00] ;  /* 0x00cc00008d08783b */ /* 0x000ea20000004200 */
[----:B-----5:R-:W-:-:S02]  /*10470*/  F2FP.BF16.F32.PACK_AB R6, R163, R22 ;  /* 0x00000016a306723e */ /* 0x020fc400000010ff */
[----:B---3--:R-:W-:Y:S02]  /*10480*/  F2FP.BF16.F32.PACK_AB R5, R23, R20 ;  /* 0x000000141705723e */ /* 0x008fe400000010ff */
[----:B------:R-:W-:-:S07]  /*10490*/  F2FP.BF16.F32.PACK_AB R7, R40, R41 ;  /* 0x000000292807723e */ /* 0x000fce00000010ff */
        /* <DEDUP_REMOVED lines=21> */
[----:B------:R-:W-:Y:S01]  /*105f0*/  FADD.FTZ R24, R131, R24 ;  /* 0x0000001883187221 */ /* 0x000fe20000010000 */
[----:B------:R-:W2:Y:S02]  /*10600*/  LDSM.16.MT88.4 R8, [R118+0xec00] ;  /* 0x00ec00007608783b */ /* 0x000ea40000004200 */
[----:B------:R-:W-:-:S03]  /*10610*/  FADD.FTZ R135, R135, R166 ;  /* 0x000000a687877221 */ /* 0x000fc60000010000 */
        /* <DEDUP_REMOVED lines=102> */
.L_x_1773:
        /* <DEDUP_REMOVED lines=8> */
.L_x_1774:
[----:B------:R-:W1:Y:S01]  /*10d00*/  LDCU UR4, c[0x0][0x3c4] ;  /* 0x00007880ff0477ac */ /* 0x000e620008000800 */
[----:B------:R-:W-:Y:S01]  /*10d10*/  @!PT LDS RZ, [RZ] ;  /* 0x00000000fffff984 */ /* 0x000fe20000000800 */
[----:B------:R-:W-:Y:S01]  /*10d20*/  @!PT LDS RZ, [RZ] ;  /* 0x00000000fffff984 */ /* 0x000fe20000000800 */
[----:B------:R-:W-:Y:S01]  /*10d30*/  @!PT LDS RZ, [RZ] ;  /* 0x00000000fffff984 */ /* 0x000fe20000000800 */
[----:B------:R-:W-:Y:S01]  /*10d40*/  LDGSTS.E.BYPASS.LTC128B.128 [R159+0x9000], desc[UR6][R148.64] ;  /* 0x09000000949f7fae */ /* 0x000fe2000b981a06 */
[----:B------:R-:W-:Y:S01]  /*10d50*/  IMAD.SHL.U32 R65, R151, 0x2, RZ ;  /* 0x0000000297417824 */ /* 0x000fe200078e00ff */
[----:B------:R-:W-:Y:S02]  /*10d60*/  USHF.L.U32 UR5, UR8, 0x6, URZ ;  /* 0x0000000608057899 */ /* 0x000fe400080006ff */
[----:B------:R-:W-:Y:S02]  /*10d70*/  LDGSTS.E.BYPASS.LTC128B.128 [R159+0xb000], desc[UR6][R148.64+0x40] ;  /* 0x0b000040949f7fae */ /* 0x000fe4000b981a06 */
[----:B------:R-:W-:Y:S02]  /*10d80*/  LOP3.LUT R66, R65, 0x6, RZ, 0xc0, !PT ;  /* 0x0000000641427812 */ /* 0x000fe400078ec0ff */
[----:B------:R-:W-:Y:S01]  /*10d90*/  LDGSTS.E.BYPASS.LTC128B.128 [R159+0xd000], desc[UR6][R148.64+0x80] ;  /* 0x0d000080949f7fae */ /* 0x000fe2000b981a06 */
[----:B------:R-:W-:-:S02]  /*10da0*/  IADD3 R16, P0, PT, R148, UR5, RZ ;  /* 0x0000000594107c10 */ /* 0x000fc4000ff1e0ff */
[----:B------:R-:W-:-:S04]  /*10db0*/  IMAD R66, R67, 0x80, R66 ;  /* 0x0000008043427824 */ /* 0x000fc800078e0242 */
[C---:B------:R-:W-:Y:S01]  /*10dc0*/  VIADD R65, R66.reuse, 0xffffff01 ;  /* 0xffffff0142417836 */ /* 0x040fe20000000000 */
[----:B-1----:R-:W-:Y:S01]  /*10dd0*/  USHF.L.U64.HI UR4, UR8, 0x6, UR4 ;  /* 0x0000000608047899 */ /* 0x002fe20008010204 */
[----:B------:R-:W-:-:S03]  /*10de0*/  VIADD R116, R66, 0xffffff00 ;  /* 0xffffff0042747836 */ /* 0x000fc60000000000 */
[-C--:B------:R-:W-:Y:S02]  /*10df0*/  ISETP.GE.AND P3, PT, R65, R64.reuse, PT ;  /* 0x000000404100720c */ /* 0x080fe40003f66270 */
[----:B------:R-:W-:Y:S02]  /*10e00*/  IADD3.X R17, PT, PT, R149, UR4, RZ, P0, !PT ;  /* 0x0000000495117c10 */ /* 0x000fe400087fe4ff */
[----:B------:R-:W-:Y:S02]  /*10e10*/  IADD3 R10, P0, PT, R16, UR5, RZ ;  /* 0x00000005100a7c10 */ /* 0x000fe4000ff1e0ff */
[-C--:B------:R-:W-:Y:S01]  /*10e20*/  ISETP.GE.AND P1, PT, R116, R3.reuse, PT ;  /* 0x000000037400720c */ /* 0x080fe20003f26270 */
[----:B------:R-:W-:Y:S01]  /*10e30*/  LDGSTS.E.BYPASS.LTC128B.128 [R159+0x9800], desc[UR6][R16.64] ;  /* 0x09800000109f7fae */ /* 0x000fe2000b981a06 */
[----:B------:R-:W-:Y:S02]  /*10e40*/  IADD3.X R11, PT, PT, R17, UR4, RZ, P0, !PT ;  /* 0x00000004110b7c10 */ /* 0x000fe400087fe4ff */
[----:B------:R-:W-:Y:S01]  /*10e50*/  IADD3 R8, P0, PT, R10, UR5, RZ ;  /* 0x000000050a087c10 */ /* 0x000fe2000ff1e0ff */
[----:B------:R-:W-:Y:S01]  /*10e60*/  LDGSTS.E.BYPASS.LTC128B.128 [R159+0xb800], desc[UR6][R16.64+0x40] ;  /* 0x0b800040109f7fae */ /* 0x000fe2000b981a06 */
[-C--:B------:R-:W-:Y:S01]  /*10e70*/  ISETP.GE.AND P4, PT, R116, R64.reuse, PT ;  /* 0x000000407400720c */ /* 0x080fe20003f86270 */
[C---:B------:R-:W-:Y:S01]  /*10e80*/  VIADD R116, R66.reuse, 0xffffff09 ;  /* 0xffffff0942747836 */ /* 0x040fe20000000000 */
[----:B------:R-:W-:Y:S01]  /*10e90*/  IADD3.X R9, PT, PT, R11, UR4, RZ, P0, !PT ;  /* 0x000000040b097c10 */ /* 0x000fe200087fe4ff */
[----:B------:R-:W-:Y:S01]  /*10ea0*/  LDGSTS.E.BYPASS.LTC128B.128 [R159+0xd800], desc[UR6][R16.64+0x80] ;  /* 0x0d800080109f7fae */ /* 0x000fe2000b981a06 */
[-C--:B------:R-:W-:Y:S01]  /*10eb0*/  ISETP.GE.AND P0, PT, R65, R3.reuse, PT ;  /* 0x000000034100720c */ /* 0x080fe20003f06270 */
[----:B------:R-:W-:Y:S01]  /*10ec0*/  VIADD R65, R66, 0xffffff08 ;  /* 0xffffff0842417836 */ /* 0x000fe20000000000 */
[-C--:B------:R-:W-:Y:S01]  /*10ed0*/  ISETP.GE.AND P2, PT, R116, R3.reuse, PT ;  /* 0x000000037400720c */ /* 0x080fe20003f46270 */
[----:B------:R-:W-:Y:S03]  /*10ee0*/  LDGSTS.E.BYPASS.LTC128B.128 [R159+0xa000], desc[UR6][R10.64] ;  /* 0x0a0000000a9f7fae */ /* 0x000fe6000b981a06 */
[C---:B------:R-:W-:Y:S01]  /*10ef0*/  ISETP.GE.AND P6, PT, R65.reuse, R3, PT ;  /* 0x000000034100720c */ /* 0x040fe20003fc6270 */
[----:B------:R-:W-:Y:S01]  /*10f00*/  LDGSTS.E.BYPASS.LTC128B.128 [R159+0xc000], desc[UR6][R10.64+0x40] ;  /* 0x0c0000400a9f7fae */ /* 0x000fe2000b981a06 */
[----:B------:R-:W-:Y:S01]  /*10f10*/  ISETP.GE.AND P5, PT, R65, R64, PT ;  /* 0x000000404100720c */ /* 0x000fe20003fa6270 */
[----:B------:R-:W-:-:S02]  /*10f20*/  VIADD R65, R66, 0xffffff10 ;  /* 0xffffff1042417836 */ /* 0x000fc40000000000 */
[----:B------:R-:W-:Y:S04]  /*10f30*/  LDGSTS.E.BYPASS.LTC128B.128 [R159+0xe000], desc[UR6][R10.64+0x80] ;  /* 0x0e0000800a9f7fae */ /* 0x000fe8000b981a06 */
[----:B------:R-:W-:Y:S04]  /*10f40*/  LDGSTS.E.BYPASS.LTC128B.128 [R159+0xa800], desc[UR6][R8.64] ;  /* 0x0a800000089f7fae */ /* 0x000fe8000b981a06 */
[----:B------:R-:W-:Y:S04]  /*10f50*/  LDGSTS.E.BYPASS.LTC128B.128 [R159+0xc800], desc[UR6][R8.64+0x40] ;  /* 0x0c800040089f7fae */ /* 0x000fe8000b981a06 */
[----:B------:R1:W-:Y:S04]  /*10f60*/  LDGSTS.E.BYPASS.LTC128B.128 [R159+0xe800], desc[UR6][R8.64+0x80] ;  /* 0x0e800080089f7fae */ /* 0x0003e8000b981a06 */
[----:B------:R-:W-:Y:S04]  /*10f70*/  LDSM.16.M88.4 R12, [R144] ;  /* 0x00000000900c783b */ /* 0x000fe80000000200 */
[----:B------:R-:W2:Y:S04]  /*10f80*/  LDSM.16.M88.4 R60, [R143+0x3400] ;  /* 0x003400008f3c783b */ /* 0x000ea80000000200 */
[----:B------:R-:W3:Y:S04]  /*10f90*/  LDSM.16.M88.4 R52, [R143+0x3800] ;  /* 0x003800008f34783b */ /* 0x000ee80000000200 */
[----:B------:R-:W4:Y:S04]  /*10fa0*/  LDSM.16.M88.4 R44, [R143+0x3c00] ;  /* 0x003c00008f2c783b */ /* 0x000f280000000200 */
[----:B------:R-:W1:Y:S04]  /*10fb0*/  LDSM.16.M88.4 R4, [R143+0x3000] ;  /* 0x003000008f04783b */ /* 0x000e680000000200 */
        /* <DEDUP_REMOVED lines=10> */
[C---:B---3--:R-:W-:Y:S03]  /*11060*/  HMMA.16816.F32.BF16 R56, R12.reuse, R52, RZ ;  /* 0x000000340c38723c */ /* 0x048fe600000418ff */
[----:B------:R-:W0:Y:S05]  /*11070*/  LDGDEPBAR ;  /* 0x00000000000079af */ /* 0x000e2a0000000000 */
[C---:B----4-:R-:W-:Y:S08]  /*11080*/  HMMA.16816.F32.BF16 R48, R12.reuse, R44, RZ ;  /* 0x0000002c0c30723c */ /* 0x050ff000000418ff */
[C---:B------:R-:W-:Y:S08]  /*11090*/  HMMA.16816.F32.BF16 R60, R12.reuse, R62, RZ ;  /* 0x0000003e0c3c723c */ /* 0x040ff000000418ff */
[C---:B------:R-:W-:Y:S08]  /*110a0*/  HMMA.16816.F32.BF16 R52, R12.reuse, R54, RZ ;  /* 0x000000360c34723c */ /* 0x040ff000000418ff */
[C---:B------:R-:W-:Y:S08]  /*110b0*/  HMMA.16816.F32.BF16 R44, R12.reuse, R46, RZ ;  /* 0x0000002e0c2c723c */ /* 0x040ff000000418ff */
[C---:B-1----:R-:W-:Y:S08]  /*110c0*/  HMMA.16816.F32.BF16 R8, R12.reuse, R4, RZ ;  /* 0x000000040c08723c */ /* 0x042ff000000418ff */
        /* <DEDUP_REMOVED lines=70> */
[----:B------:R-:W4:Y:S07]  /*11530*/  LDSM.16.M88.4 R124, [R140+0x6800] ;  /* 0x006800008c7c783b */ /* 0x000f2e0000000200 */
[C---:B-1----:R-:W-:Y:S08]  /*11540*/  HMMA.16816.F32.BF16 R16, R136.reuse, R168, R16 ;  /* 0x000000a88810723c */ /* 0x042ff00000041810 */
        /* <DEDUP_REMOVED lines=40> */
[C---:B---3--:R-:W-:Y:S03]  /*117d0*/  HMMA.16816.F32.BF16 R120, R168.reuse, R136, R120 ;  /* 0x00000088a878723c */ /* 0x048fe60000041878 */
[----:B------:R-:W-:Y:S01]  /*117e0*/  FSEL R237, R8, -INF , !P1 ;  /* 0xff80000008ed7808 */ /* 0x000fe20004800000 */
[----:B------:R-:W-:Y:S01]  /*117f0*/  VIADD R8, R66, 0xffffff18 ;  /* 0xffffff1842087836 */ /* 0x000fe20000000000 */
[----:B------:R-:W-:Y:S01]  /*11800*/  FSEL R181, R10, -INF , !P4 ;  /* 0xff8000000ab57808 */ /* 0x000fe20006000000 */
[----:B------:R-:W-:Y:S01]  /*11810*/  VIADD R10, R66, 0xffffff11 ;  /* 0xffffff11420a7836 */ /* 0x000fe20000000000 */
[----:B------:R-:W-:Y:S01]  /*11820*/  ISETP.GE.AND P1, PT, R116, R64, PT ;  /* 0x000000407400720c */ /* 0x000fe20003f26270 */
[----:B------:R-:W-:Y:S01]  /*11830*/  HMMA.16816.F32.BF16 R60, R168, R138, R60 ;  /* 0x0000008aa83c723c */ /* 0x000fe2000004183c */
[----:B------:R-:W-:-:S02]  /*11840*/  ISETP.GE.AND P4, PT, R65, R3, PT ;  /* 0x000000034100720c */ /* 0x000fc40003f86270 */
[----:B------:R-:W-:Y:S01]  /*11850*/  FSEL R239, R4, -INF , !P6 ;  /* 0xff80000004ef7808 */ /* 0x000fe20007000000 */
[----:B------:R-:W-:Y:S01]  /*11860*/  VIADD R4, R66, 0xffffff19 ;  /* 0xffffff1942047836 */ /* 0x000fe20000000000 */
[----:B------:R-:W-:Y:S02]  /*11870*/  FSEL R235, R11, -INF , !P3 ;  /* 0xff8000000beb7808 */ /* 0x000fe40005800000 */
[----:B------:R-:W-:Y:S02]  /*11880*/  FSEL R233, R7, -INF , !P1 ;  /* 0xff80000007e97808 */ /* 0x000fe40004800000 */
[----:B------:R-:W-:Y:S01]  /*11890*/  FSEL R9, R9, -INF , !P0 ;  /* 0xff80000009097808 */ /* 0x000fe20004000000 */
[----:B-1----:R-:W-:Y:S01]  /*118a0*/  HMMA.16816.F32.BF16 R56, R168, R132, R56 ;  /* 0x00000084a838723c */ /* 0x002fe20000041838 */
[----:B------:R-:W-:Y:S02]  /*118b0*/  FSEL R117, R120, -INF , !P4 ;  /* 0xff80000078757808 */ /* 0x000fe40006000000 */
[----:B------:R-:W-:-:S02]  /*118c0*/  FSEL R231, R6, -INF , !P5 ;  /* 0xff80000006e77808 */ /* 0x000fc40006800000 */
[----:B------:R-:W-:Y:S01]  /*118d0*/  FSEL R11, R5, -INF , !P2 ;  /* 0xff800000050b7808 */ /* 0x000fe20005000000 */
[----:B------:R-:W-:Y:S01]  /*118e0*/  VIADD R5, R66, 0xffffff21 ;  /* 0xffffff2142057836 */ /* 0x000fe20000000000 */
[CC--:B------:R-:W-:Y:S01]  /*118f0*/  ISETP.GE.AND P1, PT, R4.reuse, R3.reuse, PT ;  /* 0x000000030400720c */ /* 0x0c0fe20003f26270 */
[C---:B------:R-:W-:Y:S01]  /*11900*/  HMMA.16816.F32.BF16 R52, R168.reuse, R134, R52 ;  /* 0x00000086a834723c */ /* 0x040fe20000041834 */
[-C--:B------:R-:W-:Y:S01]  /*11910*/  ISETP.GE.AND P4, PT, R4, R64.reuse, PT ;  /* 0x000000400400720c */ /* 0x080fe20003f86270 */
[----:B------:R-:W-:Y:S01]  /*11920*/  VIADD R4, R66, 0xffffff20 ;  /* 0xffffff2042047836 */ /* 0x000fe20000000000 */
[-C--:B------:R-:W-:Y:S02]  /*11930*/  ISETP.GE.AND P0, PT, R65, R64.reuse, PT ;  /* 0x000000404100720c */ /* 0x080fe40003f06270 */
[CC--:B------:R-:W-:Y:S02]  /*11940*/  ISETP.GE.AND P3, PT, R10.reuse, R3.reuse, PT ;  /* 0x000000030a00720c */ /* 0x0c0fe40003f66270 */
[----:B------:R-:W-:Y:S01]  /*11950*/  ISETP.GE.AND P6, PT, R10, R64, PT ;  /* 0x000000400a00720c */ /* 0x000fe20003fc6270 */
[----:B----4-:R-:W-:Y:S01]  /*11960*/  HMMA.16816.F32.BF16 R48, R168, R128, R48 ;  /* 0x00000080a830723c */ /* 0x010fe20000041830 */
[----:B------:R-:W-:Y:S01]  /*11970*/  ISETP.GE.AND P5, PT, R8, R3, PT ;  /* 0x000000030800720c */ /* 0x000fe20003fa6270 */
[----:B------:R-:W-:Y:S01]  /*11980*/  VIADD R10, R66, 0xffffff29 ;  /* 0xffffff29420a7836 */ /* 0x000fe20000000000 */
[----:B------:R-:W-:-:S02]  /*11990*/  FSEL R119, R122, -INF , !P0 ;  /* 0xff8000007a777808 */ /* 0x000fc40004000000 */
[----:B------:R-:W-:Y:S02]  /*119a0*/  FSEL R229, R121, -INF , !P3 ;  /* 0xff80000079e57808 */ /* 0x000fe40005800000 */
[----:B------:R-:W-:Y:S01]  /*119b0*/  FSEL R65, R123, -INF , !P6 ;  /* 0xff8000007b417808 */ /* 0x000fe20007000000 */
[C---:B------:R-:W-:Y:S01]  /*119c0*/  HMMA.16816.F32.BF16 R44, R168.reuse, R130, R44 ;  /* 0x00000082a82c723c */ /* 0x040fe2000004182c */
[----:B------:R-:W-:Y:S02]  /*119d0*/  FSEL R227, R60, -INF , !P5 ;  /* 0xff8000003ce37808 */ /* 0x000fe40006800000 */
[CC--:B------:R-:W-:Y:S02]  /*119e0*/  ISETP.GE.AND P0, PT, R4.reuse, R3.reuse, PT ;  /* 0x000000030400720c */ /* 0x0c0fe40003f06270 */
[-C--:B------:R-:W-:Y:S02]  /*119f0*/  ISETP.GE.AND P3, PT, R4, R64.reuse, PT ;  /* 0x000000400400720c */ /* 0x080fe40003f66270 */
[C---:B------:R-:W-:Y:S01]  /*11a00*/  ISETP.GE.AND P6, PT, R5.reuse, R3, PT ;  /* 0x000000030500720c */ /* 0x040fe20003fc6270 */
[----:B--2---:R-:W-:Y:S01]  /*11a10*/  HMMA.16816.F32.BF16 R40, R168, R124, R40 ;  /* 0x0000007ca828723c */ /* 0x004fe20000041828 */
[----:B------:R-:W-:-:S02]  /*11a20*/  ISETP.GE.AND P5, PT, R5, R64, PT ;  /* 0x000000400500720c */ /* 0x000fc40003fa6270 */
[----:B------:R-:W1:Y:S01]  /*11a30*/  LDSM.16.M88.4 R4, [R140+0x8800] ;  /* 0x008800008c04783b */ /* 0x000e620000000200 */
[-C--:B------:R-:W-:Y:S01]  /*11a40*/  ISETP.GE.AND P2, PT, R8, R64.reuse, PT ;  /* 0x000000400800720c */ /* 0x080fe20003f46270 */
[----:B------:R-:W-:Y:S01]  /*11a50*/  VIADD R8, R66, 0xffffff28 ;  /* 0xffffff2842087836 */ /* 0x000fe20000000000 */
[----:B------:R-:W-:Y:S02]  /*11a60*/  FSEL R61, R61, -INF , !P1 ;  /* 0xff8000003d3d7808 */ /* 0x000fe40004800000 */
[----:B------:R-:W-:Y:S01]  /*11a70*/  FSEL R223, R62, -INF , !P2 ;  /* 0xff8000003edf7808 */ /* 0x000fe20005000000 */
[----:B------:R-:W-:Y:S01]  /*11a80*/  HMMA.16816.F32.BF16 R36, R168, R126, R36 ;  /* 0x0000007ea824723c */ /* 0x000fe20000041824 */
[C---:B------:R-:W-:Y:S01]  /*11a90*/  ISETP.GE.AND P2, PT, R8.reuse, R3, PT ;  /* 0x000000030800720c */ /* 0x040fe20003f46270 */
[----:B------:R-:W2:Y:S01]  /*11aa0*/  LDSM.16.M88.4 R124, [R140+0x8400] ;  /* 0x008400008c7c783b */ /* 0x000ea20000000200 */
[----:B------:R-:W-:Y:S01]  /*11ab0*/  ISETP.GE.AND P1, PT, R8, R64, PT ;  /* 0x000000400800720c */ /* 0x000fe20003f26270 */
[----:B------:R-:W-:Y:S01]  /*11ac0*/  VIADD R8, R66, 0xffffff30 ;  /* 0xffffff3042087836 */ /* 0x000fe20000000000 */
        /* <DEDUP_REMOVED lines=16> */
[----:B------:R-:W-:Y:S01]  /*11bd0*/  VIADD R10, R66, 0xffffff39 ;  /* 0xffffff39420a7836 */ /* 0x000fe20000000000 */
[CC--:B------:R-:W-:Y:S01]  /*11be0*/  ISETP.GE.AND P1, PT, R8.reuse, R3.reuse, PT ;  /* 0x000000030800720c */ /* 0x0c0fe20003f26270 */
[C---:B-1----:R-:W-:Y:S01]  /*11bf0*/  HMMA.16816.F32.BF16 R24, R168.reuse, R4, R24 ;  /* 0x00000004a818723c */ /* 0x042fe20000041818 */
[-C--:B------:R-:W-:Y:S01]  /*11c00*/  ISETP.GE.AND P4, PT, R8, R64.reuse, PT ;  /* 0x000000400800720c */ /* 0x080fe20003f86270 */
[----:B------:R-:W-:Y:S01]  /*11c10*/  VIADD R8, R66, 0xffffff40 ;  /* 0xffffff4042087836 */ /* 0x000fe20000000000 */
[----:B------:R-:W-:Y:S01]  /*11c20*/  FSEL R211, R48, -INF , !P3 ;  /* 0xff80000030d37808 */ /* 0x000fe20005800000 */
[----:B------:R-:W-:Y:S01]  /*11c30*/  VIADD R4, R66, 0xffffff49 ;  /* 0xffffff4942047836 */ /* 0x000fe20000000000 */
[----:B------:R-:W-:Y:S02]  /*11c40*/  FSEL R205, R50, -INF , !P6 ;  /* 0xff80000032cd7808 */ /* 0x000fe40007000000 */
[----:B------:R-:W-:Y:S01]  /*11c50*/  ISETP.GE.AND P3, PT, R10, R64, PT ;  /* 0x000000400a00720c */ /* 0x000fe20003f66270 */
[----:B------:R-:W-:Y:S01]  /*11c60*/  HMMA.16816.F32.BF16 R20, R168, R6, R20 ;  /* 0x00000006a814723c */ /* 0x000fe20000041814 */
[----:B------:R-:W-:-:S02]  /*11c70*/  ISETP.GE.AND P6, PT, R8, R3, PT ;  /* 0x000000030800720c */ /* 0x000fc40003fc6270 */
[----:B------:R-:W-:Y:S02]  /*11c80*/  FSEL R203, R47, -INF , !P3 ;  /* 0xff8000002fcb7808 */ /* 0x000fe40005800000 */
[----:B------:R-:W-:Y:S02]  /*11c90*/  FSEL R195, R40, -INF , !P6 ;  /* 0xff80000028c37808 */ /* 0x000fe40007000000 */
[C---:B------:R-:W-:Y:S01]  /*11ca0*/  ISETP.GE.AND P3, PT, R4.reuse, R3, PT ;  /* 0x000000030400720c */ /* 0x040fe20003f66270 */
[----:B--2---:R-:W-:Y:S01]  /*11cb0*/  HMMA.16816.F32.BF16 R32, R168, R124, R32 ;  /* 0x0000007ca820723c */ /* 0x004fe20000041820 */
[----:B------:R-:W-:Y:S02]  /*11cc0*/  ISETP.GE.AND P6, PT, R4, R64, PT ;  /* 0x000000400400720c */ /* 0x000fe40003fc6270 */
[----:B------:R-:W1:Y:S01]  /*11cd0*/  LDSM.16.M88.4 R4, [R140+0x8c00] ;  /* 0x008c00008c04783b */ /* 0x000e620000000200 */
[----:B------:R-:W-:Y:S01]  /*11ce0*/  FSEL R215, R55, -INF , !P0 ;  /* 0xff80000037d77808 */ /* 0x000fe20004000000 */
[----:B------:R-:W-:-:S04]  /*11cf0*/  DEPBAR.LE SB0, 0x0 ;  /* 0x000080000000791a */ /* 0x000fc80000000000 */
[-C--:B------:R-:W-:Y:S01]  /*11d00*/  ISETP.GE.AND P0, PT, R10, R3.reuse, PT ;  /* 0x000000030a00720c */ /* 0x080fe20003f06270 */
[----:B------:R-:W-:Y:S01]  /*11d10*/  VIADD R10, R66, 0xffffff41 ;  /* 0xffffff41420a7836 */ /* 0x000fe20000000000 */
[----:B------:R-:W-:Y:S01]  /*11d20*/  FSEL R207, R49, -INF , !P5 ;  /* 0xff80000031cf7808 */ /* 0x000fe20006800000 */
[----:B------:R-:W-:Y:S01]  /*11d30*/  HMMA.16816.F32.BF16 R28, R168, R126, R28 ;  /* 0x0000007ea81c723c */ /* 0x000fe2000004181c */
        /* <DEDUP_REMOVED lines=17> */
[-C--:B------:R-:W-:Y:S01]  /*11e50*/  ISETP.GE.AND P4, PT, R10, R64.reuse, PT ;  /* 0x000000400a00720c */ /* 0x080fe20003f86270 */
[----:B------:R-:W-:Y:S01]  /*11e60*/  VIADD R10, R66, 0xffffff59 ;  /* 0xffffff59420a7836 */ /* 0x000fe20000000000 */
[C---:B------:R-:W-:Y:S01]  /*11e70*/  ISETP.GE.AND P5, PT, R8.reuse, R3, PT ;  /* 0x000000030800720c */ /* 0x040fe20003fa6270 */
[----:B-1----:R-:W-:Y:S01]  /*11e80*/  HMMA.16816.F32.BF16 R16, R168, R4, R16 ;  /* 0x00000004a810723c */ /* 0x002fe20000041810 */
[----:B------:R-:W-:Y:S01]  /*11e90*/  ISETP.GE.AND P2, PT, R8, R64, PT ;  /* 0x000000400800720c */ /* 0x000fe20003f46270 */
[C---:B------:R-:W-:Y:S01]  /*11ea0*/  VIADD R8, R66.reuse, 0xffffff58 ;  /* 0xffffff5842087836 */ /* 0x040fe20000000000 */
[----:B------:R-:W-:Y:S01]  /*11eb0*/  FSEL R197, R39, -INF , !P6 ;  /* 0xff80000027c57808 */ /* 0x000fe20007000000 */
[----:B------:R-:W-:Y:S01]  /*11ec0*/  VIADD R4, R66, 0xffffff71 ;  /* 0xffffff7142047836 */ /* 0x000fe20000000000 */
[----:B------:R-:W-:-:S02]  /*11ed0*/  FSEL R177, R32, -INF , !P5 ;  /* 0xff80000020b17808 */ /* 0x000fc40006800000 */
[----:B------:R-:W-:Y:S01]  /*11ee0*/  FSEL R189, R38, -INF , !P0 ;  /* 0xff80000026bd7808 */ /* 0x000fe20004000000 */
[----:B------:R-:W-:Y:S01]  /*11ef0*/  HMMA.16816.F32.BF16 R12, R168, R6, R12 ;  /* 0x00000006a80c723c */ /* 0x000fe2000004180c */
[----:B------:R-:W-:Y:S01]  /*11f00*/  BAR.SYNC.DEFER_BLOCKING 0x0 ;  /* 0x0000000000007b1d */ /* 0x000fe20000010000 */
[CC--:B------:R-:W-:Y:S02]  /*11f10*/  ISETP.GE.AND P6, PT, R10.reuse, R3.reuse, PT ;  /* 0x000000030a00720c */ /* 0x0c0fe40003fc6270 */
[-C--:B------:R-:W-:Y:S01]  /*11f20*/  ISETP.GE.AND P5, PT, R10, R64.reuse, PT ;  /* 0x000000400a00720c */ /* 0x080fe20003fa6270 */
[----:B------:R-:W-:Y:S01]  /*11f30*/  VIADD R10, R66, 0xffffff61 ;  /* 0xffffff61420a7836 */ /* 0x000fe20000000000 */
[C---:B------:R-:W-:Y:S02]  /*11f40*/  ISETP.GE.AND P0, PT, R8.reuse, R3, PT ;  /* 0x000000030800720c */ /* 0x040fe40003f06270 */
[----:B------:R-:W-:Y:S02]  /*11f50*/  FSEL R191, R37, -INF , !P3 ;  /* 0xff80000025bf7808 */ /* 0x000fe40005800000 */
[----:B------:R-:W-:Y:S01]  /*11f60*/  ISETP.GE.AND P3, PT, R8, R64, PT ;  /* 0x000000400800720c */ /* 0x000fe20003f66270 */
[----:B------:R-:W-:Y:S01]  /*11f70*/  VIADD R8, R66, 0xffffff60 ;  /* 0xffffff6042087836 */ /* 0x000fe20000000000 */
[----:B------:R-:W-:-:S02]  /*11f80*/  FSEL R160, R28, -INF , !P0 ;  /* 0xff8000001ca07808 */ /* 0x000fc40004000000 */
[-C--:B------:R-:W-:Y:S02]  /*11f90*/  ISETP.GE.AND P0, PT, R10, R64.reuse, PT ;  /* 0x000000400a00720c */ /* 0x080fe40003f06270 */
        /* <DEDUP_REMOVED lines=9> */
[----:B------:R-:W-:Y:S02]  /*12030*/  ISETP.GE.AND P3, PT, R8, R3, PT ;  /* 0x000000030800720c */ /* 0x000fe40003f66270 */
[----:B------:R-:W-:Y:S02]  /*12040*/  FSEL R167, R29, -INF , !P6 ;  /* 0xff8000001da77808 */ /* 0x000fe40007000000 */
[----:B------:R-:W-:-:S02]  /*12050*/  FSEL R179, R17, -INF , !P0 ;  /* 0xff80000011b37808 */ /* 0x000fc40004000000 */
[----:B------:R-:W-:Y:S01]  /*12060*/  ISETP.GE.AND P4, PT, R10, R3, PT ;  /* 0x000000030a00720c */ /* 0x000fe20003f86270 */
[----:B------:R-:W-:Y:S01]  /*12070*/  VIADD R10, R66, 0xffffff69 ;  /* 0xffffff69420a7836 */ /* 0x000fe20000000000 */
[-C--:B------:R-:W-:Y:S01]  /*12080*/  ISETP.GE.AND P6, PT, R8, R64.reuse, PT ;  /* 0x000000400800720c */ /* 0x080fe20003fc6270 */
[----:B------:R-:W-:Y:S01]  /*12090*/  VIADD R8, R66, 0xffffff70 ;  /* 0xffffff7042087836 */ /* 0x000fe20000000000 */
[----:B------:R-:W-:Y:S02]  /*120a0*/  ISETP.GE.AND P0, PT, R67, 0x3, PT ;  /* 0x000000034300780c */ /* 0x000fe40003f06270 */
[----:B------:R-:W-:Y:S02]  /*120b0*/  FSEL R162, R20, -INF , !P3 ;  /* 0xff80000014a27808 */ /* 0x000fe40005800000 */
[----:B------:R-:W-:Y:S01]  /*120c0*/  ISETP.GE.AND P3, PT, R4, R64, PT ;  /* 0x000000400400720c */ /* 0x000fe20003f66270 */
[C---:B------:R-:W-:Y:S01]  /*120d0*/  VIADD R4, R66.reuse, 0xffffff78 ;  /* 0xffffff7842047836 */ /* 0x040fe20000000000 */
[----:B------:R-:W-:Y:S01]  /*120e0*/  FSEL R173, R31, -INF , !P5 ;  /* 0xff8000001fad7808 */ /* 0x000fe20006800000 */
[----:B------:R-:W-:Y:S01]  /*120f0*/  VIADD R66, R66, 0xffffff79 ;  /* 0xffffff7942427836 */ /* 0x000fe20000000000 */
[----:B------:R-:W-:-:S02]  /*12100*/  FSEL R138, R24, -INF , !P2 ;  /* 0xff800000188a7808 */ /* 0x000fc40005000000 */
[----:B------:R-:W-:Y:S02]  /*12110*/  FSEL R127, R26, -INF , !P1 ;  /* 0xff8000001a7f7808 */ /* 0x000fe40004800000 */
[CC--:B------:R-:W-:Y:S02]  /*12120*/  ISETP.GE.AND P5, PT, R10.reuse, R3.reuse, PT ;  /* 0x000000030a00720c */ /* 0x0c0fe40003fa6270 */
[----:B------:R-:W-:Y:S02]  /*12130*/  ISETP.GE.AND P2, PT, R10, R64, PT ;  /* 0x000000400a00720c */ /* 0x000fe40003f46270 */
[----:B------:R-:W-:Y:S02]  /*12140*/  ISETP.GE.AND P1, PT, R8, R3, PT ;  /* 0x000000030800720c */ /* 0x000fe40003f26270 */
[----:B------:R-:W-:Y:S02]  /*12150*/  FSEL R175, R25, -INF , !P4 ;  /* 0xff80000019af7808 */ /* 0x000fe40006000000 */
[----:B------:R-:W-:-:S02]  /*12160*/  FSEL R129, R22, -INF , !P6 ;  /* 0xff80000016817808 */ /* 0x000fc40007000000 */
[----:B------:R-:W-:Y:S02]  /*12170*/  FSEL R169, R21, -INF , !P5 ;  /* 0xff80000015a97808 */ /* 0x000fe40006800000 */
[----:B------:R-:W-:Y:S02]  /*12180*/  FSEL R131, R23, -INF , !P2 ;  /* 0xff80000017837808 */ /* 0x000fe40005000000 */
[----:B------:R-:W-:Y:S02]  /*12190*/  FSEL R168, R16, -INF , !P1 ;  /* 0xff80000010a87808 */ /* 0x000fe40004800000 */
[----:B------:R-:W-:Y:S02]  /*121a0*/  ISETP.GE.AND P4, PT, R8, R64, PT ;  /* 0x000000400800720c */ /* 0x000fe40003f86270 */
        /* <DEDUP_REMOVED lines=63> */
[C---:B------:R-:W-:Y:S02]  /*125a0*/  IMAD R3, R6.reuse, UR9, R3 ;  /* 0x0000000906037c24 */ /* 0x040fe4000f8e0203 */
[----:B------:R-:W-:-:S04]  /*125b0*/  IMAD.WIDE.U32 R6, R6, UR8, RZ ;  /* 0x0000000806067c25 */ /* 0x000fc8000f8e00ff */
        /* <DEDUP_REMOVED lines=10> */
.L_x_1776:
        /* <DEDUP_REMOVED lines=8> */
.L_x_1777:
[----:B------:R-:W1:Y:S01]  /*126e0*/  LDCU UR5, c[0x0][0x3bc] ;  /* 0x00007780ff0577ac */ /* 0x000e620008000800 */
[----:B------:R-:W-:Y:S02]  /*126f0*/  IMAD.MOV.U32 R4, RZ, RZ, R146 ;  /* 0x000000ffff047224 */ /* 0x000fe400078e0092 */
[----:B------:R-:W-:Y:S01]  /*12700*/  IMAD.MOV.U32 R5, RZ, RZ, R145 ;  /* 0x000000ffff057224 */ /* 0x000fe200078e0091 */
[----:B------:R-:W-:-:S04]  /*12710*/  USHF.L.U32 UR4, UR8, 0x6, URZ ;  /* 0x0000000608047899 */ /* 0x000fc800080006ff */
[----:B------:R-:W-:Y:S01]  /*12720*/  @!PT LDS RZ, [RZ] ;  /* 0x00000000fffff984 */ /* 0x000fe20000000800 */
[----:B------:R-:W-:Y:S01]  /*12730*/  @!PT LDS RZ, [RZ] ;  /* 0x00000000fffff984 */ /* 0x000fe20000000800 */
[----:B------:R-:W-:Y:S01]  /*12740*/  @!PT LDS RZ, [RZ] ;  /* 0x00000000fffff984 */ /* 0x000fe20000000800 */
[----:B------:R2:W-:Y:S02]  /*12750*/  LDGSTS.E.BYPASS.LTC128B.128 [R159+0x3000], desc[UR6][R4.64] ;  /* 0x03000000049f7fae */ /* 0x0005e4000b981a06 */
[----:B------:R-:W-:Y:S02]  /*12760*/  IADD3 R14, P0, PT, R146, UR4, RZ ;  /* 0x00000004920e7c10 */ /* 0x000fe4000ff1e0ff */
[----:B------:R2:W-:Y:S04]  /*12770*/  LDGSTS.E.BYPASS.LTC128B.128 [R159+0x5000], desc[UR6][R4.64+0x40] ;  /* 0x05000040049f7fae */ /* 0x0005e8000b981a06 */
[----:B------:R2:W-:Y:S01]  /*12780*/  LDGSTS.E.BYPASS.LTC128B.128 [R159+0x7000], desc[UR6][R4.64+0x80] ;  /* 0x07000080049f7fae */ /* 0x0005e2000b981a06 */
[----:B-1----:R-:W-:-:S06]  /*12790*/  USHF.L.U64.HI UR5, UR8, 0x6, UR5 ;  /* 0x0000000608057899 */ /* 0x002fcc0008010205 */
[----:B------:R-:W-:Y:S02]  /*127a0*/  IADD3.X R15, PT, PT, R145, UR5, RZ, P0, !PT ;  /* 0x00000005910f7c10 */ /* 0x000fe400087fe4ff */
[----:B------:R-:W-:-:S03]  /*127b0*/  IADD3 R12, P0, PT, R14, UR4, RZ ;  /* 0x000000040e0c7c10 */ /* 0x000fc6000ff1e0ff */
        /* <DEDUP_REMOVED lines=13> */
.L_x_1775:
        /* <DEDUP_REMOVED lines=61> */
[--C-:B------:R-:W-:Y:S01]  /*12c60*/  FFMA.FTZ R176, R237, UR10, -R172.reuse ;  /* 0x0000000aedb07c23 */ /* 0x100fe200080108ac */
[----:B------:R-:W-:Y:S01]  /*12c70*/  FFMA.FTZ R124, R239, UR10, -R172 ;  /* 0x0000000aef7c7c23 */ /* 0x000fe200080108ac */
[--C-:B------:R-:W-:Y:S01]  /*12c80*/  FFMA.FTZ R181, R181, UR10, -R122.reuse ;  /* 0x0000000ab5b57c23 */ /* 0x100fe2000801087a */
[--C-:B------:R-:W-:Y:S01]  /*12c90*/  FFMA.FTZ R126, R235, UR10, -R122.reuse ;  /* 0x0000000aeb7e7c23 */ /* 0x100fe2000801087a */
[--C-:B------:R-:W-:Y:S01]  /*12ca0*/  FFMA.FTZ R59, R231, UR10, -R122.reuse ;  /* 0x0000000ae73b7c23 */ /* 0x100fe2000801087a */
[----:B------:R-:W-:Y:S01]  /*12cb0*/  FFMA.FTZ R0, R233, UR10, -R122 ;  /* 0x0000000ae9007c23 */ /* 0x000fe2000801087a */
[----:B------:R-:W2:Y:S01]  /*12cc0*/  MUFU.EX2 R178, R178 ;  /* 0x000000b200b27308 */ /* 0x000ea20000000800 */
[----:B------:R-:W-:Y:S01]  /*12cd0*/  FFMA.FTZ R58, R61, UR10, -R172 ;  /* 0x0000000a3d3a7c23 */ /* 0x000fe200080108ac */
[----:B------:R-:W-:Y:S01]  /*12ce0*/  FFMA.FTZ R66, R65, UR10, -R122 ;  /* 0x0000000a41427c23 */ /* 0x000fe2000801087a */
[----:B------:R-:W3:Y:S01]  /*12cf0*/  LDSM.16.MT88.4 R60, [R118+0x9400] ;  /* 0x00940000763c783b */ /* 0x000ee20000004200 */
[----:B------:R-:W4:Y:S01]  /*12d00*/  MUFU.EX2 R174, R174 ;  /* 0x000000ae00ae7308 */ /* 0x000f220000000800 */
[----:B------:R-:W-:Y:S01]  /*12d10*/  FFMA.FTZ R64, R229, UR10, -R172 ;  /* 0x0000000ae5407c23 */ /* 0x000fe200080108ac */
[--C-:B------:R-:W-:Y:S01]  /*12d20*/  FFMA.FTZ R119, R119, UR10, -R122.reuse ;  /* 0x0000000a77777c23 */ /* 0x100fe2000801087a */
[--C-:B------:R-:W-:Y:S01]  /*12d30*/  FFMA.FTZ R65, R223, UR10, -R122.reuse ;  /* 0x0000000adf417c23 */ /* 0x100fe2000801087a */
[----:B------:R-:W-:Y:S01]  /*12d40*/  MUFU.EX2 R176, R176 ;  /* 0x000000b000b07308 */ /* 0x000fe20000000800 */
[----:B------:R-:W-:Y:S01]  /*12d50*/  FFMA.FTZ R2, R225, UR10, -R122 ;  /* 0x0000000ae1027c23 */ /* 0x000fe2000801087a */
[--C-:B------:R-:W-:Y:S01]  /*12d60*/  FFMA.FTZ R132, R133, UR10, -R172.reuse ;  /* 0x0000000a85847c23 */ /* 0x100fe200080108ac */
[----:B------:R-:W-:Y:S01]  /*12d70*/  FFMA.FTZ R130, R217, UR10, -R172 ;  /* 0x0000000ad9827c23 */ /* 0x000fe200080108ac */
[----:B------:R-:W5:Y:S01]  /*12d80*/  MUFU.EX2 R128, R128 ;  /* 0x0000008000807308 */ /* 0x000f620000000800 */
[----:B------:R-:W-:Y:S01]  /*12d90*/  FFMA.FTZ R136, R139, UR10, -R122 ;  /* 0x0000000a8b887c23 */ /* 0x000fe2000801087a */
[-C--:B--2---:R-:W-:Y:S01]  /*12da0*/  FMUL.FTZ R12, R72, R178.reuse ;  /* 0x000000b2480c7220 */ /* 0x084fe20000410000 */
[-C--:B------:R-:W-:Y:S01]  /*12db0*/  FMUL.FTZ R13, R73, R178.reuse ;  /* 0x000000b2490d7220 */ /* 0x080fe20000410000 */
[----:B------:R-:W-:Y:S01]  /*12dc0*/  MUFU.EX2 R124, R124 ;  /* 0x0000007c007c7308 */ /* 0x000fe20000000800 */
[----:B------:R-:W-:Y:S01]  /*12dd0*/  FMUL.FTZ R45, R105, R178 ;  /* 0x000000b2692d7220 */ /* 0x000fe20000410000 */
[-C--:B----4-:R-:W-:Y:S01]  /*12de0*/  FMUL.FTZ R14, R74, R174.reuse ;  /* 0x000000ae4a0e7220 */ /* 0x090fe20000410000 */
[----:B------:R-:W-:Y:S01]  /*12df0*/  FMUL.FTZ R15, R75, R174 ;  /* 0x000000ae4b0f7220 */ /* 0x000fe20000410000 */
[----:B------:R-:W2:Y:S01]  /*12e00*/  MUFU.EX2 R57, R57 ;  /* 0x0000003900397308 */ /* 0x000ea20000000800 */
[----:B------:R-:W4:Y:S01]  /*12e10*/  LDSM.16.MT88.4 R72, [R141+0x9400] ;  /* 0x009400008d48783b */ /* 0x000f220000004200 */
[--C-:B------:R-:W-:Y:S01]  /*12e20*/  FFMA.FTZ R105, R117, UR10, -R172.reuse ;  /* 0x0000000a75697c23 */ /* 0x100fe200080108ac */
[-C--:B------:R-:W-:Y:S01]  /*12e30*/  FMUL.FTZ R76, R76, R178.reuse ;  /* 0x000000b24c4c7220 */ /* 0x080fe20000410000 */
[----:B------:R-:W-:Y:S01]  /*12e40*/  MUFU.EX2 R181, R181 ;  /* 0x000000b500b57308 */ /* 0x000fe20000000800 */
[----:B------:R-:W-:Y:S01]  /*12e50*/  FMUL.FTZ R77, R77, R178 ;  /* 0x000000b24d4d7220 */ /* 0x000fe20000410000 */
[----:B-----5:R-:W-:Y:S01]  /*12e60*/  F2FP.BF16.F32.PACK_AB R48, R128, R176 ;  /* 0x000000b08030723e */ /* 0x020fe200000010ff */
[-C--:B------:R-:W-:Y:S01]  /*12e70*/  FMUL.FTZ R78, R78, R174.reuse ;  /* 0x000000ae4e4e7220 */ /* 0x080fe20000410000 */
[----:B------:R-:W5:Y:S01]  /*12e80*/  MUFU.EX2 R126, R126 ;  /* 0x0000007e007e7308 */ /* 0x000f620000000800 */
[----:B------:R-:W-:Y:S01]  /*12e90*/  FMUL.FTZ R79, R79, R174 ;  /* 0x000000ae4f4f7220 */ /* 0x000fe20000410000 */
[----:B------:R-:W-:Y:S01]  /*12ea0*/  FFMA.FTZ R117, R227, UR10, -R172 ;  /* 0x0000000ae3757c23 */ /* 0x000fe200080108ac */
[-C--:B------:R-:W-:Y:S01]  /*12eb0*/  FMUL.FTZ R4, R112, R178.reuse ;  /* 0x000000b270047220 */ /* 0x080fe20000410000 */
[----:B------:R-:W-:Y:S01]  /*12ec0*/  MUFU.EX2 R59, R59 ;  /* 0x0000003b003b7308 */ /* 0x000fe20000000800 */
[----:B------:R-:W-:Y:S01]  /*12ed0*/  FMUL.FTZ R5, R113, R178 ;  /* 0x000000b271057220 */ /* 0x000fe20000410000 */
[----:B--2---:R-:W-:Y:S01]  /*12ee0*/  F2FP.BF16.F32.PACK_AB R50, R57, R124 ;  /* 0x0000007c3932723e */ /* 0x004fe200000010ff */
[-C--:B------:R-:W-:Y:S01]  /*12ef0*/  FMUL.FTZ R6, R114, R174.reuse ;  /* 0x000000ae72067220 */ /* 0x080fe20000410000 */
[----:B------:R-:W2:Y:S01]  /*12f00*/  MUFU.EX2 R0, R0 ;  /* 0x0000000000007308 */ /* 0x000ea20000000800 */
[----:B------:R-:W-:Y:S01]  /*12f10*/  FMUL.FTZ R7, R115, R174 ;  /* 0x000000ae73077220 */ /* 0x000fe20000410000 */
[-C--:B------:R-:W-:Y:S01]  /*12f20*/  FMUL.FTZ R68, R68, R178.reuse ;  /* 0x000000b244447220 */ /* 0x080fe20000410000 */
[----:B------:R-:W-:Y:S01]  /*12f30*/  FMUL.FTZ R69, R69, R178 ;  /* 0x000000b245457220 */ /* 0x000fe20000410000 */
[----:B------:R-:W-:Y:S01]  /*12f40*/  MUFU.EX2 R105, R105 ;  /* 0x0000006900697308 */ /* 0x000fe20000000800 */
[-C--:B------:R-:W-:Y:S01]  /*12f50*/  FMUL.FTZ R70, R70, R174.reuse ;  /* 0x000000ae46467220 */ /* 0x080fe20000410000 */
[----:B-----5:R-:W-:Y:S01]  /*12f60*/  F2FP.BF16.F32.PACK_AB R49, R126, R181 ;  /* 0x000000b57e31723e */ /* 0x020fe200000010ff */
[----:B------:R-:W-:Y:S01]  /*12f70*/  FMUL.FTZ R71, R71, R174 ;  /* 0x000000ae47477220 */ /* 0x000fe20000410000 */
[----:B------:R-:W5:Y:S01]  /*12f80*/  MUFU.EX2 R64, R64 ;  /* 0x0000004000407308 */ /* 0x000f620000000800 */
[-C--:B------:R-:W-:Y:S01]  /*12f90*/  FMUL.FTZ R20, R80, R178.reuse ;  /* 0x000000b250147220 */ /* 0x080fe20000410000 */
[----:B------:R-:W-:Y:S01]  /*12fa0*/  FMUL.FTZ R21, R81, R178 ;  /* 0x000000b251157220 */ /* 0x000fe20000410000 */
[-C--:B------:R-:W-:Y:S01]  /*12fb0*/  FMUL.FTZ R22, R82, R174.reuse ;  /* 0x000000ae52167220 */ /* 0x080fe20000410000 */
[----:B------:R-:W-:Y:S01]  /*12fc0*/  MUFU.EX2 R117, R117 ;  /* 0x0000007500757308 */ /* 0x000fe20000000800 */
[----:B------:R-:W-:Y:S01]  /*12fd0*/  FMUL.FTZ R23, R83, R174 ;  /* 0x000000ae53177220 */ /* 0x000fe20000410000 */
[----:B--2---:R-:W-:Y:S01]  /*12fe0*/  F2FP.BF16.F32.PACK_AB R51, R0, R59 ;  /* 0x0000003b0033723e */ /* 0x004fe200000010ff */
        /* <DEDUP_REMOVED lines=9> */
[----:B------:R-:W2:Y:S01]  /*13080*/  MUFU.EX2 R66, R66 ;  /* 0x0000004200427308 */ /* 0x000ea20000000800 */
[-C--:B------:R-:W-:Y:S01]  /*13090*/  FMUL.FTZ R38, R98, R174.reuse ;  /* 0x000000ae62267220 */ /* 0x080fe20000410000 */
[----:B------:R-:W-:Y:S01]  /*130a0*/  FMUL.FTZ R39, R99, R174 ;  /* 0x000000ae63277220 */ /* 0x000fe20000410000 */
[-C--:B------:R-:W-:Y:S01]  /*130b0*/  FMUL.FTZ R84, R84, R178.reuse ;  /* 0x000000b254547220 */ /* 0x080fe20000410000 */
[----:B------:R-:W-:Y:S01]  /*130c0*/  MUFU.EX2 R65, R65 ;  /* 0x0000004100417308 */ /* 0x000fe20000000800 */
[C---:B------:R-:W-:Y:S01]  /*130d0*/  HMMA.16816.F32.BF16 R16, R48.reuse, R18, R76 ;  /* 0x000000123010723c */ /* 0x040fe2000004184c */
[----:B------:R-:W-:Y:S01]  /*130e0*/  FMUL.FTZ R85, R85, R178 ;  /* 0x000000b255557220 */ /* 0x000fe20000410000 */
[-C--:B------:R-:W-:Y:S01]  /*130f0*/  FMUL.FTZ R86, R86, R174.reuse ;  /* 0x000000ae56567220 */ /* 0x080fe20000410000 */
[----:B------:R-:W3:Y:S01]  /*13100*/  MUFU.EX2 R2, R2 ;  /* 0x0000000200027308 */ /* 0x000ee20000000800 */
        /* <DEDUP_REMOVED lines=18> */
[--C-:B------:R-:W-:Y:S01]  /*13230*/  FFMA.FTZ R137, R137, UR10, -R122.reuse ;  /* 0x0000000a89897c23 */ /* 0x100fe2000801087a */
[----:B------:R-:W-:Y:S01]  /*13240*/  FFMA.FTZ R134, R215, UR10, -R122 ;  /* 0x0000000ad7867c23 */ /* 0x000fe2000801087a */
[--C-:B------:R-:W-:Y:S01]  /*13250*/  FFMA.FTZ R221, R221, UR10, -R172.reuse ;  /* 0x0000000adddd7c23 */ /* 0x100fe200080108ac */
[--C-:B------:R-:W-:Y:S01]  /*13260*/  FFMA.FTZ R219, R219, UR10, -R172.reuse ;  /* 0x0000000adbdb7c23 */ /* 0x100fe200080108ac */
[----:B------:R-:W-:Y:S01]  /*13270*/  MUFU.EX2 R132, R132 ;  /* 0x0000008400847308 */ /* 0x000fe20000000800 */
[----:B------:R-:W-:Y:S01]  /*13280*/  FFMA.FTZ R180, R209, UR10, -R172 ;  /* 0x0000000ad1b47c23 */ /* 0x000fe200080108ac */
[C---:B------:R-:W-:Y:S01]  /*13290*/  HMMA.16816.F32.BF16 R8, R48.reuse, R10, R68 ;  /* 0x0000000a3008723c */ /* 0x040fe20000041844 */
[----:B------:R-:W1:Y:S01]  /*132a0*/  LDSM.16.MT88.4 R68, [R141+0xb400] ;  /* 0x00b400008d44783b */ /* 0x000e620000004200 */
[----:B------:R-:W1:Y:S01]  /*132b0*/  MUFU.EX2 R133, R221 ;  /* 0x000000dd00857308 */ /* 0x000e620000000800 */
[----:B------:R-:W-:Y:S01]  /*132c0*/  FFMA.FTZ R186, R199, UR10, -R122 ;  /* 0x0000000ac7ba7c23 */ /* 0x000fe2000801087a */
[----:B------:R-:W-:Y:S01]  /*132d0*/  FFMA.FTZ R182, R207, UR10, -R172 ;  /* 0x0000000acfb67c23 */ /* 0x000fe200080108ac */
[--C-:B------:R-:W-:Y:S01]  /*132e0*/  FFMA.FTZ R209, R205, UR10, -R122.reuse ;  /* 0x0000000acdd17c23 */ /* 0x100fe2000801087a */
[----:B------:R-:W-:Y:S01]  /*132f0*/  MUFU.EX2 R130, R130 ;  /* 0x0000008200827308 */ /* 0x000fe20000000800 */
[--C-:B------:R-:W-:Y:S01]  /*13300*/  FFMA.FTZ R199, R201, UR10, -R122.reuse ;  /* 0x0000000ac9c77c23 */ /* 0x100fe2000801087a */
[C---:B------:R-:W-:Y:S01]  /*13310*/  HMMA.16816.F32.BF16 R20, R48.reuse, R24, R20 ;  /* 0x000000183014723c */ /* 0x040fe20000041814 */
[----:B------:R-:W-:Y:S01]  /*13320*/  FFMA.FTZ R184, R203, UR10, -R122 ;  /* 0x0000000acbb87c23 */ /* 0x000fe2000801087a */
[----:B------:R-:W-:Y:S01]  /*13330*/  MUFU.EX2 R136, R136 ;  /* 0x0000008800887308 */ /* 0x000fe20000000800 */
[--C-:B------:R-:W-:Y:S01]  /*13340*/  FFMA.FTZ R211, R211, UR10, -R172.reuse ;  /* 0x0000000ad3d37c23 */ /* 0x100fe200080108ac */
        /* <DEDUP_REMOVED lines=8> */
[--C-:B------:R-:W-:Y:S01]  /*133d0*/  FFMA.FTZ R193, R193, UR10, -R172.reuse ;  /* 0x0000000ac1c17c23 */ /* 0x100fe200080108ac */
[----:B------:R-:W-:Y:S01]  /*133e0*/  FFMA.FTZ R191, R191, UR10, -R172 ;  /* 0x0000000abfbf7c23 */ /* 0x000fe200080108ac */
[----:B------:R-:W-:Y:S01]  /*133f0*/  MUFU.EX2 R207, R211 ;  /* 0x000000d300cf7308 */ /* 0x000fe20000000800 */
[----:B------:R-:W-:Y:S01]  /*13400*/  FFMA.FTZ R81, R163, R178, R176 ;  /* 0x000000b2a3517223 */ /* 0x000fe200000100b0 */
[C---:B------:R-:W-:Y:S01]  /*13410*/  HMMA.16816.F32.BF16 R36, R48.reuse, R40, R36 ;  /* 0x000000283024723c */ /* 0x040fe20000041824 */
[----:B------:R-:W-:Y:S01]  /*13420*/  FFMA.FTZ R163, R177, UR10, -R172 ;  /* 0x0000000ab1a37c23 */ /* 0x000fe200080108ac */
[----:B------:R-:W-:Y:S01]  /*13430*/  MUFU.EX2 R182, R182 ;  /* 0x000000b600b67308 */ /* 0x000fe20000000800 */
[--C-:B------:R-:W-:Y:S01]  /*13440*/  FFMA.FTZ R178, R147, UR10, -R122.reuse ;  /* 0x0000000a93b27c23 */ /* 0x100fe2000801087a */
[----:B------:R-:W-:Y:S01]  /*13450*/  FFMA.FTZ R176, R165, UR10, -R122 ;  /* 0x0000000aa5b07c23 */ /* 0x000fe2000801087a */
[--C-:B------:R-:W-:Y:S01]  /*13460*/  FFMA.FTZ R167, R167, UR10, -R172.reuse ;  /* 0x0000000aa7a77c23 */ /* 0x100fe200080108ac */
[----:B------:R-:W-:Y:S01]  /*13470*/  MUFU.EX2 R180, R180 ;  /* 0x000000b400b47308 */ /* 0x000fe20000000800 */
[--C-:B------:R-:W-:Y:S01]  /*13480*/  FFMA.FTZ R138, R138, UR10, -R172.reuse ;  /* 0x0000000a8a8a7c23 */ /* 0x100fe200080108ac */
[C---:B------:R-:W-:Y:S01]  /*13490*/  HMMA.16816.F32.BF16 R24, R48.reuse, R26, R84 ;  /* 0x0000001a3018723c */ /* 0x040fe20000041854 */
[--C-:B------:R-:W-:Y:S01]  /*134a0*/  FFMA.FTZ R175, R175, UR10, -R172.reuse ;  /* 0x0000000aafaf7c23 */ /* 0x100fe200080108ac */
[----:B------:R-:W-:Y:S01]  /*134b0*/  MUFU.EX2 R205, R213 ;  /* 0x000000d500cd7308 */ /* 0x000fe20000000800 */
[--C-:B------:R-:W-:Y:S01]  /*134c0*/  FFMA.FTZ R162, R162, UR10, -R172.reuse ;  /* 0x0000000aa2a27c23 */ /* 0x100fe200080108ac */
[----:B------:R-:W-:Y:S01]  /*134d0*/  FFMA.FTZ R169, R169, UR10, -R172 ;  /* 0x0000000aa9a97c23 */ /* 0x000fe200080108ac */
[----:B------:R-:W-:Y:S01]  /*134e0*/  FFMA.FTZ R125, R125, UR10, -R122 ;  /* 0x0000000a7d7d7c23 */ /* 0x000fe2000801087a */
[----:B------:R-:W-:Y:S01]  /*134f0*/  MUFU.EX2 R209, R209 ;  /* 0x000000d100d17308 */ /* 0x000fe20000000800 */
[----:B------:R-:W-:Y:S01]  /*13500*/  LDSM.16.MT88.4 R84, [R141+0xc800] ;  /* 0x00c800008d54783b */ /* 0x000fe20000004200 */
[C---:B------:R-:W-:Y:S01]  /*13510*/  HMMA.16816.F32.BF16 R32, R48.reuse, R34, R92 ;  /* 0x000000223020723c */ /* 0x040fe2000004185c */
[----:B------:R-:W-:Y:S01]  /*13520*/  FFMA.FTZ R181, R164, R174, R181 ;  /* 0x000000aea4b57223 */ /* 0x000fe200000100b5 */
[----:B------:R-:W-:Y:S01]  /*13530*/  MUFU.EX2 R186, R186 ;  /* 0x000000ba00ba7308 */ /* 0x000fe20000000800 */
[----:B------:R-:W-:Y:S01]  /*13540*/  FADD.FTZ R81, R128, R81 ;  /* 0x0000005180517221 */ /* 0x000fe20000010000 */
[----:B------:R-:W-:Y:S01]  /*13550*/  LDSM.16.MT88.4 R92, [R118+0xc800] ;  /* 0x00c80000765c783b */ /* 0x000fe20000004200 */
[----:B------:R-:W-:Y:S01]  /*13560*/  FADD.FTZ R126, R126, R181 ;  /* 0x000000b57e7e7221 */ /* 0x000fe20000010000 */
        /* <DEDUP_REMOVED lines=9> */
[----:B------:R-:W-:Y:S01]  /*13600*/  FFMA.FTZ R168, R168, UR10, -R172 ;  /* 0x0000000aa8a87c23 */ /* 0x000fe200080108ac */
[C---:B------:R-:W-:Y:S01]  /*13610*/  HMMA.16816.F32.BF16 R44, R48.reuse, R52, R44 ;  /* 0x00000034302c723c */ /* 0x040fe2000004182c */
[----:B-----5:R-:W-:Y:S01]  /*13620*/  F2FP.BF16.F32.PACK_AB R52, R64, R105 ;  /* 0x000000694034723e */ /* 0x020fe200000010ff */
[----:B------:R-:W-:Y:S01]  /*13630*/  MUFU.EX2 R187, R193 ;  /* 0x000000c100bb7308 */ /* 0x000fe20000000800 */
[----:B--2---:R-:W-:Y:S01]  /*13640*/  F2FP.BF16.F32.PACK_AB R53, R66, R119 ;  /* 0x000000774235723e */ /* 0x004fe200000010ff */
[----:B------:R-:W-:Y:S01]  /*13650*/  FADD.FTZ R119, R119, R0 ;  /* 0x0000000077777221 */ /* 0x000fe20000010000 */
[--C-:B------:R-:W-:Y:S01]  /*13660*/  FFMA.FTZ R179, R179, UR10, -R172.reuse ;  /* 0x0000000ab3b37c23 */ /* 0x100fe200080108ac */
[----:B------:R-:W-:Y:S01]  /*13670*/  MUFU.EX2 R188, R188 ;  /* 0x000000bc00bc7308 */ /* 0x000fe20000000800 */
[--C-:B------:R-:W-:Y:S01]  /*13680*/  FFMA.FTZ R171, R171, UR10, -R172.reuse ;  /* 0x0000000aabab7c23 */ /* 0x100fe200080108ac */
[----:B------:R-:W-:Y:S01]  /*13690*/  HMMA.16816.F32.BF16 R48, R48, R54, R108 ;  /* 0x000000363030723c */ /* 0x000fe2000004186c */
[----:B------:R-:W-:Y:S01]  /*136a0*/  F2FP.BF16.F32.PACK_AB R54, R58, R117 ;  /* 0x000000753a36723e */ /* 0x000fe200000010ff */
[----:B------:R-:W-:Y:S01]  /*136b0*/  MUFU.EX2 R183, R191 ;  /* 0x000000bf00b77308 */ /* 0x000fe20000000800 */
[----:B---3--:R-:W-:Y:S01]  /*136c0*/  F2FP.BF16.F32.PACK_AB R55, R2, R65 ;  /* 0x000000410237723e */ /* 0x008fe200000010ff */
[----:B------:R-:W-:Y:S01]  /*136d0*/  FADD.FTZ R66, R66, R119 ;  /* 0x0000007742427221 */ /* 0x000fe20000010000 */
[----:B------:R-:W-:Y:S01]  /*136e0*/  FFMA.FTZ R170, R170, UR10, -R172 ;  /* 0x0000000aaaaa7c23 */ /* 0x000fe200080108ac */
[----:B------:R-:W-:Y:S01]  /*136f0*/  MUFU.EX2 R194, R194 ;  /* 0x000000c200c27308 */ /* 0x000fe20000000800 */
[----:B------:R-:W-:Y:S01]  /*13700*/  FFMA.FTZ R121, R121, UR10, -R122 ;  /* 0x0000000a79797c23 */ /* 0x000fe2000801087a */
[----:B------:R-:W-:Y:S01]  /*13710*/  FADD.FTZ R65, R65, R66 ;  /* 0x0000004241417221 */ /* 0x000fe20000010000 */
[--C-:B------:R-:W-:Y:S01]  /*13720*/  FFMA.FTZ R116, R116, UR10, -R122.reuse ;  /* 0x0000000a74747c23 */ /* 0x100fe2000801087a */
[----:B------:R-:W-:Y:S01]  /*13730*/  HMMA.16816.F32.BF16 R12, R52, R60, R12 ;  /* 0x0000003c340c723c */ /* 0x000fe2000004180c */
[----:B------:R-:W-:Y:S01]  /*13740*/  MUFU.EX2 R190, R190 ;  /* 0x000000be00be7308 */ /* 0x000fe20000000800 */
[----:B------:R-:W-:Y:S01]  /*13750*/  FADD.FTZ R2, R2, R65 ;  /* 0x0000004102027221 */ /* 0x000fe20000010000 */
[--C-:B------:R-:W-:Y:S01]  /*13760*/  FFMA.FTZ R123, R123, UR10, -R122.reuse ;  /* 0x0000000a7b7b7c23 */ /* 0x100fe2000801087a */
[----:B------:R-:W-:Y:S01]  /*13770*/  FFMA.FTZ R120, R120, UR10, -R122 ;  /* 0x0000000a78787c23 */ /* 0x000fe2000801087a */
[----:B------:R-:W-:Y:S01]  /*13780*/  MUFU.EX2 R163, R163 ;  /* 0x000000a300a37308 */ /* 0x000fe20000000800 */
[----:B------:R-:W-:-:S02]  /*13790*/  MOV R0, R3 ;  /* 0x0000000300007202 */ /* 0x000fc40000000f00 */
[C---:B------:R-:W-:Y:S01]  /*137a0*/  HMMA.16816.F32.BF16 R16, R52.reuse, R62, R16 ;  /* 0x0000003e3410723c */ /* 0x040fe20000041810 */
[----:B------:R-:W2:Y:S01]  /*137b0*/  LDSM.16.MT88.4 R60, [R118+0xd400] ;  /* 0x00d40000763c783b */ /* 0x000ea20000004200 */
[----:B------:R-:W-:Y:S04]  /*137c0*/  MUFU.EX2 R147, R167 ;  /* 0x000000a700937308 */ /* 0x000fe80000000800 */
[----:B------:R-:W-:Y:S02]  /*137d0*/  MUFU.EX2 R178, R178 ;  /* 0x000000b200b27308 */ /* 0x000fe40000000800 */
[C---:B----4-:R-:W-:Y:S02]  /*137e0*/  HMMA.16816.F32.BF16 R4, R52.reuse, R72, R4 ;  /* 0x000000483404723c */ /* 0x050fe40000041804 */
[----:B------:R-:W-:Y:S04]  /*137f0*/  MUFU.EX2 R176, R176 ;  /* 0x000000b000b07308 */ /* 0x000fe80000000800 */
[----:B------:R-:W-:Y:S02]  /*13800*/  MUFU.EX2 R168, R168 ;  /* 0x000000a800a87308 */ /* 0x000fe40000000800 */
[C---:B------:R-:W-:Y:S01]  /*13810*/  HMMA.16816.F32.BF16 R8, R52.reuse, R74, R8 ;  /* 0x0000004a3408723c */ /* 0x040fe20000041808 */
[----:B------:R-:W3:Y:S01]  /*13820*/  LDSM.16.MT88.4 R72, [R141+0xd400] ;  /* 0x00d400008d48783b */ /* 0x000ee20000004200 */
[----:B------:R-:W-:Y:S04]  /*13830*/  MUFU.EX2 R179, R179 ;  /* 0x000000b300b37308 */ /* 0x000fe80000000800 */
[----:B------:R-:W-:Y:S02]  /*13840*/  MUFU.EX2 R171, R171 ;  /* 0x000000ab00ab7308 */ /* 0x000fe40000000800 */
[C---:B-1----:R-:W-:Y:S01]  /*13850*/  HMMA.16816.F32.BF16 R28, R52.reuse, R76, R28 ;  /* 0x0000004c341c723c */ /* 0x042fe2000004181c */
[----:B------:R-:W-:Y:S01]  /*13860*/  FFMA.FTZ R76, R135, UR10, -R122 ;  /* 0x0000000a874c7c23 */ /* 0x000fe2000801087a */
[----:B------:R-:W-:Y:S04]  /*13870*/  MUFU.EX2 R170, R170 ;  /* 0x000000aa00aa7308 */ /* 0x000fe80000000800 */
[----:B------:R-:W-:Y:S02]  /*13880*/  MUFU.EX2 R135, R219 ;  /* 0x000000db00877308 */ /* 0x000fe40000000800 */
[C---:B------:R-:W-:Y:S02]  /*13890*/  HMMA.16816.F32.BF16 R20, R52.reuse, R68, R20 ;  /* 0x000000443414723c */ /* 0x040fe40000041814 */
[----:B------:R1:W4:Y:S04]  /*138a0*/  MUFU.EX2 R139, R76 ;  /* 0x0000004c008b7308 */ /* 0x0003280000000800 */
[----:B------:R-:W-:Y:S02]  /*138b0*/  MUFU.EX2 R121, R121 ;  /* 0x0000007900797308 */ /* 0x000fe40000000800 */
[C---:B------:R-:W-:Y:S01]  /*138c0*/  HMMA.16816.F32.BF16 R24, R52.reuse, R70, R24 ;  /* 0x000000463418723c */ /* 0x040fe20000041818 */
[----:B------:R-:W5:Y:S01]  /*138d0*/  LDSM.16.MT88.4 R68, [R141+0xb800] ;  /* 0x00b800008d44783b */ /* 0x000f620000004200 */
[----:B------:R-:W-:Y:S06]  /*138e0*/  MUFU.EX2 R116, R116 ;  /* 0x0000007400747308 */ /* 0x000fec0000000800 */
        /* <DEDUP_REMOVED lines=8> */
[----:B-1----:R-:W1:Y:S01]  /*13970*/  LDSM.16.MT88.4 R76, [R118+0xb800] ;  /* 0x00b80000764c783b */ /* 0x002e620000004200 */
[----:B----4-:R-:W-:Y:S01]  /*13980*/  F2FP.BF16.F32.PACK_AB R53, R136, R139 ;  /* 0x0000008b8835723e */ /* 0x010fe200000010ff */
[----:B------:R-:W-:Y:S01]  /*13990*/  FADD.FTZ R139, R139, R2 ;  /* 0x000000028b8b7221 */ /* 0x000fe20000010000 */
[----:B------:R-:W-:-:S02]  /*139a0*/  F2FP.BF16.F32.PACK_AB R54, R135, R130 ;  /* 0x000000828736723e */ /* 0x000fc400000010ff */
[----:B------:R-:W-:Y:S01]  /*139b0*/  F2FP.BF16.F32.PACK_AB R55, R134, R137 ;  /* 0x000000898637723e */ /* 0x000fe200000010ff */
[----:B------:R-:W-:Y:S01]  /*139c0*/  FADD.FTZ R136, R136, R139 ;  /* 0x0000008b88887221 */ /* 0x000fe20000010000 */
[----:B------:R-:W-:-:S03]  /*139d0*/  MOV R2, R56 ;  /* 0x0000003800027202 */ /* 0x000fc60000000f00 */
[----:B------:R-:W-:Y:S02]  /*139e0*/  FADD.FTZ R137, R137, R136 ;  /* 0x0000008889897221 */ /* 0x000fe40000010000 */
[----:B-----5:R-:W-:Y:S02]  /*139f0*/  HMMA.16816.F32.BF16 R20, R52, R68, R20 ;  /* 0x000000443414723c */ /* 0x020fe40000041814 */
[----:B------:R-:W-:-:S06]  /*13a00*/  FADD.FTZ R134, R134, R137 ;  /* 0x0000008986867221 */ /* 0x000fcc0000010000 */
[C---:B--2---:R-:W-:Y:S08]  /*13a10*/  HMMA.16816.F32.BF16 R12, R52.reuse, R60, R12 ;  /* 0x0000003c340c723c */ /* 0x044ff0000004180c */
[C---:B------:R-:W-:Y:S01]  /*13a20*/  HMMA.16816.F32.BF16 R16, R52.reuse, R62, R16 ;  /* 0x0000003e3410723c */ /* 0x040fe20000041810 */
[----:B------:R-:W2:Y:S07]  /*13a30*/  LDSM.16.MT88.4 R60, [R118+0xd800] ;  /* 0x00d80000763c783b */ /* 0x000eae0000004200 */
[C---:B---3--:R-:W-:Y:S08]  /*13a40*/  HMMA.16816.F32.BF16 R4, R52.reuse, R72, R4 ;  /* 0x000000483404723c */ /* 0x048ff00000041804 */
        /* <DEDUP_REMOVED lines=14> */
[----:B------:R-:W-:Y:S01]  /*13b30*/  F2FP.BF16.F32.PACK_AB R53, R186, R209 ;  /* 0x000000d1ba35723e */ /* 0x000fe200000010ff */
[----:B------:R-:W-:Y:S01]  /*13b40*/  FADD.FTZ R209, R209, R134 ;  /* 0x00000086d1d17221 */ /* 0x000fe20000010000 */
[----:B------:R-:W-:Y:S02]  /*13b50*/  F2FP.BF16.F32.PACK_AB R54, R205, R180 ;  /* 0x000000b4cd36723e */ /* 0x000fe400000010ff */
[----:B------:R-:W-:Y:S01]  /*13b60*/  F2FP.BF16.F32.PACK_AB R55, R184, R199 ;  /* 0x000000c7b837723e */ /* 0x000fe200000010ff */
[----:B------:R-:W-:-:S04]  /*13b70*/  FADD.FTZ R186, R186, R209 ;  /* 0x000000d1baba7221 */ /* 0x000fc80000010000 */
[----:B------:R-:W-:Y:S02]  /*13b80*/  FADD.FTZ R199, R199, R186 ;  /* 0x000000bac7c77221 */ /* 0x000fe40000010000 */
[----:B----4-:R-:W-:Y:S02]  /*13b90*/  HMMA.16816.F32.BF16 R20, R52, R68, R20 ;  /* 0x000000443414723c */ /* 0x010fe40000041814 */
        /* <DEDUP_REMOVED lines=30> */
[----:B------:R-:W-:-:S05]  /*13d80*/  FADD.FTZ R185, R185, R190 ;  /* 0x000000beb9b97221 */ /* 0x000fca0000010000 */
[C---:B------:R-:W-:Y:S01]  /*13d90*/  HMMA.16816.F32.BF16 R8, R52.reuse, R70, R8 ;  /* 0x000000463408723c */ /* 0x040fe20000041808 */
[----:B------:R-:W3:Y:S07]  /*13da0*/  LDSM.16.MT88.4 R68, [R141+0xe000] ;  /* 0x00e000008d44783b */ /* 0x000eee0000004200 */
[C---:B-1----:R-:W-:Y:S08]  /*13db0*/  HMMA.16816.F32.BF16 R12, R52.reuse, R60, R12 ;  /* 0x0000003c340c723c */ /* 0x042ff0000004180c */
        /* <DEDUP_REMOVED lines=9> */
[C---:B------:R-:W-:Y:S01]  /*13e50*/  HMMA.16816.F32.BF16 R32, R52.reuse, R74, R32 ;  /* 0x0000004a3420723c */ /* 0x040fe20000041820 */
[----:B------:R-:W-:Y:S07]  /*13e60*/  LDSM.16.MT88.4 R72, [R118+0xa400] ;  /* 0x00a400007648783b */ /* 0x000fee0000004200 */
[----:B-1----:R-:W-:Y:S01]  /*13e70*/  HMMA.16816.F32.BF16 R44, R52, R60, R44 ;  /* 0x0000003c342c723c */ /* 0x002fe2000004182c */
[--C-:B------:R-:W-:Y:S01]  /*13e80*/  FFMA.FTZ R60, R166, UR10, -R172.reuse ;  /* 0x0000000aa63c7c23 */ /* 0x100fe200080108ac */
[----:B------:R-:W-:-:S03]  /*13e90*/  FFMA.FTZ R166, R160, UR10, -R172 ;  /* 0x0000000aa0a67c23 */ /* 0x000fc600080108ac */
[----:B------:R1:W3:Y:S03]  /*13ea0*/  MUFU.EX2 R160, R60 ;  /* 0x0000003c00a07308 */ /* 0x0002e60000000800 */
[----:B------:R-:W-:Y:S01]  /*13eb0*/  HMMA.16816.F32.BF16 R48, R52, R62, R48 ;  /* 0x0000003e3430723c */ /* 0x000fe20000041830 */
[--C-:B------:R-:W-:Y:S01]  /*13ec0*/  FFMA.FTZ R52, R161, UR10, -R122.reuse ;  /* 0x0000000aa1347c23 */ /* 0x100fe2000801087a */
[----:B------:R-:W-:Y:S01]  /*13ed0*/  FFMA.FTZ R161, R173, UR10, -R122 ;  /* 0x0000000aada17c23 */ /* 0x000fe2000801087a */
[----:B------:R-:W5:Y:S04]  /*13ee0*/  MUFU.EX2 R166, R166 ;  /* 0x000000a600a67308 */ /* 0x000f680000000800 */
[----:B------:R4:W2:Y:S04]  /*13ef0*/  MUFU.EX2 R165, R52 ;  /* 0x0000003400a57308 */ /* 0x0008a80000000800 */
[----:B------:R-:W2:Y:S01]  /*13f00*/  MUFU.EX2 R161, R161 ;  /* 0x000000a100a17308 */ /* 0x000ea20000000800 */
[----:B-1----:R-:W1:Y:S01]  /*13f10*/  LDSM.16.MT88.4 R60, [R118+0xc400] ;  /* 0x00c40000763c783b */ /* 0x002e620000004200 */
[----:B---3--:R-:W-:-:S02]  /*13f20*/  F2FP.BF16.F32.PACK_AB R108, R160, R163 ;  /* 0x000000a3a06c723e */ /* 0x008fc400000010ff */
[----:B-----5:R-:W-:Y:S01]  /*13f30*/  F2FP.BF16.F32.PACK_AB R110, R147, R166 ;  /* 0x000000a6936e723e */ /* 0x020fe200000010ff */
[----:B----4-:R-:W3:Y:S01]  /*13f40*/  LDSM.16.MT88.4 R52, [R141+0xe400] ;  /* 0x00e400008d34783b */ /* 0x010ee20000004200 */
[----:B--2---:R-:W-:Y:S01]  /*13f50*/  F2FP.BF16.F32.PACK_AB R109, R165, R178 ;  /* 0x000000b2a56d723e */ /* 0x004fe200000010ff */
[----:B------:R-:W-:Y:S01]  /*13f60*/  FADD.FTZ R178, R178, R185 ;  /* 0x000000b9b2b27221 */ /* 0x000fe20000010000 */
[----:B------:R-:W-:-:S03]  /*13f70*/  F2FP.BF16.F32.PACK_AB R111, R161, R176 ;  /* 0x000000b0a16f723e */ /* 0x000fc600000010ff */
[----:B------:R-:W-:-:S04]  /*13f80*/  FADD.FTZ R165, R165, R178 ;  /* 0x000000b2a5a57221 */ /* 0x000fc80000010000 */
[----:B------:R-:W-:Y:S01]  /*13f90*/  FADD.FTZ R176, R176, R165 ;  /* 0x000000a5b0b07221 */ /* 0x000fe20000010000 */
[----:B------:R-:W-:Y:S01]  /*13fa0*/  HMMA.16816.F32.BF16 R112, R108, R76, R4 ;  /* 0x0000004c6c70723c */ /* 0x000fe20000041804 */
[----:B------:R-:W2:Y:S02]  /*13fb0*/  LDSM.16.MT88.4 R4, [R118+0xe400] ;  /* 0x00e400007604783b */ /* 0x000ea40000004200 */
[----:B------:R-:W-:-:S05]  /*13fc0*/  FADD.FTZ R161, R161, R176 ;  /* 0x000000b0a1a17221 */ /* 0x000fca0000010000 */
[C---:B------:R-:W-:Y:S08]  /*13fd0*/  HMMA.16816.F32.BF16 R20, R108.reuse, R68, R20 ;  /* 0x000000446c14723c */ /* 0x040ff00000041814 */
[C---:B------:R-:W-:Y:S01]  /*13fe0*/  HMMA.16816.F32.BF16 R24, R108.reuse, R70, R24 ;  /* 0x000000466c18723c */ /* 0x040fe20000041818 */
[----:B------:R-:W4:Y:S07]  /*13ff0*/  LDSM.16.MT88.4 R68, [R141+0xa800] ;  /* 0x00a800008d44783b */ /* 0x000f2e0000004200 */
[----:B-1----:R-:W-:Y:S01]  /*14000*/  HMMA.16816.F32.BF16 R32, R108, R62, R32 ;  /* 0x0000003e6c20723c */ /* 0x002fe20000041820 */
[--C-:B------:R-:W-:Y:S01]  /*14010*/  FFMA.FTZ R62, R127, UR10, -R122.reuse ;  /* 0x0000000a7f3e7c23 */ /* 0x100fe2000801087a */
[----:B------:R-:W-:-:S05]  /*14020*/  FFMA.FTZ R63, R129, UR10, -R122 ;  /* 0x0000000a813f7c23 */ /* 0x000fca000801087a */
[----:B------:R-:W-:Y:S01]  /*14030*/  MUFU.EX2 R62, R62 ;  /* 0x0000003e003e7308 */ /* 0x000fe20000000800 */
[C---:B---3--:R-:W-:Y:S01]  /*14040*/  HMMA.16816.F32.BF16 R40, R108.reuse, R54, R40 ;  /* 0x000000366c28723c */ /* 0x048fe20000041828 */
        /* <DEDUP_REMOVED lines=8> */
[----:B------:R-:W3:Y:S01]  /*140d0*/  MUFU.EX2 R52, R169 ;  /* 0x000000a900347308 */ /* 0x000ee20000000800 */
[C---:B------:R-:W-:Y:S01]  /*140e0*/  HMMA.16816.F32.BF16 R8, R108.reuse, R78, R8 ;  /* 0x0000004e6c08723c */ /* 0x040fe20000041808 */
[----:B------:R-:W5:Y:S02]  /*140f0*/  LDSM.16.MT88.4 R76, [R118+0xa800] ;  /* 0x00a80000764c783b */ /* 0x000f640000004200 */
[----:B------:R-:W4:Y:S05]  /*14100*/  MUFU.EX2 R54, R54 ;  /* 0x0000003600367308 */ /* 0x000f2a0000000800 */
[C---:B------:R-:W-:Y:S08]  /*14110*/  HMMA.16816.F32.BF16 R12, R108.reuse, R72, R12 ;  /* 0x000000486c0c723c */ /* 0x040ff0000004180c */
[C---:B------:R-:W-:Y:S08]  /*14120*/  HMMA.16816.F32.BF16 R16, R108.reuse, R74, R16 ;  /* 0x0000004a6c10723c */ /* 0x040ff00000041810 */
[----:B--2---:R-:W-:Y:S01]  /*14130*/  HMMA.16816.F32.BF16 R44, R108, R4, R44 ;  /* 0x000000046c2c723c */ /* 0x004fe2000004182c */
[----:B-1----:R-:W-:-:S02]  /*14140*/  F2FP.BF16.F32.PACK_AB R4, R60, R61 ;  /* 0x0000003d3c04723e */ /* 0x002fc400000010ff */
[----:B------:R-:W-:Y:S01]  /*14150*/  F2FP.BF16.F32.PACK_AB R5, R55, R62 ;  /* 0x0000003e3705723e */ /* 0x000fe200000010ff */
[----:B------:R-:W-:Y:S01]  /*14160*/  FADD.FTZ R62, R62, R161 ;  /* 0x000000a13e3e7221 */ /* 0x000fe20000010000 */
[----:B------:R-:W-:-:S03]  /*14170*/  IADD3 R161, PT, PT, R67, -0x3, RZ ;  /* 0xfffffffd43a17810 */ /* 0x000fc60007ffe0ff */
[----:B------:R-:W-:Y:S01]  /*14180*/  HMMA.16816.F32.BF16 R108, R108, R6, R48 ;  /* 0x000000066c6c723c */ /* 0x000fe20000041830 */
[----:B---3--:R-:W-:Y:S01]  /*14190*/  F2FP.BF16.F32.PACK_AB R6, R52, R53 ;  /* 0x000000353406723e */ /* 0x008fe200000010ff */
[----:B------:R-:W-:Y:S01]  /*141a0*/  FADD.FTZ R62, R55, R62 ;  /* 0x0000003e373e7221 */ /* 0x000fe20000010000 */
[----:B----4-:R-:W-:-:S03]  /*141b0*/  F2FP.BF16.F32.PACK_AB R7, R54, R63 ;  /* 0x0000003f3607723e */ /* 0x010fc600000010ff */
        /* <DEDUP_REMOVED lines=10> */
[----:B-----5:R-:W-:Y:S01]  /*14260*/  HMMA.16816.F32.BF16 R72, R4, R76, R12 ;  /* 0x0000004c0448723c */ /* 0x020fe2000004180c */
        /* <DEDUP_REMOVED lines=61> */
.L_x_1772:
        /* <DEDUP_REMOVED lines=13> */
.L_x_1782:
        /* <DEDUP_REMOVED lines=19> */
[----:B------:R-:W5:Y:S02]  /*14840*/  I2F.RP R11, R4 ;  /* 0x00000004000b7306 */ /* 0x000f640000209400 */
[----:B------:R-:W-:Y:S08]  /*14850*/  ISETP.GE.AND P1, PT, R6, RZ, PT ;  /* 0x000000ff0600720c */ /* 0x000ff00003f26270 */
        /* <DEDUP_REMOVED lines=37> */
[----:B------:R-:W-:Y:S02]  /*14ab0*/  IMAD R9, R8, R9, -0x80 ;  /* 0xffffff8008097424 */ /* 0x000fe400078e0209 */
[----:B------:R-:W2:Y:S03]  /*14ac0*/  LDG.E R11, desc[UR6][R18.64] ;  /* 0x00000006120b7981 */ /* 0x000ea6000c1e1900 */
[----:B------:R-:W-:Y:S01]  /*14ad0*/  SHF.R.S32.HI R13, RZ, 0x1f, R9 ;  /* 0x0000001fff0d7819 */ /* 0x000fe20000011409 */
[----:B------:R-:W2:Y:S04]  /*14ae0*/  LDG.E R6, desc[UR6][R16.64] ;  /* 0x0000000610067981 */ /* 0x000ea8000c1e1900 */
[-C--:B-----5:R-:W-:Y:S02]  /*14af0*/  IMAD R8, R13, R4.reuse, RZ ;  /* 0x000000040d087224 */ /* 0x0a0fe400078e02ff */
[C---:B------:R-:W-:Y:S04]  /*14b00*/  IMAD.WIDE.U32 R12, R9.reuse, R4, RZ ;  /* 0x00000004090c7225 */ /* 0x040fe800078e00ff */
[----:B------:R-:W-:Y:S05]  /*14b10*/  IMAD R8, R9, R5, R8 ;  /* 0x0000000509087224 */ /* 0x000fea00078e0208 */
[----:B------:R-:W-:Y:S01]  /*14b20*/  IADD3 R13, PT, PT, R13, R8, RZ ;  /* 0x000000080d0d7210 */ /* 0x000fe20007ffe0ff */
[----:B--2---:R-:W-:Y:S04]  /*14b30*/  IMAD.IADD R11, R11, 0x1, -R6 ;  /* 0x000000010b0b7824 */ /* 0x004fe800078e0a06 */
[----:B---3--:R-:W-:Y:S01]  /*14b40*/  IMAD.WIDE.U32 R12, R11, UR10, R12 ;  /* 0x0000000a0b0c7c25 */ /* 0x008fe2000f8e000c */
[----:B------:R-:W-:Y:S02]  /*14b50*/  SHF.R.S32.HI R5, RZ, 0x1f, R11 ;  /* 0x0000001fff057819 */ /* 0x000fe4000001140b */
[C---:B------:R-:W-:Y:S03]  /*14b60*/  LEA R148, P1, R12.reuse, R2, 0x1 ;  /* 0x000000020c947211 */ /* 0x040fe600078208ff */
[----:B------:R-:W-:Y:S04]  /*14b70*/  IMAD R6, R5, UR10, RZ ;  /* 0x0000000a05067c24 */ /* 0x000fe8000f8e02ff */
[----:B------:R-:W-:Y:S04]  /*14b80*/  IMAD R6, R11, UR11, R6 ;  /* 0x0000000b0b067c24 */ /* 0x000fe8000f8e0206 */
[----:B------:R-:W-:Y:S05]  /*14b90*/  IMAD.IADD R149, R13, 0x1, R6 ;  /* 0x000000010d957824 */ /* 0x000fea00078e0206 */
[----:B------:R-:W-:Y:S07]  /*14ba0*/  LEA.HI.X R149, R12, R0, R149, 0x1, P1 ;  /* 0x000000000c957211 */ /* 0x000fee00008f0c95 */
.L_x_1779:
[C---:B------:R-:W-:Y:S01]  /*14bb0*/  IMAD.SHL.U32 R5, R4.reuse, 0x40, RZ ;  /* 0x0000004004057824 */ /* 0x040fe200078e00ff */
[----:B------:R-:W-:Y:S01]  /*14bc0*/  @!PT LDS RZ, [RZ] ;  /* 0x00000000fffff984 */ /* 0x000fe20000000800 */
[----:B------:R-:W-:Y:S01]  /*14bd0*/  @!PT LDS RZ, [RZ] ;  /* 0x00000000fffff984 */ /* 0x000fe20000000800 */
[----:B------:R-:W-:Y:S01]  /*14be0*/  @!PT LDS RZ, [RZ] ;  /* 0x00000000fffff984 */ /* 0x000fe20000000800 */
[----:B------:R-:W-:Y:S01]  /*14bf0*/  LDGSTS.E.BYPASS.LTC128B.128 [R159+0x9000], desc[UR6][R148.64] ;  /* 0x09000000949f7fae */ /* 0x000fe2000b981a06 */
[----:B----4-:R-:W-:Y:S03]  /*14c00*/  SHF.L.U64.HI R4, R4, 0x6, R7 ;  /* 0x0000000604047819 */ /* 0x010fe60000010207 */
[C---:B------:R-:W-:Y:S01]  /*14c10*/  IADD3 R6, P1, PT, R5.reuse, R148, RZ ;  /* 0x0000009405067210 */ /* 0x040fe20007f3e0ff */
[----:B------:R-:W-:Y:S03]  /*14c20*/  LDGSTS.E.BYPASS.LTC128B.128 [R159+0xb000], desc[UR6][R148.64+0x40] ;  /* 0x0b000040949f7fae */ /* 0x000fe6000b981a06 */
[C---:B------:R-:W-:Y:S01]  /*14c30*/  IADD3 R12, P2, PT, R5.reuse, R6, RZ ;  /* 0x00000006050c7210 */ /* 0x040fe20007f5e0ff */
[C---:B------:R-:W-:Y:S01]  /*14c40*/  IMAD.X R7, R4.reuse, 0x1, R149, P1 ;  /* 0x0000000104077824 */ /* 0x040fe200008e0695 */
[----:B------:R-:W-:Y:S02]  /*14c50*/  LDGSTS.E.BYPASS.LTC128B.128 [R159+0xd000], desc[UR6][R148.64+0x80] ;  /* 0x0d000080949f7fae */ /* 0x000fe4000b981a06 */
[----:B------:R-:W-:Y:S01]  /*14c60*/  IADD3 R14, P1, PT, R5, R12, RZ ;  /* 0x0000000c050e7210 */ /* 0x000fe20007f3e0ff */
[C---:B------:R-:W-:Y:S02]  /*14c70*/  IMAD.X R13, R4.reuse, 0x1, R7, P2 ;  /* 0x00000001040d7824 */ /* 0x040fe400010e0607 */
[----:B------:R-:W-:Y:S02]  /*14c80*/  LDGSTS.E.BYPASS.LTC128B.128 [R159+0x9800], desc[UR6][R6.64] ;  /* 0x09800000069f7fae */ /* 0x000fe4000b981a06 */
[----:B------:R-:W-:Y:S03]  /*14c90*/  IMAD.X R15, R4, 0x1, R13, P1 ;  /* 0x00000001040f7824 */ /* 0x000fe600008e060d */
[----:B------:R-:W-:Y:S01]  /*14ca0*/  LDGSTS.E.BYPASS.LTC128B.128 [R159+0xb800], desc[UR6][R6.64+0x40] ;  /* 0x0b800040069f7fae */ /* 0x000fe2000b981a06 */
[----:B------:R-:W-:Y:S04]  /*14cb0*/  ISETP.NE.AND P1, PT, R161, 0x1, PT ;  /* 0x00000001a100780c */ /* 0x000fe80003f25270 */
[----:B------:R4:W-:Y:S05]  /*14cc0*/  LDGSTS.E.BYPASS.LTC128B.128 [R159+0xd800], desc[UR6][R6.64+0x80] ;  /* 0x0d800080069f7fae */ /* 0x0009ea000b981a06 */
[----:B------:R-:W-:Y:S05]  /*14cd0*/  LDGSTS.E.BYPASS.LTC128B.128 [R159+0xa000], desc[UR6][R12.64] ;  /* 0x0a0000000c9f7fae */ /* 0x000fea000b981a06 */
[----:B------:R-:W-:Y:S05]  /*14ce0*/  LDGSTS.E.BYPASS.LTC128B.128 [R159+0xc000], desc[UR6][R12.64+0x40] ;  /* 0x0c0000400c9f7fae */ /* 0x000fea000b981a06 */
[----:B------:R-:W-:Y:S05]  /*14cf0*/  LDGSTS.E.BYPASS.LTC128B.128 [R159+0xe000], desc[UR6][R12.64+0x80] ;  /* 0x0e0000800c9f7fae */ /* 0x000fea000b981a06 */
[----:B------:R-:W-:Y:S05]  /*14d00*/  LDGSTS.E.BYPASS.LTC128B.128 [R159+0xa800], desc[UR6][R14.64] ;  /* 0x0a8000000e9f7fae */ /* 0x000fea000b981a06 */
[----:B------:R-:W-:Y:S05]  /*14d10*/  LDGSTS.E.BYPASS.LTC128B.128 [R159+0xc800], desc[UR6][R14.64+0x40] ;  /* 0x0c8000400e9f7fae */ /* 0x000fea000b981a06 */
[----:B------:R5:W-:Y:S05]  /*14d20*/  LDGSTS.E.BYPASS.LTC128B.128 [R159+0xe800], desc[UR6][R14.64+0x80] ;  /* 0x0e8000800e9f7fae */ /* 0x000bea000b981a06 */
[----:B------:R-:W-:Y:S05]  /*14d30*/  LDSM.16.M88.4 R64, [R144] ;  /* 0x000000009040783b */ /* 0x000fea0000000200 */
[----:B------:R-:W4:Y:S05]  /*14d40*/  LDSM.16.M88.4 R8, [R143+0x3000] ;  /* 0x003000008f08783b */ /* 0x000f2a0000000200 */
[----:B------:R-:W5:Y:S05]  /*14d50*/  LDSM.16.M88.4 R16, [R143+0x3400] ;  /* 0x003400008f10783b */ /* 0x000f6a0000000200 */
[----:B------:R-:W1:Y:S05]  /*14d60*/  LDSM.16.M88.4 R24, [R143+0x3800] ;  /* 0x003800008f18783b */ /* 0x000e6a0000000200 */
[----:B------:R-:W0:Y:S05]  /*14d70*/  LDGDEPBAR ;  /* 0x00000000000079af */ /* 0x000e2a0000000000 */
[----:B------:R-:W2:Y:S05]  /*14d80*/  LDSM.16.M88.4 R32, [R143+0x3c00] ;  /* 0x003c00008f20783b */ /* 0x000eaa0000000200 */
[----:B------:R-:W3:Y:S05]  /*14d90*/  LDSM.16.M88.4 R40, [R143+0x4000] ;  /* 0x004000008f28783b */ /* 0x000eea0000000200 */
[----:B------:R-:W3:Y:S05]  /*14da0*/  LDSM.16.M88.4 R48, [R143+0x4400] ;  /* 0x004400008f30783b */ /* 0x000eea0000000200 */
[----:B------:R-:W3:Y:S05]  /*14db0*/  LDSM.16.M88.4 R56, [R143+0x4800] ;  /* 0x004800008f38783b */ /* 0x000eea0000000200 */
[----:B------:R-:W3:Y:S01]  /*14dc0*/  LDSM.16.M88.4 R120, [R143+0x4c00] ;  /* 0x004c00008f78783b */ /* 0x000ee20000000200 */
[C---:B----4-:R-:W-:Y:S04]  /*14dd0*/  HMMA.16816.F32.BF16 R4, R64.reuse, R8, RZ ;  /* 0x000000084004723c */ /* 0x050fe800000418ff */
[----:B------:R-:W-:Y:S04]  /*14de0*/  LDSM.16.M88.4 R124, [R142] ;  /* 0x000000008e7c783b */ /* 0x000fe80000000200 */
[C---:B------:R-:W-:Y:S01]  /*14df0*/  HMMA.16816.F32.BF16 R8, R64.reuse, R10, RZ ;  /* 0x0000000a4008723c */ /* 0x040fe200000418ff */
[----:B------:R-:W4:Y:S05]  /*14e00*/  LDSM.16.M88.4 R128, [R140+0x3000] ;  /* 0x003000008c80783b */ /* 0x000f2a0000000200 */
[----:B------:R-:W4:Y:S02]  /*14e10*/  LDSM.16.M88.4 R132, [R140+0x3400] ;  /* 0x003400008c84783b */ /* 0x000f240000000200 */
[C---:B-----5:R-:W-:Y:S03]  /*14e20*/  HMMA.16816.F32.BF16 R12, R64.reuse, R16, RZ ;  /* 0x00000010400c723c */ /* 0x060fe600000418ff */
[----:B------:R-:W5:Y:S05]  /*14e30*/  LDSM.16.M88.4 R136, [R140+0x3800] ;  /* 0x003800008c88783b */ /* 0x000f6a0000000200 */
[C---:B------:R-:W-:Y:S08]  /*14e40*/  HMMA.16816.F32.BF16 R16, R64.reuse, R18, RZ ;  /* 0x000000124010723c */ /* 0x040ff000000418ff */
[C---:B-1----:R-:W-:Y:S08]  /*14e50*/  HMMA.16816.F32.BF16 R20, R64.reuse, R24, RZ ;  /* 0x000000184014723c */ /* 0x042ff000000418ff */
[C---:B------:R-:W-:Y:S08]  /*14e60*/  HMMA.16816.F32.BF16 R24, R64.reuse, R26, RZ ;  /* 0x0000001a4018723c */ /* 0x040ff000000418ff */
[C---:B--2---:R-:W-:Y:S08]  /*14e70*/  HMMA.16816.F32.BF16 R28, R64.reuse, R32, RZ ;  /* 0x00000020401c723c */ /* 0x044ff000000418ff */
        /* <DEDUP_REMOVED lines=12> */
[----:B------:R-:W2:Y:S07]  /*14f40*/  LDSM.16.M88.4 R128, [R140+0x4000] ;  /* 0x004000008c80783b */ /* 0x000eae0000000200 */
[C---:B------:R-:W-:Y:S08]  /*14f50*/  HMMA.16816.F32.BF16 R12, R124.reuse, R132, R12 ;  /* 0x000000847c0c723c */ /* 0x040ff0000004180c */
[C---:B------:R-:W-:Y:S01]  /*14f60*/  HMMA.16816.F32.BF16 R16, R124.reuse, R134, R16 ;  /* 0x000000867c10723c */ /* 0x040fe20000041810 */
[----:B------:R-:W3:Y:S07]  /*14f70*/  LDSM.16.M88.4 R132, [R140+0x4400] ;  /* 0x004400008c84783b */ /* 0x000eee0000000200 */
[C---:B-----5:R-:W-:Y:S08]  /*14f80*/  HMMA.16816.F32.BF16 R20, R124.reuse, R136, R20 ;  /* 0x000000887c14723c */ /* 0x060ff00000041814 */
        /* <DEDUP_REMOVED lines=193> */
.L_x_1781:
[----:B------:R-:W-:Y:S01]  /*15ba0*/  IMAD.MOV.U32 R147, RZ, RZ, R145 ;  /* 0x000000ffff937224 */ /* 0x000fe200078e0091 */
[C---:B------:R-:W-:Y:S01]  /*15bb0*/  SHF.L.U64.HI R119, R120.reuse, 0x6, R119 ;  /* 0x0000000678777819 */ /* 0x040fe20000010277 */
[----:B------:R-:W-:Y:S03]  /*15bc0*/  IMAD.SHL.U32 R121, R120, 0x40, RZ ;  /* 0x0000004078797824 */ /* 0x000fe600078e00ff */
[----:B------:R-:W-:Y:S01]  /*15bd0*/  @!PT LDS RZ, [RZ] ;  /* 0x00000000fffff984 */ /* 0x000fe20000000800 */
[----:B------:R-:W-:Y:S01]  /*15be0*/  @!PT LDS RZ, [RZ] ;  /* 0x00000000fffff984 */ /* 0x000fe20000000800 */
[----:B------:R-:W-:Y:S01]  /*15bf0*/  @!PT LDS RZ, [RZ] ;  /* 0x00000000fffff984 */ /* 0x000fe20000000800 */
[----:B------:R1:W-:Y:S02]  /*15c00*/  LDGSTS.E.BYPASS.LTC128B.128 [R159+0x3000], desc[UR6][R146.64] ;  /* 0x03000000929f7fae */ /* 0x0003e4000b981a06 */
[C---:B------:R-:W-:Y:S02]  /*15c10*/  IADD3 R122, P1, PT, R121.reuse, R146, RZ ;  /* 0x00000092797a7210 */ /* 0x040fe40007f3e0ff */
        /* <DEDUP_REMOVED lines=17> */
.L_x_1780:
        /* <DEDUP_REMOVED lines=475> */
.L_x_1778:
[----:B------:R-:W1:Y:S01]  /*17ae0*/  SHFL.BFLY PT, R11, R164, 0x2, 0x1f ;  /* 0x0c401f00a40b7f89 */ /* 0x000e6200000e0000 */
[----:B------:R-:W2:Y:S01]  /*17af0*/  S2UR UR4, SR_CgaCtaId ;  /* 0x00000000000479c3 */ /* 0x000ea20000008800 */
[C---:B------:R-:W-:Y:S01]  /*17b00*/  SHF.L.U32 R4, R151.reuse, 0x1, RZ ;  /* 0x0000000197047819 */ /* 0x040fe200000006ff */
[----:B------:R-:W-:Y:S01]  /*17b10*/  UMOV UR5, 0x400 ;  /* 0x0000040000057882 */ /* 0x000fe20000000000 */
[----:B------:R-:W3:Y:S01]  /*17b20*/  SHFL.BFLY PT, R10, R163, 0x2, 0x1f ;  /* 0x0c401f00a30a7f89 */ /* 0x000ee200000e0000 */
[C---:B------:R-:W-:Y:S01]  /*17b30*/  SHF.L.U32 R3, R151.reuse, 0x4, RZ ;  /* 0x0000000497037819 */ /* 0x040fe200000006ff */
[----:B------:R-:W4:Y:S01]  /*17b40*/  LDCU.64 UR8, c[0x0][0x408] ;  /* 0x00008100ff0877ac */ /* 0x000f220008000a00 */
[----:B------:R-:W-:Y:S01]  /*17b50*/  LOP3.LUT R4, R4, 0x6, RZ, 0xc0, !PT ;  /* 0x0000000604047812 */ /* 0x000fe200078ec0ff */
[----:B------:R-:W-:Y:S01]  /*17b60*/  BSSY.RECONVERGENT B0, `(.L_x_1783) ;  /* 0x00000ad000007945 */ /* 0x000fe20003800200 */
[----:B------:R-:W-:Y:S02]  /*17b70*/  SHF.L.U32 R5, R151, 0x3, RZ ;  /* 0x0000000397057819 */ /* 0x000fe400000006ff */
[----:B------:R-:W-:-:S02]  /*17b80*/  LOP3.LUT R4, R4, 0x3e00, R3, 0xf8, !PT ;  /* 0x00003e0004047812 */ /* 0x000fc400078ef803 */
[----:B------:R-:W-:Y:S02]  /*17b90*/  ISETP.NE.AND P1, PT, R150, -0x1, PT ;  /* 0xffffffff9600780c */ /* 0x000fe40003f25270 */
[----:B------:R-:W-:Y:S01]  /*17ba0*/  LOP3.LUT R4, R4, 0x20, R5, 0xf8, !PT ;  /* 0x0000002004047812 */ /* 0x000fe200078ef805 */
[----:B-1----:R-:W-:Y:S01]  /*17bb0*/  FADD.FTZ R11, R11, R164 ;  /* 0x000000a40b0b7221 */ /* 0x002fe20000010000 */
[----:B--2---:R-:W-:-:S09]  /*17bc0*/  ULEA UR4, UR4, UR5, 0x18 ;  /* 0x0000000504047291 */ /* 0x004fd2000f8ec0ff */
[----:B------:R-:W1:Y:S01]  /*17bd0*/  @P1 LDC.64 R16, c[0x0][0x408] ;  /* 0x00010200ff101b82 */ /* 0x000e620000000a00 */
[----:B---3--:R-:W-:Y:S01]  /*17be0*/  FADD.FTZ R10, R10, R163 ;  /* 0x000000a30a0a7221 */ /* 0x008fe20000010000 */
[----:B------:R-:W2:Y:S04]  /*17bf0*/  SHFL.BFLY PT, R6, R11, 0x1, 0x1f ;  /* 0x0c201f000b067f89 */ /* 0x000ea800000e0000 */
[----:B------:R-:W3:Y:S01]  /*17c00*/  SHFL.BFLY PT, R7, R10, 0x1, 0x1f ;  /* 0x0c201f000a077f89 */ /* 0x000ee200000e0000 */
[----:B--2---:R-:W-:Y:S01]  /*17c10*/  FADD.FTZ R6, R11, R6 ;  /* 0x000000060b067221 */ /* 0x004fe20000010000 */
[----:B---3--:R-:W-:-:S03]  /*17c20*/  FADD.FTZ R7, R10, R7 ;  /* 0x000000070a077221 */ /* 0x008fc60000010000 */
[----:B------:R-:W2:Y:S01]  /*17c30*/  MUFU.RCP R8, R6 ;  /* 0x0000000600087308 */ /* 0x000ea20000001000 */
[----:B------:R-:W-:Y:S02]  /*17c40*/  LOP3.LUT R10, R5, 0xc0, RZ, 0xc0, !PT ;  /* 0x000000c0050a7812 */ /* 0x000fe400078ec0ff */
[----:B------:R-:W-:Y:S01]  /*17c50*/  FSETP.NE.FTZ.AND P3, PT, R6, RZ, PT ;  /* 0x000000ff0600720b */ /* 0x000fe20003f75000 */
[----:B------:R-:W3:Y:S01]  /*17c60*/  LDC.U8 R5, c[0x0][0x548] ;  /* 0x00015200ff057b82 */ /* 0x000ee20000000000 */
[----:B------:R-:W-:Y:S02]  /*17c70*/  FSETP.NE.FTZ.AND P4, PT, R7, RZ, PT ;  /* 0x000000ff0700720b */ /* 0x000fe40003f95000 */
[----:B------:R-:W-:Y:S01]  /*17c80*/  LOP3.LUT R3, R10, 0x18, R151, 0xf8, !PT ;  /* 0x000000180a037812 */ /* 0x000fe200078ef897 */
[----:B------:R-:W5:Y:S03]  /*17c90*/  MUFU.RCP R9, R7 ;  /* 0x0000000700097308 */ /* 0x000f660000001000 */
[----:B------:R-:W-:-:S02]  /*17ca0*/  LOP3.LUT R3, R4, R3, RZ, 0xfc, !PT ;  /* 0x0000000304037212 */ /* 0x000fc400078efcff */
[----:B------:R-:W-:Y:S02]  /*17cb0*/  SHF.L.U32 R4, R151, 0x2, RZ ;  /* 0x0000000297047819 */ /* 0x000fe400000006ff */
[----:B------:R-:W-:Y:S01]  /*17cc0*/  LEA R3, R3, UR4, 0x1 ;  /* 0x0000000403037c11 */ /* 0x000fe2000f8e08ff */
[----:B------:R-:W-:Y:S01]  /*17cd0*/  @P3 MUFU.LG2 R6, R6 ;  /* 0x0000000600063308 */ /* 0x000fe20000000c00 */
[----:B--2---:R-:W-:Y:S01]  /*17ce0*/  FSEL R8, R8, 1, P3 ;  /* 0x3f80000008087808 */ /* 0x004fe20001800000 */
[----:B------:R-:W2:Y:S04]  /*17cf0*/  @P4 LDC R19, c[0x0][0x458] ;  /* 0x00011600ff134b82 */ /* 0x000ea80000000800 */
[C---:B------:R-:W-:Y:S01]  /*17d00*/  FMUL.FTZ R114, R8.reuse, R114 ;  /* 0x0000007208727220 */ /* 0x040fe20000410000 */
[C---:B------:R-:W-:Y:S01]  /*17d10*/  FMUL.FTZ R115, R8.reuse, R115 ;  /* 0x0000007308737220 */ /* 0x040fe20000410000 */
[C---:B------:R-:W-:Y:S01]  /*17d20*/  FMUL.FTZ R70, R8.reuse, R70 ;  /* 0x0000004608467220 */ /* 0x040fe20000410000 */
[----:B-----5:R-:W-:Y:S01]  /*17d30*/  FSEL R9, R9, 1, P4 ;  /* 0x3f80000009097808 */ /* 0x020fe20002000000 */
        /* <DEDUP_REMOVED lines=65> */
[----:B------:R-:W5:Y:S01]  /*18150*/  @P4 MUFU.LG2 R7, R7 ;  /* 0x0000000700074308 */ /* 0x000f620000000c00 */
        /* <DEDUP_REMOVED lines=11> */
[----:B------:R-:W-:-:S02]  /*18210*/  F2FP.BF16.F32.PACK_AB R104, R105, R104 ;  /* 0x000000686968723e */ /* 0x000fc400000010ff */
[----:B------:R-:W-:Y:S01]  /*18220*/  F2FP.BF16.F32.PACK_AB R106, R107, R106 ;  /* 0x0000006a6b6a723e */ /* 0x000fe200000010ff */
[----:B------:R-:W-:Y:S01]  /*18230*/  STS [R15+0x30], R76 ;  /* 0x0000304c0f007388 */ /* 0x000fe20000000800 */
[----:B------:R-:W-:Y:S01]  /*18240*/  F2FP.BF16.F32.PACK_AB R9, R9, R108 ;  /* 0x0000006c0909723e */ /* 0x000fe200000010ff */
[----:B-----5:R-:W-:Y:S01]  /*18250*/  @P4 FMUL.FTZ R7, R7, 0.69314718246459960938 ;  /* 0x3f31721807074820 */ /* 0x020fe20000410000 */
[----:B------:R-:W-:Y:S01]  /*18260*/  F2FP.BF16.F32.PACK_AB R110, R111, R110 ;  /* 0x0000006e6f6e723e */ /* 0x000fe200000010ff */
[----:B------:R-:W-:Y:S01]  /*18270*/  STS [R15+0x230], R78 ;  /* 0x0002304e0f007388 */ /* 0x000fe20000000800 */
[----:B---3--:R-:W-:Y:S02]  /*18280*/  ISETP.NE.AND P2, PT, R5, RZ, PT ;  /* 0x000000ff0500720c */ /* 0x008fe40003f45270 */
[----:B------:R-:W3:Y:S01]  /*18290*/  @!P1 LDC.64 R4, c[0x0][0x400] ;  /* 0x00010000ff049b82 */ /* 0x000ee20000000a00 */
[----:B------:R-:W-:Y:S01]  /*182a0*/  STS [R3+0x1000], R80 ;  /* 0x0010005003007388 */ /* 0x000fe20000000800 */
[----:B------:R-:W-:-:S03]  /*182b0*/  ISETP.NE.OR P0, PT, R150, -0x1, !P2 ;  /* 0xffffffff9600780c */ /* 0x000fc60005705670 */
[----:B------:R-:W-:Y:S04]  /*182c0*/  STS [R3+0x1200], R82 ;  /* 0x0012005203007388 */ /* 0x000fe80000000800 */
[----:B------:R-:W-:Y:S02]  /*182d0*/  STS [R11+0x1010], R84 ;  /* 0x001010540b007388 */ /* 0x000fe40000000800 */
[----:B------:R-:W5:Y:S02]  /*182e0*/  @!P2 LDC R10, c[0x0][0x3e0] ;  /* 0x0000f800ff0aab82 */ /* 0x000f640000000800 */
[----:B------:R-:W-:Y:S04]  /*182f0*/  STS [R11+0x1210], R86 ;  /* 0x001210560b007388 */ /* 0x000fe80000000800 */
[----:B------:R-:W-:Y:S04]  /*18300*/  STS [R13+0x1020], R88 ;  /* 0x001020580d007388 */ /* 0x000fe80000000800 */
[----:B------:R-:W-:Y:S04]  /*18310*/  STS [R13+0x1220], R90 ;  /* 0x0012205a0d007388 */ /* 0x000fe80000000800 */
[----:B------:R-:W-:Y:S04]  /*18320*/  STS [R15+0x1030], R92 ;  /* 0x0010305c0f007388 */ /* 0x000fe80000000800 */
[----:B------:R-:W-:Y:S04]  /*18330*/  STS [R15+0x1230], R94 ;  /* 0x0012305e0f007388 */ /* 0x000fe80000000800 */
[----:B------:R-:W-:Y:S01]  /*18340*/  STS [R3+0x2000], R96 ;  /* 0x0020006003007388 */ /* 0x000fe20000000800 */
[----:B-----5:R-:W-:-:S03]  /*18350*/  @!P2 IMAD R10, R152, R10, R153 ;  /* 0x0000000a980aa224 */ /* 0x020fc600078e0299 */
[----:B------:R5:W-:Y:S04]  /*18360*/  STS [R3+0x2200], R98 ;  /* 0x0022006203007388 */ /* 0x000be80000000800 */
[----:B------:R-:W-:Y:S04]  /*18370*/  STS [R11+0x2010], R100 ;  /* 0x002010640b007388 */ /* 0x000fe80000000800 */
[----:B------:R4:W-:Y:S04]  /*18380*/  STS [R11+0x2210], R102 ;  /* 0x002210660b007388 */ /* 0x0009e80000000800 */
[----:B------:R-:W-:Y:S04]  /*18390*/  STS [R13+0x2020], R104 ;  /* 0x002020680d007388 */ /* 0x000fe80000000800 */
[----:B------:R3:W-:Y:S04]  /*183a0*/  STS [R13+0x2220], R106 ;  /* 0x0022206a0d007388 */ /* 0x0007e80000000800 */
[----:B------:R1:W-:Y:S04]  /*183b0*/  STS [R15+0x2030], R9 ;  /* 0x002030090f007388 */ /* 0x0003e80000000800 */
[----:B------:R1:W-:Y:S01]  /*183c0*/  STS [R15+0x2230], R110 ;  /* 0x0022306e0f007388 */ /* 0x0003e20000000800 */
[----:B-----5:R-:W5:Y:S08]  /*183d0*/  LDC R3, c[0x0][0x434] ;  /* 0x00010d00ff037b82 */ /* 0x020f700000000800 */
[----:B------:R-:W-:Y:S08]  /*183e0*/  BAR.SYNC.DEFER_BLOCKING 0x0 ;  /* 0x0000000000007b1d */ /* 0x000ff00000010000 */
[----:B----4-:R-:W4:Y:S01]  /*183f0*/  @P3 LDC R11, c[0x0][0x458] ;  /* 0x00011600ff0b3b82 */ /* 0x010f220000000800 */
[----:B------:R-:W4:Y:S01]  /*18400*/  S2R R8, SR_TID.X ;  /* 0x0000000000087919 */ /* 0x000f220000002100 */
[----:B---3--:R-:W-:Y:S01]  /*18410*/  @!P1 IMAD.WIDE.U32 R12, R152, R4, RZ ;  /* 0x00000004980c9225 */ /* 0x008fe200078e00ff */
[----:B------:R-:W-:-:S03]  /*18420*/  MOV R4, 0x7f800000 ;  /* 0x7f80000000047802 */ /* 0x000fc60000000f00 */
[----:B--2---:R-:W-:Y:S01]  /*18430*/  @P4 FFMA.FTZ R4, R2, R19, R7 ;  /* 0x0000001302044223 */ /* 0x004fe20000010007 */
[----:B------:R-:W-:Y:S01]  /*18440*/  LOP3.LUT P4, RZ, R151, 0x3, RZ, 0xc0, !PT ;  /* 0x0000000397ff7812 */ /* 0x000fe2000788c0ff */
[----:B-1----:R-:W1:Y:S01]  /*18450*/  @P2 LDC R9, c[0x0][0x454] ;  /* 0x00011500ff092b82 */ /* 0x002e620000000800 */
[----:B------:R-:W-:Y:S02]  /*18460*/  @!P1 IMAD R5, R152, R5, R13 ;  /* 0x0000000598059224 */ /* 0x000fe400078e020d */
[----:B------:R-:W-:Y:S01]  /*18470*/  @P3 FMUL.FTZ R7, R6, 0.69314718246459960938 ;  /* 0x3f31721806073820 */ /* 0x000fe20000410000 */
[----:B------:R-:W-:Y:S01]  /*18480*/  MOV R2, 0x7f800000 ;  /* 0x7f80000000027802 */ /* 0x000fe20000000f00 */
[C---:B------:R-:W-:Y:S01]  /*18490*/  @P1 IMAD.WIDE.U32 R14, R150.reuse, R16, RZ ;  /* 0x00000010960e1225 */ /* 0x040fe200078e00ff */
[----:B------:R2:W3:Y:S03]  /*184a0*/  LDS.128 R20, [R159+0x800] ;  /* 0x000800009f147984 */ /* 0x0004e60000000c00 */
[----:B------:R-:W-:-:S02]  /*184b0*/  @P1 IMAD R5, R150, R17, R15 ;  /* 0x0000001196051224 */ /* 0x000fc400078e020f */
[-C--:B-----5:R-:W-:Y:S02]  /*184c0*/  @!P2 IMAD R13, R10, R3.reuse, RZ ;  /* 0x000000030a0da224 */ /* 0x0a0fe400078e02ff */
[----:B------:R-:W-:Y:S02]  /*184d0*/  @!P0 IMAD R150, R152, R3, RZ ;  /* 0x0000000398968224 */ /* 0x000fe400078e02ff */
[----:B----4-:R-:W-:Y:S01]  /*184e0*/  @P3 FFMA.FTZ R2, R0, R11, R7 ;  /* 0x0000000b00023223 */ /* 0x010fe20000010007 */
[----:B------:R-:W-:Y:S01]  /*184f0*/  SHF.L.U32 R3, R8, 0x3, RZ ;  /* 0x0000000308037819 */ /* 0x000fe200000006ff */
[----:B-1----:R-:W-:Y:S01]  /*18500*/  @P2 IMAD R13, R153, R9, R150 ;  /* 0x00000009990d2224 */ /* 0x002fe200078e0296 */
[----:B------:R-:W-:Y:S02]  /*18510*/  SHF.R.U32.HI R0, RZ, 0x2, R8 ;  /* 0x00000002ff007819 */ /* 0x000fe40000011608 */
[----:B------:R-:W-:Y:S01]  /*18520*/  LOP3.LUT R10, R3, 0x18, RZ, 0xc0, !PT ;  /* 0x00000018030a7812 */ /* 0x000fe200078ec0ff */
[----:B--23--:R-:W-:Y:S06]  /*18530*/  @P4 BRA `(.L_x_1784) ;  /* 0x00000000003c4947 */ /* 0x00cfec0003800000 */
        /* <DEDUP_REMOVED lines=15> */
.L_x_1784:
[----:B------:R-:W-:Y:S05]  /*18630*/  BSYNC.RECONVERGENT B0 ;  /* 0x0000000000007941 */ /* 0x000fea0003800200 */
.L_x_1783:
[----:B------:R-:W-:Y:S01]  /*18640*/  MOV R11, RZ ;  /* 0x000000ff000b7202 */ /* 0x000fe20000000f00 */
[----:B------:R-:W2:Y:S01]  /*18650*/  LDCU.64 UR4, c[0x0][0x410] ;  /* 0x00008200ff0477ac */ /* 0x000ea20008000a00 */
[----:B------:R-:W-:Y:S01]  /*18660*/  @P1 MOV R12, R14 ;  /* 0x0000000e000c1202 */ /* 0x000fe20000000f00 */
[----:B------:R-:W-:Y:S01]  /*18670*/  BSSY.RECONVERGENT B0, `(.L_x_1785) ;  /* 0x0000017000007945 */ /* 0x000fe20003800200 */
[C---:B------:R-:W-:Y:S01]  /*18680*/  IADD3 R155, PT, PT, -R154.reuse, R155, RZ ;  /* 0x0000009b9a9b7210 */ /* 0x040fe20007ffe1ff */
[----:B------:R-:W-:-:S03]  /*18690*/  IMAD.WIDE.U32 R10, R154, UR8, R10 ;  /* 0x000000089a0a7c25 */ /* 0x000fc6000f8e000a */
[-C--:B------:R-:W-:Y:S01]  /*186a0*/  ISETP.GE.AND P1, PT, R158, R155.reuse, PT ;  /* 0x0000009b9e00720c */ /* 0x080fe20003f26270 */
[----:B-1----:R-:W-:Y:S01]  /*186b0*/  IMAD R2, R154, UR9, R11 ;  /* 0x000000099a027c24 */ /* 0x002fe2000f8e020b */
[----:B------:R-:W-:Y:S02]  /*186c0*/  IADD3 R16, P0, PT, R12, R10, RZ ;  /* 0x0000000a0c107210 */ /* 0x000fe40007f1e0ff */
[----:B------:R1:W3:Y:S02]  /*186d0*/  LDS.128 R12, [R159] ;  /* 0x000000009f0c7984 */ /* 0x0002e40000000c00 */
[----:B------:R-:W-:Y:S02]  /*186e0*/  IADD3.X R17, PT, PT, R5, R2, RZ, P0, !PT ;  /* 0x0000000205117210 */ /* 0x000fe400007fe4ff */
[----:B------:R1:W4:Y:S01]  /*186f0*/  LDS.128 R8, [R159+0x1000] ;  /* 0x001000009f087984 */ /* 0x0003220000000c00 */
[----:B------:R-:W-:Y:S01]  /*18700*/  ISETP.GE.AND P0, PT, R0, R155, PT ;  /* 0x0000009b0000720c */ /* 0x000fe20003f06270 */
[----:B--2---:R-:W-:-:S02]  /*18710*/  IMAD.WIDE.U32 R16, R153, UR4, R16 ;  /* 0x0000000499107c25 */ /* 0x004fc4000f8e0010 */
[----:B------:R1:W2:Y:S02]  /*18720*/  LDS.128 R4, [R159+0x2000] ;  /* 0x002000009f047984 */ /* 0x0002a40000000c00 */
[----:B------:R-:W-:-:S08]  /*18730*/  IMAD R19, R153, UR5, R17 ;  /* 0x0000000599137c24 */ /* 0x000fd0000f8e0211 */
[----:B------:R-:W-:Y:S05]  /*18740*/  @P0 BRA `(.L_x_1786) ;  /* 0x0000000000240947 */ /* 0x000fea0003800000 */
[----:B------:R-:W5:Y:S01]  /*18750*/  LDCU.64 UR4, c[0x0][0x3f0] ;  /* 0x00007e00ff0477ac */ /* 0x000f620008000a00 */
[----:B------:R-:W-:-:S05]  /*18760*/  MOV R18, R16 ;  /* 0x0000001000127202 */ /* 0x000fca0000000f00 */
[----:B------:R-:W-:-:S04]  /*18770*/  IMAD.WIDE.U32 R24, R0, UR8, R18 ;  /* 0x0000000800187c25 */ /* 0x000fc8000f8e0012 */
[----:B------:R-:W-:Y:S01]  /*18780*/  IMAD R2, R0, UR9, R25 ;  /* 0x0000000900027c24 */ /* 0x000fe2000f8e0219 */
[----:B-----5:R-:W-:-:S04]  /*18790*/  LEA R26, P0, R24, UR4, 0x1 ;  /* 0x00000004181a7c11 */ /* 0x020fc8000f8008ff */
[----:B------:R-:W-:-:S05]  /*187a0*/  LEA.HI.X R27, R24, UR5, R2, 0x1, P0 ;  /* 0x00000005181b7c11 */ /* 0x000fca00080f0c02 */
[----:B---3--:R3:W-:Y:S04]  /*187b0*/  STG.E.128 desc[UR6][R26.64], R12 ;  /* 0x0000000c1a007986 */ /* 0x0087e8000c101d06 */
[----:B----4-:R3:W-:Y:S04]  /*187c0*/  STG.E.128 desc[UR6][R26.64+0x40], R8 ;  /* 0x000040081a007986 */ /* 0x0107e8000c101d06 */
[----:B--2---:R3:W-:Y:S02]  /*187d0*/  STG.E.128 desc[UR6][R26.64+0x80], R4 ;  /* 0x000080041a007986 */ /* 0x0047e4000c101d06 */
.L_x_1786:
[----:B------:R-:W-:Y:S05]  /*187e0*/  BSYNC.RECONVERGENT B0 ;  /* 0x0000000000007941 */ /* 0x000fea0003800200 */
.L_x_1785:
[----:B--23--:R2:W3:Y:S04]  /*187f0*/  LDS.128 R4, [R159+0x1800] ;  /* 0x001800009f047984 */ /* 0x00c4e80000000c00 */
[----:B----4-:R2:W4:Y:S01]  /*18800*/  LDS.128 R8, [R159+0x2800] ;  /* 0x002800009f087984 */ /* 0x0105220000000c00 */
[----:B------:R-:W-:Y:S05]  /*18810*/  @P1 EXIT ;  /* 0x000000000000194d */ /* 0x000fea0003800000 */
[----:B------:R-:W5:Y:S01]  /*18820*/  LDCU.64 UR4, c[0x0][0x3f0] ;  /* 0x00007e00ff0477ac */ /* 0x000f620008000a00 */
[----:B------:R-:W-:Y:S01]  /*18830*/  IADD3 R3, P0, PT, R0, 0x20, RZ ;  /* 0x0000002000037810 */ /* 0x000fe20007f1e0ff */
[----:B------:R-:W-:Y:S01]  /*18840*/  IMAD.MOV.U32 R12, RZ, RZ, R16 ;  /* 0x000000ffff0c7224 */ /* 0x000fe200078e0010 */
        /* <DEDUP_REMOVED lines=10> */
[----:B----4-:R-:W-:Y:S01]  /*188f0*/  STG.E.128 desc[UR6][R2.64+0x80], R8 ;  /* 0x0000800802007986 */ /* 0x010fe2000c101d06 */
[----:B------:R-:W-:Y:S05]  /*18900*/  EXIT ;  /* 0x000000000000794d */ /* 0x000fea0003800000 */
.L_x_1787:
        /* <DEDUP_REMOVED lines=15> */
.L_x_5492:


//--------------------- .text._ZN5flash24flash_fwd_splitkv_kernelI23Flash_fwd_kernel_traitsILi96ELi64ELi128ELi4ELb0ELb0EN7cutlass10bfloat16_tE19Flash_kernel_traitsILi96ELi64ELi128ELi4ES3_EELb1ELb0ELb0ELb0ELb1ELb1ELb0ELb1EEEvNS_16Flash_fwd_paramsE --------------------------
	.section	.text._ZN5flash24flash_fwd_splitkv_kernelI23Flash_fwd_kernel_traitsILi96ELi64ELi128ELi4ELb0ELb0EN7cutlass10bfloat16_tE19Flash_kernel_traitsILi96ELi64ELi128ELi4ES3_EELb1ELb0ELb0ELb0ELb1ELb1ELb0ELb1EEEvNS_16Flash_fwd_paramsE,"ax",@progbits
	.align	128
        .global         _ZN5flash24flash_fwd_splitkv_kernelI23Flash_fwd_kernel_traitsILi96ELi64ELi128ELi4ELb0ELb0EN7cutlass10bfloat16_tE19Flash_kernel_traitsILi96ELi64ELi128ELi4ES3_EELb1ELb0ELb0ELb0ELb1ELb1ELb0ELb1EEEvNS_16Flash_fwd_paramsE
        .type           _ZN5flash24flash_fwd_splitkv_kernelI23Flash_fwd_kernel_traitsILi96ELi64ELi128ELi4ELb0ELb0EN7cutlass10bfloat16_tE19Flash_kernel_traitsILi96ELi64ELi128ELi4ES3_EELb1ELb0ELb0ELb0ELb1ELb1ELb0ELb1EEEvNS_16Flash_fwd_paramsE,@function
        .size           _ZN5flash24flash_fwd_splitkv_kernelI23Flash_fwd_kernel_traitsILi96ELi64ELi128ELi4ELb0ELb0EN7cutlass10bfloat16_tE19Flash_kernel_traitsILi96ELi64ELi128ELi4ES3_EELb1ELb0ELb0ELb0ELb1ELb1ELb0ELb1EEEvNS_16Flash_fwd_paramsE,(.L_x_5493 - _ZN5flash24flash_fwd_splitkv_kernelI23Flash_fwd_kernel_traitsILi96ELi64ELi128ELi4ELb0ELb0EN7cutlass10bfloat16_tE19Flash_kernel_traitsILi96ELi64ELi128ELi4ES3_EELb1ELb0ELb0ELb0ELb1ELb1ELb0ELb1EEEvNS_16Flash_fwd_paramsE)
        .other          _ZN5flash24flash_fwd_splitkv_kernelI23Flash_fwd_kernel_traitsILi96ELi64ELi128ELi4ELb0ELb0EN7cutlass10bfloat16_tE19Flash_kernel_traitsILi96ELi64ELi128ELi4ES3_EELb1ELb0ELb0ELb0ELb1ELb1ELb0ELb1EEEvNS_16Flash_fwd_paramsE,@"STO_CUDA_ENTRY STV_DEFAULT"
_ZN5flash24flash_fwd_splitkv_kernelI23Flash_fwd_kernel_traitsILi96ELi64ELi128ELi4ELb0ELb0EN7cutlass10bfloat16_tE19Flash_kernel_traitsILi96ELi64ELi128ELi4ES3_EELb1ELb0ELb0ELb0ELb1ELb1ELb0ELb1EEEvNS_16Flash_fwd_paramsE:
.text._ZN5flash24flash_fwd_splitkv_kernelI23Flash_fwd_kernel_traitsILi96ELi64ELi128ELi4ELb0ELb0EN7cutlass10bfloat16_tE19Flash_kernel_traitsILi96ELi64ELi128ELi4ES3_EELb1ELb0ELb0ELb0ELb1ELb1ELb0ELb1EEEvNS_16Flash_fwd_paramsE:
        /* <DEDUP_REMOVED lines=52> */
.L_x_1788:
        /* <DEDUP_REMOVED lines=63> */
.L_x_1791:
[----:B------:R-:W-:Y:S05]  /*0730*/  BSYNC.RECONVERGENT B0 ;  /* 0x0000000000007941 */ /* 0x000fea0003800200 */
.L_x_1790:
        /* <DEDUP_REMOVED lines=15> */
.L_x_1793:
[----:B------:R-:W-:Y:S05]  /*0830*/  BSYNC.RECONVERGENT B0 ;  /* 0x0000000000007941 */ /* 0x000fea0003800200 */
.L_x_1792:
        /* <DEDUP_REMOVED lines=16> */
.L_x_1789:
        /* <DEDUP_REMOVED lines=11> */
.L_x_1794:
        /* <DEDUP_REMOVED lines=104> */
.L_x_1795:
        /* <DEDUP_REMOVED lines=15> */
.L_x_1797:
[----:B------:R-:W2:Y:S01]  /*1160*/  LDC.64 R6, c[0x0][0x3b8] ;  /* 0x0000ee00ff067b82 */ /* 0x000ea20000000a00 */
[----:B-1----:R-:W-:-:S05]  /*1170*/  IADD3 R14, PT, PT, R0, R9, RZ ;  /* 0x00000009000e7210 */ /* 0x002fca0007ffe0ff */
[C---:B--2---:R-:W-:Y:S02]  /*1180*/  IMAD R5, R14.reuse, R7, RZ ;  /* 0x000000070e057224 */ /* 0x044fe400078e02ff */
[----:B------:R-:W-:-:S05]  /*1190*/  IMAD.WIDE.U32 R14, R14, R6, RZ ;  /* 0x000000060e0e7225 */ /* 0x000fca00078e00ff */
[----:B------:R-:W-:Y:S02]  /*11a0*/  IADD3 R5, PT, PT, R15, R5, RZ ;  /* 0x000000050f057210 */ /* 0x000fe40007ffe0ff */
.L_x_1798:
        /* <DEDUP_REMOVED lines=14> */
.L_x_1799:
[----:B------:R-:W1:Y:S01]  /*1290*/  LDC.64 R2, c[0x0][0x3c0] ;  /* 0x0000f000ff027b82 */ /* 0x000e620000000a00 */
[----:B------:R-:W-:-:S05]  /*12a0*/  IADD3 R0, PT, PT, R0, R9, RZ ;  /* 0x0000000900007210 */ /* 0x000fca0007ffe0ff */
[C---:B-1----:R-:W-:Y:S02]  /*12b0*/  IMAD R15, R0.reuse, R3, RZ ;  /* 0x00000003000f7224 */ /* 0x042fe400078e02ff */
[----:B------:R-:W-:-:S05]  /*12c0*/  IMAD.WIDE.U32 R16, R0, R2, RZ ;  /* 0x0000000200107225 */ /* 0x000fca00078e00ff */
[----:B------:R-:W-:-:S07]  /*12d0*/  IADD3 R15, PT, PT, R17, R15, RZ ;  /* 0x0000000f110f7210 */ /* 0x000fce0007ffe0ff */
.L_x_1800:
        /* <DEDUP_REMOVED lines=51> */
.L_x_1796:
        /* <DEDUP_REMOVED lines=12> */
[C---:B------:R-:W-:Y:S01]  /*16d0*/  IMAD.SHL.U32 R81, R2.reuse, 0x20, RZ ;  /* 0x0000002002517824 */ /* 0x040fe200078e00ff */
[----:B------:R-:W-:-:S02]  /*16e0*/  SHF.L.U64.HI R82, R2, 0x5, R3 ;  /* 0x0000000502527819 */ /* 0x000fc40000010203 */
[----:B------:R-:W-:Y:S01]  /*16f0*/  SHF.L.U32 R90, R153, 0x5, RZ ;  /* 0x00000005995a7819 */ /* 0x000fe200000006ff */
[----:B------:R-:W-:Y:S01]  /*1700*/  IMAD.X R21, RZ, RZ, R0, P4 ;  /* 0x000000ffff157224 */ /* 0x000fe200020e0600 */
[----:B------:R-:W-:Y:S01]  /*1710*/  MOV R127, RZ ;  /* 0x000000ff007f7202 */ /* 0x000fe20000000f00 */
[----:B------:R-:W2:Y:S01]  /*1720*/  @!P2 LDC.64 R8, c[0x0][0x398] ;  /* 0x0000e600ff08ab82 */ /* 0x000ea20000000a00 */
[----:B------:R-:W-:Y:S01]  /*1730*/  LOP3.LUT R90, R90, 0xc0, RZ, 0xc0, !PT ;  /* 0x000000c05a5a7812 */ /* 0x000fe200078ec0ff */
[----:B------:R-:W-:Y:S01]  /*1740*/  IMAD.WIDE.U32 R20, R126, R6, R20 ;  /* 0x000000067e147225 */ /* 0x000fe200078e0014 */
[----:B------:R-:W-:Y:S02]  /*1750*/  SHF.L.U32 R66, R67, 0x7, RZ ;  /* 0x0000000743427819 */ /* 0x000fe400000006ff */
[----:B------:R-:W-:Y:S01]  /*1760*/  LOP3.LUT R90, R90, 0x18, R87, 0xf8, !PT ;  /* 0x000000185a5a7812 */ /* 0x000fe200078ef857 */
[----:B-1----:R-:W-:Y:S01]  /*1770*/  @P2 IMAD.WIDE.U32 R18, R152, R128, RZ ;  /* 0x0000008098122225 */ /* 0x002fe200078e00ff */
[----:B------:R-:W-:Y:S01]  /*1780*/  LOP3.LUT R87, R87, 0xc, RZ, 0xc0, !PT ;  /* 0x0000000c57577812 */ /* 0x000fe200078ec0ff */
[----:B------:R-:W1:Y:S01]  /*1790*/  LDC R0, c[0x0][0x450] ;  /* 0x00011400ff007b82 */ /* 0x000e620000000800 */
[----:B------:R-:W-:Y:S01]  /*17a0*/  SHF.L.U64.HI R78, R6, 0x5, R7 ;  /* 0x00000005064e7819 */ /* 0x000fe20000010207 */
[----:B------:R-:W-:Y:S01]  /*17b0*/  IMAD R97, R126, R7, R21 ;  /* 0x000000077e617224 */ /* 0x000fe200078e0215 */
[----:B------:R-:W-:Y:S01]  /*17c0*/  SHF.R.U32.HI R79, RZ, 0x1, R153 ;  /* 0x00000001ff4f7819 */ /* 0x000fe20000011699 */
[----:B------:R-:W-:Y:S01]  /*17d0*/  IMAD.SHL.U32 R96, R20, 0x2, RZ ;  /* 0x0000000214607824 */ /* 0x000fe200078e00ff */
[----:B------:R-:W-:Y:S01]  /*17e0*/  LOP3.LUT R115, R92, 0x20, RZ, 0xc0, !PT ;  /* 0x000000205c737812 */ /* 0x000fe200078ec0ff */
[----:B------:R-:W-:Y:S01]  /*17f0*/  VIADD R76, R66, 0xffffff80 ;  /* 0xffffff80424c7836 */ /* 0x000fe20000000000 */
[----:B------:R-:W-:Y:S01]  /*1800*/  SHF.L.U64.HI R97, R20, 0x1, R97 ;  /* 0x0000000114617819 */ /* 0x000fe20000010261 */
[----:B--2---:R-:W-:-:S04]  /*1810*/  @!P2 IMAD.WIDE.U32 R16, R154, R8, RZ ;  /* 0x000000089a10a225 */ /* 0x004fc800078e00ff */
[----:B------:R-:W-:Y:S01]  /*1820*/  @!P2 IMAD.MOV.U32 R8, RZ, RZ, R16 ;  /* 0x000000ffff08a224 */ /* 0x000fe200078e0010 */
[----:B------:R-:W-:Y:S01]  /*1830*/  IADD3 R16, P3, PT, R28, R14, RZ ;  /* 0x0000000e1c107210 */ /* 0x000fe20007f7e0ff */
[----:B------:R-:W-:Y:S02]  /*1840*/  @P2 IMAD.MOV.U32 R8, RZ, RZ, R18 ;  /* 0x000000ffff082224 */ /* 0x000fe400078e0012 */
[----:B------:R-:W-:Y:S01]  /*1850*/  @!P2 IMAD R9, R154, R9, R17 ;  /* 0x000000099a09a224 */ /* 0x000fe200078e0211 */
[----:B-1----:R-:W-:Y:S01]  /*1860*/  LEA.HI R89, R0, R0, RZ, 0x1 ;  /* 0x0000000000597211 */ /* 0x002fe200078f08ff */
[----:B------:R-:W-:Y:S01]  /*1870*/  @P2 IMAD R9, R152, R129, R19 ;  /* 0x0000008198092224 */ /* 0x000fe200078e0213 */
[----:B------:R-:W-:Y:S01]  /*1880*/  IADD3 R12, P2, PT, R28, R8, RZ ;  /* 0x000000081c0c7210 */ /* 0x000fe20007f5e0ff */
[----:B------:R-:W-:Y:S01]  /*1890*/  IMAD.X R17, RZ, RZ, R13, P3 ;  /* 0x000000ffff117224 */ /* 0x000fe200018e060d */
[----:B------:R-:W-:Y:S01]  /*18a0*/  SHF.R.S32.HI R89, RZ, 0x1, R89 ;  /* 0x00000001ff597819 */ /* 0x000fe20000011459 */
[----:B------:R-:W-:Y:S01]  /*18b0*/  IMAD.WIDE.U32 R14, R11, 0x40, R126 ;  /* 0x000000400b0e7825 */ /* 0x000fe200078e007e */
[----:B------:R-:W-:-:S02]  /*18c0*/  IADD3.X R13, PT, PT, RZ, R9, RZ, P2, !PT ;  /* 0x00000009ff0d7210 */ /* 0x000fc400017fe4ff */
[----:B----4-:R-:W-:Y:S01]  /*18d0*/  IADD3 R96, P2, PT, R96, UR8, RZ ;  /* 0x0000000860607c10 */ /* 0x010fe2000ff5e0ff */
[----:B------:R-:W-:-:S03]  /*18e0*/  IMAD.WIDE.U32 R16, R126, R2, R16 ;  /* 0x000000027e107225 */ /* 0x000fc600078e0010 */
[----:B------:R-:W-:Y:S01]  /*18f0*/  IADD3.X R97, PT, PT, R97, UR9, RZ, P2, !PT ;  /* 0x0000000961617c10 */ /* 0x000fe200097fe4ff */
[----:B------:R-:W-:Y:S01]  /*1900*/  IMAD.WIDE.U32 R12, R155, UR4, R12 ;  /* 0x000000049b0c7c25 */ /* 0x000fe2000f8e000c */
[----:B------:R-:W-:-:S03]  /*1910*/  MOV R148, R96 ;  /* 0x0000006000947202 */ /* 0x000fc60000000f00 */
[----:B------:R-:W-:Y:S01]  /*1920*/  IMAD R13, R155, UR5, R13 ;  /* 0x000000059b0d7c24 */ /* 0x000fe2000f8e020d */
[----:B------:R-:W1:Y:S01]  /*1930*/  LDCU.64 UR4, c[0x0][0x390] ;  /* 0x00007200ff0477ac */ /* 0x000e620008000a00 */
[----:B------:R-:W-:Y:S01]  /*1940*/  IMAD R95, R126, R3, R17 ;  /* 0x000000037e5f7224 */ /* 0x000fe200078e0211 */
[----:B------:R-:W-:Y:S01]  /*1950*/  SHF.R.S32.HI R3, RZ, 0x1f, R84 ;  /* 0x0000001fff037819 */ /* 0x000fe20000011454 */
[----:B------:R-:W-:Y:S02]  /*1960*/  IMAD.SHL.U32 R94, R16, 0x2, RZ ;  /* 0x00000002105e7824 */ /* 0x000fe400078e00ff */
[----:B------:R-:W-:Y:S01]  /*1970*/  IMAD R8, R15, R128, RZ ;  /* 0x000000800f087224 */ /* 0x000fe200078e02ff */
[----:B------:R-:W-:Y:S01]  /*1980*/  LEA.HI R0, R3, R84, RZ, 0x7 ;  /* 0x0000005403007211 */ /* 0x000fe200078f38ff */
[----:B------:R-:W-:Y:S01]  /*1990*/  IMAD R88, R126, R89, R87 ;  /* 0x000000597e587224 */ /* 0x000fe200078e0257 */
[----:B------:R-:W-:Y:S01]  /*19a0*/  SHF.L.U64.HI R95, R16, 0x1, R95 ;  /* 0x00000001105f7819 */ /* 0x000fe2000001025f */
[C---:B------:R-:W-:Y:S01]  /*19b0*/  IMAD R83, R14.reuse, R129, R8 ;  /* 0x000000810e537224 */ /* 0x040fe200078e0208 */
[----:B------:R-:W-:Y:S01]  /*19c0*/  SHF.R.S32.HI R0, RZ, 0x7, R0 ;  /* 0x00000007ff007819 */ /* 0x000fe20000011400 */
[--C-:B------:R-:W-:Y:S01]  /*19d0*/  IMAD.IADD R87, R87, 0x1, R88.reuse ;  /* 0x0000000157577824 */ /* 0x100fe200078e0258 */
[----:B------:R-:W-:Y:S01]  /*19e0*/  SHF.R.S32.HI R86, RZ, 0x1f, R88 ;  /* 0x0000001fff567819 */ /* 0x000fe20000011458 */
[----:B------:R-:W-:-:S03]  /*19f0*/  IMAD.WIDE.U32 R128, R14, R128, R12 ;  /* 0x000000800e807225 */ /* 0x000fc600078e000c */
[----:B------:R-:W-:Y:S01]  /*1a00*/  SHF.R.S32.HI R85, RZ, 0x1f, R87 ;  /* 0x0000001fff557819 */ /* 0x000fe20000011457 */
[----:B------:R-:W-:Y:S01]  /*1a10*/  IMAD.MOV.U32 R147, RZ, RZ, R97 ;  /* 0x000000ffff937224 */ /* 0x000fe200078e0061 */
[----:B-1----:R-:W-:Y:S01]  /*1a20*/  IADD3 R94, P2, PT, R94, UR4, RZ ;  /* 0x000000045e5e7c10 */ /* 0x002fe2000ff5e0ff */
[----:B------:R-:W-:-:S03]  /*1a30*/  IMAD.IADD R83, R129, 0x1, R83 ;  /* 0x0000000181537824 */ /* 0x000fc600078e0253 */
[----:B------:R-:W-:Y:S01]  /*1a40*/  IADD3.X R95, PT, PT, R95, UR5, RZ, P2, !PT ;  /* 0x000000055f5f7c10 */ /* 0x000fe200097fe4ff */
[----:B------:R-:W-:Y:S01]  /*1a50*/  IMAD.MOV.U32 R150, RZ, RZ, R94 ;  /* 0x000000ffff967224 */ /* 0x000fe200078e005e */
[----:B------:R-:W-:Y:S02]  /*1a60*/  ISETP.GE.AND P2, PT, R0, R67, PT ;  /* 0x000000430000720c */ /* 0x000fe40003f46270 */
[----:B------:R-:W-:-:S11]  /*1a70*/  MOV R151, R95 ;  /* 0x0000005f00977202 */ /* 0x000fd60000000f00 */
[----:B---3--:R-:W-:Y:S05]  /*1a80*/  @P2 BRA `(.L_x_1801) ;  /* 0x0000007800642947 */ /* 0x008fea0003800000 */
        /* <DEDUP_REMOVED lines=99> */
.L_x_1823:
[----:B------:R-:W-:Y:S01]  /*20c0*/  VIADD R116, R116, 0x80 ;  /* 0x0000008074747836 */ /* 0x000fe20000000000 */
[----:B------:R-:W-:Y:S01]  /*20d0*/  BSSY.RECONVERGENT B1, `(.L_x_1802) ;  /* 0x00006d5000017945 */ /* 0x000fe20003800200 */
[----:B------:R-:W-:Y:S02]  /*20e0*/  VIADD R118, R118, 0x80 ;  /* 0x0000008076767836 */ /* 0x000fe40000000000 */
[----:B------:R-:W-:Y:S01]  /*20f0*/  VIADD R112, R112, 0xffffffff ;  /* 0xffffffff70707836 */ /* 0x000fe20000000000 */
[-C--:B------:R-:W-:Y:S01]  /*2100*/  ISETP.GE.AND P0, PT, R126, R116.reuse, PT ;  /* 0x000000747e00720c */ /* 0x080fe20003f06270 */
[----:B------:R-:W-:Y:S01]  /*2110*/  IMAD.MOV.U32 R120, RZ, RZ, R114 ;  /* 0x000000ffff787224 */ /* 0x000fe200078e0072 */
[C---:B------:R-:W-:Y:S01]  /*2120*/  ISETP.GE.AND P6, PT, R91.reuse, R116, PT ;  /* 0x000000745b00720c */ /* 0x040fe20003fc6270 */
        /* <DEDUP_REMOVED lines=98> */
.L_x_1803:
        /* <DEDUP_REMOVED lines=145> */
.L_x_1807:
[----:B---34-:R-:W-:Y:S05]  /*3060*/  BSYNC.RECONVERGENT B0 ;  /* 0x0000000000007941 */ /* 0x018fea0003800200 */
.L_x_1806:
        /* <DEDUP_REMOVED lines=141> */
.L_x_1809:
[----:B------:R-:W-:Y:S05]  /*3940*/  BSYNC.RECONVERGENT B0 ;  /* 0x0000000000007941 */ /* 0x000fea0003800200 */
.L_x_1808:
        /* <DEDUP_REMOVED lines=147> */
.L_x_1811:
[----:B------:R-:W-:Y:S05]  /*4280*/  BSYNC.RECONVERGENT B0 ;  /* 0x0000000000007941 */ /* 0x000fea0003800200 */
.L_x_1810:
        /* <DEDUP_REMOVED lines=150> */
.L_x_1813:
[----:B------:R-:W-:Y:S05]  /*4bf0*/  BSYNC.RECONVERGENT B0 ;  /* 0x0000000000007941 */ /* 0x000fea0003800200 */
.L_x_1812:
[----:B------:R-:W2:Y:S01]  /*4c00*/  LDC R27, c[0x0][0x450] ;  /* 0x00011400ff1b7b82 */ /* 0x000ea20000000800 */
[----:B-1----:R-:W-:Y:S05]  /*4c10*/  IMAD.U32 R3, R52, -0x40, RZ ;  /* 0xffffffc034037824 */ /* 0x002fea00078e00ff */
[C---:B------:R-:W-:Y:S02]  /*4c20*/  LEA R32, P1, R3.reuse, R32, 0x1 ;  /* 0x0000002003207211 */ /* 0x040fe400078208ff */
[C---:B------:R-:W-:Y:S02]  /*4c30*/  LEA R64, P0, R3.reuse, R64, 0x1 ;  /* 0x0000004003407211 */ /* 0x040fe400078008ff */
[C---:B------:R-:W-:Y:S02]  /*4c40*/  LEA.HI.X.SX32 R33, R3.reuse, R33, 0x1, P1 ;  /* 0x0000002103217211 */ /* 0x040fe400008f0eff */
[----:B------:R-:W-:Y:S01]  /*4c50*/  LEA.HI.X.SX32 R65, R3, R65, 0x1, P0 ;  /* 0x0000004103417211 */ /* 0x000fe200000f0eff */
[----:B------:R-:W-:Y:S05]  /*4c60*/  BRA `(.L_x_1804) ;  /* 0x00000040006c7947 */ /* 0x000fea0003800000 */
.L_x_1805:
        /* <DEDUP_REMOVED lines=259> */
.L_x_1815:
[----:B---34-:R-:W-:Y:S05]  /*5ca0*/  BSYNC.RECONVERGENT B0 ;  /* 0x0000000000007941 */ /* 0x018fea0003800200 */
.L_x_1814:
        /* <DEDUP_REMOVED lines=258> */
.L_x_1817:
[----:B------:R-:W-:Y:S05]  /*6cd0*/  BSYNC.RECONVERGENT B0 ;  /* 0x0000000000007941 */ /* 0x000fea0003800200 */
.L_x_1816:
[----:B------:R-:W-:Y:S04]  /*6ce0*/  BSSY.RECONVERGENT B0, `(.L_x_1818) ;  /* 0x0000105000007945 */ /* 0x000fe80003800200 */
[----:B------:R-:W-:Y:S05]  /*6cf0*/  @!P5 BRA `(.L_x_1819) ;  /* 0x00000010000cd947 */ /* 0x000fea0003800000 */
[C---:B------:R-:W-:Y:S01]  /*6d00*/  ISETP.GE.AND P0, PT, R28.reuse, R27, PT ;  /* 0x0000001b1c00720c */ /* 0x040fe20003f06270 */
[----:B------:R-:W4:Y:S11]  /*6d10*/  LDC.64 R2, c[0x0][0x4a8] ;  /* 0x00012a00ff027b82 */ /* 0x000f360000000a00 */
[----:B------:R-:W-:Y:S01]  /*6d20*/  @!UPT UIADD3 URZ, UPT, UPT, URZ, URZ, URZ ;  /* 0x000000fffffff290 */ /* 0x000fe2000fffe0ff */
[----:B------:R-:W-:Y:S04]  /*6d30*/  @!P0 ISETP.GE.U32.AND P1, PT, R28, R35, PT ;  /* 0x000000231c00820c */ /* 0x000fe80003f26070 */
[----:B------:R-:W-:Y:S02]  /*6d40*/  @!P0 SEL R0, R34, RZ, P1 ;  /* 0x000000ff22008207 */ /* 0x000fe40000800000 */
[----:B--2---:R-:W-:Y:S02]  /*6d50*/  @!P0 SEL R9, R124, RZ, P1 ;  /* 0x000000ff7c098207 */ /* 0x004fe40000800000 */
        /* <DEDUP_REMOVED lines=28> */
[C---:B------:R-:W-:Y:S01]  /*6f20*/  @!P0 SHF.L.U32 R19, R40.reuse, 0x10, RZ ;  /* 0x0000001028138819 */ /* 0x040fe200000006ff */
        /* <DEDUP_REMOVED lines=19> */
[----:B------:R-:W-:Y:S01]  /*7060*/  @!P0 FMUL.FTZ R3, R3, R16 ;  /* 0x0000001003038220 */ /* 0x000fe20000410000 */
[----:B------:R-:W-:Y:S01]  /*7070*/  @!P0 LOP3.LUT R16, R37, 0xffff0000, RZ, 0xc0, !PT ;  /* 0xffff000025108812 */ /* 0x000fe200078ec0ff */
[----:B------:R-:W-:Y:S01]  /*7080*/  @!P0 FMUL.FTZ R5, R5, R12 ;  /* 0x0000000c05058220 */ /* 0x000fe20000410000 */
[----:B------:R-:W-:Y:S01]  /*7090*/  @!P0 LOP3.LUT R12, R36, 0xffff0000, RZ, 0xc0, !PT ;  /* 0xffff0000240c8812 */ /* 0x000fe200078ec0ff */
[----:B--2---:R-:W-:Y:S02]  /*70a0*/  @!P0 IMAD.U32 R11, R20, 0x10000, RZ ;  /* 0x00010000140b8824 */ /* 0x004fe400078e00ff */
        /* <DEDUP_REMOVED lines=18> */
[----:B------:R-:W-:Y:S01]  /*71d0*/  @!P0 IMAD.U32 R0, R23, 0x10000, RZ ;  /* 0x0001000017008824 */ /* 0x000fe200078e00ff */
[----:B------:R-:W-:Y:S01]  /*71e0*/  @!P0 F2FP.BF16.F32.PACK_AB R11, R4, R3 ;  /* 0x00000003040b823e */ /* 0x000fe200000010ff */
[----:B------:R-:W-:Y:S01]  /*71f0*/  @!P0 FFMA.FTZ R5, R12, R13, R5 ;  /* 0x0000000d0c058223 */ /* 0x000fe20000010005 */
[----:B------:R-:W-:Y:S01]  /*7200*/  @!P1 SEL R4, R34, RZ, P2 ;  /* 0x000000ff22049207 */ /* 0x000fe20001000000 */
[----:B------:R-:W-:Y:S01]  /*7210*/  @!P0 FFMA.FTZ R6, R9, R17, R6 ;  /* 0x0000001109068223 */ /* 0x000fe20000010006 */
[----:B------:R-:W-:Y:S01]  /*7220*/  @!P0 LOP3.LUT R3, R23, 0xffff0000, RZ, 0xc0, !PT ;  /* 0xffff000017038812 */ /* 0x000fe200078ec0ff */
        /* <DEDUP_REMOVED lines=11> */
[----:B------:R-:W-:Y:S01]  /*72e0*/  @!P1 SHF.L.U64.HI R0, R4, 0x1, R9 ;  /* 0x0000000104009819 */ /* 0x000fe20000010209 */
        /* <DEDUP_REMOVED lines=45> */
[----:B------:R-:W-:Y:S01]  /*75c0*/  @!P1 LOP3.LUT R12, R40, 0xffff0000, RZ, 0xc0, !PT ;  /* 0xffff0000280c9812 */ /* 0x000fe200078ec0ff */
[----:B------:R-:W-:Y:S01]  /*75d0*/  @!P1 FMUL.FTZ R6, R6, R11 ;  /* 0x0000000b06069220 */ /* 0x000fe20000410000 */
[----:B--2---:R-:W-:Y:S01]  /*75e0*/  @!P1 LOP3.LUT R11, R36, 0xffff0000, RZ, 0xc0, !PT ;  /* 0xffff0000240b9812 */ /* 0x004fe200078ec0ff */
[----:B------:R-:W-:Y:S01]  /*75f0*/  @!P1 FMUL.FTZ R7, R10, R7 ;  /* 0x000000070a079220 */ /* 0x000fe20000410000 */
[----:B------:R-:W-:Y:S01]  /*7600*/  @!P1 FMUL.FTZ R8, R9, R8 ;  /* 0x0000000809089220 */ /* 0x000fe20000410000 */
[----:B------:R-:W-:Y:S02]  /*7610*/  @!P1 IMAD.U32 R10, R40, 0x10000, RZ ;  /* 0x00010000280a9824 */ /* 0x000fe400078e00ff */
[----:B------:R-:W-:Y:S01]  /*7620*/  @!P1 FMUL.FTZ R0, R0, R19 ;  /* 0x0000001300009220 */ /* 0x000fe20000410000 */
[----:B------:R-:W-:Y:S01]  /*7630*/  @!P1 SHF.L.U32 R19, R42, 0x10, RZ ;  /* 0x000000102a139819 */ /* 0x000fe200000006ff */
[----:B------:R-:W-:Y:S02]  /*7640*/  @!P1 IMAD.U32 R9, R36, 0x10000, RZ ;  /* 0x0001000024099824 */ /* 0x000fe400078e00ff */
[----:B------:R-:W-:Y:S01]  /*7650*/  @!P1 FMUL.FTZ R2, R2, R17 ;  /* 0x0000001102029220 */ /* 0x000fe20000410000 */
[----:B------:R-:W-:Y:S01]  /*7660*/  @!P1 LOP3.LUT R17, R37, 0xffff0000, RZ, 0xc0, !PT ;  /* 0xffff000025119812 */ /* 0x000fe200078ec0ff */
[----:B------:R-:W-:Y:S01]  /*7670*/  @!P1 FMUL.FTZ R3, R3, R16 ;  /* 0x0000001003039220 */ /* 0x000fe20000410000 */
[----:B------:R-:W-:Y:S01]  /*7680*/  @!P0 ISETP.GE.U32.AND P2, PT, R25, R35, PT ;  /* 0x000000231900820c */ /* 0x000fe20003f46070 */
[----:B------:R-:W-:Y:S01]  /*7690*/  @!P1 FMUL.FTZ R4, R4, R13 ;  /* 0x0000000d04049220 */ /* 0x000fe20000410000 */
[----:B------:R-:W-:Y:S01]  /*76a0*/  @!P1 SHF.L.U32 R16, R37, 0x10, RZ ;  /* 0x0000001025109819 */ /* 0x000fe200000006ff */
[----:B------:R-:W-:Y:S02]  /*76b0*/  @!P1 IMAD.U32 R13, R41, 0x10000, RZ ;  /* 0x00010000290d9824 */ /* 0x000fe400078e00ff */
[----:B------:R-:W-:Y:S01]  /*76c0*/  @!P1 FFMA.FTZ R0, R9, R10, R0 ;  /* 0x0000000a09009223 */ /* 0x000fe20000010000 */
[----:B------:R-:W-:Y:S01]  /*76d0*/  @!P1 LOP3.LUT R9, R38, 0xffff0000, RZ, 0xc0, !PT ;  /* 0xffff000026099812 */ /* 0x000fe200078ec0ff */
[----:B------:R-:W-:Y:S01]  /*76e0*/  @!P1 FFMA.FTZ R2, R11, R12, R2 ;  /* 0x0000000c0b029223 */ /* 0x000fe20000010002 */
[----:B------:R-:W-:Y:S01]  /*76f0*/  @!P0 SEL R12, R34, RZ, P2 ;  /* 0x000000ff220c8207 */ /* 0x000fe20001000000 */
[----:B------:R-:W-:Y:S01]  /*7700*/  @!P1 FFMA.FTZ R3, R16, R13, R3 ;  /* 0x0000000d10039223 */ /* 0x000fe20000010003 */
[----:B------:R-:W-:Y:S01]  /*7710*/  @!P0 SEL R11, R124, RZ, P2 ;  /* 0x000000ff7c0b8207 */ /* 0x000fe20001000000 */
[----:B------:R-:W-:Y:S01]  /*7720*/  @!P1 FFMA.FTZ R4, R17, R18, R4 ;  /* 0x0000001211049223 */ /* 0x000fe20000010004 */
[----:B------:R-:W-:Y:S01]  /*7730*/  @!P0 IADD3 R17, P5, PT, R117, R12, RZ ;  /* 0x0000000c75118210 */ /* 0x000fe20007fbe0ff */
[----:B------:R-:W-:Y:S01]  /*7740*/  @!P1 IMAD.U32 R10, R38, 0x10000, RZ ;  /* 0x00010000260a9824 */ /* 0x000fe200078e00ff */
[----:B------:R-:W-:Y:S01]  /*7750*/  @!P1 F2FP.BF16.F32.PACK_AB R0, R2, R0 ;  /* 0x000000000200923e */ /* 0x000fe200000010ff */
        /* <DEDUP_REMOVED lines=11> */
[----:B------:R-:W-:Y:S01]  /*7810*/  @!P1 MOV R36, R0 ;  /* 0x0000000000249202 */ /* 0x000fe20000000f00 */
[----:B------:R-:W-:Y:S01]  /*7820*/  @!P0 IMAD.SHL.U32 R17, R17, 0x2, RZ ;  /* 0x0000000211118824 */ /* 0x000fe200078e00ff */
[----:B------:R-:W-:Y:S02]  /*7830*/  @!P1 MOV R38, R6 ;  /* 0x0000000600269202 */ /* 0x000fe40000000f00 */
[----:B------:R-:W-:Y:S02]  /*7840*/  @!P1 F2FP.BF16.F32.PACK_AB R7, R8, R7 ;  /* 0x000000070807923e */ /* 0x000fe400000010ff */
[----:B------:R-:W-:Y:S02]  /*7850*/  @!P0 IADD3 R20, P5, PT, R17, R100, RZ ;  /* 0x0000006411148210 */ /* 0x000fe40007fbe0ff */
[----:B------:R-:W-:Y:S01]  /*7860*/  @!P0 SEL R3, R35, R34, !P2 ;  /* 0x0000002223038207 */ /* 0x000fe20005000000 */
[----:B------:R-:W-:Y:S01]  /*7870*/  @!P1 IMAD.MOV.U32 R39, RZ, RZ, R7 ;  /* 0x000000ffff279224 */ /* 0x000fe200078e0007 */
[----:B------:R-:W-:Y:S01]  /*7880*/  @!P0 IADD3 R16, P1, PT, R17, R102, RZ ;  /* 0x0000006611108210 */ /* 0x000fe20007f3e0ff */
[C---:B------:R-:W-:Y:S02]  /*7890*/  @!P0 IMAD.X R21, R10.reuse, 0x1, R101, P5 ;  /* 0x000000010a158824 */ /* 0x040fe400028e0665 */
[----:B------:R-:W-:Y:S01]  /*78a0*/  @!P0 IMAD.WIDE R4, R3, 0x2, R14 ;  /* 0x0000000203048825 */ /* 0x000fe200078e020e */
[----:B------:R-:W-:Y:S01]  /*78b0*/  @!P0 IADD3.X R17, PT, PT, R10, R103, RZ, P1, !PT ;  /* 0x000000670a118210 */ /* 0x000fe20000ffe4ff */
[----:B------:R4:W-:Y:S01]  /*78c0*/  STG.E.128 desc[UR6][R48.64+0x40], R36 ;  /* 0x0000402430007986 */ /* 0x0009e2000c101d06 */
[----:B------:R-:W-:Y:S07]  /*78d0*/  ISETP.GE.U32.OR P1, PT, R25, R35, P0 ;  /* 0x000000231900720c */ /* 0x000fee0000726470 */
        /* <DEDUP_REMOVED lines=69> */
.L_x_1819:
[----:B------:R-:W-:Y:S05]  /*7d30*/  BSYNC.RECONVERGENT B0 ;  /* 0x0000000000007941 */ /* 0x000fea0003800200 */
.L_x_1818:
[----:B------:R-:W-:Y:S04]  /*7d40*/  BSSY.RECONVERGENT B0, `(.L_x_1820) ;  /* 0x0000107000007945 */ /* 0x000fe80003800200 */
[----:B------:R-:W-:Y:S05]  /*7d50*/  @!P4 BRA `(.L_x_1821) ;  /* 0x000000100014c947 */ /* 0x000fea0003800000 */
[C---:B------:R-:W-:Y:S01]  /*7d60*/  ISETP.GE.AND P0, PT, R28.reuse, R27, PT ;  /* 0x0000001b1c00720c */ /* 0x040fe20003f06270 */
[----:B--2---:R-:W2:Y:S11]  /*7d70*/  LDC.64 R10, c[0x0][0x4a8] ;  /* 0x00012a00ff0a7b82 */ /* 0x004eb60000000a00 */
[----:B------:R-:W-:Y:S01]  /*7d80*/  @!UPT UIADD3 URZ, UPT, UPT, URZ, URZ, URZ ;  /* 0x000000fffffff290 */ /* 0x000fe2000fffe0ff */
[-C--:B------:R-:W-:Y:S04]  /*7d90*/  @!P0 ISETP.GE.U32.AND P1, PT, R28, R35.reuse, PT ;  /* 0x000000231c00820c */ /* 0x080fe80003f26070 */
        /* <DEDUP_REMOVED lines=62> */
[----:B------:R-:W-:Y:S02]  /*8180*/  @!P0 IMAD.U32 R12, R21, 0x10000, RZ ;  /* 0x00010000150c8824 */ /* 0x000fe400078e00ff */
[----:B------:R-:W-:Y:S01]  /*8190*/  @!P0 FFMA.FTZ R2, R13, R14, R2 ;  /* 0x0000000e0d028223 */ /* 0x000fe20000010002 */
[----:B------:R-:W-:Y:S01]  /*81a0*/  @!P0 LOP3.LUT R13, R38, 0xffff0000, RZ, 0xc0, !PT ;  /* 0xffff0000260d8812 */ /* 0x000fe200078ec0ff */
[----:B------:R-:W1:Y:S01]  /*81b0*/  LDC.64 R18, c[0x0][0x3b8] ;  /* 0x0000ee00ff127b82 */ /* 0x000e620000000a00 */
        /* <DEDUP_REMOVED lines=15> */
[----:B------:R-:W-:Y:S01]  /*82b0*/  @!P0 FFMA.FTZ R7, R0, R14, R7 ;  /* 0x0000000e00078223 */ /* 0x000fe20000010007 */
[----:B------:R-:W-:Y:S02]  /*82c0*/  @!P1 SEL R0, R34, RZ, P2 ;  /* 0x000000ff22009207 */ /* 0x000fe40001000000 */
[----:B------:R-:W-:Y:S01]  /*82d0*/  @!P0 FFMA.FTZ R8, R3, R15, R8 ;  /* 0x0000000f03088223 */ /* 0x000fe20000010008 */
[----:B------:R-:W-:Y:S02]  /*82e0*/  @!P1 SEL R3, R124, RZ, P2 ;  /* 0x000000ff7c039207 */ /* 0x000fe40001000000 */
[----:B------:R-:W-:Y:S02]  /*82f0*/  @!P1 IADD3 R13, P4, PT, R119, R0, RZ ;  /* 0x00000000770d9210 */ /* 0x000fe40007f9e0ff */
[----:B------:R-:W-:Y:S01]  /*8300*/  @!P0 F2FP.BF16.F32.PACK_AB R6, R6, R5 ;  /* 0x000000050606823e */ /* 0x000fe200000010ff */
[----:B-1----:R-:W-:Y:S01]  /*8310*/  IMAD.WIDE.U32 R48, R18, 0xc0, R96 ;  /* 0x000000c012307825 */ /* 0x002fe200078e0060 */
[----:B------:R-:W-:Y:S02]  /*8320*/  @!P1 IADD3.X R0, PT, PT, R106, R3, RZ, P4, !PT ;  /* 0x000000036a009210 */ /* 0x000fe400027fe4ff */
[----:B------:R-:W-:Y:S01]  /*8330*/  @!P0 F2FP.BF16.F32.PACK_AB R7, R8, R7 ;  /* 0x000000070807823e */ /* 0x000fe200000010ff */
[----:B------:R-:W-:Y:S01]  /*8340*/  IMAD R19, R19, 0xc0, RZ ;  /* 0x000000c013137824 */ /* 0x000fe200078e02ff */
[C---:B------:R-:W-:Y:S01]  /*8350*/  @!P1 SHF.L.U64.HI R0, R13.reuse, 0x1, R0 ;  /* 0x000000010d009819 */ /* 0x040fe20000010200 */
[----:B------:R-:W-:Y:S01]  /*8360*/  @!P0 IMAD.MOV.U32 R22, RZ, RZ, R6 ;  /* 0x000000ffff168224 */ /* 0x000fe200078e0006 */
[----:B------:R-:W-:Y:S01]  /*8370*/  @!P1 SHF.L.U32 R13, R13, 0x1, RZ ;  /* 0x000000010d0d9819 */ /* 0x000fe200000006ff */
[----:B------:R-:W-:Y:S01]  /*8380*/  IMAD.IADD R49, R49, 0x1, R19 ;  /* 0x0000000131317824 */ /* 0x000fe200078e0213 */
        /* <DEDUP_REMOVED lines=20> */
[C---:B------:R-:W-:Y:S01]  /*84d0*/  @!P1 IMAD.U32 R14, R46.reuse, 0x10000, RZ ;  /* 0x000100002e0e9824 */ /* 0x040fe200078e00ff */
[----:B------:R-:W-:Y:S01]  /*84e0*/  @!P1 LOP3.LUT R13, R46, 0xffff0000, RZ, 0xc0, !PT ;  /* 0xffff00002e0d9812 */ /* 0x000fe200078ec0ff */
[----:B------:R-:W-:Y:S01]  /*84f0*/  @!P1 IMAD.U32 R19, R44, 0x10000, RZ ;  /* 0x000100002c139824 */ /* 0x000fe200078e00ff */
[----:B------:R-:W-:Y:S01]  /*8500*/  @!P1 LOP3.LUT R9, R47, 0xffff0000, RZ, 0xc0, !PT ;  /* 0xffff00002f099812 */ /* 0x000fe200078ec0ff */
[----:B------:R-:W-:Y:S01]  /*8510*/  @!P2 FADD.FTZ R14, -R14, -RZ ;  /* 0x800000ff0e0ea221 */ /* 0x000fe20000010100 */
[----:B------:R-:W-:Y:S01]  /*8520*/  @!P1 LOP3.LUT R4, R5, 0xffff0000, RZ, 0xc0, !PT ;  /* 0xffff000005049812 */ /* 0x000fe200078ec0ff */
[----:B------:R-:W-:Y:S01]  /*8530*/  @!P1 IMAD.U32 R5, R6, 0x10000, RZ ;  /* 0x0001000006059824 */ /* 0x000fe200078e00ff */
[----:B------:R-:W-:Y:S01]  /*8540*/  @!P1 LOP3.LUT R17, R44, 0xffff0000, RZ, 0xc0, !PT ;  /* 0xffff00002c119812 */ /* 0x000fe200078ec0ff */
[----:B------:R-:W-:Y:S01]  /*8550*/  @!P2 FADD.FTZ R19, -R19, -RZ ;  /* 0x800000ff1313a221 */ /* 0x000fe20000010100 */
[----:B------:R-:W-:Y:S01]  /*8560*/  @!P1 SHF.L.U32 R16, R45, 0x10, RZ ;  /* 0x000000102d109819 */ /* 0x000fe200000006ff */
[----:B------:R-:W-:Y:S01]  /*8570*/  @!P1 FMUL.FTZ R5, R5, R14 ;  /* 0x0000000e05059220 */ /* 0x000fe20000410000 */
[----:B------:R-:W-:Y:S01]  /*8580*/  @!P1 LOP3.LUT R15, R45, 0xffff0000, RZ, 0xc0, !PT ;  /* 0xffff00002d0f9812 */ /* 0x000fe200078ec0ff */
[----:B------:R-:W-:Y:S01]  /*8590*/  @!P1 FMUL.FTZ R0, R0, R19 ;  /* 0x0000001300009220 */ /* 0x000fe20000410000 */
[----:B------:R-:W-:Y:S01]  /*85a0*/  @!P1 LOP3.LUT R6, R6, 0xffff0000, RZ, 0xc0, !PT ;  /* 0xffff000006069812 */ /* 0x000fe200078ec0ff */
[----:B------:R-:W-:Y:S01]  /*85b0*/  @!P2 FADD.FTZ R7, -R7, -RZ ;  /* 0x800000ff0707a221 */ /* 0x000fe20000010100 */
[----:B-----5:R-:W-:Y:S01]  /*85c0*/  @!P1 LOP3.LUT R14, R40, 0xffff0000, RZ, 0xc0, !PT ;  /* 0xffff0000280e9812 */ /* 0x020fe200078ec0ff */
[----:B------:R-:W-:Y:S01]  /*85d0*/  @!P2 FADD.FTZ R13, -R13, -RZ ;  /* 0x800000ff0d0da221 */ /* 0x000fe20000010100 */
[----:B------:R-:W-:Y:S01]  /*85e0*/  @!P1 LOP3.LUT R18, R41, 0xffff0000, RZ, 0xc0, !PT ;  /* 0xffff000029129812 */ /* 0x000fe200078ec0ff */
[----:B------:R-:W-:Y:S01]  /*85f0*/  @!P2 FADD.FTZ R9, -R9, -RZ ;  /* 0x800000ff0909a221 */ /* 0x000fe20000010100 */
[----:B-1----:R-:W-:Y:S01]  /*8600*/  @!P1 LOP3.LUT R20, R42, 0xffff0000, RZ, 0xc0, !PT ;  /* 0xffff00002a149812 */ /* 0x002fe200078ec0ff */
[----:B------:R-:W-:Y:S01]  /*8610*/  @!P2 FADD.FTZ R17, -R17, -RZ ;  /* 0x800000ff1111a221 */ /* 0x000fe20000010100 */
[----:B------:R-:W-:Y:S01]  /*8620*/  @!P1 SHF.L.U32 R21, R43, 0x10, RZ ;  /* 0x000000102b159819 */ /* 0x000fe200000006ff */
[----:B------:R-:W-:Y:S01]  /*8630*/  @!P2 FADD.FTZ R15, -R15, -RZ ;  /* 0x800000ff0f0fa221 */ /* 0x000fe20000010100 */
[----:B------:R-:W-:Y:S01]  /*8640*/  @!P1 LOP3.LUT R22, R43, 0xffff0000, RZ, 0xc0, !PT ;  /* 0xffff00002b169812 */ /* 0x000fe200078ec0ff */
[----:B------:R-:W-:Y:S01]  /*8650*/  @!P1 FMUL.FTZ R7, R8, R7 ;  /* 0x0000000708079220 */ /* 0x000fe20000410000 */
[----:B------:R-:W-:Y:S01]  /*8660*/  @!P2 FADD.FTZ R16, -R16, -RZ ;  /* 0x800000ff1010a221 */ /* 0x000fe20000010100 */
[----:B------:R-:W-:Y:S01]  /*8670*/  @!P0 ISETP.GE.U32.AND P2, PT, R25, R35, PT ;  /* 0x000000231900820c */ /* 0x000fe20003f46070 */
[----:B------:R-:W-:Y:S01]  /*8680*/  @!P1 FMUL.FTZ R6, R6, R13 ;  /* 0x0000000d06069220 */ /* 0x000fe20000410000 */
[----:B------:R-:W-:Y:S01]  /*8690*/  @!P1 LOP3.LUT R13, R36, 0xffff0000, RZ, 0xc0, !PT ;  /* 0xffff0000240d9812 */ /* 0x000fe200078ec0ff */
[----:B------:R-:W-:Y:S01]  /*86a0*/  @!P1 FMUL.FTZ R8, R12, R9 ;  /* 0x000000090c089220 */ /* 0x000fe20000410000 */
[----:B------:R-:W-:Y:S02]  /*86b0*/  @!P1 IMAD.U32 R12, R40, 0x10000, RZ ;  /* 0x00010000280c9824 */ /* 0x000fe400078e00ff */
[----:B------:R-:W-:Y:S01]  /*86c0*/  @!P1 FMUL.FTZ R2, R2, R17 ;  /* 0x0000001102029220 */ /* 0x000fe20000410000 */
[----:B------:R-:W-:Y:S01]  /*86d0*/  @!P1 LOP3.LUT R17, R37, 0xffff0000, RZ, 0xc0, !PT ;  /* 0xffff000025119812 */ /* 0x000fe200078ec0ff */
[----:B------:R-:W-:Y:S02]  /*86e0*/  @!P1 IMAD.U32 R9, R36, 0x10000, RZ ;  /* 0x0001000024099824 */ /* 0x000fe400078e00ff */
[----:B------:R-:W-:Y:S01]  /*86f0*/  @!P1 FMUL.FTZ R3, R3, R16 ;  /* 0x0000001003039220 */ /* 0x000fe20000410000 */
[----:B------:R-:W-:Y:S01]  /*8700*/  @!P1 SHF.L.U32 R16, R37, 0x10, RZ ;  /* 0x0000001025109819 */ /* 0x000fe200000006ff */
[----:B------:R-:W-:Y:S01]  /*8710*/  @!P1 FMUL.FTZ R4, R4, R15 ;  /* 0x0000000f04049220 */ /* 0x000fe20000410000 */
[----:B------:R-:W-:Y:S01]  /*8720*/  @!P1 SHF.L.U32 R15, R41, 0x10, RZ ;  /* 0x00000010290f9819 */ /* 0x000fe200000006ff */
        /* <DEDUP_REMOVED lines=9> */
[C---:B------:R-:W-:Y:S01]  /*87c0*/  @!P1 SHF.L.U32 R14, R39.reuse, 0x10, RZ ;  /* 0x00000010270e9819 */ /* 0x040fe200000006ff */
[----:B------:R-:W-:Y:S01]  /*87d0*/  @!P1 IMAD.U32 R12, R38, 0x10000, RZ ;  /* 0x00010000260c9824 */ /* 0x000fe200078e00ff */
[----:B------:R-:W-:Y:S02]  /*87e0*/  @!P1 F2FP.BF16.F32.PACK_AB R3, R4, R3 ;  /* 0x000000030403923e */ /* 0x000fe400000010ff */
[----:B------:R-:W-:Y:S01]  /*87f0*/  @!P1 F2FP.BF16.F32.PACK_AB R0, R2, R0 ;  /* 0x000000000200923e */ /* 0x000fe200000010ff */
[----:B------:R-:W-:Y:S01]  /*8800*/  @!P1 FFMA.FTZ R5, R12, R19, R5 ;  /* 0x000000130c059223 */ /* 0x000fe20000010005 */
[----:B------:R-:W-:Y:S01]  /*8810*/  @!P0 IMAD.X R12, R106, 0x1, R13, P4 ;  /* 0x000000016a0c8824 */ /* 0x000fe200020e060d */
[----:B------:R-:W-:Y:S01]  /*8820*/  @!P1 LOP3.LUT R13, R39, 0xffff0000, RZ, 0xc0, !PT ;  /* 0xffff0000270d9812 */ /* 0x000fe200078ec0ff */
[----:B------:R-:W-:Y:S01]  /*8830*/  @!P1 FFMA.FTZ R6, R9, R20, R6 ;  /* 0x0000001409069223 */ /* 0x000fe20000010006 */
[----:B------:R-:W-:Y:S01]  /*8840*/  @!P1 MOV R36, R0 ;  /* 0x0000000000249202 */ /* 0x000fe20000000f00 */
[----:B------:R-:W-:Y:S01]  /*8850*/  @!P1 FFMA.FTZ R7, R14, R21, R7 ;  /* 0x000000150e079223 */ /* 0x000fe20000010007 */
[----:B------:R-:W-:Y:S01]  /*8860*/  @!P0 SHF.L.U64.HI R12, R17, 0x1, R12 ;  /* 0x00000001110c8819 */ /* 0x000fe2000001020c */
[----:B------:R-:W-:Y:S01]  /*8870*/  @!P1 FFMA.FTZ R8, R13, R22, R8 ;  /* 0x000000160d089223 */ /* 0x000fe20000010008 */
[----:B------:R-:W-:Y:S01]  /*8880*/  @!P1 F2FP.BF16.F32.PACK_AB R6, R6, R5 ;  /* 0x000000050606923e */ /* 0x000fe200000010ff */
[----:B------:R-:W-:Y:S01]  /*8890*/  @!P1 IMAD.MOV.U32 R37, RZ, RZ, R3 ;  /* 0x000000ffff259224 */ /* 0x000fe200078e0003 */
[----:B------:R-:W-:Y:S02]  /*88a0*/  @!P0 SHF.L.U32 R17, R17, 0x1, RZ ;  /* 0x0000000111118819 */ /* 0x000fe400000006ff */
        /* <DEDUP_REMOVED lines=80> */
.L_x_1821:
[----:B------:R-:W-:Y:S05]  /*8db0*/  BSYNC.RECONVERGENT B0 ;  /* 0x0000000000007941 */ /* 0x000fea0003800200 */
.L_x_1820:
[----:B------:R-:W2:Y:S01]  /*8dc0*/  LDC R27, c[0x0][0x450] ;  /* 0x00011400ff1b7b82 */ /* 0x000ea20000000800 */
[----:B-1----:R-:W-:Y:S05]  /*8dd0*/  IMAD.U32 R3, R122, -0x40, RZ ;  /* 0xffffffc07a037824 */ /* 0x002fea00078e00ff */
[C---:B------:R-:W-:Y:S02]  /*8de0*/  LEA R102, P1, R3.reuse, R102, 0x1 ;  /* 0x0000006603667211 */ /* 0x040fe400078208ff */
[C---:B------:R-:W-:Y:S02]  /*8df0*/  LEA R100, P0, R3.reuse, R100, 0x1 ;  /* 0x0000006403647211 */ /* 0x040fe400078008ff */
[C---:B------:R-:W-:Y:S02]  /*8e00*/  LEA.HI.X.SX32 R103, R3.reuse, R103, 0x1, P1 ;  /* 0x0000006703677211 */ /* 0x040fe400008f0eff */
[----:B------:R-:W-:Y:S09]  /*8e10*/  LEA.HI.X.SX32 R101, R3, R101, 0x1, P0 ;  /* 0x0000006503657211 */ /* 0x000ff200000f0eff */
.L_x_1804:
[----:B------:R-:W-:Y:S05]  /*8e20*/  BSYNC.RECONVERGENT B1 ;  /* 0x0000000000017941 */ /* 0x000fea0003800200 */
.L_x_1802:
        /* <DEDUP_REMOVED lines=90> */
.L_x_1822:
[----:B------:R-:W-:Y:S02]  /*93d0*/  IADD3 R98, P1, PT, R98, R105, RZ ;  /* 0x0000006962627210 */ /* 0x000fe40007f3e0ff */
[----:B------:R-:W-:Y:S03]  /*93e0*/  IADD3 R30, P0, PT, R30, R109, RZ ;  /* 0x0000006d1e1e7210 */ /* 0x000fe60007f1e0ff */
[----:B------:R-:W-:Y:S02]  /*93f0*/  IMAD.X R99, R99, 0x1, R104, P1 ;  /* 0x0000000163637824 */ /* 0x000fe400008e0668 */
[----:B------:R-:W-:Y:S01]  /*9400*/  IMAD.X R31, R31, 0x1, R107, P0 ;  /* 0x000000011f1f7824 */ /* 0x000fe200000e066b */
[----:B------:R-:W-:Y:S07]  /*9410*/  @P3 BRA `(.L_x_1823) ;  /* 0xffffff8c00283947 */ /* 0x000fee000383ffff */
.L_x_1801:
        /* <DEDUP_REMOVED lines=31> */
.L_x_1827:
[----:B------:R-:W-:Y:S05]  /*9610*/  BSYNC.RECONVERGENT B0 ;  /* 0x0000000000007941 */ /* 0x000fea0003800200 */
.L_x_1826:
        /* <DEDUP_REMOVED lines=10> */
.L_x_1825:
[----:B------:R-:W1:Y:S01]  /*96c0*/  LDCU.64 UR8, c[0x0][0x470] ;  /* 0x00008e00ff0877ac */ /* 0x000e620008000a00 */
[----:B------:R-:W-:Y:S01]  /*96d0*/  IMAD.MOV.U32 R3, RZ, RZ, RZ ;  /* 0x000000ffff037224 */ /* 0x000fe200078e00ff */
[----:B-1----:R-:W-:-:S04]  /*96e0*/  ISETP.NE.U32.AND P0, PT, RZ, UR8, PT ;  /* 0x00000008ff007c0c */ /* 0x002fc8000bf05070 */
[----:B------:R-:W-:Y:S01]  /*96f0*/  ISETP.NE.AND.EX P0, PT, RZ, UR9, PT, P0 ;  /* 0x00000009ff007c0c */ /* 0x000fe2000bf05300 */
[----:B------:R-:W1:Y:S01]  /*9700*/  LDCU.U8 UR5, c[0x0][0x533] ;  /* 0x0000a660ff0577ac */ /* 0x000e620008000000 */
[----:B------:R-:W2:Y:S11]  /*9710*/  LDCU.64 UR8, c[0x0][0x380] ;  /* 0x00007000ff0877ac */ /* 0x000eb60008000a00 */
[----:B------:R-:W3:Y:S01]  /*9720*/  @P0 LDG.E R3, desc[UR6][R130.64] ;  /* 0x0000000682030981 */ /* 0x000ee2000c1e1900 */
[----:B-1----:R-:W-:Y:S01]  /*9730*/  UISETP.NE.AND UP0, UPT, UR5, URZ, UPT ;  /* 0x000000ff0500728c */ /* 0x002fe2000bf05270 */
[----:B--2---:R-:W-:-:S04]  /*9740*/  LEA R38, P0, R128, UR8, 0x1 ;  /* 0x0000000880267c11 */ /* 0x004fc8000f8008ff */
[----:B------:R-:W-:Y:S02]  /*9750*/  LEA.HI.X R39, R128, UR9, R83, 0x1, P0 ;  /* 0x0000000980277c11 */ /* 0x000fe400080f0c53 */
[----:B---3--:R-:W-:Y:S01]  /*9760*/  IADD3 R2, PT, PT, R3, R84, R156 ;  /* 0x0000005403027210 */ /* 0x008fe20007ffe09c */
[----:B------:R-:W-:-:S04]  /*9770*/  IMAD.SHL.U32 R3, R89, 0x20, RZ ;  /* 0x0000002059037824 */ /* 0x000fc800078e00ff */
        /* <DEDUP_REMOVED lines=64> */
.L_x_1833:
[----:B------:R-:W-:Y:S05]  /*9b80*/  BSYNC.RECONVERGENT B0 ;  /* 0x0000000000007941 */ /* 0x000fea0003800200 */
.L_x_1832:
        /* <DEDUP_REMOVED lines=43> */
.L_x_1835:
[----:B------:R-:W-:Y:S05]  /*9e40*/  BSYNC.RECONVERGENT B0 ;  /* 0x0000000000007941 */ /* 0x000fea0003800200 */
.L_x_1834:
        /* <DEDUP_REMOVED lines=43> */
.L_x_1837:
[----:B------:R-:W-:Y:S05]  /*a100*/  BSYNC.RECONVERGENT B0 ;  /* 0x0000000000007941 */ /* 0x000fea0003800200 */
.L_x_1836:
[----:B------:R4:W-:Y:S02]  /*a110*/  STS.128 [R161+0x2000], R8 ;  /* 0x00200008a1007388 */ /* 0x0009e40000000c00 */
.L_x_1831:
[----:B------:R-:W-:Y:S05]  /*a120*/  BSYNC.RECONVERGENT B1 ;  /* 0x0000000000017941 */ /* 0x000fea0003800200 */
.L_x_1830:
        /* <DEDUP_REMOVED lines=60> */
.L_x_1839:
[----:B------:R-:W-:Y:S05]  /*a4f0*/  BSYNC.RECONVERGENT B0 ;  /* 0x0000000000007941 */ /* 0x000fea0003800200 */
.L_x_1838:
        /* <DEDUP_REMOVED lines=53> */
.L_x_1841:
[----:B------:R-:W-:Y:S05]  /*a850*/  BSYNC.RECONVERGENT B0 ;  /* 0x0000000000007941 */ /* 0x000fea0003800200 */
.L_x_1840:
        /* <DEDUP_REMOVED lines=54> */
.L_x_1843:
[----:B------:R-:W-:Y:S05]  /*abc0*/  BSYNC.RECONVERGENT B0 ;  /* 0x0000000000007941 */ /* 0x000fea0003800200 */
.L_x_1842:
[----:B------:R1:W-:Y:S01]  /*abd0*/  STS.128 [R161+0x2800], R8 ;  /* 0x00280008a1007388 */ /* 0x0003e20000000c00 */
[----:B------:R-:W-:Y:S05]  /*abe0*/  BRA `(.L_x_1828) ;  /* 0x0000002000507947 */ /* 0x000fea0003800000 */
.L_x_1829:
        /* <DEDUP_REMOVED lines=93> */
.L_x_1847:
[----:B------:R-:W-:Y:S05]  /*b1c0*/  BSYNC.RECONVERGENT B0 ;  /* 0x0000000000007941 */ /* 0x000fea0003800200 */
.L_x_1846:
        /* <DEDUP_REMOVED lines=84> */
.L_x_1849:
[----:B------:R-:W-:Y:S05]  /*b710*/  BSYNC.RECONVERGENT B0 ;  /* 0x0000000000007941 */ /* 0x000fea0003800200 */
.L_x_1848:
        /* <DEDUP_REMOVED lines=85> */
.L_x_1851:
[----:B------:R-:W-:Y:S05]  /*bc70*/  BSYNC.RECONVERGENT B0 ;  /* 0x0000000000007941 */ /* 0x000fea0003800200 */
.L_x_1850:
[----:B------:R4:W-:Y:S02]  /*bc80*/  STS.128 [R161+0x2000], R4 ;  /* 0x00200004a1007388 */ /* 0x0009e40000000c00 */
.L_x_1845:
[----:B------:R-:W-:Y:S05]  /*bc90*/  BSYNC.RECONVERGENT B1 ;  /* 0x0000000000017941 */ /* 0x000fea0003800200 */
.L_x_1844:
        /* <DEDUP_REMOVED lines=32> */
[----:B------:R-:W-:Y:S01]  /*bea0*/  IMAD.U32 R40, R27, 0x10000, RZ ;  /* 0x000100001b287824 */ /* 0x000fe200078e00ff */
[C---:B------:R-:W-:Y:S01]  /*beb0*/  LOP3.LUT R24, R25.reuse, 0xffff0000, RZ, 0xc0, !PT ;  /* 0xffff000019187812 */ /* 0x040fe200078ec0ff */
[C---:B------:R-:W-:Y:S01]  /*bec0*/  IMAD.U32 R37, R26.reuse, 0x10000, RZ ;  /* 0x000100001a257824 */ /* 0x040fe200078e00ff */
[----:B-1----:R-:W-:Y:S02]  /*bed0*/  SHF.L.U32 R38, R25, 0x10, RZ ;  /* 0x0000001019267819 */ /* 0x002fe400000006ff */
        /* <DEDUP_REMOVED lines=54> */
.L_x_1853:
[----:B------:R-:W-:Y:S05]  /*c240*/  BSYNC.RECONVERGENT B0 ;  /* 0x0000000000007941 */ /* 0x000fea0003800200 */
.L_x_1852:
        /* <DEDUP_REMOVED lines=36> */
[----:B-1----:R-:W-:Y:S01]  /*c490*/  LOP3.LUT R38, R13, 0xffff0000, RZ, 0xc0, !PT ;  /* 0xffff00000d267812 */ /* 0x002fe200078ec0ff */
[----:B---3--:R-:W-:Y:S01]  /*c4a0*/  IMAD.U32 R41, R20, 0x10000, RZ ;  /* 0x0001000014297824 */ /* 0x008fe200078e00ff */
[C---:B------:R-:W-:Y:S01]  /*c4b0*/  SHF.L.U32 R13, R15.reuse, 0x10, RZ ;  /* 0x000000100f0d7819 */ /* 0x040fe200000006ff */
[----:B------:R-:W-:Y:S01]  /*c4c0*/  @!P0 FADD.FTZ R12, -R12, -RZ ;  /* 0x800000ff0c0c8221 */ /* 0x000fe20000010100 */
[----:B------:R-:W-:Y:S01]  /*c4d0*/  LOP3.LUT R15, R15, 0xffff0000, RZ, 0xc0, !PT ;  /* 0xffff00000f0f7812 */ /* 0x000fe200078ec0ff */
[----:B------:R-:W-:Y:S01]  /*c4e0*/  @!P0 FADD.FTZ R11, -R11, -RZ ;  /* 0x800000ff0b0b8221 */ /* 0x000fe20000010100 */
[----:B------:R-:W-:Y:S01]  /*c4f0*/  LOP3.LUT R39, R20, 0xffff0000, RZ, 0xc0, !PT ;  /* 0xffff000014277812 */ /* 0x000fe200078ec0ff */
[----:B------:R-:W-:Y:S01]  /*c500*/  IMAD.U32 R20, R21, 0x10000, RZ ;  /* 0x0001000015147824 */ /* 0x000fe200078e00ff */
[----:B------:R-:W-:Y:S01]  /*c510*/  LOP3.LUT R14, R14, 0xffff0000, RZ, 0xc0, !PT ;  /* 0xffff00000e0e7812 */ /* 0x000fe200078ec0ff */
[----:B------:R-:W-:Y:S01]  /*c520*/  @!P0 FADD.FTZ R13, -R13, -RZ ;  /* 0x800000ff0d0d8221 */ /* 0x000fe20000010100 */
[----:B------:R-:W-:Y:S01]  /*c530*/  LOP3.LUT R43, R21, 0xffff0000, RZ, 0xc0, !PT ;  /* 0xffff0000152b7812 */ /* 0x000fe200078ec0ff */
[----:B------:R-:W-:Y:S01]  /*c540*/  @!P0 FADD.FTZ R34, -R34, -RZ ;  /* 0x800000ff22228221 */ /* 0x000fe20000010100 */
[----:B------:R-:W-:Y:S01]  /*c550*/  SHF.L.U32 R40, R22, 0x10, RZ ;  /* 0x0000001016287819 */ /* 0x000fe200000006ff */
        /* <DEDUP_REMOVED lines=37> */
.L_x_1855:
[----:B------:R-:W-:Y:S05]  /*c7b0*/  BSYNC.RECONVERGENT B0 ;  /* 0x0000000000007941 */ /* 0x000fea0003800200 */
.L_x_1854:
        /* <DEDUP_REMOVED lines=85> */
.L_x_1857:
[----:B------:R-:W-:Y:S05]  /*cd10*/  BSYNC.RECONVERGENT B0 ;  /* 0x0000000000007941 */ /* 0x000fea0003800200 */
.L_x_1856:
[----:B------:R1:W-:Y:S02]  /*cd20*/  STS.128 [R161+0x2800], R4 ;  /* 0x00280004a1007388 */ /* 0x0003e40000000c00 */
.L_x_1828:
[----:B------:R-:W-:Y:S05]  /*cd30*/  BSYNC.RECONVERGENT B2 ;  /* 0x0000000000027941 */ /* 0x000fea0003800200 */
.L_x_1824:
[----:B-1--4-:R-:W-:Y:S01]  /*cd40*/  IADD3 R7, PT, PT, -R76, R80, RZ ;  /* 0x000000504c077210 */ /* 0x012fe20007ffe1ff */
[----:B------:R-:W1:Y:S01]  /*cd50*/  LDCU UR14, c[0x0][0x50c] ;  /* 0x0000a180ff0e77ac */ /* 0x000e620008000800 */
[C---:B------:R-:W-:Y:S02]  /*cd60*/  IADD3 R6, PT, PT, R126.reuse, 0x40, RZ ;  /* 0x000000407e067810 */ /* 0x040fe40007ffe0ff */
[----:B------:R-:W-:Y:S01]  /*cd70*/  IADD3 R0, PT, PT, R126, 0x60, RZ ;  /* 0x000000607e007810 */ /* 0x000fe20007ffe0ff */
[----:B------:R-:W4:Y:S01]  /*cd80*/  LDCU UR5, c[0x0][0x508] ;  /* 0x0000a100ff0577ac */ /* 0x000f220008000800 */
[-C--:B------:R-:W-:Y:S02]  /*cd90*/  ISETP.GE.AND P4, PT, R6, R7.reuse, PT ;  /* 0x000000070600720c */ /* 0x080fe40003f86270 */
[-C--:B------:R-:W-:Y:S02]  /*cda0*/  ISETP.GE.AND P3, PT, R0, R7.reuse, PT ;  /* 0x000000070000720c */ /* 0x080fe40003f66270 */
[----:B------:R-:W-:-:S02]  /*cdb0*/  ISETP.GE.AND P6, PT, R126, R7, PT ;  /* 0x000000077e00720c */ /* 0x000fc40003fc6270 */
[-C--:B------:R-:W-:Y:S02]  /*cdc0*/  ISETP.GE.AND P5, PT, R36, R7.reuse, PT ;  /* 0x000000072400720c */ /* 0x080fe40003fa6270 */
[-C--:B------:R-:W-:Y:S02]  /*cdd0*/  ISETP.GE.AND P1, PT, R6, R7.reuse, PT ;  /* 0x000000070600720c */ /* 0x080fe40003f26270 */
[----:B------:R-:W-:Y:S02]  /*cde0*/  ISETP.GE.AND P2, PT, R36, R7, PT ;  /* 0x000000072400720c */ /* 0x000fe40003f46270 */
[----:B------:R-:W-:Y:S01]  /*cdf0*/  LOP3.LUT R126, R126, 0x7, RZ, 0xc0, !PT ;  /* 0x000000077e7e7812 */ /* 0x000fe200078ec0ff */
[----:B---3-5:R-:W3:Y:S04]  /*ce00*/  @!P4 LDC.64 R4, c[0x0][0x3b8] ;  /* 0x0000ee00ff04cb82 */ /* 0x028ee80000000a00 */
[----:B------:R-:W-:-:S02]  /*ce10*/  @!P6 MOV R146, R148 ;  /* 0x000000940092e202 */ /* 0x000fc40000000f00 */
[C---:B------:R-:W-:Y:S02]  /*ce20*/  @!P5 LEA R8, P0, R77.reuse, R148, 0x1 ;  /* 0x000000944d08d211 */ /* 0x040fe400078008ff */
[----:B------:R-:W2:Y:S01]  /*ce30*/  @!P3 LDC.64 R2, c[0x0][0x3b8] ;  /* 0x0000ee00ff02bb82 */ /* 0x000ea20000000a00 */
[----:B------:R-:W-:Y:S01]  /*ce40*/  @!PT LDS RZ, [RZ] ;  /* 0x00000000fffff984 */ /* 0x000fe20000000800 */
[----:B------:R-:W-:Y:S01]  /*ce50*/  @!PT LDS RZ, [RZ] ;  /* 0x00000000fffff984 */ /* 0x000fe20000000800 */
[----:B------:R-:W-:Y:S01]  /*ce60*/  @!PT LDS RZ, [RZ] ;  /* 0x00000000fffff984 */ /* 0x000fe20000000800 */
[----:B------:R-:W-:Y:S01]  /*ce70*/  @!P6 LDGSTS.E.BYPASS.LTC128B.128 [R161+0x3000], desc[UR6][R146.64] ;  /* 0x0300000092a1efae */ /* 0x000fe2000b981a06 */
[----:B------:R-:W-:-:S03]  /*ce80*/  @!P5 LEA.HI.X R9, R77, R147, R78, 0x1, P0 ;  /* 0x000000934d09d211 */ /* 0x000fc600000f0c4e */
[----:B------:R-:W-:Y:S04]  /*ce90*/  @!P6 LDGSTS.E.BYPASS.LTC128B.128 [R161+0x5000], desc[UR6][R146.64+0x40] ;  /* 0x0500004092a1efae */ /* 0x000fe8000b981a06 */
[----:B------:R4:W-:Y:S04]  /*cea0*/  @!P6 LDGSTS.E.BYPASS.LTC128B.128 [R161+0x7000], desc[UR6][R146.64+0x80] ;  /* 0x0700008092a1efae */ /* 0x0009e8000b981a06 */
[----:B------:R-:W-:Y:S01]  /*ceb0*/  @!P5 LDGSTS.E.BYPASS.LTC128B.128 [R161+0x3800], desc[UR6][R8.64] ;  /* 0x0380000008a1dfae */ /* 0x000fe2000b981a06 */
[----:B---3--:R-:W-:-:S03]  /*cec0*/  @!P4 LEA R10, P0, R4, R148, 0x7 ;  /* 0x00000094040ac211 */ /* 0x008fc600078038ff */
[----:B------:R-:W-:Y:S01]  /*ced0*/  @!P5 LDGSTS.E.BYPASS.LTC128B.128 [R161+0x5800], desc[UR6][R8.64+0x40] ;  /* 0x0580004008a1dfae */ /* 0x000fe2000b981a06 */
[----:B------:R-:W-:-:S03]  /*cee0*/  @!P4 LEA.HI.X R11, R4, R147, R5, 0x7, P0 ;  /* 0x00000093040bc211 */ /* 0x000fc600000f3c05 */
[----:B------:R3:W-:Y:S01]  /*cef0*/  @!P5 LDGSTS.E.BYPASS.LTC128B.128 [R161+0x7800], desc[UR6][R8.64+0x80] ;  /* 0x0780008008a1dfae */ /* 0x0007e2000b981a06 */
[----:B------:R-:W-:Y:S01]  /*cf00*/  ISETP.GE.AND P0, PT, R0, R7, PT ;  /* 0x000000070000720c */ /* 0x000fe20003f06270 */
[----:B--2---:R-:W-:Y:S02]  /*cf10*/  @!P3 IMAD R3, R3, 0xc0, RZ ;  /* 0x000000c00303b824 */ /* 0x004fe400078e02ff */
[----:B------:R-:W-:Y:S01]  /*cf20*/  @!P4 LDGSTS.E.BYPASS.LTC128B.128 [R161+0x4000], desc[UR6][R10.64] ;  /* 0x040000000aa1cfae */ /* 0x000fe2000b981a06 */
[----:B------:R-:W2:Y:S01]  /*cf30*/  @!P1 LDC.64 R6, c[0x0][0x3c0] ;  /* 0x0000f000ff069b82 */ /* 0x000ea20000000a00 */
[----:B------:R-:W-:Y:S02]  /*cf40*/  SHF.L.U32 R0, R153, 0x5, RZ ;  /* 0x0000000599007819 */ /* 0x000fe400000006ff */
[----:B------:R-:W-:Y:S04]  /*cf50*/  @!P4 LDGSTS.E.BYPASS.LTC128B.128 [R161+0x6000], desc[UR6][R10.64+0x40] ;  /* 0x060000400aa1cfae */ /* 0x000fe8000b981a06 */
[----:B------:R2:W-:Y:S01]  /*cf60*/  @!P4 LDGSTS.E.BYPASS.LTC128B.128 [R161+0x8000], desc[UR6][R10.64+0x80] ;  /* 0x080000800aa1cfae */ /* 0x0005e2000b981a06 */
[----:B----4-:R-:W-:-:S05]  /*cf70*/  @!P3 MOV R146, R148 ;  /* 0x000000940092b202 */ /* 0x010fca0000000f00 */
[----:B------:R-:W-:Y:S01]  /*cf80*/  @!P3 IMAD.WIDE.U32 R4, R2, 0xc0, R146 ;  /* 0x000000c00204b825 */ /* 0x000fe200078e0092 */
[----:B------:R-:W-:-:S04]  /*cf90*/  SHF.L.U32 R146, R153, 0x4, RZ ;  /* 0x0000000499927819 */ /* 0x000fc800000006ff */
[----:B------:R-:W-:Y:S02]  /*cfa0*/  @!P3 IADD3 R13, PT, PT, R3, R5, RZ ;  /* 0x00000005030db210 */ /* 0x000fe40007ffe0ff */
[----:B------:R-:W-:Y:S01]  /*cfb0*/  @!P3 MOV R12, R4 ;  /* 0x00000004000cb202 */ /* 0x000fe20000000f00 */
[----:B------:R-:W4:Y:S01]  /*cfc0*/  @!P0 LDC.64 R2, c[0x0][0x3c0] ;  /* 0x0000f000ff028b82 */ /* 0x000f220000000a00 */
[----:B------:R-:W-:Y:S02]  /*cfd0*/  LOP3.LUT R145, R146, 0x100, RZ, 0xc0, !PT ;  /* 0x0000010092917812 */ /* 0x000fe400078ec0ff */
[C---:B------:R-:W-:Y:S01]  /*cfe0*/  LOP3.LUT R5, R90.reuse, 0x8, R79, 0x78, !PT ;  /* 0x000000085a057812 */ /* 0x040fe200078e784f */
[----:B------:R-:W-:Y:S01]  /*cff0*/  @!P3 LDGSTS.E.BYPASS.LTC128B.128 [R161+0x4800], desc[UR6][R12.64] ;  /* 0x048000000ca1bfae */ /* 0x000fe2000b981a06 */
[----:B------:R-:W-:Y:S02]  /*d000*/  LOP3.LUT R90, R90, 0x8, R153, 0x78, !PT ;  /* 0x000000085a5a7812 */ /* 0x000fe400078e7899 */
[----:B------:R-:W-:Y:S01]  /*d010*/  LOP3.LUT R146, R146, 0x3e00, RZ, 0xc0, !PT ;  /* 0x00003e0092927812 */ /* 0x000fe200078ec0ff */
[----:B------:R-:W-:Y:S01]  /*d020*/  @!P3 LDGSTS.E.BYPASS.LTC128B.128 [R161+0x6800], desc[UR6][R12.64+0x40] ;  /* 0x068000400ca1bfae */ /* 0x000fe2000b981a06 */
[----:B------:R-:W-:-:S02]  /*d030*/  LOP3.LUT R4, R0, 0x120, RZ, 0xc0, !PT ;  /* 0x0000012000047812 */ /* 0x000fc400078ec0ff */
[----:B------:R-:W-:Y:S01]  /*d040*/  LOP3.LUT R145, R145, 0x20, R0, 0xf8, !PT ;  /* 0x0000002091917812 */ /* 0x000fe200078ef800 */
[----:B------:R-:W-:Y:S01]  /*d050*/  @!P3 LDGSTS.E.BYPASS.LTC128B.128 [R161+0x8800], desc[UR6][R12.64+0x80] ;  /* 0x088000800ca1bfae */ /* 0x000fe2000b981a06 */
[----:B---3--:R-:W-:Y:S02]  /*d060*/  @!P2 LEA R8, P3, R81, R150, 0x1 ;  /* 0x000000965108a211 */ /* 0x008fe400078608ff */
[----:B------:R-:W-:Y:S01]  /*d070*/  IADD3 R146, PT, PT, R5, R4, R146 ;  /* 0x0000000405927210 */ /* 0x000fe20007ffe092 */
[----:B------:R-:W0:Y:S01]  /*d080*/  LDGDEPBAR ;  /* 0x00000000000079af */ /* 0x000e220000000000 */
[----:B------:R-:W-:Y:S02]  /*d090*/  @!P2 LEA.HI.X R9, R81, R151, R82, 0x1, P3 ;  /* 0x000000975109a211 */ /* 0x000fe400018f0c52 */
[----:B--2---:R-:W-:Y:S02]  /*d0a0*/  @!P1 LEA R10, P3, R6, R150, 0x7 ;  /* 0x00000096060a9211 */ /* 0x004fe400078638ff */
[----:B------:R-:W-:-:S02]  /*d0b0*/  IADD3 R145, PT, PT, R90, R145, RZ ;  /* 0x000000915a917210 */ /* 0x000fc40007ffe0ff */
[----:B------:R-:W-:Y:S01]  /*d0c0*/  @!P1 LEA.HI.X R11, R6, R151, R7, 0x7, P3 ;  /* 0x00000097060b9211 */ /* 0x000fe200018f3c07 */
[----:B----4-:R-:W-:Y:S01]  /*d0d0*/  @!P0 IMAD.WIDE.U32 R6, R2, 0xc0, R150 ;  /* 0x000000c002068825 */ /* 0x010fe200078e0096 */
[----:B------:R-:W-:Y:S02]  /*d0e0*/  LEA R146, R146, UR4, 0x1 ;  /* 0x0000000492927c11 */ /* 0x000fe4000f8e08ff */
[----:B------:R-:W-:Y:S01]  /*d0f0*/  LEA R145, R145, UR4, 0x1 ;  /* 0x0000000491917c11 */ /* 0x000fe2000f8e08ff */
[----:B------:R-:W-:Y:S01]  /*d100*/  @!P0 IMAD R3, R3, 0xc0, RZ ;  /* 0x000000c003038824 */ /* 0x000fe200078e02ff */
[----:B------:R-:W-:Y:S02]  /*d110*/  MOV R4, 0x20 ;  /* 0x0000002000047802 */ /* 0x000fe40000000f00 */
[----:B------:R-:W-:Y:S02]  /*d120*/  LOP3.LUT R79, R79, 0x1f0, RZ, 0xc0, !PT ;  /* 0x000001f04f4f7812 */ /* 0x000fe400078ec0ff */
[----:B------:R-:W-:-:S02]  /*d130*/  @!P0 IADD3 R7, PT, PT, R3, R7, RZ ;  /* 0x0000000703078210 */ /* 0x000fc40007ffe0ff */
[----:B------:R-:W-:Y:S01]  /*d140*/  IADD3 R79, PT, PT, R79, 0x1, R156 ;  /* 0x000000014f4f7810 */ /* 0x000fe20007ffe09c */
        /* <DEDUP_REMOVED lines=42> */
[----:B------:R-:W4:Y:S01]  /*d3f0*/  LDSM.16.M88.4 R32, [R145+0x3000] ;  /* 0x003000009120783b */ /* 0x000f220000000200 */
[-C--:B------:R-:W-:Y:S02]  /*d400*/  IADD3 R144, PT, PT, R146, R4.reuse, RZ ;  /* 0x0000000492907210 */ /* 0x080fe40007ffe0ff */
[----:B------:R-:W-:Y:S01]  /*d410*/  IADD3 R118, PT, PT, R145, R4, RZ ;  /* 0x0000000491767210 */ /* 0x000fe20007ffe0ff */
[----:B------:R-:W1:Y:S04]  /*d420*/  LDSM.16.M88.4 R104, [R145+0x3400] ;  /* 0x003400009168783b */ /* 0x000e680000000200 */
[----:B------:R-:W3:Y:S04]  /*d430*/  LDSM.16.M88.4 R96, [R145+0x3800] ;  /* 0x003800009160783b */ /* 0x000ee80000000200 */
[----:B------:R-:W3:Y:S04]  /*d440*/  LDSM.16.M88.4 R88, [R145+0x3c00] ;  /* 0x003c00009158783b */ /* 0x000ee80000000200 */
[----:B------:R-:W3:Y:S04]  /*d450*/  LDSM.16.M88.4 R72, [R145+0x4000] ;  /* 0x004000009148783b */ /* 0x000ee80000000200 */
[----:B------:R-:W3:Y:S04]  /*d460*/  LDSM.16.M88.4 R60, [R145+0x4400] ;  /* 0x00440000913c783b */ /* 0x000ee80000000200 */
[----:B------:R-:W3:Y:S04]  /*d470*/  LDSM.16.M88.4 R52, [R145+0x4800] ;  /* 0x004800009134783b */ /* 0x000ee80000000200 */
[----:B------:R-:W3:Y:S04]  /*d480*/  LDSM.16.M88.4 R24, [R145+0x4c00] ;  /* 0x004c00009118783b */ /* 0x000ee80000000200 */
[----:B--2---:R-:W-:Y:S04]  /*d490*/  LDSM.16.M88.4 R8, [R144] ;  /* 0x000000009008783b */ /* 0x004fe80000000200 */
[----:B------:R-:W2:Y:S04]  /*d4a0*/  LDSM.16.M88.4 R20, [R118+0x3000] ;  /* 0x003000007614783b */ /* 0x000ea80000000200 */
[----:B------:R-:W2:Y:S01]  /*d4b0*/  LDSM.16.M88.4 R36, [R118+0x3400] ;  /* 0x003400007624783b */ /* 0x000ea20000000200 */
[C---:B----4-:R-:W-:Y:S03]  /*d4c0*/  HMMA.16816.F32.BF16 R16, R44.reuse, R32, RZ ;  /* 0x000000202c10723c */ /* 0x050fe600000418ff */
[----:B------:R-:W4:Y:S04]  /*d4d0*/  LDSM.16.M88.4 R12, [R118+0x3c00] ;  /* 0x003c0000760c783b */ /* 0x000f280000000200 */
[----:B------:R-:W4:Y:S01]  /*d4e0*/  LDSM.16.M88.4 R40, [R118+0x3800] ;  /* 0x003800007628783b */ /* 0x000f220000000200 */
[C---:B------:R-:W-:Y:S03]  /*d4f0*/  HMMA.16816.F32.BF16 R32, R44.reuse, R34, RZ ;  /* 0x000000222c20723c */ /* 0x040fe600000418ff */
[----:B------:R-:W-:Y:S04]  /*d500*/  LDSM.16.M88.4 R112, [R146+0x1000] ;  /* 0x001000009270783b */ /* 0x000fe80000000200 */
[----:B------:R-:W-:Y:S01]  /*d510*/  LDSM.16.M88.4 R108, [R118+0x4800] ;  /* 0x00480000766c783b */ /* 0x000fe20000000200 */
[C---:B-1----:R-:W-:Y:S03]  /*d520*/  HMMA.16816.F32.BF16 R28, R44.reuse, R104, RZ ;  /* 0x000000682c1c723c */ /* 0x042fe600000418ff */
[----:B------:R-:W-:Y:S04]  /*d530*/  LDSM.16.M88.4 R128, [R118+0x5000] ;  /* 0x005000007680783b */ /* 0x000fe80000000200 */
[----:B------:R-:W-:Y:S01]  /*d540*/  LDSM.16.M88.4 R120, [R145+0x5400] ;  /* 0x005400009178783b */ /* 0x000fe20000000200 */
[C---:B------:R-:W-:Y:S03]  /*d550*/  HMMA.16816.F32.BF16 R104, R44.reuse, R106, RZ ;  /* 0x0000006a2c68723c */ /* 0x040fe600000418ff */
[----:B------:R-:W0:Y:S05]  /*d560*/  LDGDEPBAR ;  /* 0x00000000000079af */ /* 0x000e2a0000000000 */
        /* <DEDUP_REMOVED lines=27> */
[----:B------:R-:W-:Y:S07]  /*d720*/  LDSM.16.M88.4 R24, [R146+0x2000] ;  /* 0x002000009218783b */ /* 0x000fee0000000200 */
[C---:B--2---:R-:W-:Y:S08]  /*d730*/  HMMA.16816.F32.BF16 R68, R8.reuse, R20, R68 ;  /* 0x000000140844723c */ /* 0x044ff00000041844 */
        /* <DEDUP_REMOVED lines=8> */
[C---:B----4-:R-:W-:Y:S08]  /*d7c0*/  HMMA.16816.F32.BF16 R48, R8.reuse, R12, R48 ;  /* 0x0000000c0830723c */ /* 0x050ff00000041830 */
        /* <DEDUP_REMOVED lines=18> */
[----:B------:R-:W-:-:S02]  /*d8f0*/  FMUL.FTZ R65, R19, UR14 ;  /* 0x0000000e13417c20 */ /* 0x000fc40008410000 */
        /* <DEDUP_REMOVED lines=99> */
[----:B------:R-:W1:Y:S06]  /*df30*/  MUFU.TANH R88, R88 ;  /* 0x0000005800587308 */ /* 0x000e6c0000002400 */
[----:B------:R-:W-:Y:S02]  /*df40*/  HMMA.16816.F32.BF16 R44, R112, R22, R44 ;  /* 0x00000016702c723c */ /* 0x000fe4000004182c */
[----:B------:R-:W1:Y:S06]  /*df50*/  MUFU.TANH R140, R90 ;  /* 0x0000005a008c7308 */ /* 0x000e6c0000002400 */
[C---:B----4-:R-:W-:Y:S02]  /*df60*/  HMMA.16816.F32.BF16 R68, R24.reuse, R28, R68 ;  /* 0x0000001c1844723c */ /* 0x050fe40000041844 */
[----:B------:R-:W4:Y:S06]  /*df70*/  MUFU.TANH R89, R89 ;  /* 0x0000005900597308 */ /* 0x000f2c0000002400 */
[C---:B------:R-:W-:Y:S01]  /*df80*/  HMMA.16816.F32.BF16 R60, R24.reuse, R30, R60 ;  /* 0x0000001e183c723c */ /* 0x040fe2000004183c */
[----:B------:R-:W1:Y:S01]  /*df90*/  LDSM.16.M88.4 R28, [R118+0x8800] ;  /* 0x00880000761c783b */ /* 0x000e620000000200 */
[----:B------:R-:W1:Y:S06]  /*dfa0*/  MUFU.TANH R139, R84 ;  /* 0x00000054008b7308 */ /* 0x000e6c0000002400 */
[C---:B---3--:R-:W-:Y:S02]  /*dfb0*/  HMMA.16816.F32.BF16 R56, R24.reuse, R16, R56 ;  /* 0x000000101838723c */ /* 0x048fe40000041838 */
[----:B------:R-:W3:Y:S06]  /*dfc0*/  MUFU.TANH R137, R85 ;  /* 0x0000005500897308 */ /* 0x000eec0000002400 */
[----:B------:R-:W-:Y:S01]  /*dfd0*/  HMMA.16816.F32.BF16 R52, R24, R18, R52 ;  /* 0x000000121834723c */ /* 0x000fe20000041834 */
[----:B------:R-:W4:Y:S01]  /*dfe0*/  LDSM.16.M88.4 R16, [R118+0x8c00] ;  /* 0x008c00007610783b */ /* 0x000f220000000200 */
[----:B------:R-:W1:Y:S01]  /*dff0*/  MUFU.TANH R160, R86 ;  /* 0x0000005600a07308 */ /* 0x000e620000002400 */
[----:B------:R-:W-:-:S05]  /*e000*/  DEPBAR.LE SB0, 0x0 ;  /* 0x000080000000791a */ /* 0x000fca0000000000 */
[C---:B------:R-:W-:Y:S02]  /*e010*/  HMMA.16816.F32.BF16 R48, R40.reuse, R36, R48 ;  /* 0x000000242830723c */ /* 0x040fe40000041830 */
[----:B------:R-:W1:Y:S06]  /*e020*/  MUFU.TANH R162, R87 ;  /* 0x0000005700a27308 */ /* 0x000e6c0000002400 */
[----:B------:R-:W-:Y:S02]  /*e030*/  HMMA.16816.F32.BF16 R44, R40, R38, R44 ;  /* 0x00000026282c723c */ /* 0x000fe4000004182c */
[----:B------:R-:W1:Y:S06]  /*e040*/  MUFU.TANH R135, R72 ;  /* 0x0000004800877308 */ /* 0x000e6c0000002400 */
[----:B------:R-:W-:Y:S02]  /*e050*/  HMMA.16816.F32.BF16 R60, R12, R34, R60 ;  /* 0x000000220c3c723c */ /* 0x000fe4000004183c */
[----:B------:R-:W1:Y:S06]  /*e060*/  MUFU.TANH R133, R73 ;  /* 0x0000004900857308 */ /* 0x000e6c0000002400 */
[----:B--2---:R-:W-:Y:S01]  /*e070*/  HMMA.16816.F32.BF16 R48, R24, R8, R48 ;  /* 0x000000081830723c */ /* 0x004fe20000041830 */
[----:B------:R-:W-:Y:S01]  /*e080*/  IADD3 R9, PT, PT, -R157, R79, R126 ;  /* 0x0000004f9d097210 */ /* 0x000fe20007ffe17e */
[----:B------:R-:W2:Y:S03]  /*e090*/  MUFU.TANH R164, R74 ;  /* 0x0000004a00a47308 */ /* 0x000ea60000002400 */
[----:B------:R-:W-:-:S03]  /*e0a0*/  IADD3 R9, PT, PT, R9, UR5, R80 ;  /* 0x0000000509097c10 */ /* 0x000fc6000fffe050 */
[----:B------:R-:W-:Y:S01]  /*e0b0*/  HMMA.16816.F32.BF16 R44, R24, R10, R44 ;  /* 0x0000000a182c723c */ /* 0x000fe2000004182c */
[----:B------:R-:W-:Y:S01]  /*e0c0*/  VIMNMX R3, PT, PT, R9, R80, PT ;  /* 0x0000005009037248 */ /* 0x000fe20003fe0100 */
[----:B------:R-:W2:Y:S01]  /*e0d0*/  MUFU.TANH R142, R75 ;  /* 0x0000004b008e7308 */ /* 0x000ea20000002400 */
[----:B------:R-:W-:Y:S01]  /*e0e0*/  FMUL.FTZ R61, R61, UR14 ;  /* 0x0000000e3d3d7c20 */ /* 0x000fe20008410000 */
[----:B------:R-:W-:Y:S01]  /*e0f0*/  FMUL.FTZ R60, R60, UR14 ;  /* 0x0000000e3c3c7c20 */ /* 0x000fe20008410000 */
[----:B------:R-:W-:Y:S01]  /*e100*/  FMUL.FTZ R132, R63, UR14 ;  /* 0x0000000e3f847c20 */ /* 0x000fe20008410000 */
[----:B------:R-:W-:Y:S01]  /*e110*/  FMUL.FTZ R62, R62, UR14 ;  /* 0x0000000e3e3e7c20 */ /* 0x000fe20008410000 */
[----:B------:R-:W-:Y:S01]  /*e120*/  VIADDMNMX R64, R9, 0x8, R80, PT ;  /* 0x0000000809407846 */ /* 0x000fe20003800150 */
[C---:B-1----:R-:W-:Y:S02]  /*e130*/  HMMA.16816.F32.BF16 R56, R12.reuse, R28, R56 ;  /* 0x0000001c0c38723c */ /* 0x042fe40000041838 */
[----:B------:R-:W1:Y:S06]  /*e140*/  MUFU.TANH R125, R61 ;  /* 0x0000003d007d7308 */ /* 0x000e6c0000002400 */
[C---:B------:R-:W-:Y:S02]  /*e150*/  HMMA.16816.F32.BF16 R52, R12.reuse, R30, R52 ;  /* 0x0000001e0c34723c */ /* 0x040fe40000041834 */
[----:B------:R3:W1:Y:S06]  /*e160*/  MUFU.TANH R127, R60 ;  /* 0x0000003c007f7308 */ /* 0x00066c0000002400 */
[----:B----4-:R-:W-:Y:S02]  /*e170*/  HMMA.16816.F32.BF16 R48, R12, R16, R48 ;  /* 0x000000100c30723c */ /* 0x010fe40000041830 */
[----:B------:R-:W4:Y:S01]  /*e180*/  MUFU.TANH R134, R62 ;  /* 0x0000003e00867308 */ /* 0x000f220000002400 */
[----:B------:R-:W-:Y:S01]  /*e190*/  FMUL.FTZ R56, R56, UR14 ;  /* 0x0000000e38387c20 */ /* 0x000fe20008410000 */
[----:B------:R-:W-:-:S04]  /*e1a0*/  FMUL.FTZ R57, R57, UR14 ;  /* 0x0000000e39397c20 */ /* 0x000fc80008410000 */
[C---:B------:R-:W-:Y:S02]  /*e1b0*/  HMMA.16816.F32.BF16 R44, R12.reuse, R18, R44 ;  /* 0x000000120c2c723c */ /* 0x040fe4000004182c */
[----:B------:R2:W1:Y:S01]  /*e1c0*/  MUFU.TANH R63, R56 ;  /* 0x00000038003f7308 */ /* 0x0004620000002400 */
[----:B------:R-:W-:Y:S01]  /*e1d0*/  FMUL.FTZ R52, R52, UR14 ;  /* 0x0000000e34347c20 */ /* 0x000fe20008410000 */
[----:B---3--:R-:W-:Y:S01]  /*e1e0*/  FMUL.FTZ R60, R58, UR14 ;  /* 0x0000000e3a3c7c20 */ /* 0x008fe20008410000 */
[----:B------:R-:W-:Y:S01]  /*e1f0*/  FMUL.FTZ R58, R59, UR14 ;  /* 0x0000000e3b3a7c20 */ /* 0x000fe20008410000 */
[----:B------:R-:W-:Y:S02]  /*e200*/  FMUL.FTZ R53, R53, UR14 ;  /* 0x0000000e35357c20 */ /* 0x000fe40008410000 */
[----:B------:R-:W-:Y:S01]  /*e210*/  HMMA.16816.F32.BF16 R120, R12, R100, R120 ;  /* 0x000000640c78723c */ /* 0x000fe20000041878 */
[----:B------:R-:W-:Y:S01]  /*e220*/  FMUL.FTZ R100, R105, UR14 ;  /* 0x0000000e69647c20 */ /* 0x000fe20008410000 */
[----:B------:R3:W1:Y:S01]  /*e230*/  MUFU.TANH R61, R57 ;  /* 0x00000039003d7308 */ /* 0x0006620000002400 */
[----:B------:R-:W-:Y:S01]  /*e240*/  FMUL.FTZ R101, R106, UR14 ;  /* 0x0000000e6a657c20 */ /* 0x000fe20008410000 */
[----:B------:R-:W-:Y:S01]  /*e250*/  FMUL.FTZ R105, R107, UR14 ;  /* 0x0000000e6b697c20 */ /* 0x000fe20008410000 */
[----:B------:R-:W-:Y:S01]  /*e260*/  FMUL.FTZ R49, R49, UR14 ;  /* 0x0000000e31317c20 */ /* 0x000fe20008410000 */
[----:B------:R-:W-:-:S02]  /*e270*/  FMUL.FTZ R50, R50, UR14 ;  /* 0x0000000e32327c20 */ /* 0x000fc40008410000 */
[C---:B------:R-:W-:Y:S02]  /*e280*/  HMMA.16816.F32.BF16 R96, R12.reuse, R102, R96 ;  /* 0x000000660c60723c */ /* 0x040fe40000041860 */
[----:B------:R1:W1:Y:S01]  /*e290*/  MUFU.TANH R59, R52 ;  /* 0x00000034003b7308 */ /* 0x0002620000002400 */
[----:B------:R-:W-:Y:S01]  /*e2a0*/  FMUL.FTZ R44, R44, UR14 ;  /* 0x0000000e2c2c7c20 */ /* 0x000fe20008410000 */
[----:B--2---:R-:W-:Y:S01]  /*e2b0*/  FMUL.FTZ R56, R54, UR14 ;  /* 0x0000000e36387c20 */ /* 0x004fe20008410000 */
[----:B------:R-:W-:Y:S01]  /*e2c0*/  FMUL.FTZ R54, R55, UR14 ;  /* 0x0000000e37367c20 */ /* 0x000fe20008410000 */
[----:B------:R-:W-:Y:S02]  /*e2d0*/  FMUL.FTZ R45, R45, UR14 ;  /* 0x0000000e2d2d7c20 */ /* 0x000fe40008410000 */
[----:B------:R-:W-:Y:S01]  /*e2e0*/  HMMA.16816.F32.BF16 R68, R12, R32, R68 ;  /* 0x000000200c44723c */ /* 0x000fe20000041844 */
[----:B------:R-:W-:Y:S01]  /*e2f0*/  FMUL.FTZ R14, R46, UR14 ;  /* 0x0000000e2e0e7c20 */ /* 0x000fe20008410000 */
[----:B------:R-:W-:Y:S01]  /*e300*/  FMUL.FTZ R46, R47, UR14 ;  /* 0x0000000e2f2e7c20 */ /* 0x000fe20008410000 */
[----:B------:R-:W-:Y:S01]  /*e310*/  FMUL.FTZ R106, R120, UR14 ;  /* 0x0000000e786a7c20 */ /* 0x000fe20008410000 */
[----:B---3--:R-:W-:Y:S01]  /*e320*/  FMUL.FTZ R57, R48, UR14 ;  /* 0x0000000e30397c20 */ /* 0x008fe20008410000 */
[----:B------:R-:W-:Y:S01]  /*e330*/  FMUL.FTZ R102, R121, UR14 ;  /* 0x0000000e79667c20 */ /* 0x000fe20008410000 */
[----:B------:R-:W-:Y:S01]  /*e340*/  FMUL.FTZ R103, R122, UR14 ;  /* 0x0000000e7a677c20 */ /* 0x000fe20008410000 */
[----:B------:R-:W-:Y:S01]  /*e350*/  FMUL.FTZ R107, R123, UR14 ;  /* 0x0000000e7b6b7c20 */ /* 0x000fe20008410000 */
[----:B------:R-:W-:Y:S01]  /*e360*/  FMUL.FTZ R48, R51, UR14 ;  /* 0x0000000e33307c20 */ /* 0x000fe20008410000 */
[----:B------:R2:W3:Y:S02]  /*e370*/  MUFU.TANH R120, R53 ;  /* 0x0000003500787308 */ /* 0x0004e40000002400 */
[----:B------:R-:W-:Y:S01]  /*e380*/  FMUL.FTZ R96, R96, UR14 ;  /* 0x0000000e60607c20 */ /* 0x000fe20008410000 */
[----:B------:R-:W-:Y:S01]  /*e390*/  FMUL.FTZ R97, R97, UR14 ;  /* 0x0000000e61617c20 */ /* 0x000fe20008410000 */
[----:B------:R-:W-:Y:S01]  /*e3a0*/  FMUL.FTZ R98, R98, UR14 ;  /* 0x0000000e62627c20 */ /* 0x000fe20008410000 */
[----:B------:R-:W-:-:S03]  /*e3b0*/  FMUL.FTZ R99, R99, UR14 ;  /* 0x0000000e63637c20 */ /* 0x000fc60008410000 */
[----:B------:R-:W1:Y:S02]  /*e3c0*/  MUFU.TANH R100, R100 ;  /* 0x0000006400647308 */ /* 0x000e640000002400 */
[----:B------:R-:W-:Y:S01]  /*e3d0*/  FMUL.FTZ R68, R68, UR14 ;  /* 0x0000000e44447c20 */ /* 0x000fe20008410000 */
[----:B------:R-:W-:Y:S01]  /*e3e0*/  FMUL.FTZ R69, R69, UR14 ;  /* 0x0000000e45457c20 */ /* 0x000fe20008410000 */
[----:B------:R-:W-:Y:S01]  /*e3f0*/  FMUL.FTZ R70, R70, UR14 ;  /* 0x0000000e46467c20 */ /* 0x000fe20008410000 */
[----:B------:R-:W-:-:S03]  /*e400*/  FMUL.FTZ R71, R71, UR14 ;  /* 0x0000000e47477c20 */ /* 0x000fc60008410000 */
        /* <DEDUP_REMOVED lines=41> */
.L_x_1859:
        /* <DEDUP_REMOVED lines=9> */
[----:B------:R-:W-:-:S02]  /*e730*/  LOP3.LUT R76, R76, R9, RZ, 0x3c, !PT ;  /* 0x000000094c4c7212 */ /* 0x000fc400078e3cff */
[----:B------:R-:W-:Y:S02]  /*e740*/  ISETP.GE.AND P1, PT, R16, RZ, PT ;  /* 0x000000ff1000720c */ /* 0x000fe40003f26270 */
        /* <DEDUP_REMOVED lines=37> */
[----:B---3--:R-:W-:-:S04]  /*e9a0*/  IMAD R9, R9, UR10, RZ ;  /* 0x0000000a09097c24 */ /* 0x008fc8000f8e02ff */
[C---:B------:R-:W-:Y:S01]  /*e9b0*/  IMAD R9, R10.reuse, UR11, R9 ;  /* 0x0000000b0a097c24 */ /* 0x040fe2000f8e0209 */
[----:B--2---:R-:W-:Y:S01]  /*e9c0*/  IADD3 R8, PT, PT, R13, -R8, RZ ;  /* 0x800000080d087210 */ /* 0x004fe20007ffe0ff */
[----:B------:R-:W-:-:S03]  /*e9d0*/  IMAD.WIDE.U32 R12, R10, UR10, RZ ;  /* 0x0000000a0a0c7c25 */ /* 0x000fc6000f8e00ff */
[----:B------:R-:W-:Y:S01]  /*e9e0*/  SHF.R.S32.HI R10, RZ, 0x1f, R8 ;  /* 0x0000001fff0a7819 */ /* 0x000fe20000011408 */
[----:B------:R-:W-:-:S04]  /*e9f0*/  IMAD.IADD R13, R13, 0x1, R9 ;  /* 0x000000010d0d7824 */ /* 0x000fc800078e0209 */
[----:B----4-:R-:W-:Y:S02]  /*ea00*/  IMAD R9, R10, UR8, RZ ;  /* 0x000000080a097c24 */ /* 0x010fe4000f8e02ff */
[----:B------:R-:W-:-:S04]  /*ea10*/  IMAD.WIDE.U32 R12, R8, UR8, R12 ;  /* 0x00000008080c7c25 */ /* 0x000fc8000f8e000c */
[----:B------:R-:W-:Y:S01]  /*ea20*/  IMAD R9, R8, UR9, R9 ;  /* 0x0000000908097c24 */ /* 0x000fe2000f8e0209 */
[----:B------:R-:W-:-:S04]  /*ea30*/  LEA R148, P1, R12, R148, 0x1 ;  /* 0x000000940c947211 */ /* 0x000fc800078208ff */
[----:B------:R-:W-:-:S04]  /*ea40*/  IADD3 R9, PT, PT, R13, R9, RZ ;  /* 0x000000090d097210 */ /* 0x000fc80007ffe0ff */
[----:B------:R-:W-:-:S07]  /*ea50*/  LEA.HI.X R147, R12, R147, R9, 0x1, P1 ;  /* 0x000000930c937211 */ /* 0x000fce00008f0c09 */
.L_x_1860:
[----:B------:R-:W2:Y:S01]  /*ea60*/  LDCU UR5, c[0x0][0x3bc] ;  /* 0x00007780ff0577ac */ /* 0x000ea20008000800 */
        /* <DEDUP_REMOVED lines=11> */
[----:B--2---:R-:W-:-:S03]  /*eb20*/  USHF.L.U64.HI UR5, UR10, 0x6, UR5 ;  /* 0x000000060a057899 */ /* 0x004fc60008010205 */
        /* <DEDUP_REMOVED lines=13> */
.L_x_1858:
[----:B---3--:R-:W-:Y:S01]  /*ec00*/  IMAD.SHL.U32 R8, R153, 0x2, RZ ;  /* 0x0000000299087824 */ /* 0x008fe200078e00ff */
[----:B------:R-:W2:Y:S01]  /*ec10*/  LDCU UR10, c[0x0][0x45c] ;  /* 0x00008b80ff0a77ac */ /* 0x000ea20008000800 */
[----:B------:R-:W-:-:S03]  /*ec20*/  LOP3.LUT R119, R5, 0x120, R0, 0xf8, !PT ;  /* 0x0000012005777812 */ /* 0x000fc600078ef800 */
[----:B------:R-:W-:Y:S02]  /*ec30*/  LOP3.LUT R8, R8, 0x6, RZ, 0xc0, !PT ;  /* 0x0000000608087812 */ /* 0x000fe400078ec0ff */
[----:B------:R-:W-:-:S03]  /*ec40*/  LEA R119, R119, UR4, 0x1 ;  /* 0x0000000477777c11 */ /* 0x000fc6000f8e08ff */
[----:B------:R-:W-:Y:S02]  /*ec50*/  IMAD R21, R67, 0x80, R8 ;  /* 0x0000008043157824 */ /* 0x000fe400078e0208 */
[----:B------:R-:W-:Y:S02]  /*ec60*/  LDSM.16.MT88.4 R76, [R119+0xd000] ;  /* 0x00d00000774c783b */ /* 0x000fe40000004200 */
[C---:B------:R-:W-:Y:S02]  /*ec70*/  VIADD R8, R21.reuse, 0xffffff80 ;  /* 0xffffff8015087836 */ /* 0x040fe40000000000 */
[C---:B------:R-:W-:Y:S02]  /*ec80*/  VIADD R9, R21.reuse, 0xffffff81 ;  /* 0xffffff8115097836 */ /* 0x040fe40000000000 */
[C---:B------:R-:W-:Y:S01]  /*ec90*/  VIADD R16, R21.reuse, 0xffffffa0 ;  /* 0xffffffa015107836 */ /* 0x040fe20000000000 */
[CC--:B------:R-:W-:Y:S01]  /*eca0*/  ISETP.GE.AND P1, PT, R8.reuse, R3.reuse, PT ;  /* 0x000000030800720c */ /* 0x0c0fe20003f26270 */
[C---:B------:R-:W-:Y:S01]  /*ecb0*/  VIADD R23, R21.reuse, 0xffffffa8 ;  /* 0xffffffa815177836 */ /* 0x040fe20000000000 */
[----:B------:R-:W-:Y:S01]  /*ecc0*/  ISETP.GE.AND P5, PT, R8, R64, PT ;  /* 0x000000400800720c */ /* 0x000fe20003fa6270 */
[----:B------:R-:W-:Y:S01]  /*ecd0*/  VIADD R8, R21, 0xffffff88 ;  /* 0xffffff8815087836 */ /* 0x000fe20000000000 */
[----:B------:R-:W-:-:S02]  /*ece0*/  ISETP.GE.AND P2, PT, R9, R3, PT ;  /* 0x000000030900720c */ /* 0x000fc40003f46270 */
[----:B------:R-:W-:Y:S01]  /*ecf0*/  FSEL R13, R2, -INF , !P1 ;  /* 0xff800000020d7808 */ /* 0x000fe20004800000 */
[----:B------:R-:W-:Y:S01]  /*ed00*/  VIADD R2, R21, 0xffffff91 ;  /* 0xffffff9115027836 */ /* 0x000fe20000000000 */
[-C--:B------:R-:W-:Y:S01]  /*ed10*/  ISETP.GE.AND P4, PT, R9, R64.reuse, PT ;  /* 0x000000400900720c */ /* 0x080fe20003f86270 */
[C---:B------:R-:W-:Y:S01]  /*ed20*/  VIADD R9, R21.reuse, 0xffffff89 ;  /* 0xffffff8915097836 */ /* 0x040fe20000000000 */
[C---:B------:R-:W-:Y:S02]  /*ed30*/  ISETP.GE.AND P6, PT, R8.reuse, R3, PT ;  /* 0x000000030800720c */ /* 0x040fe40003fc6270 */
[----:B------:R-:W-:Y:S01]  /*ed40*/  ISETP.GE.AND P3, PT, R8, R64, PT ;  /* 0x000000400800720c */ /* 0x000fe20003f66270 */
[----:B------:R-:W-:Y:S01]  /*ed50*/  VIADD R8, R21, 0xffffff90 ;  /* 0xffffff9015087836 */ /* 0x000fe20000000000 */
[----:B------:R-:W-:Y:S02]  /*ed60*/  FSEL R15, R6, -INF , !P2 ;  /* 0xff800000060f7808 */ /* 0x000fe40005000000 */
        /* <DEDUP_REMOVED lines=10> */
[C---:B------:R-:W-:Y:S02]  /*ee10*/  ISETP.GE.AND P2, PT, R8.reuse, R3, PT ;  /* 0x000000030800720c */ /* 0x040fe40003f46270 */
[----:B------:R-:W-:Y:S02]  /*ee20*/  ISETP.GE.AND P4, PT, R8, R64, PT ;  /* 0x000000400800720c */ /* 0x000fe40003f86270 */
[----:B------:R-:W-:Y:S02]  /*ee30*/  FSEL R11, R109, -INF , !P2 ;  /* 0xff8000006d0b7808 */ /* 0x000fe40005000000 */
[----:B------:R-:W-:Y:S02]  /*ee40*/  FSEL R20, R111, -INF , !P4 ;  /* 0xff8000006f147808 */ /* 0x000fe40006000000 */
[----:B------:R-:W-:-:S02]  /*ee50*/  FSEL R7, R82, -INF , !P1 ;  /* 0xff80000052077808 */ /* 0x000fc40004800000 */
[----:B------:R-:W-:Y:S02]  /*ee60*/  FSEL R8, R108, -INF , !P5 ;  /* 0xff8000006c087808 */ /* 0x000fe40006800000 */
[CC--:B------:R-:W-:Y:S02]  /*ee70*/  ISETP.GE.AND P2, PT, R2.reuse, R3.reuse, PT ;  /* 0x000000030200720c */ /* 0x0c0fe40003f46270 */
[-C--:B------:R-:W-:Y:S01]  /*ee80*/  ISETP.GE.AND P4, PT, R2, R64.reuse, PT ;  /* 0x000000400200720c */ /* 0x080fe20003f86270 */
[----:B------:R-:W-:Y:S01]  /*ee90*/  VIADD R2, R21, 0xffffffa1 ;  /* 0xffffffa115027836 */ /* 0x000fe20000000000 */
[C---:B------:R-:W-:Y:S02]  /*eea0*/  ISETP.GE.AND P1, PT, R9.reuse, R3, PT ;  /* 0x000000030900720c */ /* 0x040fe40003f26270 */
[----:B------:R-:W-:Y:S02]  /*eeb0*/  ISETP.GE.AND P5, PT, R9, R64, PT ;  /* 0x000000400900720c */ /* 0x000fe40003fa6270 */
[----:B------:R-:W-:-:S02]  /*eec0*/  FSEL R9, R110, -INF , !P6 ;  /* 0xff8000006e097808 */ /* 0x000fc40007000000 */
[----:B------:R-:W-:Y:S01]  /*eed0*/  FSEL R22, R116, -INF , !P3 ;  /* 0xff80000074167808 */ /* 0x000fe20005800000 */
[----:B------:R-:W-:Y:S01]  /*eee0*/  LDSM.16.MT88.4 R108, [R119+0x9000] ;  /* 0x00900000776c783b */ /* 0x000fe20000004200 */
[----:B------:R-:W-:Y:S01]  /*eef0*/  ISETP.GE.AND P6, PT, R16, R3, PT ;  /* 0x000000031000720c */ /* 0x000fe20003fc6270 */
[----:B------:R-:W-:Y:S01]  /*ef00*/  IMAD.IADD R116, R4, 0x1, R119 ;  /* 0x0000000104747824 */ /* 0x000fe200078e0277 */
[----:B------:R-:W-:Y:S02]  /*ef10*/  ISETP.GE.AND P3, PT, R16, R64, PT ;  /* 0x000000401000720c */ /* 0x000fe40003f66270 */
[----:B-1----:R-:W-:Y:S02]  /*ef20*/  FSEL R17, R100, -INF , !P2 ;  /* 0xff80000064117808 */ /* 0x002fe40005000000 */
[----:B------:R-:W-:Y:S01]  /*ef30*/  FSEL R18, R105, -INF , !P4 ;  /* 0xff80000069127808 */ /* 0x000fe20006000000 */
[----:B------:R-:W-:Y:S01]  /*ef40*/  LDSM.16.MT88.4 R84, [R116+0xb000] ;  /* 0x00b000007454783b */ /* 0x000fe20000004200 */
        /* <DEDUP_REMOVED lines=33> */
[CC--:B------:R-:W-:Y:S01]  /*f160*/  ISETP.GE.AND P2, PT, R23.reuse, R3.reuse, PT ;  /* 0x000000031700720c */ /* 0x0c0fe20003f46270 */
[----:B------:R-:W-:Y:S01]  /*f170*/  LDSM.16.MT88.4 R92, [R119+0xb000] ;  /* 0x00b00000775c783b */ /* 0x000fe20000004200 */
        /* <DEDUP_REMOVED lines=45> */
[----:B------:R-:W-:Y:S02]  /*f450*/  FMNMX3.FTZ R30, R13, R15, R81, !PT ;  /* 0x0000000f0d1e7276 */ /* 0x000fe40007810051 */
[----:B------:R-:W-:Y:S02]  /*f460*/  FSEL R125, R125, -INF , !P6 ;  /* 0xff8000007d7d7808 */ /* 0x000fe40007000000 */
[----:B------:R-:W-:Y:S02]  /*f470*/  FSEL R132, R132, -INF , !P3 ;  /* 0xff80000084847808 */ /* 0x000fe40005800000 */
[----:B------:R-:W-:Y:S02]  /*f480*/  ISETP.GE.AND P6, PT, R23, R3, PT ;  /* 0x000000031700720c */ /* 0x000fe40003fc6270 */
[----:B------:R-:W-:-:S02]  /*f490*/  FMNMX3.FTZ R30, R30, R7, R11, !PT ;  /* 0x000000071e1e7276 */ /* 0x000fc4000781000b */
[----:B------:R-:W-:Y:S02]  /*f4a0*/  ISETP.GE.AND P3, PT, R23, R64, PT ;  /* 0x000000401700720c */ /* 0x000fe40003f66270 */
        /* <DEDUP_REMOVED lines=45> */
[----:B------:R-:W-:Y:S02]  /*f780*/  FSEL R55, R55, -INF , !P1 ;  /* 0xff80000037377808 */ /* 0x000fe40004800000 */
[----:B------:R-:W-:Y:S02]  /*f790*/  FSEL R57, R57, -INF , !P2 ;  /* 0xff80000039397808 */ /* 0x000fe40005000000 */
[----:B------:R-:W-:Y:S02]  /*f7a0*/  FMNMX3.FTZ R30, R30, R61, R59, !PT ;  /* 0x0000003d1e1e7276 */ /* 0x000fe4000781003b */
[C---:B------:R-:W-:Y:S02]  /*f7b0*/  ISETP.GE.AND P6, PT, R21.reuse, R3, PT ;  /* 0x000000031500720c */ /* 0x040fe40003fc6270 */
[----:B------:R-:W-:Y:S02]  /*f7c0*/  ISETP.GE.AND P1, PT, R21, R64, PT ;  /* 0x000000401500720c */ /* 0x000fe40003f26270 */
[----:B------:R-:W-:-:S02]  /*f7d0*/  FMNMX3.FTZ R21, R23, R132, R60, !PT ;  /* 0x0000008417157276 */ /* 0x000fc4000781003c */
[----:B------:R-:W-:Y:S02]  /*f7e0*/  FMNMX3.FTZ R30, R30, R120, R57, !PT ;  /* 0x000000781e1e7276 */ /* 0x000fe40007810039 */
[----:B------:R-:W-:Y:S02]  /*f7f0*/  ISETP.GE.AND P2, PT, R2, R64, PT ;  /* 0x000000400200720c */ /* 0x000fe40003f46270 */
[----:B------:R-:W-:Y:S02]  /*f800*/  FSEL R54, R54, -INF , !P5 ;  /* 0xff80000036367808 */ /* 0x000fe40006800000 */
[----:B------:R-:W-:Y:S02]  /*f810*/  FSEL R52, R52, -INF , !P4 ;  /* 0xff80000034347808 */ /* 0x000fe40006000000 */
[----:B------:R-:W-:Y:S02]  /*f820*/  FMNMX3.FTZ R21, R21, R58, R56, !PT ;  /* 0x0000003a15157276 */ /* 0x000fe40007810038 */
[----:B------:R-:W-:-:S02]  /*f830*/  FSEL R53, R53, -INF , !P6 ;  /* 0xff80000035357808 */ /* 0x000fc40007000000 */
[----:B------:R-:W-:Y:S02]  /*f840*/  FMNMX3.FTZ R30, R30, R62, R55, !PT ;  /* 0x0000003e1e1e7276 */ /* 0x000fe40007810037 */
[----:B------:R-:W-:Y:S02]  /*f850*/  FSEL R48, R48, -INF , !P3 ;  /* 0xff80000030307808 */ /* 0x000fe40005800000 */
[----:B------:R-:W-:Y:S02]  /*f860*/  FSEL R47, R14, -INF , !P2 ;  /* 0xff8000000e2f7808 */ /* 0x000fe40005000000 */
[----:B------:R-:W-:Y:S02]  /*f870*/  FMNMX3.FTZ R21, R21, R54, R52, !PT ;  /* 0x0000003615157276 */ /* 0x000fe40007810034 */
[----:B------:R-:W-:Y:S02]  /*f880*/  FMNMX.FTZ R30, R53, R30, !PT ;  /* 0x0000001e351e7209 */ /* 0x000fe40007810000 */
[----:B------:R-:W-:-:S02]  /*f890*/  FSEL R46, R46, -INF , !P1 ;  /* 0xff8000002e2e7808 */ /* 0x000fc40004800000 */
[----:B------:R-:W-:Y:S01]  /*f8a0*/  FMNMX3.FTZ R21, R21, R48, R47, !PT ;  /* 0x0000003015157276 */ /* 0x000fe2000781002f */
[----:B------:R-:W1:Y:S03]  /*f8b0*/  SHFL.BFLY PT, R23, R30, 0x2, 0x1f ;  /* 0x0c401f001e177f89 */ /* 0x000e6600000e0000 */
[----:B------:R-:W-:-:S05]  /*f8c0*/  FMNMX.FTZ R32, R46, R21, !PT ;  /* 0x000000152e207209 */ /* 0x000fca0007810000 */
[----:B------:R-:W3:Y:S01]  /*f8d0*/  SHFL.BFLY PT, R21, R32, 0x2, 0x1f ;  /* 0x0c401f0020157f89 */ /* 0x000ee200000e0000 */
[----:B-1----:R-:W-:-:S05]  /*f8e0*/  FMNMX.FTZ R23, R30, R23, !PT ;  /* 0x000000171e177209 */ /* 0x002fca0007810000 */
[----:B------:R-:W1:Y:S01]  /*f8f0*/  SHFL.BFLY PT, R2, R23, 0x1, 0x1f ;  /* 0x0c201f0017027f89 */ /* 0x000e6200000e0000 */
[----:B---3--:R-:W-:-:S05]  /*f900*/  FMNMX.FTZ R21, R32, R21, !PT ;  /* 0x0000001520157209 */ /* 0x008fca0007810000 */
[----:B------:R-:W3:Y:S01]  /*f910*/  SHFL.BFLY PT, R14, R21, 0x1, 0x1f ;  /* 0x0c201f00150e7f89 */ /* 0x000ee200000e0000 */
        /* <DEDUP_REMOVED lines=28> */
[----:B------:R-:W4:Y:S01]  /*fae0*/  MUFU.EX2 R44, R44 ;  /* 0x0000002c002c7308 */ /* 0x000f220000000800 */
[--C-:B------:R-:W-:Y:S01]  /*faf0*/  FFMA.FTZ R32, R18, UR10, -R49.reuse ;  /* 0x0000000a12207c23 */ /* 0x100fe20008010831 */
[----:B------:R-:W5:Y:S01]  /*fb00*/  LDSM.16.MT88.4 R8, [R116+0x9400] ;  /* 0x009400007408783b */ /* 0x000f620000004200 */
[--C-:B------:R-:W-:Y:S01]  /*fb10*/  FFMA.FTZ R30, R25, UR10, -R122.reuse ;  /* 0x0000000a191e7c23 */ /* 0x100fe2000801087a */
[----:B------:R-:W-:Y:S01]  /*fb20*/  MUFU.EX2 R45, R45 ;  /* 0x0000002d002d7308 */ /* 0x000fe20000000800 */
[--C-:B------:R-:W-:Y:S01]  /*fb30*/  FFMA.FTZ R31, R31, UR10, -R122.reuse ;  /* 0x0000000a1f1f7c23 */ /* 0x100fe2000801087a */
[----:B------:R-:W5:Y:S01]  /*fb40*/  LDSM.16.MT88.4 R20, [R119+0xb400] ;  /* 0x00b400007714783b */ /* 0x000f620000004200 */
[--C-:B------:R-:W-:Y:S01]  /*fb50*/  FFMA.FTZ R27, R27, UR10, -R122.reuse ;  /* 0x0000000a1b1b7c23 */ /* 0x100fe2000801087a */
[----:B------:R-:W1:Y:S01]  /*fb60*/  MUFU.EX2 R42, R42 ;  /* 0x0000002a002a7308 */ /* 0x000e620000000800 */
[--C-:B------:R-:W-:Y:S01]  /*fb70*/  FFMA.FTZ R25, R28, UR10, -R49.reuse ;  /* 0x0000000a1c197c23 */ /* 0x100fe20008010831 */
[----:B---3--:R-:W-:Y:S01]  /*fb80*/  F2FP.BF16.F32.PACK_AB R68, R50, R51 ;  /* 0x000000333244723e */ /* 0x008fe200000010ff */
[----:B------:R-:W3:Y:S01]  /*fb90*/  LDSM.16.MT88.4 R16, [R116+0xd400] ;  /* 0x00d400007410783b */ /* 0x000ee20000004200 */
        /* <DEDUP_REMOVED lines=15> */
[----:B------:R-:W-:Y:S01]  /*fc90*/  FFMA.FTZ R120, R120, UR10, -R122 ;  /* 0x0000000a78787c23 */ /* 0x000fe2000801087a */
[----:B------:R-:W-:Y:S01]  /*fca0*/  MUFU.EX2 R35, R35 ;  /* 0x0000002300237308 */ /* 0x000fe20000000800 */
[----:B------:R-:W-:Y:S01]  /*fcb0*/  FADD.FTZ R51, R51, R50 ;  /* 0x0000003233337221 */ /* 0x000fe20000010000 */
[----:B----4-:R-:W-:Y:S01]  /*fcc0*/  F2FP.BF16.F32.PACK_AB R71, R38, R43 ;  /* 0x0000002b2647723e */ /* 0x010fe200000010ff */
[----:B------:R-:W-:Y:S01]  /*fcd0*/  FFMA.FTZ R165, R53, UR10, -R122 ;  /* 0x0000000a35a57c23 */ /* 0x000fe2000801087a */
[----:B------:R-:W-:Y:S01]  /*fce0*/  MUFU.EX2 R34, R34 ;  /* 0x0000002200227308 */ /* 0x000fe20000000800 */
[----:B------:R-:W-:Y:S01]  /*fcf0*/  FADD.FTZ R42, R45, R42 ;  /* 0x0000002a2d2a7221 */ /* 0x000fe20000010000 */
[--C-:B------:R-:W-:Y:S01]  /*fd00*/  FFMA.FTZ R52, R52, UR10, -R49.reuse ;  /* 0x0000000a34347c23 */ /* 0x100fe20008010831 */
[--C-:B------:R-:W-:Y:S01]  /*fd10*/  FFMA.FTZ R48, R48, UR10, -R49.reuse ;  /* 0x0000000a30307c23 */ /* 0x100fe20008010831 */
[----:B------:R-:W-:Y:S01]  /*fd20*/  MUFU.EX2 R37, R37 ;  /* 0x0000002500257308 */ /* 0x000fe20000000800 */
[C---:B------:R-:W-:Y:S01]  /*fd30*/  HMMA.16816.F32.BF16 R112, R68.reuse, R108, RZ ;  /* 0x0000006c4470723c */ /* 0x040fe200000418ff */
[----:B------:R-:W-:Y:S01]  /*fd40*/  FFMA.FTZ R47, R47, UR10, -R49 ;  /* 0x0000000a2f2f7c23 */ /* 0x000fe20008010831 */
[----:B------:R-:W-:Y:S01]  /*fd50*/  FADD.FTZ R44, R44, R51 ;  /* 0x000000332c2c7221 */ /* 0x000fe20000010000 */
[----:B------:R-:W4:Y:S01]  /*fd60*/  MUFU.EX2 R36, R36 ;  /* 0x0000002400247308 */ /* 0x000f220000000800 */
[--C-:B------:R-:W-:Y:S01]  /*fd70*/  FFMA.FTZ R57, R57, UR10, -R122.reuse ;  /* 0x0000000a39397c23 */ /* 0x100fe2000801087a */
[--C-:B------:R-:W-:Y:S01]  /*fd80*/  FFMA.FTZ R62, R62, UR10, -R122.reuse ;  /* 0x0000000a3e3e7c23 */ /* 0x100fe2000801087a */
[----:B------:R-:W-:Y:S01]  /*fd90*/  FFMA.FTZ R55, R55, UR10, -R122 ;  /* 0x0000000a37377c23 */ /* 0x000fe2000801087a */
[----:B------:R-:W-:Y:S01]  /*fda0*/  MUFU.EX2 R33, R33 ;  /* 0x0000002100217308 */ /* 0x000fe20000000800 */
[----:B------:R-:W-:Y:S01]  /*fdb0*/  HMMA.16816.F32.BF16 R108, R68, R110, RZ ;  /* 0x0000006e446c723c */ /* 0x000fe200000418ff */
[----:B------:R-:W-:Y:S01]  /*fdc0*/  FADD.FTZ R43, R43, R42 ;  /* 0x0000002a2b2b7221 */ /* 0x000fe20000010000 */
[----:B------:R-:W-:Y:S01]  /*fdd0*/  FADD.FTZ R45, R41, R44 ;  /* 0x0000002c292d7221 */ /* 0x000fe20000010000 */
[----:B------:R-:W2:Y:S02]  /*fde0*/  MUFU.EX2 R32, R32 ;  /* 0x0000002000207308 */ /* 0x000ea40000000800 */
[----:B------:R-:W-:-:S02]  /*fdf0*/  FADD.FTZ R38, R38, R43 ;  /* 0x0000002b26267221 */ /* 0x000fc40000010000 */
        /* <DEDUP_REMOVED lines=13> */
[C---:B------:R-:W-:Y:S08]  /*fed0*/  HMMA.16816.F32.BF16 R100, R68.reuse, R102, RZ ;  /* 0x000000664464723c */ /* 0x040ff000000418ff */
[C---:B------:R-:W-:Y:S08]  /*fee0*/  HMMA.16816.F32.BF16 R92, R68.reuse, R94, RZ ;  /* 0x0000005e445c723c */ /* 0x040ff000000418ff */
[C---:B------:R-:W-:Y:S08]  /*fef0*/  HMMA.16816.F32.BF16 R84, R68.reuse, R86, RZ ;  /* 0x000000564454723c */ /* 0x040ff000000418ff */
[C---:B------:R-:W-:Y:S08]  /*ff00*/  HMMA.16816.F32.BF16 R76, R68.reuse, R78, RZ ;  /* 0x0000004e444c723c */ /* 0x040ff000000418ff */
[----:B------:R-:W-:Y:S01]  /*ff10*/  HMMA.16816.F32.BF16 R72, R68, R4, RZ ;  /* 0x000000044448723c */ /* 0x000fe200000418ff */
[----:B-1----:R-:W-:Y:S01]  /*ff20*/  F2FP.BF16.F32.PACK_AB R4, R39, R40 ;  /* 0x000000282704723e */ /* 0x002fe200000010ff */
[----:B------:R-:W-:Y:S01]  /*ff30*/  FADD.FTZ R40, R40, R45 ;  /* 0x0000002d28287221 */ /* 0x000fe20000010000 */
[----:B----4-:R-:W-:Y:S01]  /*ff40*/  F2FP.BF16.F32.PACK_AB R5, R36, R37 ;  /* 0x000000252405723e */ /* 0x010fe200000010ff */
[----:B------:R-:W-:-:S02]  /*ff50*/  FADD.FTZ R37, R37, R38 ;  /* 0x0000002625257221 */ /* 0x000fc40000010000 */
[----:B------:R-:W-:Y:S02]  /*ff60*/  FADD.FTZ R38, R39, R40 ;  /* 0x0000002827267221 */ /* 0x000fe40000010000 */
[----:B------:R-:W-:Y:S01]  /*ff70*/  HMMA.16816.F32.BF16 R68, R68, R6, RZ ;  /* 0x000000064444723c */ /* 0x000fe200000418ff */
[----:B------:R-:W-:Y:S01]  /*ff80*/  F2FP.BF16.F32.PACK_AB R6, R34, R35 ;  /* 0x000000232206723e */ /* 0x000fe200000010ff */
[----:B------:R-:W-:Y:S01]  /*ff90*/  FADD.FTZ R36, R36, R37 ;  /* 0x0000002524247221 */ /* 0x000fe20000010000 */
[----:B--2---:R-:W-:Y:S01]  /*ffa0*/  F2FP.BF16.F32.PACK_AB R7, R32, R33 ;  /* 0x000000212007723e */ /* 0x004fe200000010ff */
[----:B------:R-:W-:Y:S02]  /*ffb0*/  FADD.FTZ R35, R35, R38 ;  /* 0x0000002623237221 */ /* 0x000fe40000010000 */
[----:B------:R-:W-:Y:S02]  /*ffc0*/  FADD.FTZ R33, R33, R36 ;  /* 0x0000002421217221 */ /* 0x000fe40000010000 */
[----:B------:R-:W-:-:S02]  /*ffd0*/  FADD.FTZ R34, R34, R35 ;  /* 0x0000002322227221 */ /* 0x000fc40000010000 */
[----:B------:R-:W-:Y:S01]  /*ffe0*/  HMMA.16816.F32.BF16 R112, R4, R12, R112 ;  /* 0x0000000c0470723c */ /* 0x000fe20000041870 */
[----:B------:R-:W-:-:S07]  /*fff0*/  FADD.FTZ R32, R32, R33 ;  /* 0x0000002120207221 */ /* 0x000fce0000010000 */
[C---:B------:R-:W-:Y:S01]  /*10000*/  HMMA.16816.F32.BF16 R108, R4.reuse, R14, R108 ;  /* 0x0000000e046c723c */ /* 0x040fe2000004186c */
[----:B------:R-:W1:Y:S07]  /*10010*/  LDSM.16.MT88.4 R12, [R116+0xb400] ;  /* 0x00b40000740c783b */ /* 0x000e6e0000004200 */
[C---:B-----5:R-:W-:Y:S08]  /*10020*/  HMMA.16816.F32.BF16 R104, R4.reuse, R8, R104 ;  /* 0x000000080468723c */ /* 0x060ff00000041868 */
[C---:B------:R-:W-:Y:S01]  /*10030*/  HMMA.16816.F32.BF16 R100, R4.reuse, R10, R100 ;  /* 0x0000000a0464723c */ /* 0x040fe20000041864 */
[----:B------:R-:W2:Y:S07]  /*10040*/  LDSM.16.MT88.4 R8, [R119+0xd400] ;  /* 0x00d400007708783b */ /* 0x000eae0000004200 */
[----:B------:R-:W-:Y:S01]  /*10050*/  HMMA.16816.F32.BF16 R96, R4, R20, R96 ;  /* 0x000000140460723c */ /* 0x000fe20000041860 */
[----:B------:R-:W-:Y:S01]  /*10060*/  FFMA.FTZ R20, R29, UR10, -R122 ;  /* 0x0000000a1d147c23 */ /* 0x000fe2000801087a */
[----:B------:R-:W-:-:S03]  /*10070*/  FFMA.FTZ R29, R26, UR10, -R49 ;  /* 0x0000000a1a1d7c23 */ /* 0x000fc60008010831 */
[----:B------:R4:W5:Y:S03]  /*10080*/  MUFU.EX2 R26, R20 ;  /* 0x00000014001a7308 */ /* 0x0009660000000800 */
[C---:B---3--:R-:W-:Y:S01]  /*10090*/  HMMA.16816.F32.BF16 R72, R4.reuse, R16, R72 ;  /* 0x000000100448723c */ /* 0x048fe20000041848 */
[--C-:B------:R-:W-:Y:S01]  /*100a0*/  FFMA.FTZ R16, R24, UR10, -R49.reuse ;  /* 0x0000000a18107c23 */ /* 0x100fe20008010831 */
[--C-:B------:R-:W-:Y:S01]  /*100b0*/  FFMA.FTZ R24, R124, UR10, -R49.reuse ;  /* 0x0000000a7c187c23 */ /* 0x100fe20008010831 */
[----:B------:R-:W-:Y:S01]  /*100c0*/  MUFU.EX2 R29, R29 ;  /* 0x0000001d001d7308 */ /* 0x000fe20000000800 */
[----:B------:R-:W-:Y:S01]  /*100d0*/  FFMA.FTZ R124, R123, UR10, -R122 ;  /* 0x0000000a7b7c7c23 */ /* 0x000fe2000801087a */
[----:B------:R-:W-:Y:S02]  /*100e0*/  FFMA.FTZ R123, R130, UR10, -R49 ;  /* 0x0000000a827b7c23 */ /* 0x000fe40008010831 */
[----:B------:R3:W5:Y:S01]  /*100f0*/  MUFU.EX2 R28, R16 ;  /* 0x00000010001c7308 */ /* 0x0007620000000800 */
[C---:B------:R-:W-:Y:S03]  /*10100*/  HMMA.16816.F32.BF16 R92, R4.reuse, R22, R92 ;  /* 0x00000016045c723c */ /* 0x040fe6000004185c */
[----:B------:R-:W5:Y:S01]  /*10110*/  MUFU.EX2 R24, R24 ;  /* 0x0000001800187308 */ /* 0x000f620000000800 */
[----:B----4-:R-:W4:Y:S03]  /*10120*/  LDSM.16.MT88.4 R20, [R119+0xb800] ;  /* 0x00b800007714783b */ /* 0x010f260000004200 */
[----:B------:R-:W-:Y:S01]  /*10130*/  MUFU.EX2 R124, R124 ;  /* 0x0000007c007c7308 */ /* 0x000fe20000000800 */
[C---:B-1----:R-:W-:Y:S03]  /*10140*/  HMMA.16816.F32.BF16 R88, R4.reuse, R12, R88 ;  /* 0x0000000c0458723c */ /* 0x042fe60000041858 */
[----:B------:R-:W-:Y:S05]  /*10150*/  MUFU.EX2 R123, R123 ;  /* 0x0000007b007b7308 */ /* 0x000fea0000000800 */
[C---:B------:R-:W-:Y:S01]  /*10160*/  HMMA.16816.F32.BF16 R84, R4.reuse, R14, R84 ;  /* 0x0000000e0454723c */ /* 0x040fe20000041854 */
[----:B------:R-:W1:Y:S07]  /*10170*/  LDSM.16.MT88.4 R12, [R119+0x9800] ;  /* 0x00980000770c783b */ /* 0x000e6e0000004200 */
[C---:B--2---:R-:W-:Y:S08]  /*10180*/  HMMA.16816.F32.BF16 R80, R4.reuse, R8, R80 ;  /* 0x000000080450723c */ /* 0x044ff00000041850 */
[C---:B------:R-:W-:Y:S01]  /*10190*/  HMMA.16816.F32.BF16 R76, R4.reuse, R10, R76 ;  /* 0x0000000a044c723c */ /* 0x040fe2000004184c */
[----:B------:R-:W2:Y:S07]  /*101a0*/  LDSM.16.MT88.4 R8, [R116+0x9800] ;  /* 0x009800007408783b */ /* 0x000eae0000004200 */
[----:B------:R-:W-:Y:S01]  /*101b0*/  HMMA.16816.F32.BF16 R68, R4, R18, R68 ;  /* 0x000000120444723c */ /* 0x000fe20000041844 */
[----:B------:R-:W-:Y:S01]  /*101c0*/  F2FP.BF16.F32.PACK_AB R4, R30, R31 ;  /* 0x0000001f1e04723e */ /* 0x000fe200000010ff */
[----:B---3--:R-:W3:Y:S01]  /*101d0*/  LDSM.16.MT88.4 R16, [R116+0xd800] ;  /* 0x00d800007410783b */ /* 0x008ee20000004200 */
[----:B-----5:R-:W-:Y:S01]  /*101e0*/  F2FP.BF16.F32.PACK_AB R6, R26, R27 ;  /* 0x0000001b1a06723e */ /* 0x020fe200000010ff */
        /* <DEDUP_REMOVED lines=8> */
[--C-:B------:R-:W-:Y:S01]  /*10270*/  FFMA.FTZ R21, R117, UR10, -R122.reuse ;  /* 0x0000000a75157c23 */ /* 0x100fe2000801087a */
[----:B------:R-:W-:Y:S01]  /*10280*/  FFMA.FTZ R20, R65, UR10, -R122 ;  /* 0x0000000a41147c23 */ /* 0x000fe2000801087a */
[----:B------:R4:W5:Y:S04]  /*10290*/  MUFU.EX2 R117, R121 ;  /* 0x0000007900757308 */ /* 0x0009680000000800 */
[----:B------:R-:W-:Y:S01]  /*102a0*/  MUFU.EX2 R65, R21 ;  /* 0x0000001500417308 */ /* 0x000fe20000000800 */
[C---:B-1----:R-:W-:Y:S08]  /*102b0*/  HMMA.16816.F32.BF16 R112, R4.reuse, R12, R112 ;  /* 0x0000000c0470723c */ /* 0x042ff00000041870 */
[----:B------:R-:W-:Y:S01]  /*102c0*/  HMMA.16816.F32.BF16 R108, R4, R14, R108 ;  /* 0x0000000e046c723c */ /* 0x000fe2000004186c */
[----:B------:R-:W1:Y:S01]  /*102d0*/  LDSM.16.MT88.4 R12, [R116+0xb800] ;  /* 0x00b80000740c783b */ /* 0x000e620000004200 */
[----:B----4-:R-:W-:-:S02]  /*102e0*/  FFMA.FTZ R121, R126, UR10, -R49 ;  /* 0x0000000a7e797c23 */ /* 0x010fc40008010831 */
[----:B------:R4:W-:Y:S04]  /*102f0*/  MUFU.EX2 R126, R140 ;  /* 0x0000008c007e7308 */ /* 0x0009e80000000800 */
[C---:B--2---:R-:W-:Y:S01]  /*10300*/  HMMA.16816.F32.BF16 R104, R4.reuse, R8, R104 ;  /* 0x000000080468723c */ /* 0x044fe20000041868 */
[----:B------:R-:W-:Y:S07]  /*10310*/  MUFU.EX2 R121, R121 ;  /* 0x0000007900797308 */ /* 0x000fee0000000800 */
[----:B------:R-:W-:Y:S01]  /*10320*/  HMMA.16816.F32.BF16 R100, R4, R10, R100 ;  /* 0x0000000a0464723c */ /* 0x000fe20000041864 */
[----:B------:R-:W2:Y:S01]  /*10330*/  LDSM.16.MT88.4 R8, [R119+0xd800] ;  /* 0x00d800007708783b */ /* 0x000ea20000004200 */
[----:B----4-:R-:W-:Y:S01]  /*10340*/  FFMA.FTZ R140, R139, UR10, -R122 ;  /* 0x0000000a8b8c7c23 */ /* 0x010fe2000801087a */
[----:B------:R-:W-:-:S05]  /*10350*/  FFMA.FTZ R139, R162, UR10, -R49 ;  /* 0x0000000aa28b7c23 */ /* 0x000fca0008010831 */
[C---:B---3--:R-:W-:Y:S01]  /*10360*/  HMMA.16816.F32.BF16 R72, R4.reuse, R16, R72 ;  /* 0x000000100448723c */ /* 0x048fe20000041848 */
[----:B------:R-:W-:Y:S01]  /*10370*/  FFMA.FTZ R16, R128, UR10, -R49 ;  /* 0x0000000a80107c23 */ /* 0x000fe20008010831 */
[----:B------:R-:W-:Y:S04]  /*10380*/  MUFU.EX2 R140, R140 ;  /* 0x0000008c008c7308 */ /* 0x000fe80000000800 */
[----:B------:R3:W4:Y:S02]  /*10390*/  MUFU.EX2 R128, R20 ;  /* 0x0000001400807308 */ /* 0x0007240000000800 */
[C---:B------:R-:W-:Y:S02]  /*103a0*/  HMMA.16816.F32.BF16 R92, R4.reuse, R22, R92 ;  /* 0x00000016045c723c */ /* 0x040fe4000004185c */
[----:B------:R5:W4:Y:S04]  /*103b0*/  MUFU.EX2 R130, R16 ;  /* 0x0000001000827308 */ /* 0x000b280000000800 */
[----:B------:R-:W-:Y:S02]  /*103c0*/  MUFU.EX2 R139, R139 ;  /* 0x0000008b008b7308 */ /* 0x000fe40000000800 */
[C---:B------:R-:W-:Y:S01]  /*103d0*/  HMMA.16816.F32.BF16 R68, R4.reuse, R18, R68 ;  /* 0x000000120444723c */ /* 0x040fe20000041844 */
[----:B---3--:R-:W3:Y:S07]  /*103e0*/  LDSM.16.MT88.4 R20, [R119+0xbc00] ;  /* 0x00bc00007714783b */ /* 0x008eee0000004200 */
[C---:B-1----:R-:W-:Y:S01]  /*103f0*/  HMMA.16816.F32.BF16 R88, R4.reuse, R12, R88 ;  /* 0x0000000c0458723c */ /* 0x042fe20000041858 */
[----:B-----5:R-:W1:Y:S07]  /*10400*/  LDSM.16.MT88.4 R16, [R116+0xdc00] ;  /* 0x00dc00007410783b */ /* 0x020e6e0000004200 */
[C---:B------:R-:W-:Y:S01]  /*10410*/  HMMA.16816.F32.BF16 R84, R4.reuse, R14, R84 ;  /* 0x0000000e0454723c */ /* 0x040fe20000041854 */
[----:B------:R-:W5:Y:S07]  /*10420*/  LDSM.16.MT88.4 R12, [R119+0x9c00] ;  /* 0x009c0000770c783b */ /* 0x000f6e0000004200 */
[C---:B--2---:R-:W-:Y:S08]  /*10430*/  HMMA.16816.F32.BF16 R80, R4.reuse, R8, R80 ;  /* 0x000000080450723c */ /* 0x044ff00000041850 */
[----:B------:R-:W-:Y:S01]  /*10440*/  HMMA.16816.F32.BF16 R76, R4, R10, R76 ;  /* 0x0000000a044c723c */ /* 0x000fe2000004184c */
[----:B------:R-:W2:Y:S01]  /*10450*/  LDSM.16.MT88.4 R8, [R116+0x9c00] ;  /* 0x009c00007408783b */ /* 0x000ea20000004200 */
[----:B------:R-:W-:-:S02]  /*10460*/  F2FP.BF16.F32.PACK_AB R4, R117, R124 ;  /* 0x0000007c7504723e */ /* 0x000fc400000010ff */
[----:B----4-:R-:W-:Y:S02]  /*10470*/  F2FP.BF16.F32.PACK_AB R6, R128, R65 ;  /* 0x000000418006723e */ /* 0x010fe400000010ff */
[----:B------:R-:W-:Y:S02]  /*10480*/  F2FP.BF16.F32.PACK_AB R5, R123, R130 ;  /* 0x000000827b05723e */ /* 0x000fe400000010ff */
[----:B------:R-:W-:-:S07]  /*10490*/  F2FP.BF16.F32.PACK_AB R7, R121, R126 ;  /* 0x0000007e7907723e */ /* 0x000fce00000010ff */
[C---:B---3--:R-:W-:Y:S01]  /*104a0*/  HMMA.16816.F32.BF16 R96, R4.reuse, R20, R96 ;  /* 0x000000140460723c */ /* 0x048fe20000041860 */
[--C-:B------:R-:W-:Y:S01]  /*104b0*/  FFMA.FTZ R21, R135, UR10, -R122.reuse ;  /* 0x0000000a87157c23 */ /* 0x100fe2000801087a */
[----:B------:R-:W-:Y:S01]  /*104c0*/  FFMA.FTZ R20, R133, UR10, -R122 ;  /* 0x0000000a85147c23 */ /* 0x000fe2000801087a */
[----:B------:R3:W4:Y:S04]  /*104d0*/  MUFU.EX2 R135, R137 ;  /* 0x0000008900877308 */ /* 0x0007280000000800 */
[----:B------:R-:W-:Y:S01]  /*104e0*/  MUFU.EX2 R133, R21 ;  /* 0x0000001500857308 */ /* 0x000fe20000000800 */
[C---:B-1----:R-:W-:Y:S01]  /*104f0*/  HMMA.16816.F32.BF16 R72, R4.reuse, R16, R72 ;  /* 0x000000100448723c */ /* 0x042fe20000041848 */
[--C-:B------:R-:W-:Y:S02]  /*10500*/  FFMA.FTZ R16, R160, UR10, -R49.reuse ;  /* 0x0000000aa0107c23 */ /* 0x100fe40008010831 */
[----:B------:R-:W1:Y:S04]  /*10510*/  MUFU.EX2 R160, R20 ;  /* 0x0000001400a07308 */ /* 0x000e680000000800 */
[----:B------:R-:W1:Y:S01]  /*10520*/  MUFU.EX2 R162, R16 ;  /* 0x0000001000a27308 */ /* 0x000e620000000800 */
[----:B-----5:R-:W-:Y:S01]  /*10530*/  HMMA.16816.F32.BF16 R112, R4, R12, R112 ;  /* 0x0000000c0470723c */ /* 0x020fe20000041870 */
[----:B---3--:R-:W-:-:S02]  /*10540*/  FFMA.FTZ R137, R142, UR10, -R49 ;  /* 0x0000000a8e897c23 */ /* 0x008fc40008010831 */
[----:B------:R3:W-:Y:S04]  /*10550*/  MUFU.EX2 R142, R164 ;  /* 0x000000a4008e7308 */ /* 0x0007e80000000800 */
[----:B------:R-:W5:Y:S01]  /*10560*/  MUFU.EX2 R137, R137 ;  /* 0x0000008900897308 */ /* 0x000f620000000800 */
[C---:B------:R-:W-:Y:S01]  /*10570*/  HMMA.16816.F32.BF16 R108, R4.reuse, R14, R108 ;  /* 0x0000000e046c723c */ /* 0x040fe2000004186c */
[----:B------:R-:W4:Y:S07]  /*10580*/  LDSM.16.MT88.4 R12, [R116+0xbc00] ;  /* 0x00bc0000740c783b */ /* 0x000f2e0000004200 */
[----:B--2---:R-:W-:Y:S01]  /*10590*/  HMMA.16816.F32.BF16 R104, R4, R8, R104 ;  /* 0x000000080468723c */ /* 0x004fe20000041868 */
[----:B---3--:R-:W-:-:S06]  /*105a0*/  FFMA.FTZ R164, R129, UR10, -R122 ;  /* 0x0000000a81a47c23 */ /* 0x008fcc000801087a */
[----:B------:R-:W-:Y:S01]  /*105b0*/  MUFU.EX2 R164, R164 ;  /* 0x000000a400a47308 */ /* 0x000fe20000000800 */
[C---:B------:R-:W-:Y:S01]  /*105c0*/  HMMA.16816.F32.BF16 R100, R4.reuse, R10, R100 ;  /* 0x0000000a0464723c */ /* 0x040fe20000041864 */
[----:B------:R-:W2:Y:S07]  /*105d0*/  LDSM.16.MT88.4 R8, [R119+0xdc00] ;  /* 0x00dc00007708783b */ /* 0x000eae0000004200 */
[C---:B------:R-:W-:Y:S01]  /*105e0*/  HMMA.16816.F32.BF16 R92, R4.reuse, R22, R92 ;  /* 0x00000016045c723c */ /* 0x040fe2000004185c */
[----:B------:R-:W3:Y:S07]  /*105f0*/  LDSM.16.MT88.4 R20, [R119+0xc000] ;  /* 0x00c000007714783b */ /* 0x000eee0000004200 */
[C---:B------:R-:W-:Y:S01]  /*10600*/  HMMA.16816.F32.BF16 R68, R4.reuse, R18, R68 ;  /* 0x000000120444723c */ /* 0x040fe20000041844 */
[----:B------:R-:W-:Y:S07]  /*10610*/  LDSM.16.MT88.4 R16, [R116+0xe000] ;  /* 0x00e000007410783b */ /* 0x000fee0000004200 */
        /* <DEDUP_REMOVED lines=8> */
[----:B------:R-:W-:Y:S02]  /*106a0*/  F2FP.BF16.F32.PACK_AB R5, R139, R162 ;  /* 0x000000a28b05723e */ /* 0x000fe400000010ff */
[----:B-----5:R-:W-:-:S07]  /*106b0*/  F2FP.BF16.F32.PACK_AB R7, R137, R142 ;  /* 0x0000008e8907723e */ /* 0x020fce00000010ff */
[C---:B---3--:R-:W-:Y:S01]  /*106c0*/  HMMA.16816.F32.BF16 R96, R4.reuse, R20, R96 ;  /* 0x000000140460723c */ /* 0x048fe20000041860 */
[--C-:B------:R-:W-:Y:S01]  /*106d0*/  FFMA.FTZ R21, R131, UR10, -R122.reuse ;  /* 0x0000000a83157c23 */ /* 0x100fe2000801087a */
[--C-:B------:R-:W-:Y:S01]  /*106e0*/  FFMA.FTZ R131, R138, UR10, -R49.reuse ;  /* 0x0000000a8a837c23 */ /* 0x100fe20008010831 */
[--C-:B------:R-:W-:Y:S02]  /*106f0*/  FFMA.FTZ R20, R125, UR10, -R122.reuse ;  /* 0x0000000a7d147c23 */ /* 0x100fe4000801087a */
[----:B------:R-:W1:Y:S03]  /*10700*/  MUFU.EX2 R129, R21 ;  /* 0x0000001500817308 */ /* 0x000e660000000800 */
[C---:B------:R-:W-:Y:S01]  /*10710*/  HMMA.16816.F32.BF16 R92, R4.reuse, R22, R92 ;  /* 0x00000016045c723c */ /* 0x040fe2000004185c */
[----:B------:R-:W-:Y:S01]  /*10720*/  FFMA.FTZ R22, R127, UR10, -R122 ;  /* 0x0000000a7f167c23 */ /* 0x000fe2000801087a */
[--C-:B------:R-:W-:Y:S01]  /*10730*/  FFMA.FTZ R127, R132, UR10, -R49.reuse ;  /* 0x0000000a847f7c23 */ /* 0x100fe20008010831 */
[----:B------:R-:W-:Y:S04]  /*10740*/  MUFU.EX2 R138, R20 ;  /* 0x00000014008a7308 */ /* 0x000fe80000000800 */
[----:B------:R3:W5:Y:S01]  /*10750*/  MUFU.EX2 R125, R22 ;  /* 0x00000016007d7308 */ /* 0x0007620000000800 */
[C---:B----4-:R-:W-:Y:S03]  /*10760*/  HMMA.16816.F32.BF16 R112, R4.reuse, R12, R112 ;  /* 0x0000000c0470723c */ /* 0x050fe60000041870 */
[----:B------:R-:W-:Y:S04]  /*10770*/  MUFU.EX2 R131, R131 ;  /* 0x0000008300837308 */ /* 0x000fe80000000800 */
[----:B------:R-:W-:Y:S01]  /*10780*/  MUFU.EX2 R127, R127 ;  /* 0x0000007f007f7308 */ /* 0x000fe20000000800 */
[C---:B------:R-:W-:Y:S01]  /*10790*/  HMMA.16816.F32.BF16 R108, R4.reuse, R14, R108 ;  /* 0x0000000e046c723c */ /* 0x040fe2000004186c */
[----:B------:R-:W4:Y:S04]  /*107a0*/  LDSM.16.MT88.4 R12, [R116+0xc000] ;  /* 0x00c00000740c783b */ /* 0x000f280000004200 */
[----:B---3--:R-:W-:Y:S03]  /*107b0*/  LDSM.16.MT88.4 R20, [R119+0xc400] ;  /* 0x00c400007714783b */ /* 0x008fe60000004200 */
[C---:B--2---:R-:W-:Y:S08]  /*107c0*/  HMMA.16816.F32.BF16 R104, R4.reuse, R8, R104 ;  /* 0x000000080468723c */ /* 0x044ff00000041868 */
[C---:B------:R-:W-:Y:S01]  /*107d0*/  HMMA.16816.F32.BF16 R100, R4.reuse, R10, R100 ;  /* 0x0000000a0464723c */ /* 0x040fe20000041864 */
[----:B------:R-:W2:Y:S07]  /*107e0*/  LDSM.16.MT88.4 R8, [R119+0xe000] ;  /* 0x00e000007708783b */ /* 0x000eae0000004200 */
[----:B------:R-:W-:Y:S01]  /*107f0*/  HMMA.16816.F32.BF16 R72, R4, R16, R72 ;  /* 0x000000100448723c */ /* 0x000fe20000041848 */
[----:B------:R-:W-:-:S02]  /*10800*/  FFMA.FTZ R16, R134, UR10, -R49 ;  /* 0x0000000a86107c23 */ /* 0x000fc40008010831 */
[----:B------:R3:W5:Y:S04]  /*10810*/  MUFU.EX2 R134, R136 ;  /* 0x0000008800867308 */ /* 0x0007680000000800 */
[----:B------:R1:W5:Y:S01]  /*10820*/  MUFU.EX2 R132, R16 ;  /* 0x0000001000847308 */ /* 0x0003620000000800 */
[C---:B------:R-:W-:Y:S08]  /*10830*/  HMMA.16816.F32.BF16 R68, R4.reuse, R18, R68 ;  /* 0x000000120444723c */ /* 0x040ff00000041844 */
[----:B----4-:R-:W-:Y:S01]  /*10840*/  HMMA.16816.F32.BF16 R88, R4, R12, R88 ;  /* 0x0000000c0458723c */ /* 0x010fe20000041858 */
[----:B---3--:R-:W-:-:S02]  /*10850*/  FFMA.FTZ R136, R61, UR10, -R122 ;  /* 0x0000000a3d887c23 */ /* 0x008fc4000801087a */
[----:B------:R3:W-:Y:S01]  /*10860*/  MUFU.EX2 R61, R63 ;  /* 0x0000003f003d7308 */ /* 0x0007e20000000800 */
[----:B-1----:R-:W-:Y:S03]  /*10870*/  LDSM.16.MT88.4 R16, [R116+0xc400] ;  /* 0x00c400007410783b */ /* 0x002fe60000004200 */
[----:B------:R-:W-:Y:S01]  /*10880*/  MUFU.EX2 R136, R136 ;  /* 0x0000008800887308 */ /* 0x000fe20000000800 */
[C---:B------:R-:W-:Y:S01]  /*10890*/  HMMA.16816.F32.BF16 R84, R4.reuse, R14, R84 ;  /* 0x0000000e0454723c */ /* 0x040fe20000041854 */
[----:B------:R-:W1:Y:S07]  /*108a0*/  LDSM.16.MT88.4 R12, [R119+0xa400] ;  /* 0x00a40000770c783b */ /* 0x000e6e0000004200 */
[----:B--2---:R-:W-:Y:S01]  /*108b0*/  HMMA.16816.F32.BF16 R80, R4, R8, R80 ;  /* 0x000000080450723c */ /* 0x004fe20000041850 */
[----:B---3--:R-:W-:-:S06]  /*108c0*/  FFMA.FTZ R63, R56, UR10, -R49 ;  /* 0x0000000a383f7c23 */ /* 0x008fcc0008010831 */
[----:B------:R-:W2:Y:S01]  /*108d0*/  MUFU.EX2 R63, R63 ;  /* 0x0000003f003f7308 */ /* 0x000ea20000000800 */
[----:B------:R-:W-:Y:S01]  /*108e0*/  HMMA.16816.F32.BF16 R76, R4, R10, R76 ;  /* 0x0000000a044c723c */ /* 0x000fe2000004184c */
[----:B------:R-:W3:Y:S01]  /*108f0*/  LDSM.16.MT88.4 R8, [R116+0xa400] ;  /* 0x00a400007408783b */ /* 0x000ee20000004200 */
[----:B------:R-:W-:Y:S02]  /*10900*/  F2FP.BF16.F32.PACK_AB R4, R164, R129 ;  /* 0x00000081a404723e */ /* 0x000fe400000010ff */
[----:B-----5:R-:W-:Y:S02]  /*10910*/  F2FP.BF16.F32.PACK_AB R6, R138, R125 ;  /* 0x0000007d8a06723e */ /* 0x020fe400000010ff */
[----:B------:R-:W-:Y:S02]  /*10920*/  F2FP.BF16.F32.PACK_AB R5, R134, R131 ;  /* 0x000000838605723e */ /* 0x000fe400000010ff */
[----:B------:R-:W-:-:S07]  /*10930*/  F2FP.BF16.F32.PACK_AB R7, R127, R132 ;  /* 0x000000847f07723e */ /* 0x000fce00000010ff */
[C---:B------:R-:W-:Y:S08]  /*10940*/  HMMA.16816.F32.BF16 R96, R4.reuse, R20, R96 ;  /* 0x000000140460723c */ /* 0x040ff00000041860 */
[C---:B------:R-:W-:Y:S01]  /*10950*/  HMMA.16816.F32.BF16 R92, R4.reuse, R22, R92 ;  /* 0x00000016045c723c */ /* 0x040fe2000004185c */
[----:B------:R-:W-:Y:S07]  /*10960*/  LDSM.16.MT88.4 R20, [R116+0xa800] ;  /* 0x00a800007414783b */ /* 0x000fee0000004200 */
        /* <DEDUP_REMOVED lines=8> */
[----:B------:R-:W-:Y:S07]  /*109f0*/  LDSM.16.MT88.4 R16, [R116+0xc800] ;  /* 0x00c800007410783b */ /* 0x000fee0000004200 */
[C---:B-1----:R-:W-:Y:S08]  /*10a00*/  HMMA.16816.F32.BF16 R80, R4.reuse, R12, R80 ;  /* 0x0000000c0450723c */ /* 0x042ff00000041850 */
[C---:B------:R-:W-:Y:S01]  /*10a10*/  HMMA.16816.F32.BF16 R76, R4.reuse, R14, R76 ;  /* 0x0000000e044c723c */ /* 0x040fe2000004184c */
[----:B------:R-:W1:Y:S07]  /*10a20*/  LDSM.16.MT88.4 R12, [R119+0xa800] ;  /* 0x00a80000770c783b */ /* 0x000e6e0000004200 */
[C---:B---3--:R-:W-:Y:S08]  /*10a30*/  HMMA.16816.F32.BF16 R72, R4.reuse, R8, R72 ;  /* 0x000000080448723c */ /* 0x048ff00000041848 */
[----:B------:R-:W-:Y:S01]  /*10a40*/  HMMA.16816.F32.BF16 R68, R4, R10, R68 ;  /* 0x0000000a0444723c */ /* 0x000fe20000041844 */
[--C-:B------:R-:W-:Y:S01]  /*10a50*/  FFMA.FTZ R4, R60, UR10, -R49.reuse ;  /* 0x0000000a3c047c23 */ /* 0x100fe20008010831 */
[----:B------:R-:W3:Y:S01]  /*10a60*/  LDSM.16.MT88.4 R8, [R119+0xc800] ;  /* 0x00c800007708783b */ /* 0x000ee20000004200 */
[----:B------:R-:W4:Y:S01]  /*10a70*/  MUFU.EX2 R60, R120 ;  /* 0x00000078003c7308 */ /* 0x000f220000000800 */
[----:B--2---:R-:W-:Y:S01]  /*10a80*/  F2FP.BF16.F32.PACK_AB R7, R54, R63 ;  /* 0x0000003f3607723e */ /* 0x004fe200000010ff */
[----:B------:R-:W-:-:S02]  /*10a90*/  FFMA.FTZ R49, R46, UR10, -R49 ;  /* 0x0000000a2e317c23 */ /* 0x000fc40008010831 */
[----:B------:R2:W5:Y:S04]  /*10aa0*/  MUFU.EX2 R58, R4 ;  /* 0x00000004003a7308 */ /* 0x0005680000000800 */
[----:B------:R-:W-:Y:S04]  /*10ab0*/  MUFU.EX2 R46, R57 ;  /* 0x00000039002e7308 */ /* 0x000fe80000000800 */
[----:B------:R-:W-:Y:S01]  /*10ac0*/  MUFU.EX2 R41, R49 ;  /* 0x0000003100297308 */ /* 0x000fe20000000800 */
[----:B----4-:R-:W-:Y:S02]  /*10ad0*/  F2FP.BF16.F32.PACK_AB R6, R60, R59 ;  /* 0x0000003b3c06723e */ /* 0x010fe400000010ff */
[----:B--2---:R-:W-:-:S02]  /*10ae0*/  F2FP.BF16.F32.PACK_AB R4, R136, R61 ;  /* 0x0000003d8804723e */ /* 0x004fc400000010ff */
[----:B-----5:R-:W-:-:S07]  /*10af0*/  F2FP.BF16.F32.PACK_AB R5, R141, R58 ;  /* 0x0000003a8d05723e */ /* 0x020fce00000010ff */
        /* <DEDUP_REMOVED lines=20> */
[----:B------:R-:W2:Y:S01]  /*10c40*/  LDSM.16.MT88.4 R8, [R119+0xcc00] ;  /* 0x00cc00007708783b */ /* 0x000ea20000004200 */
[----:B----4-:R-:W-:-:S02]  /*10c50*/  F2FP.BF16.F32.PACK_AB R4, R21, R46 ;  /* 0x0000002e1504723e */ /* 0x010fc400000010ff */
[----:B-----5:R-:W-:Y:S02]  /*10c60*/  F2FP.BF16.F32.PACK_AB R6, R165, R22 ;  /* 0x00000016a506723e */ /* 0x020fe400000010ff */
        /* <DEDUP_REMOVED lines=27> */
[----:B------:R-:W-:Y:S01]  /*10e20*/  IMAD.MOV.U32 R162, RZ, RZ, -0x1 ;  /* 0xffffffffffa27424 */ /* 0x000fe200078e00ff */
        /* <DEDUP_REMOVED lines=101> */
.L_x_1862:
        /* <DEDUP_REMOVED lines=8> */
.L_x_1863:
[----:B------:R-:W1:Y:S01]  /*11500*/  LDCU UR4, c[0x0][0x3c4] ;  /* 0x00007880ff0477ac */ /* 0x000e620008000800 */
[----:B------:R-:W-:Y:S01]  /*11510*/  @!PT LDS RZ, [RZ] ;  /* 0x00000000fffff984 */ /* 0x000fe20000000800 */
[----:B------:R-:W-:Y:S01]  /*11520*/  @!PT LDS RZ, [RZ] ;  /* 0x00000000fffff984 */ /* 0x000fe20000000800 */
[----:B------:R-:W-:Y:S01]  /*11530*/  @!PT LDS RZ, [RZ] ;  /* 0x00000000fffff984 */ /* 0x000fe20000000800 */
[----:B------:R-:W-:Y:S01]  /*11540*/  LDGSTS.E.BYPASS.LTC128B.128 [R161+0x9000], desc[UR6][R150.64] ;  /* 0x0900000096a17fae */ /* 0x000fe2000b981a06 */
[----:B------:R-:W-:-:S03]  /*11550*/  USHF.L.U32 UR5, UR8, 0x6, URZ ;  /* 0x0000000608057899 */ /* 0x000fc600080006ff */
[----:B------:R-:W-:Y:S04]  /*11560*/  LDGSTS.E.BYPASS.LTC128B.128 [R161+0xb000], desc[UR6][R150.64+0x40] ;  /* 0x0b00004096a17fae */ /* 0x000fe8000b981a06 */
[----:B------:R-:W-:Y:S01]  /*11570*/  LDGSTS.E.BYPASS.LTC128B.128 [R161+0xd000], desc[UR6][R150.64+0x80] ;  /* 0x0d00008096a17fae */ /* 0x000fe2000b981a06 */
[----:B------:R-:W-:Y:S01]  /*11580*/  IADD3 R12, P0, PT, R150, UR5, RZ ;  /* 0x00000005960c7c10 */ /* 0x000fe2000ff1e0ff */
[----:B-1----:R-:W-:-:S06]  /*11590*/  USHF.L.U64.HI UR4, UR8, 0x6, UR4 ;  /* 0x0000000608047899 */ /* 0x002fcc0008010204 */
[----:B------:R-:W-:Y:S02]  /*115a0*/  IADD3.X R13, PT, PT, R151, UR4, RZ, P0, !PT ;  /* 0x00000004970d7c10 */ /* 0x000fe400087fe4ff */
[----:B------:R-:W-:-:S03]  /*115b0*/  IADD3 R6, P0, PT, R12, UR5, RZ ;  /* 0x000000050c067c10 */ /* 0x000fc6000ff1e0ff */
[----:B------:R-:W-:Y:S01]  /*115c0*/  LDGSTS.E.BYPASS.LTC128B.128 [R161+0x9800], desc[UR6][R12.64] ;  /* 0x098000000ca17fae */ /* 0x000fe2000b981a06 */
[----:B------:R-:W-:Y:S02]  /*115d0*/  IADD3.X R7, PT, PT, R13, UR4, RZ, P0, !PT ;  /* 0x000000040d077c10 */ /* 0x000fe400087fe4ff */
[----:B------:R-:W-:Y:S01]  /*115e0*/  IADD3 R4, P0, PT, R6, UR5, RZ ;  /* 0x0000000506047c10 */ /* 0x000fe2000ff1e0ff */
[----:B------:R-:W-:Y:S03]  /*115f0*/  LDGSTS.E.BYPASS.LTC128B.128 [R161+0xb800], desc[UR6][R12.64+0x40] ;  /* 0x0b8000400ca17fae */ /* 0x000fe6000b981a06 */
[----:B------:R-:W-:Y:S01]  /*11600*/  IADD3.X R5, PT, PT, R7, UR4, RZ, P0, !PT ;  /* 0x0000000407057c10 */ /* 0x000fe200087fe4ff */
        /* <DEDUP_REMOVED lines=8> */
[----:B------:R-:W3:Y:S04]  /*11690*/  LDSM.16.M88.4 R16, [R145+0x3000] ;  /* 0x003000009110783b */ /* 0x000ee80000000200 */
[----:B------:R-:W1:Y:S04]  /*116a0*/  LDSM.16.M88.4 R8, [R145+0x3400] ;  /* 0x003400009108783b */ /* 0x000e680000000200 */
[----:B------:R-:W2:Y:S04]  /*116b0*/  LDSM.16.M88.4 R56, [R145+0x3800] ;  /* 0x003800009138783b */ /* 0x000ea80000000200 */
        /* <DEDUP_REMOVED lines=8> */
[C---:B---3--:R-:W-:Y:S03]  /*11740*/  HMMA.16816.F32.BF16 R20, R128.reuse, R16, RZ ;  /* 0x000000108014723c */ /* 0x048fe600000418ff */
[----:B------:R-:W3:Y:S04]  /*11750*/  LDSM.16.M88.4 R120, [R118+0x3800] ;  /* 0x003800007678783b */ /* 0x000ee80000000200 */
[----:B------:R-:W3:Y:S01]  /*11760*/  LDSM.16.M88.4 R168, [R118+0x3c00] ;  /* 0x003c000076a8783b */ /* 0x000ee20000000200 */
[C---:B-1----:R-:W-:Y:S03]  /*11770*/  HMMA.16816.F32.BF16 R12, R128.reuse, R8, RZ ;  /* 0x00000008800c723c */ /* 0x042fe600000418ff */
[----:B------:R-:W0:Y:S05]  /*11780*/  LDGDEPBAR ;  /* 0x00000000000079af */ /* 0x000e2a0000000000 */
[C---:B--2---:R-:W-:Y:S08]  /*11790*/  HMMA.16816.F32.BF16 R4, R128.reuse, R56, RZ ;  /* 0x000000388004723c */ /* 0x044ff000000418ff */
        /* <DEDUP_REMOVED lines=25> */
[----:B------:R-:W-:Y:S07]  /*11930*/  LDSM.16.M88.4 R168, [R145+0x5c00] ;  /* 0x005c000091a8783b */ /* 0x000fee0000000200 */
[C---:B-1----:R-:W-:Y:S08]  /*11940*/  HMMA.16816.F32.BF16 R44, R60.reuse, R140, R44 ;  /* 0x0000008c3c2c723c */ /* 0x042ff0000004182c */
[C---:B------:R-:W-:Y:S01]  /*11950*/  HMMA.16816.F32.BF16 R40, R60.reuse, R142, R40 ;  /* 0x0000008e3c28723c */ /* 0x040fe20000041828 */
[----:B------:R-:W-:Y:S07]  /*11960*/  LDSM.16.M88.4 R140, [R145+0x6000] ;  /* 0x00600000918c783b */ /* 0x000fee0000000200 */
[C---:B--2---:R-:W-:Y:S08]  /*11970*/  HMMA.16816.F32.BF16 R36, R60.reuse, R136, R36 ;  /* 0x000000883c24723c */ /* 0x044ff00000041824 */
[C---:B------:R-:W-:Y:S01]  /*11980*/  HMMA.16816.F32.BF16 R32, R60.reuse, R138, R32 ;  /* 0x0000008a3c20723c */ /* 0x040fe20000041820 */
[----:B------:R-:W-:Y:S07]  /*11990*/  LDSM.16.M88.4 R136, [R145+0x5000] ;  /* 0x005000009188783b */ /* 0x000fee0000000200 */
[C---:B----4-:R-:W-:Y:S08]  /*119a0*/  HMMA.16816.F32.BF16 R28, R60.reuse, R124, R28 ;  /* 0x0000007c3c1c723c */ /* 0x050ff0000004181c */
        /* <DEDUP_REMOVED lines=43> */
[C---:B------:R-:W-:Y:S08]  /*11c60*/  HMMA.16816.F32.BF16 R52, R124.reuse, R168, R52 ;  /* 0x000000a87c34723c */ /* 0x040ff00000041834 */
[C---:B-1----:R-:W-:Y:S08]  /*11c70*/  HMMA.16816.F32.BF16 R28, R124.reuse, R60, R28 ;  /* 0x0000003c7c1c723c */ /* 0x042ff0000004181c */
[C---:B------:R-:W-:Y:S01]  /*11c80*/  HMMA.16816.F32.BF16 R24, R124.reuse, R62, R24 ;  /* 0x0000003e7c18723c */ /* 0x040fe20000041818 */
[----:B------:R-:W1:Y:S07]  /*11c90*/  LDSM.16.M88.4 R60, [R145+0x7400] ;  /* 0x00740000913c783b */ /* 0x000e6e0000000200 */
[C---:B--2---:R-:W-:Y:S08]  /*11ca0*/  HMMA.16816.F32.BF16 R36, R124.reuse, R120, R36 ;  /* 0x000000787c24723c */ /* 0x044ff00000041824 */
[C---:B------:R-:W-:Y:S01]  /*11cb0*/  HMMA.16816.F32.BF16 R32, R124.reuse, R122, R32 ;  /* 0x0000007a7c20723c */ /* 0x040fe20000041820 */
[----:B------:R-:W2:Y:S07]  /*11cc0*/  LDSM.16.M88.4 R120, [R145+0x7000] ;  /* 0x007000009178783b */ /* 0x000eae0000000200 */
[C---:B------:R-:W-:Y:S01]  /*11cd0*/  HMMA.16816.F32.BF16 R48, R124.reuse, R170, R48 ;  /* 0x000000aa7c30723c */ /* 0x040fe20000041830 */
[----:B------:R-:W3:Y:S07]  /*11ce0*/  LDSM.16.M88.4 R168, [R145+0x7800] ;  /* 0x0078000091a8783b */ /* 0x000eee0000000200 */
[C---:B------:R-:W-:Y:S08]  /*11cf0*/  HMMA.16816.F32.BF16 R132, R124.reuse, R136, R132 ;  /* 0x000000887c84723c */ /* 0x040ff00000041884 */
[----:B------:R-:W-:Y:S01]  /*11d00*/  HMMA.16816.F32.BF16 R128, R124, R138, R128 ;  /* 0x0000008a7c80723c */ /* 0x000fe20000041880 */
[----:B------:R-:W4:Y:S04]  /*11d10*/  LDSM.16.M88.4 R124, [R145+0x7c00] ;  /* 0x007c0000917c783b */ /* 0x000f280000000200 */
[----:B------:R-:W-:Y:S03]  /*11d20*/  LDSM.16.M88.4 R136, [R145+0x8800] ;  /* 0x008800009188783b */ /* 0x000fe60000000200 */
        /* <DEDUP_REMOVED lines=18> */
[----:B------:R-:W-:Y:S08]  /*11e50*/  HMMA.16816.F32.BF16 R28, R140, R136, R28 ;  /* 0x000000888c1c723c */ /* 0x000ff0000004181c */
[----:B---3--:R-:W-:Y:S08]  /*11e60*/  HMMA.16816.F32.BF16 R4, R124, R168, R4 ;  /* 0x000000a87c04723c */ /* 0x008ff00000041804 */
[----:B------:R-:W-:Y:S01]  /*11e70*/  HMMA.16816.F32.BF16 R24, R140, R138, R24 ;  /* 0x0000008a8c18723c */ /* 0x000fe20000041818 */
[----:B------:R-:W3:Y:S07]  /*11e80*/  LDSM.16.M88.4 R136, [R145+0x8c00] ;  /* 0x008c00009188783b */ /* 0x000eee0000000200 */
[C---:B-1----:R-:W-:Y:S03]  /*11e90*/  HMMA.16816.F32.BF16 R12, R124.reuse, R60, R12 ;  /* 0x0000003c7c0c723c */ /* 0x042fe6000004180c */
[----:B------:R-:W-:Y:S01]  /*11ea0*/  FMUL.FTZ R4, R4, UR14 ;  /* 0x0000000e04047c20 */ /* 0x000fe20008410000 */
[----:B------:R-:W-:Y:S01]  /*11eb0*/  FMUL.FTZ R5, R5, UR14 ;  /* 0x0000000e05057c20 */ /* 0x000fe20008410000 */
[----:B------:R-:W-:Y:S01]  /*11ec0*/  FMUL.FTZ R6, R6, UR14 ;  /* 0x0000000e06067c20 */ /* 0x000fe20008410000 */
[----:B------:R-:W-:Y:S01]  /*11ed0*/  FMUL.FTZ R7, R7, UR14 ;  /* 0x0000000e07077c20 */ /* 0x000fe20008410000 */
[----:B------:R-:W-:Y:S01]  /*11ee0*/  MUFU.TANH R220, R4 ;  /* 0x0000000400dc7308 */ /* 0x000fe20000002400 */
[C---:B------:R-:W-:Y:S01]  /*11ef0*/  HMMA.16816.F32.BF16 R8, R124.reuse, R62, R8 ;  /* 0x0000003e7c08723c */ /* 0x040fe20000041808 */
[----:B------:R-:W1:Y:S06]  /*11f00*/  LDSM.16.M88.4 R60, [R118+0x8000] ;  /* 0x00800000763c783b */ /* 0x000e6c0000000200 */
[----:B------:R-:W-:Y:S01]  /*11f10*/  MUFU.TANH R218, R5 ;  /* 0x0000000500da7308 */ /* 0x000fe20000002400 */
        /* <DEDUP_REMOVED lines=12> */
[----:B------:R4:W-:Y:S01]  /*11fe0*/  MUFU.TANH R214, R7 ;  /* 0x0000000700d67308 */ /* 0x0009e20000002400 */
[----:B------:R-:W-:Y:S03]  /*11ff0*/  HMMA.16816.F32.BF16 R56, R124, R170, R56 ;  /* 0x000000aa7c38723c */ /* 0x000fe60000041838 */
[----:B------:R-:W-:Y:S01]  /*12000*/  FMUL.FTZ R66, R20, UR14 ;  /* 0x0000000e14427c20 */ /* 0x000fe20008410000 */
[----:B------:R-:W-:Y:S01]  /*12010*/  FMUL.FTZ R20, R21, UR14 ;  /* 0x0000000e15147c20 */ /* 0x000fe20008410000 */
[----:B------:R-:W-:Y:S01]  /*12020*/  FMUL.FTZ R23, R23, UR14 ;  /* 0x0000000e17177c20 */ /* 0x000fe20008410000 */
[----:B------:R-:W-:Y:S01]  /*12030*/  FMUL.FTZ R65, R22, UR14 ;  /* 0x0000000e16417c20 */ /* 0x000fe20008410000 */
[----:B------:R5:W-:Y:S01]  /*12040*/  MUFU.TANH R232, R8 ;  /* 0x0000000800e87308 */ /* 0x000be20000002400 */
[C---:B---3--:R-:W-:Y:S03]  /*12050*/  HMMA.16816.F32.BF16 R132, R140.reuse, R136, R132 ;  /* 0x000000888c84723c */ /* 0x048fe60000041884 */
[----:B------:R-:W-:Y:S01]  /*12060*/  FMUL.FTZ R21, R16, UR14 ;  /* 0x0000000e10157c20 */ /* 0x000fe20008410000 */
[----:B------:R-:W-:Y:S01]  /*12070*/  FMUL.FTZ R22, R17, UR14 ;  /* 0x0000000e11167c20 */ /* 0x000fe20008410000 */
[----:B------:R-:W-:Y:S01]  /*12080*/  FMUL.FTZ R18, R18, UR14 ;  /* 0x0000000e12127c20 */ /* 0x000fe20008410000 */
[----:B------:R-:W-:Y:S01]  /*12090*/  FMUL.FTZ R16, R19, UR14 ;  /* 0x0000000e13107c20 */ /* 0x000fe20008410000 */
[----:B------:R-:W-:Y:S01]  /*120a0*/  MUFU.TANH R66, R66 ;  /* 0x0000004200427308 */ /* 0x000fe20000002400 */
[----:B------:R-:W-:Y:S01]  /*120b0*/  HMMA.16816.F32.BF16 R128, R140, R138, R128 ;  /* 0x0000008a8c80723c */ /* 0x000fe20000041880 */
[----:B----4-:R-:W3:Y:S02]  /*120c0*/  LDSM.16.M88.4 R4, [R118+0x8400] ;  /* 0x008400007604783b */ /* 0x010ee40000000200 */
[----:B------:R-:W-:Y:S01]  /*120d0*/  FMUL.FTZ R56, R56, UR14 ;  /* 0x0000000e38387c20 */ /* 0x000fe20008410000 */
[----:B------:R-:W-:Y:S01]  /*120e0*/  FMUL.FTZ R57, R57, UR14 ;  /* 0x0000000e39397c20 */ /* 0x000fe20008410000 */
[----:B------:R-:W-:Y:S01]  /*120f0*/  FMUL.FTZ R58, R58, UR14 ;  /* 0x0000000e3a3a7c20 */ /* 0x000fe20008410000 */
[----:B------:R-:W-:Y:S01]  /*12100*/  FMUL.FTZ R59, R59, UR14 ;  /* 0x0000000e3b3b7c20 */ /* 0x000fe20008410000 */
[----:B------:R4:W-:Y:S01]  /*12110*/  MUFU.TANH R17, R13 ;  /* 0x0000000d00117308 */ /* 0x0009e20000002400 */
[----:B-1----:R-:W-:Y:S01]  /*12120*/  HMMA.16816.F32.BF16 R40, R124, R62, R40 ;  /* 0x0000003e7c28723c */ /* 0x002fe20000041828 */
[----:B-----5:R-:W-:-:S05]  /*12130*/  IMAD.SHL.U32 R8, R153, 0x2, RZ ;  /* 0x0000000299087824 */ /* 0x020fca00078e00ff */
[----:B------:R-:W-:Y:S01]  /*12140*/  LOP3.LUT R8, R8, 0x6, RZ, 0xc0, !PT ;  /* 0x0000000608087812 */ /* 0x000fe200078ec0ff */
[----:B------:R-:W-:Y:S01]  /*12150*/  MUFU.TANH R23, R23 ;  /* 0x0000001700177308 */ /* 0x000fe20000002400 */
[C---:B------:R-:W-:Y:S07]  /*12160*/  HMMA.16816.F32.BF16 R44, R124.reuse, R60, R44 ;  /* 0x0000003c7c2c723c */ /* 0x040fee000004182c */
[----:B------:R-:W-:Y:S01]  /*12170*/  MUFU.TANH R21, R21 ;  /* 0x0000001500157308 */ /* 0x000fe20000002400 */
[----:B--2---:R-:W-:Y:S01]  /*12180*/  HMMA.16816.F32.BF16 R52, R124, R120, R52 ;  /* 0x000000787c34723c */ /* 0x004fe20000041834 */
[----:B----4-:R-:W-:-:S02]  /*12190*/  IMAD R13, R67, 0x80, R8 ;  /* 0x00000080430d7824 */ /* 0x010fc400078e0208 */
        /* <DEDUP_REMOVED lines=11> */
[----:B---3--:R-:W-:Y:S01]  /*12250*/  HMMA.16816.F32.BF16 R36, R124, R4, R36 ;  /* 0x000000047c24723c */ /* 0x008fe20000041824 */
[----:B------:R-:W-:-:S02]  /*12260*/  VIADD R4, R13, 0xffffff01 ;  /* 0xffffff010d047836 */ /* 0x000fc40000000000 */
[----:B------:R-:W-:Y:S01]  /*12270*/  FMUL.FTZ R52, R52, UR14 ;  /* 0x0000000e34347c20 */ /* 0x000fe20008410000 */
[----:B------:R-:W-:Y:S02]  /*12280*/  VIADD R5, R13, 0xffffff00 ;  /* 0xffffff000d057836 */ /* 0x000fe40000000000 */
[----:B------:R-:W-:Y:S01]  /*12290*/  FMUL.FTZ R54, R54, UR14 ;  /* 0x0000000e36367c20 */ /* 0x000fe20008410000 */
[----:B------:R-:W-:Y:S01]  /*122a0*/  FMUL.FTZ R53, R53, UR14 ;  /* 0x0000000e35357c20 */ /* 0x000fe20008410000 */
[----:B------:R-:W1:Y:S01]  /*122b0*/  MUFU.TANH R22, R22 ;  /* 0x0000001600167308 */ /* 0x000e620000002400 */
[CC--:B------:R-:W-:Y:S01]  /*122c0*/  ISETP.GE.AND P0, PT, R4.reuse, R3.reuse, PT ;  /* 0x000000030400720c */ /* 0x0c0fe20003f06270 */
[----:B------:R-:W-:Y:S01]  /*122d0*/  HMMA.16816.F32.BF16 R32, R124, R6, R32 ;  /* 0x000000067c20723c */ /* 0x000fe20000041820 */
[-C--:B------:R-:W-:Y:S01]  /*122e0*/  ISETP.GE.AND P3, PT, R4, R64.reuse, PT ;  /* 0x000000400400720c */ /* 0x080fe20003f66270 */
[----:B------:R-:W-:Y:S01]  /*122f0*/  VIADD R4, R13, 0xffffff09 ;  /* 0xffffff090d047836 */ /* 0x000fe20000000000 */
[-C--:B------:R-:W-:Y:S01]  /*12300*/  ISETP.GE.AND P1, PT, R5, R3.reuse, PT ;  /* 0x000000030500720c */ /* 0x080fe20003f26270 */
[----:B------:R-:W-:Y:S01]  /*12310*/  FMUL.FTZ R51, R51, UR14 ;  /* 0x0000000e33337c20 */ /* 0x000fe20008410000 */
[-C--:B------:R-:W-:Y:S01]  /*12320*/  ISETP.GE.AND P4, PT, R5, R64.reuse, PT ;  /* 0x000000400500720c */ /* 0x080fe20003f86270 */
[----:B------:R2:W-:Y:S01]  /*12330*/  MUFU.TANH R61, R18 ;  /* 0x00000012003d7308 */ /* 0x0005e20000002400 */
[----:B------:R-:W-:Y:S01]  /*12340*/  VIADD R5, R13, 0xffffff08 ;  /* 0xffffff080d057836 */ /* 0x000fe20000000000 */
[-C--:B------:R-:W-:Y:S01]  /*12350*/  ISETP.GE.AND P2, PT, R4, R3.reuse, PT ;  /* 0x000000030400720c */ /* 0x080fe20003f46270 */
[----:B------:R-:W-:Y:S01]  /*12360*/  FMUL.FTZ R55, R55, UR14 ;  /* 0x0000000e37377c20 */ /* 0x000fe20008410000 */
[----:B------:R-:W-:Y:S01]  /*12370*/  FMUL.FTZ R49, R49, UR14 ;  /* 0x0000000e31317c20 */ /* 0x000fe20008410000 */
[----:B------:R-:W-:Y:S01]  /*12380*/  FMUL.FTZ R36, R36, UR14 ;  /* 0x0000000e24247c20 */ /* 0x000fe20008410000 */
[C---:B------:R-:W-:Y:S01]  /*12390*/  ISETP.GE.AND P6, PT, R5.reuse, R3, PT ;  /* 0x000000030500720c */ /* 0x040fe20003fc6270 */
[----:B------:R-:W-:Y:S01]  /*123a0*/  FMUL.FTZ R50, R50, UR14 ;  /* 0x0000000e32327c20 */ /* 0x000fe20008410000 */
[----:B------:R3:W-:Y:S01]  /*123b0*/  MUFU.TANH R230, R12 ;  /* 0x0000000c00e67308 */ /* 0x0007e20000002400 */
[----:B------:R-:W-:Y:S01]  /*123c0*/  ISETP.GE.AND P5, PT, R5, R64, PT ;  /* 0x000000400500720c */ /* 0x000fe20003fa6270 */
[----:B------:R-:W-:Y:S01]  /*123d0*/  VIADD R5, R13, 0xffffff10 ;  /* 0xffffff100d057836 */ /* 0x000fe20000000000 */
[----:B-1----:R-:W-:Y:S01]  /*123e0*/  FSEL R22, R22, -INF , !P2 ;  /* 0xff80000016167808 */ /* 0x002fe20005000000 */
[----:B------:R-:W-:Y:S01]  /*123f0*/  FMUL.FTZ R38, R38, UR14 ;  /* 0x0000000e26267c20 */ /* 0x000fe20008410000 */
[----:B------:R-:W-:Y:S01]  /*12400*/  FMUL.FTZ R33, R33, UR14 ;  /* 0x0000000e21217c20 */ /* 0x000fe20008410000 */
[----:B------:R-:W-:Y:S01]  /*12410*/  FMUL.FTZ R34, R34, UR14 ;  /* 0x0000000e22227c20 */ /* 0x000fe20008410000 */
[----:B------:R-:W-:Y:S01]  /*12420*/  FMUL.FTZ R35, R35, UR14 ;  /* 0x0000000e23237c20 */ /* 0x000fe20008410000 */
[----:B------:R-:W1:Y:S01]  /*12430*/  MUFU.TANH R16, R16 ;  /* 0x0000001000107308 */ /* 0x000e620000002400 */
[----:B------:R-:W-:Y:S01]  /*12440*/  FMUL.FTZ R32, R32, UR14 ;  /* 0x0000000e20207c20 */ /* 0x000fe20008410000 */
[----:B--2---:R-:W-:Y:S01]  /*12450*/  FSEL R18, R23, -INF , !P3 ;  /* 0xff80000017127808 */ /* 0x004fe20005800000 */
[----:B------:R-:W-:Y:S01]  /*12460*/  FMUL.FTZ R48, R48, UR14 ;  /* 0x0000000e30307c20 */ /* 0x000fe20008410000 */
[----:B------:R-:W-:Y:S01]  /*12470*/  FMUL.FTZ R37, R37, UR14 ;  /* 0x0000000e25257c20 */ /* 0x000fe20008410000 */
[----:B------:R-:W-:-:S03]  /*12480*/  FMUL.FTZ R39, R39, UR14 ;  /* 0x0000000e27277c20 */ /* 0x000fc60008410000 */
[----:B------:R2:W-:Y:S01]  /*12490*/  MUFU.TANH R19, R14 ;  /* 0x0000000e00137308 */ /* 0x0005e20000002400 */
[----:B---3--:R-:W-:Y:S02]  /*124a0*/  FSEL R12, R66, -INF , !P1 ;  /* 0xff800000420c7808 */ /* 0x008fe40004800000 */
[----:B------:R-:W-:Y:S01]  /*124b0*/  ISETP.GE.AND P1, PT, R4, R64, PT ;  /* 0x000000400400720c */ /* 0x000fe20003f26270 */
[----:B------:R-:W-:-:S04]  /*124c0*/  VIADD R4, R13, 0xffffff11 ;  /* 0xffffff110d047836 */ /* 0x000fc80000000000 */
[----:B------:R3:W-:Y:S01]  /*124d0*/  MUFU.TANH R176, R36 ;  /* 0x0000002400b07308 */ /* 0x0007e20000002400 */
[----:B------:R-:W-:Y:S02]  /*124e0*/  ISETP.GE.AND P3, PT, R4, R3, PT ;  /* 0x000000030400720c */ /* 0x000fe40003f66270 */
[----:B-1----:R-:W-:Y:S02]  /*124f0*/  FSEL R16, R16, -INF , !P1 ;  /* 0xff80000010107808 */ /* 0x002fe40004800000 */
[----:B------:R-:W-:-:S03]  /*12500*/  FSEL R62, R17, -INF , !P3 ;  /* 0xff800000113e7808 */ /* 0x000fc60005800000 */
[----:B------:R-:W-:Y:S01]  /*12510*/  MUFU.TANH R15, R15 ;  /* 0x0000000f000f7308 */ /* 0x000fe20000002400 */
[----:B--2---:R-:W-:Y:S02]  /*12520*/  FSEL R14, R65, -INF , !P4 ;  /* 0xff800000410e7808 */ /* 0x004fe40006000000 */
[----:B------:R-:W-:-:S05]  /*12530*/  ISETP.GE.AND P4, PT, R5, R3, PT ;  /* 0x000000030500720c */ /* 0x000fca0003f86270 */
[----:B------:R-:W-:Y:S01]  /*12540*/  MUFU.TANH R60, R9 ;  /* 0x00000009003c7308 */ /* 0x000fe20000002400 */
[----:B------:R-:W-:Y:S02]  /*12550*/  FSEL R230, R230, -INF , !P4 ;  /* 0xff800000e6e67808 */ /* 0x000fe40006000000 */
[----:B---3--:R-:W-:Y:S02]  /*12560*/  FSEL R36, R21, -INF , !P6 ;  /* 0xff80000015247808 */ /* 0x008fe40007000000 */
[-C--:B------:R-:W-:Y:S01]  /*12570*/  ISETP.GE.AND P6, PT, R4, R64.reuse, PT ;  /* 0x000000400400720c */ /* 0x080fe20003fc6270 */
[----:B------:R-:W-:Y:S02]  /*12580*/  VIADD R4, R13, 0xffffff18 ;  /* 0xffffff180d047836 */ /* 0x000fe40000000000 */
[----:B------:R-:W1:Y:S03]  /*12590*/  MUFU.TANH R228, R10 ;  /* 0x0000000a00e47308 */ /* 0x000e660000002400 */
[----:B------:R-:W-:-:S05]  /*125a0*/  ISETP.GE.AND P2, PT, R4, R64, PT ;  /* 0x000000400400720c */ /* 0x000fca0003f46270 */
[----:B------:R2:W-:Y:S08]  /*125b0*/  MUFU.TANH R190, R40 ;  /* 0x0000002800be7308 */ /* 0x0005f00000002400 */
[----:B------:R3:W4:Y:S01]  /*125c0*/  MUFU.TANH R226, R11 ;  /* 0x0000000b00e27308 */ /* 0x0007220000002400 */
[----:B-1----:R-:W-:-:S07]  /*125d0*/  FSEL R228, R228, -INF , !P2 ;  /* 0xff800000e4e47808 */ /* 0x002fce0005000000 */
[----:B------:R1:W-:Y:S01]  /*125e0*/  MUFU.TANH R208, R52 ;  /* 0x0000003400d07308 */ /* 0x0003e20000002400 */
[----:B--2---:R-:W-:Y:S02]  /*125f0*/  FSEL R40, R20, -INF , !P0 ;  /* 0xff80000014287808 */ /* 0x004fe40004000000 */
[----:B------:R-:W-:Y:S02]  /*12600*/  FSEL R20, R61, -INF , !P5 ;  /* 0xff8000003d147808 */ /* 0x000fe40006800000 */
[----:B------:R-:W-:Y:S01]  /*12610*/  ISETP.GE.AND P0, PT, R5, R64, PT ;  /* 0x000000400500720c */ /* 0x000fe20003f06270 */
[C---:B------:R-:W-:Y:S01]  /*12620*/  VIADD R5, R13.reuse, 0xffffff19 ;  /* 0xffffff190d057836 */ /* 0x040fe20000000000 */
[-C--:B------:R-:W-:Y:S01]  /*12630*/  ISETP.GE.AND P5, PT, R4, R3.reuse, PT ;  /* 0x000000030400720c */ /* 0x080fe20003fa6270 */
[----:B------:R-:W-:Y:S01]  /*12640*/  VIADD R4, R13, 0xffffff20 ;  /* 0xffffff200d047836 */ /* 0x000fe20000000000 */
[----:B---3--:R-:W2:Y:S01]  /*12650*/  LDSM.16.M88.4 R8, [R118+0x8800] ;  /* 0x008800007608783b */ /* 0x008ea20000000200 */
[----:B------:R3:W-:Y:S01]  /*12660*/  MUFU.TANH R200, R54 ;  /* 0x0000003600c87308 */ /* 0x0007e20000002400 */
[----:B------:R-:W-:-:S02]  /*12670*/  ISETP.GE.AND P1, PT, R5, R3, PT ;  /* 0x000000030500720c */ /* 0x000fc40003f26270 */
[-C--:B------:R-:W-:Y:S01]  /*12680*/  ISETP.GE.AND P4, PT, R5, R64.reuse, PT ;  /* 0x000000400500720c */ /* 0x080fe20003f86270 */
[----:B------:R-:W-:Y:S01]  /*12690*/  VIADD R5, R13, 0xffffff21 ;  /* 0xffffff210d057836 */ /* 0x000fe20000000000 */
[C---:B------:R-:W-:Y:S02]  /*126a0*/  ISETP.GE.AND P3, PT, R4.reuse, R64, PT ;  /* 0x000000400400720c */ /* 0x040fe40003f66270 */
[----:B-1----:R-:W-:Y:S01]  /*126b0*/  FSEL R52, R19, -INF , !P0 ;  /* 0xff80000013347808 */ /* 0x002fe20004000000 */
[----:B------:R-:W1:Y:S01]  /*126c0*/  MUFU.TANH R224, R56 ;  /* 0x0000003800e07308 */ /* 0x000e620000002400 */
[----:B------:R-:W-:Y:S01]  /*126d0*/  ISETP.GE.AND P0, PT, R4, R3, PT ;  /* 0x000000030400720c */ /* 0x000fe20003f06270 */
[----:B------:R-:W-:Y:S01]  /*126e0*/  VIADD R4, R13, 0xffffff28 ;  /* 0xffffff280d047836 */ /* 0x000fe20000000000 */
[----:B------:R-:W-:Y:S02]  /*126f0*/  FSEL R232, R232, -INF , !P5 ;  /* 0xff800000e8e87808 */ /* 0x000fe40006800000 */
[----:B------:R-:W-:-:S02]  /*12700*/  FSEL R60, R60, -INF , !P1 ;  /* 0xff8000003c3c7808 */ /* 0x000fc40004800000 */
[-C--:B------:R-:W-:Y:S01]  /*12710*/  ISETP.GE.AND P5, PT, R5, R64.reuse, PT ;  /* 0x000000400500720c */ /* 0x080fe20003fa6270 */
[----:B------:R-:W-:Y:S01]  /*12720*/  MUFU.TANH R222, R57 ;  /* 0x0000003900de7308 */ /* 0x000fe20000002400 */
[CC--:B------:R-:W-:Y:S02]  /*12730*/  ISETP.GE.AND P2, PT, R4.reuse, R3.reuse, PT ;  /* 0x000000030400720c */ /* 0x0c0fe40003f46270 */
[----:B---3--:R-:W-:Y:S02]  /*12740*/  FSEL R54, R15, -INF , !P6 ;  /* 0xff8000000f367808 */ /* 0x008fe40007000000 */
[----:B------:R-:W-:Y:S01]  /*12750*/  ISETP.GE.AND P6, PT, R5, R3, PT ;  /* 0x000000030500720c */ /* 0x000fe20003fc6270 */
[C---:B------:R-:W-:Y:S01]  /*12760*/  VIADD R5, R13.reuse, 0xffffff29 ;  /* 0xffffff290d057836 */ /* 0x040fe20000000000 */
[----:B------:R-:W-:Y:S01]  /*12770*/  ISETP.GE.AND P1, PT, R4, R64, PT ;  /* 0x000000400400720c */ /* 0x000fe20003f26270 */
[----:B------:R-:W-:Y:S01]  /*12780*/  VIADD R4, R13, 0xffffff30 ;  /* 0xffffff300d047836 */ /* 0x000fe20000000000 */
[----:B----4-:R-:W-:Y:S01]  /*12790*/  FSEL R226, R226, -INF , !P4 ;  /* 0xff800000e2e27808 */ /* 0x010fe20006000000 */
[----:B------:R-:W3:Y:S01]  /*127a0*/  MUFU.TANH R210, R58 ;  /* 0x0000003a00d27308 */ /* 0x000ee20000002400 */
[----:B------:R-:W-:-:S02]  /*127b0*/  FSEL R220, R220, -INF , !P0 ;  /* 0xff800000dcdc7808 */ /* 0x000fc40004000000 */
[----:B------:R-:W-:Y:S02]  /*127c0*/  FSEL R216, R216, -INF , !P3 ;  /* 0xff800000d8d87808 */ /* 0x000fe40005800000 */
[----:B------:R-:W-:Y:S02]  /*127d0*/  FSEL R218, R218, -INF , !P6 ;  /* 0xff800000dada7808 */ /* 0x000fe40007000000 */
[CC--:B------:R-:W-:Y:S01]  /*127e0*/  ISETP.GE.AND P4, PT, R5.reuse, R3.reuse, PT ;  /* 0x000000030500720c */ /* 0x0c0fe20003f86270 */
[----:B------:R-:W4:Y:S01]  /*127f0*/  MUFU.TANH R206, R53 ;  /* 0x0000003500ce7308 */ /* 0x000f220000002400 */
[-C--:B------:R-:W-:Y:S02]  /*12800*/  ISETP.GE.AND P0, PT, R5, R64.reuse, PT ;  /* 0x000000400500720c */ /* 0x080fe40003f06270 */
[C---:B------:R-:W-:Y:S02]  /*12810*/  ISETP.GE.AND P3, PT, R4.reuse, R3, PT ;  /* 0x000000030400720c */ /* 0x040fe40003f66270 */
[----:B------:R-:W-:Y:S01]  /*12820*/  ISETP.GE.AND P6, PT, R4, R64, PT ;  /* 0x000000400400720c */ /* 0x000fe20003fc6270 */
[----:B--2---:R-:W-:Y:S01]  /*12830*/  HMMA.16816.F32.BF16 R28, R124, R8, R28 ;  /* 0x000000087c1c723c */ /* 0x004fe2000004181c */
[----:B------:R-:W2:Y:S01]  /*12840*/  LDSM.16.M88.4 R4, [R118+0x8c00] ;  /* 0x008c00007604783b */ /* 0x000ea20000000200 */
[----:B------:R-:W5:Y:S01]  /*12850*/  MUFU.TANH R212, R59 ;  /* 0x0000003b00d47308 */ /* 0x000f620000002400 */
[C---:B------:R-:W-:Y:S01]  /*12860*/  VIADD R9, R13.reuse, 0xffffff31 ;  /* 0xffffff310d097836 */ /* 0x040fe20000000000 */
[----:B------:R-:W-:Y:S01]  /*12870*/  FSEL R214, R214, -INF , !P5 ;  /* 0xff800000d6d67808 */ /* 0x000fe20006800000 */
[----:B------:R-:W-:Y:S01]  /*12880*/  VIADD R8, R13, 0xffffff38 ;  /* 0xffffff380d087836 */ /* 0x000fe20000000000 */
[----:B-1----:R-:W-:Y:S01]  /*12890*/  FSEL R224, R224, -INF , !P2 ;  /* 0xff800000e0e07808 */ /* 0x002fe20005000000 */
[----:B------:R-:W-:-:S04]  /*128a0*/  DEPBAR.LE SB0, 0x0 ;  /* 0x000080000000791a */ /* 0x000fc80000000000 */
[----:B------:R-:W1:Y:S01]  /*128b0*/  MUFU.TANH R198, R51 ;  /* 0x0000003300c67308 */ /* 0x000e620000002400 */
[C---:B------:R-:W-:Y:S01]  /*128c0*/  HMMA.16816.F32.BF16 R24, R124.reuse, R10, R24 ;  /* 0x0000000a7c18723c */ /* 0x040fe20000041818 */
[----:B---3--:R-:W-:Y:S02]  /*128d0*/  FSEL R210, R210, -INF , !P1 ;  /* 0xff800000d2d27808 */ /* 0x008fe40004800000 */
[----:B------:R-:W-:Y:S02]  /*128e0*/  FSEL R222, R222, -INF , !P4 ;  /* 0xff800000dede7808 */ /* 0x000fe40006000000 */
[CC--:B------:R-:W-:Y:S02]  /*128f0*/  ISETP.GE.AND P5, PT, R9.reuse, R3.reuse, PT ;  /* 0x000000030900720c */ /* 0x0c0fe40003fa6270 */
[----:B------:R-:W3:Y:S01]  /*12900*/  MUFU.TANH R192, R44 ;  /* 0x0000002c00c07308 */ /* 0x000ee20000002400 */
[-C--:B------:R-:W-:Y:S01]  /*12910*/  ISETP.GE.AND P2, PT, R9, R64.reuse, PT ;  /* 0x000000400900720c */ /* 0x080fe20003f46270 */
[C---:B------:R-:W-:Y:S01]  /*12920*/  VIADD R9, R13.reuse, 0xffffff39 ;  /* 0xffffff390d097836 */ /* 0x040fe20000000000 */
[-C--:B------:R-:W-:Y:S01]  /*12930*/  ISETP.GE.AND P1, PT, R8, R3.reuse, PT ;  /* 0x000000030800720c */ /* 0x080fe20003f26270 */
[----:B------:R-:W-:Y:S01]  /*12940*/  FMUL.FTZ R28, R28, UR14 ;  /* 0x0000000e1c1c7c20 */ /* 0x000fe20008410000 */
[-C--:B------:R-:W-:Y:S01]  /*12950*/  ISETP.GE.AND P4, PT, R8, R64.reuse, PT ;  /* 0x000000400800720c */ /* 0x080fe20003f86270 */
[----:B------:R-:W-:Y:S01]  /*12960*/  VIADD R8, R13, 0xffffff40 ;  /* 0xffffff400d087836 */ /* 0x000fe20000000000 */
[----:B------:R-:W-:Y:S01]  /*12970*/  FSEL R208, R208, -INF , !P3 ;  /* 0xff800000d0d07808 */ /* 0x000fe20005800000 */
[----:B------:R-:W3:Y:S01]  /*12980*/  MUFU.TANH R184, R46 ;  /* 0x0000002e00b87308 */ /* 0x000ee20000002400 */
[----:B------:R-:W-:Y:S01]  /*12990*/  FSEL R200, R200, -INF , !P6 ;  /* 0xff800000c8c87808 */ /* 0x000fe20007000000 */
[----:B------:R-:W-:Y:S01]  /*129a0*/  FMUL.FTZ R31, R31, UR14 ;  /* 0x0000000e1f1f7c20 */ /* 0x000fe20008410000 */
[----:B----4-:R-:W-:Y:S01]  /*129b0*/  FSEL R206, R206, -INF , !P5 ;  /* 0xff800000cece7808 */ /* 0x010fe20006800000 */
[----:B------:R-:W-:Y:S01]  /*129c0*/  FMUL.FTZ R24, R24, UR14 ;  /* 0x0000000e18187c20 */ /* 0x000fe20008410000 */
[----:B-----5:R-:W-:Y:S01]  /*129d0*/  FSEL R212, R212, -INF , !P0 ;  /* 0xff800000d4d47808 */ /* 0x020fe20004000000 */
[----:B------:R-:W-:Y:S01]  /*129e0*/  FMUL.FTZ R29, R29, UR14 ;  /* 0x0000000e1d1d7c20 */ /* 0x000fe20008410000 */
[-C--:B------:R-:W-:Y:S01]  /*129f0*/  ISETP.GE.AND P3, PT, R9, R64.reuse, PT ;  /* 0x000000400900720c */ /* 0x080fe20003f66270 */
[----:B------:R-:W4:Y:S01]  /*12a00*/  MUFU.TANH R196, R55 ;  /* 0x0000003700c47308 */ /* 0x000f220000002400 */
[-C--:B------:R-:W-:Y:S01]  /*12a10*/  ISETP.GE.AND P6, PT, R8, R3.reuse, PT ;  /* 0x000000030800720c */ /* 0x080fe20003fc6270 */
[----:B------:R-:W-:Y:S01]  /*12a20*/  FMUL.FTZ R30, R30, UR14 ;  /* 0x0000000e1e1e7c20 */ /* 0x000fe20008410000 */
[-C--:B------:R-:W-:Y:S01]  /*12a30*/  ISETP.GE.AND P5, PT, R8, R64.reuse, PT ;  /* 0x000000400800720c */ /* 0x080fe20003fa6270 */
[----:B------:R-:W-:Y:S01]  /*12a40*/  VIADD R8, R13, 0xffffff48 ;  /* 0xffffff480d087836 */ /* 0x000fe20000000000 */
[-C--:B------:R-:W-:Y:S01]  /*12a50*/  ISETP.GE.AND P0, PT, R9, R3.reuse, PT ;  /* 0x000000030900720c */ /* 0x080fe20003f06270 */
[C---:B--2---:R-:W-:Y:S01]  /*12a60*/  HMMA.16816.F32.BF16 R132, R124.reuse, R4, R132 ;  /* 0x000000047c84723c */ /* 0x044fe20000041884 */
[C---:B------:R-:W-:Y:S01]  /*12a70*/  VIADD R5, R13.reuse, 0xffffff49 ;  /* 0xffffff490d057836 */ /* 0x040fe20000000000 */
[----:B------:R-:W2:Y:S01]  /*12a80*/  MUFU.TANH R202, R49 ;  /* 0x0000003100ca7308 */ /* 0x000ea20000002400 */
[C---:B------:R-:W-:Y:S01]  /*12a90*/  VIADD R4, R13.reuse, 0xffffff50 ;  /* 0xffffff500d047836 */ /* 0x040fe20000000000 */
[----:B-1----:R-:W-:Y:S01]  /*12aa0*/  FSEL R198, R198, -INF , !P3 ;  /* 0xff800000c6c67808 */ /* 0x002fe20005800000 */
[----:B------:R-:W-:Y:S01]  /*12ab0*/  VIADD R9, R13, 0xffffff41 ;  /* 0xffffff410d097836 */ /* 0x000fe20000000000 */
[----:B---3--:R-:W-:Y:S01]  /*12ac0*/  FSEL R192, R192, -INF , !P6 ;  /* 0xff800000c0c07808 */ /* 0x008fe20007000000 */
[----:B------:R-:W-:Y:S01]  /*12ad0*/  FMUL.FTZ R25, R25, UR14 ;  /* 0x0000000e19197c20 */ /* 0x000fe20008410000 */
[----:B------:R-:W-:Y:S01]  /*12ae0*/  FSEL R184, R184, -INF , !P5 ;  /* 0xff800000b8b87808 */ /* 0x000fe20006800000 */
[----:B------:R-:W-:Y:S01]  /*12af0*/  HMMA.16816.F32.BF16 R128, R124, R6, R128 ;  /* 0x000000067c80723c */ /* 0x000fe20000041880 */
[----:B------:R-:W1:Y:S01]  /*12b00*/  MUFU.TANH R178, R43 ;  /* 0x0000002b00b27308 */ /* 0x000e620000002400 */
[-C--:B------:R-:W-:Y:S01]  /*12b10*/  ISETP.GE.AND P3, PT, R5, R3.reuse, PT ;  /* 0x000000030500720c */ /* 0x080fe20003f66270 */
[----:B------:R-:W-:Y:S01]  /*12b20*/  VIADD R7, R13, 0xffffff59 ;  /* 0xffffff590d077836 */ /* 0x000fe20000000000 */
[-C--:B------:R-:W-:Y:S01]  /*12b30*/  ISETP.GE.AND P6, PT, R5, R64.reuse, PT ;  /* 0x000000400500720c */ /* 0x080fe20003fc6270 */
[C---:B------:R-:W-:Y:S01]  /*12b40*/  VIADD R5, R13.reuse, 0xffffff58 ;  /* 0xffffff580d057836 */ /* 0x040fe20000000000 */
[-C--:B------:R-:W-:Y:S01]  /*12b50*/  ISETP.GE.AND P5, PT, R4, R3.reuse, PT ;  /* 0x000000030400720c */ /* 0x080fe20003fa6270 */
[----:B------:R-:W-:Y:S01]  /*12b60*/  VIADD R6, R13, 0xffffff60 ;  /* 0xffffff600d067836 */ /* 0x000fe20000000000 */
[----:B----4-:R-:W-:Y:S01]  /*12b70*/  FSEL R196, R196, -INF , !P2 ;  /* 0xff800000c4c47808 */ /* 0x010fe20005000000 */
[----:B------:R-:W3:Y:S01]  /*12b80*/  MUFU.TANH R188, R41 ;  /* 0x0000002900bc7308 */ /* 0x000ee20000002400 */
[-C--:B------:R-:W-:Y:S01]  /*12b90*/  ISETP.GE.AND P2, PT, R9, R3.reuse, PT ;  /* 0x000000030900720c */ /* 0x080fe20003f46270 */
[----:B------:R-:W-:Y:S01]  /*12ba0*/  FMUL.FTZ R26, R26, UR14 ;  /* 0x0000000e1a1a7c20 */ /* 0x000fe20008410000 */
[----:B--2---:R-:W-:Y:S01]  /*12bb0*/  FSEL R202, R202, -INF , !P0 ;  /* 0xff800000caca7808 */ /* 0x004fe20004000000 */
[----:B------:R-:W-:Y:S01]  /*12bc0*/  FMUL.FTZ R27, R27, UR14 ;  /* 0x0000000e1b1b7c20 */ /* 0x000fe20008410000 */
[-C--:B------:R-:W-:Y:S01]  /*12bd0*/  ISETP.GE.AND P0, PT, R8, R64.reuse, PT ;  /* 0x000000400800720c */ /* 0x080fe20003f06270 */
[----:B------:R-:W-:Y:S01]  /*12be0*/  FMUL.FTZ R132, R132, UR14 ;  /* 0x0000000e84847c20 */ /* 0x000fe20008410000 */
[----:B------:R-:W-:Y:S01]  /*12bf0*/  FSEL R176, R176, -INF , !P5 ;  /* 0xff800000b0b07808 */ /* 0x000fe20006800000 */
[----:B------:R-:W2:Y:S01]  /*12c00*/  MUFU.TANH R186, R45 ;  /* 0x0000002d00ba7308 */ /* 0x000ea20000002400 */
[----:B------:R-:W-:Y:S01]  /*12c10*/  ISETP.GE.AND P5, PT, R7, R64, PT ;  /* 0x000000400700720c */ /* 0x000fe20003fa6270 */
[----:B------:R-:W-:Y:S01]  /*12c20*/  FMUL.FTZ R127, R134, UR14 ;  /* 0x0000000e867f7c20 */ /* 0x000fe20008410000 */
[----:B-1----:R-:W-:Y:S01]  /*12c30*/  FSEL R178, R178, -INF , !P6 ;  /* 0xff800000b2b27808 */ /* 0x002fe20007000000 */
[----:B------:R-:W-:Y:S01]  /*12c40*/  FMUL.FTZ R126, R135, UR14 ;  /* 0x0000000e877e7c20 */ /* 0x000fe20008410000 */
[----:B------:R-:W-:Y:S01]  /*12c50*/  ISETP.GE.AND P6, PT, R7, R3, PT ;  /* 0x000000030700720c */ /* 0x000fe20003fc6270 */
[----:B------:R-:W-:-:S02]  /*12c60*/  VIADD R7, R13, 0xffffff68 ;  /* 0xffffff680d077836 */ /* 0x000fc40000000000 */
[----:B------:R-:W-:Y:S01]  /*12c70*/  FMUL.FTZ R125, R130, UR14 ;  /* 0x0000000e827d7c20 */ /* 0x000fe20008410000 */
        /* <DEDUP_REMOVED lines=9> */
[----:B------:R-:W-:Y:S01]  /*12d10*/  ISETP.GE.AND P0, PT, R5, R3, PT ;  /* 0x000000030500720c */ /* 0x000fe20003f06270 */
[----:B------:R-:W-:-:S04]  /*12d20*/  FMUL.FTZ R5, R133, UR14 ;  /* 0x0000000e85057c20 */ /* 0x000fc80008410000 */
        /* <DEDUP_REMOVED lines=10> */
[----:B------:R-:W-:-:S04]  /*12dd0*/  VIADD R8, R13, 0xffffff61 ;  /* 0xffffff610d087836 */ /* 0x000fc80000000000 */
[----:B------:R-:W1:Y:S01]  /*12de0*/  MUFU.TANH R123, R28 ;  /* 0x0000001c007b7308 */ /* 0x000e620000002400 */
[----:B------:R-:W-:Y:S02]  /*12df0*/  FSEL R190, R190, -INF , !P4 ;  /* 0xff800000bebe7808 */ /* 0x000fe40006000000 */
[----:B---3--:R-:W-:Y:S02]  /*12e00*/  FSEL R168, R168, -INF , !P2 ;  /* 0xff800000a8a87808 */ /* 0x008fe40005000000 */
[-C--:B------:R-:W-:Y:S02]  /*12e10*/  ISETP.GE.AND P2, PT, R6, R3.reuse, PT ;  /* 0x000000030600720c */ /* 0x080fe40003f46270 */
[----:B------:R-:W-:Y:S01]  /*12e20*/  ISETP.GE.AND P4, PT, R4, R64, PT ;  /* 0x000000400400720c */ /* 0x000fe20003f86270 */
        /* <DEDUP_REMOVED lines=13> */
[----:B------:R-:W-:Y:S01]  /*12f00*/  FMUL.FTZ R9, R128, UR14 ;  /* 0x0000000e80097c20 */ /* 0x000fe20008410000 */
[----:B------:R-:W-:-:S03]  /*12f10*/  FMUL.FTZ R128, R129, UR14 ;  /* 0x0000000e81807c20 */ /* 0x000fc60008410000 */
[----:B------:R-:W2:Y:S01]  /*12f20*/  MUFU.TANH R182, R47 ;  /* 0x0000002f00b67308 */ /* 0x000ea20000002400 */
[----:B-1----:R-:W-:Y:S02]  /*12f30*/  FSEL R66, R66, -INF , !P0 ;  /* 0xff80000042427808 */ /* 0x002fe40004000000 */
[----:B------:R-:W-:-:S05]  /*12f40*/  ISETP.GE.AND P0, PT, R7, R3, PT ;  /* 0x000000030700720c */ /* 0x000fca0003f06270 */
[----:B------:R-:W1:Y:S01]  /*12f50*/  MUFU.TANH R174, R37 ;  /* 0x0000002500ae7308 */ /* 0x000e620000002400 */
[----:B---3--:R-:W-:Y:S02]  /*12f60*/  FSEL R121, R121, -INF , !P3 ;  /* 0xff80000079797808 */ /* 0x008fe40005800000 */
[----:B------:R-:W-:Y:S01]  /*12f70*/  ISETP.GE.AND P3, PT, R7, R64, PT ;  /* 0x000000400700720c */ /* 0x000fe20003f66270 */
[----:B------:R-:W-:-:S04]  /*12f80*/  FMUL.FTZ R7, R131, UR14 ;  /* 0x0000000e83077c20 */ /* 0x000fc80008410000 */
        /* <DEDUP_REMOVED lines=12> */
[----:B------:R-:W-:-:S05]  /*13050*/  ISETP.GE.AND P0, PT, R67, 0x3, PT ;  /* 0x000000034300780c */ /* 0x000fca0003f06270 */
[----:B------:R-:W2:Y:S01]  /*13060*/  MUFU.TANH R120, R25 ;  /* 0x0000001900787308 */ /* 0x000ea20000002400 */
[----:B-1----:R-:W-:Y:S02]  /*13070*/  FSEL R122, R122, -INF , !P4 ;  /* 0xff8000007a7a7808 */ /* 0x002fe40006000000 */
[----:B------:R-:W-:-:S05]  /*13080*/  ISETP.GE.AND P4, PT, R8, R64, PT ;  /* 0x000000400800720c */ /* 0x000fca0003f86270 */
[----:B------:R-:W1:Y:S01]  /*13090*/  MUFU.TANH R65, R26 ;  /* 0x0000001a00417308 */ /* 0x000e620000002400 */
[----:B---3--:R-:W-:Y:S02]  /*130a0*/  FSEL R117, R117, -INF , !P1 ;  /* 0xff80000075757808 */ /* 0x008fe40004800000 */
[-C--:B------:R-:W-:Y:S01]  /*130b0*/  ISETP.GE.AND P1, PT, R8, R3.reuse, PT ;  /* 0x000000030800720c */ /* 0x080fe20003f26270 */
        /* <DEDUP_REMOVED lines=16> */
[----:B-1----:R-:W-:-:S07]  /*131c0*/  FSEL R129, R6, -INF , !P6 ;  /* 0xff80000006817808 */ /* 0x002fce0007000000 */
[----:B------:R-:W1:Y:S01]  /*131d0*/  MUFU.TANH R126, R126 ;  /* 0x0000007e007e7308 */ /* 0x000e620000002400 */
[----:B---3--:R-:W-:-:S07]  /*131e0*/  FSEL R128, R128, -INF , !P5 ;  /* 0xff80000080807808 */ /* 0x008fce0006800000 */
[----:B------:R-:W3:Y:S01]  /*131f0*/  MUFU.TANH R125, R125 ;  /* 0x0000007d007d7308 */ /* 0x000ee20000002400 */
[----:B--2---:R-:W-:-:S07]  /*13200*/  FSEL R127, R127, -INF , !P4 ;  /* 0xff8000007f7f7808 */ /* 0x004fce0006000000 */
[----:B------:R-:W2:Y:S01]  /*13210*/  MUFU.TANH R7, R7 ;  /* 0x0000000700077308 */ /* 0x000ea20000002400 */
[----:B-1----:R-:W-:Y:S02]  /*13220*/  FSEL R126, R126, -INF , !P3 ;  /* 0xff8000007e7e7808 */ /* 0x002fe40005800000 */
[----:B---3--:R-:W-:Y:S02]  /*13230*/  FSEL R125, R125, -INF , !P2 ;  /* 0xff8000007d7d7808 */ /* 0x008fe40005000000 */
[----:B--2---:R-:W-:Y:S01]  /*13240*/  FSEL R64, R7, -INF , !P1 ;  /* 0xff80000007407808 */ /* 0x004fe20004800000 */
        /* <DEDUP_REMOVED lines=13> */
[----:B------:R-:W-:Y:S02]  /*13320*/  LOP3.LUT R9, R9, R8, RZ, 0x3c, !PT ;  /* 0x0000000809097212 */ /* 0x000fe400078e3cff */
        /* <DEDUP_REMOVED lines=52> */
.L_x_1865:
        /* <DEDUP_REMOVED lines=8> */
.L_x_1866:
[----:B------:R-:W1:Y:S01]  /*136f0*/  LDCU UR5, c[0x0][0x3bc] ;  /* 0x00007780ff0577ac */ /* 0x000e620008000800 */
        /* <DEDUP_REMOVED lines=25> */
.L_x_1864:
        /* <DEDUP_REMOVED lines=54> */
[----:B------:R-:W-:Y:S01]  /*13bf0*/  FFMA.FTZ R138, R12, UR10, -R135 ;  /* 0x0000000a0c8a7c23 */ /* 0x000fe20008010887 */
        /* <DEDUP_REMOVED lines=9> */
[----:B------:R-:W-:Y:S01]  /*13c90*/  FFMA.FTZ R134, R40, UR10, -R135 ;  /* 0x0000000a28867c23 */ /* 0x000fe20008010887 */
[----:B------:R-:W3:Y:S01]  /*13ca0*/  MUFU.EX2 R140, R140 ;  /* 0x0000008c008c7308 */ /* 0x000ee20000000800 */
[--C-:B------:R-:W-:Y:S01]  /*13cb0*/  FFMA.FTZ R0, R16, UR10, -R131.reuse ;  /* 0x0000000a10007c23 */ /* 0x100fe20008010883 */
[----:B------:R-:W4:Y:S01]  /*13cc0*/  LDSM.16.MT88.4 R20, [R116+0x9000] ;  /* 0x009000007414783b */ /* 0x000f220000004200 */
[----:B------:R-:W-:Y:S01]  /*13cd0*/  FFMA.FTZ R18, R18, UR10, -R131 ;  /* 0x0000000a12127c23 */ /* 0x000fe20008010883 */
[----:B------:R-:W-:Y:S01]  /*13ce0*/  MUFU.EX2 R138, R138 ;  /* 0x0000008a008a7308 */ /* 0x000fe20000000800 */
[--C-:B------:R-:W-:Y:S01]  /*13cf0*/  FFMA.FTZ R143, R186, UR10, -R135.reuse ;  /* 0x0000000aba8f7c23 */ /* 0x100fe20008010887 */
[----:B------:R-:W-:Y:S01]  /*13d00*/  FFMA.FTZ R149, R190, UR10, -R135 ;  /* 0x0000000abe957c23 */ /* 0x000fe20008010887 */
[--C-:B------:R-:W-:Y:S01]  /*13d10*/  FFMA.FTZ R167, R182, UR10, -R131.reuse ;  /* 0x0000000ab6a77c23 */ /* 0x100fe20008010883 */
[----:B------:R-:W5:Y:S01]  /*13d20*/  MUFU.EX2 R134, R134 ;  /* 0x0000008600867308 */ /* 0x000f620000000800 */
[----:B------:R-:W-:Y:S01]  /*13d30*/  FFMA.FTZ R163, R178, UR10, -R131 ;  /* 0x0000000ab2a37c23 */ /* 0x000fe20008010883 */
[-C--:B--2---:R-:W-:Y:S01]  /*13d40*/  FMUL.FTZ R49, R77, R142.reuse ;  /* 0x0000008e4d317220 */ /* 0x084fe20000410000 */
[--C-:B------:R-:W-:Y:S01]  /*13d50*/  FFMA.FTZ R77, R60, UR10, -R135.reuse ;  /* 0x0000000a3c4d7c23 */ /* 0x100fe20008010887 */
[----:B------:R-:W-:Y:S01]  /*13d60*/  MUFU.EX2 R133, R133 ;  /* 0x0000008500857308 */ /* 0x000fe20000000800 */
[----:B------:R-:W-:Y:S01]  /*13d70*/  FMUL.FTZ R8, R112, R142 ;  /* 0x0000008e70087220 */ /* 0x000fe20000410000 */
[----:B---3--:R-:W-:Y:S01]  /*13d80*/  FMUL.FTZ R50, R78, R140 ;  /* 0x0000008c4e327220 */ /* 0x008fe20000410000 */
[--C-:B------:R-:W-:Y:S01]  /*13d90*/  FFMA.FTZ R78, R62, UR10, -R135.reuse ;  /* 0x0000000a3e4e7c23 */ /* 0x100fe20008010887 */
[----:B------:R-:W2:Y:S01]  /*13da0*/  MUFU.EX2 R132, R132 ;  /* 0x0000008400847308 */ /* 0x000ea20000000800 */
[----:B------:R-:W3:Y:S01]  /*13db0*/  LDSM.16.MT88.4 R60, [R119+0x9400] ;  /* 0x00940000773c783b */ /* 0x000ee20000004200 */
[----:B------:R-:W-:Y:S01]  /*13dc0*/  FMUL.FTZ R9, R113, R142 ;  /* 0x0000008e71097220 */ /* 0x000fe20000410000 */
[-C--:B------:R-:W-:Y:S01]  /*13dd0*/  FMUL.FTZ R10, R114, R140.reuse ;  /* 0x0000008c720a7220 */ /* 0x080fe20000410000 */
[----:B------:R-:W-:Y:S01]  /*13de0*/  MUFU.EX2 R141, R141 ;  /* 0x0000008d008d7308 */ /* 0x000fe20000000800 */
[----:B------:R-:W-:Y:S01]  /*13df0*/  FMUL.FTZ R11, R115, R140 ;  /* 0x0000008c730b7220 */ /* 0x000fe20000410000 */
        /* <DEDUP_REMOVED lines=14> */
[----:B------:R-:W-:Y:S01]  /*13ee0*/  FMUL.FTZ R111, R111, R140 ;  /* 0x0000008c6f6f7220 */ /* 0x000fe20000410000 */
[--C-:B------:R-:W-:Y:S01]  /*13ef0*/  FFMA.FTZ R79, R230, UR10, -R135.reuse ;  /* 0x0000000ae64f7c23 */ /* 0x100fe20008010887 */
[----:B-----5:R-:W-:Y:S01]  /*13f00*/  F2FP.BF16.F32.PACK_AB R5, R2, R141 ;  /* 0x0000008d0205723e */ /* 0x020fe200000010ff */
[----:B------:R-:W-:Y:S01]  /*13f10*/  FFMA.FTZ R82, R232, UR10, -R135 ;  /* 0x0000000ae8527c23 */ /* 0x000fe20008010887 */
[--C-:B------:R-:W-:Y:S01]  /*13f20*/  FFMA.FTZ R83, R52, UR10, -R131.reuse ;  /* 0x0000000a34537c23 */ /* 0x100fe20008010883 */
[--C-:B------:R-:W-:Y:S01]  /*13f30*/  FFMA.FTZ R80, R54, UR10, -R131.reuse ;  /* 0x0000000a36507c23 */ /* 0x100fe20008010883 */
[--C-:B------:R-:W-:Y:S01]  /*13f40*/  FFMA.FTZ R81, R228, UR10, -R131.reuse ;  /* 0x0000000ae4517c23 */ /* 0x100fe20008010883 */
[----:B------:R-:W-:Y:S01]  /*13f50*/  FFMA.FTZ R76, R226, UR10, -R131 ;  /* 0x0000000ae24c7c23 */ /* 0x000fe20008010883 */
[----:B------:R-:W-:Y:S01]  /*13f60*/  MUFU.EX2 R79, R79 ;  /* 0x0000004f004f7308 */ /* 0x000fe20000000800 */
[-C--:B------:R-:W-:Y:S01]  /*13f70*/  FMUL.FTZ R16, R104, R142.reuse ;  /* 0x0000008e68107220 */ /* 0x080fe20000410000 */
        /* <DEDUP_REMOVED lines=18> */
[----:B------:R-:W1:Y:S01]  /*140a0*/  MUFU.EX2 R80, R80 ;  /* 0x0000005000507308 */ /* 0x000e620000000800 */
[-C--:B------:R-:W-:Y:S01]  /*140b0*/  FMUL.FTZ R100, R100, R142.reuse ;  /* 0x0000008e64647220 */ /* 0x080fe20000410000 */
[----:B------:R-:W-:Y:S01]  /*140c0*/  FMUL.FTZ R101, R101, R142 ;  /* 0x0000008e65657220 */ /* 0x000fe20000410000 */
[-C--:B------:R-:W-:Y:S01]  /*140d0*/  FMUL.FTZ R102, R102, R140.reuse ;  /* 0x0000008c66667220 */ /* 0x080fe20000410000 */
[----:B------:R-:W-:Y:S01]  /*140e0*/  MUFU.EX2 R81, R81 ;  /* 0x0000005100517308 */ /* 0x000fe20000000800 */
[C---:B------:R-:W-:Y:S01]  /*140f0*/  HMMA.16816.F32.BF16 R40, R4.reuse, R44, R40 ;  /* 0x0000002c0428723c */ /* 0x040fe20000041828 */
[----:B------:R-:W-:Y:S01]  /*14100*/  FMUL.FTZ R103, R103, R140 ;  /* 0x0000008c67677220 */ /* 0x000fe20000410000 */
[-C--:B------:R-:W-:Y:S01]  /*14110*/  FMUL.FTZ R92, R92, R142.reuse ;  /* 0x0000008e5c5c7220 */ /* 0x080fe20000410000 */
[----:B------:R-:W5:Y:S01]  /*14120*/  MUFU.EX2 R76, R76 ;  /* 0x0000004c004c7308 */ /* 0x000f620000000800 */
[----:B------:R-:W-:Y:S01]  /*14130*/  FMUL.FTZ R93, R93, R142 ;  /* 0x0000008e5d5d7220 */ /* 0x000fe20000410000 */
[-C--:B------:R-:W-:Y:S01]  /*14140*/  FMUL.FTZ R94, R94, R140.reuse ;  /* 0x0000008c5e5e7220 */ /* 0x080fe20000410000 */
[----:B------:R-:W-:Y:S01]  /*14150*/  FMUL.FTZ R95, R95, R140 ;  /* 0x0000008c5f5f7220 */ /* 0x000fe20000410000 */
[-C--:B------:R-:W-:Y:S01]  /*14160*/  FMUL.FTZ R84, R84, R142.reuse ;  /* 0x0000008e54547220 */ /* 0x080fe20000410000 */
[C---:B------:R-:W-:Y:S01]  /*14170*/  HMMA.16816.F32.BF16 R44, R4.reuse, R46, R48 ;  /* 0x0000002e042c723c */ /* 0x040fe20000041830 */
        /* <DEDUP_REMOVED lines=10> */
[-C--:B------:R-:W-:Y:S01]  /*14220*/  FMUL.FTZ R71, R71, R140.reuse ;  /* 0x0000008c47477220 */ /* 0x080fe20000410000 */
[C---:B----4-:R-:W-:Y:S01]  /*14230*/  HMMA.16816.F32.BF16 R16, R4.reuse, R20, R16 ;  /* 0x000000140410723c */ /* 0x050fe20000041810 */
[----:B------:R-:W4:Y:S01]  /*14240*/  LDSM.16.MT88.4 R52, [R116+0x9400] ;  /* 0x009400007434783b */ /* 0x000f220000004200 */
[----:B------:R-:W-:Y:S01]  /*14250*/  FFMA.FTZ R88, R220, UR10, -R135 ;  /* 0x0000000adc587c23 */ /* 0x000fe20008010887 */
[--C-:B------:R-:W-:Y:S01]  /*14260*/  FFMA.FTZ R91, R216, UR10, -R131.reuse ;  /* 0x0000000ad85b7c23 */ /* 0x100fe20008010883 */
[--C-:B------:R-:W-:Y:S01]  /*14270*/  FFMA.FTZ R90, R214, UR10, -R131.reuse ;  /* 0x0000000ad65a7c23 */ /* 0x100fe20008010883 */
[----:B------:R-:W-:Y:S01]  /*14280*/  FFMA.FTZ R89, R210, UR10, -R131 ;  /* 0x0000000ad2597c23 */ /* 0x000fe20008010883 */
[----:B------:R-:W-:Y:S01]  /*14290*/  LDSM.16.MT88.4 R72, [R119+0xb400] ;  /* 0x00b400007748783b */ /* 0x000fe20000004200 */
[----:B------:R-:W-:Y:S01]  /*142a0*/  FFMA.FTZ R96, R208, UR10, -R135 ;  /* 0x0000000ad0607c23 */ /* 0x000fe20008010887 */
[C---:B------:R-:W-:Y:S01]  /*142b0*/  HMMA.16816.F32.BF16 R24, R4.reuse, R28, R24 ;  /* 0x0000001c0418723c */ /* 0x040fe20000041818 */
[----:B------:R-:W-:Y:S01]  /*142c0*/  MUFU.EX2 R88, R88 ;  /* 0x0000005800587308 */ /* 0x000fe20000000800 */
[--C-:B------:R-:W-:Y:S01]  /*142d0*/  FFMA.FTZ R99, R200, UR10, -R131.reuse ;  /* 0x0000000ac8637c23 */ /* 0x100fe20008010883 */
[--C-:B------:R-:W-:Y:S01]  /*142e0*/  FFMA.FTZ R98, R196, UR10, -R131.reuse ;  /* 0x0000000ac4627c23 */ /* 0x100fe20008010883 */
[----:B------:R-:W-:Y:S01]  /*142f0*/  FFMA.FTZ R97, R194, UR10, -R131 ;  /* 0x0000000ac2617c23 */ /* 0x000fe20008010883 */
[----:B------:R-:W-:Y:S01]  /*14300*/  MUFU.EX2 R91, R91 ;  /* 0x0000005b005b7308 */ /* 0x000fe20000000800 */
[--C-:B------:R-:W-:Y:S01]  /*14310*/  FFMA.FTZ R192, R192, UR10, -R135.reuse ;  /* 0x0000000ac0c07c23 */ /* 0x100fe20008010887 */
[----:B------:R-:W-:Y:S01]  /*14320*/  FFMA.FTZ R188, R188, UR10, -R135 ;  /* 0x0000000abcbc7c23 */ /* 0x000fe20008010887 */
[C---:B------:R-:W-:Y:S01]  /*14330*/  HMMA.16816.F32.BF16 R32, R4.reuse, R36, R32 ;  /* 0x000000240420723c */ /* 0x040fe20000041820 */
[----:B------:R-:W-:Y:S01]  /*14340*/  MUFU.EX2 R90, R90 ;  /* 0x0000005a005a7308 */ /* 0x000fe20000000800 */
[----:B------:R-:W-:Y:S01]  /*14350*/  FFMA.FTZ R180, R180, UR10, -R131 ;  /* 0x0000000ab4b47c23 */ /* 0x000fe20008010883 */
[--C-:B------:R-:W-:Y:S01]  /*14360*/  FFMA.FTZ R169, R174, UR10, -R135.reuse ;  /* 0x0000000aaea97c23 */ /* 0x100fe20008010887 */
[----:B------:R-:W-:Y:S01]  /*14370*/  FFMA.FTZ R171, R172, UR10, -R135 ;  /* 0x0000000aacab7c23 */ /* 0x000fe20008010887 */
[----:B------:R-:W-:Y:S01]  /*14380*/  MUFU.EX2 R89, R89 ;  /* 0x0000005900597308 */ /* 0x000fe20000000800 */
[--C-:B------:R-:W-:Y:S01]  /*14390*/  FFMA.FTZ R173, R168, UR10, -R131.reuse ;  /* 0x0000000aa8ad7c23 */ /* 0x100fe20008010883 */
[----:B------:R-:W-:Y:S01]  /*143a0*/  FFMA.FTZ R175, R160, UR10, -R131 ;  /* 0x0000000aa0af7c23 */ /* 0x000fe20008010883 */
[C---:B------:R-:W-:Y:S01]  /*143b0*/  HMMA.16816.F32.BF16 R20, R4.reuse, R22, R100 ;  /* 0x000000160414723c */ /* 0x040fe20000041864 */
[----:B------:R-:W-:Y:S01]  /*143c0*/  MUFU.EX2 R96, R96 ;  /* 0x0000006000607308 */ /* 0x000fe20000000800 */
[--C-:B------:R-:W-:Y:S01]  /*143d0*/  FFMA.FTZ R176, R176, UR10, -R135.reuse ;  /* 0x0000000ab0b07c23 */ /* 0x100fe20008010887 */
[----:B------:R-:W-:Y:S01]  /*143e0*/  FFMA.FTZ R170, R170, UR10, -R135 ;  /* 0x0000000aaaaa7c23 */ /* 0x000fe20008010887 */
[----:B------:R-:W-:Y:S01]  /*143f0*/  FFMA.FTZ R166, R166, UR10, -R131 ;  /* 0x0000000aa6a67c23 */ /* 0x000fe20008010883 */
[----:B------:R-:W-:Y:S01]  /*14400*/  MUFU.EX2 R99, R99 ;  /* 0x0000006300637308 */ /* 0x000fe20000000800 */
[--C-:B------:R-:W-:Y:S01]  /*14410*/  FFMA.FTZ R123, R123, UR10, -R135.reuse ;  /* 0x0000000a7b7b7c23 */ /* 0x100fe20008010887 */
[--C-:B------:R-:W-:Y:S01]  /*14420*/  FFMA.FTZ R100, R121, UR10, -R135.reuse ;  /* 0x0000000a79647c23 */ /* 0x100fe20008010887 */
[C---:B------:R-:W-:Y:S01]  /*14430*/  HMMA.16816.F32.BF16 R28, R4.reuse, R30, R92 ;  /* 0x0000001e041c723c */ /* 0x040fe2000004185c */
[--C-:B------:R-:W-:Y:S01]  /*14440*/  FFMA.FTZ R93, R206, UR10, -R135.reuse ;  /* 0x0000000ace5d7c23 */ /* 0x100fe20008010887 */
[--C-:B------:R-:W-:Y:S01]  /*14450*/  FFMA.FTZ R92, R204, UR10, -R135.reuse ;  /* 0x0000000acc5c7c23 */ /* 0x100fe20008010887 */
[----:B------:R-:W-:Y:S01]  /*14460*/  FFMA.FTZ R95, R202, UR10, -R135 ;  /* 0x0000000aca5f7c23 */ /* 0x000fe20008010887 */
[----:B------:R-:W-:Y:S01]  /*14470*/  FFMA.FTZ R94, R198, UR10, -R131 ;  /* 0x0000000ac65e7c23 */ /* 0x000fe20008010883 */
[----:B------:R-:W-:Y:S01]  /*14480*/  MUFU.EX2 R98, R98 ;  /* 0x0000006200627308 */ /* 0x000fe20000000800 */
[----:B------:R-:W-:Y:S01]  /*14490*/  FFMA.FTZ R141, R164, R140, R141 ;  /* 0x0000008ca48d7223 */ /* 0x000fe2000001008d */
[----:B------:R-:W-:Y:S01]  /*144a0*/  FFMA.FTZ R165, R165, R142, R138 ;  /* 0x0000008ea5a57223 */ /* 0x000fe2000001008a */
[C---:B------:R-:W-:Y:S01]  /*144b0*/  HMMA.16816.F32.BF16 R36, R4.reuse, R38, R84 ;  /* 0x000000260424723c */ /* 0x040fe20000041854 */
[--C-:B------:R-:W-:Y:S01]  /*144c0*/  FFMA.FTZ R85, R218, UR10, -R135.reuse ;  /* 0x0000000ada557c23 */ /* 0x100fe20008010887 */
[--C-:B------:R-:W-:Y:S01]  /*144d0*/  FFMA.FTZ R84, R224, UR10, -R135.reuse ;  /* 0x0000000ae0547c23 */ /* 0x100fe20008010887 */
[----:B------:R-:W-:Y:S01]  /*144e0*/  FFMA.FTZ R87, R222, UR10, -R135 ;  /* 0x0000000ade577c23 */ /* 0x000fe20008010887 */
[----:B------:R-:W-:Y:S01]  /*144f0*/  FFMA.FTZ R86, R212, UR10, -R131 ;  /* 0x0000000ad4567c23 */ /* 0x000fe20008010883 */
[----:B------:R-:W-:Y:S01]  /*14500*/  MUFU.EX2 R93, R93 ;  /* 0x0000005d005d7308 */ /* 0x000fe20000000800 */
[----:B------:R-:W-:Y:S01]  /*14510*/  FADD.FTZ R134, R134, R165 ;  /* 0x000000a586867221 */ /* 0x000fe20000010000 */
[----:B------:R-:W-:Y:S01]  /*14520*/  LDSM.16.MT88.4 R108, [R119+0xac00] ;  /* 0x00ac0000776c783b */ /* 0x000fe20000004200 */
[C---:B------:R-:W-:Y:S01]  /*14530*/  HMMA.16816.F32.BF16 R48, R4.reuse, R56, R48 ;  /* 0x000000380430723c */ /* 0x040fe20000041830 */
[----:B--2---:R-:W-:Y:S01]  /*14540*/  F2FP.BF16.F32.PACK_AB R56, R78, R79 ;  /* 0x0000004f4e38723e */ /* 0x004fe200000010ff */
[----:B------:R-:W2:Y:S01]  /*14550*/  MUFU.EX2 R85, R85 ;  /* 0x0000005500557308 */ /* 0x000ea20000000800 */
[----:B-1----:R-:W-:Y:S01]  /*14560*/  F2FP.BF16.F32.PACK_AB R57, R80, R83 ;  /* 0x000000535039723e */ /* 0x002fe200000010ff */
[----:B------:R-:W-:Y:S01]  /*14570*/  FADD.FTZ R133, R133, R134 ;  /* 0x0000008685857221 */ /* 0x000fe20000010000 */
[--C-:B------:R-:W-:Y:S01]  /*14580*/  FFMA.FTZ R106, R127, UR10, -R131.reuse ;  /* 0x0000000a7f6a7c23 */ /* 0x100fe20008010883 */
[----:B------:R-:W-:Y:S01]  /*14590*/  MUFU.EX2 R84, R84 ;  /* 0x0000005400547308 */ /* 0x000fe20000000800 */
[----:B------:R-:W-:Y:S01]  /*145a0*/  FFMA.FTZ R105, R126, UR10, -R131 ;  /* 0x0000000a7e697c23 */ /* 0x000fe20008010883 */
[----:B------:R-:W-:Y:S01]  /*145b0*/  HMMA.16816.F32.BF16 R4, R4, R58, R68 ;  /* 0x0000003a0404723c */ /* 0x000fe20000041844 */
[----:B------:R-:W-:Y:S01]  /*145c0*/  F2FP.BF16.F32.PACK_AB R58, R77, R82 ;  /* 0x000000524d3a723e */ /* 0x000fe200000010ff */
[----:B------:R-:W1:Y:S01]  /*145d0*/  LDSM.16.MT88.4 R68, [R116+0xb400] ;  /* 0x00b400007444783b */ /* 0x000e620000004200 */
[----:B-----5:R-:W-:Y:S01]  /*145e0*/  F2FP.BF16.F32.PACK_AB R59, R76, R81 ;  /* 0x000000514c3b723e */ /* 0x020fe200000010ff */
[----:B------:R-:W5:Y:S01]  /*145f0*/  MUFU.EX2 R87, R87 ;  /* 0x0000005700577308 */ /* 0x000f620000000800 */
[----:B------:R-:W-:Y:S01]  /*14600*/  FADD.FTZ R132, R132, R133 ;  /* 0x0000008584847221 */ /* 0x000fe20000010000 */
[----:B------:R-:W-:Y:S01]  /*14610*/  FFMA.FTZ R104, R125, UR10, -R131 ;  /* 0x0000000a7d687c23 */ /* 0x000fe20008010883 */
[--C-:B------:R-:W-:Y:S01]  /*14620*/  FFMA.FTZ R130, R130, UR10, -R135.reuse ;  /* 0x0000000a82827c23 */ /* 0x100fe20008010887 */
[----:B------:R-:W5:Y:S01]  /*14630*/  MUFU.EX2 R86, R86 ;  /* 0x0000005600567308 */ /* 0x000f620000000800 */
[--C-:B------:R-:W-:Y:S01]  /*14640*/  FFMA.FTZ R129, R129, UR10, -R135.reuse ;  /* 0x0000000a81817c23 */ /* 0x100fe20008010887 */
[C---:B---3--:R-:W-:Y:S01]  /*14650*/  HMMA.16816.F32.BF16 R8, R56.reuse, R60, R8 ;  /* 0x0000003c3808723c */ /* 0x048fe20000041808 */
[----:B------:R-:W-:Y:S01]  /*14660*/  FFMA.FTZ R128, R128, UR10, -R135 ;  /* 0x0000000a80807c23 */ /* 0x000fe20008010887 */
[----:B------:R-:W-:Y:S04]  /*14670*/  MUFU.EX2 R92, R92 ;  /* 0x0000005c005c7308 */ /* 0x000fe80000000800 */
[----:B------:R-:W3:Y:S02]  /*14680*/  MUFU.EX2 R95, R95 ;  /* 0x0000005f005f7308 */ /* 0x000ee40000000800 */
[C---:B------:R-:W-:Y:S01]  /*14690*/  HMMA.16816.F32.BF16 R12, R56.reuse, R62, R12 ;  /* 0x0000003e380c723c */ /* 0x040fe2000004180c */
[----:B------:R-:W2:Y:S01]  /*146a0*/  LDSM.16.MT88.4 R60, [R119+0xd400] ;  /* 0x00d40000773c783b */ /* 0x000ea20000004200 */
[----:B------:R-:W-:Y:S04]  /*146b0*/  MUFU.EX2 R97, R97 ;  /* 0x0000006100617308 */ /* 0x000fe80000000800 */
[----:B------:R-:W3:Y:S02]  /*146c0*/  MUFU.EX2 R94, R94 ;  /* 0x0000005e005e7308 */ /* 0x000ee40000000800 */
[C---:B----4-:R-:W-:Y:S02]  /*146d0*/  HMMA.16816.F32.BF16 R16, R56.reuse, R52, R16 ;  /* 0x000000343810723c */ /* 0x050fe40000041810 */
[----:B------:R-:W-:Y:S04]  /*146e0*/  MUFU.EX2 R186, R192 ;  /* 0x000000c000ba7308 */ /* 0x000fe80000000800 */
[----:B------:R-:W4:Y:S02]  /*146f0*/  MUFU.EX2 R143, R143 ;  /* 0x0000008f008f7308 */ /* 0x000f240000000800 */
[C---:B------:R-:W-:Y:S01]  /*14700*/  HMMA.16816.F32.BF16 R20, R56.reuse, R54, R20 ;  /* 0x000000363814723c */ /* 0x040fe20000041814 */
[----:B------:R-:W5:Y:S01]  /*14710*/  LDSM.16.MT88.4 R52, [R116+0xd400] ;  /* 0x00d400007434783b */ /* 0x000f620000004200 */
        /* <DEDUP_REMOVED lines=19> */
[----:B-----5:R-:W-:Y:S01]  /*14850*/  HMMA.16816.F32.BF16 R48, R56, R52, R48 ;  /* 0x000000343830723c */ /* 0x020fe20000041830 */
[----:B------:R-:W-:Y:S01]  /*14860*/  F2FP.BF16.F32.PACK_AB R52, R85, R88 ;  /* 0x000000585534723e */ /* 0x000fe200000010ff */
[----:B------:R-:W-:Y:S01]  /*14870*/  MUFU.EX2 R125, R106 ;  /* 0x0000006a007d7308 */ /* 0x000fe20000000800 */
[----:B------:R-:W-:-:S03]  /*14880*/  F2FP.BF16.F32.PACK_AB R53, R90, R91 ;  /* 0x0000005b5a35723e */ /* 0x000fc600000010ff */
[----:B------:R-:W-:Y:S02]  /*14890*/  MUFU.EX2 R127, R104 ;  /* 0x00000068007f7308 */ /* 0x000fe40000000800 */
[----:B------:R-:W-:Y:S01]  /*148a0*/  HMMA.16816.F32.BF16 R4, R56, R54, R4 ;  /* 0x000000363804723c */ /* 0x000fe20000041804 */
[----:B------:R-:W-:Y:S02]  /*148b0*/  F2FP.BF16.F32.PACK_AB R54, R87, R84 ;  /* 0x000000545736723e */ /* 0x000fe400000010ff */
[----:B------:R-:W-:-:S05]  /*148c0*/  F2FP.BF16.F32.PACK_AB R55, R86, R89 ;  /* 0x000000595637723e */ /* 0x000fca00000010ff */
[----:B------:R-:W-:Y:S01]  /*148d0*/  HMMA.16816.F32.BF16 R28, R56, R74, R28 ;  /* 0x0000004a381c723c */ /* 0x000fe2000004181c */
[----:B------:R-:W5:Y:S04]  /*148e0*/  LDSM.16.MT88.4 R72, [R119+0xb800] ;  /* 0x00b800007748783b */ /* 0x000f680000004200 */
[----:B------:R-:W-:Y:S03]  /*148f0*/  LDSM.16.MT88.4 R56, [R116+0xd800] ;  /* 0x00d800007438783b */ /* 0x000fe60000004200 */
        /* <DEDUP_REMOVED lines=17> */
[----:B------:R-:W-:Y:S01]  /*14a10*/  F2FP.BF16.F32.PACK_AB R52, R93, R96 ;  /* 0x000000605d34723e */ /* 0x000fe200000010ff */
[----:B------:R-:W5:Y:S01]  /*14a20*/  LDSM.16.MT88.4 R56, [R116+0xdc00] ;  /* 0x00dc00007438783b */ /* 0x000f620000004200 */
[----:B------:R-:W-:-:S02]  /*14a30*/  F2FP.BF16.F32.PACK_AB R53, R98, R99 ;  /* 0x000000636235723e */ /* 0x000fc400000010ff */
        /* <DEDUP_REMOVED lines=8> */
[----:B-----5:R-:W-:Y:S01]  /*14ac0*/  HMMA.16816.F32.BF16 R48, R52, R56, R48 ;  /* 0x000000383430723c */ /* 0x020fe20000041830 */
[----:B------:R-:W-:-:S02]  /*14ad0*/  FFMA.FTZ R56, R184, UR10, -R131 ;  /* 0x0000000ab8387c23 */ /* 0x000fc40008010883 */
[----:B------:R-:W-:Y:S04]  /*14ae0*/  MUFU.EX2 R184, R188 ;  /* 0x000000bc00b87308 */ /* 0x000fe80000000800 */
[----:B------:R3:W5:Y:S01]  /*14af0*/  MUFU.EX2 R182, R56 ;  /* 0x0000003800b67308 */ /* 0x0007620000000800 */
[C---:B------:R-:W-:Y:S08]  /*14b00*/  HMMA.16816.F32.BF16 R24, R52.reuse, R72, R24 ;  /* 0x000000483418723c */ /* 0x040ff00000041818 */
[C---:B------:R-:W-:Y:S01]  /*14b10*/  HMMA.16816.F32.BF16 R28, R52.reuse, R74, R28 ;  /* 0x0000004a341c723c */ /* 0x040fe2000004181c */
[----:B------:R-:W5:Y:S07]  /*14b20*/  LDSM.16.MT88.4 R72, [R119+0xc000] ;  /* 0x00c000007748783b */ /* 0x000f6e0000004200 */
[C---:B-1----:R-:W-:Y:S08]  /*14b30*/  HMMA.16816.F32.BF16 R32, R52.reuse, R68, R32 ;  /* 0x000000443420723c */ /* 0x042ff00000041820 */
[C---:B------:R-:W-:Y:S01]  /*14b40*/  HMMA.16816.F32.BF16 R36, R52.reuse, R70, R36 ;  /* 0x000000463424723c */ /* 0x040fe20000041824 */
[----:B------:R-:W1:Y:S07]  /*14b50*/  LDSM.16.MT88.4 R68, [R119+0xa000] ;  /* 0x00a000007744783b */ /* 0x000e6e0000004200 */
[C---:B--2---:R-:W-:Y:S08]  /*14b60*/  HMMA.16816.F32.BF16 R40, R52.reuse, R60, R40 ;  /* 0x0000003c3428723c */ /* 0x044ff00000041828 */
[C---:B------:R-:W-:Y:S01]  /*14b70*/  HMMA.16816.F32.BF16 R44, R52.reuse, R62, R44 ;  /* 0x0000003e342c723c */ /* 0x040fe2000004182c */
[----:B------:R-:W2:Y:S07]  /*14b80*/  LDSM.16.MT88.4 R60, [R116+0xa000] ;  /* 0x00a00000743c783b */ /* 0x000eae0000004200 */
[----:B------:R-:W-:Y:S01]  /*14b90*/  HMMA.16816.F32.BF16 R4, R52, R58, R4 ;  /* 0x0000003a3404723c */ /* 0x000fe20000041804 */
[----:B----4-:R-:W-:Y:S01]  /*14ba0*/  F2FP.BF16.F32.PACK_AB R52, R143, R186 ;  /* 0x000000ba8f34723e */ /* 0x010fe200000010ff */
[----:B---3--:R-:W3:Y:S01]  /*14bb0*/  LDSM.16.MT88.4 R56, [R116+0xe000] ;  /* 0x00e000007438783b */ /* 0x008ee20000004200 */
[----:B-----5:R-:W-:-:S02]  /*14bc0*/  F2FP.BF16.F32.PACK_AB R53, R167, R182 ;  /* 0x000000b6a735723e */ /* 0x020fc400000010ff */
[----:B------:R-:W-:Y:S02]  /*14bd0*/  F2FP.BF16.F32.PACK_AB R54, R184, R149 ;  /* 0x00000095b836723e */ /* 0x000fe400000010ff */
[----:B------:R-:W-:-:S07]  /*14be0*/  F2FP.BF16.F32.PACK_AB R55, R163, R178 ;  /* 0x000000b2a337723e */ /* 0x000fce00000010ff */
[C---:B------:R-:W-:Y:S08]  /*14bf0*/  HMMA.16816.F32.BF16 R24, R52.reuse, R72, R24 ;  /* 0x000000483418723c */ /* 0x040ff00000041818 */
[C---:B-1----:R-:W-:Y:S08]  /*14c00*/  HMMA.16816.F32.BF16 R8, R52.reuse, R68, R8 ;  /* 0x000000443408723c */ /* 0x042ff00000041808 */
[C---:B------:R-:W-:Y:S01]  /*14c10*/  HMMA.16816.F32.BF16 R12, R52.reuse, R70, R12 ;  /* 0x00000046340c723c */ /* 0x040fe2000004180c */
[----:B------:R-:W1:Y:S07]  /*14c20*/  LDSM.16.MT88.4 R68, [R116+0xc000] ;  /* 0x00c000007444783b */ /* 0x000e6e0000004200 */
[C---:B--2---:R-:W-:Y:S08]  /*14c30*/  HMMA.16816.F32.BF16 R16, R52.reuse, R60, R16 ;  /* 0x0000003c3410723c */ /* 0x044ff00000041810 */
[C---:B------:R-:W-:Y:S01]  /*14c40*/  HMMA.16816.F32.BF16 R20, R52.reuse, R62, R20 ;  /* 0x0000003e3414723c */ /* 0x040fe20000041814 */
[----:B------:R-:W2:Y:S07]  /*14c50*/  LDSM.16.MT88.4 R60, [R119+0xe000] ;  /* 0x00e00000773c783b */ /* 0x000eae0000004200 */
[----:B---3--:R-:W-:Y:S01]  /*14c60*/  HMMA.16816.F32.BF16 R48, R52, R56, R48 ;  /* 0x000000383430723c */ /* 0x008fe20000041830 */
[----:B------:R-:W-:-:S07]  /*14c70*/  F2FP.BF16.F32.PACK_AB R56, R169, R174 ;  /* 0x000000aea938723e */ /* 0x000fce00000010ff */
[----:B------:R-:W-:Y:S01]  /*14c80*/  HMMA.16816.F32.BF16 R4, R52, R58, R4 ;  /* 0x0000003a3404723c */ /* 0x000fe20000041804 */
[----:B------:R-:W-:-:S07]  /*14c90*/  F2FP.BF16.F32.PACK_AB R58, R168, R171 ;  /* 0x000000aba83a723e */ /* 0x000fce00000010ff */
[C---:B------:R-:W-:Y:S01]  /*14ca0*/  HMMA.16816.F32.BF16 R28, R52.reuse, R74, R28 ;  /* 0x0000004a341c723c */ /* 0x040fe2000004181c */
[----:B------:R-:W3:Y:S07]  /*14cb0*/  LDSM.16.MT88.4 R72, [R119+0xc400] ;  /* 0x00c400007748783b */ /* 0x000eee0000004200 */
[C---:B-1----:R-:W-:Y:S01]  /*14cc0*/  HMMA.16816.F32.BF16 R32, R52.reuse, R68, R32 ;  /* 0x000000443420723c */ /* 0x042fe20000041820 */
[----:B------:R-:W-:Y:S02]  /*14cd0*/  FFMA.FTZ R68, R162, UR10, -R131 ;  /* 0x0000000aa2447c23 */ /* 0x000fe40008010883 */
[----:B------:R-:W1:Y:S04]  /*14ce0*/  MUFU.EX2 R162, R166 ;  /* 0x000000a600a27308 */ /* 0x000e680000000800 */
[----:B------:R-:W4:Y:S01]  /*14cf0*/  MUFU.EX2 R160, R68 ;  /* 0x0000004400a07308 */ /* 0x000f220000000800 */
[C---:B------:R-:W-:Y:S08]  /*14d00*/  HMMA.16816.F32.BF16 R36, R52.reuse, R70, R36 ;  /* 0x000000463424723c */ /* 0x040ff00000041824 */
[----:B--2---:R-:W-:Y:S01]  /*14d10*/  HMMA.16816.F32.BF16 R40, R52, R60, R40 ;  /* 0x0000003c3428723c */ /* 0x004fe20000041828 */
[----:B-1----:R-:W-:-:S02]  /*14d20*/  F2FP.BF16.F32.PACK_AB R57, R162, R173 ;  /* 0x000000ada239723e */ /* 0x002fc400000010ff */
[----:B----4-:R-:W-:Y:S01]  /*14d30*/  F2FP.BF16.F32.PACK_AB R59, R175, R160 ;  /* 0x000000a0af3b723e */ /* 0x010fe200000010ff */
[----:B------:R-:W1:Y:S04]  /*14d40*/  LDSM.16.MT88.4 R68, [R116+0xc400] ;  /* 0x00c400007444783b */ /* 0x000e680000004200 */
[----:B------:R-:W-:Y:S01]  /*14d50*/  HMMA.16816.F32.BF16 R44, R52, R62, R44 ;  /* 0x0000003e342c723c */ /* 0x000fe2000004182c */
[----:B------:R-:W2:Y:S04]  /*14d60*/  LDSM.16.MT88.4 R60, [R119+0xa400] ;  /* 0x00a40000773c783b */ /* 0x000ea80000004200 */
[----:B------:R-:W4:Y:S03]  /*14d70*/  LDSM.16.MT88.4 R52, [R116+0xa400] ;  /* 0x00a400007434783b */ /* 0x000f260000004200 */
[----:B---3--:R-:W-:Y:S01]  /*14d80*/  HMMA.16816.F32.BF16 R28, R56, R74, R28 ;  /* 0x0000004a381c723c */ /* 0x008fe2000004181c */
[--C-:B------:R-:W-:Y:S01]  /*14d90*/  FFMA.FTZ R75, R66, UR10, -R131.reuse ;  /* 0x0000000a424b7c23 */ /* 0x100fe20008010883 */
[----:B------:R-:W-:-:S06]  /*14da0*/  FFMA.FTZ R74, R124, UR10, -R131 ;  /* 0x0000000a7c4a7c23 */ /* 0x000fcc0008010883 */
[----:B------:R-:W-:Y:S01]  /*14db0*/  HMMA.16816.F32.BF16 R24, R56, R72, R24 ;  /* 0x000000483818723c */ /* 0x000fe20000041818 */
[----:B------:R-:W-:Y:S01]  /*14dc0*/  FFMA.FTZ R72, R122, UR10, -R135 ;  /* 0x0000000a7a487c23 */ /* 0x000fe20008010887 */
[----:B------:R-:W-:Y:S01]  /*14dd0*/  FFMA.FTZ R73, R65, UR10, -R131 ;  /* 0x0000000a41497c23 */ /* 0x000fe20008010883 */
[----:B------:R3:W-:Y:S04]  /*14de0*/  MUFU.EX2 R122, R123 ;  /* 0x0000007b007a7308 */ /* 0x0007e80000000800 */
[----:B------:R-:W5:Y:S04]  /*14df0*/  MUFU.EX2 R121, R72 ;  /* 0x0000004800797308 */ /* 0x000f680000000800 */
[----:B------:R-:W-:Y:S04]  /*14e00*/  MUFU.EX2 R65, R75 ;  /* 0x0000004b00417308 */ /* 0x000fe80000000800 */
[----:B------:R-:W-:Y:S01]  /*14e10*/  MUFU.EX2 R124, R73 ;  /* 0x00000049007c7308 */ /* 0x000fe20000000800 */
[----:B---3--:R-:W-:-:S03]  /*14e20*/  FFMA.FTZ R123, R3, UR10, -R135 ;  /* 0x0000000a037b7c23 */ /* 0x008fc60008010887 */
[----:B------:R3:W-:Y:S01]  /*14e30*/  MUFU.EX2 R3, R74 ;  /* 0x0000004a00037308 */ /* 0x0007e20000000800 */
[C---:B-1----:R-:W-:Y:S03]  /*14e40*/  HMMA.16816.F32.BF16 R32, R56.reuse, R68, R32 ;  /* 0x000000443820723c */ /* 0x042fe60000041820 */
[----:B------:R-:W-:Y:S05]  /*14e50*/  MUFU.EX2 R123, R123 ;  /* 0x0000007b007b7308 */ /* 0x000fea0000000800 */
[C---:B--2---:R-:W-:Y:S01]  /*14e60*/  HMMA.16816.F32.BF16 R8, R56.reuse, R60, R8 ;  /* 0x0000003c3808723c */ /* 0x044fe20000041808 */
[----:B---3--:R-:W-:Y:S07]  /*14e70*/  LDSM.16.MT88.4 R72, [R116+0xc800] ;  /* 0x00c800007448783b */ /* 0x008fee0000004200 */
[C---:B------:R-:W-:Y:S01]  /*14e80*/  HMMA.16816.F32.BF16 R12, R56.reuse, R62, R12 ;  /* 0x0000003e380c723c */ /* 0x040fe2000004180c */
[----:B------:R-:W1:Y:S07]  /*14e90*/  LDSM.16.MT88.4 R60, [R119+0xe400] ;  /* 0x00e40000773c783b */ /* 0x000e6e0000004200 */
[C---:B----4-:R-:W-:Y:S08]  /*14ea0*/  HMMA.16816.F32.BF16 R16, R56.reuse, R52, R16 ;  /* 0x000000343810723c */ /* 0x050ff00000041810 */
[C---:B------:R-:W-:Y:S01]  /*14eb0*/  HMMA.16816.F32.BF16 R20, R56.reuse, R54, R20 ;  /* 0x000000363814723c */ /* 0x040fe20000041814 */
[----:B------:R-:W2:Y:S07]  /*14ec0*/  LDSM.16.MT88.4 R52, [R116+0xe400] ;  /* 0x00e400007434783b */ /* 0x000eae0000004200 */
[C---:B------:R-:W-:Y:S01]  /*14ed0*/  HMMA.16816.F32.BF16 R36, R56.reuse, R70, R36 ;  /* 0x000000463824723c */ /* 0x040fe20000041824 */
[----:B------:R-:W3:Y:S07]  /*14ee0*/  LDSM.16.MT88.4 R68, [R119+0xa800] ;  /* 0x00a800007744783b */ /* 0x000eee0000004200 */
[----:B-1----:R-:W-:Y:S01]  /*14ef0*/  HMMA.16816.F32.BF16 R40, R56, R60, R40 ;  /* 0x0000003c3828723c */ /* 0x002fe20000041828 */
[----:B------:R-:W-:Y:S01]  /*14f00*/  FFMA.FTZ R61, R120, UR10, -R135 ;  /* 0x0000000a783d7c23 */ /* 0x000fe20008010887 */
[--C-:B------:R-:W-:Y:S01]  /*14f10*/  FFMA.FTZ R60, R117, UR10, -R131.reuse ;  /* 0x0000000a753c7c23 */ /* 0x100fe20008010883 */
[----:B------:R1:W-:Y:S01]  /*14f20*/  MUFU.EX2 R120, R100 ;  /* 0x0000006400787308 */ /* 0x0003e20000000800 */
[----:B------:R-:W-:-:S03]  /*14f30*/  FFMA.FTZ R131, R64, UR10, -R131 ;  /* 0x0000000a40837c23 */ /* 0x000fc60008010883 */
[----:B------:R-:W-:Y:S01]  /*14f40*/  MUFU.EX2 R117, R61 ;  /* 0x0000003d00757308 */ /* 0x000fe20000000800 */
[C---:B------:R-:W-:Y:S03]  /*14f50*/  HMMA.16816.F32.BF16 R44, R56.reuse, R62, R44 ;  /* 0x0000003e382c723c */ /* 0x040fe6000004182c */
[----:B------:R4:W3:Y:S04]  /*14f60*/  MUFU.EX2 R66, R60 ;  /* 0x0000003c00427308 */ /* 0x0008e80000000800 */
[----:B------:R-:W-:Y:S01]  /*14f70*/  MUFU.EX2 R64, R105 ;  /* 0x0000006900407308 */ /* 0x000fe20000000800 */
[----:B--2---:R-:W-:Y:S01]  /*14f80*/  HMMA.16816.F32.BF16 R48, R56, R52, R48 ;  /* 0x000000343830723c */ /* 0x004fe20000041830 */
[----:B-1----:R-:W-:-:S02]  /*14f90*/  FADD.FTZ R100, R2, R141 ;  /* 0x0000008d02647221 */ /* 0x002fc40000010000 */
[----:B------:R-:W1:Y:S02]  /*14fa0*/  MUFU.EX2 R2, R130 ;  /* 0x0000008200027308 */ /* 0x000e640000000800 */
[----:B------:R-:W-:Y:S02]  /*14fb0*/  FADD.FTZ R139, R139, R100 ;  /* 0x000000648b8b7221 */ /* 0x000fe40000010000 */
[----:B------:R-:W2:Y:S01]  /*14fc0*/  MUFU.EX2 R164, R131 ;  /* 0x0000008300a47308 */ /* 0x000ea20000000800 */
[----:B------:R-:W-:Y:S01]  /*14fd0*/  HMMA.16816.F32.BF16 R4, R56, R54, R4 ;  /* 0x000000363804723c */ /* 0x000fe20000041804 */
[----:B----4-:R-:W4:Y:S01]  /*14fe0*/  LDSM.16.MT88.4 R60, [R116+0xa800] ;  /* 0x00a80000743c783b */ /* 0x010f220000004200 */
[----:B-----5:R-:W-:Y:S01]  /*14ff0*/  F2FP.BF16.F32.PACK_AB R56, R121, R122 ;  /* 0x0000007a7938723e */ /* 0x020fe200000010ff */
[----:B------:R-:W-:Y:S01]  /*15000*/  FADD.FTZ R0, R0, R139 ;  /* 0x0000008b00007221 */ /* 0x000fe20000010000 */
[----:B---3--:R-:W-:Y:S01]  /*15010*/  F2FP.BF16.F32.PACK_AB R57, R65, R66 ;  /* 0x000000424139723e */ /* 0x008fe200000010ff */
[----:B------:R-:W3:Y:S01]  /*15020*/  LDSM.16.MT88.4 R52, [R119+0xc800] ;  /* 0x00c800007734783b */ /* 0x000ee20000004200 */
[----:B------:R-:W-:Y:S01]  /*15030*/  F2FP.BF16.F32.PACK_AB R58, R117, R120 ;  /* 0x00000078753a723e */ /* 0x000fe200000010ff */
[----:B------:R-:W-:Y:S01]  /*15040*/  FADD.FTZ R83, R83, R0 ;  /* 0x0000000053537221 */ /* 0x000fe20000010000 */
[----:B------:R-:W-:Y:S01]  /*15050*/  F2FP.BF16.F32.PACK_AB R59, R3, R124 ;  /* 0x0000007c033b723e */ /* 0x000fe200000010ff */
[----:B------:R-:W-:Y:S01]  /*15060*/  LDSM.16.MT88.4 R100, [R116+0xac00] ;  /* 0x00ac00007464783b */ /* 0x000fe20000004200 */
[----:B------:R-:W-:Y:S01]  /*15070*/  MOV R0, R136 ;  /* 0x0000008800007202 */ /* 0x000fe20000000f00 */
[----:B------:R-:W-:-:S04]  /*15080*/  FADD.FTZ R80, R80, R83 ;  /* 0x0000005350507221 */ /* 0x000fc80000010000 */
[----:B------:R-:W-:Y:S01]  /*15090*/  HMMA.16816.F32.BF16 R8, R56, R68, R8 ;  /* 0x000000443808723c */ /* 0x000fe20000041808 */
[----:B------:R-:W-:-:S04]  /*150a0*/  FADD.FTZ R81, R81, R80 ;  /* 0x0000005051517221 */ /* 0x000fc80000010000 */
[----:B------:R-:W-:-:S03]  /*150b0*/  FADD.FTZ R76, R76, R81 ;  /* 0x000000514c4c7221 */ /* 0x000fc60000010000 */
[----:B------:R-:W-:Y:S01]  /*150c0*/  HMMA.16816.F32.BF16 R12, R56, R70, R12 ;  /* 0x00000046380c723c */ /* 0x000fe2000004180c */
[----:B------:R-:W5:Y:S01]  /*150d0*/  LDSM.16.MT88.4 R68, [R119+0xe800] ;  /* 0x00e800007744783b */ /* 0x000f620000004200 */
        /* <DEDUP_REMOVED lines=8> */
[C---:B----4-:R-:W-:Y:S08]  /*15160*/  HMMA.16816.F32.BF16 R16, R56.reuse, R60, R16 ;  /* 0x0000003c3810723c */ /* 0x050ff00000041810 */
[C---:B------:R-:W-:Y:S01]  /*15170*/  HMMA.16816.F32.BF16 R20, R56.reuse, R62, R20 ;  /* 0x0000003e3814723c */ /* 0x040fe20000041814 */
[----:B------:R-:W4:Y:S07]  /*15180*/  LDSM.16.MT88.4 R60, [R116+0xe800] ;  /* 0x00e80000743c783b */ /* 0x000f2e0000004200 */
[C---:B---3--:R-:W-:Y:S08]  /*15190*/  HMMA.16816.F32.BF16 R24, R56.reuse, R52, R24 ;  /* 0x000000343818723c */ /* 0x048ff00000041818 */
[----:B-----5:R-:W-:Y:S01]  /*151a0*/  HMMA.16816.F32.BF16 R40, R56, R68, R40 ;  /* 0x000000443828723c */ /* 0x020fe20000041828 */
[----:B-1----:R-:W-:-:S02]  /*151b0*/  F2FP.BF16.F32.PACK_AB R68, R2, R123 ;  /* 0x0000007b0244723e */ /* 0x002fc400000010ff */
[----:B------:R-:W-:-:S05]  /*151c0*/  F2FP.BF16.F32.PACK_AB R69, R64, R125 ;  /* 0x0000007d4045723e */ /* 0x000fca00000010ff */
[----:B------:R-:W-:Y:S01]  /*151d0*/  HMMA.16816.F32.BF16 R44, R56, R70, R44 ;  /* 0x00000046382c723c */ /* 0x000fe2000004182c */
[----:B------:R-:W-:Y:S02]  /*151e0*/  F2FP.BF16.F32.PACK_AB R70, R165, R126 ;  /* 0x0000007ea546723e */ /* 0x000fe400000010ff */
[----:B--2---:R-:W-:-:S05]  /*151f0*/  F2FP.BF16.F32.PACK_AB R71, R164, R127 ;  /* 0x0000007fa447723e */ /* 0x004fca00000010ff */
[----:B------:R-:W-:Y:S01]  /*15200*/  HMMA.16816.F32.BF16 R28, R56, R54, R28 ;  /* 0x00000036381c723c */ /* 0x000fe2000004181c */
[----:B------:R-:W1:Y:S07]  /*15210*/  LDSM.16.MT88.4 R52, [R119+0xcc00] ;  /* 0x00cc00007734783b */ /* 0x000e6e0000004200 */
[----:B------:R-:W-:Y:S01]  /*15220*/  HMMA.16816.F32.BF16 R112, R68, R108, R8 ;  /* 0x0000006c4470723c */ /* 0x000fe20000041808 */
[----:B------:R-:W2:Y:S07]  /*15230*/  LDSM.16.MT88.4 R8, [R116+0xcc00] ;  /* 0x00cc00007408783b */ /* 0x000eae0000004200 */
[----:B----4-:R-:W-:Y:S01]  /*15240*/  HMMA.16816.F32.BF16 R48, R56, R60, R48 ;  /* 0x0000003c3830723c */ /* 0x010fe20000041830 */
[----:B------:R-:W-:-:S04]  /*15250*/  FADD.FTZ R61, R79, R132 ;  /* 0x000000844f3d7221 */ /* 0x000fc80000010000 */
[----:B------:R-:W-:-:S03]  /*15260*/  FADD.FTZ R61, R78, R61 ;  /* 0x0000003d4e3d7221 */ /* 0x000fc60000010000 */
[----:B------:R-:W-:Y:S01]  /*15270*/  HMMA.16816.F32.BF16 R108, R68, R110, R12 ;  /* 0x0000006e446c723c */ /* 0x000fe2000004180c */
[----:B------:R-:W-:Y:S01]  /*15280*/  FADD.FTZ R82, R82, R61 ;  /* 0x0000003d52527221 */ /* 0x000fe20000010000 */
[----:B------:R-:W-:-:S03]  /*15290*/  FADD.FTZ R13, R97, R98 ;  /* 0x00000062610d7221 */ /* 0x000fc60000010000 */
[----:B------:R-:W-:Y:S01]  /*152a0*/  FADD.FTZ R77, R77, R82 ;  /* 0x000000524d4d7221 */ /* 0x000fe20000010000 */
[----:B------:R-:W-:Y:S02]  /*152b0*/  FADD.FTZ R13, R94, R13 ;  /* 0x0000000d5e0d7221 */ /* 0x000fe40000010000 */
[----:B------:R-:W-:Y:S01]  /*152c0*/  HMMA.16816.F32.BF16 R4, R56, R62, R4 ;  /* 0x0000003e3804723c */ /* 0x000fe20000041804 */
[----:B------:R-:W-:Y:S01]  /*152d0*/  FADD.FTZ R88, R88, R77 ;  /* 0x0000004d58587221 */ /* 0x000fe20000010000 */
[----:B------:R-:W-:Y:S01]  /*152e0*/  FADD.FTZ R182, R182, R13 ;  /* 0x0000000db6b67221 */ /* 0x000fe20000010000 */
[----:B------:R-:W3:Y:S02]  /*152f0*/  LDSM.16.MT88.4 R76, [R119+0xec00] ;  /* 0x00ec0000774c783b */ /* 0x000ee40000004200 */
[----:B------:R-:W-:Y:S01]  /*15300*/  FADD.FTZ R85, R85, R88 ;  /* 0x0000005855557221 */ /* 0x000fe20000010000 */
[----:B------:R-:W-:Y:S01]  /*15310*/  FADD.FTZ R167, R167, R182 ;  /* 0x000000b6a7a77221 */ /* 0x000fe20000010000 */
[----:B------:R-:W4:Y:S01]  /*15320*/  LDSM.16.MT88.4 R12, [R116+0xec00] ;  /* 0x00ec0000740c783b */ /* 0x000f220000004200 */
        /* <DEDUP_REMOVED lines=9> */
[----:B------:R-:W-:Y:S01]  /*153c0*/  FADD.FTZ R173, R162, R173 ;  /* 0x000000ada2ad7221 */ /* 0x000fe20000010000 */
[----:B------:R-:W-:Y:S01]  /*153d0*/  IADD3 R162, PT, PT, R67, -0x3, RZ ;  /* 0xfffffffd43a27810 */ /* 0x000fe20007ffe0ff */
[----:B-1----:R-:W-:Y:S01]  /*153e0*/  HMMA.16816.F32.BF16 R96, R68, R52, R24 ;  /* 0x000000344460723c */ /* 0x002fe20000041818 */
        /* <DEDUP_REMOVED lines=25> */
[----:B------:R-:W-:-:S04]  /*15580*/  FADD.FTZ R122, R122, R171 ;  /* 0x000000ab7a7a7221 */ /* 0x000fc80000010000 */
[----:B------:R-:W-:-:S03]  /*15590*/  FADD.FTZ R121, R121, R122 ;  /* 0x0000007a79797221 */ /* 0x000fc60000010000 */
[----:B----4-:R-:W-:Y:S01]  /*155a0*/  HMMA.16816.F32.BF16 R72, R68, R12, R48 ;  /* 0x0000000c4448723c */ /* 0x010fe20000041830 */
[----:B------:R-:W-:-:S04]  /*155b0*/  FADD.FTZ R120, R120, R121 ;  /* 0x0000007978787221 */ /* 0x000fc80000010000 */
[----:B------:R-:W-:-:S03]  /*155c0*/  FADD.FTZ R120, R117, R120 ;  /* 0x0000007875787221 */ /* 0x000fc60000010000 */
[----:B------:R-:W-:Y:S01]  /*155d0*/  HMMA.16816.F32.BF16 R68, R68, R14, R4 ;  /* 0x0000000e4444723c */ /* 0x000fe20000041804 */
[----:B------:R-:W-:-:S04]  /*155e0*/  FADD.FTZ R123, R123, R120 ;  /* 0x000000787b7b7221 */ /* 0x000fc80000010000 */
[----:B------:R-:W-:Y:S01]  /*155f0*/  FADD.FTZ R123, R2, R123 ;  /* 0x0000007b027b7221 */ /* 0x000fe20000010000 */
[----:B------:R-:W-:-:S03]  /*15600*/  MOV R2, R137 ;  /* 0x0000008900027202 */ /* 0x000fc60000000f00 */
[----:B------:R-:W-:-:S04]  /*15610*/  FADD.FTZ R126, R126, R123 ;  /* 0x0000007b7e7e7221 */ /* 0x000fc80000010000 */
[----:B------:R-:W-:-:S07]  /*15620*/  FADD.FTZ R165, R165, R126 ;  /* 0x0000007ea5a57221 */ /* 0x000fce0000010000 */
.L_x_1861:
        /* <DEDUP_REMOVED lines=14> */
.L_x_1871:
        /* <DEDUP_REMOVED lines=74> */
.L_x_1868:
        /* <DEDUP_REMOVED lines=25> */
[----:B------:R-:W1:Y:S08]  /*15d40*/  LDSM.16.M88.4 R8, [R145+0x3000] ;  /* 0x003000009108783b */ /* 0x000e700000000200 */
[----:B------:R-:W5:Y:S08]  /*15d50*/  LDSM.16.M88.4 R16, [R145+0x3400] ;  /* 0x003400009110783b */ /* 0x000f700000000200 */
[----:B------:R-:W2:Y:S08]  /*15d60*/  LDSM.16.M88.4 R24, [R145+0x3800] ;  /* 0x003800009118783b */ /* 0x000eb00000000200 */
[----:B------:R-:W0:Y:S08]  /*15d70*/  LDGDEPBAR ;  /* 0x00000000000079af */ /* 0x000e300000000000 */
[----:B------:R-:W3:Y:S08]  /*15d80*/  LDSM.16.M88.4 R32, [R145+0x3c00] ;  /* 0x003c00009120783b */ /* 0x000ef00000000200 */
[----:B------:R-:W4:Y:S01]  /*15d90*/  LDSM.16.M88.4 R40, [R145+0x4000] ;  /* 0x004000009128783b */ /* 0x000f220000000200 */
[C---:B-1----:R-:W-:Y:S07]  /*15da0*/  HMMA.16816.F32.BF16 R4, R64.reuse, R8, RZ ;  /* 0x000000084004723c */ /* 0x042fee00000418ff */
[----:B------:R-:W1:Y:S01]  /*15db0*/  LDSM.16.M88.4 R48, [R145+0x4400] ;  /* 0x004400009130783b */ /* 0x000e620000000200 */
[C---:B------:R-:W-:Y:S07]  /*15dc0*/  HMMA.16816.F32.BF16 R8, R64.reuse, R10, RZ ;  /* 0x0000000a4008723c */ /* 0x040fee00000418ff */
[----:B------:R-:W1:Y:S01]  /*15dd0*/  LDSM.16.M88.4 R56, [R145+0x4800] ;  /* 0x004800009138783b */ /* 0x000e620000000200 */
[C---:B-----5:R-:W-:Y:S07]  /*15de0*/  HMMA.16816.F32.BF16 R12, R64.reuse, R16, RZ ;  /* 0x00000010400c723c */ /* 0x060fee00000418ff */
[----:B------:R-:W5:Y:S01]  /*15df0*/  LDSM.16.M88.4 R120, [R145+0x4c00] ;  /* 0x004c00009178783b */ /* 0x000f620000000200 */
[C---:B------:R-:W-:Y:S07]  /*15e00*/  HMMA.16816.F32.BF16 R16, R64.reuse, R18, RZ ;  /* 0x000000124010723c */ /* 0x040fee00000418ff */
[----:B------:R-:W-:Y:S01]  /*15e10*/  LDSM.16.M88.4 R124, [R144] ;  /* 0x00000000907c783b */ /* 0x000fe20000000200 */
[C---:B--2---:R-:W-:Y:S07]  /*15e20*/  HMMA.16816.F32.BF16 R20, R64.reuse, R24, RZ ;  /* 0x000000184014723c */ /* 0x044fee00000418ff */
[----:B------:R-:W2:Y:S01]  /*15e30*/  LDSM.16.M88.4 R128, [R118+0x3000] ;  /* 0x003000007680783b */ /* 0x000ea20000000200 */
[C---:B------:R-:W-:Y:S07]  /*15e40*/  HMMA.16816.F32.BF16 R24, R64.reuse, R26, RZ ;  /* 0x0000001a4018723c */ /* 0x040fee00000418ff */
[----:B------:R-:W2:Y:S01]  /*15e50*/  LDSM.16.M88.4 R132, [R118+0x3400] ;  /* 0x003400007684783b */ /* 0x000ea20000000200 */
[C---:B---3--:R-:W-:Y:S07]  /*15e60*/  HMMA.16816.F32.BF16 R28, R64.reuse, R32, RZ ;  /* 0x00000020401c723c */ /* 0x048fee00000418ff */
[----:B------:R-:W3:Y:S01]  /*15e70*/  LDSM.16.M88.4 R136, [R118+0x3800] ;  /* 0x003800007688783b */ /* 0x000ee20000000200 */
[C---:B------:R-:W-:Y:S07]  /*15e80*/  HMMA.16816.F32.BF16 R32, R64.reuse, R34, RZ ;  /* 0x000000224020723c */ /* 0x040fee00000418ff */
[----:B------:R-:W3:Y:S01]  /*15e90*/  LDSM.16.M88.4 R140, [R118+0x3c00] ;  /* 0x003c0000768c783b */ /* 0x000ee20000000200 */
[C---:B----4-:R-:W-:Y:S08]  /*15ea0*/  HMMA.16816.F32.BF16 R36, R64.reuse, R40, RZ ;  /* 0x000000284024723c */ /* 0x050ff000000418ff */
[C---:B------:R-:W-:Y:S08]  /*15eb0*/  HMMA.16816.F32.BF16 R40, R64.reuse, R42, RZ ;  /* 0x0000002a4028723c */ /* 0x040ff000000418ff */
[C---:B-1----:R-:W-:Y:S08]  /*15ec0*/  HMMA.16816.F32.BF16 R44, R64.reuse, R48, RZ ;  /* 0x00000030402c723c */ /* 0x042ff000000418ff */
[C---:B------:R-:W-:Y:S08]  /*15ed0*/  HMMA.16816.F32.BF16 R48, R64.reuse, R50, RZ ;  /* 0x000000324030723c */ /* 0x040ff000000418ff */
[C---:B------:R-:W-:Y:S08]  /*15ee0*/  HMMA.16816.F32.BF16 R52, R64.reuse, R56, RZ ;  /* 0x000000384034723c */ /* 0x040ff000000418ff */
[C---:B------:R-:W-:Y:S08]  /*15ef0*/  HMMA.16816.F32.BF16 R56, R64.reuse, R58, RZ ;  /* 0x0000003a4038723c */ /* 0x040ff000000418ff */
[C---:B-----5:R-:W-:Y:S08]  /*15f00*/  HMMA.16816.F32.BF16 R60, R64.reuse, R120, RZ ;  /* 0x00000078403c723c */ /* 0x060ff000000418ff */
[----:B------:R-:W-:Y:S01]  /*15f10*/  HMMA.16816.F32.BF16 R64, R64, R122, RZ ;  /* 0x0000007a4040723c */ /* 0x000fe200000418ff */
        /* <DEDUP_REMOVED lines=44> */
[C---:B----4-:R-:W-:Y:S08]  /*161e0*/  HMMA.16816.F32.BF16 R52, R120.reuse, R140, R52 ;  /* 0x0000008c7834723c */ /* 0x050ff00000041834 */
[C---:B------:R-:W-:Y:S01]  /*161f0*/  HMMA.16816.F32.BF16 R56, R120.reuse, R142, R56 ;  /* 0x0000008e7838723c */ /* 0x040fe20000041838 */
[----:B------:R-:W4:Y:S07]  /*16200*/  LDSM.16.M88.4 R140, [R118+0x5800] ;  /* 0x00580000768c783b */ /* 0x000f2e0000000200 */
[C---:B--2---:R-:W-:Y:S08]  /*16210*/  HMMA.16816.F32.BF16 R60, R120.reuse, R132, R60 ;  /* 0x00000084783c723c */ /* 0x044ff0000004183c */
[----:B------:R-:W-:Y:S01]  /*16220*/  HMMA.16816.F32.BF16 R64, R120, R134, R64 ;  /* 0x000000867840723c */ /* 0x000fe20000041840 */
[----:B------:R-:W2:Y:S07]  /*16230*/  LDSM.16.M88.4 R120, [R118+0x5c00] ;  /* 0x005c00007678783b */ /* 0x000eae0000000200 */
[C---:B-1----:R-:W-:Y:S01]  /*16240*/  HMMA.16816.F32.BF16 R4, R124.reuse, R128, R4 ;  /* 0x000000807c04723c */ /* 0x042fe20000041804 */
[----:B------:R-:W-:Y:S07]  /*16250*/  LDSM.16.M88.4 R132, [R118+0x6400] ;  /* 0x006400007684783b */ /* 0x000fee0000000200 */
[C---:B------:R-:W-:Y:S01]  /*16260*/  HMMA.16816.F32.BF16 R8, R124.reuse, R130, R8 ;  /* 0x000000827c08723c */ /* 0x040fe20000041808 */
[----:B------:R-:W1:Y:S07]  /*16270*/  LDSM.16.M88.4 R128, [R118+0x6000] ;  /* 0x006000007680783b */ /* 0x000e6e0000000200 */
[C---:B---3--:R-:W-:Y:S08]  /*16280*/  HMMA.16816.F32.BF16 R12, R124.reuse, R136, R12 ;  /* 0x000000887c0c723c */ /* 0x048ff0000004180c */
[C---:B------:R-:W-:Y:S01]  /*16290*/  HMMA.16816.F32.BF16 R16, R124.reuse, R138, R16 ;  /* 0x0000008a7c10723c */ /* 0x040fe20000041810 */
[----:B------:R-:W3:Y:S07]  /*162a0*/  LDSM.16.M88.4 R136, [R118+0x6800] ;  /* 0x006800007688783b */ /* 0x000eee0000000200 */
        /* <DEDUP_REMOVED lines=12> */
[C---:B---3--:R-:W-:Y:S08]  /*16370*/  HMMA.16816.F32.BF16 R52, R124.reuse, R136, R52 ;  /* 0x000000887c34723c */ /* 0x048ff00000041834 */
        /* <DEDUP_REMOVED lines=27> */
[----:B------:R-:W-:Y:S08]  /*16530*/  HMMA.16816.F32.BF16 R64, R128, R126, R64 ;  /* 0x0000007e8040723c */ /* 0x000ff00000041840 */
[C---:B-1----:R-:W-:Y:S08]  /*16540*/  HMMA.16816.F32.BF16 R4, R132.reuse, R140, R4 ;  /* 0x0000008c8404723c */ /* 0x042ff00000041804 */
[C---:B------:R-:W-:Y:S08]  /*16550*/  HMMA.16816.F32.BF16 R8, R132.reuse, R142, R8 ;  /* 0x0000008e8408723c */ /* 0x040ff00000041808 */
[C---:B--2---:R-:W-:Y:S03]  /*16560*/  HMMA.16816.F32.BF16 R12, R132.reuse, R120, R12 ;  /* 0x00000078840c723c */ /* 0x044fe6000004180c */
[----:B------:R-:W-:Y:S01]  /*16570*/  FMUL.FTZ R201, R4, UR5 ;  /* 0x0000000504c97c20 */ /* 0x000fe20008410000 */
[----:B------:R-:W-:Y:S01]  /*16580*/  FMUL.FTZ R125, R5, UR5 ;  /* 0x00000005057d7c20 */ /* 0x000fe20008410000 */
[----:B------:R-:W-:Y:S01]  /*16590*/  FMUL.FTZ R124, R6, UR5 ;  /* 0x00000005067c7c20 */ /* 0x000fe20008410000 */
[----:B------:R-:W-:Y:S02]  /*165a0*/  FMUL.FTZ R126, R7, UR5 ;  /* 0x00000005077e7c20 */ /* 0x000fe40008410000 */
[----:B------:R-:W1:Y:S01]  /*165b0*/  LDSM.16.M88.4 R4, [R118+0x7800] ;  /* 0x007800007604783b */ /* 0x000e620000000200 */
[----:B------:R-:W2:Y:S02]  /*165c0*/  MUFU.TANH R201, R201 ;  /* 0x000000c900c97308 */ /* 0x000ea40000002400 */
[----:B------:R-:W-:Y:S01]  /*165d0*/  FMUL.FTZ R9, R9, UR5 ;  /* 0x0000000509097c20 */ /* 0x000fe20008410000 */
[----:B------:R-:W-:Y:S01]  /*165e0*/  FMUL.FTZ R10, R10, UR5 ;  /* 0x000000050a0a7c20 */ /* 0x000fe20008410000 */
[----:B------:R-:W-:Y:S01]  /*165f0*/  FMUL.FTZ R11, R11, UR5 ;  /* 0x000000050b0b7c20 */ /* 0x000fe20008410000 */
[----:B------:R-:W-:Y:S01]  /*16600*/  FMUL.FTZ R203, R8, UR5 ;  /* 0x0000000508cb7c20 */ /* 0x000fe20008410000 */
[C---:B------:R-:W-:Y:S04]  /*16610*/  HMMA.16816.F32.BF16 R16, R132.reuse, R122, R16 ;  /* 0x0000007a8410723c */ /* 0x040fe80000041810 */
[----:B------:R-:W3:Y:S01]  /*16620*/  MUFU.TANH R121, R9 ;  /* 0x0000000900797308 */ /* 0x000ee20000002400 */
[----:B------:R-:W-:Y:S01]  /*16630*/  FMUL.FTZ R12, R12, UR5 ;  /* 0x000000050c0c7c20 */ /* 0x000fe20008410000 */
[----:B------:R-:W-:Y:S01]  /*16640*/  FMUL.FTZ R13, R13, UR5 ;  /* 0x000000050d0d7c20 */ /* 0x000fe20008410000 */
[----:B------:R-:W-:Y:S01]  /*16650*/  FMUL.FTZ R14, R14, UR5 ;  /* 0x000000050e0e7c20 */ /* 0x000fe20008410000 */
[----:B------:R-:W-:Y:S06]  /*16660*/  FMUL.FTZ R15, R15, UR5 ;  /* 0x000000050f0f7c20 */ /* 0x000fec0008410000 */
[----:B------:R-:W4:Y:S10]  /*16670*/  MUFU.TANH R120, R10 ;  /* 0x0000000a00787308 */ /* 0x000f340000002400 */
[----:B------:R5:W2:Y:S01]  /*16680*/  MUFU.TANH R202, R11 ;  /* 0x0000000b00ca7308 */ /* 0x000aa20000002400 */
[----:B------:R-:W-:Y:S01]  /*16690*/  FMUL.FTZ R193, R16, UR5 ;  /* 0x0000000510c17c20 */ /* 0x000fe20008410000 */
[----:B------:R-:W-:Y:S01]  /*166a0*/  FMUL.FTZ R17, R17, UR5 ;  /* 0x0000000511117c20 */ /* 0x000fe20008410000 */
[----:B------:R-:W-:Y:S01]  /*166b0*/  FMUL.FTZ R18, R18, UR5 ;  /* 0x0000000512127c20 */ /* 0x000fe20008410000 */
[----:B------:R-:W-:Y:S06]  /*166c0*/  FMUL.FTZ R19, R19, UR5 ;  /* 0x0000000513137c20 */ /* 0x000fec0008410000 */
[----:B------:R-:W2:Y:S01]  /*166d0*/  MUFU.TANH R125, R125 ;  /* 0x0000007d007d7308 */ /* 0x000ea20000002400 */
[C---:B-1----:R-:W-:Y:S09]  /*166e0*/  HMMA.16816.F32.BF16 R20, R132.reuse, R4, R20 ;  /* 0x000000048414723c */ /* 0x042ff20000041814 */
[----:B------:R-:W1:Y:S01]  /*166f0*/  MUFU.TANH R124, R124 ;  /* 0x0000007c007c7308 */ /* 0x000e620000002400 */
[----:B-----5:R-:W5:Y:S01]  /*16700*/  LDSM.16.M88.4 R8, [R118+0x7c00] ;  /* 0x007c00007608783b */ /* 0x020f620000000200 */
[C---:B------:R-:W-:Y:S08]  /*16710*/  HMMA.16816.F32.BF16 R24, R132.reuse, R6, R24 ;  /* 0x000000068418723c */ /* 0x040ff00000041818 */
        /* <DEDUP_REMOVED lines=68> */
[----:B------:R-:W-:Y:S05]  /*16b60*/  FMUL.FTZ R173, R56, UR5 ;  /* 0x0000000538ad7c20 */ /* 0x000fea0008410000 */
        /* <DEDUP_REMOVED lines=10> */
[----:B------:R-:W-:Y:S01]  /*16c10*/  FMUL.FTZ R133, R64, UR5 ;  /* 0x0000000540857c20 */ /* 0x000fe20008410000 */
[----:B-----5:R-:W-:Y:S07]  /*16c20*/  FMUL.FTZ R54, R66, UR5 ;  /* 0x0000000542367c20 */ /* 0x020fee0008410000 */
[----:B------:R1:W1:Y:S01]  /*16c30*/  MUFU.TANH R186, R27 ;  /* 0x0000001b00ba7308 */ /* 0x0002620000002400 */
[----:B------:R-:W-:Y:S01]  /*16c40*/  FMUL.FTZ R53, R67, UR5 ;  /* 0x0000000543357c20 */ /* 0x000fe20008410000 */
[----:B--2---:R-:W-:Y:S01]  /*16c50*/  FMUL.FTZ R55, R63, UR5 ;  /* 0x000000053f377c20 */ /* 0x004fe20008410000 */
        /* <DEDUP_REMOVED lines=115> */
.L_x_1870:
        /* <DEDUP_REMOVED lines=25> */
.L_x_1869:
        /* <DEDUP_REMOVED lines=53> */
[----:B------:R-:W-:Y:S01]  /*17870*/  FADD.FTZ R4, -R0, R117 ;  /* 0x0000007500047221 */ /* 0x000fe20000010100 */
[----:B------:R-:W-:Y:S01]  /*17880*/  FSEL R184, R184, RZ, P2 ;  /* 0x000000ffb8b87208 */ /* 0x000fe20001000000 */
        /* <DEDUP_REMOVED lines=19> */
[----:B------:R3:W-:Y:S01]  /*179c0*/  MUFU.EX2 R124, R4 ;  /* 0x00000004007c7308 */ /* 0x0007e20000000800 */
[--C-:B------:R-:W-:Y:S01]  /*179d0*/  FFMA.FTZ R139, R139, UR4, -R184.reuse ;  /* 0x000000048b8b7c23 */ /* 0x100fe200080108b8 */
[--C-:B------:R-:W-:Y:S01]  /*179e0*/  FFMA.FTZ R168, R168, UR4, -R184.reuse ;  /* 0x00000004a8a87c23 */ /* 0x100fe200080108b8 */
[--C-:B------:R-:W-:Y:S07]  /*179f0*/  FFMA.FTZ R171, R171, UR4, -R184.reuse ;  /* 0x00000004abab7c23 */ /* 0x100fee00080108b8 */
[----:B------:R-:W-:Y:S01]  /*17a00*/  MUFU.EX2 R123, R123 ;  /* 0x0000007b007b7308 */ /* 0x000fe20000000800 */
[--C-:B------:R-:W-:Y:S01]  /*17a10*/  FFMA.FTZ R172, R172, UR4, -R184.reuse ;  /* 0x00000004acac7c23 */ /* 0x100fe200080108b8 */
        /* <DEDUP_REMOVED lines=8> */
[C---:B---3--:R-:W-:Y:S01]  /*17aa0*/  FMUL.FTZ R4, R52.reuse, R112 ;  /* 0x0000007034047220 */ /* 0x048fe20000410000 */
[C---:B------:R-:W-:Y:S07]  /*17ab0*/  FMUL.FTZ R11, R3.reuse, R111 ;  /* 0x0000006f030b7220 */ /* 0x040fee0000410000 */
[----:B------:R-:W-:Y:S01]  /*17ac0*/  MUFU.EX2 R122, R122 ;  /* 0x0000007a007a7308 */ /* 0x000fe20000000800 */
[C---:B------:R-:W-:Y:S01]  /*17ad0*/  FMUL.FTZ R18, R3.reuse, R102 ;  /* 0x0000006603127220 */ /* 0x040fe20000410000 */
[C---:B------:R-:W-:Y:S01]  /*17ae0*/  FMUL.FTZ R19, R3.reuse, R103 ;  /* 0x0000006703137220 */ /* 0x040fe20000410000 */
[C---:B------:R-:W-:Y:S07]  /*17af0*/  FMUL.FTZ R40, R52.reuse, R76 ;  /* 0x0000004c34287220 */ /* 0x040fee0000410000 */
[----:B------:R-:W2:Y:S01]  /*17b00*/  MUFU.EX2 R125, R201 ;  /* 0x000000c9007d7308 */ /* 0x000ea20000000800 */
[----:B------:R-:W-:Y:S01]  /*17b10*/  FMUL.FTZ R41, R52, R77 ;  /* 0x0000004d34297220 */ /* 0x000fe20000410000 */
[C---:B------:R-:W-:Y:S01]  /*17b20*/  FMUL.FTZ R42, R3.reuse, R78 ;  /* 0x0000004e032a7220 */ /* 0x040fe20000410000 */
[C---:B------:R-:W-:Y:S07]  /*17b30*/  FMUL.FTZ R43, R3.reuse, R79 ;  /* 0x0000004f032b7220 */ /* 0x040fee0000410000 */
[----:B------:R3:W4:Y:S01]  /*17b40*/  MUFU.EX2 R126, R5 ;  /* 0x00000005007e7308 */ /* 0x0007220000000800 */
[----:B------:R-:W5:Y:S01]  /*17b50*/  LDSM.16.MT88.4 R76, [R119+0x9400] ;  /* 0x00940000774c783b */ /* 0x000f620000004200 */
[----:B-1----:R-:W-:Y:S01]  /*17b60*/  F2FP.BF16.F32.PACK_AB R62, R120, R121 ;  /* 0x00000079783e723e */ /* 0x002fe200000010ff */
[C---:B------:R-:W-:Y:S07]  /*17b70*/  FMUL.FTZ R8, R52.reuse, R108 ;  /* 0x0000006c34087220 */ /* 0x040fee0000410000 */
[----:B------:R-:W1:Y:S01]  /*17b80*/  MUFU.EX2 R117, R117 ;  /* 0x0000007500757308 */ /* 0x000e620000000800 */
[C---:B------:R-:W-:Y:S01]  /*17b90*/  FMUL.FTZ R48, R52.reuse, R68 ;  /* 0x0000004434307220 */ /* 0x040fe20000410000 */
[----:B------:R-:W-:Y:S01]  /*17ba0*/  FMUL.FTZ R49, R52, R69 ;  /* 0x0000004534317220 */ /* 0x000fe20000410000 */
[C---:B------:R-:W-:Y:S01]  /*17bb0*/  FMUL.FTZ R50, R3.reuse, R70 ;  /* 0x0000004603327220 */ /* 0x040fe20000410000 */
[----:B------:R-:W-:Y:S01]  /*17bc0*/  FMUL.FTZ R51, R3, R71 ;  /* 0x0000004703337220 */ /* 0x000fe20000410000 */
[----:B------:R-:W-:Y:S01]  /*17bd0*/  LDSM.16.MT88.4 R108, [R119+0xac00] ;  /* 0x00ac0000776c783b */ /* 0x000fe20000004200 */
[----:B--2---:R-:W-:Y:S01]  /*17be0*/  F2FP.BF16.F32.PACK_AB R60, R124, R125 ;  /* 0x0000007d7c3c723e */ /* 0x004fe200000010ff */
[--C-:B------:R-:W-:Y:S01]  /*17bf0*/  FFMA.FTZ R100, R57, UR4, -R183.reuse ;  /* 0x0000000439647c23 */ /* 0x100fe200080108b7 */
[--C-:B------:R-:W-:Y:S01]  /*17c00*/  FFMA.FTZ R101, R58, UR4, -R183.reuse ;  /* 0x000000043a657c23 */ /* 0x100fe200080108b7 */
[C---:B------:R-:W-:Y:S01]  /*17c10*/  FMUL.FTZ R24, R52.reuse, R92 ;  /* 0x0000005c34187220 */ /* 0x040fe20000410000 */
[C---:B---3--:R-:W-:Y:S01]  /*17c20*/  FMUL.FTZ R5, R52.reuse, R113 ;  /* 0x0000007134057220 */ /* 0x048fe20000410000 */
[----:B----4-:R-:W-:Y:S01]  /*17c30*/  F2FP.BF16.F32.PACK_AB R61, R123, R126 ;  /* 0x0000007e7b3d723e */ /* 0x010fe200000010ff */
[--C-:B------:R-:W-:Y:S01]  /*17c40*/  FFMA.FTZ R92, R59, UR4, -R184.reuse ;  /* 0x000000043b5c7c23 */ /* 0x100fe200080108b8 */
[----:B------:R-:W-:Y:S01]  /*17c50*/  LDSM.16.MT88.4 R68, [R119+0xb400] ;  /* 0x00b400007744783b */ /* 0x000fe20000004200 */
[----:B-1----:R-:W-:Y:S01]  /*17c60*/  F2FP.BF16.F32.PACK_AB R63, R117, R122 ;  /* 0x0000007a753f723e */ /* 0x002fe200000010ff */
[----:B------:R-:W-:Y:S01]  /*17c70*/  FMUL.FTZ R25, R52, R93 ;  /* 0x0000005d34197220 */ /* 0x000fe20000410000 */
[----:B------:R-:W-:Y:S01]  /*17c80*/  FFMA.FTZ R93, R132, UR4, -R184 ;  /* 0x00000004845d7c23 */ /* 0x000fe200080108b8 */
[C---:B------:R-:W-:Y:S01]  /*17c90*/  FMUL.FTZ R26, R3.reuse, R94 ;  /* 0x0000005e031a7220 */ /* 0x040fe20000410000 */
[--C-:B------:R-:W-:Y:S01]  /*17ca0*/  FFMA.FTZ R94, R54, UR4, -R183.reuse ;  /* 0x00000004365e7c23 */ /* 0x100fe200080108b7 */
[C---:B------:R-:W-:Y:S01]  /*17cb0*/  FMUL.FTZ R27, R3.reuse, R95 ;  /* 0x0000005f031b7220 */ /* 0x040fe20000410000 */
[----:B------:R-:W-:Y:S01]  /*17cc0*/  FFMA.FTZ R95, R56, UR4, -R183 ;  /* 0x00000004385f7c23 */ /* 0x000fe200080108b7 */
[C---:B------:R-:W-:Y:S01]  /*17cd0*/  HMMA.16816.F32.BF16 R4, R60.reuse, R12, R4 ;  /* 0x0000000c3c04723c */ /* 0x040fe20000041804 */
[----:B------:R-:W-:Y:S10]  /*17ce0*/  MUFU.EX2 R135, R135 ;  /* 0x0000008700877308 */ /* 0x000ff40000000800 */
[----:B------:R-:W-:Y:S01]  /*17cf0*/  MUFU.EX2 R182, R182 ;  /* 0x000000b600b67308 */ /* 0x000fe20000000800 */
[C---:B------:R-:W-:Y:S01]  /*17d00*/  FFMA.FTZ R125, R52.reuse, R165, R125 ;  /* 0x000000a5347d7223 */ /* 0x040fe2000001007d */
[C---:B------:R-:W-:Y:S01]  /*17d10*/  FFMA.FTZ R126, R3.reuse, R164, R126 ;  /* 0x000000a4037e7223 */ /* 0x040fe2000001007e */
[C---:B------:R-:W-:Y:S07]  /*17d20*/  HMMA.16816.F32.BF16 R8, R60.reuse, R14, R8 ;  /* 0x0000000e3c08723c */ /* 0x040fee0000041808 */
[----:B------:R-:W-:Y:S01]  /*17d30*/  MUFU.EX2 R149, R149 ;  /* 0x0000009500957308 */ /* 0x000fe20000000800 */
[C---:B------:R-:W-:Y:S01]  /*17d40*/  FMUL.FTZ R12, R52.reuse, R104 ;  /* 0x00000068340c7220 */ /* 0x040fe20000410000 */
[----:B------:R-:W-:Y:S01]  /*17d50*/  FMUL.FTZ R13, R52, R105 ;  /* 0x00000069340d7220 */ /* 0x000fe20000410000 */
[C---:B------:R-:W-:Y:S01]  /*17d60*/  FMUL.FTZ R14, R3.reuse, R106 ;  /* 0x0000006a030e7220 */ /* 0x040fe20000410000 */
[----:B------:R-:W-:Y:S01]  /*17d70*/  FMUL.FTZ R15, R3, R107 ;  /* 0x0000006b030f7220 */ /* 0x000fe20000410000 */
[----:B------:R-:W-:Y:S01]  /*17d80*/  FADD.FTZ R102, R124, R125 ;  /* 0x0000007d7c667221 */ /* 0x000fe20000010000 */
[----:B------:R-:W-:Y:S04]  /*17d90*/  FADD.FTZ R103, R123, R126 ;  /* 0x0000007e7b677221 */ /* 0x000fe80000010000 */
[----:B------:R-:W-:Y:S01]  /*17da0*/  MUFU.EX2 R124, R100 ;  /* 0x00000064007c7308 */ /* 0x000fe20000000800 */
[----:B------:R-:W-:Y:S01]  /*17db0*/  FMUL.FTZ R32, R52, R84 ;  /* 0x0000005434207220 */ /* 0x000fe20000410000 */
[----:B------:R-:W-:Y:S01]  /*17dc0*/  FADD.FTZ R121, R121, R102 ;  /* 0x0000006679797221 */ /* 0x000fe20000010000 */
[----:B------:R-:W-:Y:S01]  /*17dd0*/  FADD.FTZ R122, R122, R103 ;  /* 0x000000677a7a7221 */ /* 0x000fe20000010000 */
[C---:B------:R-:W-:Y:S06]  /*17de0*/  HMMA.16816.F32.BF16 R12, R60.reuse, R20, R12 ;  /* 0x000000143c0c723c */ /* 0x040fec000004180c */
[----:B------:R1:W-:Y:S01]  /*17df0*/  MUFU.EX2 R123, R101 ;  /* 0x00000065007b7308 */ /* 0x0003e20000000800 */
[C---:B------:R-:W-:Y:S01]  /*17e00*/  FMUL.FTZ R20, R52.reuse, R96 ;  /* 0x0000006034147220 */ /* 0x040fe20000410000 */
[C---:B------:R-:W-:Y:S08]  /*17e10*/  FMUL.FTZ R21, R52.reuse, R97 ;  /* 0x0000006134157220 */ /* 0x040ff00000410000 */
        /* <DEDUP_REMOVED lines=8> */
[----:B------:R-:W-:Y:S01]  /*17ea0*/  FMUL.FTZ R35, R3, R87 ;  /* 0x0000005703237220 */ /* 0x000fe20000410000 */
[----:B-1----:R-:W-:Y:S01]  /*17eb0*/  LDSM.16.MT88.4 R100, [R116+0xac00] ;  /* 0x00ac00007464783b */ /* 0x002fe20000004200 */
[--C-:B------:R-:W-:Y:S01]  /*17ec0*/  FFMA.FTZ R87, R199, UR4, -R184.reuse ;  /* 0x00000004c7577c23 */ /* 0x100fe200080108b8 */
[--C-:B------:R-:W-:Y:S01]  /*17ed0*/  FFMA.FTZ R86, R197, UR4, -R184.reuse ;  /* 0x00000004c5567c23 */ /* 0x100fe200080108b8 */
[--C-:B------:R-:W-:Y:S01]  /*17ee0*/  FFMA.FTZ R84, R195, UR4, -R184.reuse ;  /* 0x00000004c3547c23 */ /* 0x100fe200080108b8 */
[C---:B------:R-:W-:Y:S04]  /*17ef0*/  HMMA.16816.F32.BF16 R20, R60.reuse, R28, R20 ;  /* 0x0000001c3c14723c */ /* 0x040fe80000041814 */
[----:B------:R-:W-:Y:S01]  /*17f00*/  MUFU.EX2 R139, R139 ;  /* 0x0000008b008b7308 */ /* 0x000fe20000000800 */
[C---:B------:R-:W-:Y:S01]  /*17f10*/  FMUL.FTZ R28, R52.reuse, R88 ;  /* 0x00000058341c7220 */ /* 0x040fe20000410000 */
[----:B------:R-:W-:Y:S08]  /*17f20*/  FMUL.FTZ R29, R52, R89 ;  /* 0x00000059341d7220 */ /* 0x000ff00000410000 */
[----:B------:R-:W-:Y:S01]  /*17f30*/  MUFU.EX2 R87, R87 ;  /* 0x0000005700577308 */ /* 0x000fe20000000800 */
[--C-:B------:R-:W-:Y:S01]  /*17f40*/  FFMA.FTZ R85, R196, UR4, -R183.reuse ;  /* 0x00000004c4557c23 */ /* 0x100fe200080108b7 */
[--C-:B------:R-:W-:Y:S01]  /*17f50*/  FFMA.FTZ R99, R191, UR4, -R184.reuse ;  /* 0x00000004bf637c23 */ /* 0x100fe200080108b8 */
[C---:B------:R-:W-:Y:S07]  /*17f60*/  HMMA.16816.F32.BF16 R24, R60.reuse, R30, R24 ;  /* 0x0000001e3c18723c */ /* 0x040fee0000041818 */
[----:B------:R-:W1:Y:S01]  /*17f70*/  MUFU.EX2 R86, R86 ;  /* 0x0000005600567308 */ /* 0x000e620000000800 */
[C---:B------:R-:W-:Y:S01]  /*17f80*/  FMUL.FTZ R30, R3.reuse, R90 ;  /* 0x0000005a031e7220 */ /* 0x040fe20000410000 */
[----:B------:R-:W-:Y:S08]  /*17f90*/  FMUL.FTZ R31, R3, R91 ;  /* 0x0000005b031f7220 */ /* 0x000ff00000410000 */
        /* <DEDUP_REMOVED lines=17> */
[----:B------:R-:W-:Y:S01]  /*180b0*/  FFMA.FTZ R104, R55, UR4, -R183 ;  /* 0x0000000437687c23 */ /* 0x000fe200080108b7 */
[----:B------:R-:W2:Y:S06]  /*180c0*/  LDSM.16.MT88.4 R80, [R116+0x9400] ;  /* 0x009400007450783b */ /* 0x000eac0000004200 */
[----:B------:R-:W-:Y:S01]  /*180d0*/  MUFU.EX2 R98, R98 ;  /* 0x0000006200627308 */ /* 0x000fe20000000800 */
[----:B------:R-:W-:Y:S01]  /*180e0*/  FADD.FTZ R121, R120, R121 ;  /* 0x0000007978797221 */ /* 0x000fe20000010000 */
[--C-:B------:R-:W-:Y:S01]  /*180f0*/  FFMA.FTZ R89, R200, UR4, -R183.reuse ;  /* 0x00000004c8597c23 */ /* 0x100fe200080108b7 */
[--C-:B------:R-:W-:Y:S01]  /*18100*/  FFMA.FTZ R88, R194, UR4, -R183.reuse ;  /* 0x00000004c2587c23 */ /* 0x100fe200080108b7 */
[C---:B------:R-:W-:Y:S06]  /*18110*/  HMMA.16816.F32.BF16 R36, R60.reuse, R44, R36 ;  /* 0x0000002c3c24723c */ /* 0x040fec0000041824 */
[----:B------:R-:W-:Y:S01]  /*18120*/  MUFU.EX2 R171, R171 ;  /* 0x000000ab00ab7308 */ /* 0x000fe20000000800 */
[--C-:B------:R-:W-:Y:S01]  /*18130*/  FFMA.FTZ R90, R198, UR4, -R183.reuse ;  /* 0x00000004c65a7c23 */ /* 0x100fe200080108b7 */
[C---:B------:R-:W-:Y:S01]  /*18140*/  FMUL.FTZ R44, R52.reuse, R72 ;  /* 0x00000048342c7220 */ /* 0x040fe20000410000 */
[----:B------:R-:W-:Y:S07]  /*18150*/  FMUL.FTZ R45, R52, R73 ;  /* 0x00000049342d7220 */ /* 0x000fee0000410000 */
[----:B------:R-:W-:Y:S01]  /*18160*/  MUFU.EX2 R89, R89 ;  /* 0x0000005900597308 */ /* 0x000fe20000000800 */
[--C-:B------:R-:W-:Y:S01]  /*18170*/  FFMA.FTZ R97, R186, UR4, -R183.reuse ;  /* 0x00000004ba617c23 */ /* 0x100fe200080108b7 */
[C---:B------:R-:W-:Y:S08]  /*18180*/  HMMA.16816.F32.BF16 R40, R60.reuse, R46, R40 ;  /* 0x0000002e3c28723c */ /* 0x040ff00000041828 */
[----:B------:R-:W3:Y:S01]  /*18190*/  MUFU.EX2 R88, R88 ;  /* 0x0000005800587308 */ /* 0x000ee20000000800 */
[C---:B------:R-:W-:Y:S01]  /*181a0*/  FMUL.FTZ R46, R3.reuse, R74 ;  /* 0x0000004a032e7220 */ /* 0x040fe20000410000 */
[----:B------:R-:W-:Y:S01]  /*181b0*/  FMUL.FTZ R47, R3, R75 ;  /* 0x0000004b032f7220 */ /* 0x000fe20000410000 */
[--C-:B------:R-:W-:Y:S07]  /*181c0*/  FFMA.FTZ R186, R175, UR4, -R183.reuse ;  /* 0x00000004afba7c23 */ /* 0x100fee00080108b7 */
        /* <DEDUP_REMOVED lines=8> */
[----:B------:R-:W-:Y:S01]  /*18250*/  FFMA.FTZ R170, R170, UR4, -R183 ;  /* 0x00000004aaaa7c23 */ /* 0x000fe200080108b7 */
[----:B------:R-:W-:Y:S07]  /*18260*/  FADD.FTZ R122, R117, R122 ;  /* 0x0000007a757a7221 */ /* 0x000fee0000010000 */
[----:B------:R-:W-:Y:S01]  /*18270*/  MUFU.EX2 R175, R175 ;  /* 0x000000af00af7308 */ /* 0x000fe20000000800 */
[----:B------:R-:W-:Y:S01]  /*18280*/  HMMA.16816.F32.BF16 R48, R60, R66, R48 ;  /* 0x000000423c30723c */ /* 0x000fe20000041830 */
[----:B------:R-:W2:Y:S02]  /*18290*/  LDSM.16.MT88.4 R64, [R116+0xb400] ;  /* 0x00b400007440783b */ /* 0x000ea40000004200 */
[----:B-1----:R-:W-:Y:S06]  /*182a0*/  F2FP.BF16.F32.PACK_AB R60, R87, R86 ;  /* 0x00000056573c723e */ /* 0x002fec00000010ff */
[----:B------:R-:W-:Y:S01]  /*182b0*/  MUFU.EX2 R178, R178 ;  /* 0x000000b200b27308 */ /* 0x000fe20000000800 */
[----:B---3--:R-:W-:Y:S01]  /*182c0*/  F2FP.BF16.F32.PACK_AB R61, R88, R89 ;  /* 0x00000059583d723e */ /* 0x008fe200000010ff */
[----:B------:R-:W-:Y:S01]  /*182d0*/  FADD.FTZ R86, R86, R121 ;  /* 0x0000007956567221 */ /* 0x000fe20000010000 */
[----:B------:R-:W-:Y:S07]  /*182e0*/  F2FP.BF16.F32.PACK_AB R62, R84, R91 ;  /* 0x0000005b543e723e */ /* 0x000fee00000010ff */
[----:B------:R-:W-:Y:S01]  /*182f0*/  MUFU.EX2 R172, R172 ;  /* 0x000000ac00ac7308 */ /* 0x000fe20000000800 */
[----:B----4-:R-:W-:Y:S01]  /*18300*/  F2FP.BF16.F32.PACK_AB R63, R85, R90 ;  /* 0x0000005a553f723e */ /* 0x010fe200000010ff */
[----:B------:R-:W-:Y:S01]  /*18310*/  FADD.FTZ R86, R87, R86 ;  /* 0x0000005657567221 */ /* 0x000fe20000010000 */
[----:B------:R-:W-:Y:S07]  /*18320*/  FADD.FTZ R89, R89, R122 ;  /* 0x0000007a59597221 */ /* 0x000fee0000010000 */
[----:B------:R-:W-:Y:S01]  /*18330*/  MUFU.EX2 R169, R169 ;  /* 0x000000a900a97308 */ /* 0x000fe20000000800 */
[----:B------:R-:W-:Y:S01]  /*18340*/  ISETP.NE.AND P1, PT, R162, RZ, PT ;  /* 0x000000ffa200720c */ /* 0x000fe20003f25270 */
[----:B------:R-:W-:Y:S01]  /*18350*/  FADD.FTZ R91, R91, R86 ;  /* 0x000000565b5b7221 */ /* 0x000fe20000010000 */
[----:B------:R-:W-:Y:S01]  /*18360*/  FADD.FTZ R89, R88, R89 ;  /* 0x0000005958597221 */ /* 0x000fe20000010000 */
[C---:B-----5:R-:W-:Y:S06]  /*18370*/  HMMA.16816.F32.BF16 R4, R60.reuse, R76, R4 ;  /* 0x0000004c3c04723c */ /* 0x060fec0000041804 */
[----:B------:R-:W-:Y:S01]  /*18380*/  MUFU.EX2 R170, R170 ;  /* 0x000000aa00aa7308 */ /* 0x000fe20000000800 */
[----:B------:R-:W-:Y:S01]  /*18390*/  FADD.FTZ R84, R84, R91 ;  /* 0x0000005b54547221 */ /* 0x000fe20000010000 */
[----:B------:R-:W-:Y:S08]  /*183a0*/  FADD.FTZ R90, R90, R89 ;  /* 0x000000595a5a7221 */ /* 0x000ff00000010000 */
[----:B------:R-:W-:Y:S01]  /*183b0*/  MUFU.EX2 R173, R173 ;  /* 0x000000ad00ad7308 */ /* 0x000fe20000000800 */
[----:B------:R-:W-:Y:S01]  /*183c0*/  MOV R117, R0 ;  /* 0x0000000000757202 */ /* 0x000fe20000000f00 */
[C---:B------:R-:W-:Y:S01]  /*183d0*/  HMMA.16816.F32.BF16 R8, R60.reuse, R78, R8 ;  /* 0x0000004e3c08723c */ /* 0x040fe20000041808 */
[----:B------:R-:W-:Y:S07]  /*183e0*/  LDSM.16.MT88.4 R76, [R116+0x9800] ;  /* 0x00980000744c783b */ /* 0x000fee0000004200 */
[----:B------:R-:W-:Y:S01]  /*183f0*/  MUFU.EX2 R174, R174 ;  /* 0x000000ae00ae7308 */ /* 0x000fe20000000800 */
[----:B------:R-:W-:Y:S01]  /*18400*/  FADD.FTZ R85, R85, R90 ;  /* 0x0000005a55557221 */ /* 0x000fe20000010000 */
[----:B------:R-:W-:Y:S08]  /*18410*/  MOV R3, R2 ;  /* 0x0000000200037202 */ /* 0x000ff00000000f00 */
[----:B------:R-:W-:Y:S01]  /*18420*/  MUFU.EX2 R133, R133 ;  /* 0x0000008500857308 */ /* 0x000fe20000000800 */
[C---:B--2---:R-:W-:Y:S03]  /*18430*/  HMMA.16816.F32.BF16 R12, R60.reuse, R80, R12 ;  /* 0x000000503c0c723c */ /* 0x044fe6000004180c */
[--C-:B------:R-:W-:Y:S01]  /*18440*/  FFMA.FTZ R81, R190, UR4, -R183.reuse ;  /* 0x00000004be517c23 */ /* 0x100fe200080108b7 */
[----:B------:R-:W-:Y:S04]  /*18450*/  FFMA.FTZ R80, R188, UR4, -R183 ;  /* 0x00000004bc507c23 */ /* 0x000fe800080108b7 */
[C---:B------:R-:W-:Y:S01]  /*18460*/  HMMA.16816.F32.BF16 R16, R60.reuse, R82, R16 ;  /* 0x000000523c10723c */ /* 0x040fe20000041810 */
[----:B------:R-:W1:Y:S02]  /*18470*/  MUFU.EX2 R81, R81 ;  /* 0x0000005100517308 */ /* 0x000e640000000800 */
[--C-:B------:R-:W-:Y:S01]  /*18480*/  FFMA.FTZ R83, R187, UR4, -R184.reuse ;  /* 0x00000004bb537c23 */ /* 0x100fe200080108b8 */
[----:B------:R-:W-:Y:S07]  /*18490*/  FFMA.FTZ R82, R185, UR4, -R184 ;  /* 0x00000004b9527c23 */ /* 0x000fee00080108b8 */
[----:B------:R-:W-:Y:S01]  /*184a0*/  MUFU.EX2 R80, R80 ;  /* 0x0000005000507308 */ /* 0x000fe20000000800 */
[C---:B------:R-:W-:Y:S09]  /*184b0*/  HMMA.16816.F32.BF16 R20, R60.reuse, R68, R20 ;  /* 0x000000443c14723c */ /* 0x040ff20000041814 */
[----:B------:R-:W-:Y:S10]  /*184c0*/  MUFU.EX2 R83, R83 ;  /* 0x0000005300537308 */ /* 0x000ff40000000800 */
[----:B------:R-:W2:Y:S01]  /*184d0*/  MUFU.EX2 R82, R82 ;  /* 0x0000005200527308 */ /* 0x000ea20000000800 */
[C---:B------:R-:W-:Y:S01]  /*184e0*/  HMMA.16816.F32.BF16 R24, R60.reuse, R70, R24 ;  /* 0x000000463c18723c */ /* 0x040fe20000041818 */
[----:B------:R-:W3:Y:S07]  /*184f0*/  LDSM.16.MT88.4 R68, [R116+0xd400] ;  /* 0x00d400007444783b */ /* 0x000eee0000004200 */
[C---:B------:R-:W-:Y:S08]  /*18500*/  HMMA.16816.F32.BF16 R28, R60.reuse, R64, R28 ;  /* 0x000000403c1c723c */ /* 0x040ff0000004181c */
[C---:B------:R-:W-:Y:S01]  /*18510*/  HMMA.16816.F32.BF16 R32, R60.reuse, R66, R32 ;  /* 0x000000423c20723c */ /* 0x040fe20000041820 */
[----:B------:R-:W4:Y:S07]  /*18520*/  LDSM.16.MT88.4 R64, [R119+0x9800] ;  /* 0x009800007740783b */ /* 0x000f2e0000004200 */
[C---:B------:R-:W-:Y:S08]  /*18530*/  HMMA.16816.F32.BF16 R36, R60.reuse, R72, R36 ;  /* 0x000000483c24723c */ /* 0x040ff00000041824 */
[C---:B------:R-:W-:Y:S01]  /*18540*/  HMMA.16816.F32.BF16 R40, R60.reuse, R74, R40 ;  /* 0x0000004a3c28723c */ /* 0x040fe20000041828 */
[----:B------:R-:W-:Y:S07]  /*18550*/  LDSM.16.MT88.4 R72, [R119+0xd800] ;  /* 0x00d800007748783b */ /* 0x000fee0000004200 */
[C---:B---3--:R-:W-:Y:S08]  /*18560*/  HMMA.16816.F32.BF16 R44, R60.reuse, R68, R44 ;  /* 0x000000443c2c723c */ /* 0x048ff0000004182c */
[----:B------:R-:W-:Y:S01]  /*18570*/  HMMA.16816.F32.BF16 R48, R60, R70, R48 ;  /* 0x000000463c30723c */ /* 0x000fe20000041830 */
[----:B------:R-:W3:Y:S02]  /*18580*/  LDSM.16.MT88.4 R68, [R119+0xb800] ;  /* 0x00b800007744783b */ /* 0x000ee40000004200 */
[----:B------:R-:W-:Y:S01]  /*18590*/  F2FP.BF16.F32.PACK_AB R60, R98, R99 ;  /* 0x00000063623c723e */ /* 0x000fe200000010ff */
[----:B------:R-:W-:Y:S01]  /*185a0*/  FADD.FTZ R99, R99, R84 ;  /* 0x0000005463637221 */ /* 0x000fe20000010000 */
[----:B-1----:R-:W-:Y:S01]  /*185b0*/  F2FP.BF16.F32.PACK_AB R61, R81, R96 ;  /* 0x00000060513d723e */ /* 0x002fe200000010ff */
[----:B------:R-:W-:Y:S01]  /*185c0*/  FADD.FTZ R96, R96, R85 ;  /* 0x0000005560607221 */ /* 0x000fe20000010000 */
[----:B--2---:R-:W-:Y:S01]  /*185d0*/  F2FP.BF16.F32.PACK_AB R62, R82, R83 ;  /* 0x00000053523e723e */ /* 0x004fe200000010ff */
[----:B------:R-:W-:Y:S01]  /*185e0*/  FADD.FTZ R98, R98, R99 ;  /* 0x0000006362627221 */ /* 0x000fe20000010000 */
[----:B------:R-:W-:Y:S01]  /*185f0*/  F2FP.BF16.F32.PACK_AB R63, R97, R80 ;  /* 0x00000050613f723e */ /* 0x000fe200000010ff */
[----:B------:R-:W-:Y:S01]  /*18600*/  LDSM.16.MT88.4 R84, [R116+0xcc00] ;  /* 0x00cc00007454783b */ /* 0x000fe20000004200 */
[----:B------:R-:W-:Y:S01]  /*18610*/  FADD.FTZ R81, R81, R96 ;  /* 0x0000006051517221 */ /* 0x000fe20000010000 */
[----:B------:R-:W-:Y:S03]  /*18620*/  FADD.FTZ R83, R83, R98 ;  /* 0x0000006253537221 */ /* 0x000fe60000010000 */
[----:B------:R-:W-:Y:S01]  /*18630*/  FADD.FTZ R80, R80, R81 ;  /* 0x0000005150507221 */ /* 0x000fe20000010000 */
[C---:B----4-:R-:W-:Y:S03]  /*18640*/  HMMA.16816.F32.BF16 R4, R60.reuse, R64, R4 ;  /* 0x000000403c04723c */ /* 0x050fe60000041804 */
[----:B------:R-:W-:Y:S01]  /*18650*/  FADD.FTZ R82, R82, R83 ;  /* 0x0000005352527221 */ /* 0x000fe20000010000 */
[----:B------:R-:W-:Y:S04]  /*18660*/  FADD.FTZ R97, R97, R80 ;  /* 0x0000005061617221 */ /* 0x000fe80000010000 */
[C---:B------:R-:W-:Y:S01]  /*18670*/  HMMA.16816.F32.BF16 R8, R60.reuse, R66, R8 ;  /* 0x000000423c08723c */ /* 0x040fe20000041808 */
[----:B------:R-:W1:Y:S07]  /*18680*/  LDSM.16.MT88.4 R64, [R116+0xb800] ;  /* 0x00b800007440783b */ /* 0x000e6e0000004200 */
[C---:B------:R-:W-:Y:S08]  /*18690*/  HMMA.16816.F32.BF16 R12, R60.reuse, R76, R12 ;  /* 0x0000004c3c0c723c */ /* 0x040ff0000004180c */
        /* <DEDUP_REMOVED lines=12> */
[----:B------:R-:W-:Y:S01]  /*18760*/  HMMA.16816.F32.BF16 R48, R60, R70, R48 ;  /* 0x000000463c30723c */ /* 0x000fe20000041830 */
[----:B------:R-:W2:Y:S02]  /*18770*/  LDSM.16.MT88.4 R68, [R119+0xbc00] ;  /* 0x00bc00007744783b */ /* 0x000ea40000004200 */
[----:B------:R-:W-:Y:S01]  /*18780*/  F2FP.BF16.F32.PACK_AB R60, R182, R135 ;  /* 0x00000087b63c723e */ /* 0x000fe200000010ff */
[----:B------:R-:W-:Y:S01]  /*18790*/  FADD.FTZ R135, R135, R82 ;  /* 0x0000005287877221 */ /* 0x000fe20000010000 */
[C---:B------:R-:W-:Y:S01]  /*187a0*/  F2FP.BF16.F32.PACK_AB R61, R149.reuse, R186 ;  /* 0x000000ba953d723e */ /* 0x040fe200000010ff */
        /* <DEDUP_REMOVED lines=12> */
[C---:B------:R-:W-:Y:S08]  /*18870*/  HMMA.16816.F32.BF16 R12, R60.reuse, R76, R12 ;  /* 0x0000004c3c0c723c */ /* 0x040ff0000004180c */
        /* <DEDUP_REMOVED lines=8> */
[C---:B------:R-:W-:Y:S03]  /*18900*/  HMMA.16816.F32.BF16 R36, R60.reuse, R72, R36 ;  /* 0x000000483c24723c */ /* 0x040fe60000041824 */
[--C-:B------:R-:W-:Y:S01]  /*18910*/  FFMA.FTZ R73, R137, UR4, -R184.reuse ;  /* 0x0000000489497c23 */ /* 0x100fe200080108b8 */
[--C-:B------:R-:W-:Y:S01]  /*18920*/  FFMA.FTZ R72, R138, UR4, -R183.reuse ;  /* 0x000000048a487c23 */ /* 0x100fe200080108b7 */
[--C-:B------:R-:W-:Y:S01]  /*18930*/  FFMA.FTZ R138, R143, UR4, -R183.reuse ;  /* 0x000000048f8a7c23 */ /* 0x100fe200080108b7 */
[--C-:B------:R-:W-:Y:S01]  /*18940*/  FFMA.FTZ R143, R166, UR4, -R183.reuse ;  /* 0x00000004a68f7c23 */ /* 0x100fe200080108b7 */
[----:B------:R-:W-:Y:S01]  /*18950*/  MUFU.EX2 R132, R73 ;  /* 0x0000004900847308 */ /* 0x000fe20000000800 */
[C---:B------:R-:W-:Y:S03]  /*18960*/  HMMA.16816.F32.BF16 R40, R60.reuse, R74, R40 ;  /* 0x0000004a3c28723c */ /* 0x040fe60000041828 */
[--C-:B------:R-:W-:Y:S01]  /*18970*/  FFMA.FTZ R74, R128, UR4, -R183.reuse ;  /* 0x00000004804a7c23 */ /* 0x100fe200080108b7 */
[--C-:B------:R-:W-:Y:S01]  /*18980*/  FFMA.FTZ R75, R130, UR4, -R184.reuse ;  /* 0x00000004824b7c23 */ /* 0x100fe200080108b8 */
[--C-:B------:R-:W-:Y:S01]  /*18990*/  FFMA.FTZ R128, R129, UR4, -R183.reuse ;  /* 0x0000000481807c23 */ /* 0x100fe200080108b7 */
[--C-:B------:R-:W-:Y:S01]  /*189a0*/  FFMA.FTZ R130, R127, UR4, -R184.reuse ;  /* 0x000000047f827c23 */ /* 0x100fe200080108b8 */
[--C-:B------:R-:W-:Y:S01]  /*189b0*/  FFMA.FTZ R129, R136, UR4, -R184.reuse ;  /* 0x0000000488817c23 */ /* 0x100fe200080108b8 */
[C---:B---3--:R-:W-:Y:S01]  /*189c0*/  HMMA.16816.F32.BF16 R44, R60.reuse, R76, R44 ;  /* 0x0000004c3c2c723c */ /* 0x048fe2000004182c */
[----:B------:R-:W-:Y:S02]  /*189d0*/  MUFU.EX2 R127, R75 ;  /* 0x0000004b007f7308 */ /* 0x000fe40000000800 */
[--C-:B------:R-:W-:Y:S01]  /*189e0*/  FFMA.FTZ R136, R142, UR4, -R184.reuse ;  /* 0x000000048e887c23 */ /* 0x100fe200080108b8 */
[--C-:B------:R-:W-:Y:S01]  /*189f0*/  FFMA.FTZ R142, R167, UR4, -R184.reuse ;  /* 0x00000004a78e7c23 */ /* 0x100fe200080108b8 */
[----:B------:R-:W-:Y:S06]  /*18a00*/  FFMA.FTZ R184, R134, UR4, -R184 ;  /* 0x0000000486b87c23 */ /* 0x000fec00080108b8 */
[----:B------:R-:W-:Y:S01]  /*18a10*/  MUFU.EX2 R137, R74 ;  /* 0x0000004a00897308 */ /* 0x000fe20000000800 */
[--C-:B------:R-:W-:Y:S01]  /*18a20*/  FFMA.FTZ R167, R140, UR4, -R183.reuse ;  /* 0x000000048ca77c23 */ /* 0x100fe200080108b7 */
[----:B------:R-:W-:Y:S01]  /*18a30*/  HMMA.16816.F32.BF16 R48, R60, R78, R48 ;  /* 0x0000004e3c30723c */ /* 0x000fe20000041830 */
[----:B------:R-:W2:Y:S07]  /*18a40*/  LDSM.16.MT88.4 R60, [R119+0xc000] ;  /* 0x00c00000773c783b */ /* 0x000eae0000004200 */
[----:B------:R-:W3:Y:S01]  /*18a50*/  MUFU.EX2 R134, R72 ;  /* 0x0000004800867308 */ /* 0x000ee20000000800 */
[--C-:B------:R-:W-:Y:S01]  /*18a60*/  FFMA.FTZ R140, R141, UR4, -R183.reuse ;  /* 0x000000048d8c7c23 */ /* 0x100fe200080108b7 */
[----:B------:R-:W-:Y:S08]  /*18a70*/  FFMA.FTZ R183, R53, UR4, -R183 ;  /* 0x0000000435b77c23 */ /* 0x000ff000080108b7 */
[----:B------:R-:W4:Y:S01]  /*18a80*/  MUFU.EX2 R130, R130 ;  /* 0x0000008200827308 */ /* 0x000f220000000800 */
[----:B------:R-:W-:Y:S09]  /*18a90*/  LDSM.16.MT88.4 R76, [R119+0xe800] ;  /* 0x00e80000774c783b */ /* 0x000ff20000004200 */
[----:B------:R-:W5:Y:S10]  /*18aa0*/  MUFU.EX2 R128, R128 ;  /* 0x0000008000807308 */ /* 0x000f740000000800 */
[----:B------:R-:W1:Y:S01]  /*18ab0*/  MUFU.EX2 R129, R129 ;  /* 0x0000008100817308 */ /* 0x000e620000000800 */
[----:B---3--:R-:W-:Y:S01]  /*18ac0*/  F2FP.BF16.F32.PACK_AB R59, R131, R134 ;  /* 0x00000086833b723e */ /* 0x008fe200000010ff */
[----:B------:R-:W3:Y:S08]  /*18ad0*/  LDSM.16.MT88.4 R72, [R116+0xc000] ;  /* 0x00c000007448783b */ /* 0x000ef00000004200 */
[----:B------:R-:W2:Y:S01]  /*18ae0*/  MUFU.EX2 R136, R136 ;  /* 0x0000008800887308 */ /* 0x000ea20000000800 */
[----:B----4-:R-:W-:Y:S01]  /*18af0*/  F2FP.BF16.F32.PACK_AB R56, R130, R127 ;  /* 0x0000007f8238723e */ /* 0x010fe200000010ff */
[----:B------:R-:W-:Y:S08]  /*18b00*/  FADD.FTZ R127, R127, R176 ;  /* 0x000000b07f7f7221 */ /* 0x000ff00000010000 */
[----:B------:R-:W-:Y:S01]  /*18b10*/  MUFU.EX2 R167, R167 ;  /* 0x000000a700a77308 */ /* 0x000fe20000000800 */
[----:B-----5:R-:W-:Y:S01]  /*18b20*/  F2FP.BF16.F32.PACK_AB R57, R128, R137 ;  /* 0x000000898039723e */ /* 0x020fe200000010ff */
[----:B------:R-:W-:Y:S08]  /*18b30*/  FADD.FTZ R137, R137, R178 ;  /* 0x000000b289897221 */ /* 0x000ff00000010000 */
[----:B------:R-:W4:Y:S01]  /*18b40*/  MUFU.EX2 R140, R140 ;  /* 0x0000008c008c7308 */ /* 0x000f220000000800 */
[----:B------:R-:W-:Y:S01]  /*18b50*/  FADD.FTZ R130, R130, R127 ;  /* 0x0000007f82827221 */ /* 0x000fe20000010000 */
[----:B-1----:R-:W-:Y:S01]  /*18b60*/  F2FP.BF16.F32.PACK_AB R58, R132, R129 ;  /* 0x00000081843a723e */ /* 0x002fe200000010ff */
[----:B------:R-:W-:Y:S07]  /*18b70*/  FADD.FTZ R137, R128, R137 ;  /* 0x0000008980897221 */ /* 0x000fee0000010000 */
[----:B------:R-:W-:Y:S01]  /*18b80*/  MUFU.EX2 R142, R142 ;  /* 0x0000008e008e7308 */ /* 0x000fe20000000800 */
[----:B------:R-:W-:Y:S01]  /*18b90*/  FADD.FTZ R129, R129, R130 ;  /* 0x0000008281817221 */ /* 0x000fe20000010000 */
[----:B--2---:R-:W-:Y:S01]  /*18ba0*/  F2FP.BF16.F32.PACK_AB R52, R136, R139 ;  /* 0x0000008b8834723e */ /* 0x004fe200000010ff */
[----:B------:R-:W-:Y:S07]  /*18bb0*/  FADD.FTZ R134, R134, R137 ;  /* 0x0000008986867221 */ /* 0x000fee0000010000 */
[----:B------:R-:W1:Y:S01]  /*18bc0*/  MUFU.EX2 R141, R168 ;  /* 0x000000a8008d7308 */ /* 0x000e620000000800 */
[C---:B------:R-:W-:Y:S09]  /*18bd0*/  HMMA.16816.F32.BF16 R4, R56.reuse, R64, R4 ;  /* 0x000000403804723c */ /* 0x040ff20000041804 */
[----:B------:R-:W-:Y:S01]  /*18be0*/  MUFU.EX2 R138, R138 ;  /* 0x0000008a008a7308 */ /* 0x000fe20000000800 */
[----:B----4-:R-:W-:Y:S01]  /*18bf0*/  F2FP.BF16.F32.PACK_AB R53, R140, R167 ;  /* 0x000000a78c35723e */ /* 0x010fe200000010ff */
[----:B------:R-:W-:Y:S08]  /*18c00*/  FADD.FTZ R132, R132, R129 ;  /* 0x0000008184847221 */ /* 0x000ff00000010000 */
[----:B------:R-:W2:Y:S01]  /*18c10*/  MUFU.EX2 R143, R143 ;  /* 0x0000008f008f7308 */ /* 0x000ea20000000800 */
[C---:B------:R-:W-:Y:S01]  /*18c20*/  HMMA.16816.F32.BF16 R8, R56.reuse, R66, R8 ;  /* 0x000000423808723c */ /* 0x040fe20000041808 */
[----:B------:R-:W4:Y:S08]  /*18c30*/  LDSM.16.MT88.4 R64, [R119+0xe000] ;  /* 0x00e000007740783b */ /* 0x000f300000004200 */
[----:B------:R-:W-:Y:S01]  /*18c40*/  MUFU.EX2 R184, R184 ;  /* 0x000000b800b87308 */ /* 0x000fe20000000800 */
[----:B------:R-:W-:Y:S01]  /*18c50*/  FADD.FTZ R134, R131, R134 ;  /* 0x0000008683867221 */ /* 0x000fe20000010000 */
[----:B-1----:R-:W-:Y:S08]  /*18c60*/  F2FP.BF16.F32.PACK_AB R54, R141, R142 ;  /* 0x0000008e8d36723e */ /* 0x002ff000000010ff */
[----:B------:R-:W-:Y:S01]  /*18c70*/  MUFU.EX2 R183, R183 ;  /* 0x000000b700b77308 */ /* 0x000fe20000000800 */
[C---:B------:R-:W-:Y:S03]  /*18c80*/  HMMA.16816.F32.BF16 R12, R56.reuse, R68, R12 ;  /* 0x00000044380c723c */ /* 0x040fe6000004180c */
[----:B------:R-:W-:Y:S01]  /*18c90*/  FADD.FTZ R167, R167, R134 ;  /* 0x00000086a7a77221 */ /* 0x000fe20000010000 */
[C---:B--2---:R-:W-:Y:S03]  /*18ca0*/  F2FP.BF16.F32.PACK_AB R55, R143.reuse, R138 ;  /* 0x0000008a8f37723e */ /* 0x044fe600000010ff */
[----:B------:R-:W-:Y:S01]  /*18cb0*/  FADD.FTZ R167, R140, R167 ;  /* 0x000000a78ca77221 */ /* 0x000fe20000010000 */
[C---:B------:R-:W-:Y:S01]  /*18cc0*/  HMMA.16816.F32.BF16 R16, R56.reuse, R70, R16 ;  /* 0x000000463810723c */ /* 0x040fe20000041810 */
[----:B------:R-:W1:Y:S02]  /*18cd0*/  LDSM.16.MT88.4 R68, [R116+0xe000] ;  /* 0x00e000007444783b */ /* 0x000e640000004200 */
[----:B------:R-:W-:Y:S04]  /*18ce0*/  FADD.FTZ R138, R138, R167 ;  /* 0x000000a78a8a7221 */ /* 0x000fe80000010000 */
[----:B------:R-:W-:Y:S01]  /*18cf0*/  FADD.FTZ R138, R143, R138 ;  /* 0x0000008a8f8a7221 */ /* 0x000fe20000010000 */
[C---:B------:R-:W-:Y:S08]  /*18d00*/  HMMA.16816.F32.BF16 R20, R56.reuse, R60, R20 ;  /* 0x0000003c3814723c */ /* 0x040ff00000041814 */
[C---:B------:R-:W-:Y:S01]  /*18d10*/  HMMA.16816.F32.BF16 R24, R56.reuse, R62, R24 ;  /* 0x0000003e3818723c */ /* 0x040fe20000041818 */
[----:B------:R-:W2:Y:S07]  /*18d20*/  LDSM.16.MT88.4 R60, [R119+0xa400] ;  /* 0x00a40000773c783b */ /* 0x000eae0000004200 */
[C---:B---3--:R-:W-:Y:S08]  /*18d30*/  HMMA.16816.F32.BF16 R28, R56.reuse, R72, R28 ;  /* 0x00000048381c723c */ /* 0x048ff0000004181c */
[C---:B------:R-:W-:Y:S01]  /*18d40*/  HMMA.16816.F32.BF16 R32, R56.reuse, R74, R32 ;  /* 0x0000004a3820723c */ /* 0x040fe20000041820 */
[----:B------:R-:W-:Y:S07]  /*18d50*/  LDSM.16.MT88.4 R72, [R119+0xc400] ;  /* 0x00c400007748783b */ /* 0x000fee0000004200 */
[C---:B----4-:R-:W-:Y:S08]  /*18d60*/  HMMA.16816.F32.BF16 R36, R56.reuse, R64, R36 ;  /* 0x000000403824723c */ /* 0x050ff00000041824 */
[C---:B------:R-:W-:Y:S01]  /*18d70*/  HMMA.16816.F32.BF16 R40, R56.reuse, R66, R40 ;  /* 0x000000423828723c */ /* 0x040fe20000041828 */
[----:B------:R-:W3:Y:S07]  /*18d80*/  LDSM.16.MT88.4 R64, [R116+0xa400] ;  /* 0x00a400007440783b */ /* 0x000eee0000004200 */
[C---:B-1----:R-:W-:Y:S08]  /*18d90*/  HMMA.16816.F32.BF16 R44, R56.reuse, R68, R44 ;  /* 0x00000044382c723c */ /* 0x042ff0000004182c */
[----:B------:R-:W-:Y:S01]  /*18da0*/  HMMA.16816.F32.BF16 R48, R56, R70, R48 ;  /* 0x000000463830723c */ /* 0x000fe20000041830 */
[----:B------:R-:W1:Y:S07]  /*18db0*/  LDSM.16.MT88.4 R56, [R116+0xc400] ;  /* 0x00c400007438783b */ /* 0x000e6e0000004200 */
[C---:B--2---:R-:W-:Y:S01]  /*18dc0*/  HMMA.16816.F32.BF16 R4, R52.reuse, R60, R4 ;  /* 0x0000003c3404723c */ /* 0x044fe20000041804 */
[----:B------:R-:W2:Y:S07]  /*18dd0*/  LDSM.16.MT88.4 R68, [R119+0xe400] ;  /* 0x00e400007744783b */ /* 0x000eae0000004200 */
[C---:B------:R-:W-:Y:S01]  /*18de0*/  HMMA.16816.F32.BF16 R8, R52.reuse, R62, R8 ;  /* 0x0000003e3408723c */ /* 0x040fe20000041808 */
[----:B------:R-:W4:Y:S07]  /*18df0*/  LDSM.16.MT88.4 R60, [R116+0xe400] ;  /* 0x00e40000743c783b */ /* 0x000f2e0000004200 */
[C---:B---3--:R-:W-:Y:S08]  /*18e00*/  HMMA.16816.F32.BF16 R12, R52.reuse, R64, R12 ;  /* 0x00000040340c723c */ /* 0x048ff0000004180c */
[C---:B------:R-:W-:Y:S01]  /*18e10*/  HMMA.16816.F32.BF16 R16, R52.reuse, R66, R16 ;  /* 0x000000423410723c */ /* 0x040fe20000041810 */
[----:B------:R-:W-:Y:S07]  /*18e20*/  LDSM.16.MT88.4 R64, [R116+0xa800] ;  /* 0x00a800007440783b */ /* 0x000fee0000004200 */
[C---:B------:R-:W-:Y:S08]  /*18e30*/  HMMA.16816.F32.BF16 R20, R52.reuse, R72, R20 ;  /* 0x000000483414723c */ /* 0x040ff00000041814 */
        /* <DEDUP_REMOVED lines=15> */
[C---:B------:R-:W-:Y:S01]  /*18f30*/  F2FP.BF16.F32.PACK_AB R55, R123.reuse, R124 ;  /* 0x0000007c7b37723e */ /* 0x040fe200000010ff */
[----:B------:R-:W-:Y:S04]  /*18f40*/  FADD.FTZ R169, R170, R169 ;  /* 0x000000a9aaa97221 */ /* 0x000fe80000010000 */
[----:B------:R-:W-:Y:S02]  /*18f50*/  FADD.FTZ R124, R124, R169 ;  /* 0x000000a97c7c7221 */ /* 0x000fe40000010000 */
[C---:B-1----:R-:W-:Y:S01]  /*18f60*/  HMMA.16816.F32.BF16 R4, R52.reuse, R56, R4 ;  /* 0x000000383404723c */ /* 0x042fe20000041804 */
[----:B------:R-:W-:Y:S02]  /*18f70*/  MUFU.EX2 R56, R92 ;  /* 0x0000005c00387308 */ /* 0x000fe40000000800 */
[----:B------:R-:W-:Y:S08]  /*18f80*/  FADD.FTZ R124, R123, R124 ;  /* 0x0000007c7b7c7221 */ /* 0x000ff00000010000 */
[----:B------:R-:W1:Y:S01]  /*18f90*/  MUFU.EX2 R57, R93 ;  /* 0x0000005d00397308 */ /* 0x000e620000000800 */
[C---:B------:R-:W-:Y:S09]  /*18fa0*/  HMMA.16816.F32.BF16 R8, R52.reuse, R58, R8 ;  /* 0x0000003a3408723c */ /* 0x040ff20000041808 */
[----:B------:R-:W-:Y:S10]  /*18fb0*/  MUFU.EX2 R59, R95 ;  /* 0x0000005f003b7308 */ /* 0x000ff40000000800 */
[----:B------:R-:W4:Y:S01]  /*18fc0*/  MUFU.EX2 R58, R104 ;  /* 0x00000068003a7308 */ /* 0x000f220000000800 */
[C---:B------:R-:W-:Y:S09]  /*18fd0*/  HMMA.16816.F32.BF16 R12, R52.reuse, R64, R12 ;  /* 0x00000040340c723c */ /* 0x040ff2000004180c */
[----:B------:R5:W3:Y:S01]  /*18fe0*/  MUFU.EX2 R64, R94 ;  /* 0x0000005e00407308 */ /* 0x000ae20000000800 */
[C---:B------:R-:W-:Y:S01]  /*18ff0*/  HMMA.16816.F32.BF16 R16, R52.reuse, R66, R16 ;  /* 0x000000423410723c */ /* 0x040fe20000041810 */
[----:B-----5:R-:W5:Y:S07]  /*19000*/  LDSM.16.MT88.4 R92, [R119+0xcc00] ;  /* 0x00cc0000775c783b */ /* 0x020f6e0000004200 */
[C---:B--2---:R-:W-:Y:S03]  /*19010*/  HMMA.16816.F32.BF16 R20, R52.reuse, R68, R20 ;  /* 0x000000443414723c */ /* 0x044fe60000041814 */
[----:B-1----:R-:W-:Y:S02]  /*19020*/  F2FP.BF16.F32.PACK_AB R68, R57, R56 ;  /* 0x000000383944723e */ /* 0x002fe400000010ff */
[----:B----4-:R-:W-:Y:S01]  /*19030*/  F2FP.BF16.F32.PACK_AB R69, R58, R59 ;  /* 0x0000003b3a45723e */ /* 0x010fe200000010ff */
[----:B------:R-:W-:Y:S02]  /*19040*/  FADD.FTZ R59, R59, R124 ;  /* 0x0000007c3b3b7221 */ /* 0x000fe40000010000 */
        /* <DEDUP_REMOVED lines=13> */
[C---:B------:R-:W-:Y:S01]  /*19120*/  HMMA.16816.F32.BF16 R112, R68.reuse, R108, R4 ;  /* 0x0000006c4470723c */ /* 0x040fe20000041804 */
[----:B------:R-:W2:Y:S07]  /*19130*/  LDSM.16.MT88.4 R4, [R116+0xec00] ;  /* 0x00ec00007404783b */ /* 0x000eae0000004200 */
        /* <DEDUP_REMOVED lines=9> */
[C---:B-----5:R-:W-:Y:S03]  /*191d0*/  HMMA.16816.F32.BF16 R96, R68.reuse, R92, R20 ;  /* 0x0000005c4460723c */ /* 0x060fe60000041814 */
[----:B------:R-:W-:Y:S04]  /*191e0*/  FADD.FTZ R9, R173, R172 ;  /* 0x000000acad097221 */ /* 0x000fe80000010000 */
[----:B------:R-:W-:Y:S01]  /*191f0*/  FADD.FTZ R9, R174, R9 ;  /* 0x00000009ae097221 */ /* 0x000fe20000010000 */
[C---:B------:R-:W-:Y:S08]  /*19200*/  HMMA.16816.F32.BF16 R92, R68.reuse, R94, R24 ;  /* 0x0000005e445c723c */ /* 0x040ff00000041818 */
[C---:B------:R-:W-:Y:S08]  /*19210*/  HMMA.16816.F32.BF16 R88, R68.reuse, R84, R28 ;  /* 0x000000544458723c */ /* 0x040ff0000004181c */
[C---:B------:R-:W-:Y:S08]  /*19220*/  HMMA.16816.F32.BF16 R84, R68.reuse, R86, R32 ;  /* 0x000000564454723c */ /* 0x040ff00000041820 */
[C---:B-1----:R-:W-:Y:S08]  /*19230*/  HMMA.16816.F32.BF16 R80, R68.reuse, R76, R36 ;  /* 0x0000004c4450723c */ /* 0x042ff00000041824 */
[C---:B------:R-:W-:Y:S08]  /*19240*/  HMMA.16816.F32.BF16 R76, R68.reuse, R78, R40 ;  /* 0x0000004e444c723c */ /* 0x040ff00000041828 */
[C---:B--2---:R-:W-:Y:S03]  /*19250*/  HMMA.16816.F32.BF16 R72, R68.reuse, R4, R44 ;  /* 0x000000044448723c */ /* 0x044fe6000004182c */
[----:B------:R-:W-:Y:S04]  /*19260*/  FADD.FTZ R4, R56, R9 ;  /* 0x0000000938047221 */ /* 0x000fe80000010000 */
[----:B------:R-:W-:Y:S01]  /*19270*/  FADD.FTZ R4, R57, R4 ;  /* 0x0000000439047221 */ /* 0x000fe20000010000 */
[----:B------:R-:W-:Y:S03]  /*19280*/  HMMA.16816.F32.BF16 R68, R68, R6, R48 ;  /* 0x000000064444723c */ /* 0x000fe60000041830 */
[----:B------:R-:W-:Y:S04]  /*19290*/  FADD.FTZ R133, R133, R4 ;  /* 0x0000000485857221 */ /* 0x000fe80000010000 */
[----:B------:R-:W-:Y:S01]  /*192a0*/  FADD.FTZ R165, R184, R133 ;  /* 0x00000085b8a57221 */ /* 0x000fe20000010000 */
[----:B------:R-:W-:Y:S01]  /*192b0*/  @!UPT UIADD3 URZ, UPT, UPT, URZ, URZ, URZ ;  /* 0x000000fffffff290 */ /* 0x000fe2000fffe0ff */
[----:B------:R-:W-:Y:S11]  /*192c0*/  @P1 BRA `(.L_x_1871) ;  /* 0xffffffc400101947 */ /* 0x000ff6000383ffff */
.L_x_1867:
        /* <DEDUP_REMOVED lines=20> */
[----:B------:R-:W-:Y:S01]  /*19410*/  LOP3.LUT R10, R5, 0xc0, RZ, 0xc0, !PT ;  /* 0x000000c0050a7812 */ /* 0x000fe200078ec0ff */
[----:B---3--:R-:W-:Y:S02]  /*19420*/  FADD.FTZ R6, R11, R6 ;  /* 0x000000060b067221 */ /* 0x008fe40000010000 */
[----:B------:R-:W2:Y:S01]  /*19430*/  MUFU.RCP R9, R7 ;  /* 0x0000000700097308 */ /* 0x000ea20000001000 */
[----:B------:R-:W-:-:S02]  /*19440*/  FSETP.NE.FTZ.AND P4, PT, R7, RZ, PT ;  /* 0x000000ff0700720b */ /* 0x000fc40003f95000 */
[----:B------:R-:W-:Y:S02]  /*19450*/  LOP3.LUT R3, R10, 0x18, R153, 0xf8, !PT ;  /* 0x000000180a037812 */ /* 0x000fe400078ef899 */
[----:B------:R-:W-:Y:S02]  /*19460*/  FSETP.NE.FTZ.AND P3, PT, R6, RZ, PT ;  /* 0x000000ff0600720b */ /* 0x000fe40003f75000 */
[----:B------:R-:W-:Y:S01]  /*19470*/  LOP3.LUT R3, R4, R3, RZ, 0xfc, !PT ;  /* 0x0000000304037212 */ /* 0x000fe200078efcff */
[----:B------:R-:W3:Y:S01]  /*19480*/  MUFU.RCP R8, R6 ;  /* 0x0000000600087308 */ /* 0x000ee20000001000 */
[----:B------:R-:W-:Y:S02]  /*19490*/  SHF.L.U32 R4, R153, 0x2, RZ ;  /* 0x0000000299047819 */ /* 0x000fe400000006ff */
[----:B------:R-:W-:Y:S02]  /*194a0*/  LEA R11, R3, UR4, 0x1 ;  /* 0x00000004030b7c11 */ /* 0x000fe4000f8e08ff */
[C---:B------:R-:W-:Y:S01]  /*194b0*/  LOP3.LUT R5, R4.reuse, 0x20, RZ, 0xc0, !PT ;  /* 0x0000002004057812 */ /* 0x040fe200078ec0ff */
[----:B------:R-:W5:Y:S01]  /*194c0*/  LDC.U8 R3, c[0x0][0x548] ;  /* 0x00015200ff037b82 */ /* 0x000f620000000000 */
[----:B------:R-:W-:Y:S01]  /*194d0*/  LOP3.LUT R4, R4, 0x40, RZ, 0xc0, !PT ;  /* 0x0000004004047812 */ /* 0x000fe200078ec0ff */
[----:B------:R-:W4:Y:S01]  /*194e0*/  @P4 MUFU.LG2 R7, R7 ;  /* 0x0000000700074308 */ /* 0x000f220000000c00 */
[----:B------:R-:W-:-:S02]  /*194f0*/  IADD3 R13, PT, PT, R11, -R5, RZ ;  /* 0x800000050b0d7210 */ /* 0x000fc40007ffe0ff */
[----:B--2---:R-:W-:Y:S02]  /*19500*/  FSEL R9, R9, 1, P4 ;  /* 0x3f80000009097808 */ /* 0x004fe40002000000 */
[-C--:B------:R-:W-:Y:S01]  /*19510*/  IADD3 R15, PT, PT, R11, -R4.reuse, RZ ;  /* 0x800000040b0f7210 */ /* 0x080fe20007ffe0ff */
[----:B------:R-:W2:Y:S01]  /*19520*/  @P4 LDC R25, c[0x0][0x458] ;  /* 0x00011600ff194b82 */ /* 0x000ea20000000800 */
        /* <DEDUP_REMOVED lines=65> */
[----:B------:R-:W3:Y:S01]  /*19940*/  @!P1 LDC.64 R4, c[0x0][0x400] ;  /* 0x00010000ff049b82 */ /* 0x000ee20000000a00 */
[----:B------:R-:W-:Y:S01]  /*19950*/  F2FP.BF16.F32.PACK_AB R90, R91, R90 ;  /* 0x0000005a5b5a723e */ /* 0x000fe200000010ff */
[----:B------:R-:W-:Y:S01]  /*19960*/  STS [R13+0x10], R108 ;  /* 0x0000106c0d007388 */ /* 0x000fe20000000800 */
[----:B------:R-:W-:Y:S01]  /*19970*/  F2FP.BF16.F32.PACK_AB R84, R85, R84 ;  /* 0x000000545554723e */ /* 0x000fe200000010ff */
[----:B------:R-:W1:Y:S01]  /*19980*/  @P3 MUFU.LG2 R6, R6 ;  /* 0x0000000600063308 */ /* 0x000e620000000c00 */
        /* <DEDUP_REMOVED lines=15> */
[----:B-----5:R-:W-:-:S03]  /*19a80*/  ISETP.NE.AND P2, PT, R3, RZ, PT ;  /* 0x000000ff0300720c */ /* 0x020fc60003f45270 */
[----:B------:R-:W-:Y:S01]  /*19a90*/  STS [R11+0x1000], R96 ;  /* 0x001000600b007388 */ /* 0x000fe20000000800 */
[----:B------:R-:W-:-:S03]  /*19aa0*/  ISETP.NE.OR P0, PT, R152, -0x1, !P2 ;  /* 0xffffffff9800780c */ /* 0x000fc60005705670 */
[----:B------:R-:W-:Y:S04]  /*19ab0*/  STS [R11+0x1200], R98 ;  /* 0x001200620b007388 */ /* 0x000fe80000000800 */
[----:B------:R-:W-:Y:S02]  /*19ac0*/  STS [R13+0x1010], R92 ;  /* 0x0010105c0d007388 */ /* 0x000fe40000000800 */
[----:B------:R-:W4:Y:S02]  /*19ad0*/  @!P2 LDC R8, c[0x0][0x3e0] ;  /* 0x0000f800ff08ab82 */ /* 0x000f240000000800 */
[----:B------:R-:W-:Y:S04]  /*19ae0*/  STS [R13+0x1210], R94 ;  /* 0x0012105e0d007388 */ /* 0x000fe80000000800 */
[----:B------:R-:W-:Y:S04]  /*19af0*/  STS [R15+0x1020], R88 ;  /* 0x001020580f007388 */ /* 0x000fe80000000800 */
[----:B------:R-:W-:Y:S04]  /*19b00*/  STS [R15+0x1220], R90 ;  /* 0x0012205a0f007388 */ /* 0x000fe80000000800 */
[----:B------:R-:W-:Y:S04]  /*19b10*/  STS [R17+0x1030], R84 ;  /* 0x0010305411007388 */ /* 0x000fe80000000800 */
[----:B------:R-:W-:Y:S04]  /*19b20*/  STS [R17+0x1230], R86 ;  /* 0x0012305611007388 */ /* 0x000fe80000000800 */
[----:B------:R-:W-:Y:S01]  /*19b30*/  STS [R11+0x2000], R80 ;  /* 0x002000500b007388 */ /* 0x000fe20000000800 */
[----:B----4-:R-:W-:-:S03]  /*19b40*/  @!P2 IMAD R8, R154, R8, R155 ;  /* 0x000000089a08a224 */ /* 0x010fc600078e029b */
[----:B------:R4:W-:Y:S04]  /*19b50*/  STS [R11+0x2200], R82 ;  /* 0x002200520b007388 */ /* 0x0009e80000000800 */
[----:B------:R-:W-:Y:S04]  /*19b60*/  STS [R13+0x2010], R76 ;  /* 0x0020104c0d007388 */ /* 0x000fe80000000800 */
[----:B------:R5:W-:Y:S04]  /*19b70*/  STS [R13+0x2210], R78 ;  /* 0x0022104e0d007388 */ /* 0x000be80000000800 */
[----:B------:R-:W-:Y:S04]  /*19b80*/  STS [R15+0x2020], R72 ;  /* 0x002020480f007388 */ /* 0x000fe80000000800 */
[----:B------:R3:W-:Y:S04]  /*19b90*/  STS [R15+0x2220], R74 ;  /* 0x0022204a0f007388 */ /* 0x0007e80000000800 */
[----:B------:R1:W-:Y:S04]  /*19ba0*/  STS [R17+0x2030], R9 ;  /* 0x0020300911007388 */ /* 0x0003e80000000800 */
[----:B------:R1:W-:Y:S01]  /*19bb0*/  STS [R17+0x2230], R70 ;  /* 0x0022304611007388 */ /* 0x0003e20000000800 */
[----:B----4-:R-:W4:Y:S08]  /*19bc0*/  LDC R11, c[0x0][0x434] ;  /* 0x00010d00ff0b7b82 */ /* 0x010f300000000800 */
[----:B------:R-:W-:Y:S08]  /*19bd0*/  BAR.SYNC.DEFER_BLOCKING 0x0 ;  /* 0x0000000000007b1d */ /* 0x000ff00000010000 */
[----:B-----5:R-:W5:Y:S01]  /*19be0*/  @P3 LDC R13, c[0x0][0x458] ;  /* 0x00011600ff0d3b82 */ /* 0x020f620000000800 */
[----:B------:R-:W5:Y:S01]  /*19bf0*/  S2R R3, SR_TID.X ;  /* 0x0000000000037919 */ /* 0x000f620000002100 */
        /* <DEDUP_REMOVED lines=11> */
[-C--:B----4-:R-:W-:Y:S02]  /*19cb0*/  @!P0 IMAD R152, R154, R11.reuse, RZ ;  /* 0x0000000b9a988224 */ /* 0x090fe400078e02ff */
[----:B------:R-:W-:Y:S02]  /*19cc0*/  @!P2 IMAD R15, R8, R11, RZ ;  /* 0x0000000b080fa224 */ /* 0x000fe400078e02ff */
[----:B-----5:R-:W-:Y:S01]  /*19cd0*/  @P3 FFMA.FTZ R2, R0, R13, R7 ;  /* 0x0000000d00023223 */ /* 0x020fe20000010007 */
        /* <DEDUP_REMOVED lines=20> */
.L_x_1873:
[----:B------:R-:W-:Y:S05]  /*19e20*/  BSYNC.RECONVERGENT B0 ;  /* 0x0000000000007941 */ /* 0x000fea0003800200 */
.L_x_1872:
[----:B------:R-:W-:Y:S01]  /*19e30*/  MOV R11, RZ ;  /* 0x000000ff000b7202 */ /* 0x000fe20000000f00 */
[----:B------:R-:W2:Y:S01]  /*19e40*/  LDCU.64 UR4, c[0x0][0x410] ;  /* 0x00008200ff0477ac */ /* 0x000ea20008000a00 */
[----:B------:R-:W-:Y:S01]  /*19e50*/  @P1 MOV R14, R16 ;  /* 0x00000010000e1202 */ /* 0x000fe20000000f00 */
[----:B------:R-:W-:Y:S01]  /*19e60*/  BSSY.RECONVERGENT B0, `(.L_x_1874) ;  /* 0x0000018000007945 */ /* 0x000fe20003800200 */
[----:B------:R-:W-:-:S04]  /*19e70*/  IMAD.WIDE.U32 R10, R156, UR8, R10 ;  /* 0x000000089c0a7c25 */ /* 0x000fc8000f8e000a */
[----:B------:R-:W-:Y:S01]  /*19e80*/  IMAD R0, R156, UR9, R11 ;  /* 0x000000099c007c24 */ /* 0x000fe2000f8e020b */
[----:B------:R-:W-:Y:S01]  /*19e90*/  IADD3 R16, P0, PT, R14, R10, RZ ;  /* 0x0000000a0e107210 */ /* 0x000fe20007f1e0ff */
[----:B------:R-:W-:Y:S01]  /*19ea0*/  IMAD.IADD R156, R157, 0x1, -R156 ;  /* 0x000000019d9c7824 */ /* 0x000fe200078e0a9c */
[----:B------:R3:W4:Y:S02]  /*19eb0*/  LDS.128 R12, [R161] ;  /* 0x00000000a10c7984 */ /* 0x0007240000000c00 */
[----:B------:R-:W-:Y:S01]  /*19ec0*/  IADD3.X R17, PT, PT, R5, R0, RZ, P0, !PT ;  /* 0x0000000005117210 */ /* 0x000fe200007fe4ff */
[C---:B------:R-:W-:Y:S01]  /*19ed0*/  VIADD R5, R3.reuse, 0x20 ;  /* 0x0000002003057836 */ /* 0x040fe20000000000 */
[----:B-1----:R3:W1:Y:S01]  /*19ee0*/  LDS.128 R8, [R161+0x1000] ;  /* 0x00100000a1087984 */ /* 0x0026620000000c00 */
[-C--:B------:R-:W-:Y:S01]  /*19ef0*/  ISETP.GE.AND P0, PT, R3, R156.reuse, PT ;  /* 0x0000009c0300720c */ /* 0x080fe20003f06270 */
[----:B--2---:R-:W-:Y:S02]  /*19f00*/  IMAD.WIDE.U32 R16, R155, UR4, R16 ;  /* 0x000000049b107c25 */ /* 0x004fe4000f8e0010 */
[----:B------:R-:W-:-:S02]  /*19f10*/  ISETP.GE.AND P1, PT, R5, R156, PT ;  /* 0x0000009c0500720c */ /* 0x000fc40003f26270 */
[----:B------:R3:W2:Y:S01]  /*19f20*/  LDS.128 R4, [R161+0x2000] ;  /* 0x00200000a1047984 */ /* 0x0006a20000000c00 */
[----:B------:R-:W-:-:S07]  /*19f30*/  IMAD R19, R155, UR5, R17 ;  /* 0x000000059b137c24 */ /* 0x000fce000f8e0211 */
[----:B------:R-:W-:Y:S05]  /*19f40*/  @P0 BRA `(.L_x_1875) ;  /* 0x0000000000240947 */ /* 0x000fea0003800000 */
[----:B------:R-:W5:Y:S01]  /*19f50*/  LDCU.64 UR4, c[0x0][0x3f0] ;  /* 0x00007e00ff0477ac */ /* 0x000f620008000a00 */
[----:B------:R-:W-:-:S05]  /*19f60*/  MOV R18, R16 ;  /* 0x0000001000127202 */ /* 0x000fca0000000f00 */
[----:B------:R-:W-:-:S04]  /*19f70*/  IMAD.WIDE.U32 R24, R3, UR8, R18 ;  /* 0x0000000803187c25 */ /* 0x000fc8000f8e0012 */
[----:B------:R-:W-:Y:S01]  /*19f80*/  IMAD R0, R3, UR9, R25 ;  /* 0x0000000903007c24 */ /* 0x000fe2000f8e0219 */
[----:B-----5:R-:W-:-:S04]  /*19f90*/  LEA R26, P0, R24, UR4, 0x1 ;  /* 0x00000004181a7c11 */ /* 0x020fc8000f8008ff */
[----:B------:R-:W-:-:S05]  /*19fa0*/  LEA.HI.X R27, R24, UR5, R0, 0x1, P0 ;  /* 0x00000005181b7c11 */ /* 0x000fca00080f0c00 */
[----:B----4-:R4:W-:Y:S04]  /*19fb0*/  STG.E.128 desc[UR6][R26.64], R12 ;  /* 0x0000000c1a007986 */ /* 0x0109e8000c101d06 */
[----:B-1----:R4:W-:Y:S04]  /*19fc0*/  STG.E.128 desc[UR6][R26.64+0x40], R8 ;  /* 0x000040081a007986 */ /* 0x0029e8000c101d06 */
[----:B--2---:R4:W-:Y:S02]  /*19fd0*/  STG.E.128 desc[UR6][R26.64+0x80], R4 ;  /* 0x000080041a007986 */ /* 0x0049e4000c101d06 */
.L_x_1875:
[----:B------:R-:W-:Y:S05]  /*19fe0*/  BSYNC.RECONVERGENT B0 ;  /* 0x0000000000007941 */ /* 0x000fea0003800200 */
.L_x_1874:
[----:B--2-4-:R2:W4:Y:S04]  /*19ff0*/  LDS.128 R4, [R161+0x1800] ;  /* 0x00180000a1047984 */ /* 0x0145280000000c00 */
[----:B-1----:R2:W1:Y:S01]  /*1a000*/  LDS.128 R8, [R161+0x2800] ;  /* 0x00280000a1087984 */ /* 0x0024620000000c00 */
        /* <DEDUP_REMOVED lines=14> */
[----:B-1----:R-:W-:Y:S01]  /*1a0f0*/  STG.E.128 desc[UR6][R2.64+0x80], R8 ;  /* 0x0000800802007986 */ /* 0x002fe2000c101d06 */
[----:B------:R-:W-:Y:S05]  /*1a100*/  EXIT ;  /* 0x000000000000794d */ /* 0x000fea0003800000 */
.L_x_1876:
        /* <DEDUP_REMOVED lines=15> */
.L_x_5493:


//--------------------- .text._ZN5flash24flash_fwd_splitkv_kernelI23Flash_fwd_kernel_traitsILi96ELi64ELi128ELi4ELb0ELb0EN7cutlass10bfloat16_tE19Flash_kernel_traitsILi96ELi64ELi128ELi4ES3_EELb1ELb0ELb1ELb0ELb0ELb0ELb0ELb1EEEvNS_16Flash_fwd_paramsE --------------------------
	.section	.text._ZN5flash24flash_fwd_splitkv_kernelI23Flash_fwd_kernel_traitsILi96ELi64ELi128ELi4ELb0ELb0EN7cutlass10bfloat16_tE19Flash_kernel_traitsILi96ELi64ELi128ELi4ES3_EELb1ELb0ELb1ELb0ELb0ELb0ELb0ELb1EEEvNS_16Flash_fwd_paramsE,"ax",@progbits
	.align	128
        .global         _ZN5flash24flash_fwd_splitkv_kernelI23Flash_fwd_kernel_traitsILi96ELi64ELi128ELi4ELb0ELb0EN7cutlass10bfloat16_tE19Flash_kernel_traitsILi96ELi64ELi128ELi4ES3_EELb1ELb0ELb1ELb0ELb0ELb0ELb0ELb1EEEvNS_16Flash_fwd_paramsE
        .type           _ZN5flash24flash_fwd_splitkv_kernelI23Flash_fwd_kernel_traitsILi96ELi64ELi128ELi4ELb0ELb0EN7cutlass10bfloat16_tE19Flash_kernel_traitsILi96ELi64ELi128ELi4ES3_EELb1ELb0ELb1ELb0ELb0ELb0ELb0ELb1EEEvNS_16Flash_fwd_paramsE,@function
        .size           _ZN5flash24flash_fwd_splitkv_kernelI23Flash_fwd_kernel_traitsILi96ELi64ELi128ELi4ELb0ELb0EN7cutlass10bfloat16_tE19Flash_kernel_traitsILi96ELi64ELi128ELi4ES3_EELb1ELb0ELb1ELb0ELb0ELb0ELb0ELb1EEEvNS_16Flash_fwd_paramsE,(.L_x_5494 - _ZN5flash24flash_fwd_splitkv_kernelI23Flash_fwd_kernel_traitsILi96ELi64ELi128ELi4ELb0ELb0EN7cutlass10bfloat16_tE19Flash_kernel_traitsILi96ELi64ELi128ELi4ES3_EELb1ELb0ELb1ELb0ELb0ELb0ELb0ELb1EEEvNS_16Flash_fwd_paramsE)
        .other          _ZN5flash24flash_fwd_splitkv_kernelI23Flash_fwd_kernel_traitsILi96ELi64ELi128ELi4ELb0ELb0EN7cutlass10bfloat16_tE19Flash_kernel_traitsILi96ELi64ELi128ELi4ES3_EELb1ELb0ELb1ELb0ELb0ELb0ELb0ELb1EEEvNS_16Flash_fwd_paramsE,@"STO_CUDA_ENTRY STV_DEFAULT"
_ZN5flash24flash_fwd_splitkv_kernelI23Flash_fwd_kernel_traitsILi96ELi64ELi128ELi4ELb0ELb0EN7cutlass10bfloat16_tE19Flash_kernel_traitsILi96ELi64ELi128ELi4ES3_EELb1ELb0ELb1ELb0ELb0ELb0ELb0ELb1EEEvNS_16Flash_fwd_paramsE:
.text._ZN5flash24flash_fwd_splitkv_kernelI23Flash_fwd_kernel_traitsILi96ELi64ELi128ELi4ELb0ELb0EN7cutlass10bfloat16_tE19Flash_kernel_traitsILi96ELi64ELi128ELi4ES3_EELb1ELb0ELb1ELb0ELb0ELb0ELb0ELb1EEEvNS_16Flash_fwd_paramsE:
        /* <DEDUP_REMOVED lines=52> */
.L_x_1877:
        /* <DEDUP_REMOVED lines=69> */
.L_x_1880:
[----:B------:R-:W-:Y:S05]  /*0790*/  BSYNC.RECONVERGENT B0 ;  /* 0x0000000000007941 */ /* 0x000fea0003800200 */
.L_x_1879:
        /* <DEDUP_REMOVED lines=19> */
.L_x_1882:
[----:B------:R-:W-:Y:S05]  /*08d0*/  BSYNC.RECONVERGENT B0 ;  /* 0x0000000000007941 */ /* 0x000fea0003800200 */
.L_x_1881:
        /* <DEDUP_REMOVED lines=16> */
.L_x_1878:
        /* <DEDUP_REMOVED lines=11> */
.L_x_1883:
[----:B------:R-:W-:Y:S05]  /*0a90*/  BRA.U !UP0, `(.L_x_1884) ;  /* 0x0000000508947547 */ /* 0x000fea000b800000 */
[----:B------:R-:W2:Y:S01]  /*0aa0*/  LDC R5, c[0x0][0x4f0] ;  /* 0x00013c00ff057b82 */ /* 0x000ea20000000800 */
[----:B------:R-:W-:Y:S01]  /*0ab0*/  LEA R6, R56, 0xffffff80, 0x7 ;  /* 0xffffff8038067811 */ /* 0x000fe200078e38ff */
[----:B------:R-:W3:Y:S01]  /*0ac0*/  LDCU.64 UR4, c[0x0][0x4e8] ;  /* 0x00009d00ff0477ac */ /* 0x000ee20008000a00 */
[----:B------:R-:W4:Y:S05]  /*0ad0*/  LDCU.64 UR8, c[0x0][0x3a0] ;  /* 0x00007400ff0877ac */ /* 0x000f2a0008000a00 */
[----:B------:R-:W1:Y:S01]  /*0ae0*/  LDC R7, c[0x0][0x3e8] ;  /* 0x0000fa00ff077b82 */ /* 0x000e620000000800 */
        /* <DEDUP_REMOVED lines=8> */
[----:B-----5:R-:W-:Y:S01]  /*0b70*/  IMAD R4, R3, R2, RZ ;  /* 0x0000000203047224 */ /* 0x020fe200078e02ff */
[----:B------:R-:W-:-:S03]  /*0b80*/  IABS R3, R6 ;  /* 0x0000000600037213 */ /* 0x000fc60000000000 */
        /* <DEDUP_REMOVED lines=27> */
[----:B------:R-:W-:Y:S01]  /*0d40*/  SHF.R.S32.HI R5, RZ, 0x1f, R6 ;  /* 0x0000001fff057819 */ /* 0x000fe20000011406 */
        /* <DEDUP_REMOVED lines=17> */
[----:B------:R-:W-:Y:S02]  /*0e60*/  ISETP.GE.AND P0, PT, R0, RZ, PT ;  /* 0x000000ff0000720c */ /* 0x000fe40003f06270 */
[----:B------:R-:W-:-:S05]  /*0e70*/  LOP3.LUT R0, RZ, R7, RZ, 0x33, !PT ;  /* 0x00000007ff007212 */ /* 0x000fca00078e33ff */
[----:B------:R-:W-:Y:S02]  /*0e80*/  @P1 IADD3 R4, PT, PT, R4, 0x1, RZ ;  /* 0x0000000104041810 */ /* 0x000fe40007ffe0ff */
[----:B------:R-:W-:Y:S01]  /*0e90*/  ISETP.NE.AND P1, PT, R7, RZ, PT ;  /* 0x000000ff0700720c */ /* 0x000fe20003f25270 */
[----:B------:R-:W-:-:S04]  /*0ea0*/  IMAD R7, R5, R2, RZ ;  /* 0x0000000205077224 */ /* 0x000fc800078e02ff */
[----:B------:R-:W-:Y:S01]  /*0eb0*/  IMAD R7, R6, R3, R7 ;  /* 0x0000000306077224 */ /* 0x000fe200078e0207 */
        /* <DEDUP_REMOVED lines=10> */
[----:B------:R-:W-:Y:S01]  /*0f60*/  IMAD.IADD R13, R9, 0x1, R12 ;  /* 0x00000001090d7824 */ /* 0x000fe200078e020c */
[----:B------:R-:W-:Y:S01]  /*0f70*/  MOV R14, R16 ;  /* 0x00000010000e7202 */ /* 0x000fe20000000f00 */
[----:B------:R-:W-:Y:S02]  /*0f80*/  IMAD.MOV.U32 R9, RZ, RZ, R4 ;  /* 0x000000ffff097224 */ /* 0x000fe400078e0004 */
[----:B------:R-:W-:Y:S02]  /*0f90*/  IMAD.MOV.U32 R12, RZ, RZ, R8 ;  /* 0x000000ffff0c7224 */ /* 0x000fe400078e0008 */
[----:B------:R-:W-:Y:S01]  /*0fa0*/  IMAD.WIDE.U32 R14, R6, R2, R14 ;  /* 0x00000002060e7225 */ /* 0x000fe200078e000e */
[----:B------:R-:W-:-:S04]  /*0fb0*/  @!P0 IADD3 R9, PT, PT, -R9, RZ, RZ ;  /* 0x000000ff09098210 */ /* 0x000fc80007ffe1ff */
[----:B------:R-:W-:Y:S02]  /*0fc0*/  SEL R8, R0, R9, !P1 ;  /* 0x0000000900087207 */ /* 0x000fe40004800000 */
[----:B------:R-:W-:Y:S02]  /*0fd0*/  IADD3 R15, PT, PT, R15, R7, RZ ;  /* 0x000000070f0f7210 */ /* 0x000fe40007ffe0ff */
[----:B--2---:R-:W-:Y:S01]  /*0fe0*/  MOV R60, UR4 ;  /* 0x00000004003c7c02 */ /* 0x004fe20008000f00 */
[----:B------:R-:W-:Y:S02]  /*0ff0*/  IMAD.U32 R61, RZ, RZ, UR5 ;  /* 0x00000005ff3d7e24 */ /* 0x000fe4000f8e00ff */
[----:B-1----:R-:W-:-:S04]  /*1000*/  IMAD.WIDE.U32 R14, R8, UR8, R14 ;  /* 0x00000008080e7c25 */ /* 0x002fc8000f8e000e */
[----:B------:R-:W-:Y:S01]  /*1010*/  IMAD R5, R5, R60, RZ ;  /* 0x0000003c05057224 */ /* 0x000fe200078e02ff */
[----:B------:R-:W-:Y:S01]  /*1020*/  MOV R10, R14 ;  /* 0x0000000e000a7202 */ /* 0x000fe20000000f00 */
[----:B------:R-:W-:-:S04]  /*1030*/  IMAD.WIDE.U32 R12, R6, R60, R12 ;  /* 0x0000003c060c7225 */ /* 0x000fc800078e000c */
[----:B------:R-:W-:Y:S01]  /*1040*/  IMAD R5, R6, R61, R5 ;  /* 0x0000003d06057224 */ /* 0x000fe200078e0205 */
[----:B------:R-:W-:-:S04]  /*1050*/  SHF.R.S32.HI R6, RZ, 0x1f, R8 ;  /* 0x0000001fff067819 */ /* 0x000fc80000011408 */
[----:B------:R-:W-:Y:S01]  /*1060*/  IADD3 R13, PT, PT, R13, R5, RZ ;  /* 0x000000050d0d7210 */ /* 0x000fe20007ffe0ff */
[C---:B------:R-:W-:Y:S02]  /*1070*/  IMAD R7, R6.reuse, UR10, RZ ;  /* 0x0000000a06077c24 */ /* 0x040fe4000f8e02ff */
[----:B------:R-:W-:Y:S02]  /*1080*/  IMAD R5, R6, UR8, RZ ;  /* 0x0000000806057c24 */ /* 0x000fe4000f8e02ff */
[C---:B------:R-:W-:Y:S02]  /*1090*/  IMAD R7, R8.reuse, UR11, R7 ;  /* 0x0000000b08077c24 */ /* 0x040fe4000f8e0207 */
[----:B------:R-:W-:-:S04]  /*10a0*/  IMAD.WIDE.U32 R12, R8, UR10, R12 ;  /* 0x0000000a080c7c25 */ /* 0x000fc8000f8e000c */
[----:B------:R-:W-:Y:S01]  /*10b0*/  IMAD R5, R8, UR9, R5 ;  /* 0x0000000908057c24 */ /* 0x000fe2000f8e0205 */
[----:B------:R-:W-:-:S03]  /*10c0*/  IADD3 R8, PT, PT, R13, R7, RZ ;  /* 0x000000070d087210 */ /* 0x000fc60007ffe0ff */
[----:B------:R-:W-:Y:S01]  /*10d0*/  IMAD.IADD R9, R15, 0x1, R5 ;  /* 0x000000010f097824 */ /* 0x000fe200078e0205 */
[----:B------:R-:W-:Y:S06]  /*10e0*/  BRA `(.L_x_1885) ;  /* 0x00000004005c7947 */ /* 0x000fec0003800000 */
.L_x_1884:
[----:B------:R-:W-:-:S13]  /*10f0*/  ISETP.NE.AND P0, PT, R5, -0x1, PT ;  /* 0xffffffff0500780c */ /* 0x000fda0003f05270 */
[----:B------:R-:W-:Y:S05]  /*1100*/  @P0 BRA `(.L_x_1886) ;  /* 0x0000000000340947 */ /* 0x000fea0003800000 */
[----:B--2---:R-:W2:Y:S01]  /*1110*/  LDC.64 R2, c[0x0][0x3b8] ;  /* 0x0000ee00ff027b82 */ /* 0x004ea20000000a00 */
[----:B------:R-:W3:Y:S01]  /*1120*/  LDCU.64 UR4, c[0x0][0x3a0] ;  /* 0x00007400ff0477ac */ /* 0x000ee20008000a00 */
[----:B------:R-:W-:-:S05]  /*1130*/  SHF.R.S32.HI R7, RZ, 0x1f, R0 ;  /* 0x0000001fff077819 */ /* 0x000fca0000011400 */
[-C--:B--2---:R-:W-:Y:S01]  /*1140*/  IMAD R6, R7, R2.reuse, RZ ;  /* 0x0000000207067224 */ /* 0x084fe200078e02ff */
[----:B-----5:R-:W-:Y:S01]  /*1150*/  SHF.R.S32.HI R7, RZ, 0x1f, R4 ;  /* 0x0000001fff077819 */ /* 0x020fe20000011404 */
[----:B------:R-:W-:-:S04]  /*1160*/  IMAD.WIDE.U32 R8, R0, R2, RZ ;  /* 0x0000000200087225 */ /* 0x000fc800078e00ff */
[----:B------:R-:W-:Y:S02]  /*1170*/  IMAD R6, R0, R3, R6 ;  /* 0x0000000300067224 */ /* 0x000fe400078e0206 */
[----:B---3--:R-:W-:-:S03]  /*1180*/  IMAD R7, R7, UR4, RZ ;  /* 0x0000000407077c24 */ /* 0x008fc6000f8e02ff */
[----:B------:R-:W-:Y:S01]  /*1190*/  IADD3 R9, PT, PT, R9, R6, RZ ;  /* 0x0000000609097210 */ /* 0x000fe20007ffe0ff */
[C---:B------:R-:W-:Y:S02]  /*11a0*/  IMAD R7, R4.reuse, UR5, R7 ;  /* 0x0000000504077c24 */ /* 0x040fe4000f8e0207 */
[----:B-1----:R-:W-:-:S05]  /*11b0*/  IMAD.WIDE.U32 R12, R4, UR4, R8 ;  /* 0x00000004040c7c25 */ /* 0x002fca000f8e0008 */
[----:B------:R-:W-:Y:S01]  /*11c0*/  IADD3 R13, PT, PT, R13, R7, RZ ;  /* 0x000000070d0d7210 */ /* 0x000fe20007ffe0ff */
[----:B------:R-:W-:Y:S05]  /*11d0*/  BRA `(.L_x_1887) ;  /* 0x0000000000187947 */ /* 0x000fea0003800000 */
.L_x_1886:
[----:B--2---:R-:W1:Y:S01]  /*11e0*/  LDC.64 R2, c[0x0][0x3b8] ;  /* 0x0000ee00ff027b82 */ /* 0x004e620000000a00 */
[----:B------:R-:W-:-:S05]  /*11f0*/  IADD3 R6, PT, PT, R0, R5, RZ ;  /* 0x0000000500067210 */ /* 0x000fca0007ffe0ff */
[C---:B-1----:R-:W-:Y:S02]  /*1200*/  IMAD R13, R6.reuse, R3, RZ ;  /* 0x00000003060d7224 */ /* 0x042fe400078e02ff */
[----:B------:R-:W-:-:S05]  /*1210*/  IMAD.WIDE.U32 R6, R6, R2, RZ ;  /* 0x0000000206067225 */ /* 0x000fca00078e00ff */
[----:B------:R-:W-:Y:S02]  /*1220*/  IADD3 R13, PT, PT, R7, R13, RZ ;  /* 0x0000000d070d7210 */ /* 0x000fe40007ffe0ff */
[----:B------:R-:W-:Y:S02]  /*1230*/  MOV R12, R6 ;  /* 0x00000006000c7202 */ /* 0x000fe40000000f00 */
.L_x_1887:
        /* <DEDUP_REMOVED lines=14> */
.L_x_1888:
[----:B------:R-:W1:Y:S01]  /*1320*/  LDC.64 R60, c[0x0][0x3c0] ;  /* 0x0000f000ff3c7b82 */ /* 0x000e620000000a00 */
[----:B------:R-:W-:-:S05]  /*1330*/  IADD3 R0, PT, PT, R0, R5, RZ ;  /* 0x0000000500007210 */ /* 0x000fca0007ffe0ff */
[C---:B-1----:R-:W-:Y:S02]  /*1340*/  IMAD R15, R0.reuse, R61, RZ ;  /* 0x0000003d000f7224 */ /* 0x042fe400078e02ff */
[----:B-----5:R-:W-:-:S05]  /*1350*/  IMAD.WIDE.U32 R4, R0, R60, RZ ;  /* 0x0000003c00047225 */ /* 0x020fca00078e00ff */
[----:B------:R-:W-:Y:S02]  /*1360*/  IADD3 R15, PT, PT, R5, R15, RZ ;  /* 0x0000000f050f7210 */ /* 0x000fe40007ffe0ff */
[----:B------:R-:W-:-:S07]  /*1370*/  MOV R14, R4 ;  /* 0x00000004000e7202 */ /* 0x000fce0000000f00 */
.L_x_1889:
[----:B------:R-:W1:Y:S01]  /*1380*/  LDC R19, c[0x0][0x3e8] ;  /* 0x0000fa00ff137b82 */ /* 0x000e620000000800 */
[----:B------:R-:W-:Y:S02]  /*1390*/  MOV R6, RZ ;  /* 0x000000ff00067202 */ /* 0x000fe40000000f00 */
[----:B------:R-:W-:Y:S02]  /*13a0*/  CS2R R172, SRZ ;  /* 0x0000000000ac7805 */ /* 0x000fe4000001ff00 */
[----:B-1----:R-:W-:-:S04]  /*13b0*/  IABS R0, R19 ;  /* 0x0000001300007213 */ /* 0x002fc80000000000 */
[----:B------:R-:W1:Y:S08]  /*13c0*/  I2F.RP R8, R0 ;  /* 0x0000000000087306 */ /* 0x000e700000209400 */
[----:B-1----:R-:W1:Y:S02]  /*13d0*/  MUFU.RCP R7, R8 ;  /* 0x0000000800077308 */ /* 0x002e640000001000 */
[----:B-1----:R-:W-:Y:S01]  /*13e0*/  IADD3 R7, PT, PT, R7, 0xffffffe, RZ ;  /* 0x0ffffffe07077810 */ /* 0x002fe20007ffe0ff */
[----:B------:R-:W1:Y:S05]  /*13f0*/  LDC.64 R8, c[0x0][0x3d8] ;  /* 0x0000f600ff087b82 */ /* 0x000e6a0000000a00 */
[----:B------:R-:W2:Y:S02]  /*1400*/  F2I.FTZ.U32.TRUNC.NTZ R7, R7 ;  /* 0x0000000700077305 */ /* 0x000ea4000021f000 */
[----:B--2---:R-:W-:-:S04]  /*1410*/  IMAD.MOV R4, RZ, RZ, -R7 ;  /* 0x000000ffff047224 */ /* 0x004fc800078e0a07 */
[----:B------:R-:W-:Y:S01]  /*1420*/  IMAD R5, R4, R0, RZ ;  /* 0x0000000004057224 */ /* 0x000fe200078e02ff */
[----:B------:R-:W-:-:S03]  /*1430*/  IABS R4, R174 ;  /* 0x000000ae00047213 */ /* 0x000fc60000000000 */
[----:B------:R-:W-:-:S04]  /*1440*/  IMAD.HI.U32 R5, R7, R5, R6 ;  /* 0x0000000507057227 */ /* 0x000fc800078e0006 */
[----:B------:R-:W-:-:S04]  /*1450*/  IMAD.MOV.U32 R6, RZ, RZ, R4 ;  /* 0x000000ffff067224 */ /* 0x000fc800078e0004 */
[----:B------:R-:W-:-:S05]  /*1460*/  IMAD.HI.U32 R4, R5, R6, RZ ;  /* 0x0000000605047227 */ /* 0x000fca00078e00ff */
[----:B------:R-:W-:-:S05]  /*1470*/  IADD3 R5, PT, PT, -R4, RZ, RZ ;  /* 0x000000ff04057210 */ /* 0x000fca0007ffe1ff */
[C---:B------:R-:W-:Y:S02]  /*1480*/  IMAD R5, R0.reuse, R5, R6 ;  /* 0x0000000500057224 */ /* 0x040fe400078e0206 */
[----:B------:R-:W2:Y:S03]  /*1490*/  LDC.64 R6, c[0x0][0x3d0] ;  /* 0x0000f400ff067b82 */ /* 0x000ea60000000a00 */
[----:B------:R-:W-:-:S13]  /*14a0*/  ISETP.GT.U32.AND P0, PT, R0, R5, PT ;  /* 0x000000050000720c */ /* 0x000fda0003f04070 */
[----:B------:R-:W-:Y:S01]  /*14b0*/  @!P0 IMAD.IADD R5, R5, 0x1, -R0 ;  /* 0x0000000105058824 */ /* 0x000fe200078e0a00 */
[----:B------:R-:W-:-:S04]  /*14c0*/  @!P0 IADD3 R4, PT, PT, R4, 0x1, RZ ;  /* 0x0000000104048810 */ /* 0x000fc80007ffe0ff */
[----:B------:R-:W-:Y:S02]  /*14d0*/  ISETP.GE.U32.AND P1, PT, R5, R0, PT ;  /* 0x000000000500720c */ /* 0x000fe40003f26070 */
[-C--:B------:R-:W-:Y:S02]  /*14e0*/  LOP3.LUT R0, R174, R19.reuse, RZ, 0x3c, !PT ;  /* 0x00000013ae007212 */ /* 0x080fe400078e3cff */
[----:B------:R-:W-:Y:S02]  /*14f0*/  LEA R5, R56, 0xffffff80, 0x7 ;  /* 0xffffff8038057811 */ /* 0x000fe400078e38ff */
[----:B------:R-:W-:Y:S02]  /*1500*/  ISETP.GE.AND P0, PT, R0, RZ, PT ;  /* 0x000000ff0000720c */ /* 0x000fe40003f06270 */
[----:B------:R-:W-:Y:S01]  /*1510*/  LOP3.LUT R0, RZ, R19, RZ, 0x33, !PT ;  /* 0x00000013ff007212 */ /* 0x000fe200078e33ff */
[----:B------:R-:W-:-:S04]  /*1520*/  IMAD.WIDE.U32 R14, R5, R60, R14 ;  /* 0x0000003c050e7225 */ /* 0x000fc800078e000e */
[----:B------:R-:W-:Y:S01]  /*1530*/  @P1 VIADD R4, R4, 0x1 ;  /* 0x0000000104041836 */ /* 0x000fe20000000000 */
[----:B------:R-:W-:Y:S01]  /*1540*/  ISETP.NE.AND P1, PT, R19, RZ, PT ;  /* 0x000000ff1300720c */ /* 0x000fe20003f25270 */
[----:B------:R-:W-:-:S03]  /*1550*/  IMAD R15, R5, R61, R15 ;  /* 0x0000003d050f7224 */ /* 0x000fc600078e020f */
[----:B------:R-:W-:-:S05]  /*1560*/  MOV R17, R4 ;  /* 0x0000000400117202 */ /* 0x000fca0000000f00 */
[----:B------:R-:W-:-:S05]  /*1570*/  @!P0 IMAD.MOV R17, RZ, RZ, -R17 ;  /* 0x000000ffff118224 */ /* 0x000fca00078e0a11 */
[----:B------:R-:W-:Y:S01]  /*1580*/  SEL R10, R0, R17, !P1 ;  /* 0x00000011000a7207 */ /* 0x000fe20004800000 */
[----:B------:R-:W-:-:S03]  /*1590*/  IMAD.WIDE.U32 R16, R5, R2, R12 ;  /* 0x0000000205107225 */ /* 0x000fc600078e000c */
[----:B------:R-:W-:Y:S01]  /*15a0*/  SHF.R.S32.HI R13, RZ, 0x1f, R10 ;  /* 0x0000001fff0d7819 */ /* 0x000fe2000001140a */
[----:B------:R-:W-:Y:S02]  /*15b0*/  IMAD R17, R5, R3, R17 ;  /* 0x0000000305117224 */ /* 0x000fe400078e0211 */
[----:B-1----:R-:W-:-:S04]  /*15c0*/  IMAD.WIDE.U32 R14, R10, R8, R14 ;  /* 0x000000080a0e7225 */ /* 0x002fc800078e000e */
[C---:B------:R-:W-:Y:S01]  /*15d0*/  IMAD R5, R13.reuse, R8, RZ ;  /* 0x000000080d057224 */ /* 0x040fe200078e02ff */
[----:B------:R-:W-:Y:S01]  /*15e0*/  MOV R12, R14 ;  /* 0x0000000e000c7202 */ /* 0x000fe20000000f00 */
[-C--:B--2---:R-:W-:Y:S02]  /*15f0*/  IMAD R13, R13, R6.reuse, RZ ;  /* 0x000000060d0d7224 */ /* 0x084fe400078e02ff */
[----:B------:R-:W-:-:S04]  /*1600*/  IMAD.WIDE.U32 R16, R10, R6, R16 ;  /* 0x000000060a107225 */ /* 0x000fc800078e0010 */
[C---:B------:R-:W-:Y:S02]  /*1610*/  IMAD R7, R10.reuse, R7, R13 ;  /* 0x000000070a077224 */ /* 0x040fe400078e020d */
[----:B------:R-:W-:Y:S01]  /*1620*/  IMAD R5, R10, R9, R5 ;  /* 0x000000090a057224 */ /* 0x000fe200078e0205 */
[----:B------:R-:W-:Y:S02]  /*1630*/  MOV R10, R16 ;  /* 0x00000010000a7202 */ /* 0x000fe40000000f00 */
[----:B------:R-:W-:Y:S01]  /*1640*/  IADD3 R9, PT, PT, R17, R7, RZ ;  /* 0x0000000711097210 */ /* 0x000fe20007ffe0ff */
[----:B------:R-:W-:-:S07]  /*1650*/  IMAD.IADD R8, R15, 0x1, R5 ;  /* 0x000000010f087824 */ /* 0x000fce00078e0205 */
.L_x_1885:
[----:B------:R-:W-:Y:S01]  /*1660*/  IMAD.MOV.U32 R5, RZ, RZ, RZ ;  /* 0x000000ffff057224 */ /* 0x000fe200078e00ff */
[----:B------:R-:W1:Y:S01]  /*1670*/  LDC.64 R108, c[0x0][0x3b0] ;  /* 0x0000ec00ff6c7b82 */ /* 0x000e620000000a00 */
[----:B------:R-:W-:Y:S01]  /*1680*/  SHF.R.U32.HI R110, RZ, 0x2, R160 ;  /* 0x00000002ff6e7819 */ /* 0x000fe200000116a0 */
[----:B------:R-:W-:Y:S01]  /*1690*/  IMAD.SHL.U32 R74, R160, 0x8, RZ ;  /* 0x00000008a04a7824 */ /* 0x000fe200078e00ff */
[----:B------:R-:W2:Y:S02]  /*16a0*/  LDCU.64 UR4, c[0x0][0x3c8] ;  /* 0x00007900ff0477ac */ /* 0x000ea40008000a00 */
[----:B------:R3:W5:Y:S01]  /*16b0*/  @P2 LDG.E R5, desc[UR6][R112.64] ;  /* 0x0000000670052981 */ /* 0x000762000c1e1900 */
[----:B------:R-:W-:Y:S01]  /*16c0*/  ISETP.NE.AND P2, PT, R168, -0x1, PT ;  /* 0xffffffffa800780c */ /* 0x000fe20003f45270 */
[----:B------:R-:W-:Y:S01]  /*16d0*/  IMAD.MOV.U32 R111, RZ, RZ, RZ ;  /* 0x000000ffff6f7224 */ /* 0x000fe200078e00ff */
[----:B------:R-:W-:Y:S01]  /*16e0*/  LOP3.LUT R118, R74, 0x18, RZ, 0xc0, !PT ;  /* 0x000000184a767812 */ /* 0x000fe200078ec0ff */
[----:B------:R-:W4:Y:S01]  /*16f0*/  LDCU.64 UR8, c[0x0][0x388] ;  /* 0x00007100ff0877ac */ /* 0x000f220008000a00 */
[----:B------:R-:W-:Y:S01]  /*1700*/  SHF.L.U64.HI R64, R2, 0x5, R3 ;  /* 0x0000000502407819 */ /* 0x000fe20000010203 */
[----:B------:R-:W-:Y:S01]  /*1710*/  IMAD.WIDE.U32 R14, R11, 0x40, R110 ;  /* 0x000000400b0e7825 */ /* 0x000fe200078e006e */
[----:B------:R-:W-:-:S02]  /*1720*/  SHF.L.U64.HI R63, R60, 0x5, R61 ;  /* 0x000000053c3f7819 */ /* 0x000fc4000001023d */
[----:B------:R-:W-:Y:S01]  /*1730*/  SHF.R.U32.HI R72, RZ, 0x1, R160 ;  /* 0x00000001ff487819 */ /* 0x000fe200000116a0 */
[----:B------:R-:W-:Y:S01]  /*1740*/  IMAD.SHL.U32 R67, R2, 0x20, RZ ;  /* 0x0000002002437824 */ /* 0x000fe200078e00ff */
[----:B------:R-:W-:Y:S01]  /*1750*/  LOP3.LUT R97, R74, 0x20, RZ, 0xc0, !PT ;  /* 0x000000204a617812 */ /* 0x000fe200078ec0ff */
[----:B------:R-:W-:Y:S01]  /*1760*/  IMAD.SHL.U32 R69, R160, 0x4, RZ ;  /* 0x00000004a0457824 */ /* 0x000fe200078e00ff */
[----:B------:R-:W-:Y:S01]  /*1770*/  LOP3.LUT R117, R118, 0x20, RZ, 0xfc, !PT ;  /* 0x0000002076757812 */ /* 0x000fe200078efcff */
[----:B------:R-:W2:Y:S01]  /*1780*/  @!P2 LDC.64 R6, c[0x0][0x398] ;  /* 0x0000e600ff06ab82 */ /* 0x000ea20000000a00 */
[----:B------:R-:W-:Y:S01]  /*1790*/  IMAD.SHL.U32 R45, R56, 0x80, RZ ;  /* 0x00000080382d7824 */ /* 0x000fe200078e00ff */
[----:B------:R-:W-:Y:S01]  /*17a0*/  LOP3.LUT R116, R118, 0x40, RZ, 0xfc, !PT ;  /* 0x0000004076747812 */ /* 0x000fe200078efcff */
[----:B-1----:R-:W-:-:S04]  /*17b0*/  @P2 IMAD.WIDE.U32 R18, R168, R108, RZ ;  /* 0x0000006ca8122225 */ /* 0x002fc800078e00ff */
[----:B------:R-:W-:Y:S02]  /*17c0*/  VIADD R58, R45, 0xffffff80 ;  /* 0xffffff802d3a7836 */ /* 0x000fe40000000000 */
[C---:B--2---:R-:W-:Y:S02]  /*17d0*/  @!P2 IMAD.WIDE.U32 R16, R169.reuse, R6, RZ ;  /* 0x00000006a910a225 */ /* 0x044fe400078e00ff */
[----:B------:R-:W1:Y:S02]  /*17e0*/  LDC R6, c[0x0][0x450] ;  /* 0x00011400ff067b82 */ /* 0x000e640000000800 */
[----:B------:R-:W-:Y:S01]  /*17f0*/  @!P2 IMAD.MOV.U32 R11, RZ, RZ, R16 ;  /* 0x000000ffff0ba224 */ /* 0x000fe200078e0010 */
[----:B------:R-:W-:Y:S01]  /*1800*/  @P2 MOV R11, R18 ;  /* 0x00000012000b2202 */ /* 0x000fe20000000f00 */
[----:B------:R-:W-:Y:S01]  /*1810*/  @!P2 IMAD R7, R169, R7, R17 ;  /* 0x00000007a907a224 */ /* 0x000fe200078e0211 */
[----:B------:R-:W-:Y:S01]  /*1820*/  IADD3 R16, P4, PT, R118, R10, RZ ;  /* 0x0000000a76107210 */ /* 0x000fe20007f9e0ff */
[----:B------:R-:W-:Y:S01]  /*1830*/  @P2 IMAD R7, R168, R109, R19 ;  /* 0x0000006da8072224 */ /* 0x000fe200078e0213 */
[----:B------:R-:W-:-:S02]  /*1840*/  IADD3 R10, P3, PT, R118, R12, RZ ;  /* 0x0000000c760a7210 */ /* 0x000fc40007f7e0ff */
[----:B------:R-:W-:Y:S01]  /*1850*/  IADD3 R12, P2, PT, R118, R11, RZ ;  /* 0x0000000b760c7210 */ /* 0x000fe20007f5e0ff */
[----:B------:R-:W-:Y:S02]  /*1860*/  IMAD.X R17, RZ, RZ, R9, P4 ;  /* 0x000000ffff117224 */ /* 0x000fe400020e0609 */
[----:B------:R-:W-:Y:S02]  /*1870*/  IMAD.X R11, RZ, RZ, R8, P3 ;  /* 0x000000ffff0b7224 */ /* 0x000fe400018e0608 */
[----:B------:R-:W-:Y:S02]  /*1880*/  IMAD.X R13, RZ, RZ, R7, P2 ;  /* 0x000000ffff0d7224 */ /* 0x000fe400010e0607 */
[----:B------:R-:W-:Y:S01]  /*1890*/  IMAD.WIDE.U32 R16, R110, R2, R16 ;  /* 0x000000026e107225 */ /* 0x000fe200078e0010 */
[----:B------:R-:W-:-:S03]  /*18a0*/  SHF.R.S32.HI R2, RZ, 0x1f, R65 ;  /* 0x0000001fff027819 */ /* 0x000fc60000011441 */
[----:B------:R-:W-:Y:S01]  /*18b0*/  IMAD.WIDE.U32 R8, R174, UR4, R12 ;  /* 0x00000004ae087c25 */ /* 0x000fe2000f8e000c */
[----:B------:R-:W-:Y:S02]  /*18c0*/  SHF.L.U32 R78, R16, 0x1, RZ ;  /* 0x00000001104e7819 */ /* 0x000fe400000006ff */
[----:B------:R-:W-:Y:S01]  /*18d0*/  LEA.HI R75, R2, R65, RZ, 0x7 ;  /* 0x00000041024b7211 */ /* 0x000fe200078f38ff */
[----:B------:R-:W-:Y:S01]  /*18e0*/  IMAD R9, R174, UR5, R9 ;  /* 0x00000005ae097c24 */ /* 0x000fe2000f8e0209 */
[----:B------:R-:W2:Y:S01]  /*18f0*/  LDCU.64 UR4, c[0x0][0x390] ;  /* 0x00007200ff0477ac */ /* 0x000ea20008000a00 */
[----:B------:R-:W-:Y:S01]  /*1900*/  IMAD R79, R110, R3, R17 ;  /* 0x000000036e4f7224 */ /* 0x000fe200078e0211 */
[----:B----4-:R-:W-:Y:S01]  /*1910*/  IADD3 R78, P2, PT, R78, UR8, RZ ;  /* 0x000000084e4e7c10 */ /* 0x010fe2000ff5e0ff */
[----:B------:R-:W-:Y:S01]  /*1920*/  IMAD.WIDE.U32 R10, R110, R60, R10 ;  /* 0x0000003c6e0a7225 */ /* 0x000fe200078e000a */
[----:B------:R-:W-:Y:S02]  /*1930*/  SHF.R.S32.HI R75, RZ, 0x7, R75 ;  /* 0x00000007ff4b7819 */ /* 0x000fe4000001144b */
[----:B------:R-:W-:Y:S01]  /*1940*/  SHF.L.U64.HI R79, R16, 0x1, R79 ;  /* 0x00000001104f7819 */ /* 0x000fe2000001024f */
[----:B------:R-:W-:Y:S01]  /*1950*/  IMAD R7, R15, R108, RZ ;  /* 0x0000006c0f077224 */ /* 0x000fe200078e02ff */
[----:B-1----:R-:W-:Y:S01]  /*1960*/  LEA.HI R71, R6, R6, RZ, 0x1 ;  /* 0x0000000606477211 */ /* 0x002fe200078f08ff */
[----:B------:R-:W-:Y:S01]  /*1970*/  IMAD R77, R110, R61, R11 ;  /* 0x0000003d6e4d7224 */ /* 0x000fe200078e020b */
[----:B------:R-:W-:Y:S01]  /*1980*/  IADD3.X R79, PT, PT, R79, UR9, RZ, P2, !PT ;  /* 0x000000094f4f7c10 */ /* 0x000fe200097fe4ff */
[----:B------:R-:W-:Y:S01]  /*1990*/  IMAD.SHL.U32 R76, R10, 0x2, RZ ;  /* 0x000000020a4c7824 */ /* 0x000fe200078e00ff */
[----:B------:R-:W-:Y:S01]  /*19a0*/  SHF.R.S32.HI R71, RZ, 0x1, R71 ;  /* 0x00000001ff477819 */ /* 0x000fe20000011447 */
[----:B------:R-:W-:Y:S01]  /*19b0*/  IMAD R7, R14, R109, R7 ;  /* 0x0000006d0e077224 */ /* 0x000fe200078e0207 */
[----:B------:R-:W-:Y:S01]  /*19c0*/  SHF.L.U64.HI R77, R10, 0x1, R77 ;  /* 0x000000010a4d7819 */ /* 0x000fe2000001024d */
[----:B------:R-:W-:Y:S01]  /*19d0*/  IMAD.WIDE.U32 R108, R14, R108, R8 ;  /* 0x0000006c0e6c7225 */ /* 0x000fe200078e0008 */
[----:B------:R-:W-:-:S02]  /*19e0*/  SHF.L.U32 R8, R160, 0x5, RZ ;  /* 0x00000005a0087819 */ /* 0x000fc400000006ff */
[----:B--2---:R-:W-:Y:S01]  /*19f0*/  IADD3 R76, P2, PT, R76, UR4, RZ ;  /* 0x000000044c4c7c10 */ /* 0x004fe2000ff5e0ff */
[----:B------:R-:W-:Y:S01]  /*1a00*/  IMAD.SHL.U32 R60, R60, 0x20, RZ ;  /* 0x000000203c3c7824 */ /* 0x000fe200078e00ff */
[----:B------:R-:W-:Y:S01]  /*1a10*/  LOP3.LUT R8, R8, 0xc0, RZ, 0xc0, !PT ;  /* 0x000000c008087812 */ /* 0x000fe200078ec0ff */
[----:B------:R-:W-:Y:S01]  /*1a20*/  IMAD.MOV.U32 R164, RZ, RZ, R78 ;  /* 0x000000ffffa47224 */ /* 0x000fe200078e004e */
[----:B------:R-:W-:Y:S01]  /*1a30*/  IADD3.X R77, PT, PT, R77, UR5, RZ, P2, !PT ;  /* 0x000000054d4d7c10 */ /* 0x000fe200097fe4ff */
[----:B------:R-:W-:Y:S01]  /*1a40*/  IMAD.MOV.U32 R167, RZ, RZ, R76 ;  /* 0x000000ffffa77224 */ /* 0x000fe200078e004c */
[----:B------:R-:W-:Y:S01]  /*1a50*/  LOP3.LUT R61, R8, 0x18, R69, 0xf8, !PT ;  /* 0x00000018083d7812 */ /* 0x000fe200078ef845 */
[----:B------:R-:W-:Y:S01]  /*1a60*/  IMAD.MOV.U32 R165, RZ, RZ, R79 ;  /* 0x000000ffffa57224 */ /* 0x000fe200078e004f */
[----:B------:R-:W-:Y:S01]  /*1a70*/  ISETP.GE.AND P2, PT, R75, R56, PT ;  /* 0x000000384b00720c */ /* 0x000fe20003f46270 */
[----:B------:R-:W-:Y:S01]  /*1a80*/  IMAD.IADD R62, R109, 0x1, R7 ;  /* 0x000000016d3e7824 */ /* 0x000fe200078e0207 */
[----:B------:R-:W-:-:S02]  /*1a90*/  LOP3.LUT R69, R69, 0xc, RZ, 0xc0, !PT ;  /* 0x0000000c45457812 */ /* 0x000fc400078ec0ff */
[----:B------:R-:W-:Y:S02]  /*1aa0*/  LOP3.LUT R57, R61, 0x8, R72, 0x78, !PT ;  /* 0x000000083d397812 */ /* 0x000fe400078e7848 */
[----:B------:R-:W-:Y:S01]  /*1ab0*/  MOV R166, R77 ;  /* 0x0000004d00a67202 */ /* 0x000fe20000000f00 */
[----:B------:R-:W-:-:S05]  /*1ac0*/  IMAD R70, R110, R71, R69 ;  /* 0x000000476e467224 */ /* 0x000fca00078e0245 */
[----:B------:R-:W-:Y:S02]  /*1ad0*/  IADD3 R69, PT, PT, R69, R70, RZ ;  /* 0x0000004645457210 */ /* 0x000fe40007ffe0ff */
[----:B------:R-:W-:Y:S02]  /*1ae0*/  SHF.R.S32.HI R68, RZ, 0x1f, R70 ;  /* 0x0000001fff447819 */ /* 0x000fe40000011446 */
[----:B------:R-:W-:Y:S01]  /*1af0*/  SHF.R.S32.HI R66, RZ, 0x1f, R69 ;  /* 0x0000001fff427819 */ /* 0x000fe20000011445 */
[----:B---3--:R-:W-:Y:S06]  /*1b00*/  @P2 BRA `(.L_x_1890) ;  /* 0x0000008000e82947 */ /* 0x008fec0003800000 */
        /* <DEDUP_REMOVED lines=9> */
[----:B------:R-:W3:Y:S01]  /*1ba0*/  LDCU.128 UR16, c[0x0][0x4b0] ;  /* 0x00009600ff1077ac */ /* 0x000ee20008000c00 */
[----:B------:R-:W-:Y:S01]  /*1bb0*/  SEL R6, R0, R4, !P1 ;  /* 0x0000000400067207 */ /* 0x000fe20004800000 */
[----:B------:R-:W-:Y:S01]  /*1bc0*/  IMAD R46, R46, R71, RZ ;  /* 0x000000472e2e7224 */ /* 0x000fe200078e02ff */
[----:B------:R-:W-:Y:S01]  /*1bd0*/  IADD3 R103, PT, PT, R110, 0x60, RZ ;  /* 0x000000606e677810 */ /* 0x000fe20007ffe0ff */
[----:B------:R-:W3:Y:S01]  /*1be0*/  LDCU.64 UR4, c[0x0][0x488] ;  /* 0x00009100ff0477ac */ /* 0x000ee20008000a00 */
[C---:B------:R-:W-:Y:S01]  /*1bf0*/  IMAD.SHL.U32 R107, R71.reuse, 0x20, RZ ;  /* 0x00000020476b7824 */ /* 0x040fe200078e00ff */
[----:B------:R-:W-:Y:S01]  /*1c00*/  MOV R96, R58 ;  /* 0x0000003a00607202 */ /* 0x000fe20000000f00 */
[C---:B------:R-:W-:Y:S01]  /*1c10*/  IMAD R101, R71.reuse, 0x60, RZ ;  /* 0x0000006047657824 */ /* 0x040fe200078e02ff */
[----:B------:R-:W-:Y:S01]  /*1c20*/  UMOV UR20, URZ ;  /* 0x000000ff00147c82 */ /* 0x000fe20008000000 */
[----:B------:R-:W-:-:S02]  /*1c30*/  IMAD.SHL.U32 R99, R71, 0x40, RZ ;  /* 0x0000004047637824 */ /* 0x000fc400078e00ff */
[C---:B--2---:R-:W-:Y:S01]  /*1c40*/  IMAD.WIDE.U32 R10, R169.reuse, UR10, R118 ;  /* 0x0000000aa90a7c25 */ /* 0x044fe2000f8e0076 */
[----:B------:R-:W-:Y:S02]  /*1c50*/  SHF.R.S32.HI R88, RZ, 0x1f, R101 ;  /* 0x0000001fff587819 */ /* 0x000fe40000011465 */
[----:B------:R-:W-:Y:S01]  /*1c60*/  SHF.R.S32.HI R90, RZ, 0x1f, R99 ;  /* 0x0000001fff5a7819 */ /* 0x000fe20000011463 */
[----:B-1----:R-:W-:Y:S01]  /*1c70*/  IMAD.WIDE.U32 R8, R169, R2, R118 ;  /* 0x00000002a9087225 */ /* 0x002fe200078e0076 */
[----:B------:R-:W-:-:S03]  /*1c80*/  IADD3 R2, P0, PT, -R65, R110, RZ ;  /* 0x0000006e41027210 */ /* 0x000fc60007f1e1ff */
[C---:B------:R-:W-:Y:S01]  /*1c90*/  IMAD R11, R169.reuse, UR11, R11 ;  /* 0x0000000ba90b7c24 */ /* 0x040fe2000f8e020b */
[----:B------:R-:W1:Y:S01]  /*1ca0*/  LDCU.64 UR10, c[0x0][0x4d0] ;  /* 0x00009a00ff0a77ac */ /* 0x000e620008000a00 */
[----:B------:R-:W-:Y:S01]  /*1cb0*/  IMAD R9, R169, R3, R9 ;  /* 0x00000003a9097224 */ /* 0x000fe200078e0209 */
[----:B------:R-:W-:Y:S01]  /*1cc0*/  SHF.R.S32.HI R3, RZ, 0x1f, R6 ;  /* 0x0000001fff037819 */ /* 0x000fe20000011406 */
[----:B----4-:R-:W-:Y:S01]  /*1cd0*/  IMAD.WIDE.U32 R10, R58, R92, R10 ;  /* 0x0000005c3a0a7225 */ /* 0x010fe200078e000a */
[----:B------:R-:W-:-:S03]  /*1ce0*/  SHF.L.U32 R89, R92, 0x7, RZ ;  /* 0x000000075c597819 */ /* 0x000fc600000006ff */
[C---:B------:R-:W-:Y:S01]  /*1cf0*/  IMAD R5, R58.reuse, R93, R11 ;  /* 0x0000005d3a057224 */ /* 0x040fe200078e020b */
[----:B------:R-:W-:Y:S01]  /*1d00*/  SHF.R.S32.HI R11, RZ, 0x1f, R65 ;  /* 0x0000001fff0b7819 */ /* 0x000fe20000011441 */
[C---:B---3--:R-:W-:Y:S01]  /*1d10*/  IMAD R7, R3.reuse, UR12, RZ ;  /* 0x0000000c03077c24 */ /* 0x048fe2000f8e02ff */
[----:B------:R-:W-:Y:S01]  /*1d20*/  MOV R4, R10 ;  /* 0x0000000a00047202 */ /* 0x000fe20000000f00 */
[----:B------:R-:W-:Y:S02]  /*1d30*/  IMAD R3, R3, UR18, RZ ;  /* 0x0000001203037c24 */ /* 0x000fe4000f8e02ff */
[----:B------:R-:W-:-:S04]  /*1d40*/  IMAD.WIDE.U32 R12, R58, UR16, R8 ;  /* 0x000000103a0c7c25 */ /* 0x000fc8000f8e0008 */
[----:B------:R-:W-:Y:S01]  /*1d50*/  IMAD.X R11, RZ, RZ, ~R11, P0 ;  /* 0x000000ffff0b7224 */ /* 0x000fe200000e0e0b */
[----:B------:R-:W-:Y:S01]  /*1d60*/  IADD3 R82, P0, PT, R46, R69, RZ ;  /* 0x000000452e527210 */ /* 0x000fe20007f1e0ff */
[----:B------:R-:W-:Y:S01]  /*1d70*/  IMAD R0, R6, UR19, R3 ;  /* 0x0000001306007c24 */ /* 0x000fe2000f8e0203 */
[----:B------:R-:W-:Y:S01]  /*1d80*/  SHF.R.S32.HI R3, RZ, 0x1f, R46 ;  /* 0x0000001fff037819 */ /* 0x000fe2000001142e */
[----:B------:R-:W-:Y:S01]  /*1d90*/  IMAD R13, R58, UR17, R13 ;  /* 0x000000113a0d7c24 */ /* 0x000fe2000f8e020d */
[----:B------:R-:W-:Y:S01]  /*1da0*/  IADD3 R46, P1, PT, R46, R70, RZ ;  /* 0x000000462e2e7210 */ /* 0x000fe20007f3e0ff */
[C---:B------:R-:W-:Y:S01]  /*1db0*/  IMAD R8, R6.reuse, UR13, R7 ;  /* 0x0000000d06087c24 */ /* 0x040fe2000f8e0207 */
[----:B------:R-:W2:Y:S01]  /*1dc0*/  LDCU.U8 UR19, c[0x0][0x533] ;  /* 0x0000a660ff1377ac */ /* 0x000ea20008000000 */
[C---:B------:R-:W-:Y:S01]  /*1dd0*/  IMAD.WIDE.U32 R12, R6.reuse, UR12, R12 ;  /* 0x0000000c060c7c25 */ /* 0x040fe2000f8e000c */
[----:B------:R-:W3:Y:S03]  /*1de0*/  LDCU.64 UR12, c[0x0][0x4e0] ;  /* 0x00009c00ff0c77ac */ /* 0x000ee60008000a00 */
[----:B------:R-:W-:Y:S01]  /*1df0*/  IMAD.WIDE.U32 R6, R6, UR18, R4 ;  /* 0x0000001206067c25 */ /* 0x000fe2000f8e0004 */
[----:B------:R-:W-:Y:S01]  /*1e00*/  IADD3 R9, PT, PT, R13, R8, RZ ;  /* 0x000000080d097210 */ /* 0x000fe20007ffe0ff */
[----:B------:R-:W-:-:S02]  /*1e10*/  USHF.L.U32 UR18, UR16, 0x7, URZ ;  /* 0x0000000710127899 */ /* 0x000fc400080006ff */
[C---:B------:R-:W-:Y:S01]  /*1e20*/  IMAD.X R83, R3.reuse, 0x1, R66, P0 ;  /* 0x0000000103537824 */ /* 0x040fe200000e0642 */
[----:B------:R-:W-:Y:S01]  /*1e30*/  IADD3.X R3, PT, PT, R3, R68, RZ, P1, !PT ;  /* 0x0000004403037210 */ /* 0x000fe20000ffe4ff */
[----:B------:R-:W-:Y:S02]  /*1e40*/  IMAD.IADD R7, R7, 0x1, R0 ;  /* 0x0000000107077824 */ /* 0x000fe400078e0200 */
[C---:B------:R-:W-:Y:S01]  /*1e50*/  IMAD R81, R11.reuse, UR16, RZ ;  /* 0x000000100b517c24 */ /* 0x040fe2000f8e02ff */
[C---:B------:R-:W-:Y:S01]  /*1e60*/  SHF.L.U64.HI R0, R46.reuse, 0x1, R3 ;  /* 0x000000012e007819 */ /* 0x040fe20000010203 */
[----:B------:R-:W-:Y:S01]  /*1e70*/  IMAD.MOV.U32 R8, RZ, RZ, R12 ;  /* 0x000000ffff087224 */ /* 0x000fe200078e000c */
[----:B------:R-:W-:Y:S01]  /*1e80*/  SHF.L.U32 R46, R46, 0x1, RZ ;  /* 0x000000012e2e7819 */ /* 0x000fe200000006ff */
[----:B------:R-:W-:Y:S01]  /*1e90*/  IMAD R81, R2, UR17, R81 ;  /* 0x0000001102517c24 */ /* 0x000fe2000f8e0251 */
[----:B------:R-:W4:Y:S01]  /*1ea0*/  LDCU UR17, c[0x0][0x450] ;  /* 0x00008a00ff1177ac */ /* 0x000f220008000800 */
[-C--:B------:R-:W-:Y:S01]  /*1eb0*/  IMAD R11, R11, R92.reuse, RZ ;  /* 0x0000005c0b0b7224 */ /* 0x080fe200078e02ff */
[----:B------:R-:W-:Y:S01]  /*1ec0*/  IADD3 R12, P0, PT, R46, UR14, RZ ;  /* 0x0000000e2e0c7c10 */ /* 0x000fe2000ff1e0ff */
[----:B------:R-:W-:Y:S01]  /*1ed0*/  IMAD.WIDE.U32 R4, R2, UR16, R8 ;  /* 0x0000001002047c25 */ /* 0x000fe2000f8e0008 */
[----:B------:R-:W-:Y:S01]  /*1ee0*/  SHF.L.U64.HI R83, R82, 0x1, R83 ;  /* 0x0000000152537819 */ /* 0x000fe20000010253 */
[----:B------:R-:W3:Y:S01]  /*1ef0*/  LDCU UR16, c[0x0][0x440] ;  /* 0x00008800ff1077ac */ /* 0x000ee20008000800 */
[----:B------:R-:W-:Y:S01]  /*1f00*/  IADD3.X R13, PT, PT, R0, UR15, RZ, P0, !PT ;  /* 0x0000000f000d7c10 */ /* 0x000fe200087fe4ff */
[----:B------:R-:W-:Y:S01]  /*1f10*/  IMAD.SHL.U32 R82, R82, 0x2, RZ ;  /* 0x0000000252527824 */ /* 0x000fe200078e00ff */
[----:B-1----:R-:W-:Y:S01]  /*1f20*/  IADD3 R46, P0, PT, R46, UR10, RZ ;  /* 0x0000000a2e2e7c10 */ /* 0x002fe2000ff1e0ff */
[----:B------:R-:W-:Y:S01]  /*1f30*/  IMAD R11, R2, R93, R11 ;  /* 0x0000005d020b7224 */ /* 0x000fe200078e020b */
[----:B------:R-:W-:Y:S01]  /*1f40*/  LEA R80, P3, R4, UR8, 0x1 ;  /* 0x0000000804507c11 */ /* 0x000fe2000f8608ff */
[----:B------:R-:W-:Y:S01]  /*1f50*/  IMAD.WIDE.U32 R2, R2, R92, R6 ;  /* 0x0000005c02027225 */ /* 0x000fe200078e0006 */
[----:B------:R-:W-:Y:S01]  /*1f60*/  IADD3.X R47, PT, PT, R0, UR11, RZ, P0, !PT ;  /* 0x0000000b002f7c10 */ /* 0x000fe200087fe4ff */
[----:B--2---:R-:W-:Y:S01]  /*1f70*/  UISETP.NE.AND UP0, UPT, UR19, URZ, UPT ;  /* 0x000000ff1300728c */ /* 0x004fe2000bf05270 */
[----:B------:R-:W-:Y:S01]  /*1f80*/  IADD3 R0, P0, PT, RZ, -UR20, RZ ;  /* 0x80000014ff007c10 */ /* 0x000fe2000ff1e0ff */
[----:B------:R-:W-:Y:S01]  /*1f90*/  IMAD.IADD R81, R5, 0x1, R81 ;  /* 0x0000000105517824 */ /* 0x000fe200078e0251 */
[----:B------:R-:W-:Y:S01]  /*1fa0*/  IADD3 R84, P1, PT, R82, UR14, RZ ;  /* 0x0000000e52547c10 */ /* 0x000fe2000ff3e0ff */
[----:B------:R-:W-:Y:S01]  /*1fb0*/  IMAD.SHL.U32 R95, R92, 0x20, RZ ;  /* 0x000000205c5f7824 */ /* 0x000fe200078e00ff */
[----:B------:R-:W-:Y:S01]  /*1fc0*/  IADD3 R11, PT, PT, R3, R11, RZ ;  /* 0x0000000b030b7210 */ /* 0x000fe20007ffe0ff */
[----:B------:R-:W-:Y:S01]  /*1fd0*/  IMAD.X R89, RZ, RZ, ~R89, P0 ;  /* 0x000000ffff597224 */ /* 0x000fe200000e0e59 */
[----:B------:R-:W-:Y:S01]  /*1fe0*/  IADD3.X R3, PT, PT, RZ, ~UR18, RZ, P0, !PT ;  /* 0x80000012ff037c10 */ /* 0x000fe200087fe4ff */
[----:B------:R-:W-:Y:S01]  /*1ff0*/  VIADD R105, R110, 0x40 ;  /* 0x000000406e697836 */ /* 0x000fe20000000000 */
[----:B------:R-:W-:Y:S01]  /*2000*/  IADD3.X R85, PT, PT, R83, UR15, RZ, P1, !PT ;  /* 0x0000000f53557c10 */ /* 0x000fe20008ffe4ff */
[----:B------:R-:W-:Y:S01]  /*2010*/  IMAD R100, R56, -0x80, R65 ;  /* 0xffffff8038647824 */ /* 0x000fe200078e0241 */
[----:B------:R-:W-:Y:S01]  /*2020*/  LEA R10, P2, R2, UR4, 0x1 ;  /* 0x00000004020a7c11 */ /* 0x000fe2000f8408ff */
[----:B------:R-:W-:Y:S01]  /*2030*/  IMAD R98, R56, -0x80, R59 ;  /* 0xffffff8038627824 */ /* 0x000fe200078e023b */
[----:B------:R-:W-:Y:S01]  /*2040*/  IADD3 R82, P1, PT, R82, UR10, RZ ;  /* 0x0000000a52527c10 */ /* 0x000fe2000ff3e0ff */
[----:B------:R-:W-:Y:S01]  /*2050*/  IMAD.MOV.U32 R94, RZ, RZ, R56 ;  /* 0x000000ffff5e7224 */ /* 0x000fe200078e0038 */
[----:B------:R-:W-:Y:S01]  /*2060*/  SHF.L.U64.HI R93, R92, 0x5, R93 ;  /* 0x000000055c5d7819 */ /* 0x000fe2000001025d */
[----:B------:R-:W1:Y:S01]  /*2070*/  LDCU.64 UR14, c[0x0][0x3c0] ;  /* 0x00007800ff0e77ac */ /* 0x000e620008000a00 */
[----:B------:R-:W-:-:S02]  /*2080*/  SHF.R.S64 R91, R0, 0x1f, R89 ;  /* 0x0000001f005b7819 */ /* 0x000fc40000001059 */
[----:B------:R-:W-:Y:S02]  /*2090*/  SHF.R.S32.HI R92, RZ, 0x1f, R107 ;  /* 0x0000001fff5c7819 */ /* 0x000fe4000001146b */
[----:B----4-:R-:W-:Y:S02]  /*20a0*/  MOV R9, UR17 ;  /* 0x0000001100097c02 */ /* 0x010fe40008000f00 */
[--C-:B------:R-:W-:Y:S02]  /*20b0*/  SHF.R.S64 R87, R0, 0x1f, R3.reuse ;  /* 0x0000001f00577819 */ /* 0x100fe40000001003 */
[----:B------:R-:W-:Y:S02]  /*20c0*/  SHF.R.S32.HI R86, RZ, 0x1f, R3 ;  /* 0x0000001fff567819 */ /* 0x000fe40000011403 */
[----:B------:R-:W-:Y:S02]  /*20d0*/  SHF.R.S32.HI R89, RZ, 0x1f, R89 ;  /* 0x0000001fff597819 */ /* 0x000fe40000011459 */
[----:B------:R-:W-:-:S02]  /*20e0*/  LEA.HI.X R81, R4, UR9, R81, 0x1, P3 ;  /* 0x0000000904517c11 */ /* 0x000fc400098f0c51 */
[----:B------:R-:W-:Y:S01]  /*20f0*/  LEA.HI.X R11, R2, UR5, R11, 0x1, P2 ;  /* 0x00000005020b7c11 */ /* 0x000fe200090f0c0b */
[----:B------:R-:W2:Y:S01]  /*2100*/  LDCU.64 UR4, c[0x0][0x3b8] ;  /* 0x00007700ff0477ac */ /* 0x000ea20008000a00 */
[----:B------:R-:W-:Y:S01]  /*2110*/  IADD3.X R83, PT, PT, R83, UR11, RZ, P1, !PT ;  /* 0x0000000b53537c10 */ /* 0x000fe20008ffe4ff */
[----:B-1-3--:R-:W4:Y:S06]  /*2120*/  LDCU.128 UR8, c[0x0][0x3a0] ;  /* 0x00007400ff0877ac */ /* 0x00af2c0008000c00 */
.L_x_1958:
        /* <DEDUP_REMOVED lines=11> */
[----:B------:R-:W3:Y:S04]  /*21e0*/  @!P1 LDG.E.128 R20, desc[UR6][R80.64] ;  /* 0x0000000650149981 */ /* 0x000ee8000c1e1d00 */
[----:B---3--:R1:W-:Y:S01]  /*21f0*/  @!P1 STG.E.128 desc[UR6][R76.64], R20 ;  /* 0x000000144c009986 */ /* 0x0083e2000c101d06 */
[----:B------:R-:W-:Y:S03]  /*2200*/  ISETP.GE.AND P1, PT, R116, UR16, PT ;  /* 0x0000001074007c0c */ /* 0x000fe6000bf26270 */
[----:B------:R-:W3:Y:S04]  /*2210*/  @!P2 LDG.E.128 R16, desc[UR6][R80.64+0x40] ;  /* 0x000040065010a981 */ /* 0x000ee8000c1e1d00 */
[----:B---3--:R1:W-:Y:S06]  /*2220*/  @!P2 STG.E.128 desc[UR6][R76.64+0x40], R16 ;  /* 0x000040104c00a986 */ /* 0x0083ec000c101d06 */
[----:B------:R-:W3:Y:S04]  /*2230*/  @!P1 LDG.E.128 R4, desc[UR6][R80.64+0x80] ;  /* 0x0000800650049981 */ /* 0x000ee8000c1e1d00 */
[----:B---3--:R1:W-:Y:S02]  /*2240*/  @!P1 STG.E.128 desc[UR6][R76.64+0x80], R4 ;  /* 0x000080044c009986 */ /* 0x0083e4000c101d06 */
.L_x_1892:
[----:B--2-4-:R-:W-:Y:S05]  /*2250*/  BSYNC.RECONVERGENT B0 ;  /* 0x0000000000007941 */ /* 0x014fea0003800200 */
.L_x_1891:
[----:B------:R-:W-:Y:S04]  /*2260*/  BSSY.RECONVERGENT B0, `(.L_x_1893) ;  /* 0x0000010000007945 */ /* 0x000fe80003800200 */
[----:B------:R-:W-:Y:S05]  /*2270*/  @!P5 BRA `(.L_x_1894) ;  /* 0x000000000038d947 */ /* 0x000fea0003800000 */
[----:B------:R-:W2:Y:S01]  /*2280*/  LDC.64 R2, c[0x0][0x4b0] ;  /* 0x00012c00ff027b82 */ /* 0x000ea20000000a00 */
[----:B------:R-:W-:Y:S02]  /*2290*/  ISETP.GE.AND P2, PT, R118, UR16, PT ;  /* 0x0000001076007c0c */ /* 0x000fe4000bf46270 */
[C---:B------:R-:W-:Y:S04]  /*22a0*/  LEA R14, P3, R60.reuse, R76, 0x1 ;  /* 0x0000004c3c0e7211 */ /* 0x040fe800078608ff */
[----:B------:R-:W-:Y:S02]  /*22b0*/  LEA.HI.X R15, R60, R77, R63, 0x1, P3 ;  /* 0x0000004d3c0f7211 */ /* 0x000fe400018f0c3f */
[C---:B--2---:R-:W-:Y:S04]  /*22c0*/  LEA R24, P1, R2.reuse, R80, 0x6 ;  /* 0x0000005002187211 */ /* 0x044fe800078230ff */
[----:B------:R-:W-:Y:S02]  /*22d0*/  LEA.HI.X R25, R2, R81, R3, 0x6, P1 ;  /* 0x0000005102197211 */ /* 0x000fe400008f3403 */
[----:B------:R-:W-:Y:S03]  /*22e0*/  ISETP.GE.AND P1, PT, R117, UR16, PT ;  /* 0x0000001075007c0c */ /* 0x000fe6000bf26270 */
[----:B-1----:R-:W2:Y:S04]  /*22f0*/  @!P2 LDG.E.128 R20, desc[UR6][R24.64] ;  /* 0x000000061814a981 */ /* 0x002ea8000c1e1d00 */
[----:B--2---:R2:W-:Y:S01]  /*2300*/  @!P2 STG.E.128 desc[UR6][R14.64], R20 ;  /* 0x000000140e00a986 */ /* 0x0045e2000c101d06 */
[----:B------:R-:W-:Y:S05]  /*2310*/  ISETP.GE.AND P2, PT, R116, UR16, PT ;  /* 0x0000001074007c0c */ /* 0x000fea000bf46270 */
[----:B------:R-:W3:Y:S04]  /*2320*/  @!P1 LDG.E.128 R16, desc[UR6][R24.64+0x40] ;  /* 0x0000400618109981 */ /* 0x000ee8000c1e1d00 */
[----:B---3--:R2:W-:Y:S04]  /*2330*/  @!P1 STG.E.128 desc[UR6][R14.64+0x40], R16 ;  /* 0x000040100e009986 */ /* 0x0085e8000c101d06 */
[----:B------:R-:W3:Y:S04]  /*2340*/  @!P2 LDG.E.128 R4, desc[UR6][R24.64+0x80] ;  /* 0x000080061804a981 */ /* 0x000ee8000c1e1d00 */
[----:B---3--:R2:W-:Y:S02]  /*2350*/  @!P2 STG.E.128 desc[UR6][R14.64+0x80], R4 ;  /* 0x000080040e00a986 */ /* 0x0085e4000c101d06 */
.L_x_1894:
[----:B------:R-:W-:Y:S05]  /*2360*/  BSYNC.RECONVERGENT B0 ;  /* 0x0000000000007941 */ /* 0x000fea0003800200 */
.L_x_1893:
        /* <DEDUP_REMOVED lines=20> */
.L_x_1896:
[----:B------:R-:W-:Y:S05]  /*24b0*/  BSYNC.RECONVERGENT B0 ;  /* 0x0000000000007941 */ /* 0x000fea0003800200 */
.L_x_1895:
[----:B------:R-:W-:Y:S01]  /*24c0*/  ISETP.NE.AND P1, PT, R9, RZ, PT ;  /* 0x000000ff0900720c */ /* 0x000fe20003f25270 */
[----:B------:R-:W-:Y:S01]  /*24d0*/  BSSY.RECONVERGENT B0, `(.L_x_1897) ;  /* 0x0000014000007945 */ /* 0x000fe20003800200 */
[----:B------:R-:W-:Y:S03]  /*24e0*/  IADD3 R94, PT, PT, R94, -0x1, RZ ;  /* 0xffffffff5e5e7810 */ /* 0x000fe60007ffe0ff */
[----:B------:R-:W-:Y:S05]  /*24f0*/  @!P3 BRA `(.L_x_1898) ;  /* 0x000000000044b947 */ /* 0x000fea0003800000 */
[----:B------:R-:W2:Y:S01]  /*2500*/  LDC.64 R2, c[0x0][0x4b0] ;  /* 0x00012c00ff027b82 */ /* 0x000ea20000000a00 */
[----:B------:R-:W-:Y:S02]  /*2510*/  ISETP.GE.AND P2, PT, R118, UR16, PT ;  /* 0x0000001076007c0c */ /* 0x000fe4000bf46270 */
[----:B------:R-:W-:Y:S01]  /*2520*/  ISETP.GE.AND P6, PT, R117, UR16, PT ;  /* 0x0000001075007c0c */ /* 0x000fe2000bfc6270 */
[----:B--23--:R-:W-:Y:S04]  /*2530*/  IMAD.WIDE.U32 R14, R2, 0xc0, R80 ;  /* 0x000000c0020e7825 */ /* 0x00cfe800078e0050 */
[----:B------:R-:W-:Y:S05]  /*2540*/  IMAD R3, R3, 0xc0, RZ ;  /* 0x000000c003037824 */ /* 0x000fea00078e02ff */
[----:B------:R-:W-:Y:S02]  /*2550*/  IADD3 R15, PT, PT, R15, R3, RZ ;  /* 0x000000030f0f7210 */ /* 0x000fe40007ffe0ff */
[----:B------:R-:W2:Y:S03]  /*2560*/  LDC.64 R2, c[0x0][0x3c0] ;  /* 0x0000f000ff027b82 */ /* 0x000ea60000000a00 */
[----:B-1----:R-:W3:Y:S01]  /*2570*/  @!P2 LDG.E.128 R4, desc[UR6][R14.64] ;  /* 0x000000060e04a981 */ /* 0x002ee2000c1e1d00 */
[----:B--2---:R-:W-:Y:S04]  /*2580*/  IMAD.WIDE.U32 R24, R2, 0xc0, R76 ;  /* 0x000000c002187825 */ /* 0x004fe800078e004c */
[----:B------:R-:W-:Y:S05]  /*2590*/  IMAD R3, R3, 0xc0, RZ ;  /* 0x000000c003037824 */ /* 0x000fea00078e02ff */
[----:B------:R-:W-:Y:S05]  /*25a0*/  IADD3 R25, PT, PT, R25, R3, RZ ;  /* 0x0000000319197210 */ /* 0x000fea0007ffe0ff */
[----:B---3--:R4:W-:Y:S01]  /*25b0*/  @!P2 STG.E.128 desc[UR6][R24.64], R4 ;  /* 0x000000041800a986 */ /* 0x0089e2000c101d06 */
[----:B------:R-:W-:Y:S03]  /*25c0*/  ISETP.GE.AND P2, PT, R116, UR16, PT ;  /* 0x0000001074007c0c */ /* 0x000fe6000bf46270 */
[----:B------:R-:W2:Y:S04]  /*25d0*/  @!P6 LDG.E.128 R20, desc[UR6][R14.64+0x40] ;  /* 0x000040060e14e981 */ /* 0x000ea8000c1e1d00 */
[----:B--2---:R4:W-:Y:S06]  /*25e0*/  @!P6 STG.E.128 desc[UR6][R24.64+0x40], R20 ;  /* 0x000040141800e986 */ /* 0x0049ec000c101d06 */
[----:B------:R-:W2:Y:S04]  /*25f0*/  @!P2 LDG.E.128 R16, desc[UR6][R14.64+0x80] ;  /* 0x000080060e10a981 */ /* 0x000ea8000c1e1d00 */
[----:B--2---:R4:W-:Y:S02]  /*2600*/  @!P2 STG.E.128 desc[UR6][R24.64+0x80], R16 ;  /* 0x000080101800a986 */ /* 0x0049e4000c101d06 */
.L_x_1898:
[----:B------:R-:W-:Y:S05]  /*2610*/  BSYNC.RECONVERGENT B0 ;  /* 0x0000000000007941 */ /* 0x000fea0003800200 */
.L_x_1897:
        /* <DEDUP_REMOVED lines=16> */
.L_x_1902:
[----:B------:R-:W-:Y:S05]  /*2720*/  BSYNC.RECONVERGENT B0 ;  /* 0x0000000000007941 */ /* 0x000fea0003800200 */
.L_x_1901:
        /* <DEDUP_REMOVED lines=15> */
.L_x_1904:
[----:B------:R-:W-:Y:S05]  /*2820*/  BSYNC.RECONVERGENT B0 ;  /* 0x0000000000007941 */ /* 0x000fea0003800200 */
.L_x_1903:
[----:B------:R-:W-:Y:S04]  /*2830*/  BSSY.RECONVERGENT B0, `(.L_x_1905) ;  /* 0x0000011000007945 */ /* 0x000fe80003800200 */
[----:B------:R-:W-:Y:S05]  /*2840*/  @!P4 BRA `(.L_x_1906) ;  /* 0x00000000003cc947 */ /* 0x000fea0003800000 */
[----:B-1----:R-:W2:Y:S01]  /*2850*/  LDC.64 R2, c[0x0][0x4a8] ;  /* 0x00012a00ff027b82 */ /* 0x002ea20000000a00 */
[----:B------:R-:W-:Y:S02]  /*2860*/  ISETP.GE.AND P1, PT, R118, UR16, PT ;  /* 0x0000001076007c0c */ /* 0x000fe4000bf26270 */
[C---:B--23--:R-:W-:Y:S04]  /*2870*/  LEA R14, P0, R2.reuse, R10, 0x7 ;  /* 0x0000000a020e7211 */ /* 0x04cfe800078038ff */
[----:B------:R-:W-:Y:S02]  /*2880*/  LEA.HI.X R15, R2, R11, R3, 0x7, P0 ;  /* 0x0000000b020f7211 */ /* 0x000fe400000f3c03 */
[----:B------:R-:W1:Y:S01]  /*2890*/  LDC.64 R2, c[0x0][0x3b8] ;  /* 0x0000ee00ff027b82 */ /* 0x000e620000000a00 */
[----:B------:R-:W-:Y:S04]  /*28a0*/  ISETP.GE.AND P0, PT, R117, UR16, PT ;  /* 0x0000001075007c0c */ /* 0x000fe8000bf06270 */
[----:B----4-:R-:W2:Y:S01]  /*28b0*/  @!P1 LDG.E.128 R4, desc[UR6][R14.64] ;  /* 0x000000060e049981 */ /* 0x010ea2000c1e1d00 */
        /* <DEDUP_REMOVED lines=8> */
.L_x_1906:
[----:B------:R-:W-:Y:S05]  /*2940*/  BSYNC.RECONVERGENT B0 ;  /* 0x0000000000007941 */ /* 0x000fea0003800200 */
.L_x_1905:
[----:B-1----:R-:W-:Y:S01]  /*2950*/  MOV R9, RZ ;  /* 0x000000ff00097202 */ /* 0x002fe20000000f00 */
[----:B------:R-:W-:Y:S05]  /*2960*/  @!P3 BRA `(.L_x_1907) ;  /* 0x0000006c00ccb947 */ /* 0x000fea0003800000 */
[----:B------:R-:W1:Y:S01]  /*2970*/  LDC.64 R2, c[0x0][0x4a8] ;  /* 0x00012a00ff027b82 */ /* 0x000e620000000a00 */
[----:B------:R-:W-:Y:S02]  /*2980*/  ISETP.GE.AND P1, PT, R118, UR16, PT ;  /* 0x0000001076007c0c */ /* 0x000fe4000bf26270 */
[----:B------:R-:W-:Y:S01]  /*2990*/  ISETP.GE.AND P0, PT, R117, UR16, PT ;  /* 0x0000001075007c0c */ /* 0x000fe2000bf06270 */
[----:B-1----:R-:W-:Y:S02]  /*29a0*/  IMAD R3, R3, 0xc0, RZ ;  /* 0x000000c003037824 */ /* 0x002fe400078e02ff */
[----:B--23--:R-:W-:Y:S05]  /*29b0*/  IMAD.WIDE.U32 R14, R2, 0xc0, R10 ;  /* 0x000000c0020e7825 */ /* 0x00cfea00078e000a */
[----:B------:R-:W-:Y:S02]  /*29c0*/  IADD3 R15, PT, PT, R15, R3, RZ ;  /* 0x000000030f0f7210 */ /* 0x000fe40007ffe0ff */
[----:B------:R-:W1:Y:S03]  /*29d0*/  LDC.64 R2, c[0x0][0x3b8] ;  /* 0x0000ee00ff027b82 */ /* 0x000e660000000a00 */
[----:B----4-:R-:W2:Y:S01]  /*29e0*/  @!P1 LDG.E.128 R4, desc[UR6][R14.64] ;  /* 0x000000060e049981 */ /* 0x010ea2000c1e1d00 */
        /* <DEDUP_REMOVED lines=12> */
.L_x_1900:
        /* <DEDUP_REMOVED lines=55> */
.L_x_1912:
[----:B------:R-:W-:Y:S05]  /*2e20*/  BSYNC.RECONVERGENT B0 ;  /* 0x0000000000007941 */ /* 0x000fea0003800200 */
.L_x_1911:
        /* <DEDUP_REMOVED lines=48> */
.L_x_1914:
[----:B------:R-:W-:Y:S05]  /*3130*/  BSYNC.RECONVERGENT B0 ;  /* 0x0000000000007941 */ /* 0x000fea0003800200 */
.L_x_1913:
        /* <DEDUP_REMOVED lines=47> */
.L_x_1910:
[----:B------:R-:W-:Y:S05]  /*3430*/  BSYNC.RECONVERGENT B1 ;  /* 0x0000000000017941 */ /* 0x000fea0003800200 */
.L_x_1909:
        /* <DEDUP_REMOVED lines=64> */
.L_x_1918:
[----:B------:R-:W-:Y:S05]  /*3840*/  BSYNC.RECONVERGENT B0 ;  /* 0x0000000000007941 */ /* 0x000fea0003800200 */
.L_x_1917:
        /* <DEDUP_REMOVED lines=48> */
.L_x_1920:
[----:B------:R-:W-:Y:S05]  /*3b50*/  BSYNC.RECONVERGENT B0 ;  /* 0x0000000000007941 */ /* 0x000fea0003800200 */
.L_x_1919:
        /* <DEDUP_REMOVED lines=47> */
.L_x_1916:
[----:B------:R-:W-:Y:S05]  /*3e50*/  BSYNC.RECONVERGENT B1 ;  /* 0x0000000000017941 */ /* 0x000fea0003800200 */
.L_x_1915:
        /* <DEDUP_REMOVED lines=64> */
.L_x_1924:
[----:B------:R-:W-:Y:S05]  /*4260*/  BSYNC.RECONVERGENT B0 ;  /* 0x0000000000007941 */ /* 0x000fea0003800200 */
.L_x_1923:
        /* <DEDUP_REMOVED lines=48> */
.L_x_1926:
[----:B------:R-:W-:Y:S05]  /*4570*/  BSYNC.RECONVERGENT B0 ;  /* 0x0000000000007941 */ /* 0x000fea0003800200 */
.L_x_1925:
        /* <DEDUP_REMOVED lines=47> */
.L_x_1922:
[----:B------:R-:W-:Y:S05]  /*4870*/  BSYNC.RECONVERGENT B1 ;  /* 0x0000000000017941 */ /* 0x000fea0003800200 */
.L_x_1921:
        /* <DEDUP_REMOVED lines=66> */
.L_x_1930:
[----:B------:R-:W-:Y:S05]  /*4ca0*/  BSYNC.RECONVERGENT B0 ;  /* 0x0000000000007941 */ /* 0x000fea0003800200 */
.L_x_1929:
        /* <DEDUP_REMOVED lines=48> */
.L_x_1932:
[----:B------:R-:W-:Y:S05]  /*4fb0*/  BSYNC.RECONVERGENT B0 ;  /* 0x0000000000007941 */ /* 0x000fea0003800200 */
.L_x_1931:
        /* <DEDUP_REMOVED lines=47> */
.L_x_1928:
[----:B------:R-:W-:Y:S05]  /*52b0*/  BSYNC.RECONVERGENT B1 ;  /* 0x0000000000017941 */ /* 0x000fea0003800200 */
.L_x_1927:
        /* <DEDUP_REMOVED lines=8> */
.L_x_1908:
[----:B--23--:R-:W-:Y:S01]  /*5340*/  LEA.HI R14, R9, R9, RZ, 0x1 ;  /* 0x00000009090e7211 */ /* 0x00cfe200078f08ff */
[----:B------:R-:W-:Y:S01]  /*5350*/  BSSY.RECONVERGENT B1, `(.L_x_1933) ;  /* 0x0000111000017945 */ /* 0x000fe20003800200 */
[----:B------:R-:W-:Y:S02]  /*5360*/  SHF.R.U32.HI R15, RZ, 0x1, R9 ;  /* 0x00000001ff0f7819 */ /* 0x000fe40000011609 */
[----:B------:R-:W-:Y:S05]  /*5370*/  SHF.R.S32.HI R14, RZ, 0x1, R14 ;  /* 0x00000001ff0e7819 */ /* 0x000fea000001140e */
[----:B------:R-:W-:Y:S05]  /*5380*/  IMAD.MOV R14, RZ, RZ, -R14 ;  /* 0x000000ffff0e7224 */ /* 0x000fea00078e0a0e */
[----:B------:R-:W-:Y:S01]  /*5390*/  SHF.R.S32.HI R104, RZ, 0x1f, R14 ;  /* 0x0000001fff687819 */ /* 0x000fe2000001140e */
[----:B------:R-:W-:Y:S05]  /*53a0*/  @!P0 BRA `(.L_x_1934) ;  /* 0x00000010002c8947 */ /* 0x000fea0003800000 */
[----:B------:R-:W2:Y:S01]  /*53b0*/  LDC R53, c[0x0][0x440] ;  /* 0x00011000ff357b82 */ /* 0x000ea20000000800 */
[----:B------:R-:W-:Y:S01]  /*53c0*/  BSSY.RECONVERGENT B0, `(.L_x_1935) ;  /* 0x0000057000007945 */ /* 0x000fe20003800200 */
[----:B--2---:R-:W-:Y:S11]  /*53d0*/  ISETP.GE.AND P0, PT, R118, R53, PT ;  /* 0x000000357600720c */ /* 0x004ff60003f06270 */
[----:B------:R-:W-:Y:S02]  /*53e0*/  @!UPT UIADD3 URZ, UPT, UPT, URZ, URZ, URZ ;  /* 0x000000fffffff290 */ /* 0x000fe4000fffe0ff */
[----:B------:R-:W-:Y:S05]  /*53f0*/  @P0 BRA `(.L_x_1936) ;  /* 0x00000004004c0947 */ /* 0x000fea0003800000 */
[C---:B------:R-:W-:Y:S01]  /*5400*/  ISETP.GE.AND P0, PT, R118.reuse, R9, PT ;  /* 0x000000097600720c */ /* 0x040fe20003f06270 */
[----:B------:R-:W2:Y:S11]  /*5410*/  LDG.E.128 R48, desc[UR6][R10.64] ;  /* 0x000000060a307981 */ /* 0x000eb6000c1e1d00 */
[----:B------:R-:W-:Y:S01]  /*5420*/  @!UPT UIADD3 URZ, UPT, UPT, URZ, URZ, URZ ;  /* 0x000000fffffff290 */ /* 0x000fe2000fffe0ff */
[----:B------:R-:W-:Y:S04]  /*5430*/  @!P0 ISETP.GE.U32.AND P1, PT, R118, R15, PT ;  /* 0x0000000f7600820c */ /* 0x000fe80003f26070 */
[----:B------:R-:W-:Y:S02]  /*5440*/  @!P0 SEL R115, R14, RZ, P1 ;  /* 0x000000ff0e738207 */ /* 0x000fe40000800000 */
[----:B------:R-:W-:Y:S02]  /*5450*/  @!P0 SEL R44, R104, RZ, P1 ;  /* 0x000000ff682c8207 */ /* 0x000fe40000800000 */
[----:B-1--4-:R-:W-:Y:S01]  /*5460*/  @!P0 SEL R17, R15, R14, !P1 ;  /* 0x0000000e0f118207 */ /* 0x012fe20004800000 */
        /* <DEDUP_REMOVED lines=76> */
.L_x_1936:
[----:B------:R-:W-:Y:S05]  /*5930*/  BSYNC.RECONVERGENT B0 ;  /* 0x0000000000007941 */ /* 0x000fea0003800200 */
.L_x_1935:
[----:B------:R-:W-:Y:S01]  /*5940*/  ISETP.GE.AND P0, PT, R117, R53, PT ;  /* 0x000000357500720c */ /* 0x000fe20003f06270 */
[----:B------:R-:W-:Y:S11]  /*5950*/  BSSY.RECONVERGENT B0, `(.L_x_1937) ;  /* 0x0000058000007945 */ /* 0x000ff60003800200 */
[----:B------:R-:W-:Y:S01]  /*5960*/  @!UPT UIADD3 URZ, UPT, UPT, URZ, URZ, URZ ;  /* 0x000000fffffff290 */ /* 0x000fe2000fffe0ff */
[----:B------:R-:W-:Y:S05]  /*5970*/  @P0 BRA `(.L_x_1938) ;  /* 0x0000000400540947 */ /* 0x000fea0003800000 */
[C---:B------:R-:W-:Y:S01]  /*5980*/  ISETP.GE.AND P0, PT, R117.reuse, R9, PT ;  /* 0x000000097500720c */ /* 0x040fe20003f06270 */
[----:B--2---:R-:W2:Y:S11]  /*5990*/  LDG.E.128 R48, desc[UR6][R10.64+0x40] ;  /* 0x000040060a307981 */ /* 0x004eb6000c1e1d00 */
[----:B------:R-:W-:Y:S01]  /*59a0*/  @!UPT UIADD3 URZ, UPT, UPT, URZ, URZ, URZ ;  /* 0x000000fffffff290 */ /* 0x000fe2000fffe0ff */
[----:B------:R-:W-:Y:S02]  /*59b0*/  @!P0 ISETP.GE.U32.AND P1, PT, R117, R15, PT ;  /* 0x0000000f7500820c */ /* 0x000fe40003f26070 */
[----:B------:R-:W-:Y:S02]  /*59c0*/  @!P0 IADD3 R115, P6, PT, R14, 0x20, RZ ;  /* 0x000000200e738810 */ /* 0x000fe40007fde0ff */
[----:B-1--4-:R-:W-:Y:S02]  /*59d0*/  @!P0 SEL R17, R15, R14, !P1 ;  /* 0x0000000e0f118207 */ /* 0x012fe40004800000 */
[----:B------:R-:W-:Y:S01]  /*59e0*/  @!P0 SEL R115, R115, 0x20, P1 ;  /* 0x0000002073738807 */ /* 0x000fe20000800000 */
[----:B------:R-:W-:Y:S02]  /*59f0*/  @!P0 IMAD.X R44, RZ, RZ, R104, P6 ;  /* 0x000000ffff2c8224 */ /* 0x000fe400030e0668 */
[----:B------:R-:W-:Y:S03]  /*5a00*/  @!P0 IMAD.WIDE R20, R17, 0x2, R10 ;  /* 0x0000000211148825 */ /* 0x000fe600078e020a */
[----:B------:R-:W-:Y:S01]  /*5a10*/  @!P0 SEL R44, R44, RZ, P1 ;  /* 0x000000ff2c2c8207 */ /* 0x000fe20000800000 */
[C---:B------:R-:W-:Y:S02]  /*5a20*/  @!P0 IMAD.SHL.U32 R55, R115.reuse, 0x2, RZ ;  /* 0x0000000273378824 */ /* 0x040fe400078e00ff */
[----:B------:R-:W3:Y:S01]  /*5a30*/  @!P0 LDG.E.128 R20, desc[UR6][R20.64+0x40] ;  /* 0x0000400614148981 */ /* 0x000ee2000c1e1d00 */
        /* <DEDUP_REMOVED lines=73> */
.L_x_1938:
[----:B------:R-:W-:Y:S05]  /*5ed0*/  BSYNC.RECONVERGENT B0 ;  /* 0x0000000000007941 */ /* 0x000fea0003800200 */
.L_x_1937:
[----:B------:R-:W-:Y:S11]  /*5ee0*/  ISETP.GE.AND P0, PT, R116, R53, PT ;  /* 0x000000357400720c */ /* 0x000ff60003f06270 */
[----:B------:R-:W-:Y:S02]  /*5ef0*/  @!UPT UIADD3 URZ, UPT, UPT, URZ, URZ, URZ ;  /* 0x000000fffffff290 */ /* 0x000fe4000fffe0ff */
[----:B------:R-:W-:Y:S05]  /*5f00*/  @P0 BRA `(.L_x_1934) ;  /* 0x0000000400540947 */ /* 0x000fea0003800000 */
[C---:B------:R-:W-:Y:S01]  /*5f10*/  ISETP.GE.AND P0, PT, R116.reuse, R9, PT ;  /* 0x000000097400720c */ /* 0x040fe20003f06270 */
[----:B--23--:R-:W2:Y:S11]  /*5f20*/  LDG.E.128 R48, desc[UR6][R10.64+0x80] ;  /* 0x000080060a307981 */ /* 0x00ceb6000c1e1d00 */
        /* <DEDUP_REMOVED lines=83> */
.L_x_1934:
[----:B------:R-:W-:Y:S05]  /*6460*/  BSYNC.RECONVERGENT B1 ;  /* 0x0000000000017941 */ /* 0x000fea0003800200 */
.L_x_1933:
        /* <DEDUP_REMOVED lines=12> */
[----:B-123--:R-:W2:Y:S11]  /*6530*/  LDG.E.128 R48, desc[UR6][R28.64] ;  /* 0x000000061c307981 */ /* 0x00eeb6000c1e1d00 */
[----:B------:R-:W-:Y:S01]  /*6540*/  @!UPT UIADD3 URZ, UPT, UPT, URZ, URZ, URZ ;  /* 0x000000fffffff290 */ /* 0x000fe2000fffe0ff */
[----:B------:R-:W-:Y:S04]  /*6550*/  @!P0 ISETP.GE.U32.AND P1, PT, R118, R15, PT ;  /* 0x0000000f7600820c */ /* 0x000fe80003f26070 */
[----:B------:R-:W-:Y:S02]  /*6560*/  @!P0 SEL R106, R14, RZ, P1 ;  /* 0x000000ff0e6a8207 */ /* 0x000fe40000800000 */
[----:B----4-:R-:W-:Y:S02]  /*6570*/  @!P0 SEL R17, R15, R14, !P1 ;  /* 0x0000000e0f118207 */ /* 0x010fe40004800000 */
        /* <DEDUP_REMOVED lines=79> */
.L_x_1942:
[----:B------:R-:W-:Y:S05]  /*6a70*/  BSYNC.RECONVERGENT B0 ;  /* 0x0000000000007941 */ /* 0x000fea0003800200 */
.L_x_1941:
[----:B------:R-:W-:Y:S01]  /*6a80*/  ISETP.GE.AND P0, PT, R117, R121, PT ;  /* 0x000000797500720c */ /* 0x000fe20003f06270 */
[----:B------:R-:W-:Y:S11]  /*6a90*/  BSSY.RECONVERGENT B0, `(.L_x_1943) ;  /* 0x0000058000007945 */ /* 0x000ff60003800200 */
[----:B------:R-:W-:Y:S01]  /*6aa0*/  @!UPT UIADD3 URZ, UPT, UPT, URZ, URZ, URZ ;  /* 0x000000fffffff290 */ /* 0x000fe2000fffe0ff */
        /* <DEDUP_REMOVED lines=86> */
.L_x_1944:
[----:B------:R-:W-:Y:S05]  /*7010*/  BSYNC.RECONVERGENT B0 ;  /* 0x0000000000007941 */ /* 0x000fea0003800200 */
.L_x_1943:
[----:B------:R-:W-:Y:S11]  /*7020*/  ISETP.GE.AND P0, PT, R116, R121, PT ;  /* 0x000000797400720c */ /* 0x000ff60003f06270 */
[----:B------:R-:W-:Y:S02]  /*7030*/  @!UPT UIADD3 URZ, UPT, UPT, URZ, URZ, URZ ;  /* 0x000000fffffff290 */ /* 0x000fe4000fffe0ff */
        /* <DEDUP_REMOVED lines=8> */
[----:B----4-:R-:W-:Y:S03]  /*70c0*/  @!P0 SEL R17, R15, R14, !P1 ;  /* 0x0000000e0f118207 */ /* 0x010fe60004800000 */
        /* <DEDUP_REMOVED lines=77> */
.L_x_1940:
[----:B------:R-:W-:Y:S05]  /*75a0*/  BSYNC.RECONVERGENT B1 ;  /* 0x0000000000017941 */ /* 0x000fea0003800200 */
.L_x_1939:
[----:B------:R-:W-:Y:S04]  /*75b0*/  BSSY.RECONVERGENT B1, `(.L_x_1945) ;  /* 0x0000112000017945 */ /* 0x000fe80003800200 */
[----:B------:R-:W-:Y:S05]  /*75c0*/  @!P4 BRA `(.L_x_1946) ;  /* 0x000000100040c947 */ /* 0x000fea0003800000 */
[----:B------:R-:W5:Y:S01]  /*75d0*/  LDC R125, c[0x0][0x440] ;  /* 0x00011000ff7d7b82 */ /* 0x000f620000000800 */
[----:B------:R-:W-:Y:S07]  /*75e0*/  BSSY.RECONVERGENT B0, `(.L_x_1947) ;  /* 0x000005f000007945 */ /* 0x000fee0003800200 */
[----:B-1--4-:R-:W1:Y:S08]  /*75f0*/  LDC.64 R4, c[0x0][0x4a8] ;  /* 0x00012a00ff047b82 */ /* 0x012e700000000a00 */
[----:B------:R-:W4:Y:S01]  /*7600*/  LDC.64 R2, c[0x0][0x3b8] ;  /* 0x0000ee00ff027b82 */ /* 0x000f220000000a00 */
[-C--:B-----5:R-:W-:Y:S02]  /*7610*/  ISETP.GE.AND P4, PT, R118, R125.reuse, PT ;  /* 0x0000007d7600720c */ /* 0x0a0fe40003f86270 */
[----:B------:R-:W-:Y:S02]  /*7620*/  ISETP.GE.AND P5, PT, R117, R125, PT ;  /* 0x0000007d7500720c */ /* 0x000fe40003fa6270 */
[C---:B-1----:R-:W-:Y:S04]  /*7630*/  LEA R28, P1, R4.reuse, R10, 0x7 ;  /* 0x0000000a041c7211 */ /* 0x042fe800078238ff */
[----:B------:R-:W-:Y:S02]  /*7640*/  LEA.HI.X R29, R4, R11, R5, 0x7, P1 ;  /* 0x0000000b041d7211 */ /* 0x000fe400008f3c05 */
[C---:B----4-:R-:W-:Y:S04]  /*7650*/  LEA R114, P0, R2.reuse, R78, 0x7 ;  /* 0x0000004e02727211 */ /* 0x050fe800078038ff */
[----:B------:R-:W-:Y:S01]  /*7660*/  LEA.HI.X R115, R2, R79, R3, 0x7, P0 ;  /* 0x0000004f02737211 */ /* 0x000fe200000f3c03 */
[----:B------:R-:W-:Y:S08]  /*7670*/  @P4 BRA `(.L_x_1948) ;  /* 0x0000000400544947 */ /* 0x000ff00003800000 */
[C---:B------:R-:W-:Y:S01]  /*7680*/  ISETP.GE.AND P0, PT, R118.reuse, R9, PT ;  /* 0x000000097600720c */ /* 0x040fe20003f06270 */
[----:B--23--:R-:W2:Y:S11]  /*7690*/  LDG.E.128 R48, desc[UR6][R28.64] ;  /* 0x000000061c307981 */ /* 0x00ceb6000c1e1d00 */
        /* <DEDUP_REMOVED lines=83> */
.L_x_1948:
[----:B------:R-:W-:Y:S05]  /*7bd0*/  BSYNC.RECONVERGENT B0 ;  /* 0x0000000000007941 */ /* 0x000fea0003800200 */
.L_x_1947:
[----:B------:R-:W-:Y:S01]  /*7be0*/  ISETP.GE.AND P4, PT, R116, R125, PT ;  /* 0x0000007d7400720c */ /* 0x000fe20003f86270 */
[----:B------:R-:W-:Y:S04]  /*7bf0*/  BSSY.RECONVERGENT B0, `(.L_x_1949) ;  /* 0x0000057000007945 */ /* 0x000fe80003800200 */
[----:B------:R-:W-:Y:S08]  /*7c00*/  @P5 BRA `(.L_x_1950) ;  /* 0x0000000400545947 */ /* 0x000ff00003800000 */
[C---:B------:R-:W-:Y:S01]  /*7c10*/  ISETP.GE.AND P0, PT, R117.reuse, R9, PT ;  /* 0x000000097500720c */ /* 0x040fe20003f06270 */
[----:B-123--:R-:W2:Y:S11]  /*7c20*/  LDG.E.128 R48, desc[UR6][R28.64+0x40] ;  /* 0x000040061c307981 */ /* 0x00eeb6000c1e1d00 */
        /* <DEDUP_REMOVED lines=83> */
.L_x_1950:
[----:B------:R-:W-:Y:S05]  /*8160*/  BSYNC.RECONVERGENT B0 ;  /* 0x0000000000007941 */ /* 0x000fea0003800200 */
.L_x_1949:
[----:B------:R-:W-:Y:S05]  /*8170*/  @P4 BRA `(.L_x_1946) ;  /* 0x0000000400544947 */ /* 0x000fea0003800000 */
[C---:B------:R-:W-:Y:S01]  /*8180*/  ISETP.GE.AND P0, PT, R116.reuse, R9, PT ;  /* 0x000000097400720c */ /* 0x040fe20003f06270 */
[----:B-1234-:R-:W2:Y:S11]  /*8190*/  LDG.E.128 R48, desc[UR6][R28.64+0x80] ;  /* 0x000080061c307981 */ /* 0x01eeb6000c1e1d00 */
        /* <DEDUP_REMOVED lines=83> */
.L_x_1946:
[----:B------:R-:W-:Y:S05]  /*86d0*/  BSYNC.RECONVERGENT B1 ;  /* 0x0000000000017941 */ /* 0x000fea0003800200 */
.L_x_1945:
[----:B------:R-:W-:Y:S04]  /*86e0*/  BSSY.RECONVERGENT B1, `(.L_x_1951) ;  /* 0x0000114000017945 */ /* 0x000fe80003800200 */
[----:B------:R-:W-:Y:S05]  /*86f0*/  @!P3 BRA `(.L_x_1952) ;  /* 0x000000100048b947 */ /* 0x000fea0003800000 */
[----:B-1--4-:R-:W1:Y:S01]  /*8700*/  LDC R7, c[0x0][0x440] ;  /* 0x00011000ff077b82 */ /* 0x012e620000000800 */
[----:B------:R-:W-:Y:S07]  /*8710*/  BSSY.RECONVERGENT B0, `(.L_x_1953) ;  /* 0x0000062000007945 */ /* 0x000fee0003800200 */
[----:B------:R-:W4:Y:S08]  /*8720*/  LDC.64 R2, c[0x0][0x3b8] ;  /* 0x0000ee00ff027b82 */ /* 0x000f300000000a00 */
[----:B------:R-:W5:Y:S01]  /*8730*/  LDC.64 R4, c[0x0][0x4a8] ;  /* 0x00012a00ff047b82 */ /* 0x000f620000000a00 */
[----:B----4-:R-:W-:Y:S01]  /*8740*/  IMAD.WIDE.U32 R114, R2, 0xc0, R78 ;  /* 0x000000c002727825 */ /* 0x010fe200078e004e */
[-C--:B-1----:R-:W-:Y:S02]  /*8750*/  ISETP.GE.AND P0, PT, R118, R7.reuse, PT ;  /* 0x000000077600720c */ /* 0x082fe40003f06270 */
[-C--:B------:R-:W-:Y:S01]  /*8760*/  ISETP.GE.AND P4, PT, R117, R7.reuse, PT ;  /* 0x000000077500720c */ /* 0x080fe20003f86270 */
[----:B------:R-:W-:Y:S01]  /*8770*/  IMAD R3, R3, 0xc0, RZ ;  /* 0x000000c003037824 */ /* 0x000fe200078e02ff */
[----:B------:R-:W-:Y:S01]  /*8780*/  ISETP.GE.AND P3, PT, R116, R7, PT ;  /* 0x000000077400720c */ /* 0x000fe20003f66270 */
[----:B-----5:R-:W-:Y:S02]  /*8790*/  IMAD R5, R5, 0xc0, RZ ;  /* 0x000000c005057824 */ /* 0x020fe400078e02ff */
[----:B------:R-:W-:Y:S01]  /*87a0*/  IMAD.WIDE.U32 R16, R4, 0xc0, R10 ;  /* 0x000000c004107825 */ /* 0x000fe200078e000a */
[----:B------:R-:W-:Y:S04]  /*87b0*/  IADD3 R115, PT, PT, R115, R3, RZ ;  /* 0x0000000373737210 */ /* 0x000fe80007ffe0ff */
[----:B------:R-:W-:Y:S01]  /*87c0*/  IADD3 R17, PT, PT, R17, R5, RZ ;  /* 0x0000000511117210 */ /* 0x000fe20007ffe0ff */
[----:B------:R-:W-:Y:S06]  /*87d0*/  @P0 BRA `(.L_x_1954) ;  /* 0x0000000400540947 */ /* 0x000fec0003800000 */
        /* <DEDUP_REMOVED lines=85> */
.L_x_1954:
[----:B------:R-:W-:Y:S05]  /*8d30*/  BSYNC.RECONVERGENT B0 ;  /* 0x0000000000007941 */ /* 0x000fea0003800200 */
.L_x_1953:
[----:B------:R-:W-:Y:S04]  /*8d40*/  BSSY.RECONVERGENT B0, `(.L_x_1955) ;  /* 0x0000057000007945 */ /* 0x000fe80003800200 */
[----:B------:R-:W-:Y:S05]  /*8d50*/  @P4 BRA `(.L_x_1956) ;  /* 0x0000000400544947 */ /* 0x000fea0003800000 */
        /* <DEDUP_REMOVED lines=85> */
.L_x_1956:
[----:B------:R-:W-:Y:S05]  /*92b0*/  BSYNC.RECONVERGENT B0 ;  /* 0x0000000000007941 */ /* 0x000fea0003800200 */
.L_x_1955:
[----:B------:R-:W-:Y:S05]  /*92c0*/  @P3 BRA `(.L_x_1952) ;  /* 0x0000000400543947 */ /* 0x000fea0003800000 */
[C---:B------:R-:W-:Y:S01]  /*92d0*/  ISETP.GE.AND P0, PT, R116.reuse, R9, PT ;  /* 0x000000097400720c */ /* 0x040fe20003f06270 */
[----:B------:R-:W5:Y:S11]  /*92e0*/  LDG.E.128 R40, desc[UR6][R16.64+0x80] ;  /* 0x0000800610287981 */ /* 0x000f76000c1e1d00 */
[----:B------:R-:W-:Y:S01]  /*92f0*/  @!UPT UIADD3 URZ, UPT, UPT, URZ, URZ, URZ ;  /* 0x000000fffffff290 */ /* 0x000fe2000fffe0ff */
[----:B------:R-:W-:Y:S04]  /*9300*/  @!P0 ISETP.GE.U32.AND P1, PT, R116, R15, PT ;  /* 0x0000000f7400820c */ /* 0x000fe80003f26070 */
[----:B------:R-:W-:Y:S02]  /*9310*/  @!P0 SEL R44, R14, RZ, P1 ;  /* 0x000000ff0e2c8207 */ /* 0x000fe40000800000 */
[----:B-1234-:R-:W-:Y:S02]  /*9320*/  @!P0 SEL R49, R104, RZ, P1 ;  /* 0x000000ff68318207 */ /* 0x01efe40000800000 */
        /* <DEDUP_REMOVED lines=13> */
[----:B------:R5:W4:Y:S02]  /*9400*/  @!P0 LDG.E.128 R36, desc[UR6][R30.64+0x80] ;  /* 0x000080061e248981 */ /* 0x000b24000c1e1d00 */
[C---:B-----5:R-:W-:Y:S01]  /*9410*/  @!P0 LOP3.LUT R31, R40.reuse, 0xffff0000, RZ, 0xc0, !PT ;  /* 0xffff0000281f8812 */ /* 0x060fe200078ec0ff */
        /* <DEDUP_REMOVED lines=17> */
[C---:B----4-:R-:W-:Y:S01]  /*9530*/  @!P0 IMAD.U32 R30, R36.reuse, 0x10000, RZ ;  /* 0x00010000241e8824 */ /* 0x050fe200078e00ff */
        /* <DEDUP_REMOVED lines=46> */
.L_x_1952:
[----:B------:R-:W-:Y:S05]  /*9820*/  BSYNC.RECONVERGENT B1 ;  /* 0x0000000000017941 */ /* 0x000fea0003800200 */
.L_x_1951:
[----:B------:R-:W5:Y:S08]  /*9830*/  LDC R3, c[0x0][0x450] ;  /* 0x00011400ff037b82 */ /* 0x000f700000000800 */
[----:B------:R-:W1:Y:S01]  /*9840*/  LDC R9, c[0x0][0x450] ;  /* 0x00011400ff097b82 */ /* 0x000e620000000800 */
[----:B-----5:R-:W-:Y:S05]  /*9850*/  IMAD.U32 R3, R3, -0x40, RZ ;  /* 0xffffffc003037824 */ /* 0x020fea00078e00ff */
[C---:B------:R-:W-:Y:S02]  /*9860*/  LEA R84, P1, R3.reuse, R84, 0x1 ;  /* 0x0000005403547211 */ /* 0x040fe400078208ff */
[C---:B------:R-:W-:Y:S02]  /*9870*/  LEA R82, P0, R3.reuse, R82, 0x1 ;  /* 0x0000005203527211 */ /* 0x040fe400078008ff */
[C---:B------:R-:W-:Y:S02]  /*9880*/  LEA.HI.X.SX32 R85, R3.reuse, R85, 0x1, P1 ;  /* 0x0000005503557211 */ /* 0x040fe400008f0eff */
[----:B-1----:R-:W-:Y:S09]  /*9890*/  LEA.HI.X.SX32 R83, R3, R83, 0x1, P0 ;  /* 0x0000005303537211 */ /* 0x002ff200000f0eff */
.L_x_1907:
[----:B------:R-:W-:Y:S05]  /*98a0*/  BSYNC.RECONVERGENT B2 ;  /* 0x0000000000027941 */ /* 0x000fea0003800200 */
.L_x_1899:
        /* <DEDUP_REMOVED lines=91> */
.L_x_1957:
[----:B------:R-:W-:Y:S02]  /*9e60*/  IADD3 R80, P1, PT, R80, R87, RZ ;  /* 0x0000005750507210 */ /* 0x000fe40007f3e0ff */
[----:B------:R-:W-:Y:S03]  /*9e70*/  IADD3 R10, P0, PT, R10, R91, RZ ;  /* 0x0000005b0a0a7210 */ /* 0x000fe60007f1e0ff */
[----:B------:R-:W-:Y:S02]  /*9e80*/  IMAD.X R81, R81, 0x1, R86, P1 ;  /* 0x0000000151517824 */ /* 0x000fe400008e0656 */
[----:B------:R-:W-:Y:S01]  /*9e90*/  IMAD.X R11, R11, 0x1, R89, P0 ;  /* 0x000000010b0b7824 */ /* 0x000fe200000e0659 */
[----:B------:R-:W-:Y:S07]  /*9ea0*/  @P2 BRA `(.L_x_1958) ;  /* 0xffffff8000a02947 */ /* 0x000fee000383ffff */
.L_x_1890:
[----:B------:R-:W1:Y:S01]  /*9eb0*/  LDC R21, c[0x0][0x450] ;  /* 0x00011400ff157b82 */ /* 0x000e620000000800 */
[----:B-----5:R-:W-:Y:S01]  /*9ec0*/  LOP3.LUT R5, R74, 0xd8, RZ, 0xc0, !PT ;  /* 0x000000d84a057812 */ /* 0x020fe200078ec0ff */
        /* <DEDUP_REMOVED lines=41> */
.L_x_1963:
[----:B------:R2:W-:Y:S02]  /*a160*/  STS.128 [R177+0x2000], RZ ;  /* 0x002000ffb1007388 */ /* 0x0005e40000000c00 */
.L_x_1962:
[----:B------:R-:W-:Y:S05]  /*a170*/  BSYNC.RECONVERGENT B0 ;  /* 0x0000000000007941 */ /* 0x000fea0003800200 */
.L_x_1961:
        /* <DEDUP_REMOVED lines=25> */
.L_x_1965:
[----:B------:R1:W-:Y:S01]  /*a310*/  STS.128 [R177+0x2800], RZ ;  /* 0x002800ffb1007388 */ /* 0x0003e20000000c00 */
[----:B------:R-:W-:Y:S05]  /*a320*/  BRA `(.L_x_1964) ;  /* 0x0000003800687947 */ /* 0x000fea0003800000 */
.L_x_1960:
        /* <DEDUP_REMOVED lines=79> */
.L_x_1972:
[----:B------:R-:W-:Y:S05]  /*a820*/  BSYNC.RECONVERGENT B0 ;  /* 0x0000000000007941 */ /* 0x000fea0003800200 */
.L_x_1971:
[----:B-----5:R-:W-:Y:S01]  /*a830*/  IMAD.MOV.U32 R6, RZ, RZ, R10 ;  /* 0x000000ffff067224 */ /* 0x020fe200078e000a */
[----:B------:R-:W-:Y:S01]  /*a840*/  MOV R4, R8 ;  /* 0x0000000800047202 */ /* 0x000fe20000000f00 */
[----:B------:R-:W-:Y:S01]  /*a850*/  IMAD.MOV.U32 R7, RZ, RZ, R11 ;  /* 0x000000ffff077224 */ /* 0x000fe200078e000b */
[----:B------:R-:W-:Y:S02]  /*a860*/  MOV R5, R9 ;  /* 0x0000000900057202 */ /* 0x000fe40000000f00 */
.L_x_1970:
[----:B------:R-:W-:Y:S05]  /*a870*/  BSYNC.RECONVERGENT B1 ;  /* 0x0000000000017941 */ /* 0x000fea0003800200 */
.L_x_1969:
        /* <DEDUP_REMOVED lines=47> */
.L_x_1976:
[----:B------:R-:W-:Y:S05]  /*ab70*/  BSYNC.RECONVERGENT B0 ;  /* 0x0000000000007941 */ /* 0x000fea0003800200 */
.L_x_1975:
[----:B-----5:R4:W-:Y:S02]  /*ab80*/  STS.128 [R177+0x1000], R8 ;  /* 0x00100008b1007388 */ /* 0x0209e40000000c00 */
.L_x_1974:
[----:B------:R-:W-:Y:S05]  /*ab90*/  BSYNC.RECONVERGENT B1 ;  /* 0x0000000000017941 */ /* 0x000fea0003800200 */
.L_x_1973:
        /* <DEDUP_REMOVED lines=46> */
.L_x_1978:
[----:B------:R-:W-:Y:S05]  /*ae80*/  BSYNC.RECONVERGENT B0 ;  /* 0x0000000000007941 */ /* 0x000fea0003800200 */
.L_x_1977:
[----:B-----5:R1:W-:Y:S02]  /*ae90*/  STS.128 [R177+0x2000], R8 ;  /* 0x00200008b1007388 */ /* 0x0203e40000000c00 */
.L_x_1968:
[----:B------:R-:W-:Y:S05]  /*aea0*/  BSYNC.RECONVERGENT B2 ;  /* 0x0000000000027941 */ /* 0x000fea0003800200 */
.L_x_1967:
        /* <DEDUP_REMOVED lines=62> */
.L_x_1982:
[----:B------:R-:W-:Y:S05]  /*b290*/  BSYNC.RECONVERGENT B0 ;  /* 0x0000000000007941 */ /* 0x000fea0003800200 */
.L_x_1981:
[----:B-----5:R4:W-:Y:S02]  /*b2a0*/  STS.128 [R177+0x800], R8 ;  /* 0x00080008b1007388 */ /* 0x0209e40000000c00 */
.L_x_1980:
[----:B------:R-:W-:Y:S05]  /*b2b0*/  BSYNC.RECONVERGENT B1 ;  /* 0x0000000000017941 */ /* 0x000fea0003800200 */
.L_x_1979:
        /* <DEDUP_REMOVED lines=56> */
.L_x_1986:
[----:B------:R-:W-:Y:S05]  /*b640*/  BSYNC.RECONVERGENT B0 ;  /* 0x0000000000007941 */ /* 0x000fea0003800200 */
.L_x_1985:
[----:B-----5:R4:W-:Y:S02]  /*b650*/  STS.128 [R177+0x1800], R8 ;  /* 0x00180008b1007388 */ /* 0x0209e40000000c00 */
.L_x_1984:
[----:B------:R-:W-:Y:S05]  /*b660*/  BSYNC.RECONVERGENT B1 ;  /* 0x0000000000017941 */ /* 0x000fea0003800200 */
.L_x_1983:
        /* <DEDUP_REMOVED lines=56> */
.L_x_1988:
[----:B------:R-:W-:Y:S05]  /*b9f0*/  BSYNC.RECONVERGENT B0 ;  /* 0x0000000000007941 */ /* 0x000fea0003800200 */
.L_x_1987:
[----:B-----5:R4:W-:Y:S01]  /*ba00*/  STS.128 [R177+0x2800], R8 ;  /* 0x00280008b1007388 */ /* 0x0209e20000000c00 */
[----:B------:R-:W-:Y:S05]  /*ba10*/  BRA `(.L_x_1964) ;  /* 0x0000002000ac7947 */ /* 0x000fea0003800000 */
.L_x_1966:
        /* <DEDUP_REMOVED lines=99> */
.L_x_1993:
[----:B------:R-:W-:Y:S05]  /*c050*/  BSYNC.RECONVERGENT B0 ;  /* 0x0000000000007941 */ /* 0x000fea0003800200 */
.L_x_1992:
[----:B------:R-:W-:Y:S05]  /*c060*/  BSYNC.RECONVERGENT B1 ;  /* 0x0000000000017941 */ /* 0x000fea0003800200 */
.L_x_1991:
        /* <DEDUP_REMOVED lines=88> */
.L_x_1997:
[----:B------:R-:W-:Y:S05]  /*c5f0*/  BSYNC.RECONVERGENT B0 ;  /* 0x0000000000007941 */ /* 0x000fea0003800200 */
.L_x_1996:
[----:B-----5:R4:W-:Y:S02]  /*c600*/  STS.128 [R177+0x1000], R16 ;  /* 0x00100010b1007388 */ /* 0x0209e40000000c00 */
.L_x_1995:
[----:B------:R-:W-:Y:S05]  /*c610*/  BSYNC.RECONVERGENT B1 ;  /* 0x0000000000017941 */ /* 0x000fea0003800200 */
.L_x_1994:
        /* <DEDUP_REMOVED lines=85> */
.L_x_1999:
[----:B------:R-:W-:Y:S05]  /*cb70*/  BSYNC.RECONVERGENT B0 ;  /* 0x0000000000007941 */ /* 0x000fea0003800200 */
.L_x_1998:
[----:B-----5:R1:W-:Y:S02]  /*cb80*/  STS.128 [R177+0x2000], R16 ;  /* 0x00200010b1007388 */ /* 0x0203e40000000c00 */
.L_x_1990:
[----:B------:R-:W-:Y:S05]  /*cb90*/  BSYNC.RECONVERGENT B2 ;  /* 0x0000000000027941 */ /* 0x000fea0003800200 */
.L_x_1989:
[----:B------:R-:W-:-:S04]  /*cba0*/  IADD3 R26, PT, PT, R110, 0x20, RZ ;  /* 0x000000206e1a7810 */ /* 0x000fc80007ffe0ff */
[----:B------:R-:W-:-:S13]  /*cbb0*/  ISETP.GE.AND P0, PT, R26, R25, PT ;  /* 0x000000191a00720c */ /* 0x000fda0003f06270 */
[----:B------:R-:W-:Y:S05]  /*cbc0*/  @P0 BRA `(.L_x_1964) ;  /* 0x0000001000400947 */ /* 0x000fea0003800000 */
[----:B------:R-:W5:Y:S01]  /*cbd0*/  LDC R25, c[0x0][0x440] ;  /* 0x00011000ff197b82 */ /* 0x000f620000000800 */
[C---:B------:R-:W-:Y:S01]  /*cbe0*/  LEA R30, P0, R2.reuse, R28, 0x1 ;  /* 0x0000001c021e7211 */ /* 0x040fe200078008ff */
[----:B------:R-:W-:Y:S03]  /*cbf0*/  BSSY.RECONVERGENT B1, `(.L_x_2000) ;  /* 0x000005a000017945 */ /* 0x000fe60003800200 */
[----:B------:R-:W-:Y:S02]  /*cc00*/  LEA.HI.X R31, R2, R29, R3, 0x1, P0 ;  /* 0x0000001d021f7211 */ /* 0x000fe400000f0c03 */
[----:B-----5:R-:W-:-:S13]  /*cc10*/  ISETP.GE.AND P1, PT, R118, R25, PT ;  /* 0x000000197600720c */ /* 0x020fda0003f26270 */
        /* <DEDUP_REMOVED lines=8> */
[--C-:B--2---:R-:W-:Y:S02]  /*cca0*/  SHF.R.S32.HI R4, RZ, 0x1f, R23.reuse ;  /* 0x0000001fff047819 */ /* 0x104fe40000011417 */
        /* <DEDUP_REMOVED lines=9> */
[----:B------:R-:W2:Y:S01]  /*cd40*/  LDCU.64 UR8, c[0x0][0x4c8] ;  /* 0x00009900ff0877ac */ /* 0x000ea20008000a00 */
[----:B------:R-:W-:-:S04]  /*cd50*/  IMAD.WIDE R12, R9, 0x2, R30 ;  /* 0x00000002090c7825 */ /* 0x000fc800078e021e */
[----:B------:R-:W4:Y:S04]  /*cd60*/  LDG.E.128 R4, desc[UR6][R4.64] ;  /* 0x0000000604047981 */ /* 0x000f28000c1e1d00 */
[----:B------:R-:W4:Y:S01]  /*cd70*/  LDG.E.128 R12, desc[UR6][R12.64] ;  /* 0x000000060c0c7981 */ /* 0x000f22000c1e1d00 */
[----:B--2---:R-:W-:-:S04]  /*cd80*/  IADD3 R8, P1, PT, R3, UR8, RZ ;  /* 0x0000000803087c10 */ /* 0x004fc8000ff3e0ff */
[----:B------:R-:W-:-:S06]  /*cd90*/  IADD3.X R9, PT, PT, R2, UR9, RZ, P1, !PT ;  /* 0x0000000902097c10 */ /* 0x000fcc0008ffe4ff */
[----:B------:R-:W2:Y:S01]  /*cda0*/  LDG.E.128 R8, desc[UR6][R8.64] ;  /* 0x0000000608087981 */ /* 0x000ea2000c1e1d00 */
        /* <DEDUP_REMOVED lines=60> */
.L_x_2003:
[----:B------:R-:W-:Y:S05]  /*d170*/  BSYNC.RECONVERGENT B0 ;  /* 0x0000000000007941 */ /* 0x000fea0003800200 */
.L_x_2002:
[----:B-----5:R4:W-:Y:S02]  /*d180*/  STS.128 [R177+0x800], R16 ;  /* 0x00080010b1007388 */ /* 0x0209e40000000c00 */
.L_x_2001:
[----:B------:R-:W-:Y:S05]  /*d190*/  BSYNC.RECONVERGENT B1 ;  /* 0x0000000000017941 */ /* 0x000fea0003800200 */
.L_x_2000:
        /* <DEDUP_REMOVED lines=12> */
[----:B--2---:R-:W-:Y:S02]  /*d260*/  SEL R4, R24, RZ, P0 ;  /* 0x000000ff18047207 */ /* 0x004fe40000000000 */
        /* <DEDUP_REMOVED lines=74> */
.L_x_2007:
[----:B------:R-:W-:Y:S05]  /*d710*/  BSYNC.RECONVERGENT B0 ;  /* 0x0000000000007941 */ /* 0x000fea0003800200 */
.L_x_2006:
[----:B-----5:R4:W-:Y:S02]  /*d720*/  STS.128 [R177+0x1800], R16 ;  /* 0x00180010b1007388 */ /* 0x0209e40000000c00 */
.L_x_2005:
[----:B------:R-:W-:Y:S05]  /*d730*/  BSYNC.RECONVERGENT B1 ;  /* 0x0000000000017941 */ /* 0x000fea0003800200 */
.L_x_2004:
[----:B------:R-:W-:-:S13]  /*d740*/  ISETP.GE.AND P0, PT, R116, R25, PT ;  /* 0x000000197400720c */ /* 0x000fda0003f06270 */
[----:B------:R1:W-:Y:S01]  /*d750*/  @P0 STS.128 [R177+0x2800], RZ ;  /* 0x002800ffb1000388 */ /* 0x0003e20000000c00 */
[----:B------:R-:W-:Y:S05]  /*d760*/  @P0 BRA `(.L_x_1964) ;  /* 0x0000000400580947 */ /* 0x000fea0003800000 */
[----:B--2---:R2:W5:Y:S01]  /*d770*/  LDG.E.128 R4, desc[UR6][R30.64+0x80] ;  /* 0x000080061e047981 */ /* 0x004562000c1e1d00 */
[----:B------:R-:W-:Y:S01]  /*d780*/  ISETP.GE.AND P0, PT, R116, R21, PT ;  /* 0x000000157400720c */ /* 0x000fe20003f06270 */
[----:B------:R-:W-:-:S12]  /*d790*/  BSSY.RECONVERGENT B0, `(.L_x_2008) ;  /* 0x0000052000007945 */ /* 0x000fd80003800200 */
[----:B------:R-:W-:Y:S05]  /*d7a0*/  @P0 BRA `(.L_x_2009) ;  /* 0x0000000400400947 */ /* 0x000fea0003800000 */
[----:B------:R-:W-:Y:S01]  /*d7b0*/  ISETP.GE.U32.AND P0, PT, R116, R27, PT ;  /* 0x0000001b7400720c */ /* 0x000fe20003f06070 */
[----:B------:R-:W3:Y:S01]  /*d7c0*/  LDCU.64 UR8, c[0x0][0x4d0] ;  /* 0x00009a00ff0877ac */ /* 0x000ee20008000a00 */
        /* <DEDUP_REMOVED lines=9> */
[----:B---3--:R-:W-:-:S03]  /*d860*/  IADD3 R8, P1, PT, R0, UR8, RZ ;  /* 0x0000000800087c10 */ /* 0x008fc6000ff3e0ff */
[----:B------:R-:W3:Y:S01]  /*d870*/  LDG.E.128 R16, desc[UR6][R16.64+0x80] ;  /* 0x0000800610107981 */ /* 0x000ee2000c1e1d00 */
[----:B------:R-:W-:Y:S01]  /*d880*/  IADD3.X R9, PT, PT, R2, UR9, RZ, P1, !PT ;  /* 0x0000000902097c10 */ /* 0x000fe20008ffe4ff */
[----:B------:R-:W1:Y:S05]  /*d890*/  LDCU.64 UR8, c[0x0][0x4c8] ;  /* 0x00009900ff0877ac */ /* 0x000e6a0008000a00 */
[----:B------:R-:W4:Y:S01]  /*d8a0*/  LDG.E.128 R8, desc[UR6][R8.64+0x80] ;  /* 0x0000800608087981 */ /* 0x000f22000c1e1d00 */
[----:B-1----:R-:W-:-:S04]  /*d8b0*/  IADD3 R12, P1, PT, R0, UR8, RZ ;  /* 0x00000008000c7c10 */ /* 0x002fc8000ff3e0ff */
[----:B------:R-:W-:-:S06]  /*d8c0*/  IADD3.X R13, PT, PT, R2, UR9, RZ, P1, !PT ;  /* 0x00000009020d7c10 */ /* 0x000fcc0008ffe4ff */
[----:B------:R-:W2:Y:S01]  /*d8d0*/  LDG.E.128 R12, desc[UR6][R12.64+0x80] ;  /* 0x000080060c0c7981 */ /* 0x000ea2000c1e1d00 */
        /* <DEDUP_REMOVED lines=8> */
[C---:B---3--:R-:W-:Y:S01]  /*d960*/  IMAD.U32 R6, R17.reuse, 0x10000, RZ ;  /* 0x0001000011067824 */ /* 0x048fe200078e00ff */
        /* <DEDUP_REMOVED lines=27> */
[C---:B--2---:R-:W-:Y:S01]  /*db20*/  LOP3.LUT R19, R13.reuse, 0xffff0000, RZ, 0xc0, !PT ;  /* 0xffff00000d137812 */ /* 0x044fe200078ec0ff */
        /* <DEDUP_REMOVED lines=24> */
.L_x_2009:
[----:B------:R-:W-:Y:S05]  /*dcb0*/  BSYNC.RECONVERGENT B0 ;  /* 0x0000000000007941 */ /* 0x000fea0003800200 */
.L_x_2008:
[----:B-----5:R1:W-:Y:S02]  /*dcc0*/  STS.128 [R177+0x2800], R4 ;  /* 0x00280004b1007388 */ /* 0x0203e40000000c00 */
.L_x_1964:
[----:B------:R-:W-:Y:S05]  /*dcd0*/  BSYNC.RECONVERGENT B3 ;  /* 0x0000000000037941 */ /* 0x000fea0003800200 */
.L_x_1959:
[----:B-123--:R-:W-:Y:S01]  /*dce0*/  IADD3 R7, PT, PT, -R58, R59, RZ ;  /* 0x0000003b3a077210 */ /* 0x00efe20007ffe1ff */
        /* <DEDUP_REMOVED lines=25> */
.L_x_2012:
[----:B------:R2:W-:Y:S02]  /*de80*/  STS.128 [R177+0x7000], RZ ;  /* 0x007000ffb1007388 */ /* 0x0005e40000000c00 */
.L_x_2011:
[----:B------:R-:W-:Y:S05]  /*de90*/  BSYNC.RECONVERGENT B0 ;  /* 0x0000000000007941 */ /* 0x000fea0003800200 */
.L_x_2010:
        /* <DEDUP_REMOVED lines=25> */
.L_x_2015:
[----:B------:R1:W-:Y:S02]  /*e030*/  STS.128 [R177+0x7800], RZ ;  /* 0x007800ffb1007388 */ /* 0x0003e40000000c00 */
.L_x_2014:
[----:B------:R-:W-:Y:S05]  /*e040*/  BSYNC.RECONVERGENT B0 ;  /* 0x0000000000007941 */ /* 0x000fea0003800200 */
.L_x_2013:
        /* <DEDUP_REMOVED lines=27> */
.L_x_2018:
[----:B------:R4:W-:Y:S02]  /*e200*/  STS.128 [R177+0x8000], RZ ;  /* 0x008000ffb1007388 */ /* 0x0009e40000000c00 */
.L_x_2017:
[----:B------:R-:W-:Y:S05]  /*e210*/  BSYNC.RECONVERGENT B0 ;  /* 0x0000000000007941 */ /* 0x000fea0003800200 */
.L_x_2016:
[----:B-1--4-:R-:W1:Y:S01]  /*e220*/  LDC.64 R4, c[0x0][0x538] ;  /* 0x00014e00ff047b82 */ /* 0x012e620000000a00 */
[----:B------:R-:W-:Y:S01]  /*e230*/  IADD3 R6, PT, PT, R110, 0x60, RZ ;  /* 0x000000606e067810 */ /* 0x000fe20007ffe0ff */
[----:B------:R-:W-:Y:S03]  /*e240*/  BSSY.RECONVERGENT B0, `(.L_x_2019) ;  /* 0x000001a000007945 */ /* 0x000fe60003800200 */
[----:B------:R-:W-:-:S13]  /*e250*/  ISETP.GE.AND P0, PT, R6, R7, PT ;  /* 0x000000070600720c */ /* 0x000fda0003f06270 */
[----:B------:R-:W-:Y:S05]  /*e260*/  @P0 BRA `(.L_x_2020) ;  /* 0x00000000005c0947 */ /* 0x000fea0003800000 */
[----:B------:R-:W4:Y:S01]  /*e270*/  LDC.64 R2, c[0x0][0x3b8] ;  /* 0x0000ee00ff027b82 */ /* 0x000f220000000a00 */
[----:B------:R-:W5:Y:S02]  /*e280*/  LDCU UR5, c[0x0][0x440] ;  /* 0x00008800ff0577ac */ /* 0x000f640008000800 */
[----:B-----5:R-:W-:Y:S02]  /*e290*/  ISETP.GE.AND P2, PT, R118, UR5, PT ;  /* 0x0000000576007c0c */ /* 0x020fe4000bf46270 */
[----:B------:R-:W-:Y:S02]  /*e2a0*/  ISETP.GE.AND P1, PT, R117, UR5, PT ;  /* 0x0000000575007c0c */ /* 0x000fe4000bf26270 */
[----:B------:R-:W-:Y:S01]  /*e2b0*/  ISETP.GE.AND P0, PT, R116, UR5, PT ;  /* 0x0000000574007c0c */ /* 0x000fe2000bf06270 */
[----:B----4-:R-:W-:-:S04]  /*e2c0*/  IMAD.WIDE.U32 R10, R2, 0xc0, R164 ;  /* 0x000000c0020a7825 */ /* 0x010fc800078e00a4 */
        /* <DEDUP_REMOVED lines=17> */
.L_x_2020:
[----:B------:R-:W-:Y:S05]  /*e3e0*/  BSYNC.RECONVERGENT B0 ;  /* 0x0000000000007941 */ /* 0x000fea0003800200 */
.L_x_2019:
[----:B------:R-:W5:Y:S01]  /*e3f0*/  LDCU.64 UR8, c[0x0][0x540] ;  /* 0x0000a800ff0877ac */ /* 0x000f620008000a00 */
[----:B------:R-:W-:Y:S01]  /*e400*/  IMAD.MOV.U32 R175, RZ, RZ, RZ ;  /* 0x000000ffffaf7224 */ /* 0x000fe200078e00ff */
[----:B------:R-:W0:Y:S01]  /*e410*/  LDGDEPBAR ;  /* 0x00000000000079af */ /* 0x000e220000000000 */
[----:B------:R-:W2:Y:S01]  /*e420*/  LDCU UR5, c[0x0][0x508] ;  /* 0x0000a100ff0577ac */ /* 0x000ea20008000800 */
[C---:B-----5:R-:W-:Y:S01]  /*e430*/  IMAD.WIDE.U32 R2, R169.reuse, UR8, R174 ;  /* 0x00000008a9027c25 */ /* 0x060fe2000f8e00ae */
[----:B------:R-:W5:Y:S03]  /*e440*/  LDCU UR8, c[0x0][0x458] ;  /* 0x00008b00ff0877ac */ /* 0x000f660008000800 */
[----:B------:R-:W-:Y:S01]  /*e450*/  IMAD R0, R169, UR9, R3 ;  /* 0x00000009a9007c24 */ /* 0x000fe2000f8e0203 */
[----:B-1----:R-:W-:Y:S02]  /*e460*/  LEA R12, P0, R2, R4, 0x2 ;  /* 0x00000004020c7211 */ /* 0x002fe400078010ff */
[----:B------:R-:W-:Y:S01]  /*e470*/  LOP3.LUT R110, R110, 0x7, RZ, 0xc0, !PT ;  /* 0x000000076e6e7812 */ /* 0x000fe200078ec0ff */
[----:B------:R-:W-:Y:S01]  /*e480*/  IMAD.SHL.U32 R9, R160, 0x20, RZ ;  /* 0x00000020a0097824 */ /* 0x000fe200078e00ff */
[----:B------:R-:W-:Y:S01]  /*e490*/  LEA.HI.X R13, R2, R5, R0, 0x2, P0 ;  /* 0x00000005020d7211 */ /* 0x000fe200000f1400 */
[----:B----4-:R-:W-:Y:S01]  /*e4a0*/  IMAD.SHL.U32 R10, R160, 0x10, RZ ;  /* 0x00000010a00a7824 */ /* 0x010fe200078e00ff */
[----:B------:R-:W-:-:S04]  /*e4b0*/  DEPBAR.LE SB0, 0x0 ;  /* 0x000080000000791a */ /* 0x000fc80000000000 */
[----:B------:R-:W4:Y:S01]  /*e4c0*/  LDG.E R0, desc[UR6][R12.64] ;  /* 0x000000060c007981 */ /* 0x000f22000c1e1900 */
[----:B------:R-:W-:Y:S01]  /*e4d0*/  LOP3.LUT R5, R72, 0x1f0, RZ, 0xc0, !PT ;  /* 0x000001f048057812 */ /* 0x000fe200078ec0ff */
[----:B------:R-:W-:Y:S01]  /*e4e0*/  BSSY.RECONVERGENT B0, `(.L_x_2021) ;  /* 0x0000029000007945 */ /* 0x000fe20003800200 */
[----:B------:R-:W-:Y:S01]  /*e4f0*/  LOP3.LUT R163, R10, 0x3e00, RZ, 0xc0, !PT ;  /* 0x00003e000aa37812 */ /* 0x000fe200078ec0ff */
[----:B-----5:R-:W4:Y:S01]  /*e500*/  MUFU.RCP R3, UR8 ;  /* 0x0000000800037d08 */ /* 0x020f220008001000 */
[----:B------:R-:W-:-:S04]  /*e510*/  IADD3 R2, PT, PT, R5, 0x1, R170 ;  /* 0x0000000105027810 */ /* 0x000fc80007ffe0aa */
[----:B------:R-:W-:-:S04]  /*e520*/  IADD3 R2, PT, PT, -R171, R2, R110 ;  /* 0x00000002ab027210 */ /* 0x000fc80007ffe16e */
[----:B--2---:R-:W-:Y:S01]  /*e530*/  IADD3 R2, PT, PT, R2, UR5, R59 ;  /* 0x0000000502027c10 */ /* 0x004fe2000fffe03b */
[----:B------:R-:W-:Y:S01]  /*e540*/  BAR.SYNC.DEFER_BLOCKING 0x0 ;  /* 0x0000000000007b1d */ /* 0x000fe20000010000 */
[----:B----4-:R-:W-:Y:S01]  /*e550*/  FMUL.FTZ R3, R0, R3 ;  /* 0x0000000300037220 */ /* 0x010fe20000410000 */
[----:B------:R-:W-:-:S04]  /*e560*/  LOP3.LUT R0, R9, 0x120, RZ, 0xc0, !PT ;  /* 0x0000012009007812 */ /* 0x000fc800078ec0ff */
[----:B------:R-:W-:Y:S05]  /*e570*/  @P3 BRA `(.L_x_2022) ;  /* 0x0000000000703947 */ /* 0x000fea0003800000 */
[----:B------:R-:W1:Y:S02]  /*e580*/  LDCU UR5, c[0x0][0x440] ;  /* 0x00008800ff0577ac */ /* 0x000e640008000800 */
[----:B-1----:R-:W-:Y:S02]  /*e590*/  ISETP.GE.AND P1, PT, R118, UR5, PT ;  /* 0x0000000576007c0c */ /* 0x002fe4000bf26270 */
[----:B------:R-:W-:-:S11]  /*e5a0*/  ISETP.GE.AND P0, PT, R117, UR5, PT ;  /* 0x0000000575007c0c */ /* 0x000fd6000bf06270 */
[----:B------:R-:W-:Y:S02]  /*e5b0*/  @!P1 IMAD.MOV.U32 R12, RZ, RZ, R167 ;  /* 0x000000ffff0c9224 */ /* 0x000fe400078e00a7 */
[--C-:B------:R-:W-:Y:S01]  /*e5c0*/  @!P1 IMAD.MOV.U32 R13, RZ, RZ, R166.reuse ;  /* 0x000000ffff0d9224 */ /* 0x100fe200078e00a6 */
[----:B------:R-:W-:Y:S01]  /*e5d0*/  @!P0 MOV R4, R167 ;  /* 0x000000a700048202 */ /* 0x000fe20000000f00 */
        /* <DEDUP_REMOVED lines=20> */
.L_x_2023:
[----:B------:R2:W-:Y:S01]  /*e720*/  STS.128 [R177+0xd000], RZ ;  /* 0x00d000ffb1007388 */ /* 0x0005e20000000c00 */
[----:B------:R-:W-:Y:S05]  /*e730*/  BRA `(.L_x_2024) ;  /* 0x00000000000c7947 */ /* 0x000fea0003800000 */
.L_x_2022:
[----:B------:R4:W-:Y:S04]  /*e740*/  STS.128 [R177+0x9000], RZ ;  /* 0x009000ffb1007388 */ /* 0x0009e80000000c00 */
[----:B------:R4:W-:Y:S04]  /*e750*/  STS.128 [R177+0xb000], RZ ;  /* 0x00b000ffb1007388 */ /* 0x0009e80000000c00 */
[----:B------:R4:W-:Y:S02]  /*e760*/  STS.128 [R177+0xd000], RZ ;  /* 0x00d000ffb1007388 */ /* 0x0009e40000000c00 */
.L_x_2024:
[----:B------:R-:W-:Y:S05]  /*e770*/  BSYNC.RECONVERGENT B0 ;  /* 0x0000000000007941 */ /* 0x000fea0003800200 */
.L_x_2021:
        /* <DEDUP_REMOVED lines=28> */
.L_x_2027:
[----:B------:R1:W-:Y:S02]  /*e940*/  STS.128 [R177+0xd800], RZ ;  /* 0x00d800ffb1007388 */ /* 0x0003e40000000c00 */
.L_x_2026:
[----:B------:R-:W-:Y:S05]  /*e950*/  BSYNC.RECONVERGENT B0 ;  /* 0x0000000000007941 */ /* 0x000fea0003800200 */
.L_x_2025:
[----:B------:R-:W-:Y:S01]  /*e960*/  ISETP.GE.AND P0, PT, R8, R7, PT ;  /* 0x000000070800720c */ /* 0x000fe20003f06270 */
[----:B------:R-:W-:-:S12]  /*e970*/  BSSY.RECONVERGENT B0, `(.L_x_2028) ;  /* 0x000001d000007945 */ /* 0x000fd80003800200 */
[----:B------:R1:W-:Y:S04]  /*e980*/  @P0 STS.128 [R177+0xa000], RZ ;  /* 0x00a000ffb1000388 */ /* 0x0003e80000000c00 */
[----:B------:R1:W-:Y:S04]  /*e990*/  @P0 STS.128 [R177+0xc000], RZ ;  /* 0x00c000ffb1000388 */ /* 0x0003e80000000c00 */
[----:B------:R1:W-:Y:S01]  /*e9a0*/  @P0 STS.128 [R177+0xe000], RZ ;  /* 0x00e000ffb1000388 */ /* 0x0003e20000000c00 */
[----:B------:R-:W-:Y:S05]  /*e9b0*/  @P0 BRA `(.L_x_2029) ;  /* 0x0000000000600947 */ /* 0x000fea0003800000 */
[----:B-1----:R-:W1:Y:S01]  /*e9c0*/  LDC.64 R4, c[0x0][0x3c0] ;  /* 0x0000f000ff047b82 */ /* 0x002e620000000a00 */
[----:B------:R-:W5:Y:S02]  /*e9d0*/  LDCU UR5, c[0x0][0x440] ;  /* 0x00008800ff0577ac */ /* 0x000f640008000800 */
[----:B-----5:R-:W-:Y:S02]  /*e9e0*/  ISETP.GE.AND P1, PT, R118, UR5, PT ;  /* 0x0000000576007c0c */ /* 0x020fe4000bf26270 */
        /* <DEDUP_REMOVED lines=20> */
.L_x_2030:
[----:B------:R1:W-:Y:S02]  /*eb30*/  STS.128 [R177+0xe000], RZ ;  /* 0x00e000ffb1007388 */ /* 0x0003e40000000c00 */
.L_x_2029:
[----:B------:R-:W-:Y:S05]  /*eb40*/  BSYNC.RECONVERGENT B0 ;  /* 0x0000000000007941 */ /* 0x000fea0003800200 */
.L_x_2028:
[----:B------:R-:W-:Y:S01]  /*eb50*/  ISETP.GE.AND P0, PT, R6, R7, PT ;  /* 0x000000070600720c */ /* 0x000fe20003f06270 */
[----:B------:R-:W-:Y:S01]  /*eb60*/  BSSY.RECONVERGENT B0, `(.L_x_2031) ;  /* 0x0000021000007945 */ /* 0x000fe20003800200 */
[----:B------:R-:W-:-:S11]  /*eb70*/  IADD3 R163, PT, PT, R57, R0, R163 ;  /* 0x0000000039a37210 */ /* 0x000fd60007ffe0a3 */
[----:B------:R1:W-:Y:S04]  /*eb80*/  @P0 STS.128 [R177+0xa800], RZ ;  /* 0x00a800ffb1000388 */ /* 0x0003e80000000c00 */
[----:B------:R1:W-:Y:S04]  /*eb90*/  @P0 STS.128 [R177+0xc800], RZ ;  /* 0x00c800ffb1000388 */ /* 0x0003e80000000c00 */
[----:B------:R1:W-:Y:S01]  /*eba0*/  @P0 STS.128 [R177+0xe800], RZ ;  /* 0x00e800ffb1000388 */ /* 0x0003e20000000c00 */
[----:B------:R-:W-:Y:S05]  /*ebb0*/  @P0 BRA `(.L_x_2032) ;  /* 0x00000000006c0947 */ /* 0x000fea0003800000 */
[----:B-1----:R-:W1:Y:S01]  /*ebc0*/  LDC.64 R4, c[0x0][0x3c0] ;  /* 0x0000f000ff047b82 */ /* 0x002e620000000a00 */
[----:B------:R-:W5:Y:S01]  /*ebd0*/  LDCU UR5, c[0x0][0x440] ;  /* 0x00008800ff0577ac */ /* 0x000f620008000800 */
[----:B------:R-:W-:Y:S01]  /*ebe0*/  MOV R7, R166 ;  /* 0x000000a600077202 */ /* 0x000fe20000000f00 */
[----:B------:R-:W-:Y:S01]  /*ebf0*/  IMAD.MOV.U32 R6, RZ, RZ, R167 ;  /* 0x000000ffff067224 */ /* 0x000fe200078e00a7 */
[----:B-----5:R-:W-:Y:S02]  /*ec00*/  ISETP.GE.AND P1, PT, R118, UR5, PT ;  /* 0x0000000576007c0c */ /* 0x020fe4000bf26270 */
[----:B------:R-:W-:Y:S01]  /*ec10*/  ISETP.GE.AND P0, PT, R117, UR5, PT ;  /* 0x0000000575007c0c */ /* 0x000fe2000bf06270 */
[----:B-1----:R-:W-:-:S04]  /*ec20*/  IMAD.WIDE.U32 R6, R4, 0xc0, R6 ;  /* 0x000000c004067825 */ /* 0x002fc800078e0006 */
        /* <DEDUP_REMOVED lines=19> */
.L_x_2033:
[----:B------:R1:W-:Y:S02]  /*ed60*/  STS.128 [R177+0xe800], RZ ;  /* 0x00e800ffb1007388 */ /* 0x0003e40000000c00 */
.L_x_2032:
[----:B------:R-:W-:Y:S05]  /*ed70*/  BSYNC.RECONVERGENT B0 ;  /* 0x0000000000007941 */ /* 0x000fea0003800200 */
.L_x_2031:
[----:B------:R-:W-:Y:S01]  /*ed80*/  LOP3.LUT R10, R10, 0x100, RZ, 0xc0, !PT ;  /* 0x000001000a0a7812 */ /* 0x000fe200078ec0ff */
[----:B------:R-:W-:Y:S01]  /*ed90*/  IMAD.MOV.U32 R136, RZ, RZ, 0x20 ;  /* 0x00000020ff887424 */ /* 0x000fe200078e00ff */
[----:B------:R-:W-:Y:S01]  /*eda0*/  LOP3.LUT R162, R61, 0x8, R160, 0x78, !PT ;  /* 0x000000083da27812 */ /* 0x000fe200078e78a0 */
[----:B------:R-:W-:Y:S01]  /*edb0*/  IMAD.SHL.U32 R47, R160, 0x2, RZ ;  /* 0x00000002a02f7824 */ /* 0x000fe200078e00ff */
[----:B------:R-:W-:Y:S01]  /*edc0*/  LOP3.LUT R9, R10, 0x20, R9, 0xf8, !PT ;  /* 0x000000200a097812 */ /* 0x000fe200078ef809 */
[----:B------:R-:W0:Y:S01]  /*edd0*/  LDGDEPBAR ;  /* 0x00000000000079af */ /* 0x000e220000000000 */
[----:B------:R-:W-:Y:S02]  /*ede0*/  LEA R163, R163, UR4, 0x1 ;  /* 0x00000004a3a37c11 */ /* 0x000fe4000f8e08ff */
[----:B------:R-:W-:Y:S01]  /*edf0*/  LOP3.LUT P6, RZ, R160, 0x4, RZ, 0xc0, !PT ;  /* 0x00000004a0ff7812 */ /* 0x000fe200078cc0ff */
[----:B------:R-:W-:Y:S01]  /*ee00*/  IMAD.IADD R162, R162, 0x1, R9 ;  /* 0x00000001a2a27824 */ /* 0x000fe200078e0209 */
[----:B------:R-:W-:Y:S01]  /*ee10*/  LOP3.LUT R47, R47, 0x6, RZ, 0xc0, !PT ;  /* 0x000000062f2f7812 */ /* 0x000fe200078ec0ff */
[----:B------:R-:W-:Y:S01]  /*ee20*/  LDSM.16.M88.4 R80, [R163] ;  /* 0x00000000a350783b */ /* 0x000fe20000000200 */
[----:B------:R-:W-:-:S02]  /*ee30*/  SEL R136, R136, 0xffffffe0, !P6 ;  /* 0xffffffe088887807 */ /* 0x000fc40007000000 */
[----:B------:R-:W-:Y:S01]  /*ee40*/  LEA R162, R162, UR4, 0x1 ;  /* 0x00000004a2a27c11 */ /* 0x000fe2000f8e08ff */
[----:B------:R-:W-:Y:S01]  /*ee50*/  LDSM.16.M88.4 R132, [R163+0x2000] ;  /* 0x00200000a384783b */ /* 0x000fe20000000200 */
[C---:B------:R-:W-:Y:S01]  /*ee60*/  VIMNMX R144, PT, PT, R2.reuse, R59, PT ;  /* 0x0000003b02907248 */ /* 0x040fe20003fe0100 */
[--C-:B------:R-:W-:Y:S01]  /*ee70*/  IMAD.IADD R46, R163, 0x1, R136.reuse ;  /* 0x00000001a32e7824 */ /* 0x100fe200078e0288 */
[----:B------:R-:W-:Y:S01]  /*ee80*/  VIADDMNMX R59, R2, 0x8, R59, PT ;  /* 0x00000008023b7846 */ /* 0x000fe2000380013b */
[----:B------:R-:W5:Y:S01]  /*ee90*/  LDSM.16.M88.4 R36, [R162+0x3000] ;  /* 0x00300000a224783b */ /* 0x000f620000000200 */
[----:B------:R-:W-:-:S03]  /*eea0*/  IMAD.IADD R44, R162, 0x1, R136 ;  /* 0x00000001a22c7824 */ /* 0x000fc600078e0288 */
[----:B------:R-:W-:Y:S04]  /*eeb0*/  LDSM.16.M88.4 R8, [R46] ;  /* 0x000000002e08783b */ /* 0x000fe80000000200 */
[----:B------:R-:W-:Y:S04]  /*eec0*/  LDSM.16.M88.4 R48, [R44+0x3000] ;  /* 0x003000002c30783b */ /* 0x000fe80000000200 */
[----:B------:R-:W2:Y:S04]  /*eed0*/  LDSM.16.M88.4 R28, [R162+0x3400] ;  /* 0x00340000a21c783b */ /* 0x000ea80000000200 */
[----:B------:R-:W3:Y:S04]  /*eee0*/  LDSM.16.M88.4 R20, [R162+0x3800] ;  /* 0x00380000a214783b */ /* 0x000ee80000000200 */
[----:B-1----:R-:W1:Y:S04]  /*eef0*/  LDSM.16.M88.4 R12, [R162+0x3c00] ;  /* 0x003c0000a20c783b */ /* 0x002e680000000200 */
[----:B------:R-:W4:Y:S04]  /*ef00*/  LDSM.16.M88.4 R104, [R162+0x4000] ;  /* 0x00400000a268783b */ /* 0x000f280000000200 */
[----:B------:R-:W4:Y:S04]  /*ef10*/  LDSM.16.M88.4 R96, [R162+0x4400] ;  /* 0x00440000a260783b */ /* 0x000f280000000200 */
[----:B------:R-:W4:Y:S04]  /*ef20*/  LDSM.16.M88.4 R88, [R162+0x4800] ;  /* 0x00480000a258783b */ /* 0x000f280000000200 */
[----:B------:R-:W4:Y:S01]  /*ef30*/  LDSM.16.M88.4 R52, [R162+0x4c00] ;  /* 0x004c0000a234783b */ /* 0x000f220000000200 */
[C---:B-----5:R-:W-:Y:S03]  /*ef40*/  HMMA.16816.F32.BF16 R40, R80.reuse, R36, RZ ;  /* 0x000000245028723c */ /* 0x060fe600000418ff */
[----:B------:R-:W5:Y:S04]  /*ef50*/  LDSM.16.M88.4 R4, [R44+0x3400] ;  /* 0x003400002c04783b */ /* 0x000f680000000200 */
[----:B------:R-:W5:Y:S01]  /*ef60*/  LDSM.16.M88.4 R76, [R44+0x3800] ;  /* 0x003800002c4c783b */ /* 0x000f620000000200 */
[C---:B------:R-:W-:Y:S03]  /*ef70*/  HMMA.16816.F32.BF16 R36, R80.reuse, R38, RZ ;  /* 0x000000265024723c */ /* 0x040fe600000418ff */
[----:B------:R-:W5:Y:S04]  /*ef80*/  LDSM.16.M88.4 R72, [R44+0x3c00] ;  /* 0x003c00002c48783b */ /* 0x000f680000000200 */
[----:B------:R-:W5:Y:S01]  /*ef90*/  LDSM.16.M88.4 R68, [R44+0x4000] ;  /* 0x004000002c44783b */ /* 0x000f620000000200 */
[----:B--2---:R-:W-:Y:S03]  /*efa0*/  HMMA.16816.F32.BF16 R32, R80, R28, RZ ;  /* 0x0000001c5020723c */ /* 0x004fe600000418ff */
[----:B------:R-:W2:Y:S04]  /*efb0*/  LDSM.16.M88.4 R64, [R44+0x4400] ;  /* 0x004400002c40783b */ /* 0x000ea80000000200 */
[----:B------:R-:W-:Y:S01]  /*efc0*/  LDSM.16.M88.4 R60, [R44+0x4c00] ;  /* 0x004c00002c3c783b */ /* 0x000fe20000000200 */
[C---:B------:R-:W-:Y:S03]  /*efd0*/  HMMA.16816.F32.BF16 R40, R8.reuse, R48, R40 ;  /* 0x000000300828723c */ /* 0x040fe60000041828 */
[----:B------:R-:W-:Y:S04]  /*efe0*/  LDSM.16.M88.4 R112, [R162+0x5400] ;  /* 0x00540000a270783b */ /* 0x000fe80000000200 */
[----:B------:R-:W-:Y:S01]  /*eff0*/  LDSM.16.M88.4 R128, [R162+0x8000] ;  /* 0x00800000a280783b */ /* 0x000fe20000000200 */
[----:B------:R-:W-:Y:S03]  /*f000*/  HMMA.16816.F32.BF16 R36, R8, R50, R36 ;  /* 0x000000320824723c */ /* 0x000fe60000041824 */
[----:B------:R-:W2:Y:S04]  /*f010*/  LDSM.16.M88.4 R48, [R44+0x4800] ;  /* 0x004800002c30783b */ /* 0x000ea80000000200 */
[----:B------:R-:W-:Y:S01]  /*f020*/  LDSM.16.M88.4 R124, [R162+0x8400] ;  /* 0x00840000a27c783b */ /* 0x000fe20000000200 */
[C---:B---3--:R-:W-:Y:S03]  /*f030*/  HMMA.16816.F32.BF16 R24, R80.reuse, R20, RZ ;  /* 0x000000145018723c */ /* 0x048fe600000418ff */
[----:B------:R-:W-:Y:S05]  /*f040*/  LDSM.16.M88.4 R120, [R162+0x8800] ;  /* 0x00880000a278783b */ /* 0x000fea0000000200 */
[C---:B-1----:R-:W-:Y:S08]  /*f050*/  HMMA.16816.F32.BF16 R16, R80.reuse, R12, RZ ;  /* 0x0000000c5010723c */ /* 0x042ff000000418ff */
[C---:B----4-:R-:W-:Y:S08]  /*f060*/  HMMA.16816.F32.BF16 R108, R80.reuse, R104, RZ ;  /* 0x00000068506c723c */ /* 0x050ff000000418ff */
        /* <DEDUP_REMOVED lines=11> */
[C---:B-----5:R-:W-:Y:S08]  /*f120*/  HMMA.16816.F32.BF16 R32, R8.reuse, R4, R32 ;  /* 0x000000040820723c */ /* 0x060ff00000041820 */
[C---:B------:R-:W-:Y:S01]  /*f130*/  HMMA.16816.F32.BF16 R28, R8.reuse, R6, R28 ;  /* 0x00000006081c723c */ /* 0x040fe2000004181c */
        /* <DEDUP_REMOVED lines=15> */
[----:B------:R-:W2:Y:S07]  /*f230*/  LDSM.16.M88.4 R48, [R162+0x6400] ;  /* 0x00640000a230783b */ /* 0x000eae0000000200 */
[C---:B------:R-:W-:Y:S08]  /*f240*/  HMMA.16816.F32.BF16 R84, R8.reuse, R60, R84 ;  /* 0x0000003c0854723c */ /* 0x040ff00000041854 */
[----:B------:R-:W-:Y:S01]  /*f250*/  HMMA.16816.F32.BF16 R80, R8, R62, R80 ;  /* 0x0000003e0850723c */ /* 0x000fe20000041850 */
[----:B------:R-:W3:Y:S04]  /*f260*/  LDSM.16.M88.4 R8, [R162+0x6800] ;  /* 0x00680000a208783b */ /* 0x000ee80000000200 */
[----:B------:R-:W-:Y:S03]  /*f270*/  LDSM.16.M88.4 R60, [R46+0x1000] ;  /* 0x001000002e3c783b */ /* 0x000fe60000000200 */
[C---:B-1----:R-:W-:Y:S08]  /*f280*/  HMMA.16816.F32.BF16 R40, R52.reuse, R4, R40 ;  /* 0x000000043428723c */ /* 0x042ff00000041828 */
[C---:B------:R-:W-:Y:S01]  /*f290*/  HMMA.16816.F32.BF16 R36, R52.reuse, R6, R36 ;  /* 0x000000063424723c */ /* 0x040fe20000041824 */
[----:B------:R-:W1:Y:S07]  /*f2a0*/  LDSM.16.M88.4 R4, [R44+0x5000] ;  /* 0x005000002c04783b */ /* 0x000e6e0000000200 */
[C---:B------:R-:W-:Y:S08]  /*f2b0*/  HMMA.16816.F32.BF16 R32, R52.reuse, R112, R32 ;  /* 0x000000703420723c */ /* 0x040ff00000041820 */
[C---:B--2---:R-:W-:Y:S08]  /*f2c0*/  HMMA.16816.F32.BF16 R100, R52.reuse, R48, R100 ;  /* 0x000000303464723c */ /* 0x044ff00000041864 */
[C---:B------:R-:W-:Y:S01]  /*f2d0*/  HMMA.16816.F32.BF16 R96, R52.reuse, R50, R96 ;  /* 0x000000323460723c */ /* 0x040fe20000041860 */
[----:B------:R-:W-:Y:S07]  /*f2e0*/  LDSM.16.M88.4 R48, [R44+0x5400] ;  /* 0x005400002c30783b */ /* 0x000fee0000000200 */
[C---:B---3--:R-:W-:Y:S08]  /*f2f0*/  HMMA.16816.F32.BF16 R92, R52.reuse, R8, R92 ;  /* 0x00000008345c723c */ /* 0x048ff0000004185c */
[C---:B------:R-:W-:Y:S01]  /*f300*/  HMMA.16816.F32.BF16 R88, R52.reuse, R10, R88 ;  /* 0x0000000a3458723c */ /* 0x040fe20000041858 */
[----:B------:R-:W2:Y:S07]  /*f310*/  LDSM.16.M88.4 R8, [R44+0x6000] ;  /* 0x006000002c08783b */ /* 0x000eae0000000200 */
[C---:B------:R-:W-:Y:S01]  /*f320*/  HMMA.16816.F32.BF16 R28, R52.reuse, R114, R28 ;  /* 0x00000072341c723c */ /* 0x040fe2000004181c */
[----:B------:R-:W3:Y:S07]  /*f330*/  LDSM.16.M88.4 R112, [R44+0x5800] ;  /* 0x005800002c70783b */ /* 0x000eee0000000200 */
[C---:B------:R-:W-:Y:S08]  /*f340*/  HMMA.16816.F32.BF16 R24, R52.reuse, R76, R24 ;  /* 0x0000004c3418723c */ /* 0x040ff00000041818 */
[C---:B------:R-:W-:Y:S01]  /*f350*/  HMMA.16816.F32.BF16 R20, R52.reuse, R78, R20 ;  /* 0x0000004e3414723c */ /* 0x040fe20000041814 */
[----:B------:R-:W4:Y:S07]  /*f360*/  LDSM.16.M88.4 R76, [R44+0x5c00] ;  /* 0x005c00002c4c783b */ /* 0x000f2e0000000200 */
[C---:B------:R-:W-:Y:S08]  /*f370*/  HMMA.16816.F32.BF16 R108, R52.reuse, R68, R108 ;  /* 0x00000044346c723c */ /* 0x040ff0000004186c */
[----:B------:R-:W-:Y:S01]  /*f380*/  HMMA.16816.F32.BF16 R104, R52, R70, R104 ;  /* 0x000000463468723c */ /* 0x000fe20000041868 */
        /* <DEDUP_REMOVED lines=9> */
[----:B------:R-:W-:Y:S07]  /*f420*/  LDSM.16.M88.4 R72, [R44+0x6400] ;  /* 0x006400002c48783b */ /* 0x000fee0000000200 */
[C---:B------:R-:W-:Y:S08]  /*f430*/  HMMA.16816.F32.BF16 R84, R52.reuse, R64, R84 ;  /* 0x000000403454723c */ /* 0x040ff00000041854 */
        /* <DEDUP_REMOVED lines=9> */
[C---:B----4-:R-:W-:Y:S08]  /*f4d0*/  HMMA.16816.F32.BF16 R16, R60.reuse, R76, R16 ;  /* 0x0000004c3c10723c */ /* 0x050ff00000041810 */
[----:B------:R-:W-:Y:S01]  /*f4e0*/  HMMA.16816.F32.BF16 R12, R60, R78, R12 ;  /* 0x0000004e3c0c723c */ /* 0x000fe2000004180c */
[----:B------:R-:W-:Y:S07]  /*f4f0*/  LDSM.16.M88.4 R76, [R44+0x7000] ;  /* 0x007000002c4c783b */ /* 0x000fee0000000200 */
[C---:B-1----:R-:W-:Y:S08]  /*f500*/  HMMA.16816.F32.BF16 R32, R132.reuse, R4, R32 ;  /* 0x000000048420723c */ /* 0x042ff00000041820 */
[C---:B------:R-:W-:Y:S01]  /*f510*/  HMMA.16816.F32.BF16 R28, R132.reuse, R6, R28 ;  /* 0x00000006841c723c */ /* 0x040fe2000004181c */
[----:B------:R-:W-:Y:S07]  /*f520*/  LDSM.16.M88.4 R4, [R46+0x2000] ;  /* 0x002000002e04783b */ /* 0x000fee0000000200 */
[C---:B--2---:R-:W-:Y:S08]  /*f530*/  HMMA.16816.F32.BF16 R16, R132.reuse, R8, R16 ;  /* 0x000000088410723c */ /* 0x044ff00000041810 */
[----:B------:R-:W-:Y:S01]  /*f540*/  HMMA.16816.F32.BF16 R12, R132, R10, R12 ;  /* 0x0000000a840c723c */ /* 0x000fe2000004180c */
[----:B------:R-:W1:Y:S07]  /*f550*/  LDSM.16.M88.4 R8, [R44+0x8c00] ;  /* 0x008c00002c08783b */ /* 0x000e6e0000000200 */
[C---:B-----5:R-:W-:Y:S08]  /*f560*/  HMMA.16816.F32.BF16 R80, R60.reuse, R66, R80 ;  /* 0x000000423c50723c */ /* 0x060ff00000041850 */
[C---:B------:R-:W-:Y:S08]  /*f570*/  HMMA.16816.F32.BF16 R100, R60.reuse, R72, R100 ;  /* 0x000000483c64723c */ /* 0x040ff00000041864 */
[C---:B------:R-:W-:Y:S01]  /*f580*/  HMMA.16816.F32.BF16 R96, R60.reuse, R74, R96 ;  /* 0x0000004a3c60723c */ /* 0x040fe20000041860 */
[----:B------:R-:W2:Y:S07]  /*f590*/  LDSM.16.M88.4 R72, [R44+0x7400] ;  /* 0x007400002c48783b */ /* 0x000eae0000000200 */
[C---:B------:R-:W-:Y:S08]  /*f5a0*/  HMMA.16816.F32.BF16 R92, R60.reuse, R68, R92 ;  /* 0x000000443c5c723c */ /* 0x040ff0000004185c */
[C---:B------:R-:W-:Y:S01]  /*f5b0*/  HMMA.16816.F32.BF16 R88, R60.reuse, R70, R88 ;  /* 0x000000463c58723c */ /* 0x040fe20000041858 */
[----:B------:R-:W4:Y:S07]  /*f5c0*/  LDSM.16.M88.4 R68, [R44+0x7800] ;  /* 0x007800002c44783b */ /* 0x000f2e0000000200 */
        /* <DEDUP_REMOVED lines=8> */
[----:B------:R2:W5:Y:S01]  /*f650*/  LDSM.16.M88.4 R48, [R44+0x8800] ;  /* 0x008800002c30783b */ /* 0x0005620000000200 */
[----:B------:R-:W-:-:S06]  /*f660*/  DEPBAR.LE SB0, 0x0 ;  /* 0x000080000000791a */ /* 0x000fcc0000000000 */
[C---:B---3--:R-:W-:Y:S08]  /*f670*/  HMMA.16816.F32.BF16 R80, R132.reuse, R114, R80 ;  /* 0x000000728450723c */ /* 0x048ff00000041850 */
[C---:B------:R-:W-:Y:S08]  /*f680*/  HMMA.16816.F32.BF16 R108, R132.reuse, R128, R108 ;  /* 0x00000080846c723c */ /* 0x040ff0000004186c */
[C---:B------:R-:W-:Y:S08]  /*f690*/  HMMA.16816.F32.BF16 R104, R132.reuse, R130, R104 ;  /* 0x000000828468723c */ /* 0x040ff00000041868 */
[C---:B------:R-:W-:Y:S08]  /*f6a0*/  HMMA.16816.F32.BF16 R100, R132.reuse, R124, R100 ;  /* 0x0000007c8464723c */ /* 0x040ff00000041864 */
[C---:B------:R-:W-:Y:S08]  /*f6b0*/  HMMA.16816.F32.BF16 R96, R132.reuse, R126, R96 ;  /* 0x0000007e8460723c */ /* 0x040ff00000041860 */
[C---:B------:R-:W-:Y:S08]  /*f6c0*/  HMMA.16816.F32.BF16 R92, R132.reuse, R120, R92 ;  /* 0x00000078845c723c */ /* 0x040ff0000004185c */
[C---:B------:R-:W-:Y:S08]  /*f6d0*/  HMMA.16816.F32.BF16 R88, R132.reuse, R122, R88 ;  /* 0x0000007a8458723c */ /* 0x040ff00000041858 */
[----:B------:R-:W-:Y:S08]  /*f6e0*/  HMMA.16816.F32.BF16 R84, R132, R112, R84 ;  /* 0x000000708454723c */ /* 0x000ff00000041854 */
[----:B-1----:R-:W-:Y:S01]  /*f6f0*/  HMMA.16816.F32.BF16 R80, R4, R10, R80 ;  /* 0x0000000a0450723c */ /* 0x002fe20000041850 */
[----:B------:R-:W-:-:S04]  /*f700*/  IMAD.IADD R11, R58, 0x1, R47 ;  /* 0x000000013a0b7824 */ /* 0x000fc800078e022f */
[C---:B------:R-:W-:Y:S02]  /*f710*/  VIADD R2, R11.reuse, 0x78 ;  /* 0x000000780b027836 */ /* 0x040fe40000000000 */
[----:B------:R-:W-:Y:S01]  /*f720*/  VIADD R200, R11, 0x18 ;  /* 0x000000180bc87836 */ /* 0x000fe20000000000 */
[C---:B------:R-:W-:Y:S02]  /*f730*/  HMMA.16816.F32.BF16 R40, R4.reuse, R76, R40 ;  /* 0x0000004c0428723c */ /* 0x040fe40000041828 */
[----:B--2---:R-:W-:Y:S02]  /*f740*/  I2FP.F32.U32 R44, R2 ;  /* 0x00000002002c7245 */ /* 0x004fe40000201000 */
[C---:B------:R-:W-:Y:S02]  /*f750*/  ISETP.GE.AND P5, PT, R2.reuse, R144, PT ;  /* 0x000000900200720c */ /* 0x040fe40003fa6270 */
[----:B------:R-:W-:Y:S02]  /*f760*/  ISETP.GE.AND P3, PT, R2, R59, PT ;  /* 0x0000003b0200720c */ /* 0x000fe40003f66270 */
[C---:B------:R-:W-:Y:S08]  /*f770*/  HMMA.16816.F32.BF16 R36, R4.reuse, R78, R36 ;  /* 0x0000004e0424723c */ /* 0x040ff00000041824 */
[C---:B------:R-:W-:Y:S08]  /*f780*/  HMMA.16816.F32.BF16 R32, R4.reuse, R72, R32 ;  /* 0x000000480420723c */ /* 0x040ff00000041820 */
[C---:B------:R-:W-:Y:S08]  /*f790*/  HMMA.16816.F32.BF16 R28, R4.reuse, R74, R28 ;  /* 0x0000004a041c723c */ /* 0x040ff0000004181c */
[C---:B----4-:R-:W-:Y:S08]  /*f7a0*/  HMMA.16816.F32.BF16 R24, R4.reuse, R68, R24 ;  /* 0x000000440418723c */ /* 0x050ff00000041818 */
[C---:B------:R-:W-:Y:S08]  /*f7b0*/  HMMA.16816.F32.BF16 R20, R4.reuse, R70, R20 ;  /* 0x000000460414723c */ /* 0x040ff00000041814 */
[C---:B-----5:R-:W-:Y:S08]  /*f7c0*/  HMMA.16816.F32.BF16 R16, R4.reuse, R64, R16 ;  /* 0x000000400410723c */ /* 0x060ff00000041810 */
[C---:B------:R-:W-:Y:S08]  /*f7d0*/  HMMA.16816.F32.BF16 R12, R4.reuse, R66, R12 ;  /* 0x00000042040c723c */ /* 0x040ff0000004180c */
[C---:B------:R-:W-:Y:S08]  /*f7e0*/  HMMA.16816.F32.BF16 R108, R4.reuse, R60, R108 ;  /* 0x0000003c046c723c */ /* 0x040ff0000004186c */
[C---:B------:R-:W-:Y:S08]  /*f7f0*/  HMMA.16816.F32.BF16 R104, R4.reuse, R62, R104 ;  /* 0x0000003e0468723c */ /* 0x040ff00000041868 */
[C---:B------:R-:W-:Y:S08]  /*f800*/  HMMA.16816.F32.BF16 R100, R4.reuse, R52, R100 ;  /* 0x000000340464723c */ /* 0x040ff00000041864 */
[C---:B------:R-:W-:Y:S08]  /*f810*/  HMMA.16816.F32.BF16 R96, R4.reuse, R54, R96 ;  /* 0x000000360460723c */ /* 0x040ff00000041860 */
[C---:B------:R-:W-:Y:S08]  /*f820*/  HMMA.16816.F32.BF16 R92, R4.reuse, R48, R92 ;  /* 0x00000030045c723c */ /* 0x040ff0000004185c */
[----:B------:R-:W-:Y:S01]  /*f830*/  HMMA.16816.F32.BF16 R88, R4, R50, R88 ;  /* 0x000000320458723c */ /* 0x000fe20000041858 */
[CC--:B------:R-:W-:Y:S01]  /*f840*/  FFMA.FTZ R51, R3.reuse, R44.reuse, R80 ;  /* 0x0000002c03337223 */ /* 0x0c0fe20000010050 */
[----:B------:R-:W-:Y:S01]  /*f850*/  FFMA.FTZ R44, R3, R44, R82 ;  /* 0x0000002c032c7223 */ /* 0x000fe20000010052 */
[----:B------:R-:W-:-:S03]  /*f860*/  VIADD R50, R11, 0x60 ;  /* 0x000000600b327836 */ /* 0x000fc60000000000 */
[----:B------:R-:W-:Y:S02]  /*f870*/  FSEL R51, R51, -INF , !P5 ;  /* 0xff80000033337808 */ /* 0x000fe40006800000 */
[----:B------:R-:W-:Y:S01]  /*f880*/  HMMA.16816.F32.BF16 R84, R4, R8, R84 ;  /* 0x000000080454723c */ /* 0x000fe20000041854 */
[C---:B------:R-:W-:Y:S01]  /*f890*/  VIADD R5, R11.reuse, 0x8 ;  /* 0x000000080b057836 */ /* 0x040fe20000000000 */
[----:B------:R-:W-:Y:S01]  /*f8a0*/  FSEL R44, R44, -INF , !P3 ;  /* 0xff8000002c2c7808 */ /* 0x000fe20005800000 */
[C---:B------:R-:W-:Y:S02]  /*f8b0*/  VIADD R4, R11.reuse, 0x1 ;  /* 0x000000010b047836 */ /* 0x040fe40000000000 */
[----:B------:R-:W-:Y:S01]  /*f8c0*/  VIADD R6, R11, 0x9 ;  /* 0x000000090b067836 */ /* 0x000fe20000000000 */
[----:B------:R-:W-:Y:S01]  /*f8d0*/  ISETP.GE.AND P0, PT, R5, R144, PT ;  /* 0x000000900500720c */ /* 0x000fe20003f06270 */
[----:B------:R-:W-:Y:S01]  /*f8e0*/  VIADD R7, R11, 0x30 ;  /* 0x000000300b077836 */ /* 0x000fe20000000000 */
[----:B------:R-:W-:Y:S01]  /*f8f0*/  BAR.SYNC.DEFER_BLOCKING 0x0 ;  /* 0x0000000000007b1d */ /* 0x000fe20000010000 */
[----:B------:R-:W-:-:S02]  /*f900*/  ISETP.GE.AND P2, PT, R5, R59, PT ;  /* 0x0000003b0500720c */ /* 0x000fc40003f46270 */
[----:B------:R-:W-:Y:S02]  /*f910*/  I2FP.F32.U32 R2, R4 ;  /* 0x0000000400027245 */ /* 0x000fe40000201000 */
[----:B------:R-:W-:Y:S02]  /*f920*/  I2FP.F32.U32 R5, R5 ;  /* 0x0000000500057245 */ /* 0x000fe40000201000 */
[C---:B------:R-:W-:Y:S01]  /*f930*/  ISETP.GE.AND P4, PT, R4.reuse, R144, PT ;  /* 0x000000900400720c */ /* 0x040fe20003f86270 */
[CC--:B------:R-:W-:Y:S01]  /*f940*/  FFMA.FTZ R41, R3.reuse, R2.reuse, R41 ;  /* 0x0000000203297223 */ /* 0x0c0fe20000010029 */
[----:B------:R-:W-:Y:S01]  /*f950*/  ISETP.GE.AND P1, PT, R4, R59, PT ;  /* 0x0000003b0400720c */ /* 0x000fe20003f26270 */
[C---:B------:R-:W-:Y:S01]  /*f960*/  FFMA.FTZ R43, R3.reuse, R2, R43 ;  /* 0x00000002032b7223 */ /* 0x040fe2000001002b */
[CC--:B------:R-:W-:Y:S01]  /*f970*/  FFMA.FTZ R36, R3.reuse, R5.reuse, R36 ;  /* 0x0000000503247223 */ /* 0x0c0fe20000010024 */
[----:B------:R-:W-:Y:S01]  /*f980*/  FFMA.FTZ R4, R3, R5, R38 ;  /* 0x0000000503047223 */ /* 0x000fe20000010026 */
[C---:B------:R-:W-:Y:S01]  /*f990*/  VIADD R5, R11.reuse, 0x10 ;  /* 0x000000100b057836 */ /* 0x040fe20000000000 */
[C---:B------:R-:W-:Y:S01]  /*f9a0*/  ISETP.GE.AND P5, PT, R6.reuse, R144, PT ;  /* 0x000000900600720c */ /* 0x040fe20003fa6270 */
[----:B------:R-:W-:Y:S01]  /*f9b0*/  VIADD R2, R11, 0x11 ;  /* 0x000000110b027836 */ /* 0x000fe20000000000 */
[----:B------:R-:W-:-:S02]  /*f9c0*/  ISETP.GE.AND P3, PT, R6, R59, PT ;  /* 0x0000003b0600720c */ /* 0x000fc40003f66270 */
[----:B------:R-:W-:Y:S02]  /*f9d0*/  I2FP.F32.U32 R6, R6 ;  /* 0x0000000600067245 */ /* 0x000fe40000201000 */
[----:B------:R-:W-:Y:S02]  /*f9e0*/  FSEL R66, R41, -INF , !P4 ;  /* 0xff80000029427808 */ /* 0x000fe40006000000 */
[----:B------:R-:W-:Y:S01]  /*f9f0*/  FSEL R54, R43, -INF , !P1 ;  /* 0xff8000002b367808 */ /* 0x000fe20004800000 */
[CC--:B------:R-:W-:Y:S01]  /*fa00*/  FFMA.FTZ R37, R3.reuse, R6.reuse, R37 ;  /* 0x0000000603257223 */ /* 0x0c0fe20000010025 */
[----:B------:R-:W-:Y:S01]  /*fa10*/  FSEL R68, R36, -INF , !P0 ;  /* 0xff80000024447808 */ /* 0x000fe20004000000 */
[----:B------:R-:W-:Y:S01]  /*fa20*/  FFMA.FTZ R6, R3, R6, R39 ;  /* 0x0000000603067223 */ /* 0x000fe20000010027 */
[----:B------:R-:W-:Y:S02]  /*fa30*/  FSEL R4, R4, -INF , !P2 ;  /* 0xff80000004047808 */ /* 0x000fe40005000000 */
[----:B------:R-:W-:-:S02]  /*fa40*/  ISETP.GE.AND P4, PT, R5, R144, PT ;  /* 0x000000900500720c */ /* 0x000fc40003f86270 */
[-C--:B------:R-:W-:Y:S02]  /*fa50*/  ISETP.GE.AND P1, PT, R5, R59.reuse, PT ;  /* 0x0000003b0500720c */ /* 0x080fe40003f26270 */
        /* <DEDUP_REMOVED lines=9> */
[C---:B------:R-:W-:Y:S01]  /*faf0*/  VIADD R2, R11.reuse, 0x19 ;  /* 0x000000190b027836 */ /* 0x040fe20000000000 */
[----:B------:R-:W-:Y:S01]  /*fb00*/  FSEL R6, R6, -INF , !P3 ;  /* 0xff80000006067808 */ /* 0x000fe20005800000 */
[----:B------:R-:W-:Y:S01]  /*fb10*/  VIADD R5, R11, 0x20 ;  /* 0x000000200b057836 */ /* 0x000fe20000000000 */
[----:B------:R-:W-:-:S02]  /*fb20*/  ISETP.GE.AND P5, PT, R200, R144, PT ;  /* 0x00000090c800720c */ /* 0x000fc40003fa6270 */
        /* <DEDUP_REMOVED lines=19> */
[----:B------:R-:W-:Y:S01]  /*fc60*/  VIADD R5, R11, 0x28 ;  /* 0x000000280b057836 */ /* 0x000fe20000000000 */
[----:B------:R-:W-:Y:S01]  /*fc70*/  FSEL R202, R29, -INF , !P4 ;  /* 0xff8000001dca7808 */ /* 0x000fe20006000000 */
[----:B------:R-:W-:Y:S01]  /*fc80*/  VIADD R2, R11, 0x29 ;  /* 0x000000290b027836 */ /* 0x000fe20000000000 */
[----:B------:R-:W-:Y:S01]  /*fc90*/  FSEL R36, R31, -INF , !P1 ;  /* 0xff8000001f247808 */ /* 0x000fe20004800000 */
[----:B------:R-:W-:Y:S01]  /*fca0*/  VIADD R24, R11, 0x21 ;  /* 0x000000210b187836 */ /* 0x000fe20000000000 */
[----:B------:R-:W-:-:S02]  /*fcb0*/  FSEL R30, R30, -INF , !P0 ;  /* 0xff8000001e1e7808 */ /* 0x000fc40004000000 */
[----:B------:R-:W-:Y:S02]  /*fcc0*/  FSEL R26, R26, -INF , !P2 ;  /* 0xff8000001a1a7808 */ /* 0x000fe40005000000 */
[CC--:B------:R-:W-:Y:S02]  /*fcd0*/  ISETP.GE.AND P4, PT, R5.reuse, R144.reuse, PT ;  /* 0x000000900500720c */ /* 0x0c0fe40003f86270 */
[-C--:B------:R-:W-:Y:S02]  /*fce0*/  ISETP.GE.AND P1, PT, R5, R59.reuse, PT ;  /* 0x0000003b0500720c */ /* 0x080fe40003f26270 */
[C---:B------:R-:W-:Y:S02]  /*fcf0*/  ISETP.GE.AND P0, PT, R2.reuse, R144, PT ;  /* 0x000000900200720c */ /* 0x040fe40003f06270 */
[----:B------:R-:W-:Y:S02]  /*fd00*/  ISETP.GE.AND P2, PT, R2, R59, PT ;  /* 0x0000003b0200720c */ /* 0x000fe40003f46270 */
[----:B------:R-:W-:-:S02]  /*fd10*/  I2FP.F32.U32 R5, R5 ;  /* 0x0000000500057245 */ /* 0x000fc40000201000 */
[----:B------:R-:W-:Y:S02]  /*fd20*/  I2FP.F32.U32 R2, R2 ;  /* 0x0000000200027245 */ /* 0x000fe40000201000 */
[----:B------:R-:W-:Y:S01]  /*fd30*/  FSEL R200, R200, -INF , !P3 ;  /* 0xff800000c8c87808 */ /* 0x000fe20005800000 */
[CC--:B------:R-:W-:Y:S01]  /*fd40*/  FFMA.FTZ R20, R3.reuse, R5.reuse, R20 ;  /* 0x0000000503147223 */ /* 0x0c0fe20000010014 */
[C---:B------:R-:W-:Y:S01]  /*fd50*/  ISETP.GE.AND P5, PT, R24.reuse, R144, PT ;  /* 0x000000901800720c */ /* 0x040fe20003fa6270 */
[C---:B------:R-:W-:Y:S01]  /*fd60*/  FFMA.FTZ R22, R3.reuse, R5, R22 ;  /* 0x0000000503167223 */ /* 0x040fe20000010016 */
[----:B------:R-:W-:Y:S01]  /*fd70*/  ISETP.GE.AND P3, PT, R24, R59, PT ;  /* 0x0000003b1800720c */ /* 0x000fe20003f66270 */
[C---:B------:R-:W-:Y:S01]  /*fd80*/  FFMA.FTZ R21, R3.reuse, R2, R21 ;  /* 0x0000000203157223 */ /* 0x040fe20000010015 */
[----:B------:R-:W-:Y:S01]  /*fd90*/  I2FP.F32.U32 R24, R24 ;  /* 0x0000001800187245 */ /* 0x000fe20000201000 */
[----:B------:R-:W-:Y:S01]  /*fda0*/  FFMA.FTZ R23, R3, R2, R23 ;  /* 0x0000000203177223 */ /* 0x000fe20000010017 */
[C---:B------:R-:W-:Y:S01]  /*fdb0*/  VIADD R2, R11.reuse, 0x31 ;  /* 0x000000310b027836 */ /* 0x040fe20000000000 */
[----:B------:R-:W-:Y:S01]  /*fdc0*/  FSEL R196, R20, -INF , !P4 ;  /* 0xff80000014c47808 */ /* 0x000fe20006000000 */
[----:B------:R-:W-:-:S02]  /*fdd0*/  VIADD R5, R11, 0x38 ;  /* 0x000000380b057836 */ /* 0x000fc40000000000 */
[CC--:B------:R-:W-:Y:S01]  /*fde0*/  FFMA.FTZ R25, R3.reuse, R24.reuse, R25 ;  /* 0x0000001803197223 */ /* 0x0c0fe20000010019 */
[----:B------:R-:W-:Y:S01]  /*fdf0*/  FFMA.FTZ R27, R3, R24, R27 ;  /* 0x00000018031b7223 */ /* 0x000fe2000001001b */
        /* <DEDUP_REMOVED lines=10> */
[-C--:B------:R-:W-:Y:S01]  /*fea0*/  FFMA.FTZ R17, R3, R2.reuse, R17 ;  /* 0x0000000203117223 */ /* 0x080fe20000010011 */
[----:B------:R-:W-:Y:S01]  /*feb0*/  FSEL R32, R27, -INF , !P3 ;  /* 0xff8000001b207808 */ /* 0x000fe20005800000 */
[----:B------:R-:W-:Y:S01]  /*fec0*/  FFMA.FTZ R19, R3, R2, R19 ;  /* 0x0000000203137223 */ /* 0x000fe20000010013 */
[----:B------:R-:W-:Y:S01]  /*fed0*/  ISETP.GE.AND P5, PT, R7, R144, PT ;  /* 0x000000900700720c */ /* 0x000fe20003fa6270 */
[----:B------:R-:W-:Y:S01]  /*fee0*/  FFMA.FTZ R186, R3, R5, R12 ;  /* 0x0000000503ba7223 */ /* 0x000fe2000001000c */
[----:B------:R-:W-:Y:S01]  /*fef0*/  ISETP.GE.AND P3, PT, R7, R59, PT ;  /* 0x0000003b0700720c */ /* 0x000fe20003f66270 */
[----:B------:R-:W-:Y:S01]  /*ff00*/  FFMA.FTZ R14, R3, R5, R14 ;  /* 0x00000005030e7223 */ /* 0x000fe2000001000e */
[----:B------:R-:W-:Y:S01]  /*ff10*/  I2FP.F32.U32 R7, R7 ;  /* 0x0000000700077245 */ /* 0x000fe20000201000 */
[----:B------:R-:W-:Y:S01]  /*ff20*/  VIADD R5, R11, 0x40 ;  /* 0x000000400b057836 */ /* 0x000fe20000000000 */
[----:B------:R-:W-:Y:S01]  /*ff30*/  FSEL R124, R17, -INF , !P4 ;  /* 0xff800000117c7808 */ /* 0x000fe20006000000 */
[----:B------:R-:W-:Y:S01]  /*ff40*/  VIADD R2, R11, 0x41 ;  /* 0x000000410b027836 */ /* 0x000fe20000000000 */
[----:B------:R-:W-:Y:S01]  /*ff50*/  FSEL R134, R19, -INF , !P1 ;  /* 0xff80000013867808 */ /* 0x000fe20004800000 */
[CC--:B------:R-:W-:Y:S01]  /*ff60*/  FFMA.FTZ R16, R3.reuse, R7.reuse, R16 ;  /* 0x0000000703107223 */ /* 0x0c0fe20000010010 */
[----:B------:R-:W-:Y:S01]  /*ff70*/  FFMA.FTZ R18, R3, R7, R18 ;  /* 0x0000000703127223 */ /* 0x000fe20000010012 */
[C---:B------:R-:W-:Y:S01]  /*ff80*/  VIADD R12, R11.reuse, 0x39 ;  /* 0x000000390b0c7836 */ /* 0x040fe20000000000 */
[----:B------:R-:W-:Y:S01]  /*ff90*/  FSEL R186, R186, -INF , !P0 ;  /* 0xff800000baba7808 */ /* 0x000fe20004000000 */
[----:B------:R-:W-:Y:S01]  /*ffa0*/  VIADD R7, R11, 0x48 ;  /* 0x000000480b077836 */ /* 0x000fe20000000000 */
        /* <DEDUP_REMOVED lines=9> */
[----:B------:R-:W-:Y:S01]  /*10040*/  FSEL R126, R18, -INF , !P3 ;  /* 0xff800000127e7808 */ /* 0x000fe20005800000 */
[C---:B------:R-:W-:Y:S01]  /*10050*/  FFMA.FTZ R110, R3.reuse, R5, R110 ;  /* 0x00000005036e7223 */ /* 0x040fe2000001006e */
[C---:B------:R-:W-:Y:S01]  /*10060*/  ISETP.GE.AND P5, PT, R12.reuse, R144, PT ;  /* 0x000000900c00720c */ /* 0x040fe20003fa6270 */
[CC--:B------:R-:W-:Y:S01]  /*10070*/  FFMA.FTZ R109, R3.reuse, R2.reuse, R109 ;  /* 0x00000002036d7223 */ /* 0x0c0fe2000001006d */
        /* <DEDUP_REMOVED lines=68> */
[C---:B------:R-:W-:Y:S01]  /*104c0*/  FFMA.FTZ R49, R3.reuse, R2, R95 ;  /* 0x0000000203317223 */ /* 0x040fe2000001005f */
[C---:B------:R-:W-:Y:S01]  /*104d0*/  ISETP.GE.AND P5, PT, R50.reuse, R144, PT ;  /* 0x000000903200720c */ /* 0x040fe20003fa6270 */
[C---:B------:R-:W-:Y:S01]  /*104e0*/  FFMA.FTZ R63, R3.reuse, R5, R88 ;  /* 0x00000005033f7223 */ /* 0x040fe20000010058 */
        /* <DEDUP_REMOVED lines=9> */
[----:B------:R-:W-:-:S02]  /*10580*/  ISETP.GE.AND P0, PT, R2, R144, PT ;  /* 0x000000900200720c */ /* 0x000fc40003f06270 */
[----:B------:R-:W-:Y:S02]  /*10590*/  ISETP.GE.AND P2, PT, R2, R59, PT ;  /* 0x0000003b0200720c */ /* 0x000fe40003f46270 */
[----:B------:R-:W-:Y:S02]  /*105a0*/  I2FP.F32.U32 R2, R2 ;  /* 0x0000000200027245 */ /* 0x000fe40000201000 */
[----:B------:R-:W-:Y:S02]  /*105b0*/  FSEL R122, R92, -INF , !P5 ;  /* 0xff8000005c7a7808 */ /* 0x000fe40006800000 */
[----:B------:R-:W-:Y:S01]  /*105c0*/  FSEL R50, R50, -INF , !P3 ;  /* 0xff80000032327808 */ /* 0x000fe20005800000 */
[-C--:B------:R-:W-:Y:S01]  /*105d0*/  FFMA.FTZ R64, R3, R2.reuse, R85 ;  /* 0x0000000203407223 */ /* 0x080fe20000010055 */
[----:B------:R-:W-:Y:S01]  /*105e0*/  FSEL R120, R93, -INF , !P4 ;  /* 0xff8000005d787808 */ /* 0x000fe20006000000 */
[----:B------:R-:W-:Y:S01]  /*105f0*/  FFMA.FTZ R61, R3, R2, R87 ;  /* 0x00000002033d7223 */ /* 0x000fe20000010057 */
[----:B------:R-:W-:Y:S01]  /*10600*/  FSEL R49, R49, -INF , !P1 ;  /* 0xff80000031317808 */ /* 0x000fe20004800000 */
[----:B------:R-:W-:Y:S01]  /*10610*/  VIADD R2, R11, 0x79 ;  /* 0x000000790b027836 */ /* 0x000fe20000000000 */
        /* <DEDUP_REMOVED lines=44> */
.L_x_2035:
        /* <DEDUP_REMOVED lines=9> */
[----:B------:R-:W-:-:S04]  /*10970*/  LOP3.LUT R58, R58, R5, RZ, 0x3c, !PT ;  /* 0x000000053a3a7212 */ /* 0x000fc800078e3cff */
        /* <DEDUP_REMOVED lines=50> */
.L_x_2036:
        /* <DEDUP_REMOVED lines=77> */
.L_x_2038:
[----:B------:R2:W-:Y:S02]  /*11170*/  STS.128 [R177+0x8800], RZ ;  /* 0x008800ffb1007388 */ /* 0x0005e40000000c00 */
.L_x_2039:
[----:B------:R-:W-:Y:S05]  /*11180*/  BSYNC.RECONVERGENT B0 ;  /* 0x0000000000007941 */ /* 0x000fea0003800200 */
.L_x_2037:
[----:B------:R-:W0:Y:S02]  /*11190*/  LDGDEPBAR ;  /* 0x00000000000079af */ /* 0x000e240000000000 */
.L_x_2034:
        /* <DEDUP_REMOVED lines=31> */
[----:B-1-3--:R-:W-:Y:S02]  /*11390*/  FMNMX.FTZ R18, R62, R5, !PT ;  /* 0x000000053e127209 */ /* 0x00afe40007810000 */
[----:B------:R-:W-:Y:S02]  /*113a0*/  FMNMX.FTZ R9, R60, R9, !PT ;  /* 0x000000093c097209 */ /* 0x000fe40007810000 */
[----:B------:R-:W-:Y:S01]  /*113b0*/  IADD3 R161, PT, PT, R57, R0, RZ ;  /* 0x0000000039a17210 */ /* 0x000fe20007ffe0ff */
[----:B------:R-:W1:Y:S03]  /*113c0*/  SHFL.BFLY PT, R7, R18, 0x2, 0x1f ;  /* 0x0c401f0012077f89 */ /* 0x000e6600000e0000 */
[----:B------:R-:W-:Y:S01]  /*113d0*/  LEA R161, R161, UR4, 0x1 ;  /* 0x00000004a1a17c11 */ /* 0x000fe2000f8e08ff */
[----:B------:R-:W3:Y:S03]  /*113e0*/  SHFL.BFLY PT, R16, R9, 0x2, 0x1f ;  /* 0x0c401f0009107f89 */ /* 0x000ee600000e0000 */
[----:B------:R-:W-:Y:S01]  /*113f0*/  IADD3 R24, PT, PT, R136, R161, RZ ;  /* 0x000000a188187210 */ /* 0x000fe20007ffe0ff */
[----:B------:R-:W-:Y:S04]  /*11400*/  LDSM.16.MT88.4 R108, [R161+0x9000] ;  /* 0x00900000a16c783b */ /* 0x000fe80000004200 */
[----:B------:R-:W-:Y:S04]  /*11410*/  LDSM.16.MT88.4 R72, [R24+0x9000] ;  /* 0x009000001848783b */ /* 0x000fe80000004200 */
[----:B------:R-:W-:Y:S04]  /*11420*/  LDSM.16.MT88.4 R80, [R161+0xb000] ;  /* 0x00b00000a150783b */ /* 0x000fe80000004200 */
[----:B------:R-:W-:Y:S01]  /*11430*/  LDSM.16.MT88.4 R88, [R24+0xb000] ;  /* 0x00b000001858783b */ /* 0x000fe20000004200 */
[----:B-1----:R-:W-:-:S03]  /*11440*/  FMNMX.FTZ R7, R18, R7, !PT ;  /* 0x0000000712077209 */ /* 0x002fc60007810000 */
[----:B------:R-:W-:Y:S01]  /*11450*/  LDSM.16.MT88.4 R96, [R161+0xd000] ;  /* 0x00d00000a160783b */ /* 0x000fe20000004200 */
[----:B---3--:R-:W-:-:S03]  /*11460*/  FMNMX.FTZ R16, R9, R16, !PT ;  /* 0x0000001009107209 */ /* 0x008fc60007810000 */
[----:B------:R-:W1:Y:S04]  /*11470*/  SHFL.BFLY PT, R2, R7, 0x1, 0x1f ;  /* 0x0c201f0007027f89 */ /* 0x000e6800000e0000 */
[----:B------:R-:W3:Y:S04]  /*11480*/  SHFL.BFLY PT, R5, R16, 0x1, 0x1f ;  /* 0x0c201f0010057f89 */ /* 0x000ee800000e0000 */
[----:B------:R-:W-:Y:S01]  /*11490*/  LDSM.16.MT88.4 R20, [R161+0xb400] ;  /* 0x00b40000a114783b */ /* 0x000fe20000004200 */
[----:B-1----:R-:W-:Y:S02]  /*114a0*/  FMNMX.FTZ R2, R7, R2, !PT ;  /* 0x0000000207027209 */ /* 0x002fe40007810000 */
[----:B---3--:R-:W-:-:S03]  /*114b0*/  FMNMX.FTZ R0, R16, R5, !PT ;  /* 0x0000000510007209 */ /* 0x008fc60007810000 */
[C---:B----4-:R-:W-:Y:S01]  /*114c0*/  FMUL.FTZ R67, R2.reuse, UR10 ;  /* 0x0000000a02437c20 */ /* 0x050fe20008410000 */
[----:B------:R-:W-:Y:S01]  /*114d0*/  FSETP.NEU.FTZ.AND P1, PT, R2, -INF , PT ;  /* 0xff8000000200780b */ /* 0x000fe20003f3d000 */
[----:B------:R-:W-:-:S03]  /*114e0*/  FMUL.FTZ R57, R0, UR10 ;  /* 0x0000000a00397c20 */ /* 0x000fc60008410000 */
        /* <DEDUP_REMOVED lines=10> */
[--C-:B------:R-:W-:Y:S01]  /*11590*/  FFMA.FTZ R55, R12, UR10, -R57.reuse ;  /* 0x0000000a0c377c23 */ /* 0x100fe20008010839 */
[----:B------:R-:W1:Y:S01]  /*115a0*/  LDSM.16.MT88.4 R4, [R24+0xd000] ;  /* 0x00d000001804783b */ /* 0x000e620000004200 */
[----:B------:R-:W-:Y:S01]  /*115b0*/  FFMA.FTZ R54, R54, UR10, -R57 ;  /* 0x0000000a36367c23 */ /* 0x000fe20008010839 */
[----:B------:R3:W-:Y:S01]  /*115c0*/  MUFU.EX2 R66, R14 ;  /* 0x0000000e00427308 */ /* 0x0007e20000000800 */
[--C-:B------:R-:W-:Y:S01]  /*115d0*/  FFMA.FTZ R39, R8, UR10, -R67.reuse ;  /* 0x0000000a08277c23 */ /* 0x100fe20008010843 */
[----:B------:R-:W-:Y:S01]  /*115e0*/  FFMA.FTZ R37, R204, UR10, -R67 ;  /* 0x0000000acc257c23 */ /* 0x000fe20008010843 */
[----:B------:R-:W4:Y:S01]  /*115f0*/  LDSM.16.MT88.4 R8, [R24+0x9400] ;  /* 0x009400001808783b */ /* 0x000f220000004200 */
[----:B------:R-:W5:Y:S01]  /*11600*/  MUFU.EX2 R65, R65 ;  /* 0x0000004100417308 */ /* 0x000f620000000800 */
[--C-:B------:R-:W-:Y:S01]  /*11610*/  FFMA.FTZ R35, R38, UR10, -R57.reuse ;  /* 0x0000000a26237c23 */ /* 0x100fe20008010839 */
[----:B------:R-:W-:Y:S01]  /*11620*/  FFMA.FTZ R31, R36, UR10, -R57 ;  /* 0x0000000a241f7c23 */ /* 0x000fe20008010839 */
[----:B------:R-:W-:Y:S01]  /*11630*/  FFMA.FTZ R202, R202, UR10, -R67 ;  /* 0x0000000acaca7c23 */ /* 0x000fe20008010843 */
[----:B------:R-:W-:Y:S01]  /*11640*/  MUFU.EX2 R58, R58 ;  /* 0x0000003a003a7308 */ /* 0x000fe20000000800 */
[--C-:B------:R-:W-:Y:S01]  /*11650*/  FFMA.FTZ R16, R34, UR10, -R57.reuse ;  /* 0x0000000a22107c23 */ /* 0x100fe20008010839 */
[----:B------:R-:W-:Y:S01]  /*11660*/  FFMA.FTZ R200, R200, UR10, -R57 ;  /* 0x0000000ac8c87c23 */ /* 0x000fe20008010839 */
[--C-:B------:R-:W-:Y:S01]  /*11670*/  FFMA.FTZ R33, R30, UR10, -R67.reuse ;  /* 0x0000000a1e217c23 */ /* 0x100fe20008010843 */
[----:B------:R-:W2:Y:S01]  /*11680*/  MUFU.EX2 R43, R43 ;  /* 0x0000002b002b7308 */ /* 0x000ea20000000800 */
[--C-:B------:R-:W-:Y:S01]  /*11690*/  FFMA.FTZ R30, R198, UR10, -R67.reuse ;  /* 0x0000000ac61e7c23 */ /* 0x100fe20008010843 */
[----:B---3--:R-:W3:Y:S01]  /*116a0*/  LDSM.16.MT88.4 R12, [R161+0x9400] ;  /* 0x00940000a10c783b */ /* 0x008ee20000004200 */
[----:B------:R-:W-:Y:S01]  /*116b0*/  FFMA.FTZ R29, R196, UR10, -R67 ;  /* 0x0000000ac41d7c23 */ /* 0x000fe20008010843 */
[----:B------:R-:W-:Y:S01]  /*116c0*/  MUFU.EX2 R55, R55 ;  /* 0x0000003700377308 */ /* 0x000fe20000000800 */
[--C-:B------:R-:W-:Y:S01]  /*116d0*/  FFMA.FTZ R27, R32, UR10, -R57.reuse ;  /* 0x0000000a201b7c23 */ /* 0x100fe20008010839 */
[----:B-----5:R-:W-:Y:S01]  /*116e0*/  F2FP.BF16.F32.PACK_AB R104, R65, R66 ;  /* 0x000000424168723e */ /* 0x020fe200000010ff */
[----:B------:R-:W-:Y:S01]  /*116f0*/  FFMA.FTZ R25, R28, UR10, -R57 ;  /* 0x0000000a1c197c23 */ /* 0x000fe20008010839 */
[----:B------:R-:W5:Y:S01]  /*11700*/  MUFU.EX2 R54, R54 ;  /* 0x0000003600367308 */ /* 0x000f620000000800 */
[----:B------:R-:W-:Y:S01]  /*11710*/  FFMA.FTZ R194, R194, UR10, -R67 ;  /* 0x0000000ac2c27c23 */ /* 0x000fe20008010843 */
[----:B------:R-:W-:Y:S01]  /*11720*/  FFMA.FTZ R192, R192, UR10, -R57 ;  /* 0x0000000ac0c07c23 */ /* 0x000fe20008010839 */
[--C-:B------:R-:W-:Y:S01]  /*11730*/  FFMA.FTZ R123, R124, UR10, -R67.reuse ;  /* 0x0000000a7c7b7c23 */ /* 0x100fe20008010843 */
[----:B------:R-:W-:Y:S01]  /*11740*/  MUFU.EX2 R42, R42 ;  /* 0x0000002a002a7308 */ /* 0x000fe20000000800 */
[----:B------:R-:W-:Y:S01]  /*11750*/  FFMA.FTZ R121, R186, UR10, -R67 ;  /* 0x0000000aba797c23 */ /* 0x000fe20008010843 */
[----:B--2---:R-:W-:Y:S01]  /*11760*/  F2FP.BF16.F32.PACK_AB R106, R43, R58 ;  /* 0x0000003a2b6a723e */ /* 0x004fe200000010ff */
[--C-:B------:R-:W-:Y:S01]  /*11770*/  FFMA.FTZ R127, R134, UR10, -R57.reuse ;  /* 0x0000000a867f7c23 */ /* 0x100fe20008010839 */
[----:B------:R-:W2:Y:S01]  /*11780*/  MUFU.EX2 R41, R41 ;  /* 0x0000002900297308 */ /* 0x000ea20000000800 */
[--C-:B------:R-:W-:Y:S01]  /*11790*/  FFMA.FTZ R128, R128, UR10, -R57.reuse ;  /* 0x0000000a80807c23 */ /* 0x100fe20008010839 */
[----:B------:R-:W-:Y:S01]  /*117a0*/  FFMA.FTZ R125, R184, UR10, -R57 ;  /* 0x0000000ab87d7c23 */ /* 0x000fe20008010839 */
[--C-:B------:R-:W-:Y:S01]  /*117b0*/  FFMA.FTZ R190, R190, UR10, -R67.reuse ;  /* 0x0000000abebe7c23 */ /* 0x100fe20008010843 */
[----:B------:R-:W-:Y:S01]  /*117c0*/  MUFU.EX2 R40, R40 ;  /* 0x0000002800287308 */ /* 0x000fe20000000800 */
[----:B------:R-:W-:Y:S01]  /*117d0*/  FFMA.FTZ R188, R188, UR10, -R67 ;  /* 0x0000000abcbc7c23 */ /* 0x000fe20008010843 */
[----:B-----5:R-:W-:Y:S01]  /*117e0*/  F2FP.BF16.F32.PACK_AB R105, R54, R55 ;  /* 0x000000373669723e */ /* 0x020fe200000010ff */
[----:B------:R-:W-:Y:S01]  /*117f0*/  FFMA.FTZ R135, R152, UR10, -R57 ;  /* 0x0000000a98877c23 */ /* 0x000fe20008010839 */
[----:B------:R-:W5:Y:S01]  /*11800*/  MUFU.EX2 R39, R39 ;  /* 0x0000002700277308 */ /* 0x000f620000000800 */
[--C-:B------:R-:W-:Y:S01]  /*11810*/  FFMA.FTZ R131, R158, UR10, -R67.reuse ;  /* 0x0000000a9e837c23 */ /* 0x100fe20008010843 */
[--C-:B------:R-:W-:Y:S01]  /*11820*/  FFMA.FTZ R129, R182, UR10, -R67.reuse ;  /* 0x0000000ab6817c23 */ /* 0x100fe20008010843 */
[----:B------:R-:W-:Y:S01]  /*11830*/  FFMA.FTZ R136, R178, UR10, -R67 ;  /* 0x0000000ab2887c23 */ /* 0x000fe20008010843 */
        /* <DEDUP_REMOVED lines=8> */
[----:B------:R2:W-:Y:S01]  /*118c0*/  MUFU.EX2 R38, R16 ;  /* 0x0000001000267308 */ /* 0x0005e20000000800 */
[C---:B------:R-:W-:Y:S01]  /*118d0*/  HMMA.16816.F32.BF16 R68, R104.reuse, R72, RZ ;  /* 0x000000486844723c */ /* 0x040fe200000418ff */
[----:B------:R-:W-:Y:S01]  /*118e0*/  FFMA.FTZ R139, R146, UR10, -R67 ;  /* 0x0000000a928b7c23 */ /* 0x000fe20008010843 */
[--C-:B------:R-:W-:Y:S01]  /*118f0*/  FFMA.FTZ R143, R140, UR10, -R57.reuse ;  /* 0x0000000a8c8f7c23 */ /* 0x100fe20008010839 */
[----:B------:R-:W4:Y:S01]  /*11900*/  MUFU.EX2 R35, R35 ;  /* 0x0000002300237308 */ /* 0x000f220000000800 */
[--C-:B------:R-:W-:Y:S01]  /*11910*/  FFMA.FTZ R141, R132, UR10, -R57.reuse ;  /* 0x0000000a848d7c23 */ /* 0x100fe20008010839 */
[----:B------:R-:W-:Y:S01]  /*11920*/  FFMA.FTZ R130, R130, UR10, -R57 ;  /* 0x0000000a82827c23 */ /* 0x000fe20008010839 */
[--C-:B------:R-:W-:Y:S01]  /*11930*/  FFMA.FTZ R150, R150, UR10, -R67.reuse ;  /* 0x0000000a96967c23 */ /* 0x100fe20008010843 */
[----:B------:R-:W-:Y:S01]  /*11940*/  MUFU.EX2 R36, R200 ;  /* 0x000000c800247308 */ /* 0x000fe20000000800 */
[C---:B------:R-:W-:Y:S01]  /*11950*/  HMMA.16816.F32.BF16 R72, R104.reuse, R74, RZ ;  /* 0x0000004a6848723c */ /* 0x040fe200000418ff */
[----:B------:R-:W-:Y:S01]  /*11960*/  FFMA.FTZ R142, R142, UR10, -R67 ;  /* 0x0000000a8e8e7c23 */ /* 0x000fe20008010843 */
[----:B------:R-:W-:Y:S01]  /*11970*/  FFMA.FTZ R138, R138, UR10, -R57 ;  /* 0x0000000a8a8a7c23 */ /* 0x000fe20008010839 */
[----:B------:R-:W3:Y:S01]  /*11980*/  MUFU.EX2 R31, R31 ;  /* 0x0000001f001f7308 */ /* 0x000ee20000000800 */
[----:B------:R-:W-:Y:S01]  /*11990*/  FFMA.FTZ R122, R122, UR10, -R67 ;  /* 0x0000000a7a7a7c23 */ /* 0x000fe20008010843 */
[----:B--2---:R-:W2:Y:S01]  /*119a0*/  LDSM.16.MT88.4 R16, [R24+0xb400] ;  /* 0x00b400001810783b */ /* 0x004ea20000004200 */
[----:B------:R-:W-:Y:S01]  /*119b0*/  FFMA.FTZ R47, R47, UR10, -R57 ;  /* 0x0000000a2f2f7c23 */ /* 0x000fe20008010839 */
[----:B------:R-:W-:Y:S01]  /*119c0*/  MUFU.EX2 R33, R33 ;  /* 0x0000002100217308 */ /* 0x000fe20000000800 */
[C---:B------:R-:W-:Y:S01]  /*119d0*/  HMMA.16816.F32.BF16 R112, R104.reuse, R108, RZ ;  /* 0x0000006c6870723c */ /* 0x040fe200000418ff */
[----:B------:R-:W-:Y:S01]  /*119e0*/  FADD.FTZ R65, R66, R65 ;  /* 0x0000004142417221 */ /* 0x000fe20000010000 */
[----:B------:R-:W-:Y:S01]  /*119f0*/  FADD.FTZ R55, R55, R54 ;  /* 0x0000003637377221 */ /* 0x000fe20000010000 */
[----:B------:R-:W2:Y:S01]  /*11a00*/  MUFU.EX2 R30, R30 ;  /* 0x0000001e001e7308 */ /* 0x000ea20000000800 */
[----:B------:R-:W-:Y:S01]  /*11a10*/  FFMA.FTZ R184, R62, UR10, -R67 ;  /* 0x0000000a3eb87c23 */ /* 0x000fe20008010843 */
[----:B------:R-:W-:Y:S01]  /*11a20*/  FADD.FTZ R58, R58, R65 ;  /* 0x000000413a3a7221 */ /* 0x000fe20000010000 */
[----:B------:R-:W-:Y:S01]  /*11a30*/  FADD.FTZ R42, R42, R55 ;  /* 0x000000372a2a7221 */ /* 0x000fe20000010000 */
[----:B------:R-:W-:Y:S01]  /*11a40*/  MUFU.EX2 R29, R29 ;  /* 0x0000001d001d7308 */ /* 0x000fe20000000800 */
[C---:B------:R-:W-:Y:S01]  /*11a50*/  HMMA.16816.F32.BF16 R76, R104.reuse, R80, RZ ;  /* 0x00000050684c723c */ /* 0x040fe200000418ff */
[----:B------:R-:W-:Y:S01]  /*11a60*/  FADD.FTZ R43, R43, R58 ;  /* 0x0000003a2b2b7221 */ /* 0x000fe20000010000 */
[----:B------:R-:W-:Y:S01]  /*11a70*/  FADD.FTZ R41, R41, R42 ;  /* 0x0000002a29297221 */ /* 0x000fe20000010000 */
[----:B------:R-:W-:Y:S01]  /*11a80*/  MUFU.EX2 R27, R27 ;  /* 0x0000001b001b7308 */ /* 0x000fe20000000800 */
[--C-:B------:R-:W-:Y:S01]  /*11a90*/  FFMA.FTZ R183, R60, UR10, -R57.reuse ;  /* 0x0000000a3cb77c23 */ /* 0x100fe20008010839 */
[--C-:B------:R-:W-:Y:S01]  /*11aa0*/  FFMA.FTZ R46, R46, UR10, -R57.reuse ;  /* 0x0000000a2e2e7c23 */ /* 0x100fe20008010839 */
[--C-:B------:R-:W-:Y:S01]  /*11ab0*/  FFMA.FTZ R61, R61, UR10, -R57.reuse ;  /* 0x0000000a3d3d7c23 */ /* 0x100fe20008010839 */
[----:B------:R-:W-:Y:S01]  /*11ac0*/  MUFU.EX2 R28, R192 ;  /* 0x000000c0001c7308 */ /* 0x000fe20000000800 */
[C---:B------:R-:W-:Y:S01]  /*11ad0*/  HMMA.16816.F32.BF16 R84, R104.reuse, R88, RZ ;  /* 0x000000586854723c */ /* 0x040fe200000418ff */
[----:B------:R-:W-:Y:S01]  /*11ae0*/  FFMA.FTZ R44, R44, UR10, -R57 ;  /* 0x0000000a2c2c7c23 */ /* 0x000fe20008010839 */
[----:B------:R-:W-:Y:S01]  /*11af0*/  IADD3 R182, PT, PT, R161, 0x9000, RZ ;  /* 0x00009000a1b67810 */ /* 0x000fe20007ffe0ff */
        /* <DEDUP_REMOVED lines=14> */
[----:B------:R-:W-:Y:S03]  /*11be0*/  HMMA.16816.F32.BF16 R96, R104, R98, RZ ;  /* 0x000000626860723c */ /* 0x000fe600000418ff */
[----:B------:R-:W-:Y:S01]  /*11bf0*/  MUFU.EX2 R136, R136 ;  /* 0x0000008800887308 */ /* 0x000fe20000000800 */
[----:B-1----:R-:W-:-:S03]  /*11c00*/  MOV R180, 0xffffffff ;  /* 0xffffffff00b47802 */ /* 0x002fc60000000f00 */
[----:B------:R-:W-:Y:S01]  /*11c10*/  MUFU.EX2 R176, R176 ;  /* 0x000000b000b07308 */ /* 0x000fe20000000800 */
[C---:B------:R-:W-:Y:S01]  /*11c20*/  HMMA.16816.F32.BF16 R100, R104.reuse, R4, RZ ;  /* 0x000000046864723c */ /* 0x040fe200000418ff */
[----:B-----5:R-:W-:Y:S01]  /*11c30*/  F2FP.BF16.F32.PACK_AB R4, R39, R40 ;  /* 0x000000282704723e */ /* 0x020fe200000010ff */
[----:B------:R-:W-:Y:S01]  /*11c40*/  FADD.FTZ R40, R40, R43 ;  /* 0x0000002b28287221 */ /* 0x000fe20000010000 */
[----:B----4-:R-:W-:Y:S01]  /*11c50*/  F2FP.BF16.F32.PACK_AB R5, R35, R38 ;  /* 0x000000262305723e */ /* 0x010fe200000010ff */
[----:B------:R-:W-:Y:S01]  /*11c60*/  MUFU.EX2 R135, R135 ;  /* 0x0000008700877308 */ /* 0x000fe20000000800 */
[----:B------:R-:W-:Y:S01]  /*11c70*/  FADD.FTZ R38, R38, R41 ;  /* 0x0000002926267221 */ /* 0x000fe20000010000 */
[----:B------:R-:W-:Y:S02]  /*11c80*/  FADD.FTZ R40, R39, R40 ;  /* 0x0000002827287221 */ /* 0x000fe40000010000 */
[----:B------:R-:W-:Y:S01]  /*11c90*/  HMMA.16816.F32.BF16 R104, R104, R6, RZ ;  /* 0x000000066868723c */ /* 0x000fe200000418ff */
[----:B------:R-:W-:Y:S01]  /*11ca0*/  F2FP.BF16.F32.PACK_AB R6, R34, R37 ;  /* 0x000000252206723e */ /* 0x000fe200000010ff */
[----:B------:R-:W-:Y:S01]  /*11cb0*/  MUFU.EX2 R152, R152 ;  /* 0x0000009800987308 */ /* 0x000fe20000000800 */
[----:B---3--:R-:W-:Y:S01]  /*11cc0*/  F2FP.BF16.F32.PACK_AB R7, R31, R36 ;  /* 0x000000241f07723e */ /* 0x008fe200000010ff */
        /* <DEDUP_REMOVED lines=14> */
[----:B------:R-:W-:Y:S04]  /*11db0*/  MUFU.EX2 R143, R143 ;  /* 0x0000008f008f7308 */ /* 0x000fe80000000800 */
[----:B------:R3:W-:Y:S02]  /*11dc0*/  MUFU.EX2 R132, R138 ;  /* 0x0000008a00847308 */ /* 0x0007e40000000800 */
[C---:B------:R-:W-:Y:S01]  /*11dd0*/  HMMA.16816.F32.BF16 R108, R4.reuse, R14, R108 ;  /* 0x0000000e046c723c */ /* 0x040fe2000004186c */
[----:B------:R-:W4:Y:S01]  /*11de0*/  LDSM.16.MT88.4 R12, [R161+0xd400] ;  /* 0x00d40000a10c783b */ /* 0x000f220000004200 */
[----:B------:R-:W-:Y:S04]  /*11df0*/  MUFU.EX2 R141, R141 ;  /* 0x0000008d008d7308 */ /* 0x000fe80000000800 */
[----:B------:R-:W-:Y:S02]  /*11e00*/  MUFU.EX2 R130, R130 ;  /* 0x0000008200827308 */ /* 0x000fe40000000800 */
[----:B--2---:R-:W-:Y:S01]  /*11e10*/  HMMA.16816.F32.BF16 R84, R4, R16, R84 ;  /* 0x000000100454723c */ /* 0x004fe20000041854 */
[----:B------:R-:W-:Y:S01]  /*11e20*/  FFMA.FTZ R16, R26, UR10, -R57 ;  /* 0x0000000a1a107c23 */ /* 0x000fe20008010839 */
[----:B------:R-:W-:Y:S01]  /*11e30*/  MUFU.EX2 R47, R47 ;  /* 0x0000002f002f7308 */ /* 0x000fe20000000800 */
[--C-:B---3--:R-:W-:Y:S01]  /*11e40*/  FFMA.FTZ R138, R64, UR10, -R67.reuse ;  /* 0x0000000a408a7c23 */ /* 0x108fe20008010843 */
[----:B------:R-:W-:-:S02]  /*11e50*/  FFMA.FTZ R64, R51, UR10, -R67 ;  /* 0x0000000a33407c23 */ /* 0x000fc40008010843 */
[----:B------:R-:W-:Y:S02]  /*11e60*/  MUFU.EX2 R26, R194 ;  /* 0x000000c2001a7308 */ /* 0x000fe40000000800 */
[C---:B------:R-:W-:Y:S02]  /*11e70*/  HMMA.16816.F32.BF16 R76, R4.reuse, R20, R76 ;  /* 0x00000014044c723c */ /* 0x040fe4000004184c */
[----:B------:R2:W3:Y:S04]  /*11e80*/  MUFU.EX2 R32, R16 ;  /* 0x0000001000207308 */ /* 0x0004e80000000800 */
[----:B------:R-:W-:Y:S02]  /*11e90*/  MUFU.EX2 R184, R184 ;  /* 0x000000b800b87308 */ /* 0x000fe40000000800 */
[C---:B------:R-:W-:Y:S01]  /*11ea0*/  HMMA.16816.F32.BF16 R80, R4.reuse, R22, R80 ;  /* 0x000000160450723c */ /* 0x040fe20000041850 */
[----:B------:R-:W5:Y:S01]  /*11eb0*/  LDSM.16.MT88.4 R20, [R161+0xb800] ;  /* 0x00b80000a114783b */ /* 0x000f620000004200 */
[----:B------:R-:W-:Y:S04]  /*11ec0*/  MUFU.EX2 R42, R44 ;  /* 0x0000002c002a7308 */ /* 0x000fe80000000800 */
[----:B------:R-:W-:Y:S02]  /*11ed0*/  MUFU.EX2 R183, R183 ;  /* 0x000000b700b77308 */ /* 0x000fe40000000800 */
[C---:B-1----:R-:W-:Y:S08]  /*11ee0*/  HMMA.16816.F32.BF16 R100, R4.reuse, R8, R100 ;  /* 0x000000080464723c */ /* 0x042ff00000041864 */
[C---:B------:R-:W-:Y:S01]  /*11ef0*/  HMMA.16816.F32.BF16 R104, R4.reuse, R10, R104 ;  /* 0x0000000a0468723c */ /* 0x040fe20000041868 */
[----:B------:R-:W1:Y:S07]  /*11f00*/  LDSM.16.MT88.4 R8, [R24+0x9800] ;  /* 0x009800001808783b */ /* 0x000e6e0000004200 */
[C---:B----4-:R-:W-:Y:S08]  /*11f10*/  HMMA.16816.F32.BF16 R92, R4.reuse, R12, R92 ;  /* 0x0000000c045c723c */ /* 0x050ff0000004185c */
[C---:B------:R-:W-:Y:S01]  /*11f20*/  HMMA.16816.F32.BF16 R96, R4.reuse, R14, R96 ;  /* 0x0000000e0460723c */ /* 0x040fe20000041860 */
[----:B------:R-:W4:Y:S07]  /*11f30*/  LDSM.16.MT88.4 R12, [R161+0x9800] ;  /* 0x00980000a10c783b */ /* 0x000f2e0000004200 */
[----:B------:R-:W-:Y:S01]  /*11f40*/  HMMA.16816.F32.BF16 R88, R4, R18, R88 ;  /* 0x000000120458723c */ /* 0x000fe20000041858 */
[----:B------:R-:W-:Y:S01]  /*11f50*/  F2FP.BF16.F32.PACK_AB R4, R30, R33 ;  /* 0x000000211e04723e */ /* 0x000fe200000010ff */
[----:B--2---:R-:W2:Y:S01]  /*11f60*/  LDSM.16.MT88.4 R16, [R24+0xb800] ;  /* 0x00b800001810783b */ /* 0x004ea20000004200 */
        /* <DEDUP_REMOVED lines=8> */
[----:B-----5:R-:W-:Y:S01]  /*11ff0*/  HMMA.16816.F32.BF16 R76, R4, R20, R76 ;  /* 0x00000014044c723c */ /* 0x020fe2000004184c */
[----:B------:R-:W-:Y:S01]  /*12000*/  FADD.FTZ R28, R28, R27 ;  /* 0x0000001b1c1c7221 */ /* 0x000fe20000010000 */
[----:B------:R-:W-:-:S03]  /*12010*/  FADD.FTZ R29, R26, R29 ;  /* 0x0000001d1a1d7221 */ /* 0x000fc60000010000 */
[----:B------:R-:W-:-:S03]  /*12020*/  FADD.FTZ R25, R25, R28 ;  /* 0x0000001c19197221 */ /* 0x000fc60000010000 */
[C---:B-1----:R-:W-:Y:S08]  /*12030*/  HMMA.16816.F32.BF16 R68, R4.reuse, R8, R68 ;  /* 0x000000080444723c */ /* 0x042ff00000041844 */
[C---:B------:R-:W-:Y:S01]  /*12040*/  HMMA.16816.F32.BF16 R72, R4.reuse, R10, R72 ;  /* 0x0000000a0448723c */ /* 0x040fe20000041848 */
[----:B------:R-:W1:Y:S07]  /*12050*/  LDSM.16.MT88.4 R8, [R24+0xd800] ;  /* 0x00d800001808783b */ /* 0x000e6e0000004200 */
[C---:B----4-:R-:W-:Y:S08]  /*12060*/  HMMA.16816.F32.BF16 R112, R4.reuse, R12, R112 ;  /* 0x0000000c0470723c */ /* 0x050ff00000041870 */
[C---:B------:R-:W-:Y:S01]  /*12070*/  HMMA.16816.F32.BF16 R108, R4.reuse, R14, R108 ;  /* 0x0000000e046c723c */ /* 0x040fe2000004186c */
[----:B------:R-:W3:Y:S07]  /*12080*/  LDSM.16.MT88.4 R12, [R161+0xd800] ;  /* 0x00d80000a10c783b */ /* 0x000eee0000004200 */
[----:B--2---:R-:W-:Y:S01]  /*12090*/  HMMA.16816.F32.BF16 R84, R4, R16, R84 ;  /* 0x000000100454723c */ /* 0x004fe20000041854 */
[----:B------:R-:W-:-:S02]  /*120a0*/  FFMA.FTZ R16, R126, UR10, -R57 ;  /* 0x0000000a7e107c23 */ /* 0x000fc40008010839 */
[----:B------:R-:W-:Y:S04]  /*120b0*/  MUFU.EX2 R126, R188 ;  /* 0x000000bc007e7308 */ /* 0x000fe80000000800 */
[----:B------:R2:W4:Y:S01]  /*120c0*/  MUFU.EX2 R134, R16 ;  /* 0x0000001000867308 */ /* 0x0005220000000800 */
[C---:B------:R-:W-:Y:S01]  /*120d0*/  HMMA.16816.F32.BF16 R80, R4.reuse, R22, R80 ;  /* 0x000000160450723c */ /* 0x040fe20000041850 */
[----:B------:R-:W5:Y:S07]  /*120e0*/  LDSM.16.MT88.4 R20, [R161+0xbc00] ;  /* 0x00bc0000a114783b */ /* 0x000f6e0000004200 */
[C---:B------:R-:W-:Y:S01]  /*120f0*/  HMMA.16816.F32.BF16 R88, R4.reuse, R18, R88 ;  /* 0x000000120458723c */ /* 0x040fe20000041858 */
[----:B--2---:R-:W-:Y:S07]  /*12100*/  LDSM.16.MT88.4 R16, [R24+0xbc00] ;  /* 0x00bc00001810783b */ /* 0x004fee0000004200 */
[C---:B-1----:R-:W-:Y:S08]  /*12110*/  HMMA.16816.F32.BF16 R100, R4.reuse, R8, R100 ;  /* 0x000000080464723c */ /* 0x042ff00000041864 */
[C---:B------:R-:W-:Y:S01]  /*12120*/  HMMA.16816.F32.BF16 R104, R4.reuse, R10, R104 ;  /* 0x0000000a0468723c */ /* 0x040fe20000041868 */
[----:B------:R-:W1:Y:S07]  /*12130*/  LDSM.16.MT88.4 R8, [R24+0x9c00] ;  /* 0x009c00001808783b */ /* 0x000e6e0000004200 */
[C---:B---3--:R-:W-:Y:S08]  /*12140*/  HMMA.16816.F32.BF16 R92, R4.reuse, R12, R92 ;  /* 0x0000000c045c723c */ /* 0x048ff0000004185c */
[----:B------:R-:W-:Y:S01]  /*12150*/  HMMA.16816.F32.BF16 R96, R4, R14, R96 ;  /* 0x0000000e0460723c */ /* 0x000fe20000041860 */
[----:B------:R-:W2:Y:S01]  /*12160*/  LDSM.16.MT88.4 R12, [R161+0x9c00] ;  /* 0x009c0000a10c783b */ /* 0x000ea20000004200 */
        /* <DEDUP_REMOVED lines=40> */
[----:B------:R-:W-:Y:S01]  /*123f0*/  HMMA.16816.F32.BF16 R76, R4, R20, R76 ;  /* 0x00000014044c723c */ /* 0x000fe2000004184c */
        /* <DEDUP_REMOVED lines=46> */
[C---:B--2---:R-:W-:Y:S01]  /*126e0*/  HMMA.16816.F32.BF16 R92, R4.reuse, R12, R92 ;  /* 0x0000000c045c723c */ /* 0x044fe2000004185c */
[--C-:B------:R-:W-:Y:S01]  /*126f0*/  FFMA.FTZ R12, R120, UR10, -R67.reuse ;  /* 0x0000000a780c7c23 */ /* 0x100fe20008010843 */
[--C-:B------:R-:W-:Y:S01]  /*12700*/  FFMA.FTZ R13, R63, UR10, -R67.reuse ;  /* 0x0000000a3f0d7c23 */ /* 0x100fe20008010843 */
[----:B------:R2:W-:Y:S04]  /*12710*/  MUFU.EX2 R120, R122 ;  /* 0x0000007a00787308 */ /* 0x0005e80000000800 */
[----:B------:R-:W-:Y:S01]  /*12720*/  MUFU.EX2 R63, R12 ;  /* 0x0000000c003f7308 */ /* 0x000fe20000000800 */
[----:B------:R-:W-:Y:S01]  /*12730*/  HMMA.16816.F32.BF16 R96, R4, R14, R96 ;  /* 0x0000000e0460723c */ /* 0x000fe20000041860 */
[----:B------:R-:W-:Y:S01]  /*12740*/  FFMA.FTZ R7, R53, UR10, -R67 ;  /* 0x0000000a35077c23 */ /* 0x000fe20008010843 */
[--C-:B------:R-:W-:Y:S01]  /*12750*/  FFMA.FTZ R6, R50, UR10, -R57.reuse ;  /* 0x0000000a32067c23 */ /* 0x100fe20008010839 */
[--C-:B------:R-:W-:Y:S01]  /*12760*/  FFMA.FTZ R5, R49, UR10, -R57.reuse ;  /* 0x0000000a31057c23 */ /* 0x100fe20008010839 */
[----:B------:R-:W-:Y:S01]  /*12770*/  FFMA.FTZ R4, R48, UR10, -R57 ;  /* 0x0000000a30047c23 */ /* 0x000fe20008010839 */
[----:B------:R3:W-:Y:S01]  /*12780*/  MUFU.EX2 R53, R13 ;  /* 0x0000000d00357308 */ /* 0x0007e20000000800 */
[----:B--2---:R-:W-:-:S03]  /*12790*/  FFMA.FTZ R122, R52, UR10, -R67 ;  /* 0x0000000a347a7c23 */ /* 0x004fc60008010843 */
[----:B------:R-:W2:Y:S04]  /*127a0*/  MUFU.EX2 R50, R7 ;  /* 0x0000000700327308 */ /* 0x000ea80000000800 */
[----:B------:R2:W-:Y:S04]  /*127b0*/  MUFU.EX2 R49, R6 ;  /* 0x0000000600317308 */ /* 0x0005e80000000800 */
[----:B------:R-:W4:Y:S01]  /*127c0*/  MUFU.EX2 R48, R5 ;  /* 0x0000000500307308 */ /* 0x000f220000000800 */
[----:B---3--:R-:W3:Y:S03]  /*127d0*/  LDSM.16.MT88.4 R12, [R24+0xc800] ;  /* 0x00c80000180c783b */ /* 0x008ee60000004200 */
[----:B------:R5:W1:Y:S04]  /*127e0*/  MUFU.EX2 R52, R4 ;  /* 0x0000000400347308 */ /* 0x000a680000000800 */
[----:B------:R-:W-:Y:S01]  /*127f0*/  MUFU.EX2 R51, R122 ;  /* 0x0000007a00337308 */ /* 0x000fe20000000800 */
[----:B--2---:R-:W-:-:S02]  /*12800*/  F2FP.BF16.F32.PACK_AB R6, R50, R53 ;  /* 0x000000353206723e */ /* 0x004fc400000010ff */
[----:B----4-:R-:W-:Y:S01]  /*12810*/  F2FP.BF16.F32.PACK_AB R5, R48, R49 ;  /* 0x000000313005723e */ /* 0x010fe200000010ff */
[----:B------:R-:W-:Y:S01]  /*12820*/  FADD.FTZ R49, R49, R130 ;  /* 0x0000008231317221 */ /* 0x000fe20000010000 */
[----:B-----5:R-:W-:Y:S01]  /*12830*/  F2FP.BF16.F32.PACK_AB R4, R63, R120 ;  /* 0x000000783f04723e */ /* 0x020fe200000010ff */
[----:B------:R-:W-:Y:S01]  /*12840*/  FADD.FTZ R120, R120, R139 ;  /* 0x0000008b78787221 */ /* 0x000fe20000010000 */
[----:B-1----:R-:W-:Y:S01]  /*12850*/  F2FP.BF16.F32.PACK_AB R7, R47, R52 ;  /* 0x000000342f07723e */ /* 0x002fe200000010ff */
[----:B------:R-:W-:Y:S02]  /*12860*/  FADD.FTZ R49, R48, R49 ;  /* 0x0000003130317221 */ /* 0x000fe40000010000 */
[----:B------:R-:W-:Y:S02]  /*12870*/  FADD.FTZ R120, R63, R120 ;  /* 0x000000783f787221 */ /* 0x000fe40000010000 */
[----:B------:R-:W-:Y:S02]  /*12880*/  FADD.FTZ R52, R52, R49 ;  /* 0x0000003134347221 */ /* 0x000fe40000010000 */
[----:B------:R-:W-:Y:S01]  /*12890*/  HMMA.16816.F32.BF16 R112, R4, R8, R112 ;  /* 0x000000080470723c */ /* 0x000fe20000041870 */
[----:B------:R-:W-:Y:S01]  /*128a0*/  FADD.FTZ R53, R53, R120 ;  /* 0x0000007835357221 */ /* 0x000fe20000010000 */
[----:B------:R-:W-:-:S03]  /*128b0*/  FADD.FTZ R52, R47, R52 ;  /* 0x000000342f347221 */ /* 0x000fc60000010000 */
[----:B------:R-:W-:-:S03]  /*128c0*/  FADD.FTZ R50, R50, R53 ;  /* 0x0000003532327221 */ /* 0x000fc60000010000 */
[C---:B------:R-:W-:Y:S01]  /*128d0*/  HMMA.16816.F32.BF16 R108, R4.reuse, R10, R108 ;  /* 0x0000000a046c723c */ /* 0x040fe2000004186c */
[----:B------:R-:W1:Y:S07]  /*128e0*/  LDSM.16.MT88.4 R8, [R161+0xe800] ;  /* 0x00e80000a108783b */ /* 0x000e6e0000004200 */
[C---:B------:R-:W-:Y:S08]  /*128f0*/  HMMA.16816.F32.BF16 R76, R4.reuse, R16, R76 ;  /* 0x00000010044c723c */ /* 0x040ff0000004184c */
[C---:B------:R-:W-:Y:S01]  /*12900*/  HMMA.16816.F32.BF16 R80, R4.reuse, R18, R80 ;  /* 0x000000120450723c */ /* 0x040fe20000041850 */
[----:B------:R-:W2:Y:S07]  /*12910*/  LDSM.16.MT88.4 R16, [R24+0xe800] ;  /* 0x00e800001810783b */ /* 0x000eae0000004200 */
[C---:B---3--:R-:W-:Y:S08]  /*12920*/  HMMA.16816.F32.BF16 R84, R4.reuse, R12, R84 ;  /* 0x0000000c0454723c */ /* 0x048ff00000041854 */
        /* <DEDUP_REMOVED lines=9> */
[----:B------:R-:W-:Y:S04]  /*129c0*/  MUFU.EX2 R23, R46 ;  /* 0x0000002e00177308 */ /* 0x000fe80000000800 */
[----:B------:R-:W5:Y:S03]  /*129d0*/  MUFU.EX2 R22, R61 ;  /* 0x0000003d00167308 */ /* 0x000f660000000800 */
[C---:B--2---:R-:W-:Y:S08]  /*129e0*/  HMMA.16816.F32.BF16 R100, R4.reuse, R16, R100 ;  /* 0x000000100464723c */ /* 0x044ff00000041864 */
[----:B------:R-:W-:Y:S01]  /*129f0*/  HMMA.16816.F32.BF16 R104, R4, R18, R104 ;  /* 0x000000120468723c */ /* 0x000fe20000041868 */
[----:B----4-:R-:W-:Y:S01]  /*12a00*/  F2FP.BF16.F32.PACK_AB R4, R20, R51 ;  /* 0x000000331404723e */ /* 0x010fe200000010ff */
[----:B------:R-:W2:Y:S01]  /*12a10*/  LDSM.16.MT88.4 R16, [R161+0xcc00] ;  /* 0x00cc0000a110783b */ /* 0x000ea20000004200 */
        /* <DEDUP_REMOVED lines=13> */
[----:B------:R-:W3:Y:S04]  /*12af0*/  LDSM.16.MT88.4 R12, [R24+0xcc00] ;  /* 0x00cc0000180c783b */ /* 0x000ee80000004200 */
[----:B------:R-:W-:Y:S03]  /*12b00*/  LDSM.16.MT88.4 R24, [R24+0xec00] ;  /* 0x00ec00001818783b */ /* 0x000fe60000004200 */
        /* <DEDUP_REMOVED lines=80> */
.L_x_2041:
        /* <DEDUP_REMOVED lines=8> */
.L_x_2042:
        /* <DEDUP_REMOVED lines=25> */
[----:B------:R-:W-:-:S03]  /*13220*/  IADD3.X R9, PT, PT, R11, UR4, RZ, P0, !PT ;  /* 0x000000040b097c10 */ /* 0x000fc600087fe4ff */
[----:B------:R-:W-:Y:S01]  /*13230*/  @!PT LDS RZ, [RZ] ;  /* 0x00000000fffff984 */ /* 0x000fe20000000800 */
[----:B------:R-:W-:Y:S01]  /*13240*/  @!PT LDS RZ, [RZ] ;  /* 0x00000000fffff984 */ /* 0x000fe20000000800 */
[----:B------:R-:W-:Y:S01]  /*13250*/  @!PT LDS RZ, [RZ] ;  /* 0x00000000fffff984 */ /* 0x000fe20000000800 */
[----:B------:R-:W-:Y:S04]  /*13260*/  @!P3 LDGSTS.E.BYPASS.LTC128B.128 [R177+0xb000], desc[UR6][R6.64+0x40] ;  /* 0x0b00004006b1bfae */ /* 0x000fe8000b981a06 */
[----:B------:R-:W-:Y:S01]  /*13270*/  @P3 STS.128 [R177+0xb000], RZ ;  /* 0x00b000ffb1003388 */ /* 0x000fe20000000c00 */
[----:B-1----:R-:W-:Y:S02]  /*13280*/  @!P2 IMAD.MOV.U32 R4, RZ, RZ, R167 ;  /* 0x000000ffff04a224 */ /* 0x002fe400078e00a7 */
[----:B------:R-:W-:-:S05]  /*13290*/  @!P2 IMAD.MOV.U32 R5, RZ, RZ, R166 ;  /* 0x000000ffff05a224 */ /* 0x000fca00078e00a6 */
        /* <DEDUP_REMOVED lines=53> */
[----:B--2---:R-:W-:Y:S04]  /*135f0*/  LDSM.16.M88.4 R12, [R57+0x3000] ;  /* 0x00300000390c783b */ /* 0x004fe80000000200 */
[----:B------:R-:W2:Y:S04]  /*13600*/  LDSM.16.M88.4 R44, [R162+0x3800] ;  /* 0x00380000a22c783b */ /* 0x000ea80000000200 */
[----:B------:R-:W4:Y:S04]  /*13610*/  LDSM.16.M88.4 R36, [R162+0x3c00] ;  /* 0x003c0000a224783b */ /* 0x000f280000000200 */
[----:B------:R-:W5:Y:S04]  /*13620*/  LDSM.16.M88.4 R128, [R57+0x3800] ;  /* 0x003800003980783b */ /* 0x000f680000000200 */
[----:B------:R-:W5:Y:S04]  /*13630*/  LDSM.16.M88.4 R124, [R57+0x3c00] ;  /* 0x003c0000397c783b */ /* 0x000f680000000200 */
[----:B------:R-:W5:Y:S04]  /*13640*/  LDSM.16.M88.4 R52, [R162+0x3400] ;  /* 0x00340000a234783b */ /* 0x000f680000000200 */
[----:B------:R-:W5:Y:S04]  /*13650*/  LDSM.16.M88.4 R20, [R162+0x4400] ;  /* 0x00440000a214783b */ /* 0x000f680000000200 */
[----:B---3--:R-:W-:Y:S01]  /*13660*/  LDSM.16.M88.4 R8, [R57+0x3400] ;  /* 0x003400003908783b */ /* 0x008fe20000000200 */
[C---:B-1----:R-:W-:Y:S03]  /*13670*/  HMMA.16816.F32.BF16 R120, R4.reuse, R64, RZ ;  /* 0x000000400478723c */ /* 0x042fe600000418ff */
[----:B------:R-:W-:Y:S04]  /*13680*/  LDSM.16.M88.4 R28, [R162+0x4000] ;  /* 0x00400000a21c783b */ /* 0x000fe80000000200 */
[----:B------:R-:W-:Y:S01]  /*13690*/  LDSM.16.M88.4 R140, [R162+0x4c00] ;  /* 0x004c0000a28c783b */ /* 0x000fe20000000200 */
[C---:B------:R-:W-:Y:S03]  /*136a0*/  HMMA.16816.F32.BF16 R64, R4.reuse, R66, RZ ;  /* 0x000000420440723c */ /* 0x040fe600000418ff */
[----:B------:R-:W-:Y:S04]  /*136b0*/  LDSM.16.M88.4 R136, [R57+0x4000] ;  /* 0x004000003988783b */ /* 0x000fe80000000200 */
[----:B------:R-:W0:Y:S01]  /*136c0*/  LDGDEPBAR ;  /* 0x00000000000079af */ /* 0x000e220000000000 */
[----:B--2---:R-:W-:Y:S08]  /*136d0*/  HMMA.16816.F32.BF16 R48, R4, R44, RZ ;  /* 0x0000002c0430723c */ /* 0x004ff000000418ff */
[C---:B------:R-:W-:Y:S08]  /*136e0*/  HMMA.16816.F32.BF16 R120, R132.reuse, R12, R120 ;  /* 0x0000000c8478723c */ /* 0x040ff00000041878 */
[----:B------:R-:W-:Y:S01]  /*136f0*/  HMMA.16816.F32.BF16 R64, R132, R14, R64 ;  /* 0x0000000e8440723c */ /* 0x000fe20000041840 */
[----:B------:R-:W1:Y:S07]  /*13700*/  LDSM.16.M88.4 R12, [R162+0x4800] ;  /* 0x00480000a20c783b */ /* 0x000e6e0000000200 */
[C---:B----4-:R-:W-:Y:S08]  /*13710*/  HMMA.16816.F32.BF16 R40, R4.reuse, R36, RZ ;  /* 0x000000240428723c */ /* 0x050ff000000418ff */
[C---:B------:R-:W-:Y:S08]  /*13720*/  HMMA.16816.F32.BF16 R44, R4.reuse, R46, RZ ;  /* 0x0000002e042c723c */ /* 0x040ff000000418ff */
[----:B------:R-:W-:Y:S08]  /*13730*/  HMMA.16816.F32.BF16 R36, R4, R38, RZ ;  /* 0x000000260424723c */ /* 0x000ff000000418ff */
[C---:B-----5:R-:W-:Y:S08]  /*13740*/  HMMA.16816.F32.BF16 R48, R132.reuse, R128, R48 ;  /* 0x000000808430723c */ /* 0x060ff00000041830 */
        /* <DEDUP_REMOVED lines=95> */
[----:B------:R4:W-:Y:S07]  /*13d40*/  LDSM.16.M88.4 R140, [R58+0x2000] ;  /* 0x002000003a8c783b */ /* 0x0009ee0000000200 */
[C---:B---3--:R-:W-:Y:S08]  /*13d50*/  HMMA.16816.F32.BF16 R24, R124.reuse, R136, R24 ;  /* 0x000000887c18723c */ /* 0x048ff00000041818 */
[C---:B------:R-:W-:Y:S01]  /*13d60*/  HMMA.16816.F32.BF16 R20, R124.reuse, R138, R20 ;  /* 0x0000008a7c14723c */ /* 0x040fe20000041814 */
[----:B------:R-:W3:Y:S07]  /*13d70*/  LDSM.16.M88.4 R136, [R57+0x7000] ;  /* 0x007000003988783b */ /* 0x000eee0000000200 */
[----:B--2---:R-:W-:Y:S01]  /*13d80*/  HMMA.16816.F32.BF16 R16, R124, R132, R16 ;  /* 0x000000847c10723c */ /* 0x004fe20000041810 */
[----:B----4-:R-:W-:-:S04]  /*13d90*/  IMAD.SHL.U32 R58, R56, 0x80, RZ ;  /* 0x00000080383a7824 */ /* 0x010fc800078e00ff */
[----:B------:R-:W-:-:S03]  /*13da0*/  VIADD R58, R58, 0xffffff80 ;  /* 0xffffff803a3a7836 */ /* 0x000fc60000000000 */
        /* <DEDUP_REMOVED lines=16> */
[----:B------:R-:W-:Y:S01]  /*13eb0*/  HMMA.16816.F32.BF16 R44, R140, R130, R44 ;  /* 0x000000828c2c723c */ /* 0x000fe2000004182c */
[----:B------:R4:W5:Y:S01]  /*13ec0*/  LDSM.16.M88.4 R128, [R57+0x8800] ;  /* 0x008800003980783b */ /* 0x0009620000000200 */
[----:B------:R-:W-:-:S06]  /*13ed0*/  DEPBAR.LE SB0, 0x0 ;  /* 0x000080000000791a */ /* 0x000fcc0000000000 */
[C---:B---3--:R-:W-:Y:S08]  /*13ee0*/  HMMA.16816.F32.BF16 R32, R140.reuse, R136, R32 ;  /* 0x000000888c20723c */ /* 0x048ff00000041820 */
[C---:B--2---:R-:W-:Y:S08]  /*13ef0*/  HMMA.16816.F32.BF16 R20, R140.reuse, R134, R20 ;  /* 0x000000868c14723c */ /* 0x044ff00000041814 */
[C---:B------:R-:W-:Y:S08]  /*13f00*/  HMMA.16816.F32.BF16 R28, R140.reuse, R138, R28 ;  /* 0x0000008a8c1c723c */ /* 0x040ff0000004181c */
[----:B-1----:R-:W-:Y:S01]  /*13f10*/  HMMA.16816.F32.BF16 R4, R140, R126, R4 ;  /* 0x0000007e8c04723c */ /* 0x002fe20000041804 */
[----:B------:R-:W-:-:S05]  /*13f20*/  IMAD.SHL.U32 R127, R160, 0x2, RZ ;  /* 0x00000002a07f7824 */ /* 0x000fca00078e00ff */
[----:B------:R-:W-:Y:S02]  /*13f30*/  LOP3.LUT R127, R127, 0x6, RZ, 0xc0, !PT ;  /* 0x000000067f7f7812 */ /* 0x000fe400078ec0ff */
[----:B------:R-:W-:Y:S03]  /*13f40*/  HMMA.16816.F32.BF16 R24, R140, R132, R24 ;  /* 0x000000848c18723c */ /* 0x000fe60000041818 */
[----:B------:R-:W-:-:S04]  /*13f50*/  IMAD.IADD R58, R58, 0x1, R127 ;  /* 0x000000013a3a7824 */ /* 0x000fc800078e027f */
[C---:B----4-:R-:W-:Y:S01]  /*13f60*/  VIADD R57, R58.reuse, 0xffffff80 ;  /* 0xffffff803a397836 */ /* 0x050fe20000000000 */
[----:B-----5:R-:W-:Y:S04]  /*13f70*/  HMMA.16816.F32.BF16 R16, R140, R128, R16 ;  /* 0x000000808c10723c */ /* 0x020fe80000041810 */
[----:B------:R-:W-:Y:S01]  /*13f80*/  I2FP.F32.U32 R126, R57 ;  /* 0x00000039007e7245 */ /* 0x000fe20000201000 */
[----:B------:R-:W-:Y:S01]  /*13f90*/  BAR.SYNC.DEFER_BLOCKING 0x0 ;  /* 0x0000000000007b1d */ /* 0x000fe20000010000 */
[C---:B------:R-:W-:Y:S02]  /*13fa0*/  ISETP.GE.AND P1, PT, R57.reuse, R144, PT ;  /* 0x000000903900720c */ /* 0x040fe40003f26270 */
[----:B------:R-:W-:Y:S01]  /*13fb0*/  ISETP.GE.AND P0, PT, R57, R59, PT ;  /* 0x0000003b3900720c */ /* 0x000fe20003f06270 */
[----:B------:R-:W-:-:S02]  /*13fc0*/  VIADD R57, R58, 0xfffffff8 ;  /* 0xfffffff83a397836 */ /* 0x000fc40000000000 */
[CC--:B------:R-:W-:Y:S01]  /*13fd0*/  FFMA.FTZ R240, R3.reuse, R126.reuse, R120 ;  /* 0x0000007e03f07223 */ /* 0x0c0fe20000010078 */
[----:B------:R-:W-:Y:S01]  /*13fe0*/  FFMA.FTZ R122, R3, R126, R122 ;  /* 0x0000007e037a7223 */ /* 0x000fe2000001007a */
[C---:B------:R-:W-:Y:S01]  /*13ff0*/  HMMA.16816.F32.BF16 R12, R140.reuse, R130, R12 ;  /* 0x000000828c0c723c */ /* 0x040fe2000004180c */
[----:B------:R-:W-:Y:S02]  /*14000*/  I2FP.F32.U32 R120, R57 ;  /* 0x0000003900787245 */ /* 0x000fe40000201000 */
[----:B------:R-:W-:Y:S02]  /*14010*/  FSEL R240, R240, -INF , !P1 ;  /* 0xff800000f0f07808 */ /* 0x000fe40004800000 */
[----:B------:R-:W-:Y:S01]  /*14020*/  ISETP.GE.AND P5, PT, R57, R144, PT ;  /* 0x000000903900720c */ /* 0x000fe20003fa6270 */
[----:B------:R-:W-:Y:S01]  /*14030*/  FFMA.FTZ R134, R3, R120, R4 ;  /* 0x0000007803867223 */ /* 0x000fe20000010004 */
[----:B------:R-:W-:Y:S01]  /*14040*/  ISETP.GE.AND P1, PT, R57, R59, PT ;  /* 0x0000003b3900720c */ /* 0x000fe20003f26270 */
[----:B------:R-:W-:Y:S01]  /*14050*/  VIADD R57, R58, 0xffffff81 ;  /* 0xffffff813a397836 */ /* 0x000fe20000000000 */
[----:B------:R-:W-:Y:S01]  /*14060*/  FSEL R238, R122, -INF , !P0 ;  /* 0xff8000007aee7808 */ /* 0x000fe20004000000 */
[----:B------:R-:W-:Y:S01]  /*14070*/  HMMA.16816.F32.BF16 R8, R140, R124, R8 ;  /* 0x0000007c8c08723c */ /* 0x000fe20000041808 */
[----:B------:R-:W-:-:S02]  /*14080*/  FSEL R134, R134, -INF , !P5 ;  /* 0xff80000086867808 */ /* 0x000fc40006800000 */
[----:B------:R-:W-:Y:S02]  /*14090*/  I2FP.F32.U32 R4, R57 ;  /* 0x0000003900047245 */ /* 0x000fe40000201000 */
[C---:B------:R-:W-:Y:S02]  /*140a0*/  ISETP.GE.AND P0, PT, R57.reuse, R144, PT ;  /* 0x000000903900720c */ /* 0x040fe40003f06270 */
[----:B------:R-:W-:Y:S01]  /*140b0*/  ISETP.GE.AND P5, PT, R57, R59, PT ;  /* 0x0000003b3900720c */ /* 0x000fe20003fa6270 */
[C---:B------:R-:W-:Y:S01]  /*140c0*/  FFMA.FTZ R57, R3.reuse, R120, R6 ;  /* 0x0000007803397223 */ /* 0x040fe20000010006 */
[C---:B------:R-:W-:Y:S02]  /*140d0*/  VIADD R6, R58.reuse, 0xffffff88 ;  /* 0xffffff883a067836 */ /* 0x040fe40000000000 */
[CC--:B------:R-:W-:Y:S01]  /*140e0*/  FFMA.FTZ R121, R3.reuse, R4.reuse, R121 ;  /* 0x0000000403797223 */ /* 0x0c0fe20000010079 */
[----:B------:R-:W-:Y:S01]  /*140f0*/  FFMA.FTZ R123, R3, R4, R123 ;  /* 0x00000004037b7223 */ /* 0x000fe2000001007b */
[----:B------:R-:W-:Y:S01]  /*14100*/  VIADD R4, R58, 0xffffff89 ;  /* 0xffffff893a047836 */ /* 0x000fe20000000000 */
[----:B------:R-:W-:-:S02]  /*14110*/  FSEL R57, R57, -INF , !P1 ;  /* 0xff80000039397808 */ /* 0x000fc40004800000 */
[----:B------:R-:W-:Y:S02]  /*14120*/  I2FP.F32.U32 R120, R6 ;  /* 0x0000000600787245 */ /* 0x000fe40000201000 */
[----:B------:R-:W-:Y:S01]  /*14130*/  FSEL R244, R121, -INF , !P0 ;  /* 0xff80000079f47808 */ /* 0x000fe20004000000 */
[----:B------:R-:W-:Y:S01]  /*14140*/  VIADD R121, R58, 0xffffff90 ;  /* 0xffffff903a797836 */ /* 0x000fe20000000000 */
[C---:B------:R-:W-:Y:S01]  /*14150*/  ISETP.GE.AND P1, PT, R6.reuse, R144, PT ;  /* 0x000000900600720c */ /* 0x040fe20003f26270 */
[CC--:B------:R-:W-:Y:S01]  /*14160*/  FFMA.FTZ R64, R3.reuse, R120.reuse, R64 ;  /* 0x0000007803407223 */ /* 0x0c0fe20000010040 */
[----:B------:R-:W-:Y:S01]  /*14170*/  ISETP.GE.AND P0, PT, R6, R59, PT ;  /* 0x0000003b0600720c */ /* 0x000fe20003f06270 */
[----:B------:R-:W-:Y:S01]  /*14180*/  FFMA.FTZ R66, R3, R120, R66 ;  /* 0x0000007803427223 */ /* 0x000fe20000010042 */
[----:B------:R-:W-:Y:S02]  /*14190*/  I2FP.F32.U32 R6, R4 ;  /* 0x0000000400067245 */ /* 0x000fe40000201000 */
[----:B------:R-:W-:-:S02]  /*141a0*/  FSEL R188, R123, -INF , !P5 ;  /* 0xff8000007bbc7808 */ /* 0x000fc40006800000 */
[----:B------:R-:W-:Y:S01]  /*141b0*/  ISETP.GE.AND P5, PT, R4, R144, PT ;  /* 0x000000900400720c */ /* 0x000fe20003fa6270 */
[CC--:B------:R-:W-:Y:S01]  /*141c0*/  FFMA.FTZ R65, R3.reuse, R6.reuse, R65 ;  /* 0x0000000603417223 */ /* 0x0c0fe20000010041 */
[----:B------:R-:W-:Y:S01]  /*141d0*/  FSEL R246, R64, -INF , !P1 ;  /* 0xff80000040f67808 */ /* 0x000fe20004800000 */
[----:B------:R-:W-:Y:S01]  /*141e0*/  FFMA.FTZ R6, R3, R6, R67 ;  /* 0x0000000603067223 */ /* 0x000fe20000010043 */
[----:B------:R-:W-:Y:S02]  /*141f0*/  ISETP.GE.AND P1, PT, R4, R59, PT ;  /* 0x0000003b0400720c */ /* 0x000fe40003f26270 */
[----:B------:R-:W-:Y:S02]  /*14200*/  FSEL R4, R66, -INF , !P0 ;  /* 0xff80000042047808 */ /* 0x000fe40004000000 */
[----:B------:R-:W-:Y:S01]  /*14210*/  FSEL R242, R65, -INF , !P5 ;  /* 0xff80000041f27808 */ /* 0x000fe20006800000 */
[----:B------:R-:W-:Y:S01]  /*14220*/  VIADD R65, R58, 0xffffff91 ;  /* 0xffffff913a417836 */ /* 0x000fe20000000000 */
[----:B------:R-:W-:-:S02]  /*14230*/  ISETP.GE.AND P0, PT, R121, R144, PT ;  /* 0x000000907900720c */ /* 0x000fc40003f06270 */
[----:B------:R-:W-:Y:S02]  /*14240*/  ISETP.GE.AND P5, PT, R121, R59, PT ;  /* 0x0000003b7900720c */ /* 0x000fe40003fa6270 */
[----:B------:R-:W-:Y:S02]  /*14250*/  I2FP.F32.U32 R121, R121 ;  /* 0x0000007900797245 */ /* 0x000fe40000201000 */
[----:B------:R-:W-:Y:S02]  /*14260*/  I2FP.F32.U32 R66, R65 ;  /* 0x0000004100427245 */ /* 0x000fe40000201000 */
[----:B------:R-:W-:Y:S01]  /*14270*/  FSEL R6, R6, -INF , !P1 ;  /* 0xff80000006067808 */ /* 0x000fe20004800000 */
[CC--:B------:R-:W-:Y:S01]  /*14280*/  FFMA.FTZ R60, R3.reuse, R121.reuse, R60 ;  /* 0x00000079033c7223 */ /* 0x0c0fe2000001003c */
[C---:B------:R-:W-:Y:S01]  /*14290*/  FFMA.FTZ R62, R3.reuse, R121, R62 ;  /* 0x00000079033e7223 */ /* 0x040fe2000001003e */
[----:B------:R-:W-:Y:S01]  /*142a0*/  FFMA.FTZ R61, R3, R66, R61 ;  /* 0x00000042033d7223 */ /* 0x000fe2000001003d */
[----:B------:R-:W-:-:S02]  /*142b0*/  ISETP.GE.AND P1, PT, R65, R144, PT ;  /* 0x000000904100720c */ /* 0x000fc40003f26270 */
[----:B------:R-:W-:Y:S01]  /*142c0*/  FSEL R64, R60, -INF , !P0 ;  /* 0xff8000003c407808 */ /* 0x000fe20004000000 */
[----:B------:R-:W-:Y:S01]  /*142d0*/  VIADD R60, R58, 0xffffff98 ;  /* 0xffffff983a3c7836 */ /* 0x000fe20000000000 */
[----:B------:R-:W-:Y:S02]  /*142e0*/  ISETP.GE.AND P0, PT, R65, R59, PT ;  /* 0x0000003b4100720c */ /* 0x000fe40003f06270 */
[----:B------:R-:W-:Y:S02]  /*142f0*/  FSEL R62, R62, -INF , !P5 ;  /* 0xff8000003e3e7808 */ /* 0x000fe40006800000 */
[----:B------:R-:W-:Y:S02]  /*14300*/  I2FP.F32.U32 R65, R60 ;  /* 0x0000003c00417245 */ /* 0x000fe40000201000 */
[----:B------:R-:W-:Y:S01]  /*14310*/  FSEL R122, R61, -INF , !P1 ;  /* 0xff8000003d7a7808 */ /* 0x000fe20004800000 */
[----:B------:R-:W-:Y:S01]  /*14320*/  VIADD R61, R58, 0xffffff99 ;  /* 0xffffff993a3d7836 */ /* 0x000fe20000000000 */
[C---:B------:R-:W-:Y:S01]  /*14330*/  ISETP.GE.AND P5, PT, R60.reuse, R144, PT ;  /* 0x000000903c00720c */ /* 0x040fe20003fa6270 */
[C---:B------:R-:W-:Y:S01]  /*14340*/  FFMA.FTZ R236, R3.reuse, R65, R52 ;  /* 0x0000004103ec7223 */ /* 0x040fe20000010034 */
[----:B------:R-:W-:Y:S01]  /*14350*/  ISETP.GE.AND P1, PT, R60, R59, PT ;  /* 0x0000003b3c00720c */ /* 0x000fe20003f26270 */
[C---:B------:R-:W-:Y:S01]  /*14360*/  FFMA.FTZ R60, R3.reuse, R66, R63 ;  /* 0x00000042033c7223 */ /* 0x040fe2000001003f */
[----:B------:R-:W-:Y:S01]  /*14370*/  VIADD R52, R58, 0xffffffa0 ;  /* 0xffffffa03a347836 */ /* 0x000fe20000000000 */
[----:B------:R-:W-:Y:S01]  /*14380*/  I2FP.F32.U32 R66, R61 ;  /* 0x0000003d00427245 */ /* 0x000fe20000201000 */
[----:B------:R-:W-:Y:S01]  /*14390*/  FFMA.FTZ R54, R3, R65, R54 ;  /* 0x0000004103367223 */ /* 0x000fe20000010036 */
[----:B------:R-:W-:-:S02]  /*143a0*/  FSEL R236, R236, -INF , !P5 ;  /* 0xff800000ecec7808 */ /* 0x000fc40006800000 */
[----:B------:R-:W-:Y:S01]  /*143b0*/  FSEL R60, R60, -INF , !P0 ;  /* 0xff8000003c3c7808 */ /* 0x000fe20004000000 */
[----:B------:R-:W-:Y:S01]  /*143c0*/  FFMA.FTZ R53, R3, R66, R53 ;  /* 0x0000004203357223 */ /* 0x000fe20000010035 */
[----:B------:R-:W-:Y:S01]  /*143d0*/  ISETP.GE.AND P0, PT, R61, R144, PT ;  /* 0x000000903d00720c */ /* 0x000fe20003f06270 */
[----:B------:R-:W-:Y:S01]  /*143e0*/  FFMA.FTZ R55, R3, R66, R55 ;  /* 0x0000004203377223 */ /* 0x000fe20000010037 */
[----:B------:R-:W-:Y:S02]  /*143f0*/  ISETP.GE.AND P5, PT, R61, R59, PT ;  /* 0x0000003b3d00720c */ /* 0x000fe40003fa6270 */
[----:B------:R-:W-:Y:S02]  /*14400*/  I2FP.F32.U32 R61, R52 ;  /* 0x00000034003d7245 */ /* 0x000fe40000201000 */
[----:B------:R-:W-:Y:S02]  /*14410*/  FSEL R234, R54, -INF , !P1 ;  /* 0xff80000036ea7808 */ /* 0x000fe40004800000 */
[----:B------:R-:W-:Y:S01]  /*14420*/  FSEL R66, R53, -INF , !P0 ;  /* 0xff80000035427808 */ /* 0x000fe20004000000 */
[CC--:B------:R-:W-:Y:S01]  /*14430*/  FFMA.FTZ R226, R3.reuse, R61.reuse, R48 ;  /* 0x0000003d03e27223 */ /* 0x0c0fe20000010030 */
[----:B------:R-:W-:Y:S01]  /*14440*/  VIADD R48, R58, 0xffffffa1 ;  /* 0xffffffa13a307836 */ /* 0x000fe20000000000 */
[C---:B------:R-:W-:Y:S01]  /*14450*/  ISETP.GE.AND P1, PT, R52.reuse, R144, PT ;  /* 0x000000903400720c */ /* 0x040fe20003f26270 */
[----:B------:R-:W-:Y:S01]  /*14460*/  FFMA.FTZ R224, R3, R61, R50 ;  /* 0x0000003d03e07223 */ /* 0x000fe20000010032 */
        /* <DEDUP_REMOVED lines=11> */
[----:B------:R-:W-:-:S02]  /*14520*/  FSEL R224, R224, -INF , !P0 ;  /* 0xff800000e0e07808 */ /* 0x000fc40004000000 */
[----:B------:R-:W-:Y:S02]  /*14530*/  I2FP.F32.U32 R50, R48 ;  /* 0x0000003000327245 */ /* 0x000fe40000201000 */
[C---:B------:R-:W-:Y:S02]  /*14540*/  ISETP.GE.AND P0, PT, R48.reuse, R144, PT ;  /* 0x000000903000720c */ /* 0x040fe40003f06270 */
[----:B------:R-:W-:Y:S01]  /*14550*/  ISETP.GE.AND P5, PT, R48, R59, PT ;  /* 0x0000003b3000720c */ /* 0x000fe20003fa6270 */
[CC--:B------:R-:W-:Y:S01]  /*14560*/  FFMA.FTZ R44, R3.reuse, R50.reuse, R44 ;  /* 0x00000032032c7223 */ /* 0x0c0fe2000001002c */
[----:B------:R-:W-:Y:S01]  /*14570*/  I2FP.F32.U32 R48, R49 ;  /* 0x0000003100307245 */ /* 0x000fe20000201000 */
[----:B------:R-:W-:Y:S01]  /*14580*/  FFMA.FTZ R46, R3, R50, R46 ;  /* 0x00000032032e7223 */ /* 0x000fe2000001002e */
[----:B------:R-:W-:Y:S02]  /*14590*/  FSEL R148, R51, -INF , !P1 ;  /* 0xff80000033947808 */ /* 0x000fe40004800000 */
[----:B------:R-:W-:Y:S01]  /*145a0*/  FSEL R228, R44, -INF , !P0 ;  /* 0xff8000002ce47808 */ /* 0x000fe20004000000 */
[----:B------:R-:W-:Y:S01]  /*145b0*/  FFMA.FTZ R232, R3, R48, R45 ;  /* 0x0000003003e87223 */ /* 0x000fe2000001002d */
[----:B------:R-:W-:Y:S01]  /*145c0*/  ISETP.GE.AND P1, PT, R49, R144, PT ;  /* 0x000000903100720c */ /* 0x000fe20003f26270 */
[----:B------:R-:W-:Y:S01]  /*145d0*/  VIADD R44, R58, 0xffffffb0 ;  /* 0xffffffb03a2c7836 */ /* 0x000fe20000000000 */
[----:B------:R-:W-:Y:S01]  /*145e0*/  FSEL R146, R46, -INF , !P5 ;  /* 0xff8000002e927808 */ /* 0x000fe20006800000 */
[----:B------:R-:W-:Y:S01]  /*145f0*/  VIADD R45, R58, 0xffffffb1 ;  /* 0xffffffb13a2d7836 */ /* 0x000fe20000000000 */
[----:B------:R-:W-:Y:S01]  /*14600*/  FSEL R232, R232, -INF , !P1 ;  /* 0xff800000e8e87808 */ /* 0x000fe20004800000 */
[----:B------:R-:W-:Y:S01]  /*14610*/  FFMA.FTZ R47, R3, R48, R47 ;  /* 0x00000030032f7223 */ /* 0x000fe2000001002f */
[----:B------:R-:W-:-:S02]  /*14620*/  I2FP.F32.U32 R46, R44 ;  /* 0x0000002c002e7245 */ /* 0x000fc40000201000 */
[C---:B------:R-:W-:Y:S02]  /*14630*/  ISETP.GE.AND P5, PT, R44.reuse, R144, PT ;  /* 0x000000902c00720c */ /* 0x040fe40003fa6270 */
[----:B------:R-:W-:Y:S01]  /*14640*/  ISETP.GE.AND P1, PT, R44, R59, PT ;  /* 0x0000003b2c00720c */ /* 0x000fe20003f26270 */
[CC--:B------:R-:W-:Y:S01]  /*14650*/  FFMA.FTZ R42, R3.reuse, R46.reuse, R42 ;  /* 0x0000002e032a7223 */ /* 0x0c0fe2000001002a */
[----:B------:R-:W-:Y:S01]  /*14660*/  I2FP.F32.U32 R44, R45 ;  /* 0x0000002d002c7245 */ /* 0x000fe20000201000 */
[----:B------:R-:W-:Y:S01]  /*14670*/  FFMA.FTZ R40, R3, R46, R40 ;  /* 0x0000002e03287223 */ /* 0x000fe20000010028 */
[----:B------:R-:W-:Y:S02]  /*14680*/  ISETP.GE.AND P0, PT, R49, R59, PT ;  /* 0x0000003b3100720c */ /* 0x000fe40003f06270 */
[----:B------:R-:W-:Y:S01]  /*14690*/  FSEL R216, R42, -INF , !P1 ;  /* 0xff8000002ad87808 */ /* 0x000fe20004800000 */
[----:B------:R-:W-:Y:S01]  /*146a0*/  FFMA.FTZ R206, R3, R44, R41 ;  /* 0x0000002c03ce7223 */ /* 0x000fe20000010029 */
[----:B------:R-:W-:Y:S01]  /*146b0*/  FSEL R222, R47, -INF , !P0 ;  /* 0xff8000002fde7808 */ /* 0x000fe20004000000 */
[----:B------:R-:W-:Y:S01]  /*146c0*/  VIADD R41, R58, 0xffffffb8 ;  /* 0xffffffb83a297836 */ /* 0x000fe20000000000 */
[----:B------:R-:W-:Y:S01]  /*146d0*/  ISETP.GE.AND P0, PT, R45, R144, PT ;  /* 0x000000902d00720c */ /* 0x000fe20003f06270 */
[----:B------:R-:W-:Y:S01]  /*146e0*/  FFMA.FTZ R43, R3, R44, R43 ;  /* 0x0000002c032b7223 */ /* 0x000fe2000001002b */
[----:B------:R-:W-:Y:S01]  /*146f0*/  FSEL R208, R40, -INF , !P5 ;  /* 0xff80000028d07808 */ /* 0x000fe20006800000 */
[----:B------:R-:W-:Y:S01]  /*14700*/  VIADD R40, R58, 0xffffffb9 ;  /* 0xffffffb93a287836 */ /* 0x000fe20000000000 */
[----:B------:R-:W-:-:S02]  /*14710*/  FSEL R206, R206, -INF , !P0 ;  /* 0xff800000cece7808 */ /* 0x000fc40004000000 */
[C---:B------:R-:W-:Y:S02]  /*14720*/  ISETP.GE.AND P1, PT, R41.reuse, R144, PT ;  /* 0x000000902900720c */ /* 0x040fe40003f26270 */
[----:B------:R-:W-:Y:S02]  /*14730*/  ISETP.GE.AND P0, PT, R41, R59, PT ;  /* 0x0000003b2900720c */ /* 0x000fe40003f06270 */
[----:B------:R-:W-:Y:S02]  /*14740*/  I2FP.F32.U32 R41, R41 ;  /* 0x0000002900297245 */ /* 0x000fe40000201000 */
[----:B------:R-:W-:-:S03]  /*14750*/  ISETP.GE.AND P5, PT, R45, R59, PT ;  /* 0x0000003b2d00720c */ /* 0x000fc60003fa6270 */
[CC--:B------:R-:W-:Y:S01]  /*14760*/  FFMA.FTZ R36, R3.reuse, R41.reuse, R36 ;  /* 0x0000002903247223 */ /* 0x0c0fe20000010024 */
[----:B------:R-:W-:Y:S01]  /*14770*/  FFMA.FTZ R210, R3, R41, R38 ;  /* 0x0000002903d27223 */ /* 0x000fe20000010026 */
[----:B------:R-:W-:Y:S02]  /*14780*/  I2FP.F32.U32 R38, R40 ;  /* 0x0000002800267245 */ /* 0x000fe40000201000 */
[----:B------:R-:W-:Y:S02]  /*14790*/  FSEL R212, R43, -INF , !P5 ;  /* 0xff8000002bd47808 */ /* 0x000fe40006800000 */
[----:B------:R-:W-:Y:S01]  /*147a0*/  FSEL R220, R36, -INF , !P1 ;  /* 0xff80000024dc7808 */ /* 0x000fe20004800000 */
[----:B------:R-:W-:Y:S02]  /*147b0*/  VIADD R36, R58, 0xffffffc0 ;  /* 0xffffffc03a247836 */ /* 0x000fe40000000000 */
[C---:B------:R-:W-:Y:S01]  /*147c0*/  FFMA.FTZ R37, R3.reuse, R38, R37 ;  /* 0x0000002603257223 */ /* 0x040fe20000010025 */
[----:B------:R-:W-:Y:S01]  /*147d0*/  ISETP.GE.AND P5, PT, R40, R144, PT ;  /* 0x000000902800720c */ /* 0x000fe20003fa6270 */
[----:B------:R-:W-:Y:S01]  /*147e0*/  FFMA.FTZ R39, R3, R38, R39 ;  /* 0x0000002603277223 */ /* 0x000fe20000010027 */
[----:B------:R-:W-:-:S02]  /*147f0*/  FSEL R210, R210, -INF , !P0 ;  /* 0xff800000d2d27808 */ /* 0x000fc40004000000 */
[----:B------:R-:W-:Y:S02]  /*14800*/  I2FP.F32.U32 R41, R36 ;  /* 0x0000002400297245 */ /* 0x000fe40000201000 */
[----:B------:R-:W-:Y:S01]  /*14810*/  FSEL R218, R37, -INF , !P5 ;  /* 0xff80000025da7808 */ /* 0x000fe20006800000 */
[----:B------:R-:W-:Y:S01]  /*14820*/  VIADD R37, R58, 0xffffffc1 ;  /* 0xffffffc13a257836 */ /* 0x000fe20000000000 */
[----:B------:R-:W-:Y:S01]  /*14830*/  ISETP.GE.AND P1, PT, R40, R59, PT ;  /* 0x0000003b2800720c */ /* 0x000fe20003f26270 */
[C---:B------:R-:W-:Y:S01]  /*14840*/  FFMA.FTZ R196, R3.reuse, R41, R32 ;  /* 0x0000002903c47223 */ /* 0x040fe20000010020 */
[----:B------:R-:W-:Y:S01]  /*14850*/  ISETP.GE.AND P0, PT, R36, R144, PT ;  /* 0x000000902400720c */ /* 0x000fe20003f06270 */
[----:B------:R-:W-:Y:S01]  /*14860*/  VIADD R32, R58, 0xffffffc8 ;  /* 0xffffffc83a207836 */ /* 0x000fe20000000000 */
[----:B------:R-:W-:Y:S01]  /*14870*/  ISETP.GE.AND P5, PT, R36, R59, PT ;  /* 0x0000003b2400720c */ /* 0x000fe20003fa6270 */
[----:B------:R-:W-:Y:S01]  /*14880*/  FFMA.FTZ R34, R3, R41, R34 ;  /* 0x0000002903227223 */ /* 0x000fe20000010022 */
[----:B------:R-:W-:-:S02]  /*14890*/  FSEL R214, R39, -INF , !P1 ;  /* 0xff80000027d67808 */ /* 0x000fc40004800000 */
[----:B------:R-:W-:Y:S02]  /*148a0*/  FSEL R196, R196, -INF , !P0 ;  /* 0xff800000c4c47808 */ /* 0x000fe40004000000 */
[----:B------:R-:W-:Y:S02]  /*148b0*/  I2FP.F32.U32 R36, R37 ;  /* 0x0000002500247245 */ /* 0x000fe40000201000 */
[C---:B------:R-:W-:Y:S02]  /*148c0*/  ISETP.GE.AND P1, PT, R37.reuse, R144, PT ;  /* 0x000000902500720c */ /* 0x040fe40003f26270 */
[----:B------:R-:W-:Y:S01]  /*148d0*/  ISETP.GE.AND P0, PT, R37, R59, PT ;  /* 0x0000003b2500720c */ /* 0x000fe20003f06270 */
[C---:B------:R-:W-:Y:S01]  /*148e0*/  FFMA.FTZ R33, R3.reuse, R36, R33 ;  /* 0x0000002403217223 */ /* 0x040fe20000010021 */
[----:B------:R-:W-:Y:S01]  /*148f0*/  I2FP.F32.U32 R37, R32 ;  /* 0x0000002000257245 */ /* 0x000fe20000201000 */
[----:B------:R-:W-:Y:S01]  /*14900*/  FFMA.FTZ R35, R3, R36, R35 ;  /* 0x0000002403237223 */ /* 0x000fe20000010023 */
[----:B------:R-:W-:-:S02]  /*14910*/  FSEL R198, R34, -INF , !P5 ;  /* 0xff80000022c67808 */ /* 0x000fc40006800000 */
[----:B------:R-:W-:Y:S01]  /*14920*/  FSEL R202, R33, -INF , !P1 ;  /* 0xff80000021ca7808 */ /* 0x000fe20004800000 */
[CC--:B------:R-:W-:Y:S01]  /*14930*/  FFMA.FTZ R200, R3.reuse, R37.reuse, R28 ;  /* 0x0000002503c87223 */ /* 0x0c0fe2000001001c */
[----:B------:R-:W-:Y:S01]  /*14940*/  VIADD R28, R58, 0xffffffc9 ;  /* 0xffffffc93a1c7836 */ /* 0x000fe20000000000 */
[C---:B------:R-:W-:Y:S01]  /*14950*/  ISETP.GE.AND P5, PT, R32.reuse, R144, PT ;  /* 0x000000902000720c */ /* 0x040fe20003fa6270 */
[----:B------:R-:W-:Y:S01]  /*14960*/  FFMA.FTZ R190, R3, R37, R30 ;  /* 0x0000002503be7223 */ /* 0x000fe2000001001e */
[-C--:B------:R-:W-:Y:S02]  /*14970*/  ISETP.GE.AND P1, PT, R32, R59.reuse, PT ;  /* 0x0000003b2000720c */ /* 0x080fe40003f26270 */
        /* <DEDUP_REMOVED lines=54> */
[----:B------:R-:W-:Y:S01]  /*14ce0*/  FSEL R128, R128, -INF , !P1 ;  /* 0xff80000080807808 */ /* 0x000fe20004800000 */
[----:B------:R-:W-:Y:S01]  /*14cf0*/  FFMA.FTZ R19, R3, R18, R19 ;  /* 0x0000001203137223 */ /* 0x000fe20000010013 */
[----:B------:R-:W-:Y:S01]  /*14d00*/  FSEL R178, R17, -INF , !P0 ;  /* 0xff80000011b27808 */ /* 0x000fe20004000000 */
[----:B------:R-:W-:Y:S01]  /*14d10*/  VIADD R17, R58, 0xffffffe9 ;  /* 0xffffffe93a117836 */ /* 0x000fe20000000000 */
[----:B------:R-:W-:-:S02]  /*14d20*/  ISETP.GE.AND P1, PT, R16, R144, PT ;  /* 0x000000901000720c */ /* 0x000fc40003f26270 */
[----:B------:R-:W-:Y:S02]  /*14d30*/  I2FP.F32.U32 R21, R16 ;  /* 0x0000001000157245 */ /* 0x000fe40000201000 */
[-C--:B------:R-:W-:Y:S01]  /*14d40*/  ISETP.GE.AND P0, PT, R16, R59.reuse, PT ;  /* 0x0000003b1000720c */ /* 0x080fe20003f06270 */
[----:B------:R-:W-:Y:S01]  /*14d50*/  VIADD R16, R58, 0xfffffff0 ;  /* 0xfffffff03a107836 */ /* 0x000fe20000000000 */
[----:B------:R-:W-:Y:S01]  /*14d60*/  ISETP.GE.AND P5, PT, R20, R59, PT ;  /* 0x0000003b1400720c */ /* 0x000fe20003fa6270 */
[CC--:B------:R-:W-:Y:S01]  /*14d70*/  FFMA.FTZ R151, R3.reuse, R21.reuse, R12 ;  /* 0x0000001503977223 */ /* 0x0c0fe2000001000c */
[----:B------:R-:W-:Y:S01]  /*14d80*/  FFMA.FTZ R138, R3, R21, R14 ;  /* 0x00000015038a7223 */ /* 0x000fe2000001000e */
[----:B------:R-:W-:Y:S02]  /*14d90*/  I2FP.F32.U32 R12, R17 ;  /* 0x00000011000c7245 */ /* 0x000fe40000201000 */
[----:B------:R-:W-:Y:S02]  /*14da0*/  I2FP.F32.U32 R14, R16 ;  /* 0x00000010000e7245 */ /* 0x000fe40000201000 */
[----:B------:R-:W-:Y:S01]  /*14db0*/  FSEL R151, R151, -INF , !P1 ;  /* 0xff80000097977808 */ /* 0x000fe20004800000 */
[CC--:B------:R-:W-:Y:S01]  /*14dc0*/  FFMA.FTZ R13, R3.reuse, R12.reuse, R13 ;  /* 0x0000000c030d7223 */ /* 0x0c0fe2000001000d */
[C---:B------:R-:W-:Y:S01]  /*14dd0*/  FFMA.FTZ R15, R3.reuse, R12, R15 ;  /* 0x0000000c030f7223 */ /* 0x040fe2000001000f */
[----:B------:R-:W-:Y:S01]  /*14de0*/  FSEL R138, R138, -INF , !P0 ;  /* 0xff8000008a8a7808 */ /* 0x000fe20004000000 */
[----:B------:R-:W-:Y:S01]  /*14df0*/  FFMA.FTZ R8, R3, R14, R8 ;  /* 0x0000000e03087223 */ /* 0x000fe20000010008 */
[----:B------:R-:W-:Y:S01]  /*14e00*/  ISETP.GE.AND P1, PT, R17, R59, PT ;  /* 0x0000003b1100720c */ /* 0x000fe20003f26270 */
[----:B------:R-:W-:Y:S01]  /*14e10*/  VIADD R12, R58, 0xfffffff1 ;  /* 0xfffffff13a0c7836 */ /* 0x000fe20000000000 */
[----:B------:R-:W-:Y:S01]  /*14e20*/  ISETP.GE.AND P0, PT, R16, R144, PT ;  /* 0x000000901000720c */ /* 0x000fe20003f06270 */
[----:B------:R-:W-:Y:S01]  /*14e30*/  VIADD R58, R58, 0xfffffff9 ;  /* 0xfffffff93a3a7836 */ /* 0x000fe20000000000 */
[----:B------:R-:W-:Y:S01]  /*14e40*/  FSEL R136, R15, -INF , !P1 ;  /* 0xff8000000f887808 */ /* 0x000fe20004800000 */
[----:B------:R-:W-:Y:S01]  /*14e50*/  FFMA.FTZ R10, R3, R14, R10 ;  /* 0x0000000e030a7223 */ /* 0x000fe2000001000a */
[----:B------:R-:W-:-:S02]  /*14e60*/  FSEL R153, R8, -INF , !P0 ;  /* 0xff80000008997808 */ /* 0x000fc40004000000 */
[C---:B------:R-:W-:Y:S02]  /*14e70*/  ISETP.GE.AND P1, PT, R12.reuse, R144, PT ;  /* 0x000000900c00720c */ /* 0x040fe40003f26270 */
[----:B------:R-:W-:Y:S02]  /*14e80*/  ISETP.GE.AND P0, PT, R12, R59, PT ;  /* 0x0000003b0c00720c */ /* 0x000fe40003f06270 */
[----:B------:R-:W-:Y:S02]  /*14e90*/  I2FP.F32.U32 R12, R12 ;  /* 0x0000000c000c7245 */ /* 0x000fe40000201000 */
[----:B------:R-:W-:Y:S02]  /*14ea0*/  FSEL R132, R19, -INF , !P5 ;  /* 0xff80000013847808 */ /* 0x000fe40006800000 */
[----:B------:R-:W-:Y:S01]  /*14eb0*/  ISETP.GE.AND P5, PT, R17, R144, PT ;  /* 0x000000901100720c */ /* 0x000fe20003fa6270 */
[CC--:B------:R-:W-:Y:S01]  /*14ec0*/  FFMA.FTZ R11, R3.reuse, R12.reuse, R11 ;  /* 0x0000000c030b7223 */ /* 0x0c0fe2000001000b */
[----:B------:R-:W-:Y:S01]  /*14ed0*/  FFMA.FTZ R9, R3, R12, R9 ;  /* 0x0000000c03097223 */ /* 0x000fe20000010009 */
[----:B------:R-:W-:-:S02]  /*14ee0*/  I2FP.F32.U32 R8, R58 ;  /* 0x0000003a00087245 */ /* 0x000fc40000201000 */
[----:B------:R-:W-:Y:S02]  /*14ef0*/  FSEL R180, R13, -INF , !P5 ;  /* 0xff8000000db47808 */ /* 0x000fe40006800000 */
[----:B------:R-:W-:Y:S01]  /*14f00*/  FSEL R127, R11, -INF , !P0 ;  /* 0xff8000000b7f7808 */ /* 0x000fe20004000000 */
[CC--:B------:R-:W-:Y:S01]  /*14f10*/  FFMA.FTZ R5, R3.reuse, R8.reuse, R5 ;  /* 0x0000000803057223 */ /* 0x0c0fe20000010005 */
[----:B------:R-:W-:Y:S01]  /*14f20*/  ISETP.GE.AND P0, PT, R56, 0x3, PT ;  /* 0x000000033800780c */ /* 0x000fe20003f06270 */
[----:B------:R-:W-:Y:S01]  /*14f30*/  FFMA.FTZ R7, R3, R8, R7 ;  /* 0x0000000803077223 */ /* 0x000fe20000010007 */
[----:B------:R-:W-:Y:S02]  /*14f40*/  ISETP.GE.AND P5, PT, R16, R59, PT ;  /* 0x0000003b1000720c */ /* 0x000fe40003fa6270 */
[----:B------:R-:W-:Y:S02]  /*14f50*/  FSEL R186, R9, -INF , !P1 ;  /* 0xff80000009ba7808 */ /* 0x000fe40004800000 */
[----:B------:R-:W-:-:S02]  /*14f60*/  FSEL R126, R10, -INF , !P5 ;  /* 0xff8000000a7e7808 */ /* 0x000fc40006800000 */
[C---:B------:R-:W-:Y:S02]  /*14f70*/  ISETP.GE.AND P5, PT, R58.reuse, R144, PT ;  /* 0x000000903a00720c */ /* 0x040fe40003fa6270 */
[----:B------:R-:W-:Y:S02]  /*14f80*/  ISETP.GE.AND P1, PT, R58, R59, PT ;  /* 0x0000003b3a00720c */ /* 0x000fe40003f26270 */
[----:B------:R-:W-:Y:S02]  /*14f90*/  FSEL R157, R5, -INF , !P5 ;  /* 0xff800000059d7808 */ /* 0x000fe40006800000 */
[----:B------:R-:W-:Y:S01]  /*14fa0*/  FSEL R130, R7, -INF , !P1 ;  /* 0xff80000007827808 */ /* 0x000fe20004800000 */
        /* <DEDUP_REMOVED lines=38> */
[----:B------:R-:W-:Y:S01]  /*15210*/  IMAD.MOV.U32 R8, RZ, RZ, R7 ;  /* 0x000000ffff087224 */ /* 0x000fe200078e0007 */
[----:B------:R-:W-:Y:S02]  /*15220*/  @P0 IADD3 R9, PT, PT, R9, 0x1, RZ ;  /* 0x0000000109090810 */ /* 0x000fe40007ffe0ff */
[----:B------:R-:W-:Y:S01]  /*15230*/  ISETP.NE.AND P0, PT, R11, RZ, PT ;  /* 0x000000ff0b00720c */ /* 0x000fe20003f05270 */
[----:B------:R-:W-:Y:S01]  /*15240*/  @!P1 IMAD.MOV R8, RZ, RZ, -R8 ;  /* 0x000000ffff089224 */ /* 0x000fe200078e0a08 */
[----:B------:R-:W-:-:S05]  /*15250*/  LOP3.LUT R7, RZ, R11, RZ, 0x33, !PT ;  /* 0x0000000bff077212 */ /* 0x000fca00078e33ff */
[----:B------:R-:W-:-:S04]  /*15260*/  @!P5 IADD3 R9, PT, PT, -R9, RZ, RZ ;  /* 0x000000ff0909d210 */ /* 0x000fc80007ffe1ff */
[C---:B------:R-:W-:Y:S02]  /*15270*/  SEL R9, R7.reuse, R9, !P0 ;  /* 0x0000000907097207 */ /* 0x040fe40004000000 */
[----:B------:R-:W-:-:S03]  /*15280*/  SEL R7, R7, R8, !P0 ;  /* 0x0000000807077207 */ /* 0x000fc60004000000 */
[----:B------:R-:W-:-:S04]  /*15290*/  IMAD.WIDE R16, R9, 0x4, R172 ;  /* 0x0000000409107825 */ /* 0x000fc800078e02ac */
[C---:B------:R-:W-:Y:S01]  /*152a0*/  IMAD.WIDE R14, R7.reuse, 0x4, R172 ;  /* 0x00000004070e7825 */ /* 0x040fe200078e02ac */
[----:B------:R-:W4:Y:S04]  /*152b0*/  LDG.E R8, desc[UR6][R16.64] ;  /* 0x0000000610087981 */ /* 0x000f28000c1e1900 */
[----:B------:R-:W4:Y:S01]  /*152c0*/  LDG.E R5, desc[UR6][R14.64] ;  /* 0x000000060e057981 */ /* 0x000f22000c1e1900 */
[----:B------:R-:W-:Y:S01]  /*152d0*/  IADD3 R10, PT, PT, R7, -R9, RZ ;  /* 0x80000009070a7210 */ /* 0x000fe20007ffe0ff */
[----:B--2---:R-:W-:-:S04]  /*152e0*/  IMAD.U32 R7, RZ, RZ, UR4 ;  /* 0x00000004ff077e24 */ /* 0x004fc8000f8e00ff */
[----:B------:R-:W-:-:S05]  /*152f0*/  IMAD R10, R10, R11, -0x80 ;  /* 0xffffff800a0a7424 */ /* 0x000fca00078e020b */
        /* <DEDUP_REMOVED lines=14> */
.L_x_2044:
        /* <DEDUP_REMOVED lines=8> */
.L_x_2045:
        /* <DEDUP_REMOVED lines=70> */
.L_x_2043:
        /* <DEDUP_REMOVED lines=28> */
[----:B--2---:R-:W-:Y:S02]  /*15a80*/  FMNMX3.FTZ R10, R5, R138, R136, !PT ;  /* 0x0000008a050a7276 */ /* 0x004fe40007810088 */
        /* <DEDUP_REMOVED lines=15> */
[C---:B------:R-:W-:Y:S01]  /*15b80*/  FSETP.NEU.FTZ.AND P0, PT, R58.reuse, -INF , PT ;  /* 0xff8000003a00780b */ /* 0x040fe20003f1d000 */
[----:B------:R-:W1:Y:S01]  /*15b90*/  LDSM.16.MT88.4 R8, [R161+0x9000] ;  /* 0x00900000a108783b */ /* 0x000e620000004200 */
[C---:B------:R-:W-:Y:S01]  /*15ba0*/  FSETP.NEU.FTZ.AND P1, PT, R59.reuse, -INF , PT ;  /* 0xff8000003b00780b */ /* 0x040fe20003f3d000 */
[C---:B------:R-:W-:Y:S01]  /*15bb0*/  FMUL.FTZ R159, R59.reuse, UR10 ;  /* 0x0000000a3b9f7c20 */ /* 0x040fe20008410000 */
[----:B------:R-:W-:Y:S02]  /*15bc0*/  FSEL R5, R58, RZ, P0 ;  /* 0x000000ff3a057208 */ /* 0x000fe40000000000 */
[----:B------:R-:W-:Y:S02]  /*15bd0*/  FSEL R7, R59, RZ, P1 ;  /* 0x000000ff3b077208 */ /* 0x000fe40000800000 */
[----:B------:R-:W-:Y:S01]  /*15be0*/  FSEL R159, R159, RZ, P1 ;  /* 0x000000ff9f9f7208 */ /* 0x000fe20000800000 */
[----:B------:R-:W-:Y:S01]  /*15bf0*/  FADD.FTZ R5, R0, -R5 ;  /* 0x8000000500057221 */ /* 0x000fe20000010000 */
[----:B------:R-:W-:Y:S01]  /*15c00*/  IADD3 R0, PT, PT, R161, 0x9020, RZ ;  /* 0x00009020a1007810 */ /* 0x000fe20007ffe0ff */
[----:B------:R-:W-:Y:S01]  /*15c10*/  FADD.FTZ R7, R2, -R7 ;  /* 0x8000000702077221 */ /* 0x000fe20000010000 */
[----:B------:R-:W-:Y:S01]  /*15c20*/  @P6 IADD3 R0, PT, PT, R182, -0x20, RZ ;  /* 0xffffffe0b6006810 */ /* 0x000fe20007ffe0ff */
[----:B------:R-:W-:Y:S01]  /*15c30*/  FMUL.FTZ R179, R5, UR10 ;  /* 0x0000000a05b37c20 */ /* 0x000fe20008410000 */
[----:B------:R-:W-:Y:S01]  /*15c40*/  FSEL R129, R129, RZ, P0 ;  /* 0x000000ff81817208 */ /* 0x000fe20000000000 */
[----:B------:R-:W-:Y:S01]  /*15c50*/  FMUL.FTZ R7, R7, UR10 ;  /* 0x0000000a07077c20 */ /* 0x000fe20008410000 */
[--C-:B------:R-:W-:Y:S01]  /*15c60*/  FFMA.FTZ R181, R240, UR10, -R159.reuse ;  /* 0x0000000af0b57c23 */ /* 0x100fe2000801089f */
[----:B------:R-:W2:Y:S01]  /*15c70*/  LDSM.16.MT88.4 R16, [R0] ;  /* 0x000000000010783b */ /* 0x000ea20000004200 */
[--C-:B------:R-:W-:Y:S01]  /*15c80*/  FFMA.FTZ R155, R244, UR10, -R159.reuse ;  /* 0x0000000af49b7c23 */ /* 0x100fe2000801089f */
[----:B------:R-:W3:Y:S01]  /*15c90*/  MUFU.EX2 R185, R7 ;  /* 0x0000000700b97308 */ /* 0x000ee20000000800 */
[--C-:B------:R-:W-:Y:S01]  /*15ca0*/  FFMA.FTZ R140, R246, UR10, -R159.reuse ;  /* 0x0000000af68c7c23 */ /* 0x100fe2000801089f */
[----:B------:R-:W4:Y:S01]  /*15cb0*/  LDSM.16.MT88.4 R32, [R0+0x2000] ;  /* 0x002000000020783b */ /* 0x000f220000004200 */
[----:B------:R-:W-:Y:S01]  /*15cc0*/  FFMA.FTZ R131, R242, UR10, -R159 ;  /* 0x0000000af2837c23 */ /* 0x000fe2000801089f */
[----:B------:R-:W5:Y:S01]  /*15cd0*/  MUFU.EX2 R179, R179 ;  /* 0x000000b300b37308 */ /* 0x000f620000000800 */
[--C-:B------:R-:W-:Y:S01]  /*15ce0*/  FFMA.FTZ R135, R188, UR10, -R129.reuse ;  /* 0x0000000abc877c23 */ /* 0x100fe20008010881 */
[----:B------:R-:W4:Y:S01]  /*15cf0*/  LDSM.16.MT88.4 R52, [R0+0x4000] ;  /* 0x004000000034783b */ /* 0x000f220000004200 */
[--C-:B------:R-:W-:Y:S01]  /*15d00*/  FFMA.FTZ R133, R4, UR10, -R129.reuse ;  /* 0x0000000a04857c23 */ /* 0x100fe20008010881 */
[--C-:B------:R-:W-:Y:S01]  /*15d10*/  FFMA.FTZ R2, R6, UR10, -R129.reuse ;  /* 0x0000000a06027c23 */ /* 0x100fe20008010881 */
[--C-:B------:R-:W-:Y:S01]  /*15d20*/  FFMA.FTZ R238, R238, UR10, -R129.reuse ;  /* 0x0000000aeeee7c23 */ /* 0x100fe20008010881 */
[----:B------:R-:W-:Y:S01]  /*15d30*/  MUFU.EX2 R181, R181 ;  /* 0x000000b500b57308 */ /* 0x000fe20000000800 */
[----:B------:R-:W-:Y:S01]  /*15d40*/  FFMA.FTZ R125, R60, UR10, -R129 ;  /* 0x0000000a3c7d7c23 */ /* 0x000fe20008010881 */
[--C-:B------:R-:W-:Y:S01]  /*15d50*/  FFMA.FTZ R122, R122, UR10, -R159.reuse ;  /* 0x0000000a7a7a7c23 */ /* 0x100fe2000801089f */
[----:B------:R-:W-:Y:S01]  /*15d60*/  FFMA.FTZ R124, R236, UR10, -R159 ;  /* 0x0000000aec7c7c23 */ /* 0x000fe2000801089f */
[----:B------:R-:W1:Y:S01]  /*15d70*/  MUFU.EX2 R155, R155 ;  /* 0x0000009b009b7308 */ /* 0x000e620000000800 */
[-C--:B---3--:R-:W-:Y:S01]  /*15d80*/  FMUL.FTZ R44, R100, R185.reuse ;  /* 0x000000b9642c7220 */ /* 0x088fe20000410000 */
[-C--:B------:R-:W-:Y:S01]  /*15d90*/  FMUL.FTZ R12, R68, R185.reuse ;  /* 0x000000b9440c7220 */ /* 0x080fe20000410000 */
[----:B------:R-:W-:Y:S01]  /*15da0*/  FMUL.FTZ R13, R69, R185 ;  /* 0x000000b9450d7220 */ /* 0x000fe20000410000 */
[----:B------:R-:W-:Y:S01]  /*15db0*/  MUFU.EX2 R140, R140 ;  /* 0x0000008c008c7308 */ /* 0x000fe20000000800 */
[-C--:B-----5:R-:W-:Y:S01]  /*15dc0*/  FMUL.FTZ R14, R70, R179.reuse ;  /* 0x000000b3460e7220 */ /* 0x0a0fe20000410000 */
[----:B------:R-:W-:Y:S01]  /*15dd0*/  FMUL.FTZ R15, R71, R179 ;  /* 0x000000b3470f7220 */ /* 0x000fe20000410000 */
[----:B------:R-:W-:Y:S01]  /*15de0*/  FFMA.FTZ R100, R62, UR10, -R129 ;  /* 0x0000000a3e647c23 */ /* 0x000fe20008010881 */
[----:B------:R-:W3:Y:S01]  /*15df0*/  MUFU.EX2 R131, R131 ;  /* 0x0000008300837308 */ /* 0x000ee20000000800 */
[----:B------:R-:W5:Y:S01]  /*15e00*/  LDSM.16.MT88.4 R68, [R161+0x9400] ;  /* 0x00940000a144783b */ /* 0x000f620000004200 */
[-C--:B------:R-:W-:Y:S01]  /*15e10*/  FMUL.FTZ R4, R112, R185.reuse ;  /* 0x000000b970047220 */ /* 0x080fe20000410000 */
[----:B------:R-:W-:Y:S01]  /*15e20*/  FMUL.FTZ R5, R113, R185 ;  /* 0x000000b971057220 */ /* 0x000fe20000410000 */
[----:B------:R-:W-:Y:S01]  /*15e30*/  MUFU.EX2 R188, R238 ;  /* 0x000000ee00bc7308 */ /* 0x000fe20000000800 */
[----:B------:R-:W5:Y:S01]  /*15e40*/  LDSM.16.MT88.4 R60, [R161+0xb400] ;  /* 0x00b40000a13c783b */ /* 0x000f620000004200 */
[-C--:B------:R-:W-:Y:S01]  /*15e50*/  FMUL.FTZ R6, R114, R179.reuse ;  /* 0x000000b372067220 */ /* 0x080fe20000410000 */
[----:B------:R-:W-:Y:S01]  /*15e60*/  FMUL.FTZ R7, R115, R179 ;  /* 0x000000b373077220 */ /* 0x000fe20000410000 */
[----:B------:R-:W2:Y:S01]  /*15e70*/  MUFU.EX2 R135, R135 ;  /* 0x0000008700877308 */ /* 0x000ea20000000800 */
[----:B-1----:R-:W-:Y:S01]  /*15e80*/  F2FP.BF16.F32.PACK_AB R48, R155, R181 ;  /* 0x000000b59b30723e */ /* 0x002fe200000010ff */
[-C--:B------:R-:W-:Y:S01]  /*15e90*/  FMUL.FTZ R20, R76, R185.reuse ;  /* 0x000000b94c147220 */ /* 0x080fe20000410000 */
[----:B------:R-:W-:Y:S01]  /*15ea0*/  FMUL.FTZ R21, R77, R185 ;  /* 0x000000b94d157220 */ /* 0x000fe20000410000 */
[----:B------:R-:W-:Y:S01]  /*15eb0*/  MUFU.EX2 R133, R133 ;  /* 0x0000008500857308 */ /* 0x000fe20000000800 */
[-C--:B------:R-:W-:Y:S01]  /*15ec0*/  FMUL.FTZ R22, R78, R179.reuse ;  /* 0x000000b34e167220 */ /* 0x080fe20000410000 */
[----:B---3--:R-:W-:Y:S01]  /*15ed0*/  F2FP.BF16.F32.PACK_AB R50, R131, R140 ;  /* 0x0000008c8332723e */ /* 0x008fe200000010ff */
[----:B------:R-:W-:Y:S01]  /*15ee0*/  FMUL.FTZ R23, R79, R179 ;  /* 0x000000b34f177220 */ /* 0x000fe20000410000 */
[----:B------:R-:W1:Y:S01]  /*15ef0*/  MUFU.EX2 R2, R2 ;  /* 0x0000000200027308 */ /* 0x000e620000000800 */
[-C--:B------:R-:W-:Y:S01]  /*15f00*/  FMUL.FTZ R45, R101, R185.reuse ;  /* 0x000000b9652d7220 */ /* 0x080fe20000410000 */
[-C--:B------:R-:W-:Y:S01]  /*15f10*/  FMUL.FTZ R108, R108, R185.reuse ;  /* 0x000000b96c6c7220 */ /* 0x080fe20000410000 */
        /* <DEDUP_REMOVED lines=10> */
[--C-:B------:R-:W-:Y:S01]  /*15fc0*/  FFMA.FTZ R123, R234, UR10, -R129.reuse ;  /* 0x0000000aea7b7c23 */ /* 0x100fe20008010881 */
[----:B-1----:R-:W-:Y:S01]  /*15fd0*/  F2FP.BF16.F32.PACK_AB R51, R2, R133 ;  /* 0x000000850233723e */ /* 0x002fe200000010ff */
[----:B------:R-:W-:Y:S01]  /*15fe0*/  FFMA.FTZ R120, R120, UR10, -R129 ;  /* 0x0000000a78787c23 */ /* 0x000fe20008010881 */
[----:B------:R-:W-:Y:S01]  /*15ff0*/  MUFU.EX2 R122, R122 ;  /* 0x0000007a007a7308 */ /* 0x000fe20000000800 */
[-C--:B------:R-:W-:Y:S01]  /*16000*/  FMUL.FTZ R28, R84, R185.reuse ;  /* 0x000000b9541c7220 */ /* 0x080fe20000410000 */
[----:B------:R-:W-:Y:S01]  /*16010*/  FMUL.FTZ R29, R85, R185 ;  /* 0x000000b9551d7220 */ /* 0x000fe20000410000 */
[-C--:B------:R-:W-:Y:S01]  /*16020*/  FMUL.FTZ R30, R86, R179.reuse ;  /* 0x000000b3561e7220 */ /* 0x080fe20000410000 */
[----:B------:R-:W1:Y:S01]  /*16030*/  MUFU.EX2 R101, R101 ;  /* 0x0000006500657308 */ /* 0x000e620000000800 */
[C---:B------:R-:W-:Y:S01]  /*16040*/  HMMA.16816.F32.BF16 R4, R48.reuse, R8, R4 ;  /* 0x000000083004723c */ /* 0x040fe20000041804 */
        /* <DEDUP_REMOVED lines=10> */
[----:B------:R-:W-:Y:S01]  /*160f0*/  MUFU.EX2 R100, R100 ;  /* 0x0000006400647308 */ /* 0x000fe20000000800 */
[-C--:B------:R-:W-:Y:S01]  /*16100*/  FMUL.FTZ R74, R74, R179.reuse ;  /* 0x000000b34a4a7220 */ /* 0x080fe20000410000 */
[----:B------:R-:W-:Y:S01]  /*16110*/  FMUL.FTZ R75, R75, R179 ;  /* 0x000000b34b4b7220 */ /* 0x000fe20000410000 */
[-C--:B------:R-:W-:Y:S01]  /*16120*/  FMUL.FTZ R88, R88, R185.reuse ;  /* 0x000000b958587220 */ /* 0x080fe20000410000 */
[----:B------:R-:W2:Y:S01]  /*16130*/  MUFU.EX2 R125, R125 ;  /* 0x0000007d007d7308 */ /* 0x000ea20000000800 */
[C---:B------:R-:W-:Y:S01]  /*16140*/  HMMA.16816.F32.BF16 R8, R48.reuse, R10, R108 ;  /* 0x0000000a3008723c */ /* 0x040fe2000004186c */
[----:B------:R-:W-:Y:S01]  /*16150*/  FMUL.FTZ R89, R89, R185 ;  /* 0x000000b959597220 */ /* 0x000fe20000410000 */
[-C--:B------:R-:W-:Y:S01]  /*16160*/  FMUL.FTZ R90, R90, R179.reuse ;  /* 0x000000b35a5a7220 */ /* 0x080fe20000410000 */
[----:B------:R-:W-:Y:S01]  /*16170*/  MUFU.EX2 R123, R123 ;  /* 0x0000007b007b7308 */ /* 0x000fe20000000800 */
[----:B------:R-:W-:Y:S01]  /*16180*/  FMUL.FTZ R91, R91, R179 ;  /* 0x000000b35b5b7220 */ /* 0x000fe20000410000 */
[-C--:B------:R-:W-:Y:S01]  /*16190*/  FMUL.FTZ R96, R96, R185.reuse ;  /* 0x000000b960607220 */ /* 0x080fe20000410000 */
[----:B------:R-:W-:Y:S01]  /*161a0*/  FMUL.FTZ R97, R97, R185 ;  /* 0x000000b961617220 */ /* 0x000fe20000410000 */
[----:B------:R-:W3:Y:S01]  /*161b0*/  MUFU.EX2 R120, R120 ;  /* 0x0000007800787308 */ /* 0x000ee20000000800 */
[C---:B------:R-:W-:Y:S01]  /*161c0*/  HMMA.16816.F32.BF16 R24, R48.reuse, R26, R80 ;  /* 0x0000001a3018723c */ /* 0x040fe20000041850 */
[-C--:B------:R-:W-:Y:S01]  /*161d0*/  FMUL.FTZ R98, R98, R179.reuse ;  /* 0x000000b362627220 */ /* 0x080fe20000410000 */
[-C--:B------:R-:W-:Y:S01]  /*161e0*/  FMUL.FTZ R99, R99, R179.reuse ;  /* 0x000000b363637220 */ /* 0x080fe20000410000 */
[-C--:B------:R-:W-:Y:S01]  /*161f0*/  FMUL.FTZ R46, R102, R179.reuse ;  /* 0x000000b3662e7220 */ /* 0x080fe20000410000 */
[----:B------:R-:W-:Y:S01]  /*16200*/  FMUL.FTZ R47, R103, R179 ;  /* 0x000000b3672f7220 */ /* 0x000fe20000410000 */
[-C--:B------:R-:W-:Y:S01]  /*16210*/  FMUL.FTZ R104, R104, R185.reuse ;  /* 0x000000b968687220 */ /* 0x080fe20000410000 */
[----:B------:R-:W-:Y:S01]  /*16220*/  FMUL.FTZ R105, R105, R185 ;  /* 0x000000b969697220 */ /* 0x000fe20000410000 */
[-C--:B------:R-:W-:Y:S01]  /*16230*/  FMUL.FTZ R106, R106, R179.reuse ;  /* 0x000000b36a6a7220 */ /* 0x080fe20000410000 */
[----:B------:R-:W-:Y:S01]  /*16240*/  FMUL.FTZ R107, R107, R179 ;  /* 0x000000b36b6b7220 */ /* 0x000fe20000410000 */
[C---:B------:R-:W-:Y:S01]  /*16250*/  HMMA.16816.F32.BF16 R12, R48.reuse, R16, R12 ;  /* 0x00000010300c723c */ /* 0x040fe2000004180c */
[----:B------:R-:W5:Y:S01]  /*16260*/  LDSM.16.MT88.4 R64, [R0+0x400] ;  /* 0x000400000040783b */ /* 0x000f620000004200 */
[--C-:B------:R-:W-:Y:S01]  /*16270*/  FFMA.FTZ R144, R226, UR10, -R159.reuse ;  /* 0x0000000ae2907c23 */ /* 0x100fe2000801089f */
[--C-:B------:R-:W-:Y:S01]  /*16280*/  FFMA.FTZ R139, R230, UR10, -R159.reuse ;  /* 0x0000000ae68b7c23 */ /* 0x100fe2000801089f */
[--C-:B------:R-:W-:Y:S01]  /*16290*/  FFMA.FTZ R142, R228, UR10, -R159.reuse ;  /* 0x0000000ae48e7c23 */ /* 0x100fe2000801089f */
[----:B------:R-:W-:Y:S01]  /*162a0*/  FFMA.FTZ R137, R232, UR10, -R159 ;  /* 0x0000000ae8897c23 */ /* 0x000fe2000801089f */
[--C-:B------:R-:W-:Y:S01]  /*162b0*/  FFMA.FTZ R143, R148, UR10, -R129.reuse ;  /* 0x0000000a948f7c23 */ /* 0x100fe20008010881 */
[--C-:B------:R-:W-:Y:S01]  /*162c0*/  FFMA.FTZ R146, R146, UR10, -R129.reuse ;  /* 0x0000000a92927c23 */ /* 0x100fe20008010881 */
[C---:B----4-:R-:W-:Y:S01]  /*162d0*/  HMMA.16816.F32.BF16 R28, R48.reuse, R32, R28 ;  /* 0x00000020301c723c */ /* 0x050fe2000004181c */
[--C-:B------:R-:W-:Y:S01]  /*162e0*/  FFMA.FTZ R141, R222, UR10, -R129.reuse ;  /* 0x0000000ade8d7c23 */ /* 0x100fe20008010881 */
[----:B------:R-:W-:Y:S01]  /*162f0*/  FFMA.FTZ R224, R224, UR10, -R129 ;  /* 0x0000000ae0e07c23 */ /* 0x000fe20008010881 */
[----:B------:R-:W-:Y:S01]  /*16300*/  MUFU.EX2 R144, R144 ;  /* 0x0000009000907308 */ /* 0x000fe20000000800 */
[--C-:B------:R-:W-:Y:S01]  /*16310*/  FFMA.FTZ R189, R206, UR10, -R159.reuse ;  /* 0x0000000acebd7c23 */ /* 0x100fe2000801089f */
[--C-:B------:R-:W-:Y:S01]  /*16320*/  FFMA.FTZ R208, R208, UR10, -R159.reuse ;  /* 0x0000000ad0d07c23 */ /* 0x100fe2000801089f */
[--C-:B------:R-:W-:Y:S01]  /*16330*/  FFMA.FTZ R206, R220, UR10, -R159.reuse ;  /* 0x0000000adcce7c23 */ /* 0x100fe2000801089f */
[----:B------:R-:W-:Y:S01]  /*16340*/  MUFU.EX2 R139, R139 ;  /* 0x0000008b008b7308 */ /* 0x000fe20000000800 */
[C---:B------:R-:W-:Y:S01]  /*16350*/  HMMA.16816.F32.BF16 R36, R48.reuse, R40, R36 ;  /* 0x000000283024723c */ /* 0x040fe20000041824 */
[----:B------:R-:W-:Y:S01]  /*16360*/  FFMA.FTZ R187, R218, UR10, -R159 ;  /* 0x0000000adabb7c23 */ /* 0x000fe2000801089f */
[--C-:B------:R-:W-:Y:S01]  /*16370*/  FFMA.FTZ R193, R212, UR10, -R129.reuse ;  /* 0x0000000ad4c17c23 */ /* 0x100fe20008010881 */
        /* <DEDUP_REMOVED lines=17> */
[----:B------:R-:W-:Y:S01]  /*16490*/  FFMA.FTZ R190, R192, UR10, -R129 ;  /* 0x0000000ac0be7c23 */ /* 0x000fe20008010881 */
[----:B------:R-:W-:Y:S01]  /*164a0*/  LDSM.16.MT88.4 R72, [R0+0x3000] ;  /* 0x003000000048783b */ /* 0x000fe20000004200 */
[----:B------:R-:W-:Y:S01]  /*164b0*/  FFMA.FTZ R184, R184, R185, R181 ;  /* 0x000000b9b8b87223 */ /* 0x000fe200000100b5 */
[----:B------:R-:W-:Y:S01]  /*164c0*/  MUFU.EX2 R141, R141 ;  /* 0x0000008d008d7308 */ /* 0x000fe20000000800 */
[C---:B------:R-:W-:Y:S01]  /*164d0*/  HMMA.16816.F32.BF16 R40, R48.reuse, R42, R96 ;  /* 0x0000002a3028723c */ /* 0x040fe20000041860 */
[--C-:B------:R-:W-:Y:S01]  /*164e0*/  FFMA.FTZ R181, R150, UR10, -R129.reuse ;  /* 0x0000000a96b57c23 */ /* 0x100fe20008010881 */
[----:B------:R-:W-:Y:S01]  /*164f0*/  FFMA.FTZ R150, R152, UR10, -R129 ;  /* 0x0000000a98967c23 */ /* 0x000fe20008010881 */
[----:B------:R-:W-:Y:S01]  /*16500*/  MUFU.EX2 R208, R208 ;  /* 0x000000d000d07308 */ /* 0x000fe20000000800 */
[--C-:B------:R-:W-:Y:S01]  /*16510*/  FFMA.FTZ R149, R149, UR10, -R159.reuse ;  /* 0x0000000a95957c23 */ /* 0x100fe2000801089f */
[----:B------:R-:W-:Y:S01]  /*16520*/  FFMA.FTZ R145, R145, UR10, -R159 ;  /* 0x0000000a91917c23 */ /* 0x000fe2000801089f */
[----:B------:R-:W-:Y:S01]  /*16530*/  FFMA.FTZ R152, R154, UR10, -R129 ;  /* 0x0000000a9a987c23 */ /* 0x000fe20008010881 */
[----:B------:R-:W-:Y:S01]  /*16540*/  MUFU.EX2 R189, R189 ;  /* 0x000000bd00bd7308 */ /* 0x000fe20000000800 */
[C---:B------:R-:W-:Y:S01]  /*16550*/  HMMA.16816.F32.BF16 R44, R48.reuse, R52, R44 ;  /* 0x00000034302c723c */ /* 0x040fe2000004182c */
[----:B-1----:R-:W-:Y:S01]  /*16560*/  F2FP.BF16.F32.PACK_AB R52, R122, R101 ;  /* 0x000000657a34723e */ /* 0x002fe200000010ff */
[----:B------:R-:W-:Y:S01]  /*16570*/  LDSM.16.MT88.4 R108, [R161+0xa800] ;  /* 0x00a80000a16c783b */ /* 0x000fe20000004200 */
[----:B--2---:R-:W-:Y:S01]  /*16580*/  F2FP.BF16.F32.PACK_AB R53, R125, R100 ;  /* 0x000000647d35723e */ /* 0x004fe200000010ff */
[----:B------:R-:W-:Y:S01]  /*16590*/  MUFU.EX2 R206, R206 ;  /* 0x000000ce00ce7308 */ /* 0x000fe20000000800 */
[--C-:B------:R-:W-:Y:S01]  /*165a0*/  FFMA.FTZ R178, R178, UR10, -R159.reuse ;  /* 0x0000000ab2b27c23 */ /* 0x100fe2000801089f */
[--C-:B------:R-:W-:Y:S01]  /*165b0*/  FFMA.FTZ R151, R151, UR10, -R159.reuse ;  /* 0x0000000a97977c23 */ /* 0x100fe2000801089f */
[--C-:B------:R-:W-:Y:S01]  /*165c0*/  FFMA.FTZ R180, R180, UR10, -R159.reuse ;  /* 0x0000000ab4b47c23 */ /* 0x100fe2000801089f */
[----:B------:R-:W-:Y:S01]  /*165d0*/  HMMA.16816.F32.BF16 R48, R48, R54, R104 ;  /* 0x000000363030723c */ /* 0x000fe20000041868 */
[----:B------:R-:W-:Y:S01]  /*165e0*/  F2FP.BF16.F32.PACK_AB R54, R121, R124 ;  /* 0x0000007c7936723e */ /* 0x000fe200000010ff */
[----:B------:R-:W-:Y:S01]  /*165f0*/  MUFU.EX2 R187, R187 ;  /* 0x000000bb00bb7308 */ /* 0x000fe20000000800 */
[----:B---3--:R-:W-:Y:S01]  /*16600*/  F2FP.BF16.F32.PACK_AB R55, R120, R123 ;  /* 0x0000007b7837723e */ /* 0x008fe200000010ff */
[----:B------:R-:W-:Y:S01]  /*16610*/  LDSM.16.MT88.4 R80, [R161+0xc800] ;  /* 0x00c80000a150783b */ /* 0x000fe20000004200 */
[----:B------:R-:W-:Y:S01]  /*16620*/  FFMA.FTZ R188, R183, R179, R188 ;  /* 0x000000b3b7bc7223 */ /* 0x000fe200000100bc */
[----:B------:R-:W-:Y:S01]  /*16630*/  MUFU.EX2 R212, R216 ;  /* 0x000000d800d47308 */ /* 0x000fe20000000800 */
[----:B------:R-:W-:Y:S01]  /*16640*/  FADD.FTZ R155, R155, R184 ;  /* 0x000000b89b9b7221 */ /* 0x000fe20000010000 */
[----:B------:R-:W-:Y:S01]  /*16650*/  LDSM.16.MT88.4 R88, [R0+0x3800] ;  /* 0x003800000058783b */ /* 0x000fe20000004200 */
[----:B------:R-:W-:Y:S01]  /*16660*/  FADD.FTZ R188, R135, R188 ;  /* 0x000000bc87bc7221 */ /* 0x000fe20000010000 */
[C---:B-----5:R-:W-:Y:S01]  /*16670*/  HMMA.16816.F32.BF16 R4, R52.reuse, R68, R4 ;  /* 0x000000443404723c */ /* 0x060fe20000041804 */
[----:B------:R-:W-:Y:S01]  /*16680*/  MUFU.EX2 R193, R193 ;  /* 0x000000c100c17308 */ /* 0x000fe20000000800 */
[----:B------:R-:W-:Y:S01]  /*16690*/  LDSM.16.MT88.4 R96, [R161+0xe800] ;  /* 0x00e80000a160783b */ /* 0x000fe20000004200 */
[----:B------:R-:W-:Y:S01]  /*166a0*/  FADD.FTZ R133, R133, R188 ;  /* 0x000000bc85857221 */ /* 0x000fe20000010000 */
[--C-:B------:R-:W-:Y:S01]  /*166b0*/  FFMA.FTZ R153, R153, UR10, -R159.reuse ;  /* 0x0000000a99997c23 */ /* 0x100fe2000801089f */
[----:B------:R-:W-:Y:S01]  /*166c0*/  MUFU.EX2 R210, R210 ;  /* 0x000000d200d27308 */ /* 0x000fe20000000800 */
[----:B------:R-:W-:Y:S01]  /*166d0*/  FFMA.FTZ R186, R186, UR10, -R159 ;  /* 0x0000000ababa7c23 */ /* 0x000fe2000801089f */
[----:B------:R-:W-:Y:S01]  /*166e0*/  FADD.FTZ R133, R2, R133 ;  /* 0x0000008502857221 */ /* 0x000fe20000010000 */
[C---:B------:R-:W-:Y:S01]  /*166f0*/  HMMA.16816.F32.BF16 R8, R52.reuse, R70, R8 ;  /* 0x000000463408723c */ /* 0x040fe20000041808 */
[----:B------:R-:W1:Y:S01]  /*16700*/  LDSM.16.MT88.4 R68, [R0+0x2400] ;  /* 0x002400000044783b */ /* 0x000e620000004200 */
[----:B------:R-:W-:Y:S01]  /*16710*/  MUFU.EX2 R191, R191 ;  /* 0x000000bf00bf7308 */ /* 0x000fe20000000800 */
[--C-:B------:R-:W-:Y:S01]  /*16720*/  FFMA.FTZ R134, R134, UR10, -R159.reuse ;  /* 0x0000000a86867c23 */ /* 0x100fe2000801089f */
[----:B------:R-:W-:Y:S01]  /*16730*/  FFMA.FTZ R157, R157, UR10, -R159 ;  /* 0x0000000a9d9d7c23 */ /* 0x000fe2000801089f */
[--C-:B------:R-:W-:Y:S01]  /*16740*/  FFMA.FTZ R57, R57, UR10, -R129.reuse ;  /* 0x0000000a39397c23 */ /* 0x100fe20008010881 */
[----:B------:R-:W-:Y:S01]  /*16750*/  MUFU.EX2 R197, R197 ;  /* 0x000000c500c57308 */ /* 0x000fe20000000800 */
[--C-:B------:R-:W-:Y:S01]  /*16760*/  FFMA.FTZ R126, R126, UR10, -R129.reuse ;  /* 0x0000000a7e7e7c23 */ /* 0x100fe20008010881 */
[C---:B------:R-:W-:Y:S01]  /*16770*/  HMMA.16816.F32.BF16 R20, R52.reuse, R60, R20 ;  /* 0x0000003c3414723c */ /* 0x040fe20000041814 */
[----:B------:R-:W-:Y:S01]  /*16780*/  FFMA.FTZ R127, R127, UR10, -R129 ;  /* 0x0000000a7f7f7c23 */ /* 0x000fe20008010881 */
[----:B------:R-:W-:Y:S04]  /*16790*/  MUFU.EX2 R196, R196 ;  /* 0x000000c400c47308 */ /* 0x000fe80000000800 */
        /* <DEDUP_REMOVED lines=17> */
[----:B------:R-:W4:Y:S04]  /*168b0*/  MUFU.EX2 R150, R150 ;  /* 0x0000009600967308 */ /* 0x000f280000000800 */
[----:B------:R-:W-:Y:S02]  /*168c0*/  MUFU.EX2 R152, R152 ;  /* 0x0000009800987308 */ /* 0x000fe40000000800 */
[C---:B--2---:R-:W-:Y:S02]  /*168d0*/  HMMA.16816.F32.BF16 R44, R52.reuse, R60, R44 ;  /* 0x0000003c342c723c */ /* 0x044fe4000004182c */
[----:B------:R-:W-:Y:S04]  /*168e0*/  MUFU.EX2 R153, R153 ;  /* 0x0000009900997308 */ /* 0x000fe80000000800 */
[----:B------:R-:W-:Y:S02]  /*168f0*/  MUFU.EX2 R186, R186 ;  /* 0x000000ba00ba7308 */ /* 0x000fe40000000800 */
[C---:B------:R-:W-:Y:S01]  /*16900*/  HMMA.16816.F32.BF16 R48, R52.reuse, R62, R48 ;  /* 0x0000003e3430723c */ /* 0x040fe20000041830 */
[----:B------:R-:W2:Y:S01]  /*16910*/  LDSM.16.MT88.4 R60, [R161+0xb800] ;  /* 0x00b80000a13c783b */ /* 0x000ea20000004200 */
[----:B----4-:R-:W-:Y:S01]  /*16920*/  F2FP.BF16.F32.PACK_AB R105, R150, R181 ;  /* 0x000000b59669723e */ /* 0x010fe200000010ff */
[----:B------:R-:W-:Y:S04]  /*16930*/  MUFU.EX2 R134, R134 ;  /* 0x0000008600867308 */ /* 0x000fe80000000800 */
[----:B------:R-:W-:Y:S01]  /*16940*/  MUFU.EX2 R157, R157 ;  /* 0x0000009d009d7308 */ /* 0x000fe20000000800 */
[C---:B---3--:R-:W-:Y:S03]  /*16950*/  HMMA.16816.F32.BF16 R36, R52.reuse, R64, R36 ;  /* 0x000000403424723c */ /* 0x048fe60000041824 */
[----:B------:R-:W-:Y:S05]  /*16960*/  MUFU.EX2 R57, R57 ;  /* 0x0000003900397308 */ /* 0x000fea0000000800 */
        /* <DEDUP_REMOVED lines=60> */
[----:B------:R-:W-:Y:S01]  /*16d30*/  FFMA.FTZ R72, R147, UR10, -R159 ;  /* 0x0000000a93487c23 */ /* 0x000fe2000801089f */
[----:B------:R-:W-:-:S06]  /*16d40*/  FFMA.FTZ R147, R156, UR10, -R129 ;  /* 0x0000000a9c937c23 */ /* 0x000fcc0008010881 */
[C---:B------:R-:W-:Y:S01]  /*16d50*/  HMMA.16816.F32.BF16 R32, R52.reuse, R74, R32 ;  /* 0x0000004a3420723c */ /* 0x040fe20000041820 */
[----:B------:R-:W4:Y:S07]  /*16d60*/  MUFU.EX2 R147, R147 ;  /* 0x0000009300937308 */ /* 0x000f2e0000000800 */
[----:B-1----:R-:W-:Y:S01]  /*16d70*/  HMMA.16816.F32.BF16 R36, R52, R68, R36 ;  /* 0x000000443424723c */ /* 0x002fe20000041824 */
[----:B----4-:R-:W-:-:S07]  /*16d80*/  F2FP.BF16.F32.PACK_AB R107, R147, R152 ;  /* 0x00000098936b723e */ /* 0x010fce00000010ff */
[C---:B------:R-:W-:Y:S01]  /*16d90*/  HMMA.16816.F32.BF16 R40, R52.reuse, R70, R40 ;  /* 0x000000463428723c */ /* 0x040fe20000041828 */
[----:B------:R-:W1:Y:S07]  /*16da0*/  LDSM.16.MT88.4 R68, [R0+0x1400] ;  /* 0x001400000044783b */ /* 0x000e6e0000004200 */
[----:B--2---:R-:W-:Y:S01]  /*16db0*/  HMMA.16816.F32.BF16 R44, R52, R60, R44 ;  /* 0x0000003c342c723c */ /* 0x004fe2000004182c */
[--C-:B------:R-:W-:Y:S01]  /*16dc0*/  FFMA.FTZ R60, R176, UR10, -R159.reuse ;  /* 0x0000000ab03c7c23 */ /* 0x100fe2000801089f */
[----:B------:R-:W-:-:S03]  /*16dd0*/  FFMA.FTZ R176, R158, UR10, -R159 ;  /* 0x0000000a9eb07c23 */ /* 0x000fc6000801089f */
[----:B------:R-:W2:Y:S03]  /*16de0*/  MUFU.EX2 R158, R60 ;  /* 0x0000003c009e7308 */ /* 0x000ea60000000800 */
[----:B------:R-:W-:Y:S01]  /*16df0*/  HMMA.16816.F32.BF16 R48, R52, R62, R48 ;  /* 0x0000003e3430723c */ /* 0x000fe20000041830 */
[----:B------:R-:W4:Y:S01]  /*16e00*/  LDSM.16.MT88.4 R52, [R161+0xa400] ;  /* 0x00a40000a134783b */ /* 0x000f220000004200 */
[----:B------:R-:W5:Y:S01]  /*16e10*/  MUFU.EX2 R176, R176 ;  /* 0x000000b000b07308 */ /* 0x000f620000000800 */
[----:B--2---:R-:W-:Y:S02]  /*16e20*/  F2FP.BF16.F32.PACK_AB R104, R158, R149 ;  /* 0x000000959e68723e */ /* 0x004fe400000010ff */
[----:B------:R-:W2:Y:S01]  /*16e30*/  LDSM.16.MT88.4 R60, [R0+0x3400] ;  /* 0x00340000003c783b */ /* 0x000ea20000004200 */
[----:B-----5:R-:W-:-:S07]  /*16e40*/  F2FP.BF16.F32.PACK_AB R106, R145, R176 ;  /* 0x000000b0916a723e */ /* 0x020fce00000010ff */
[----:B---3--:R-:W-:Y:S01]  /*16e50*/  HMMA.16816.F32.BF16 R20, R104, R64, R20 ;  /* 0x000000406814723c */ /* 0x008fe20000041814 */
[----:B------:R-:W-:-:S04]  /*16e60*/  FADD.FTZ R64, R140, R155 ;  /* 0x0000009b8c407221 */ /* 0x000fc80000010000 */
[----:B------:R-:W-:-:S03]  /*16e70*/  FADD.FTZ R64, R131, R64 ;  /* 0x0000004083407221 */ /* 0x000fc60000010000 */
        /* <DEDUP_REMOVED lines=8> */
[----:B------:R2:W-:Y:S05]  /*16f00*/  MUFU.EX2 R61, R72 ;  /* 0x00000048003d7308 */ /* 0x0005ea0000000800 */
[----:B------:R-:W-:Y:S01]  /*16f10*/  MUFU.EX2 R60, R60 ;  /* 0x0000003c003c7308 */ /* 0x000fe20000000800 */
[----:B------:R-:W-:Y:S01]  /*16f20*/  HMMA.16816.F32.BF16 R32, R104, R62, R32 ;  /* 0x0000003e6820723c */ /* 0x000fe20000041820 */
[--C-:B------:R-:W-:Y:S01]  /*16f30*/  FFMA.FTZ R63, R128, UR10, -R129.reuse ;  /* 0x0000000a803f7c23 */ /* 0x100fe20008010881 */
[----:B------:R-:W-:-:S05]  /*16f40*/  FFMA.FTZ R62, R138, UR10, -R129 ;  /* 0x0000000a8a3e7c23 */ /* 0x000fca0008010881 */
[----:B------:R-:W4:Y:S01]  /*16f50*/  MUFU.EX2 R63, R63 ;  /* 0x0000003f003f7308 */ /* 0x000f220000000800 */
[C---:B------:R-:W-:Y:S01]  /*16f60*/  HMMA.16816.F32.BF16 R24, R104.reuse, R66, R24 ;  /* 0x000000426818723c */ /* 0x040fe20000041818 */
[----:B--2---:R-:W2:Y:S02]  /*16f70*/  LDSM.16.MT88.4 R72, [R0+0x1800] ;  /* 0x001800000048783b */ /* 0x004ea40000004200 */
[----:B------:R-:W-:Y:S05]  /*16f80*/  MUFU.EX2 R62, R62 ;  /* 0x0000003e003e7308 */ /* 0x000fea0000000800 */
[----:B-1----:R-:W-:Y:S01]  /*16f90*/  HMMA.16816.F32.BF16 R44, R104, R4, R44 ;  /* 0x00000004682c723c */ /* 0x002fe2000004182c */
[----:B----4-:R-:W-:-:S07]  /*16fa0*/  F2FP.BF16.F32.PACK_AB R5, R60, R63 ;  /* 0x0000003f3c05723e */ /* 0x010fce00000010ff */
[----:B---3--:R-:W-:Y:S01]  /*16fb0*/  HMMA.16816.F32.BF16 R40, R104, R54, R40 ;  /* 0x000000366828723c */ /* 0x008fe20000041828 */
[--C-:B------:R-:W-:Y:S01]  /*16fc0*/  FFMA.FTZ R55, R136, UR10, -R129.reuse ;  /* 0x0000000a88377c23 */ /* 0x100fe20008010881 */
[----:B------:R-:W1:Y:S01]  /*16fd0*/  MUFU.EX2 R54, R178 ;  /* 0x000000b200367308 */ /* 0x000e620000000800 */
[----:B------:R-:W-:-:S04]  /*16fe0*/  FFMA.FTZ R129, R130, UR10, -R129 ;  /* 0x0000000a82817c23 */ /* 0x000fc80008010881 */
[----:B------:R-:W3:Y:S01]  /*16ff0*/  MUFU.EX2 R55, R55 ;  /* 0x0000003700377308 */ /* 0x000ee20000000800 */
[C---:B------:R-:W-:Y:S03]  /*17000*/  HMMA.16816.F32.BF16 R36, R104.reuse, R52, R36 ;  /* 0x000000346824723c */ /* 0x040fe60000041824 */
[----:B------:R-:W-:Y:S04]  /*17010*/  MUFU.EX2 R53, R151 ;  /* 0x0000009700357308 */ /* 0x000fe80000000800 */
[----:B------:R-:W4:Y:S01]  /*17020*/  MUFU.EX2 R52, R180 ;  /* 0x000000b400347308 */ /* 0x000f220000000800 */
[----:B------:R-:W-:Y:S01]  /*17030*/  HMMA.16816.F32.BF16 R104, R104, R6, R48 ;  /* 0x000000066868723c */ /* 0x000fe20000041830 */
[----:B-1----:R-:W-:-:S02]  /*17040*/  F2FP.BF16.F32.PACK_AB R4, R54, R61 ;  /* 0x0000003d3604723e */ /* 0x002fc400000010ff */
[----:B------:R-:W-:Y:S01]  /*17050*/  MUFU.EX2 R2, R129 ;  /* 0x0000008100027308 */ /* 0x000fe20000000800 */
[----:B---3--:R-:W-:Y:S02]  /*17060*/  F2FP.BF16.F32.PACK_AB R7, R55, R62 ;  /* 0x0000003e3707723e */ /* 0x008fe400000010ff */
[----:B----4-:R-:W-:Y:S02]  /*17070*/  F2FP.BF16.F32.PACK_AB R6, R52, R53 ;  /* 0x000000353406723e */ /* 0x010fe400000010ff */
[----:B------:R-:W-:-:S05]  /*17080*/  IADD3 R180, PT, PT, R56, -0x3, RZ ;  /* 0xfffffffd38b47810 */ /* 0x000fca0007ffe0ff */
        /* <DEDUP_REMOVED lines=9> */
[----:B------:R-:W3:Y:S01]  /*17120*/  MUFU.EX2 R21, R127 ;  /* 0x0000007f00157308 */ /* 0x000ee20000000800 */
[----:B--2---:R-:W-:Y:S01]  /*17130*/  HMMA.16816.F32.BF16 R68, R4, R72, R12 ;  /* 0x000000480444723c */ /* 0x004fe2000004180c */
[----:B------:R-:W-:Y:S01]  /*17140*/  FADD.FTZ R123, R123, R22 ;  /* 0x000000167b7b7221 */ /* 0x000fe20000010000 */
[----:B------:R-:W-:Y:S01]  /*17150*/  FADD.FTZ R124, R124, R23 ;  /* 0x000000177c7c7221 */ /* 0x000fe20000010000 */
[----:B------:R-:W2:Y:S02]  /*17160*/  LDSM.16.MT88.4 R12, [R161+0xac00] ;  /* 0x00ac0000a10c783b */ /* 0x000ea40000004200 */
[----:B------:R-:W-:Y:S01]  /*17170*/  FADD.FTZ R123, R120, R123 ;  /* 0x0000007b787b7221 */ /* 0x000fe20000010000 */
[----:B------:R-:W-:-:S02]  /*17180*/  FADD.FTZ R121, R121, R124 ;  /* 0x0000007c79797221 */ /* 0x000fc40000010000 */
        /* <DEDUP_REMOVED lines=67> */
[----:B------:R-:W-:Y:S01]  /*175c0*/  FADD.FTZ R184, R157, R134 ;  /* 0x000000869db87221 */ /* 0x000fe20000010000 */
[----:B------:R-:W-:-:S04]  /*175d0*/  MOV R2, R59 ;  /* 0x0000003b00027202 */ /* 0x000fc80000000f00 */
        /* <DEDUP_REMOVED lines=11> */
.L_x_2040:
        /* <DEDUP_REMOVED lines=17> */
[----:B------:R-:W3:Y:S01]  /*177a0*/  LDCU.64 UR8, c[0x0][0x3a0] ;  /* 0x00007400ff0877ac */ /* 0x000ee20008000a00 */
[----:B------:R-:W4:Y:S09]  /*177b0*/  LDCU.64 UR10, c[0x0][0x3a8] ;  /* 0x00007500ff0a77ac */ /* 0x000f320008000a00 */
.L_x_2050:
        /* <DEDUP_REMOVED lines=76> */
.L_x_2047:
        /* <DEDUP_REMOVED lines=15> */
[----:B------:R-:W-:Y:S02]  /*17d70*/  IADD3 R6, P0, PT, R0, R10, RZ ;  /* 0x0000000a00067210 */ /* 0x000fe40007f1e0ff */
[----:B------:R-:W-:Y:S02]  /*17d80*/  ISETP.NE.AND P1, PT, R180, 0x1, PT ;  /* 0x00000001b400780c */ /* 0x000fe40003f25270 */
[----:B------:R-:W-:Y:S02]  /*17d90*/  IADD3.X R7, PT, PT, R7, R11, RZ, P0, !PT ;  /* 0x0000000b07077210 */ /* 0x000fe400007fe4ff */
[----:B------:R-:W-:Y:S04]  /*17da0*/  LOP3.LUT P0, RZ, R160, 0x4, RZ, 0xc0, !PT ;  /* 0x00000004a0ff7812 */ /* 0x000fe8000780c0ff */
[----:B------:R-:W-:Y:S04]  /*17db0*/  SEL R120, R120, 0xffffffe0, !P0 ;  /* 0xffffffe078787807 */ /* 0x000fe80004000000 */
        /* <DEDUP_REMOVED lines=292> */
.L_x_2049:
        /* <DEDUP_REMOVED lines=69> */
.L_x_2048:
[----:B------:R-:W-:Y:S02]  /*19450*/  I2FP.F32.U32 R0, R179 ;  /* 0x000000b300007245 */ /* 0x000fe40000201000 */
[C---:B------:R-:W-:Y:S02]  /*19460*/  IADD3 R2, PT, PT, R179.reuse, -0x3f, RZ ;  /* 0xffffffc1b3027810 */ /* 0x040fe40007ffe0ff */
[----:B-1----:R-:W-:Y:S01]  /*19470*/  IADD3 R125, PT, PT, R179, -0x38, RZ ;  /* 0xffffffc8b37d7810 */ /* 0x002fe20007ffe0ff */
[CC--:B------:R-:W-:Y:S01]  /*19480*/  FFMA.FTZ R36, R3.reuse, R0.reuse, R36 ;  /* 0x0000000003247223 */ /* 0x0c0fe20000010024 */
[----:B------:R-:W-:Y:S01]  /*19490*/  FFMA.FTZ R38, R3, R0, R38 ;  /* 0x0000000003267223 */ /* 0x000fe20000010026 */
[----:B------:R-:W-:Y:S02]  /*194a0*/  IADD3 R0, PT, PT, R179, -0x37, RZ ;  /* 0xffffffc9b3007810 */ /* 0x000fe40007ffe0ff */
[----:B------:R-:W-:Y:S02]  /*194b0*/  I2FP.F32.U32 R2, R2 ;  /* 0x0000000200027245 */ /* 0x000fe40000201000 */
[----:B------:R-:W-:Y:S02]  /*194c0*/  I2FP.F32.U32 R0, R0 ;  /* 0x0000000000007245 */ /* 0x000fe40000201000 */
[----:B------:R-:W-:Y:S01]  /*194d0*/  I2FP.F32.U32 R125, R125 ;  /* 0x0000007d007d7245 */ /* 0x000fe20000201000 */
[CC--:B------:R-:W-:Y:S01]  /*194e0*/  FFMA.FTZ R5, R3.reuse, R2.reuse, R5 ;  /* 0x0000000203057223 */ /* 0x0c0fe20000010005 */
[C---:B------:R-:W-:Y:S01]  /*194f0*/  FFMA.FTZ R7, R3.reuse, R2, R7 ;  /* 0x0000000203077223 */ /* 0x040fe20000010007 */
[CC--:B------:R-:W-:Y:S01]  /*19500*/  FFMA.FTZ R9, R3.reuse, R0.reuse, R9 ;  /* 0x0000000003097223 */ /* 0x0c0fe20000010009 */
[----:B------:R-:W-:Y:S01]  /*19510*/  FFMA.FTZ R11, R3, R0, R11 ;  /* 0x00000000030b7223 */ /* 0x000fe2000001000b */
[----:B------:R-:W-:Y:S01]  /*19520*/  IADD3 R2, PT, PT, R179, -0x2f, RZ ;  /* 0xffffffd1b3027810 */ /* 0x000fe20007ffe0ff */
[-C--:B------:R-:W-:Y:S01]  /*19530*/  FFMA.FTZ R8, R3, R125.reuse, R8 ;  /* 0x0000007d03087223 */ /* 0x080fe20000010008 */
[----:B------:R-:W-:Y:S01]  /*19540*/  IADD3 R0, PT, PT, R179, -0x27, RZ ;  /* 0xffffffd9b3007810 */ /* 0x000fe20007ffe0ff */
[----:B------:R-:W-:Y:S01]  /*19550*/  FFMA.FTZ R10, R3, R125, R10 ;  /* 0x0000007d030a7223 */ /* 0x000fe2000001000a */
[----:B------:R-:W-:Y:S02]  /*19560*/  I2FP.F32.U32 R2, R2 ;  /* 0x0000000200027245 */ /* 0x000fe40000201000 */
[----:B------:R-:W-:Y:S02]  /*19570*/  I2FP.F32.U32 R0, R0 ;  /* 0x0000000000007245 */ /* 0x000fe40000201000 */
[----:B------:R-:W-:Y:S01]  /*19580*/  IADD3 R127, PT, PT, R179, -0x40, RZ ;  /* 0xffffffc0b37f7810 */ /* 0x000fe20007ffe0ff */
[CC--:B------:R-:W-:Y:S01]  /*19590*/  FFMA.FTZ R13, R3.reuse, R2.reuse, R13 ;  /* 0x00000002030d7223 */ /* 0x0c0fe2000001000d */
[C---:B------:R-:W-:Y:S01]  /*195a0*/  FFMA.FTZ R15, R3.reuse, R2, R15 ;  /* 0x00000002030f7223 */ /* 0x040fe2000001000f */
[CC--:B------:R-:W-:Y:S01]  /*195b0*/  FFMA.FTZ R17, R3.reuse, R0.reuse, R17 ;  /* 0x0000000003117223 */ /* 0x0c0fe20000010011 */
[----:B------:R-:W-:Y:S01]  /*195c0*/  FFMA.FTZ R19, R3, R0, R19 ;  /* 0x0000000003137223 */ /* 0x000fe20000010013 */
[C---:B------:R-:W-:Y:S02]  /*195d0*/  IADD3 R2, PT, PT, R179.reuse, -0x1f, RZ ;  /* 0xffffffe1b3027810 */ /* 0x040fe40007ffe0ff */
        /* <DEDUP_REMOVED lines=19> */
[C---:B------:R-:W-:Y:S02]  /*19710*/  IADD3 R2, PT, PT, R179.reuse, 0x1, RZ ;  /* 0x00000001b3027810 */ /* 0x040fe40007ffe0ff */
[----:B------:R-:W-:Y:S02]  /*19720*/  IADD3 R0, PT, PT, R179, 0x9, RZ ;  /* 0x00000009b3007810 */ /* 0x000fe40007ffe0ff */
[----:B------:R-:W-:Y:S02]  /*19730*/  I2FP.F32.U32 R2, R2 ;  /* 0x0000000200027245 */ /* 0x000fe40000201000 */
[----:B------:R-:W-:Y:S02]  /*19740*/  I2FP.F32.U32 R0, R0 ;  /* 0x0000000000007245 */ /* 0x000fe40000201000 */
[----:B------:R-:W-:Y:S01]  /*19750*/  I2FP.F32.U32 R125, R125 ;  /* 0x0000007d007d7245 */ /* 0x000fe20000201000 */
[CC--:B------:R-:W-:Y:S01]  /*19760*/  FFMA.FTZ R39, R3.reuse, R2.reuse, R39 ;  /* 0x0000000203277223 */ /* 0x0c0fe20000010027 */
[----:B------:R-:W-:Y:S01]  /*19770*/  FFMA.FTZ R37, R3, R2, R37 ;  /* 0x0000000203257223 */ /* 0x000fe20000010025 */
[----:B------:R-:W-:Y:S01]  /*19780*/  IADD3 R127, PT, PT, R179, -0x30, RZ ;  /* 0xffffffd0b37f7810 */ /* 0x000fe20007ffe0ff */
[CC--:B------:R-:W-:Y:S01]  /*19790*/  FFMA.FTZ R41, R3.reuse, R0.reuse, R41 ;  /* 0x0000000003297223 */ /* 0x0c0fe20000010029 */
[----:B------:R-:W-:Y:S01]  /*197a0*/  FFMA.FTZ R43, R3, R0, R43 ;  /* 0x00000000032b7223 */ /* 0x000fe2000001002b */
[----:B------:R-:W-:Y:S01]  /*197b0*/  IADD3 R2, PT, PT, R179, 0x11, RZ ;  /* 0x00000011b3027810 */ /* 0x000fe20007ffe0ff */
[-C--:B------:R-:W-:Y:S01]  /*197c0*/  FFMA.FTZ R16, R3, R125.reuse, R16 ;  /* 0x0000007d03107223 */ /* 0x080fe20000010010 */
[----:B------:R-:W-:Y:S01]  /*197d0*/  IADD3 R0, PT, PT, R179, 0x19, RZ ;  /* 0x00000019b3007810 */ /* 0x000fe20007ffe0ff */
[----:B------:R-:W-:Y:S01]  /*197e0*/  FFMA.FTZ R18, R3, R125, R18 ;  /* 0x0000007d03127223 */ /* 0x000fe20000010012 */
[----:B------:R-:W-:Y:S02]  /*197f0*/  I2FP.F32.U32 R127, R127 ;  /* 0x0000007f007f7245 */ /* 0x000fe40000201000 */
[----:B------:R-:W-:Y:S02]  /*19800*/  I2FP.F32.U32 R2, R2 ;  /* 0x0000000200027245 */ /* 0x000fe40000201000 */
[----:B------:R-:W-:Y:S01]  /*19810*/  IADD3 R125, PT, PT, R179, -0x18, RZ ;  /* 0xffffffe8b37d7810 */ /* 0x000fe20007ffe0ff */
[CC--:B------:R-:W-:Y:S01]  /*19820*/  FFMA.FTZ R12, R3.reuse, R127.reuse, R12 ;  /* 0x0000007f030c7223 */ /* 0x0c0fe2000001000c */
[----:B------:R-:W-:Y:S01]  /*19830*/  I2FP.F32.U32 R0, R0 ;  /* 0x0000000000007245 */ /* 0x000fe20000201000 */
[----:B------:R-:W-:Y:S01]  /*19840*/  FFMA.FTZ R14, R3, R127, R14 ;  /* 0x0000007f030e7223 */ /* 0x000fe2000001000e */
[----:B------:R-:W-:Y:S01]  /*19850*/  IADD3 R120, PT, PT, R179, 0x21, RZ ;  /* 0x00000021b3787810 */ /* 0x000fe20007ffe0ff */
[CC--:B------:R-:W-:Y:S01]  /*19860*/  FFMA.FTZ R45, R3.reuse, R2.reuse, R45 ;  /* 0x00000002032d7223 */ /* 0x0c0fe2000001002d */
[----:B------:R-:W-:Y:S01]  /*19870*/  I2FP.F32.U32 R125, R125 ;  /* 0x0000007d007d7245 */ /* 0x000fe20000201000 */
[----:B------:R-:W-:Y:S01]  /*19880*/  FFMA.FTZ R47, R3, R2, R47 ;  /* 0x00000002032f7223 */ /* 0x000fe2000001002f */
[----:B------:R-:W-:Y:S01]  /*19890*/  IADD3 R127, PT, PT, R179, -0x20, RZ ;  /* 0xffffffe0b37f7810 */ /* 0x000fe20007ffe0ff */
[----:B------:R-:W-:Y:S01]  /*198a0*/  FFMA.FTZ R49, R3, R0, R49 ;  /* 0x0000000003317223 */ /* 0x000fe20000010031 */
[----:B------:R-:W-:Y:S01]  /*198b0*/  FMNMX3.FTZ R122, R121, R4, R5, !PT ;  /* 0x00000004797a7276 */ /* 0x000fe20007810005 */
[----:B------:R-:W-:Y:S01]  /*198c0*/  FFMA.FTZ R51, R3, R0, R51 ;  /* 0x0000000003337223 */ /* 0x000fe20000010033 */
        /* <DEDUP_REMOVED lines=10> */
[-C--:B------:R-:W-:Y:S01]  /*19970*/  FFMA.FTZ R20, R3, R127.reuse, R20 ;  /* 0x0000007f03147223 */ /* 0x080fe20000010014 */
[----:B------:R-:W-:Y:S01]  /*19980*/  IADD3 R125, PT, PT, R179, -0x8, RZ ;  /* 0xfffffff8b37d7810 */ /* 0x000fe20007ffe0ff */
[C---:B------:R-:W-:Y:S01]  /*19990*/  FFMA.FTZ R22, R3.reuse, R127, R22 ;  /* 0x0000007f03167223 */ /* 0x040fe20000010016 */
[----:B------:R-:W-:Y:S01]  /*199a0*/  FMNMX3.FTZ R120, R120, R10, R11, !PT ;  /* 0x0000000a78787276 */ /* 0x000fe2000781000b */
[C---:B------:R-:W-:Y:S01]  /*199b0*/  FFMA.FTZ R52, R3.reuse, R2, R52 ;  /* 0x0000000203347223 */ /* 0x040fe20000010034 */
[----:B------:R-:W-:Y:S01]  /*199c0*/  FMNMX3.FTZ R122, R122, R12, R13, !PT ;  /* 0x0000000c7a7a7276 */ /* 0x000fe2000781000d */
[----:B------:R-:W-:Y:S01]  /*199d0*/  FFMA.FTZ R54, R3, R2, R54 ;  /* 0x0000000203367223 */ /* 0x000fe20000010036 */
[----:B------:R-:W-:Y:S02]  /*199e0*/  IADD3 R127, PT, PT, R179, -0x10, RZ ;  /* 0xfffffff0b37f7810 */ /* 0x000fe40007ffe0ff */
[----:B------:R-:W-:Y:S02]  /*199f0*/  I2FP.F32.U32 R125, R125 ;  /* 0x0000007d007d7245 */ /* 0x000fe40000201000 */
[----:B------:R-:W-:Y:S02]  /*19a00*/  FMNMX3.FTZ R2, R120, R14, R15, !PT ;  /* 0x0000000e78027276 */ /* 0x000fe4000781000f */
[----:B------:R-:W-:Y:S01]  /*19a10*/  FMNMX3.FTZ R120, R122, R16, R17, !PT ;  /* 0x000000107a787276 */ /* 0x000fe20007810011 */
[C---:B------:R-:W-:Y:S01]  /*19a20*/  FFMA.FTZ R32, R3.reuse, R125, R32 ;  /* 0x0000007d03207223 */ /* 0x040fe20000010020 */
[----:B------:R-:W-:Y:S01]  /*19a30*/  I2FP.F32.U32 R127, R127 ;  /* 0x0000007f007f7245 */ /* 0x000fe20000201000 */
[----:B------:R-:W-:Y:S01]  /*19a40*/  FFMA.FTZ R34, R3, R125, R34 ;  /* 0x0000007d03227223 */ /* 0x000fe20000010022 */
        /* <DEDUP_REMOVED lines=11> */
[----:B------:R-:W-:Y:S01]  /*19b00*/  FFMA.FTZ R40, R3, R125, R40 ;  /* 0x0000007d03287223 */ /* 0x000fe20000010028 */
        /* <DEDUP_REMOVED lines=10> */
[-C--:B------:R-:W-:Y:S01]  /*19bb0*/  FFMA.FTZ R48, R3, R125.reuse, R48 ;  /* 0x0000007d03307223 */ /* 0x080fe20000010030 */
[----:B------:R-:W-:Y:S01]  /*19bc0*/  IADD3 R122, PT, PT, R179, 0x28, RZ ;  /* 0x00000028b37a7810 */ /* 0x000fe20007ffe0ff */
[C---:B------:R-:W-:Y:S01]  /*19bd0*/  FFMA.FTZ R50, R3.reuse, R125, R50 ;  /* 0x0000007d03327223 */ /* 0x040fe20000010032 */
[----:B------:R-:W-:Y:S01]  /*19be0*/  FMNMX3.FTZ R2, R2, R34, R35, !PT ;  /* 0x0000002202027276 */ /* 0x000fe20007810023 */
[CC--:B------:R-:W-:Y:S01]  /*19bf0*/  FFMA.FTZ R57, R3.reuse, R0.reuse, R57 ;  /* 0x0000000003397223 */ /* 0x0c0fe20000010039 */
[C---:B------:R-:W-:Y:S01]  /*19c00*/  FFMA.FTZ R59, R3.reuse, R0, R59 ;  /* 0x00000000033b7223 */ /* 0x040fe2000001003b */
[----:B------:R-:W-:Y:S01]  /*19c10*/  FMNMX3.FTZ R120, R120, R40, R41, !PT ;  /* 0x0000002878787276 */ /* 0x000fe20007810029 */
[----:B------:R-:W-:Y:S01]  /*19c20*/  FFMA.FTZ R46, R3, R127, R46 ;  /* 0x0000007f032e7223 */ /* 0x000fe2000001002e */
[----:B------:R-:W-:Y:S02]  /*19c30*/  I2FP.F32.U32 R122, R122 ;  /* 0x0000007a007a7245 */ /* 0x000fe40000201000 */
[----:B------:R-:W-:Y:S02]  /*19c40*/  IADD3 R125, PT, PT, R179, 0x30, RZ ;  /* 0x00000030b37d7810 */ /* 0x000fe40007ffe0ff */
[----:B------:R-:W-:Y:S01]  /*19c50*/  FMNMX3.FTZ R0, R2, R38, R39, !PT ;  /* 0x0000002602007276 */ /* 0x000fe20007810027 */
[C---:B------:R-:W-:Y:S01]  /*19c60*/  FFMA.FTZ R56, R3.reuse, R122, R56 ;  /* 0x0000007a03387223 */ /* 0x040fe20000010038 */
[----:B------:R-:W-:Y:S01]  /*19c70*/  FMNMX3.FTZ R120, R120, R44, R45, !PT ;  /* 0x0000002c78787276 */ /* 0x000fe2000781002d */
[----:B------:R-:W-:Y:S01]  /*19c80*/  FFMA.FTZ R58, R3, R122, R58 ;  /* 0x0000007a033a7223 */ /* 0x000fe2000001003a */
[----:B------:R-:W-:Y:S02]  /*19c90*/  I2FP.F32.U32 R125, R125 ;  /* 0x0000007d007d7245 */ /* 0x000fe40000201000 */
[----:B------:R-:W-:Y:S02]  /*19ca0*/  FMNMX3.FTZ R0, R0, R42, R43, !PT ;  /* 0x0000002a00007276 */ /* 0x000fe4000781002b */
[----:B------:R-:W-:Y:S01]  /*19cb0*/  IADD3 R122, PT, PT, R179, 0x31, RZ ;  /* 0x00000031b37a7810 */ /* 0x000fe20007ffe0ff */
[CC--:B------:R-:W-:Y:S01]  /*19cc0*/  FFMA.FTZ R62, R3.reuse, R125.reuse, R62 ;  /* 0x0000007d033e7223 */ /* 0x0c0fe2000001003e */
[----:B------:R-:W-:Y:S01]  /*19cd0*/  FMNMX3.FTZ R120, R120, R48, R49, !PT ;  /* 0x0000003078787276 */ /* 0x000fe20007810031 */
[----:B------:R-:W-:Y:S01]  /*19ce0*/  FFMA.FTZ R60, R3, R125, R60 ;  /* 0x0000007d033c7223 */ /* 0x000fe2000001003c */
        /* <DEDUP_REMOVED lines=466> */
.L_x_2046:
[----:B------:R-:W1:Y:S01]  /*1ba10*/  SHFL.BFLY PT, R4, R183, 0x2, 0x1f ;  /* 0x0c401f00b7047f89 */ /* 0x000e6200000e0000 */
[----:B------:R-:W2:Y:S01]  /*1ba20*/  S2UR UR4, SR_CgaCtaId ;  /* 0x00000000000479c3 */ /* 0x000ea20000008800 */
[----:B------:R-:W-:Y:S01]  /*1ba30*/  SHF.L.U32 R5, R160, 0x3, RZ ;  /* 0x00000003a0057819 */ /* 0x000fe200000006ff */
[----:B------:R-:W-:Y:S01]  /*1ba40*/  UMOV UR5, 0x400 ;  /* 0x0000040000057882 */ /* 0x000fe20000000000 */
[----:B------:R-:W3:Y:S01]  /*1ba50*/  SHFL.BFLY PT, R3, R184, 0x2, 0x1f ;  /* 0x0c401f00b8037f89 */ /* 0x000ee200000e0000 */
[----:B------:R-:W-:Y:S01]  /*1ba60*/  ISETP.NE.AND P1, PT, R168, -0x1, PT ;  /* 0xffffffffa800780c */ /* 0x000fe20003f25270 */
[----:B------:R-:W4:Y:S01]  /*1ba70*/  LDCU.64 UR8, c[0x0][0x408] ;  /* 0x00008100ff0877ac */ /* 0x000f220008000a00 */
[----:B------:R-:W-:Y:S01]  /*1ba80*/  LOP3.LUT P5, RZ, R160, 0x3, RZ, 0xc0, !PT ;  /* 0x00000003a0ff7812 */ /* 0x000fe200078ac0ff */
[----:B------:R-:W-:Y:S01]  /*1ba90*/  BSSY.RECONVERGENT B0, `(.L_x_2051) ;  /* 0x00000ab000007945 */ /* 0x000fe20003800200 */
[----:B------:R-:W5:Y:S01]  /*1baa0*/  LDC R12, c[0x0][0x434] ;  /* 0x00010d00ff0c7b82 */ /* 0x000f620000000800 */
[----:B-1----:R-:W-:Y:S01]  /*1bab0*/  FADD.FTZ R11, R4, R183 ;  /* 0x000000b7040b7221 */ /* 0x002fe20000010000 */
[----:B------:R-:W-:Y:S01]  /*1bac0*/  SHF.L.U32 R4, R160, 0x1, RZ ;  /* 0x00000001a0047819 */ /* 0x000fe200000006ff */
[----:B--2---:R-:W-:Y:S01]  /*1bad0*/  ULEA UR4, UR4, UR5, 0x18 ;  /* 0x0000000504047291 */ /* 0x004fe2000f8ec0ff */
[----:B---3--:R-:W-:-:S02]  /*1bae0*/  FADD.FTZ R10, R3, R184 ;  /* 0x000000b8030a7221 */ /* 0x008fc40000010000 */
[----:B------:R-:W1:Y:S01]  /*1baf0*/  SHFL.BFLY PT, R6, R11, 0x1, 0x1f ;  /* 0x0c201f000b067f89 */ /* 0x000e6200000e0000 */
[----:B------:R-:W-:Y:S02]  /*1bb00*/  SHF.L.U32 R3, R160, 0x4, RZ ;  /* 0x00000004a0037819 */ /* 0x000fe400000006ff */
[----:B------:R-:W-:Y:S01]  /*1bb10*/  LOP3.LUT R4, R4, 0x6, RZ, 0xc0, !PT ;  /* 0x0000000604047812 */ /* 0x000fe200078ec0ff */
[----:B------:R-:W2:Y:S03]  /*1bb20*/  SHFL.BFLY PT, R7, R10, 0x1, 0x1f ;  /* 0x0c201f000a077f89 */ /* 0x000ea600000e0000 */
[----:B------:R-:W-:Y:S02]  /*1bb30*/  LOP3.LUT R4, R4, 0x3e00, R3, 0xf8, !PT ;  /* 0x00003e0004047812 */ /* 0x000fe400078ef803 */
[----:B------:R-:W-:Y:S02]  /*1bb40*/  LOP3.LUT R3, R5, 0xc0, RZ, 0xc0, !PT ;  /* 0x000000c005037812 */ /* 0x000fe400078ec0ff */
[----:B------:R-:W-:-:S02]  /*1bb50*/  LOP3.LUT R4, R4, 0x20, R5, 0xf8, !PT ;  /* 0x0000002004047812 */ /* 0x000fc400078ef805 */
[----:B------:R-:W-:Y:S01]  /*1bb60*/  LOP3.LUT R3, R3, 0x18, R160, 0xf8, !PT ;  /* 0x0000001803037812 */ /* 0x000fe200078ef8a0 */
[----:B------:R-:W3:Y:S03]  /*1bb70*/  LDC.U8 R5, c[0x0][0x548] ;  /* 0x00015200ff057b82 */ /* 0x000ee60000000000 */
[----:B------:R-:W-:Y:S02]  /*1bb80*/  LOP3.LUT R3, R4, R3, RZ, 0xfc, !PT ;  /* 0x0000000304037212 */ /* 0x000fe400078efcff */
[----:B------:R-:W-:Y:S02]  /*1bb90*/  SHF.L.U32 R4, R160, 0x2, RZ ;  /* 0x00000002a0047819 */ /* 0x000fe400000006ff */
[----:B------:R-:W-:Y:S01]  /*1bba0*/  LEA R3, R3, UR4, 0x1 ;  /* 0x0000000403037c11 */ /* 0x000fe2000f8e08ff */
[----:B-1----:R-:W-:Y:S01]  /*1bbb0*/  FADD.FTZ R6, R11, R6 ;  /* 0x000000060b067221 */ /* 0x002fe20000010000 */
[----:B--2---:R-:W-:-:S03]  /*1bbc0*/  FADD.FTZ R7, R10, R7 ;  /* 0x000000070a077221 */ /* 0x004fc60000010000 */
[----:B------:R-:W1:Y:S01]  /*1bbd0*/  MUFU.RCP R8, R6 ;  /* 0x0000000600087308 */ /* 0x000e620000001000 */
[----:B------:R-:W-:Y:S02]  /*1bbe0*/  FSETP.NE.FTZ.AND P3, PT, R6, RZ, PT ;  /* 0x000000ff0600720b */ /* 0x000fe40003f75000 */
[----:B------:R-:W-:-:S05]  /*1bbf0*/  FSETP.NE.FTZ.AND P4, PT, R7, RZ, PT ;  /* 0x000000ff0700720b */ /* 0x000fca0003f95000 */
[----:B------:R-:W2:Y:S01]  /*1bc00*/  MUFU.RCP R9, R7 ;  /* 0x0000000700097308 */ /* 0x000ea20000001000 */
[----:B---3--:R-:W-:-:S04]  /*1bc10*/  ISETP.NE.AND P2, PT, R5, RZ, PT ;  /* 0x000000ff0500720c */ /* 0x008fc80003f45270 */
[----:B------:R-:W-:-:S03]  /*1bc20*/  ISETP.NE.OR P0, PT, R168, -0x1, !P2 ;  /* 0xffffffffa800780c */ /* 0x000fc60005705670 */
[----:B------:R-:W-:Y:S01]  /*1bc30*/  @P3 MUFU.LG2 R6, R6 ;  /* 0x0000000600063308 */ /* 0x000fe20000000c00 */
[----:B------:R-:W3:Y:S01]  /*1bc40*/  @P4 LDC R21, c[0x0][0x458] ;  /* 0x00011600ff154b82 */ /* 0x000ee20000000800 */
[----:B-1----:R-:W-:-:S05]  /*1bc50*/  FSEL R8, R8, 1, P3 ;  /* 0x3f80000008087808 */ /* 0x002fca0001800000 */
[C---:B------:R-:W-:Y:S01]  /*1bc60*/  FMUL.FTZ R114, R8.reuse, R114 ;  /* 0x0000007208727220 */ /* 0x040fe20000410000 */
        /* <DEDUP_REMOVED lines=72> */
[----:B------:R-:W2:Y:S01]  /*1c0f0*/  @P4 MUFU.LG2 R7, R7 ;  /* 0x0000000700074308 */ /* 0x000ea20000000c00 */
[----:B------:R-:W-:Y:S01]  /*1c100*/  F2FP.BF16.F32.PACK_AB R90, R91, R90 ;  /* 0x0000005a5b5a723e */ /* 0x000fe200000010ff */
[----:B------:R-:W-:Y:S01]  /*1c110*/  STS [R11+0x210], R110 ;  /* 0x0002106e0b007388 */ /* 0x000fe20000000800 */
[----:B------:R-:W-:Y:S01]  /*1c120*/  F2FP.BF16.F32.PACK_AB R92, R93, R92 ;  /* 0x0000005c5d5c723e */ /* 0x000fe200000010ff */
[----:B------:R-:W4:Y:S01]  /*1c130*/  @!P2 LDC R10, c[0x0][0x3e0] ;  /* 0x0000f800ff0aab82 */ /* 0x000f220000000800 */
        /* <DEDUP_REMOVED lines=11> */
[----:B------:R-:W5:Y:S01]  /*1c1f0*/  @P1 LDC.64 R8, c[0x0][0x408] ;  /* 0x00010200ff081b82 */ /* 0x000f620000000a00 */
[----:B--2---:R-:W-:-:S02]  /*1c200*/  @P4 FMUL.FTZ R7, R7, 0.69314718246459960938 ;  /* 0x3f31721807074820 */ /* 0x004fc40000410000 */
[----:B------:R-:W-:Y:S04]  /*1c210*/  STS [R3+0x1000], R76 ;  /* 0x0010004c03007388 */ /* 0x000fe80000000800 */
[----:B------:R-:W-:Y:S04]  /*1c220*/  STS [R3+0x1200], R78 ;  /* 0x0012004e03007388 */ /* 0x000fe80000000800 */
[----:B------:R-:W-:Y:S04]  /*1c230*/  STS [R11+0x1010], R80 ;  /* 0x001010500b007388 */ /* 0x000fe80000000800 */
[----:B------:R-:W-:Y:S04]  /*1c240*/  STS [R11+0x1210], R82 ;  /* 0x001210520b007388 */ /* 0x000fe80000000800 */
[----:B------:R-:W-:Y:S04]  /*1c250*/  STS [R13+0x1020], R84 ;  /* 0x001020540d007388 */ /* 0x000fe80000000800 */
[----:B------:R-:W-:Y:S01]  /*1c260*/  STS [R13+0x1220], R86 ;  /* 0x001220560d007388 */ /* 0x000fe20000000800 */
[----:B-----5:R-:W-:Y:S01]  /*1c270*/  @P1 IMAD.WIDE.U32 R22, R168, R8, RZ ;  /* 0x00000008a8161225 */ /* 0x020fe200078e00ff */
        /* <DEDUP_REMOVED lines=12> */
[----:B--2---:R-:W2:Y:S01]  /*1c340*/  @P3 LDC R11, c[0x0][0x458] ;  /* 0x00011600ff0b3b82 */ /* 0x004ea20000000800 */
[----:B------:R-:W2:Y:S07]  /*1c350*/  S2R R3, SR_TID.X ;  /* 0x0000000000037919 */ /* 0x000eae0000002100 */
[----:B-----5:R-:W5:Y:S01]  /*1c360*/  @P2 LDC R13, c[0x0][0x454] ;  /* 0x00011500ff0d2b82 */ /* 0x020f620000000800 */
[----:B-1----:R-:W-:Y:S01]  /*1c370*/  @!P1 IMAD.WIDE.U32 R14, R169, R4, RZ ;  /* 0x00000004a90e9225 */ /* 0x002fe200078e00ff */
[----:B------:R-:W-:-:S03]  /*1c380*/  MOV R4, 0x7f800000 ;  /* 0x7f80000000047802 */ /* 0x000fc60000000f00 */
[----:B---3--:R-:W-:Y:S01]  /*1c390*/  @P4 FFMA.FTZ R4, R2, R21, R7 ;  /* 0x0000001502044223 */ /* 0x008fe20000010007 */
[----:B------:R1:W3:Y:S01]  /*1c3a0*/  LDS.128 R16, [R177+0x800] ;  /* 0x00080000b1107984 */ /* 0x0002e20000000c00 */
[C---:B------:R-:W-:Y:S02]  /*1c3b0*/  @!P1 IMAD R5, R169.reuse, R5, R15 ;  /* 0x00000005a9059224 */ /* 0x040fe400078e020f */
[----:B------:R-:W-:Y:S01]  /*1c3c0*/  @P3 FMUL.FTZ R15, R6, 0.69314718246459960938 ;  /* 0x3f317218060f3820 */ /* 0x000fe20000410000 */
[----:B------:R-:W-:Y:S02]  /*1c3d0*/  @P1 IMAD R5, R168, R9, R23 ;  /* 0x00000009a8051224 */ /* 0x000fe400078e0217 */
[C---:B----4-:R-:W-:Y:S02]  /*1c3e0*/  @!P2 IMAD R9, R169.reuse, R10, R174 ;  /* 0x0000000aa909a224 */ /* 0x050fe400078e02ae */
[----:B--2---:R-:W-:Y:S01]  /*1c3f0*/  @P3 FFMA.FTZ R8, R0, R11, R15 ;  /* 0x0000000b00083223 */ /* 0x004fe2000001000f */
[----:B------:R-:W-:-:S02]  /*1c400*/  @!P0 IMAD R168, R169, R12, RZ ;  /* 0x0000000ca9a88224 */ /* 0x000fc400078e02ff */
[----:B------:R-:W-:Y:S02]  /*1c410*/  @!P2 IMAD R9, R9, R12, RZ ;  /* 0x0000000c0909a224 */ /* 0x000fe400078e02ff */
[----:B-----5:R-:W-:Y:S01]  /*1c420*/  @P2 IMAD R9, R174, R13, R168 ;  /* 0x0000000dae092224 */ /* 0x020fe200078e02a8 */
[----:B------:R-:W-:Y:S01]  /*1c430*/  SHF.R.U32.HI R3, RZ, 0x2, R3 ;  /* 0x00000002ff037819 */ /* 0x000fe20000011603 */
        /* <DEDUP_REMOVED lines=16> */
.L_x_2052:
[----:B------:R-:W-:Y:S05]  /*1c540*/  BSYNC.RECONVERGENT B0 ;  /* 0x0000000000007941 */ /* 0x000fea0003800200 */
.L_x_2051:
[----:B-1----:R-:W-:Y:S01]  /*1c550*/  MOV R6, R118 ;  /* 0x0000007600067202 */ /* 0x002fe20000000f00 */
[----:B------:R1:W2:Y:S01]  /*1c560*/  LDS.128 R8, [R177+0x1000] ;  /* 0x00100000b1087984 */ /* 0x0002a20000000c00 */
[----:B------:R-:W-:Y:S01]  /*1c570*/  MOV R7, RZ ;  /* 0x000000ff00077202 */ /* 0x000fe20000000f00 */
[----:B------:R-:W4:Y:S01]  /*1c580*/  LDCU.64 UR4, c[0x0][0x410] ;  /* 0x00008200ff0477ac */ /* 0x000f220008000a00 */
[----:B------:R-:W-:Y:S01]  /*1c590*/  @P1 MOV R14, R22 ;  /* 0x00000016000e1202 */ /* 0x000fe20000000f00 */
[----:B------:R-:W-:Y:S01]  /*1c5a0*/  BSSY.RECONVERGENT B0, `(.L_x_2053) ;  /* 0x000001b000007945 */ /* 0x000fe20003800200 */
[----:B------:R-:W-:-:S04]  /*1c5b0*/  IMAD.WIDE.U32 R6, R170, UR8, R6 ;  /* 0x00000008aa067c25 */ /* 0x000fc8000f8e0006 */
[----:B------:R-:W-:Y:S01]  /*1c5c0*/  IMAD R0, R170, UR9, R7 ;  /* 0x00000009aa007c24 */ /* 0x000fe2000f8e0207 */
[----:B------:R-:W-:Y:S01]  /*1c5d0*/  IADD3 R20, P0, PT, R14, R6, RZ ;  /* 0x000000060e147210 */ /* 0x000fe20007f1e0ff */
[----:B------:R-:W-:Y:S01]  /*1c5e0*/  IMAD.IADD R170, R171, 0x1, -R170 ;  /* 0x00000001abaa7824 */ /* 0x000fe200078e0aaa */
[----:B------:R1:W1:Y:S02]  /*1c5f0*/  LDS.128 R12, [R177] ;  /* 0x00000000b10c7984 */ /* 0x0002640000000c00 */
[----:B------:R-:W-:Y:S01]  /*1c600*/  IADD3.X R21, PT, PT, R5, R0, RZ, P0, !PT ;  /* 0x0000000005157210 */ /* 0x000fe200007fe4ff */
[C---:B------:R-:W-:Y:S01]  /*1c610*/  VIADD R5, R3.reuse, 0x20 ;  /* 0x0000002003057836 */ /* 0x040fe20000000000 */
[----:B------:R-:W-:Y:S01]  /*1c620*/  ISETP.GE.AND P0, PT, R3, R170, PT ;  /* 0x000000aa0300720c */ /* 0x000fe20003f06270 */
[----:B----4-:R-:W-:-:S03]  /*1c630*/  IMAD.WIDE.U32 R20, R174, UR4, R20 ;  /* 0x00000004ae147c25 */ /* 0x010fc6000f8e0014 */
[----:B------:R-:W-:Y:S02]  /*1c640*/  ISETP.GE.AND P4, PT, R5, R170, PT ;  /* 0x000000aa0500720c */ /* 0x000fe40003f86270 */
[----:B------:R4:W1:Y:S01]  /*1c650*/  LDS.128 R4, [R177+0x2000] ;  /* 0x00200000b1047984 */ /* 0x0008620000000c00 */
[----:B------:R-:W-:-:S06]  /*1c660*/  IMAD R175, R174, UR5, R21 ;  /* 0x00000005aeaf7c24 */ /* 0x000fcc000f8e0215 */
[----:B------:R-:W-:Y:S05]  /*1c670*/  @P0 BRA `(.L_x_2054) ;  /* 0x0000000000340947 */ /* 0x000fea0003800000 */
        /* <DEDUP_REMOVED lines=10> */
[----:B-1----:R1:W-:Y:S04]  /*1c720*/  @!P2 STG.E.128 desc[UR6][R22.64], R12 ;  /* 0x0000000c1600a986 */ /* 0x0023e8000c101d06 */
[----:B--2---:R1:W-:Y:S04]  /*1c730*/  @!P1 STG.E.128 desc[UR6][R22.64+0x40], R8 ;  /* 0x0000400816009986 */ /* 0x0043e8000c101d06 */
[----:B------:R1:W-:Y:S02]  /*1c740*/  @!P0 STG.E.128 desc[UR6][R22.64+0x80], R4 ;  /* 0x0000800416008986 */ /* 0x0003e4000c101d06 */
.L_x_2054:
[----:B------:R-:W-:Y:S05]  /*1c750*/  BSYNC.RECONVERGENT B0 ;  /* 0x0000000000007941 */ /* 0x000fea0003800200 */
.L_x_2053:
[----:B-1----:R1:W1:Y:S01]  /*1c760*/  LDS.128 R4, [R177+0x1800] ;  /* 0x00180000b1047984 */ /* 0x0022620000000c00 */
[----:B------:R-:W-:Y:S05]  /*1c770*/  @P4 EXIT ;  /* 0x000000000000494d */ /* 0x000fea0003800000 */
[----:B------:R-:W5:Y:S01]  /*1c780*/  LDCU.64 UR4, c[0x0][0x3f0] ;  /* 0x00007e00ff0477ac */ /* 0x000f620008000a00 */
[----:B------:R-:W-:Y:S01]  /*1c790*/  IADD3 R3, P0, PT, R3, 0x20, RZ ;  /* 0x0000002003037810 */ /* 0x000fe20007f1e0ff */
[----:B--2---:R2:W2:Y:S01]  /*1c7a0*/  LDS.128 R8, [R177+0x2800] ;  /* 0x00280000b1087984 */ /* 0x0044a20000000c00 */
[----:B------:R-:W-:Y:S01]  /*1c7b0*/  MOV R13, R175 ;  /* 0x000000af000d7202 */ /* 0x000fe20000000f00 */
[----:B------:R-:W3:Y:S01]  /*1c7c0*/  LDCU UR10, c[0x0][0x440] ;  /* 0x00008800ff0a77ac */ /* 0x000ee20008000800 */
[----:B------:R-:W-:Y:S02]  /*1c7d0*/  IMAD.MOV.U32 R12, RZ, RZ, R20 ;  /* 0x000000ffff0c7224 */ /* 0x000fe400078e0014 */
[----:B------:R-:W-:Y:S02]  /*1c7e0*/  IMAD.X R0, RZ, RZ, RZ, P0 ;  /* 0x000000ffff007224 */ /* 0x000fe400000e06ff */
[----:B------:R-:W-:-:S04]  /*1c7f0*/  IMAD.WIDE.U32 R12, R3, UR8, R12 ;  /* 0x00000008030c7c25 */ /* 0x000fc8000f8e000c */
[----:B------:R-:W-:-:S04]  /*1c800*/  IMAD R0, R0, UR8, RZ ;  /* 0x0000000800007c24 */ /* 0x000fc8000f8e02ff */
[----:B------:R-:W-:Y:S01]  /*1c810*/  IMAD R0, R3, UR9, R0 ;  /* 0x0000000903007c24 */ /* 0x000fe2000f8e0200 */
[----:B-----5:R-:W-:-:S03]  /*1c820*/  LEA R2, P0, R12, UR4, 0x1 ;  /* 0x000000040c027c11 */ /* 0x020fc6000f8008ff */
[----:B------:R-:W-:Y:S01]  /*1c830*/  IMAD.IADD R0, R0, 0x1, R13 ;  /* 0x0000000100007824 */ /* 0x000fe200078e020d */
[----:B---3--:R-:W-:Y:S02]  /*1c840*/  ISETP.GE.AND P2, PT, R118, UR10, PT ;  /* 0x0000000a76007c0c */ /* 0x008fe4000bf46270 */
[----:B------:R-:W-:Y:S02]  /*1c850*/  ISETP.GE.AND P1, PT, R117, UR10, PT ;  /* 0x0000000a75007c0c */ /* 0x000fe4000bf26270 */
[----:B------:R-:W-:Y:S02]  /*1c860*/  LEA.HI.X R3, R12, UR5, R0, 0x1, P0 ;  /* 0x000000050c037c11 */ /* 0x000fe400080f0c00 */
[----:B------:R-:W-:-:S07]  /*1c870*/  ISETP.GE.AND P0, PT, R116, UR10, PT ;  /* 0x0000000a74007c0c */ /* 0x000fce000bf06270 */
[----:B------:R3:W-:Y:S04]  /*1c880*/  @!P2 STG.E.128 desc[UR6][R2.64], R16 ;  /* 0x000000100200a986 */ /* 0x0007e8000c101d06 */
[----:B-1----:R3:W-:Y:S02]  /*1c890*/  @!P1 STG.E.128 desc[UR6][R2.64+0x40], R4 ;  /* 0x0000400402009986 */ /* 0x0027e4000c101d06 */
[----:B------:R-:W-:Y:S05]  /*1c8a0*/  @P0 EXIT ;  /* 0x000000000000094d */ /* 0x000fea0003800000 */
[----:B--2---:R-:W-:Y:S01]  /*1c8b0*/  STG.E.128 desc[UR6][R2.64+0x80], R8 ;  /* 0x0000800802007986 */ /* 0x004fe2000c101d06 */
[----:B------:R-:W-:Y:S05]  /*1c8c0*/  EXIT ;  /* 0x000000000000794d */ /* 0x000fea0003800000 */
.L_x_2055:
        /* <DEDUP_REMOVED lines=11> */
.L_x_5494:


//--------------------- .text._ZN5flash24flash_fwd_splitkv_kernelI23Flash_fwd_kernel_traitsILi96ELi64ELi128ELi4ELb0ELb0EN7cutlass10bfloat16_tE19Flash_kernel_traitsILi96ELi64ELi128ELi4ES3_EELb1ELb0ELb1ELb0ELb0ELb1ELb0ELb1EEEvNS_16Flash_fwd_paramsE --------------------------
	.section	.text._ZN5flash24flash_fwd_splitkv_kernelI23Flash_fwd_kernel_traitsILi96ELi64ELi128ELi4ELb0ELb0EN7cutlass10bfloat16_tE19Flash_kernel_traitsILi96ELi64ELi128ELi4ES3_EELb1ELb0ELb1ELb0ELb0ELb1ELb0ELb1EEEvNS_16Flash_fwd_paramsE,"ax",@progbits
	.align	128
        .global         _ZN5flash24flash_fwd_splitkv_kernelI23Flash_fwd_kernel_traitsILi96ELi64ELi128ELi4ELb0ELb0EN7cutlass10bfloat16_tE19Flash_kernel_traitsILi96ELi64ELi128ELi4ES3_EELb1ELb0ELb1ELb0ELb0ELb1ELb0ELb1EEEvNS_16Flash_fwd_paramsE
        .type           _ZN5flash24flash_fwd_splitkv_kernelI23Flash_fwd_kernel_traitsILi96ELi64ELi128ELi4ELb0ELb0EN7cutlass10bfloat16_tE19Flash_kernel_traitsILi96ELi64ELi128ELi4ES3_EELb1ELb0ELb1ELb0ELb0ELb1ELb0ELb1EEEvNS_16Flash_fwd_paramsE,@function
        .size           _ZN5flash24flash_fwd_splitkv_kernelI23Flash_fwd_kernel_traitsILi96ELi64ELi128ELi4ELb0ELb0EN7cutlass10bfloat16_tE19Flash_kernel_traitsILi96ELi64ELi128ELi4ES3_EELb1ELb0ELb1ELb0ELb0ELb1ELb0ELb1EEEvNS_16Flash_fwd_paramsE,(.L_x_5495 - _ZN5flash24flash_fwd_splitkv_kernelI23Flash_fwd_kernel_traitsILi96ELi64ELi128ELi4ELb0ELb0EN7cutlass10bfloat16_tE19Flash_kernel_traitsILi96ELi64ELi128ELi4ES3_EELb1ELb0ELb1ELb0ELb0ELb1ELb0ELb1EEEvNS_16Flash_fwd_paramsE)
        .other          _ZN5flash24flash_fwd_splitkv_kernelI23Flash_fwd_kernel_traitsILi96ELi64ELi128ELi4ELb0ELb0EN7cutlass10bfloat16_tE19Flash_kernel_traitsILi96ELi64ELi128ELi4ES3_EELb1ELb0ELb1ELb0ELb0ELb1ELb0ELb1EEEvNS_16Flash_fwd_paramsE,@"STO_CUDA_ENTRY STV_DEFAULT"
_ZN5flash24flash_fwd_splitkv_kernelI23Flash_fwd_kernel_traitsILi96ELi64ELi128ELi4ELb0ELb0EN7cutlass10bfloat16_tE19Flash_kernel_traitsILi96ELi64ELi128ELi4ES3_EELb1ELb0ELb1ELb0ELb0ELb1ELb0ELb1EEEvNS_16Flash_fwd_paramsE:
.text._ZN5flash24flash_fwd_splitkv_kernelI23Flash_fwd_kernel_traitsILi96ELi64ELi128ELi4ELb0ELb0EN7cutlass10bfloat16_tE19Flash_kernel_traitsILi96ELi64ELi128ELi4ES3_EELb1ELb0ELb1ELb0ELb0ELb1ELb0ELb1EEEvNS_16Flash_fwd_paramsE:
        /* <DEDUP_REMOVED lines=52> */
.L_x_2056:
        /* <DEDUP_REMOVED lines=69> */
.L_x_2059:
[----:B------:R-:W-:Y:S05]  /*0790*/  BSYNC.RECONVERGENT B0 ;  /* 0x0000000000007941 */ /* 0x000fea0003800200 */
.L_x_2058:
        /* <DEDUP_REMOVED lines=19> */
.L_x_2061:
[----:B------:R-:W-:Y:S05]  /*08d0*/  BSYNC.RECONVERGENT B0 ;  /* 0x0000000000007941 */ /* 0x000fea0003800200 */
.L_x_2060:
        /* <DEDUP_REMOVED lines=16> */
.L_x_2057:
        /* <DEDUP_REMOVED lines=11> */
.L_x_2062:
[----:B------:R-:W-:Y:S05]  /*0a90*/  BRA.U !UP0, `(.L_x_2063) ;  /* 0x0000000508907547 */ /* 0x000fea000b800000 */
[----:B------:R-:W2:Y:S01]  /*0aa0*/  LDC R7, c[0x0][0x4f0] ;  /* 0x00013c00ff077b82 */ /* 0x000ea20000000800 */
[----:B------:R-:W-:Y:S01]  /*0ab0*/  LEA R8, R56, 0xffffff80, 0x7 ;  /* 0xffffff8038087811 */ /* 0x000fe200078e38ff */
[----:B------:R-:W3:Y:S01]  /*0ac0*/  LDCU.64 UR4, c[0x0][0x4e8] ;  /* 0x00009d00ff0477ac */ /* 0x000ee20008000a00 */
[----:B------:R-:W4:Y:S01]  /*0ad0*/  LDCU.64 UR8, c[0x0][0x3a0] ;  /* 0x00007400ff0877ac */ /* 0x000f220008000a00 */
[----:B------:R-:W4:Y:S01]  /*0ae0*/  LDCU.64 UR14, c[0x0][0x3b8] ;  /* 0x00007700ff0e77ac */ /* 0x000f220008000a00 */
[----:B--2---:R-:W-:-:S04]  /*0af0*/  IABS R2, R7 ;  /* 0x0000000700027213 */ /* 0x004fc80000000000 */
[----:B------:R-:W2:Y:S08]  /*0b00*/  I2F.RP R6, R2 ;  /* 0x0000000200067306 */ /* 0x000eb00000209400 */
[----:B--2--5:R-:W2:Y:S02]  /*0b10*/  MUFU.RCP R4, R6 ;  /* 0x0000000600047308 */ /* 0x024ea40000001000 */
[----:B--2---:R-:W-:-:S06]  /*0b20*/  IADD3 R4, PT, PT, R4, 0xffffffe, RZ ;  /* 0x0ffffffe04047810 */ /* 0x004fcc0007ffe0ff */
[----:B------:R-:W2:Y:S02]  /*0b30*/  F2I.FTZ.U32.TRUNC.NTZ R5, R4 ;  /* 0x0000000400057305 */ /* 0x000ea4000021f000 */
[----:B--2---:R-:W-:Y:S01]  /*0b40*/  IMAD.MOV R3, RZ, RZ, -R5 ;  /* 0x000000ffff037224 */ /* 0x004fe200078e0a05 */
[----:B------:R-:W-:-:S03]  /*0b50*/  MOV R4, RZ ;  /* 0x000000ff00047202 */ /* 0x000fc60000000f00 */
[----:B------:R-:W-:Y:S01]  /*0b60*/  IMAD R0, R3, R2, RZ ;  /* 0x0000000203007224 */ /* 0x000fe200078e02ff */
[----:B------:R-:W-:-:S03]  /*0b70*/  IABS R3, R8 ;  /* 0x0000000800037213 */ /* 0x000fc60000000000 */
        /* <DEDUP_REMOVED lines=13> */
[----:B------:R-:W2:Y:S01]  /*0c50*/  LDCU.64 UR4, c[0x0][0x3a8] ;  /* 0x00007500ff0477ac */ /* 0x000ea20008000a00 */
[----:B------:R-:W3:Y:S06]  /*0c60*/  LDC R3, c[0x0][0x3e8] ;  /* 0x0000fa00ff037b82 */ /* 0x000eec0000000800 */
[----:B------:R-:W-:Y:S02]  /*0c70*/  @P0 IADD3 R5, PT, PT, R5, 0x1, RZ ;  /* 0x0000000105050810 */ /* 0x000fe40007ffe0ff */
[----:B------:R-:W-:-:S03]  /*0c80*/  LEA R158, P0, R2, UR12, 0x2 ;  /* 0x0000000c029e7c11 */ /* 0x000fc6000f8010ff */
[----:B------:R-:W-:Y:S01]  /*0c90*/  @!P1 IMAD.MOV R5, RZ, RZ, -R5 ;  /* 0x000000ffff059224 */ /* 0x000fe200078e0a05 */
[----:B------:R-:W-:Y:S02]  /*0ca0*/  LEA.HI.X R159, R2, UR13, R159, 0x2, P0 ;  /* 0x0000000d029f7c11 */ /* 0x000fe400080f149f */
[----:B------:R-:W-:-:S05]  /*0cb0*/  @!P3 LOP3.LUT R5, RZ, R7, RZ, 0x33, !PT ;  /* 0x00000007ff05b212 */ /* 0x000fca00078e33ff */
[----:B-1----:R-:W-:-:S06]  /*0cc0*/  IMAD.WIDE R10, R5, 0x4, R158 ;  /* 0x00000004050a7825 */ /* 0x002fcc00078e029e */
[----:B------:R1:W2:Y:S01]  /*0cd0*/  LDG.E R10, desc[UR6][R10.64] ;  /* 0x000000060a0a7981 */ /* 0x0002a2000c1e1900 */
[----:B---3--:R-:W-:Y:S02]  /*0ce0*/  IABS R0, R3 ;  /* 0x0000000300007213 */ /* 0x008fe40000000000 */
[----:B------:R-:W-:Y:S02]  /*0cf0*/  IADD3 R5, PT, PT, -R5, RZ, RZ ;  /* 0x000000ff05057210 */ /* 0x000fe40007ffe1ff */
[----:B------:R-:W3:Y:S03]  /*0d00*/  I2F.RP R6, R0 ;  /* 0x0000000000067306 */ /* 0x000ee60000209400 */
[----:B------:R-:W-:Y:S01]  /*0d10*/  IMAD R8, R7, R5, R8 ;  /* 0x0000000507087224 */ /* 0x000fe200078e0208 */
[----:B----4-:R-:W-:-:S04]  /*0d20*/  MOV R7, UR15 ;  /* 0x0000000f00077c02 */ /* 0x010fc80008000f00 */
[----:B------:R-:W-:Y:S01]  /*0d30*/  SHF.R.S32.HI R5, RZ, 0x1f, R8 ;  /* 0x0000001fff057819 */ /* 0x000fe20000011408 */
[----:B---3--:R-:W3:Y:S02]  /*0d40*/  MUFU.RCP R14, R6 ;  /* 0x00000006000e7308 */ /* 0x008ee40000001000 */
[----:B---3--:R-:W-:Y:S02]  /*0d50*/  IADD3 R14, PT, PT, R14, 0xffffffe, RZ ;  /* 0x0ffffffe0e0e7810 */ /* 0x008fe40007ffe0ff */
[----:B------:R-:W-:-:S04]  /*0d60*/  MOV R6, UR14 ;  /* 0x0000000e00067c02 */ /* 0x000fc80008000f00 */
[----:B------:R-:W3:Y:S02]  /*0d70*/  F2I.FTZ.U32.TRUNC.NTZ R15, R14 ;  /* 0x0000000e000f7305 */ /* 0x000ee4000021f000 */
[----:B---3--:R-:W-:Y:S01]  /*0d80*/  IMAD.MOV R2, RZ, RZ, -R15 ;  /* 0x000000ffff027224 */ /* 0x008fe200078e0a0f */
[----:B------:R-:W-:-:S03]  /*0d90*/  MOV R14, RZ ;  /* 0x000000ff000e7202 */ /* 0x000fc60000000f00 */
[----:B------:R-:W-:Y:S01]  /*0da0*/  IMAD R4, R2, R0, RZ ;  /* 0x0000000002047224 */ /* 0x000fe200078e02ff */
[----:B------:R-:W-:-:S03]  /*0db0*/  IABS R2, R160 ;  /* 0x000000a000027213 */ /* 0x000fc60000000000 */
[----:B------:R-:W-:-:S06]  /*0dc0*/  IMAD.HI.U32 R15, R15, R4, R14 ;  /* 0x000000040f0f7227 */ /* 0x000fcc00078e000e */
[----:B------:R-:W-:-:S04]  /*0dd0*/  IMAD.HI.U32 R4, R15, R2, RZ ;  /* 0x000000020f047227 */ /* 0x000fc800078e00ff */
[----:B------:R-:W-:-:S04]  /*0de0*/  IMAD.MOV R9, RZ, RZ, -R4 ;  /* 0x000000ffff097224 */ /* 0x000fc800078e0a04 */
[----:B-1----:R-:W-:-:S05]  /*0df0*/  IMAD R11, R0, R9, R2 ;  /* 0x00000009000b7224 */ /* 0x002fca00078e0202 */
        /* <DEDUP_REMOVED lines=8> */
[----:B------:R-:W-:Y:S02]  /*0e80*/  ISETP.NE.AND P1, PT, R3, RZ, PT ;  /* 0x000000ff0300720c */ /* 0x000fe40003f25270 */
[----:B--2---:R-:W-:Y:S01]  /*0e90*/  SHF.R.S32.HI R9, RZ, 0x1f, R10 ;  /* 0x0000001fff097819 */ /* 0x004fe2000001140a */
[----:B------:R-:W-:-:S04]  /*0ea0*/  IMAD.WIDE.U32 R18, R10, UR8, RZ ;  /* 0x000000080a127c25 */ /* 0x000fc8000f8e00ff */
[C---:B------:R-:W-:Y:S02]  /*0eb0*/  IMAD R11, R9.reuse, UR8, RZ ;  /* 0x00000008090b7c24 */ /* 0x040fe4000f8e02ff */
[----:B------:R-:W-:Y:S02]  /*0ec0*/  IMAD R9, R9, UR4, RZ ;  /* 0x0000000409097c24 */ /* 0x000fe4000f8e02ff */
        /* <DEDUP_REMOVED lines=9> */
[-C--:B------:R-:W-:Y:S02]  /*0f60*/  IMAD R9, R5, R6.reuse, RZ ;  /* 0x0000000605097224 */ /* 0x080fe400078e02ff */
[----:B------:R-:W-:Y:S01]  /*0f70*/  IMAD.MOV.U32 R14, RZ, RZ, R10 ;  /* 0x000000ffff0e7224 */ /* 0x000fe200078e000a */
[----:B------:R-:W-:Y:S01]  /*0f80*/  @!P0 IADD3 R11, PT, PT, -R11, RZ, RZ ;  /* 0x000000ff0b0b8210 */ /* 0x000fe20007ffe1ff */
[C---:B------:R-:W-:Y:S02]  /*0f90*/  IMAD R9, R8.reuse, R7, R9 ;  /* 0x0000000708097224 */ /* 0x040fe400078e0209 */
[----:B------:R-:W-:Y:S01]  /*0fa0*/  IMAD.WIDE.U32 R16, R8, R6, R16 ;  /* 0x0000000608107225 */ /* 0x000fe200078e0010 */
[----:B------:R-:W-:-:S02]  /*0fb0*/  SEL R10, R0, R11, !P1 ;  /* 0x0000000b000a7207 */ /* 0x000fc40004800000 */
[----:B--2---:R-:W-:Y:S01]  /*0fc0*/  MOV R2, UR4 ;  /* 0x0000000400027c02 */ /* 0x004fe20008000f00 */
[----:B------:R-:W-:Y:S01]  /*0fd0*/  IMAD.U32 R3, RZ, RZ, UR5 ;  /* 0x00000005ff037e24 */ /* 0x000fe2000f8e00ff */
[----:B------:R-:W-:-:S03]  /*0fe0*/  IADD3 R17, PT, PT, R17, R9, RZ ;  /* 0x0000000911117210 */ /* 0x000fc60007ffe0ff */
        /* <DEDUP_REMOVED lines=15> */
.L_x_2063:
        /* <DEDUP_REMOVED lines=15> */
.L_x_2065:
[----:B------:R-:W3:Y:S01]  /*11d0*/  LDC.64 R6, c[0x0][0x3b8] ;  /* 0x0000ee00ff067b82 */ /* 0x000ee20000000a00 */
[----:B--2---:R-:W-:-:S05]  /*11e0*/  IADD3 R2, PT, PT, R0, R5, RZ ;  /* 0x0000000500027210 */ /* 0x004fca0007ffe0ff */
[C---:B---3--:R-:W-:Y:S02]  /*11f0*/  IMAD R15, R2.reuse, R7, RZ ;  /* 0x00000007020f7224 */ /* 0x048fe400078e02ff */
[----:B------:R-:W-:-:S05]  /*1200*/  IMAD.WIDE.U32 R2, R2, R6, RZ ;  /* 0x0000000602027225 */ /* 0x000fca00078e00ff */
[----:B------:R-:W-:Y:S02]  /*1210*/  IADD3 R15, PT, PT, R3, R15, RZ ;  /* 0x0000000f030f7210 */ /* 0x000fe40007ffe0ff */
[----:B------:R-:W-:Y:S02]  /*1220*/  MOV R14, R2 ;  /* 0x00000002000e7202 */ /* 0x000fe40000000f00 */
.L_x_2066:
        /* <DEDUP_REMOVED lines=14> */
.L_x_2067:
[----:B------:R-:W2:Y:S01]  /*1310*/  LDC.64 R2, c[0x0][0x3c0] ;  /* 0x0000f000ff027b82 */ /* 0x000ea20000000a00 */
[----:B------:R-:W-:-:S05]  /*1320*/  IADD3 R0, PT, PT, R0, R5, RZ ;  /* 0x0000000500007210 */ /* 0x000fca0007ffe0ff */
[C---:B--2---:R-:W-:Y:S02]  /*1330*/  IMAD R17, R0.reuse, R3, RZ ;  /* 0x0000000300117224 */ /* 0x044fe400078e02ff */
[----:B-----5:R-:W-:-:S05]  /*1340*/  IMAD.WIDE.U32 R4, R0, R2, RZ ;  /* 0x0000000200047225 */ /* 0x020fca00078e00ff */
[----:B------:R-:W-:Y:S02]  /*1350*/  IADD3 R17, PT, PT, R5, R17, RZ ;  /* 0x0000001105117210 */ /* 0x000fe40007ffe0ff */
[----:B------:R-:W-:-:S07]  /*1360*/  MOV R16, R4 ;  /* 0x0000000400107202 */ /* 0x000fce0000000f00 */
.L_x_2068:
[----:B------:R-:W2:Y:S01]  /*1370*/  LDC R21, c[0x0][0x3e8] ;  /* 0x0000fa00ff157b82 */ /* 0x000ea20000000800 */
[----:B------:R-:W-:Y:S02]  /*1380*/  MOV R8, RZ ;  /* 0x000000ff00087202 */ /* 0x000fe40000000f00 */
[----:B------:R-:W-:Y:S02]  /*1390*/  CS2R R158, SRZ ;  /* 0x00000000009e7805 */ /* 0x000fe4000001ff00 */
[----:B--2---:R-:W-:-:S04]  /*13a0*/  IABS R0, R21 ;  /* 0x0000001500007213 */ /* 0x004fc80000000000 */
[----:B-1----:R-:W1:Y:S08]  /*13b0*/  I2F.RP R10, R0 ;  /* 0x00000000000a7306 */ /* 0x002e700000209400 */
        /* <DEDUP_REMOVED lines=41> */
.L_x_2064:
        /* <DEDUP_REMOVED lines=21> */
[----:B------:R-:W-:Y:S02]  /*17a0*/  IMAD.SHL.U32 R45, R56, 0x80, RZ ;  /* 0x00000080382d7824 */ /* 0x000fe400078e00ff */
        /* <DEDUP_REMOVED lines=15> */
[----:B------:R-:W-:-:S03]  /*18a0*/  SHF.L.U32 R6, R122, 0x5, RZ ;  /* 0x000000057a067819 */ /* 0x000fc600000006ff */
[----:B------:R-:W-:Y:S01]  /*18b0*/  IMAD.WIDE.U32 R10, R160, UR4, R14 ;  /* 0x00000004a00a7c25 */ /* 0x000fe2000f8e000e */
[----:B------:R-:W-:Y:S02]  /*18c0*/  SHF.L.U32 R78, R18, 0x1, RZ ;  /* 0x00000001124e7819 */ /* 0x000fe400000006ff */
[----:B------:R-:W-:Y:S01]  /*18d0*/  LOP3.LUT R6, R6, 0xc0, RZ, 0xc0, !PT ;  /* 0x000000c006067812 */ /* 0x000fe200078ec0ff */
[----:B------:R-:W-:Y:S01]  /*18e0*/  IMAD R11, R160, UR5, R11 ;  /* 0x00000005a00b7c24 */ /* 0x000fe2000f8e020b */
[----:B------:R-:W2:Y:S01]  /*18f0*/  LDCU.64 UR4, c[0x0][0x390] ;  /* 0x00007200ff0477ac */ /* 0x000ea20008000a00 */
[----:B------:R-:W-:Y:S01]  /*1900*/  IMAD R79, R110, R7, R19 ;  /* 0x000000076e4f7224 */ /* 0x000fe200078e0213 */
[----:B----4-:R-:W-:Y:S01]  /*1910*/  IADD3 R78, P2, PT, R78, UR8, RZ ;  /* 0x000000084e4e7c10 */ /* 0x010fe2000ff5e0ff */
[----:B------:R-:W-:Y:S01]  /*1920*/  IMAD.WIDE.U32 R12, R110, R2, R12 ;  /* 0x000000026e0c7225 */ /* 0x000fe200078e000c */
[----:B------:R-:W-:Y:S02]  /*1930*/  SHF.R.S32.HI R2, RZ, 0x1f, R65 ;  /* 0x0000001fff027819 */ /* 0x000fe40000011441 */
[----:B------:R-:W-:Y:S01]  /*1940*/  SHF.L.U64.HI R79, R18, 0x1, R79 ;  /* 0x00000001124f7819 */ /* 0x000fe2000001024f */
[----:B------:R-:W-:Y:S01]  /*1950*/  IMAD R77, R110, R3, R13 ;  /* 0x000000036e4d7224 */ /* 0x000fe200078e020d */
[----:B------:R-:W-:Y:S01]  /*1960*/  LEA.HI R75, R2, R65, RZ, 0x7 ;  /* 0x00000041024b7211 */ /* 0x000fe200078f38ff */
[C---:B------:R-:W-:Y:S01]  /*1970*/  IMAD.SHL.U32 R76, R12.reuse, 0x2, RZ ;  /* 0x000000020c4c7824 */ /* 0x040fe200078e00ff */
[----:B------:R-:W-:Y:S01]  /*1980*/  IADD3.X R79, PT, PT, R79, UR9, RZ, P2, !PT ;  /* 0x000000094f4f7c10 */ /* 0x000fe200097fe4ff */
[----:B------:R-:W-:Y:S01]  /*1990*/  IMAD R9, R17, R108, RZ ;  /* 0x0000006c11097224 */ /* 0x000fe200078e02ff */
[----:B------:R-:W-:Y:S01]  /*19a0*/  SHF.L.U64.HI R77, R12, 0x1, R77 ;  /* 0x000000010c4d7819 */ /* 0x000fe2000001024d */
[----:B------:R-:W-:Y:S01]  /*19b0*/  IMAD.MOV.U32 R150, RZ, RZ, R78 ;  /* 0x000000ffff967224 */ /* 0x000fe200078e004e */
[----:B------:R-:W-:Y:S01]  /*19c0*/  SHF.R.S32.HI R75, RZ, 0x7, R75 ;  /* 0x00000007ff4b7819 */ /* 0x000fe2000001144b */
[----:B------:R-:W-:Y:S01]  /*19d0*/  IMAD R9, R16, R109, R9 ;  /* 0x0000006d10097224 */ /* 0x000fe200078e0209 */
[----:B-1----:R-:W-:Y:S01]  /*19e0*/  LEA.HI R71, R8, R8, RZ, 0x1 ;  /* 0x0000000808477211 */ /* 0x002fe200078f08ff */
[----:B------:R-:W-:Y:S01]  /*19f0*/  IMAD.WIDE.U32 R108, R16, R108, R10 ;  /* 0x0000006c106c7225 */ /* 0x000fe200078e000a */
[----:B--2---:R-:W-:-:S02]  /*1a00*/  IADD3 R76, P2, PT, R76, UR4, RZ ;  /* 0x000000044c4c7c10 */ /* 0x004fc4000ff5e0ff */
[----:B------:R-:W-:Y:S01]  /*1a10*/  LOP3.LUT R61, R6, 0x18, R69, 0xf8, !PT ;  /* 0x00000018063d7812 */ /* 0x000fe200078ef845 */
[----:B------:R-:W-:Y:S01]  /*1a20*/  IMAD.MOV.U32 R151, RZ, RZ, R79 ;  /* 0x000000ffff977224 */ /* 0x000fe200078e004f */
[----:B------:R-:W-:Y:S01]  /*1a30*/  IADD3.X R77, PT, PT, R77, UR5, RZ, P2, !PT ;  /* 0x000000054d4d7c10 */ /* 0x000fe200097fe4ff */
[----:B------:R-:W-:Y:S01]  /*1a40*/  IMAD.MOV.U32 R152, RZ, RZ, R76 ;  /* 0x000000ffff987224 */ /* 0x000fe200078e004c */
[----:B------:R-:W-:Y:S01]  /*1a50*/  ISETP.GE.AND P2, PT, R75, R56, PT ;  /* 0x000000384b00720c */ /* 0x000fe20003f46270 */
[----:B------:R-:W-:Y:S01]  /*1a60*/  IMAD.IADD R62, R109, 0x1, R9 ;  /* 0x000000016d3e7824 */ /* 0x000fe200078e0209 */
[----:B------:R-:W-:Y:S02]  /*1a70*/  LOP3.LUT R69, R69, 0xc, RZ, 0xc0, !PT ;  /* 0x0000000c45457812 */ /* 0x000fe400078ec0ff */
[----:B------:R-:W-:Y:S02]  /*1a80*/  SHF.R.S32.HI R71, RZ, 0x1, R71 ;  /* 0x00000001ff477819 */ /* 0x000fe40000011447 */
[----:B------:R-:W-:-:S02]  /*1a90*/  LOP3.LUT R57, R61, 0x8, R72, 0x78, !PT ;  /* 0x000000083d397812 */ /* 0x000fc400078e7848 */
        /* <DEDUP_REMOVED lines=104> */
.L_x_2137:
        /* <DEDUP_REMOVED lines=18> */
.L_x_2071:
[----:B--2-4-:R-:W-:Y:S05]  /*2240*/  BSYNC.RECONVERGENT B0 ;  /* 0x0000000000007941 */ /* 0x014fea0003800200 */
.L_x_2070:
        /* <DEDUP_REMOVED lines=16> */
.L_x_2073:
[----:B------:R-:W-:Y:S05]  /*2350*/  BSYNC.RECONVERGENT B0 ;  /* 0x0000000000007941 */ /* 0x000fea0003800200 */
.L_x_2072:
        /* <DEDUP_REMOVED lines=20> */
.L_x_2075:
[----:B------:R-:W-:Y:S05]  /*24a0*/  BSYNC.RECONVERGENT B0 ;  /* 0x0000000000007941 */ /* 0x000fea0003800200 */
.L_x_2074:
        /* <DEDUP_REMOVED lines=21> */
.L_x_2077:
[----:B------:R-:W-:Y:S05]  /*2600*/  BSYNC.RECONVERGENT B0 ;  /* 0x0000000000007941 */ /* 0x000fea0003800200 */
.L_x_2076:
        /* <DEDUP_REMOVED lines=16> */
.L_x_2081:
[----:B------:R-:W-:Y:S05]  /*2710*/  BSYNC.RECONVERGENT B0 ;  /* 0x0000000000007941 */ /* 0x000fea0003800200 */
.L_x_2080:
        /* <DEDUP_REMOVED lines=15> */
.L_x_2083:
[----:B------:R-:W-:Y:S05]  /*2810*/  BSYNC.RECONVERGENT B0 ;  /* 0x0000000000007941 */ /* 0x000fea0003800200 */
.L_x_2082:
        /* <DEDUP_REMOVED lines=17> */
.L_x_2085:
[----:B------:R-:W-:Y:S05]  /*2930*/  BSYNC.RECONVERGENT B0 ;  /* 0x0000000000007941 */ /* 0x000fea0003800200 */
.L_x_2084:
        /* <DEDUP_REMOVED lines=22> */
.L_x_2079:
        /* <DEDUP_REMOVED lines=55> */
.L_x_2091:
[----:B------:R-:W-:Y:S05]  /*2e10*/  BSYNC.RECONVERGENT B0 ;  /* 0x0000000000007941 */ /* 0x000fea0003800200 */
.L_x_2090:
        /* <DEDUP_REMOVED lines=48> */
.L_x_2093:
[----:B------:R-:W-:Y:S05]  /*3120*/  BSYNC.RECONVERGENT B0 ;  /* 0x0000000000007941 */ /* 0x000fea0003800200 */
.L_x_2092:
        /* <DEDUP_REMOVED lines=47> */
.L_x_2089:
[----:B------:R-:W-:Y:S05]  /*3420*/  BSYNC.RECONVERGENT B1 ;  /* 0x0000000000017941 */ /* 0x000fea0003800200 */
.L_x_2088:
        /* <DEDUP_REMOVED lines=64> */
.L_x_2097:
[----:B------:R-:W-:Y:S05]  /*3830*/  BSYNC.RECONVERGENT B0 ;  /* 0x0000000000007941 */ /* 0x000fea0003800200 */
.L_x_2096:
        /* <DEDUP_REMOVED lines=48> */
.L_x_2099:
[----:B------:R-:W-:Y:S05]  /*3b40*/  BSYNC.RECONVERGENT B0 ;  /* 0x0000000000007941 */ /* 0x000fea0003800200 */
.L_x_2098:
        /* <DEDUP_REMOVED lines=47> */
.L_x_2095:
[----:B------:R-:W-:Y:S05]  /*3e40*/  BSYNC.RECONVERGENT B1 ;  /* 0x0000000000017941 */ /* 0x000fea0003800200 */
.L_x_2094:
        /* <DEDUP_REMOVED lines=64> */
.L_x_2103:
[----:B------:R-:W-:Y:S05]  /*4250*/  BSYNC.RECONVERGENT B0 ;  /* 0x0000000000007941 */ /* 0x000fea0003800200 */
.L_x_2102:
        /* <DEDUP_REMOVED lines=48> */
.L_x_2105:
[----:B------:R-:W-:Y:S05]  /*4560*/  BSYNC.RECONVERGENT B0 ;  /* 0x0000000000007941 */ /* 0x000fea0003800200 */
.L_x_2104:
        /* <DEDUP_REMOVED lines=47> */
.L_x_2101:
[----:B------:R-:W-:Y:S05]  /*4860*/  BSYNC.RECONVERGENT B1 ;  /* 0x0000000000017941 */ /* 0x000fea0003800200 */
.L_x_2100:
        /* <DEDUP_REMOVED lines=66> */
.L_x_2109:
[----:B------:R-:W-:Y:S05]  /*4c90*/  BSYNC.RECONVERGENT B0 ;  /* 0x0000000000007941 */ /* 0x000fea0003800200 */
.L_x_2108:
        /* <DEDUP_REMOVED lines=48> */
.L_x_2111:
[----:B------:R-:W-:Y:S05]  /*4fa0*/  BSYNC.RECONVERGENT B0 ;  /* 0x0000000000007941 */ /* 0x000fea0003800200 */
.L_x_2110:
        /* <DEDUP_REMOVED lines=47> */
.L_x_2107:
[----:B------:R-:W-:Y:S05]  /*52a0*/  BSYNC.RECONVERGENT B1 ;  /* 0x0000000000017941 */ /* 0x000fea0003800200 */
.L_x_2106:
        /* <DEDUP_REMOVED lines=8> */
.L_x_2087:
        /* <DEDUP_REMOVED lines=95> */
.L_x_2115:
[----:B------:R-:W-:Y:S05]  /*5920*/  BSYNC.RECONVERGENT B0 ;  /* 0x0000000000007941 */ /* 0x000fea0003800200 */
.L_x_2114:
        /* <DEDUP_REMOVED lines=89> */
.L_x_2117:
[----:B------:R-:W-:Y:S05]  /*5ec0*/  BSYNC.RECONVERGENT B0 ;  /* 0x0000000000007941 */ /* 0x000fea0003800200 */
.L_x_2116:
        /* <DEDUP_REMOVED lines=88> */
.L_x_2113:
[----:B------:R-:W-:Y:S05]  /*6450*/  BSYNC.RECONVERGENT B1 ;  /* 0x0000000000017941 */ /* 0x000fea0003800200 */
.L_x_2112:
        /* <DEDUP_REMOVED lines=96> */
.L_x_2121:
[----:B------:R-:W-:Y:S05]  /*6a60*/  BSYNC.RECONVERGENT B0 ;  /* 0x0000000000007941 */ /* 0x000fea0003800200 */
.L_x_2120:
        /* <DEDUP_REMOVED lines=89> */
.L_x_2123:
[----:B------:R-:W-:Y:S05]  /*7000*/  BSYNC.RECONVERGENT B0 ;  /* 0x0000000000007941 */ /* 0x000fea0003800200 */
.L_x_2122:
        /* <DEDUP_REMOVED lines=88> */
.L_x_2119:
[----:B------:R-:W-:Y:S05]  /*7590*/  BSYNC.RECONVERGENT B1 ;  /* 0x0000000000017941 */ /* 0x000fea0003800200 */
.L_x_2118:
        /* <DEDUP_REMOVED lines=98> */
.L_x_2127:
[----:B------:R-:W-:Y:S05]  /*7bc0*/  BSYNC.RECONVERGENT B0 ;  /* 0x0000000000007941 */ /* 0x000fea0003800200 */
.L_x_2126:
        /* <DEDUP_REMOVED lines=88> */
.L_x_2129:
[----:B------:R-:W-:Y:S05]  /*8150*/  BSYNC.RECONVERGENT B0 ;  /* 0x0000000000007941 */ /* 0x000fea0003800200 */
.L_x_2128:
        /* <DEDUP_REMOVED lines=86> */
.L_x_2125:
[----:B------:R-:W-:Y:S05]  /*86c0*/  BSYNC.RECONVERGENT B1 ;  /* 0x0000000000017941 */ /* 0x000fea0003800200 */
.L_x_2124:
        /* <DEDUP_REMOVED lines=101> */
.L_x_2133:
[----:B------:R-:W-:Y:S05]  /*8d20*/  BSYNC.RECONVERGENT B0 ;  /* 0x0000000000007941 */ /* 0x000fea0003800200 */
.L_x_2132:
        /* <DEDUP_REMOVED lines=87> */
.L_x_2135:
[----:B------:R-:W-:Y:S05]  /*92a0*/  BSYNC.RECONVERGENT B0 ;  /* 0x0000000000007941 */ /* 0x000fea0003800200 */
.L_x_2134:
        /* <DEDUP_REMOVED lines=86> */
.L_x_2131:
[----:B------:R-:W-:Y:S05]  /*9810*/  BSYNC.RECONVERGENT B1 ;  /* 0x0000000000017941 */ /* 0x000fea0003800200 */
.L_x_2130:
[----:B------:R-:W5:Y:S08]  /*9820*/  LDC R3, c[0x0][0x450] ;  /* 0x00011400ff037b82 */ /* 0x000f700000000800 */
[----:B------:R-:W1:Y:S01]  /*9830*/  LDC R9, c[0x0][0x450] ;  /* 0x00011400ff097b82 */ /* 0x000e620000000800 */
[----:B-----5:R-:W-:Y:S05]  /*9840*/  IMAD.U32 R3, R3, -0x40, RZ ;  /* 0xffffffc003037824 */ /* 0x020fea00078e00ff */
[C---:B------:R-:W-:Y:S02]  /*9850*/  LEA R84, P1, R3.reuse, R84, 0x1 ;  /* 0x0000005403547211 */ /* 0x040fe400078208ff */
[C---:B------:R-:W-:Y:S02]  /*9860*/  LEA R82, P0, R3.reuse, R82, 0x1 ;  /* 0x0000005203527211 */ /* 0x040fe400078008ff */
[C---:B------:R-:W-:Y:S02]  /*9870*/  LEA.HI.X.SX32 R85, R3.reuse, R85, 0x1, P1 ;  /* 0x0000005503557211 */ /* 0x040fe400008f0eff */
[----:B-1----:R-:W-:Y:S09]  /*9880*/  LEA.HI.X.SX32 R83, R3, R83, 0x1, P0 ;  /* 0x0000005303537211 */ /* 0x002ff200000f0eff */
.L_x_2086:
[----:B------:R-:W-:Y:S05]  /*9890*/  BSYNC.RECONVERGENT B2 ;  /* 0x0000000000027941 */ /* 0x000fea0003800200 */
.L_x_2078:
        /* <DEDUP_REMOVED lines=91> */
.L_x_2136:
[----:B------:R-:W-:Y:S02]  /*9e50*/  IADD3 R80, P1, PT, R80, R87, RZ ;  /* 0x0000005750507210 */ /* 0x000fe40007f3e0ff */
[----:B------:R-:W-:Y:S03]  /*9e60*/  IADD3 R10, P0, PT, R10, R91, RZ ;  /* 0x0000005b0a0a7210 */ /* 0x000fe60007f1e0ff */
[----:B------:R-:W-:Y:S02]  /*9e70*/  IMAD.X R81, R81, 0x1, R86, P1 ;  /* 0x0000000151517824 */ /* 0x000fe400008e0656 */
[----:B------:R-:W-:Y:S01]  /*9e80*/  IMAD.X R11, R11, 0x1, R89, P0 ;  /* 0x000000010b0b7824 */ /* 0x000fe200000e0659 */
[----:B------:R-:W-:Y:S07]  /*9e90*/  @P2 BRA `(.L_x_2137) ;  /* 0xffffff8000a02947 */ /* 0x000fee000383ffff */
.L_x_2069:
        /* <DEDUP_REMOVED lines=43> */
.L_x_2142:
[----:B------:R2:W-:Y:S02]  /*a150*/  STS.128 [R163+0x2000], RZ ;  /* 0x002000ffa3007388 */ /* 0x0005e40000000c00 */
.L_x_2141:
[----:B------:R-:W-:Y:S05]  /*a160*/  BSYNC.RECONVERGENT B0 ;  /* 0x0000000000007941 */ /* 0x000fea0003800200 */
.L_x_2140:
        /* <DEDUP_REMOVED lines=25> */
.L_x_2144:
[----:B------:R1:W-:Y:S01]  /*a300*/  STS.128 [R163+0x2800], RZ ;  /* 0x002800ffa3007388 */ /* 0x0003e20000000c00 */
[----:B------:R-:W-:Y:S05]  /*a310*/  BRA `(.L_x_2143) ;  /* 0x0000003800687947 */ /* 0x000fea0003800000 */
.L_x_2139:
        /* <DEDUP_REMOVED lines=79> */
.L_x_2151:
[----:B------:R-:W-:Y:S05]  /*a810*/  BSYNC.RECONVERGENT B0 ;  /* 0x0000000000007941 */ /* 0x000fea0003800200 */
.L_x_2150:
[----:B-----5:R-:W-:Y:S01]  /*a820*/  IMAD.MOV.U32 R6, RZ, RZ, R10 ;  /* 0x000000ffff067224 */ /* 0x020fe200078e000a */
[----:B------:R-:W-:Y:S01]  /*a830*/  MOV R4, R8 ;  /* 0x0000000800047202 */ /* 0x000fe20000000f00 */
[----:B------:R-:W-:Y:S01]  /*a840*/  IMAD.MOV.U32 R7, RZ, RZ, R11 ;  /* 0x000000ffff077224 */ /* 0x000fe200078e000b */
[----:B------:R-:W-:Y:S02]  /*a850*/  MOV R5, R9 ;  /* 0x0000000900057202 */ /* 0x000fe40000000f00 */
.L_x_2149:
[----:B------:R-:W-:Y:S05]  /*a860*/  BSYNC.RECONVERGENT B1 ;  /* 0x0000000000017941 */ /* 0x000fea0003800200 */
.L_x_2148:
        /* <DEDUP_REMOVED lines=47> */
.L_x_2155:
[----:B------:R-:W-:Y:S05]  /*ab60*/  BSYNC.RECONVERGENT B0 ;  /* 0x0000000000007941 */ /* 0x000fea0003800200 */
.L_x_2154:
[----:B-----5:R4:W-:Y:S02]  /*ab70*/  STS.128 [R163+0x1000], R8 ;  /* 0x00100008a3007388 */ /* 0x0209e40000000c00 */
.L_x_2153:
[----:B------:R-:W-:Y:S05]  /*ab80*/  BSYNC.RECONVERGENT B1 ;  /* 0x0000000000017941 */ /* 0x000fea0003800200 */
.L_x_2152:
        /* <DEDUP_REMOVED lines=46> */
.L_x_2157:
[----:B------:R-:W-:Y:S05]  /*ae70*/  BSYNC.RECONVERGENT B0 ;  /* 0x0000000000007941 */ /* 0x000fea0003800200 */
.L_x_2156:
[----:B-----5:R1:W-:Y:S02]  /*ae80*/  STS.128 [R163+0x2000], R8 ;  /* 0x00200008a3007388 */ /* 0x0203e40000000c00 */
.L_x_2147:
[----:B------:R-:W-:Y:S05]  /*ae90*/  BSYNC.RECONVERGENT B2 ;  /* 0x0000000000027941 */ /* 0x000fea0003800200 */
.L_x_2146:
        /* <DEDUP_REMOVED lines=62> */
.L_x_2161:
[----:B------:R-:W-:Y:S05]  /*b280*/  BSYNC.RECONVERGENT B0 ;  /* 0x0000000000007941 */ /* 0x000fea0003800200 */
.L_x_2160:
[----:B-----5:R4:W-:Y:S02]  /*b290*/  STS.128 [R163+0x800], R8 ;  /* 0x00080008a3007388 */ /* 0x0209e40000000c00 */
.L_x_2159:
[----:B------:R-:W-:Y:S05]  /*b2a0*/  BSYNC.RECONVERGENT B1 ;  /* 0x0000000000017941 */ /* 0x000fea0003800200 */
.L_x_2158:
        /* <DEDUP_REMOVED lines=56> */
.L_x_2165:
[----:B------:R-:W-:Y:S05]  /*b630*/  BSYNC.RECONVERGENT B0 ;  /* 0x0000000000007941 */ /* 0x000fea0003800200 */
.L_x_2164:
[----:B-----5:R4:W-:Y:S02]  /*b640*/  STS.128 [R163+0x1800], R8 ;  /* 0x00180008a3007388 */ /* 0x0209e40000000c00 */
.L_x_2163:
[----:B------:R-:W-:Y:S05]  /*b650*/  BSYNC.RECONVERGENT B1 ;  /* 0x0000000000017941 */ /* 0x000fea0003800200 */
.L_x_2162:
        /* <DEDUP_REMOVED lines=56> */
.L_x_2167:
[----:B------:R-:W-:Y:S05]  /*b9e0*/  BSYNC.RECONVERGENT B0 ;  /* 0x0000000000007941 */ /* 0x000fea0003800200 */
.L_x_2166:
[----:B-----5:R4:W-:Y:S01]  /*b9f0*/  STS.128 [R163+0x2800], R8 ;  /* 0x00280008a3007388 */ /* 0x0209e20000000c00 */
[----:B------:R-:W-:Y:S05]  /*ba00*/  BRA `(.L_x_2143) ;  /* 0x0000002000ac7947 */ /* 0x000fea0003800000 */
.L_x_2145:
        /* <DEDUP_REMOVED lines=99> */
.L_x_2172:
[----:B------:R-:W-:Y:S05]  /*c040*/  BSYNC.RECONVERGENT B0 ;  /* 0x0000000000007941 */ /* 0x000fea0003800200 */
.L_x_2171:
[----:B------:R-:W-:Y:S05]  /*c050*/  BSYNC.RECONVERGENT B1 ;  /* 0x0000000000017941 */ /* 0x000fea0003800200 */
.L_x_2170:
        /* <DEDUP_REMOVED lines=88> */
.L_x_2176:
[----:B------:R-:W-:Y:S05]  /*c5e0*/  BSYNC.RECONVERGENT B0 ;  /* 0x0000000000007941 */ /* 0x000fea0003800200 */
.L_x_2175:
[----:B-----5:R4:W-:Y:S02]  /*c5f0*/  STS.128 [R163+0x1000], R16 ;  /* 0x00100010a3007388 */ /* 0x0209e40000000c00 */
.L_x_2174:
[----:B------:R-:W-:Y:S05]  /*c600*/  BSYNC.RECONVERGENT B1 ;  /* 0x0000000000017941 */ /* 0x000fea0003800200 */
.L_x_2173:
        /* <DEDUP_REMOVED lines=85> */
.L_x_2178:
[----:B------:R-:W-:Y:S05]  /*cb60*/  BSYNC.RECONVERGENT B0 ;  /* 0x0000000000007941 */ /* 0x000fea0003800200 */
.L_x_2177:
[----:B-----5:R1:W-:Y:S02]  /*cb70*/  STS.128 [R163+0x2000], R16 ;  /* 0x00200010a3007388 */ /* 0x0203e40000000c00 */
.L_x_2169:
[----:B------:R-:W-:Y:S05]  /*cb80*/  BSYNC.RECONVERGENT B2 ;  /* 0x0000000000027941 */ /* 0x000fea0003800200 */
.L_x_2168:
        /* <DEDUP_REMOVED lines=93> */
.L_x_2182:
[----:B------:R-:W-:Y:S05]  /*d160*/  BSYNC.RECONVERGENT B0 ;  /* 0x0000000000007941 */ /* 0x000fea0003800200 */
.L_x_2181:
[----:B-----5:R4:W-:Y:S02]  /*d170*/  STS.128 [R163+0x800], R16 ;  /* 0x00080010a3007388 */ /* 0x0209e40000000c00 */
.L_x_2180:
[----:B------:R-:W-:Y:S05]  /*d180*/  BSYNC.RECONVERGENT B1 ;  /* 0x0000000000017941 */ /* 0x000fea0003800200 */
.L_x_2179:
        /* <DEDUP_REMOVED lines=87> */
.L_x_2186:
[----:B------:R-:W-:Y:S05]  /*d700*/  BSYNC.RECONVERGENT B0 ;  /* 0x0000000000007941 */ /* 0x000fea0003800200 */
.L_x_2185:
[----:B-----5:R4:W-:Y:S02]  /*d710*/  STS.128 [R163+0x1800], R16 ;  /* 0x00180010a3007388 */ /* 0x0209e40000000c00 */
.L_x_2184:
[----:B------:R-:W-:Y:S05]  /*d720*/  BSYNC.RECONVERGENT B1 ;  /* 0x0000000000017941 */ /* 0x000fea0003800200 */
.L_x_2183:
        /* <DEDUP_REMOVED lines=87> */
.L_x_2188:
[----:B------:R-:W-:Y:S05]  /*dca0*/  BSYNC.RECONVERGENT B0 ;  /* 0x0000000000007941 */ /* 0x000fea0003800200 */
.L_x_2187:
[----:B-----5:R1:W-:Y:S02]  /*dcb0*/  STS.128 [R163+0x2800], R4 ;  /* 0x00280004a3007388 */ /* 0x0203e40000000c00 */
.L_x_2143:
[----:B------:R-:W-:Y:S05]  /*dcc0*/  BSYNC.RECONVERGENT B3 ;  /* 0x0000000000037941 */ /* 0x000fea0003800200 */
.L_x_2138:
        /* <DEDUP_REMOVED lines=26> */
.L_x_2191:
[----:B------:R2:W-:Y:S02]  /*de70*/  STS.128 [R163+0x7000], RZ ;  /* 0x007000ffa3007388 */ /* 0x0005e40000000c00 */
.L_x_2190:
[----:B------:R-:W-:Y:S05]  /*de80*/  BSYNC.RECONVERGENT B0 ;  /* 0x0000000000007941 */ /* 0x000fea0003800200 */
.L_x_2189:
        /* <DEDUP_REMOVED lines=25> */
.L_x_2194:
[----:B------:R1:W-:Y:S02]  /*e020*/  STS.128 [R163+0x7800], RZ ;  /* 0x007800ffa3007388 */ /* 0x0003e40000000c00 */
.L_x_2193:
[----:B------:R-:W-:Y:S05]  /*e030*/  BSYNC.RECONVERGENT B0 ;  /* 0x0000000000007941 */ /* 0x000fea0003800200 */
.L_x_2192:
        /* <DEDUP_REMOVED lines=27> */
.L_x_2197:
[----:B------:R4:W-:Y:S02]  /*e1f0*/  STS.128 [R163+0x8000], RZ ;  /* 0x008000ffa3007388 */ /* 0x0009e40000000c00 */
.L_x_2196:
[----:B------:R-:W-:Y:S05]  /*e200*/  BSYNC.RECONVERGENT B0 ;  /* 0x0000000000007941 */ /* 0x000fea0003800200 */
.L_x_2195:
        /* <DEDUP_REMOVED lines=28> */
.L_x_2199:
[----:B------:R-:W-:Y:S05]  /*e3d0*/  BSYNC.RECONVERGENT B0 ;  /* 0x0000000000007941 */ /* 0x000fea0003800200 */
.L_x_2198:
        /* <DEDUP_REMOVED lines=11> */
[----:B------:R-:W-:-:S05]  /*e490*/  DEPBAR.LE SB0, 0x0 ;  /* 0x000080000000791a */ /* 0x000fca0000000000 */
[----:B------:R-:W3:Y:S01]  /*e4a0*/  LDG.E R5, desc[UR6][R4.64] ;  /* 0x0000000604057981 */ /* 0x000ee2000c1e1900 */
[----:B------:R-:W-:Y:S01]  /*e4b0*/  LOP3.LUT R3, R72, 0x1f0, RZ, 0xc0, !PT ;  /* 0x000001f048037812 */ /* 0x000fe200078ec0ff */
[----:B------:R-:W-:Y:S01]  /*e4c0*/  BSSY.RECONVERGENT B0, `(.L_x_2200) ;  /* 0x0000026000007945 */ /* 0x000fe20003800200 */
[----:B------:R-:W-:Y:S01]  /*e4d0*/  LOP3.LUT R149, R9, 0x3e00, RZ, 0xc0, !PT ;  /* 0x00003e0009957812 */ /* 0x000fe200078ec0ff */
[----:B-----5:R-:W3:Y:S01]  /*e4e0*/  MUFU.RCP R0, UR8 ;  /* 0x0000000800007d08 */ /* 0x020ee20008001000 */
[----:B------:R-:W-:Y:S01]  /*e4f0*/  IADD3 R46, PT, PT, R3, 0x1, R156 ;  /* 0x00000001032e7810 */ /* 0x000fe20007ffe09c */
[----:B------:R-:W-:-:S03]  /*e500*/  IMAD.SHL.U32 R3, R122, 0x20, RZ ;  /* 0x000000207a037824 */ /* 0x000fc600078e00ff */
[----:B------:R-:W-:Y:S02]  /*e510*/  IADD3 R46, PT, PT, -R157, R46, R110 ;  /* 0x0000002e9d2e7210 */ /* 0x000fe40007ffe16e */
[----:B------:R-:W-:Y:S02]  /*e520*/  LOP3.LUT R2, R3, 0x120, RZ, 0xc0, !PT ;  /* 0x0000012003027812 */ /* 0x000fe400078ec0ff */
[----:B--2---:R-:W-:Y:S01]  /*e530*/  IADD3 R46, PT, PT, R46, UR5, R59 ;  /* 0x000000052e2e7c10 */ /* 0x004fe2000fffe03b */
[----:B------:R-:W-:Y:S01]  /*e540*/  BAR.SYNC.DEFER_BLOCKING 0x0 ;  /* 0x0000000000007b1d */ /* 0x000fe20000010000 */
[----:B---3--:R-:W-:-:S05]  /*e550*/  FMUL.FTZ R0, R5, R0 ;  /* 0x0000000005007220 */ /* 0x008fca0000410000 */
        /* <DEDUP_REMOVED lines=23> */
.L_x_2202:
[----:B------:R3:W-:Y:S01]  /*e6d0*/  STS.128 [R163+0xd000], RZ ;  /* 0x00d000ffa3007388 */ /* 0x0007e20000000c00 */
[----:B------:R-:W-:Y:S05]  /*e6e0*/  BRA `(.L_x_2203) ;  /* 0x00000000000c7947 */ /* 0x000fea0003800000 */
.L_x_2201:
[----:B------:R1:W-:Y:S04]  /*e6f0*/  STS.128 [R163+0x9000], RZ ;  /* 0x009000ffa3007388 */ /* 0x0003e80000000c00 */
[----:B------:R1:W-:Y:S04]  /*e700*/  STS.128 [R163+0xb000], RZ ;  /* 0x00b000ffa3007388 */ /* 0x0003e80000000c00 */
[----:B------:R1:W-:Y:S02]  /*e710*/  STS.128 [R163+0xd000], RZ ;  /* 0x00d000ffa3007388 */ /* 0x0003e40000000c00 */
.L_x_2203:
[----:B------:R-:W-:Y:S05]  /*e720*/  BSYNC.RECONVERGENT B0 ;  /* 0x0000000000007941 */ /* 0x000fea0003800200 */
.L_x_2200:
        /* <DEDUP_REMOVED lines=28> */
.L_x_2206:
[----:B------:R1:W-:Y:S02]  /*e8f0*/  STS.128 [R163+0xd800], RZ ;  /* 0x00d800ffa3007388 */ /* 0x0003e40000000c00 */
.L_x_2205:
[----:B------:R-:W-:Y:S05]  /*e900*/  BSYNC.RECONVERGENT B0 ;  /* 0x0000000000007941 */ /* 0x000fea0003800200 */
.L_x_2204:
[----:B------:R-:W-:Y:S01]  /*e910*/  ISETP.GE.AND P0, PT, R8, R7, PT ;  /* 0x000000070800720c */ /* 0x000fe20003f06270 */
[----:B------:R-:W-:-:S12]  /*e920*/  BSSY.RECONVERGENT B0, `(.L_x_2207) ;  /* 0x000001d000007945 */ /* 0x000fd80003800200 */
[----:B------:R1:W-:Y:S04]  /*e930*/  @P0 STS.128 [R163+0xa000], RZ ;  /* 0x00a000ffa3000388 */ /* 0x0003e80000000c00 */
[----:B------:R1:W-:Y:S04]  /*e940*/  @P0 STS.128 [R163+0xc000], RZ ;  /* 0x00c000ffa3000388 */ /* 0x0003e80000000c00 */
[----:B------:R1:W-:Y:S01]  /*e950*/  @P0 STS.128 [R163+0xe000], RZ ;  /* 0x00e000ffa3000388 */ /* 0x0003e20000000c00 */
[----:B------:R-:W-:Y:S05]  /*e960*/  @P0 BRA `(.L_x_2208) ;  /* 0x0000000000600947 */ /* 0x000fea0003800000 */
[----:B-1----:R-:W4:Y:S01]  /*e970*/  LDC.64 R4, c[0x0][0x3c0] ;  /* 0x0000f000ff047b82 */ /* 0x002f220000000a00 */
[----:B------:R-:W1:Y:S02]  /*e980*/  LDCU UR5, c[0x0][0x440] ;  /* 0x00008800ff0577ac */ /* 0x000e640008000800 */
[----:B-1----:R-:W-:Y:S02]  /*e990*/  ISETP.GE.AND P1, PT, R118, UR5, PT ;  /* 0x0000000576007c0c */ /* 0x002fe4000bf26270 */
[----:B------:R-:W-:Y:S02]  /*e9a0*/  ISETP.GE.AND P0, PT, R117, UR5, PT ;  /* 0x0000000575007c0c */ /* 0x000fe4000bf06270 */
[----:B----4-:R-:W-:-:S04]  /*e9b0*/  LEA R10, P2, R4, R152, 0x7 ;  /* 0x00000098040a7211 */ /* 0x010fc800078438ff */
        /* <DEDUP_REMOVED lines=18> */
.L_x_2209:
[----:B------:R4:W-:Y:S02]  /*eae0*/  STS.128 [R163+0xe000], RZ ;  /* 0x00e000ffa3007388 */ /* 0x0009e40000000c00 */
.L_x_2208:
[----:B------:R-:W-:Y:S05]  /*eaf0*/  BSYNC.RECONVERGENT B0 ;  /* 0x0000000000007941 */ /* 0x000fea0003800200 */
.L_x_2207:
        /* <DEDUP_REMOVED lines=8> */
[----:B------:R-:W5:Y:S02]  /*eb80*/  LDCU UR5, c[0x0][0x440] ;  /* 0x00008800ff0577ac */ /* 0x000f640008000800 */
[----:B-----5:R-:W-:Y:S02]  /*eb90*/  ISETP.GE.AND P1, PT, R118, UR5, PT ;  /* 0x0000000576007c0c */ /* 0x020fe4000bf26270 */
        /* <DEDUP_REMOVED lines=21> */
.L_x_2212:
[----:B------:R1:W-:Y:S02]  /*ecf0*/  STS.128 [R163+0xe800], RZ ;  /* 0x00e800ffa3007388 */ /* 0x0003e40000000c00 */
.L_x_2211:
[----:B------:R-:W-:Y:S05]  /*ed00*/  BSYNC.RECONVERGENT B0 ;  /* 0x0000000000007941 */ /* 0x000fea0003800200 */
.L_x_2210:
[----:B-1----:R-:W-:Y:S01]  /*ed10*/  LOP3.LUT R4, R9, 0x100, RZ, 0xc0, !PT ;  /* 0x0000010009047812 */ /* 0x002fe200078ec0ff */
[----:B------:R-:W-:Y:S01]  /*ed20*/  IMAD.MOV.U32 R44, RZ, RZ, 0x20 ;  /* 0x00000020ff2c7424 */ /* 0x000fe200078e00ff */
[----:B------:R-:W-:Y:S01]  /*ed30*/  LOP3.LUT R148, R61, 0x8, R122, 0x78, !PT ;  /* 0x000000083d947812 */ /* 0x000fe200078e787a */
[----:B------:R-:W1:Y:S01]  /*ed40*/  LDCU UR14, c[0x0][0x50c] ;  /* 0x0000a180ff0e77ac */ /* 0x000e620008000800 */
        /* <DEDUP_REMOVED lines=8> */
[----:B------:R-:W-:Y:S02]  /*edd0*/  LEA R148, R148, UR4, 0x1 ;  /* 0x0000000494947c11 */ /* 0x000fe4000f8e08ff */
[----:B------:R-:W-:Y:S01]  /*ede0*/  VIADDMNMX R59, R46, 0x8, R59, PT ;  /* 0x000000082e3b7846 */ /* 0x000fe2000380013b */
[--C-:B------:R-:W-:Y:S02]  /*edf0*/  IMAD.IADD R47, R149, 0x1, R44.reuse ;  /* 0x00000001952f7824 */ /* 0x100fe400078e022c */
[----:B------:R-:W5:Y:S01]  /*ee00*/  LDSM.16.M88.4 R36, [R148+0x3800] ;  /* 0x003800009424783b */ /* 0x000f620000000200 */
[----:B------:R-:W-:-:S03]  /*ee10*/  IMAD.IADD R3, R148, 0x1, R44 ;  /* 0x0000000194037824 */ /* 0x000fc600078e022c */
[----:B------:R-:W2:Y:S04]  /*ee20*/  LDSM.16.M88.4 R28, [R148+0x3c00] ;  /* 0x003c0000941c783b */ /* 0x000ea80000000200 */
[----:B------:R-:W3:Y:S04]  /*ee30*/  LDSM.16.M88.4 R60, [R148+0x3000] ;  /* 0x00300000943c783b */ /* 0x000ee80000000200 */
[----:B------:R-:W-:Y:S04]  /*ee40*/  LDSM.16.M88.4 R80, [R47] ;  /* 0x000000002f50783b */ /* 0x000fe80000000200 */
[----:B------:R-:W1:Y:S04]  /*ee50*/  LDSM.16.M88.4 R72, [R3+0x3800] ;  /* 0x003800000348783b */ /* 0x000e680000000200 */
[----:B------:R-:W1:Y:S04]  /*ee60*/  LDSM.16.M88.4 R68, [R3+0x3c00] ;  /* 0x003c00000344783b */ /* 0x000e680000000200 */
[----:B------:R-:W1:Y:S04]  /*ee70*/  LDSM.16.M88.4 R48, [R148+0x3400] ;  /* 0x003400009430783b */ /* 0x000e680000000200 */
[----:B------:R-:W1:Y:S04]  /*ee80*/  LDSM.16.M88.4 R20, [R148+0x4000] ;  /* 0x004000009414783b */ /* 0x000e680000000200 */
[----:B------:R-:W1:Y:S04]  /*ee90*/  LDSM.16.M88.4 R12, [R148+0x4400] ;  /* 0x00440000940c783b */ /* 0x000e680000000200 */
[----:B------:R-:W1:Y:S04]  /*eea0*/  LDSM.16.M88.4 R92, [R148+0x4800] ;  /* 0x00480000945c783b */ /* 0x000e680000000200 */
[----:B----4-:R-:W4:Y:S01]  /*eeb0*/  LDSM.16.M88.4 R8, [R148+0x4c00] ;  /* 0x004c00009408783b */ /* 0x010f220000000200 */
[C---:B-----5:R-:W-:Y:S03]  /*eec0*/  HMMA.16816.F32.BF16 R40, R84.reuse, R36, RZ ;  /* 0x000000245428723c */ /* 0x060fe600000418ff */
[----:B------:R-:W5:Y:S04]  /*eed0*/  LDSM.16.M88.4 R4, [R3+0x3000] ;  /* 0x003000000304783b */ /* 0x000f680000000200 */
[----:B------:R-:W5:Y:S01]  /*eee0*/  LDSM.16.M88.4 R76, [R3+0x3400] ;  /* 0x00340000034c783b */ /* 0x000f620000000200 */
[C---:B--2---:R-:W-:Y:S03]  /*eef0*/  HMMA.16816.F32.BF16 R32, R84.reuse, R28, RZ ;  /* 0x0000001c5420723c */ /* 0x044fe600000418ff */
[----:B------:R-:W-:Y:S04]  /*ef00*/  LDSM.16.M88.4 R108, [R148+0x5000] ;  /* 0x00500000946c783b */ /* 0x000fe80000000200 */
[----:B------:R-:W-:Y:S01]  /*ef10*/  LDSM.16.M88.4 R100, [R3+0x4000] ;  /* 0x004000000364783b */ /* 0x000fe20000000200 */
[C---:B------:R-:W-:Y:S03]  /*ef20*/  HMMA.16816.F32.BF16 R36, R84.reuse, R38, RZ ;  /* 0x000000265424723c */ /* 0x040fe600000418ff */
[----:B------:R-:W-:Y:S04]  /*ef30*/  LDSM.16.M88.4 R112, [R3+0x4c00] ;  /* 0x004c00000370783b */ /* 0x000fe80000000200 */
[----:B------:R-:W-:Y:S01]  /*ef40*/  LDSM.16.M88.4 R104, [R148+0x5400] ;  /* 0x005400009468783b */ /* 0x000fe20000000200 */
[C---:B------:R-:W-:Y:S08]  /*ef50*/  HMMA.16816.F32.BF16 R28, R84.reuse, R30, RZ ;  /* 0x0000001e541c723c */ /* 0x040ff000000418ff */
[C---:B---3--:R-:W-:Y:S08]  /*ef60*/  HMMA.16816.F32.BF16 R64, R84.reuse, R60, RZ ;  /* 0x0000003c5440723c */ /* 0x048ff000000418ff */
[----:B------:R-:W-:Y:S08]  /*ef70*/  HMMA.16816.F32.BF16 R60, R84, R62, RZ ;  /* 0x0000003e543c723c */ /* 0x000ff000000418ff */
[C---:B-1----:R-:W-:Y:S08]  /*ef80*/  HMMA.16816.F32.BF16 R40, R80.reuse, R72, R40 ;  /* 0x000000485028723c */ /* 0x042ff00000041828 */
[C---:B------:R-:W-:Y:S01]  /*ef90*/  HMMA.16816.F32.BF16 R36, R80.reuse, R74, R36 ;  /* 0x0000004a5024723c */ /* 0x040fe20000041824 */
[----:B------:R-:W1:Y:S07]  /*efa0*/  LDSM.16.M88.4 R72, [R149+0x1000] ;  /* 0x001000009548783b */ /* 0x000e6e0000000200 */
[C---:B------:R-:W-:Y:S08]  /*efb0*/  HMMA.16816.F32.BF16 R32, R80.reuse, R68, R32 ;  /* 0x000000445020723c */ /* 0x040ff00000041820 */
[----:B------:R-:W-:Y:S01]  /*efc0*/  HMMA.16816.F32.BF16 R28, R80, R70, R28 ;  /* 0x00000046501c723c */ /* 0x000fe2000004181c */
[----:B------:R-:W2:Y:S07]  /*efd0*/  LDSM.16.M88.4 R68, [R148+0x5800] ;  /* 0x005800009444783b */ /* 0x000eae0000000200 */
        /* <DEDUP_REMOVED lines=8> */
[C---:B----4-:R-:W-:Y:S08]  /*f060*/  HMMA.16816.F32.BF16 R88, R84.reuse, R8, RZ ;  /* 0x000000085458723c */ /* 0x050ff000000418ff */
[----:B------:R-:W-:Y:S01]  /*f070*/  HMMA.16816.F32.BF16 R84, R84, R10, RZ ;  /* 0x0000000a5454723c */ /* 0x000fe200000418ff */
[----:B------:R-:W3:Y:S07]  /*f080*/  LDSM.16.M88.4 R8, [R3+0x4400] ;  /* 0x004400000308783b */ /* 0x000eee0000000200 */
[C---:B-----5:R-:W-:Y:S08]  /*f090*/  HMMA.16816.F32.BF16 R64, R80.reuse, R4, R64 ;  /* 0x000000045040723c */ /* 0x060ff00000041840 */
[C---:B------:R-:W-:Y:S01]  /*f0a0*/  HMMA.16816.F32.BF16 R60, R80.reuse, R6, R60 ;  /* 0x00000006503c723c */ /* 0x040fe2000004183c */
[----:B------:R-:W4:Y:S07]  /*f0b0*/  LDSM.16.M88.4 R4, [R3+0x4800] ;  /* 0x004800000304783b */ /* 0x000f2e0000000200 */
[C---:B------:R-:W-:Y:S08]  /*f0c0*/  HMMA.16816.F32.BF16 R52, R80.reuse, R76, R52 ;  /* 0x0000004c5034723c */ /* 0x040ff00000041834 */
[----:B------:R-:W-:Y:S01]  /*f0d0*/  HMMA.16816.F32.BF16 R48, R80, R78, R48 ;  /* 0x0000004e5030723c */ /* 0x000fe20000041830 */
[----:B------:R-:W5:Y:S07]  /*f0e0*/  LDSM.16.M88.4 R76, [R148+0x5c00] ;  /* 0x005c0000944c783b */ /* 0x000f6e0000000200 */
[C---:B-1----:R-:W-:Y:S08]  /*f0f0*/  HMMA.16816.F32.BF16 R64, R72.reuse, R108, R64 ;  /* 0x0000006c4840723c */ /* 0x042ff00000041840 */
[C---:B------:R-:W-:Y:S01]  /*f100*/  HMMA.16816.F32.BF16 R60, R72.reuse, R110, R60 ;  /* 0x0000006e483c723c */ /* 0x040fe2000004183c */
[----:B------:R-:W-:Y:S07]  /*f110*/  LDSM.16.M88.4 R108, [R47+0x1000] ;  /* 0x001000002f6c783b */ /* 0x000fee0000000200 */
[C---:B--2---:R-:W-:Y:S08]  /*f120*/  HMMA.16816.F32.BF16 R40, R72.reuse, R68, R40 ;  /* 0x000000444828723c */ /* 0x044ff00000041828 */
[----:B------:R-:W-:Y:S01]  /*f130*/  HMMA.16816.F32.BF16 R36, R72, R70, R36 ;  /* 0x000000464824723c */ /* 0x000fe20000041824 */
[----:B------:R-:W1:Y:S07]  /*f140*/  LDSM.16.M88.4 R68, [R3+0x5000] ;  /* 0x005000000344783b */ /* 0x000e6e0000000200 */
[C---:B---3--:R-:W-:Y:S08]  /*f150*/  HMMA.16816.F32.BF16 R16, R80.reuse, R8, R16 ;  /* 0x000000085010723c */ /* 0x048ff00000041810 */
[C---:B------:R-:W-:Y:S01]  /*f160*/  HMMA.16816.F32.BF16 R12, R80.reuse, R10, R12 ;  /* 0x0000000a500c723c */ /* 0x040fe2000004180c */
[----:B------:R-:W2:Y:S07]  /*f170*/  LDSM.16.M88.4 R8, [R148+0x6000] ;  /* 0x006000009408783b */ /* 0x000eae0000000200 */
[C---:B----4-:R-:W-:Y:S08]  /*f180*/  HMMA.16816.F32.BF16 R96, R80.reuse, R4, R96 ;  /* 0x000000045060723c */ /* 0x050ff00000041860 */
[C---:B------:R-:W-:Y:S01]  /*f190*/  HMMA.16816.F32.BF16 R92, R80.reuse, R6, R92 ;  /* 0x00000006505c723c */ /* 0x040fe2000004185c */
[----:B------:R-:W3:Y:S07]  /*f1a0*/  LDSM.16.M88.4 R4, [R148+0x6800] ;  /* 0x006800009404783b */ /* 0x000eee0000000200 */
[C---:B------:R-:W-:Y:S08]  /*f1b0*/  HMMA.16816.F32.BF16 R24, R80.reuse, R100, R24 ;  /* 0x000000645018723c */ /* 0x040ff00000041818 */
[C---:B------:R-:W-:Y:S01]  /*f1c0*/  HMMA.16816.F32.BF16 R20, R80.reuse, R102, R20 ;  /* 0x000000665014723c */ /* 0x040fe20000041814 */
[----:B------:R-:W4:Y:S07]  /*f1d0*/  LDSM.16.M88.4 R100, [R148+0x6400] ;  /* 0x006400009464783b */ /* 0x000f2e0000000200 */
[C---:B------:R-:W-:Y:S08]  /*f1e0*/  HMMA.16816.F32.BF16 R88, R80.reuse, R112, R88 ;  /* 0x000000705058723c */ /* 0x040ff00000041858 */
[----:B------:R-:W-:Y:S01]  /*f1f0*/  HMMA.16816.F32.BF16 R84, R80, R114, R84 ;  /* 0x000000725054723c */ /* 0x000fe20000041854 */
[----:B------:R-:W4:Y:S04]  /*f200*/  LDSM.16.M88.4 R80, [R148+0x6c00] ;  /* 0x006c00009450783b */ /* 0x000f280000000200 */
[----:B------:R-:W-:Y:S03]  /*f210*/  LDSM.16.M88.4 R112, [R148+0x7c00] ;  /* 0x007c00009470783b */ /* 0x000fe60000000200 */
[C---:B-----5:R-:W-:Y:S08]  /*f220*/  HMMA.16816.F32.BF16 R32, R72.reuse, R76, R32 ;  /* 0x0000004c4820723c */ /* 0x060ff00000041820 */
[----:B------:R-:W-:Y:S01]  /*f230*/  HMMA.16816.F32.BF16 R28, R72, R78, R28 ;  /* 0x0000004e481c723c */ /* 0x000fe2000004181c */
[----:B------:R-:W5:Y:S07]  /*f240*/  LDSM.16.M88.4 R76, [R3+0x5400] ;  /* 0x00540000034c783b */ /* 0x000f6e0000000200 */
[C---:B-1----:R-:W-:Y:S08]  /*f250*/  HMMA.16816.F32.BF16 R64, R108.reuse, R68, R64 ;  /* 0x000000446c40723c */ /* 0x042ff00000041840 */
[----:B------:R-:W-:Y:S01]  /*f260*/  HMMA.16816.F32.BF16 R60, R108, R70, R60 ;  /* 0x000000466c3c723c */ /* 0x000fe2000004183c */
[----:B------:R-:W1:Y:S07]  /*f270*/  LDSM.16.M88.4 R68, [R3+0x6400] ;  /* 0x006400000344783b */ /* 0x000e6e0000000200 */
        /* <DEDUP_REMOVED lines=8> */
[----:B------:R-:W-:Y:S07]  /*f300*/  LDSM.16.M88.4 R104, [R3+0x6800] ;  /* 0x006800000368783b */ /* 0x000fee0000000200 */
[C---:B----4-:R-:W-:Y:S08]  /*f310*/  HMMA.16816.F32.BF16 R16, R72.reuse, R100, R16 ;  /* 0x000000644810723c */ /* 0x050ff00000041810 */
[C---:B------:R-:W-:Y:S01]  /*f320*/  HMMA.16816.F32.BF16 R12, R72.reuse, R102, R12 ;  /* 0x00000066480c723c */ /* 0x040fe2000004180c */
[----:B------:R-:W-:Y:S07]  /*f330*/  LDSM.16.M88.4 R100, [R3+0x6c00] ;  /* 0x006c00000364783b */ /* 0x000fee0000000200 */
[C---:B------:R-:W-:Y:S08]  /*f340*/  HMMA.16816.F32.BF16 R88, R72.reuse, R80, R88 ;  /* 0x000000504858723c */ /* 0x040ff00000041858 */
[----:B------:R-:W-:Y:S01]  /*f350*/  HMMA.16816.F32.BF16 R84, R72, R82, R84 ;  /* 0x000000524854723c */ /* 0x000fe20000041854 */
[----:B------:R-:W4:Y:S04]  /*f360*/  LDSM.16.M88.4 R72, [R3+0x6000] ;  /* 0x006000000348783b */ /* 0x000f280000000200 */
[----:B------:R-:W-:Y:S03]  /*f370*/  LDSM.16.M88.4 R80, [R149+0x2000] ;  /* 0x002000009550783b */ /* 0x000fe60000000200 */
[C---:B-----5:R-:W-:Y:S08]  /*f380*/  HMMA.16816.F32.BF16 R52, R108.reuse, R76, R52 ;  /* 0x0000004c6c34723c */ /* 0x060ff00000041834 */
[C---:B------:R-:W-:Y:S01]  /*f390*/  HMMA.16816.F32.BF16 R48, R108.reuse, R78, R48 ;  /* 0x0000004e6c30723c */ /* 0x040fe20000041830 */
[----:B------:R-:W5:Y:S07]  /*f3a0*/  LDSM.16.M88.4 R76, [R148+0x7000] ;  /* 0x00700000944c783b */ /* 0x000f6e0000000200 */
        /* <DEDUP_REMOVED lines=10> */
[----:B------:R-:W-:Y:S01]  /*f450*/  HMMA.16816.F32.BF16 R20, R108, R74, R20 ;  /* 0x0000004a6c14723c */ /* 0x000fe20000041814 */
[----:B------:R-:W3:Y:S07]  /*f460*/  LDSM.16.M88.4 R72, [R148+0x7400] ;  /* 0x007400009448783b */ /* 0x000eee0000000200 */
[----:B-----5:R-:W-:Y:S08]  /*f470*/  HMMA.16816.F32.BF16 R60, R80, R78, R60 ;  /* 0x0000004e503c723c */ /* 0x020ff0000004183c */
[C---:B------:R-:W-:Y:S08]  /*f480*/  HMMA.16816.F32.BF16 R88, R108.reuse, R100, R88 ;  /* 0x000000646c58723c */ /* 0x040ff00000041858 */
[----:B------:R-:W-:Y:S01]  /*f490*/  HMMA.16816.F32.BF16 R84, R108, R102, R84 ;  /* 0x000000666c54723c */ /* 0x000fe20000041854 */
[----:B------:R-:W4:Y:S07]  /*f4a0*/  LDSM.16.M88.4 R100, [R3+0x7400] ;  /* 0x007400000364783b */ /* 0x000f2e0000000200 */
[C---:B-1----:R-:W-:Y:S08]  /*f4b0*/  HMMA.16816.F32.BF16 R40, R80.reuse, R68, R40 ;  /* 0x000000445028723c */ /* 0x042ff00000041828 */
[C---:B------:R-:W-:Y:S01]  /*f4c0*/  HMMA.16816.F32.BF16 R36, R80.reuse, R70, R36 ;  /* 0x000000465024723c */ /* 0x040fe20000041824 */
[----:B------:R-:W1:Y:S07]  /*f4d0*/  LDSM.16.M88.4 R68, [R148+0x8400] ;  /* 0x008400009444783b */ /* 0x000e6e0000000200 */
[----:B------:R-:W-:Y:S01]  /*f4e0*/  HMMA.16816.F32.BF16 R64, R80, R76, R64 ;  /* 0x0000004c5040723c */ /* 0x000fe20000041840 */
[----:B------:R-:W5:Y:S07]  /*f4f0*/  LDSM.16.M88.4 R76, [R148+0x8000] ;  /* 0x00800000944c783b */ /* 0x000f6e0000000200 */
[----:B--2---:R-:W-:Y:S08]  /*f500*/  HMMA.16816.F32.BF16 R60, R4, R10, R60 ;  /* 0x0000000a043c723c */ /* 0x004ff0000004183c */
[----:B---3--:R-:W-:Y:S08]  /*f510*/  HMMA.16816.F32.BF16 R52, R80, R72, R52 ;  /* 0x000000485034723c */ /* 0x008ff00000041834 */
[----:B------:R-:W-:Y:S03]  /*f520*/  HMMA.16816.F32.BF16 R96, R108, R104, R96 ;  /* 0x000000686c60723c */ /* 0x000fe60000041860 */
[----:B------:R-:W-:Y:S01]  /*f530*/  FMUL.FTZ R60, R60, UR14 ;  /* 0x0000000e3c3c7c20 */ /* 0x000fe20008410000 */
[----:B------:R-:W-:-:S03]  /*f540*/  FMUL.FTZ R61, R61, UR14 ;  /* 0x0000000e3d3d7c20 */ /* 0x000fc60008410000 */
[----:B------:R-:W-:Y:S01]  /*f550*/  MUFU.TANH R105, R60 ;  /* 0x0000003c00697308 */ /* 0x000fe20000002400 */
[----:B------:R-:W-:Y:S01]  /*f560*/  HMMA.16816.F32.BF16 R92, R108, R106, R92 ;  /* 0x0000006a6c5c723c */ /* 0x000fe2000004185c */
[----:B------:R-:W-:-:S06]  /*f570*/  FMUL.FTZ R107, R62, UR14 ;  /* 0x0000000e3e6b7c20 */ /* 0x000fcc0008410000 */
[----:B------:R-:W-:Y:S01]  /*f580*/  MUFU.TANH R107, R107 ;  /* 0x0000006b006b7308 */ /* 0x000fe20000002400 */
[----:B----4-:R-:W-:Y:S07]  /*f590*/  HMMA.16816.F32.BF16 R52, R4, R100, R52 ;  /* 0x000000640434723c */ /* 0x010fee0000041834 */
[----:B------:R2:W-:Y:S01]  /*f5a0*/  MUFU.TANH R101, R61 ;  /* 0x0000003d00657308 */ /* 0x0005e20000002400 */
[----:B-1----:R-:W-:Y:S01]  /*f5b0*/  HMMA.16816.F32.BF16 R16, R80, R68, R16 ;  /* 0x000000445010723c */ /* 0x002fe20000041810 */
[----:B------:R-:W-:-:S06]  /*f5c0*/  FMUL.FTZ R69, R63, UR14 ;  /* 0x0000000e3f457c20 */ /* 0x000fcc0008410000 */
[----:B------:R-:W-:Y:S01]  /*f5d0*/  MUFU.TANH R69, R69 ;  /* 0x0000004500457308 */ /* 0x000fe20000002400 */
[----:B------:R-:W-:Y:S01]  /*f5e0*/  HMMA.16816.F32.BF16 R64, R4, R8, R64 ;  /* 0x000000080440723c */ /* 0x000fe20000041840 */
[----:B------:R-:W-:Y:S02]  /*f5f0*/  LDSM.16.M88.4 R8, [R148+0x8800] ;  /* 0x008800009408783b */ /* 0x000fe40000000200 */
[----:B------:R-:W-:Y:S01]  /*f600*/  FMUL.FTZ R52, R52, UR14 ;  /* 0x0000000e34347c20 */ /* 0x000fe20008410000 */
[----:B------:R-:W-:Y:S01]  /*f610*/  FMUL.FTZ R53, R53, UR14 ;  /* 0x0000000e35357c20 */ /* 0x000fe20008410000 */
[----:B------:R-:W-:Y:S01]  /*f620*/  FMUL.FTZ R109, R54, UR14 ;  /* 0x0000000e366d7c20 */ /* 0x000fe20008410000 */
[----:B------:R-:W-:Y:S02]  /*f630*/  FMUL.FTZ R111, R55, UR14 ;  /* 0x0000000e376f7c20 */ /* 0x000fe40008410000 */
[C---:B------:R-:W-:Y:S01]  /*f640*/  HMMA.16816.F32.BF16 R48, R80.reuse, R74, R48 ;  /* 0x0000004a5030723c */ /* 0x040fe20000041830 */
[----:B--2---:R-:W1:Y:S02]  /*f650*/  LDSM.16.M88.4 R60, [R3+0x7c00] ;  /* 0x007c0000033c783b */ /* 0x004e640000000200 */
[----:B------:R-:W-:Y:S02]  /*f660*/  MUFU.TANH R109, R109 ;  /* 0x0000006d006d7308 */ /* 0x000fe40000002400 */
[----:B------:R-:W2:Y:S03]  /*f670*/  LDSM.16.M88.4 R72, [R148+0x8c00] ;  /* 0x008c00009448783b */ /* 0x000ea60000000200 */
[----:B-----5:R-:W-:Y:S03]  /*f680*/  HMMA.16816.F32.BF16 R24, R80, R76, R24 ;  /* 0x0000004c5018723c */ /* 0x020fe60000041818 */
[----:B------:R-:W-:Y:S01]  /*f690*/  FMUL.FTZ R65, R65, UR14 ;  /* 0x0000000e41417c20 */ /* 0x000fe20008410000 */
[----:B------:R-:W-:Y:S01]  /*f6a0*/  FMUL.FTZ R67, R67, UR14 ;  /* 0x0000000e43437c20 */ /* 0x000fe20008410000 */
[----:B------:R-:W-:Y:S01]  /*f6b0*/  MUFU.TANH R111, R111 ;  /* 0x0000006f006f7308 */ /* 0x000fe20000002400 */
[----:B------:R-:W-:-:S02]  /*f6c0*/  FMUL.FTZ R47, R64, UR14 ;  /* 0x0000000e402f7c20 */ /* 0x000fc40008410000 */
[C---:B------:R-:W-:Y:S01]  /*f6d0*/  HMMA.16816.F32.BF16 R20, R80.reuse, R78, R20 ;  /* 0x0000004e5014723c */ /* 0x040fe20000041814 */
[----:B------:R-:W3:Y:S04]  /*f6e0*/  LDSM.16.M88.4 R76, [R3+0x7800] ;  /* 0x00780000034c783b */ /* 0x000ee80000000200 */
[----:B------:R-:W-:Y:S03]  /*f6f0*/  MUFU.TANH R65, R65 ;  /* 0x0000004100417308 */ /* 0x000fe60000002400 */
[C---:B------:R-:W-:Y:S05]  /*f700*/  HMMA.16816.F32.BF16 R32, R80.reuse, R112, R32 ;  /* 0x000000705020723c */ /* 0x040fea0000041820 */
[----:B------:R-:W-:Y:S03]  /*f710*/  MUFU.TANH R67, R67 ;  /* 0x0000004300437308 */ /* 0x000fe60000002400 */
[----:B------:R-:W-:Y:S05]  /*f720*/  HMMA.16816.F32.BF16 R28, R80, R114, R28 ;  /* 0x00000072501c723c */ /* 0x000fea000004181c */
[----:B------:R-:W-:Y:S03]  /*f730*/  MUFU.TANH R47, R47 ;  /* 0x0000002f002f7308 */ /* 0x000fe60000002400 */
[C---:B------:R-:W-:Y:S05]  /*f740*/  HMMA.16816.F32.BF16 R48, R4.reuse, R102, R48 ;  /* 0x000000660430723c */ /* 0x040fea0000041830 */
[----:B------:R-:W-:Y:S03]  /*f750*/  MUFU.TANH R103, R53 ;  /* 0x0000003500677308 */ /* 0x000fe60000002400 */
[C---:B-1----:R-:W-:Y:S08]  /*f760*/  HMMA.16816.F32.BF16 R32, R4.reuse, R60, R32 ;  /* 0x0000003c0420723c */ /* 0x042ff00000041820 */
[----:B------:R-:W-:Y:S01]  /*f770*/  HMMA.16816.F32.BF16 R28, R4, R62, R28 ;  /* 0x0000003e041c723c */ /* 0x000fe2000004181c */
[----:B------:R-:W-:Y:S07]  /*f780*/  LDSM.16.M88.4 R60, [R3+0x8c00] ;  /* 0x008c0000033c783b */ /* 0x000fee0000000200 */
[----:B------:R-:W-:Y:S03]  /*f790*/  HMMA.16816.F32.BF16 R96, R80, R8, R96 ;  /* 0x000000085060723c */ /* 0x000fe60000041860 */
[----:B------:R-:W-:-:S05]  /*f7a0*/  FMUL.FTZ R32, R32, UR14 ;  /* 0x0000000e20207c20 */ /* 0x000fca0008410000 */
[C---:B------:R-:W-:Y:S01]  /*f7b0*/  HMMA.16816.F32.BF16 R92, R80.reuse, R10, R92 ;  /* 0x0000000a505c723c */ /* 0x040fe2000004185c */
[----:B------:R-:W1:Y:S07]  /*f7c0*/  LDSM.16.M88.4 R8, [R3+0x8000] ;  /* 0x008000000308783b */ /* 0x000e6e0000000200 */
[C---:B------:R-:W-:Y:S01]  /*f7d0*/  HMMA.16816.F32.BF16 R12, R80.reuse, R70, R12 ;  /* 0x00000046500c723c */ /* 0x040fe2000004180c */
[----:B------:R4:W-:Y:S07]  /*f7e0*/  MUFU.TANH R71, R52 ;  /* 0x0000003400477308 */ /* 0x0009ee0000002400 */
[----:B--2---:R-:W-:Y:S01]  /*f7f0*/  HMMA.16816.F32.BF16 R88, R80, R72, R88 ;  /* 0x000000485058723c */ /* 0x004fe20000041858 */
[----:B------:R-:W-:-:S06]  /*f800*/  FMUL.FTZ R73, R48, UR14 ;  /* 0x0000000e30497c20 */ /* 0x000fcc0008410000 */
[----:B------:R-:W-:Y:S01]  /*f810*/  MUFU.TANH R73, R73 ;  /* 0x0000004900497308 */ /* 0x000fe20000002400 */
[----:B---3--:R-:W-:Y:S01]  /*f820*/  HMMA.16816.F32.BF16 R40, R4, R76, R40 ;  /* 0x0000004c0428723c */ /* 0x008fe20000041828 */
[----:B------:R-:W-:Y:S01]  /*f830*/  FMUL.FTZ R77, R49, UR14 ;  /* 0x0000000e314d7c20 */ /* 0x000fe20008410000 */
[----:B----4-:R-:W2:Y:S05]  /*f840*/  LDSM.16.M88.4 R52, [R3+0x8400] ;  /* 0x008400000334783b */ /* 0x010eaa0000000200 */
[----:B------:R-:W-:Y:S01]  /*f850*/  MUFU.TANH R77, R77 ;  /* 0x0000004d004d7308 */ /* 0x000fe20000002400 */
[----:B------:R-:W-:Y:S01]  /*f860*/  HMMA.16816.F32.BF16 R84, R80, R74, R84 ;  /* 0x0000004a5054723c */ /* 0x000fe20000041854 */
[----:B------:R-:W-:-:S06]  /*f870*/  FMUL.FTZ R75, R50, UR14 ;  /* 0x0000000e324b7c20 */ /* 0x000fcc0008410000 */
[----:B------:R-:W-:Y:S01]  /*f880*/  MUFU.TANH R75, R75 ;  /* 0x0000004b004b7308 */ /* 0x000fe20000002400 */
[----:B------:R-:W-:Y:S01]  /*f890*/  HMMA.16816.F32.BF16 R36, R4, R78, R36 ;  /* 0x0000004e0424723c */ /* 0x000fe20000041824 */
[----:B------:R-:W-:Y:S02]  /*f8a0*/  FMUL.FTZ R79, R51, UR14 ;  /* 0x0000000e334f7c20 */ /* 0x000fe40008410000 */
[----:B------:R3:W4:Y:S01]  /*f8b0*/  LDSM.16.M88.4 R48, [R3+0x8800] ;  /* 0x008800000330783b */ /* 0x0007220000000200 */
[----:B------:R-:W-:Y:S01]  /*f8c0*/  FMUL.FTZ R40, R40, UR14 ;  /* 0x0000000e28287c20 */ /* 0x000fe20008410000 */
[----:B------:R-:W-:Y:S01]  /*f8d0*/  FMUL.FTZ R41, R41, UR14 ;  /* 0x0000000e29297c20 */ /* 0x000fe20008410000 */
[----:B------:R-:W-:-:S04]  /*f8e0*/  DEPBAR.LE SB0, 0x0 ;  /* 0x000080000000791a */ /* 0x000fc80000000000 */
[----:B-1----:R-:W-:Y:S01]  /*f8f0*/  HMMA.16816.F32.BF16 R24, R4, R8, R24 ;  /* 0x000000080418723c */ /* 0x002fe20000041818 */
[----:B------:R-:W-:Y:S01]  /*f900*/  FMUL.FTZ R8, R33, UR14 ;  /* 0x0000000e21087c20 */ /* 0x000fe20008410000 */
[----:B------:R-:W-:Y:S01]  /*f910*/  FMUL.FTZ R9, R42, UR14 ;  /* 0x0000000e2a097c20 */ /* 0x000fe20008410000 */
[----:B------:R-:W-:Y:S01]  /*f920*/  MUFU.TANH R81, R40 ;  /* 0x0000002800517308 */ /* 0x000fe20000002400 */
[----:B------:R-:W-:-:S04]  /*f930*/  FMUL.FTZ R33, R29, UR14 ;  /* 0x0000000e1d217c20 */ /* 0x000fc80008410000 */
[C---:B------:R-:W-:Y:S01]  /*f940*/  HMMA.16816.F32.BF16 R84, R4.reuse, R62, R84 ;  /* 0x0000003e0454723c */ /* 0x040fe20000041854 */
[----:B------:R-:W-:Y:S01]  /*f950*/  FMUL.FTZ R36, R36, UR14 ;  /* 0x0000000e24247c20 */ /* 0x000fe20008410000 */
[----:B------:R-:W-:Y:S01]  /*f960*/  FMUL.FTZ R39, R39, UR14 ;  /* 0x0000000e27277c20 */ /* 0x000fe20008410000 */
[----:B------:R-:W-:Y:S05]  /*f970*/  MUFU.TANH R79, R79 ;  /* 0x0000004f004f7308 */ /* 0x000fea0000002400 */
[C---:B------:R-:W-:Y:S01]  /*f980*/  HMMA.16816.F32.BF16 R20, R4.reuse, R10, R20 ;  /* 0x0000000a0414723c */ /* 0x040fe20000041814 */
[----:B------:R-:W-:Y:S01]  /*f990*/  FMUL.FTZ R11, R43, UR14 ;  /* 0x0000000e2b0b7c20 */ /* 0x000fe20008410000 */
[----:B---3--:R-:W-:Y:S01]  /*f9a0*/  FMUL.FTZ R3, R37, UR14 ;  /* 0x0000000e25037c20 */ /* 0x008fe20008410000 */
[----:B------:R-:W-:Y:S01]  /*f9b0*/  FMUL.FTZ R10, R25, UR14 ;  /* 0x0000000e190a7c20 */ /* 0x000fe20008410000 */
[----:B------:R1:W-:Y:S01]  /*f9c0*/  MUFU.TANH R43, R36 ;  /* 0x00000024002b7308 */ /* 0x0003e20000002400 */
[----:B------:R-:W-:Y:S01]  /*f9d0*/  FMUL.FTZ R37, R38, UR14 ;  /* 0x0000000e26257c20 */ /* 0x000fe20008410000 */
[----:B------:R-:W-:Y:S01]  /*f9e0*/  FMUL.FTZ R38, R34, UR14 ;  /* 0x0000000e22267c20 */ /* 0x000fe20008410000 */
[----:B------:R-:W-:Y:S01]  /*f9f0*/  FMUL.FTZ R34, R31, UR14 ;  /* 0x0000000e1f227c20 */ /* 0x000fe20008410000 */
[----:B--2---:R-:W-:Y:S03]  /*fa00*/  HMMA.16816.F32.BF16 R16, R4, R52, R16 ;  /* 0x000000340410723c */ /* 0x004fe60000041810 */
[----:B------:R-:W-:Y:S01]  /*fa10*/  FMUL.FTZ R53, R86, UR14 ;  /* 0x0000000e56357c20 */ /* 0x000fe20008410000 */
[----:B------:R-:W-:Y:S01]  /*fa20*/  MUFU.TANH R9, R9 ;  /* 0x0000000900097308 */ /* 0x000fe20000002400 */
[----:B------:R-:W-:Y:S01]  /*fa30*/  FMUL.FTZ R85, R85, UR14 ;  /* 0x0000000e55557c20 */ /* 0x000fe20008410000 */
[----:B------:R-:W-:-:S02]  /*fa40*/  FMUL.FTZ R87, R87, UR14 ;  /* 0x0000000e57577c20 */ /* 0x000fc40008410000 */
[C---:B------:R-:W-:Y:S01]  /*fa50*/  HMMA.16816.F32.BF16 R12, R4.reuse, R54, R12 ;  /* 0x00000036040c723c */ /* 0x040fe2000004180c */
[----:B------:R-:W-:Y:S02]  /*fa60*/  IMAD.SHL.U32 R55, R122, 0x2, RZ ;  /* 0x000000027a377824 */ /* 0x000fe400078e00ff */
[----:B------:R-:W-:Y:S01]  /*fa70*/  FMUL.FTZ R31, R20, UR14 ;  /* 0x0000000e141f7c20 */ /* 0x000fe20008410000 */
[----:B------:R-:W-:Y:S01]  /*fa80*/  MUFU.TANH R53, R53 ;  /* 0x0000003500357308 */ /* 0x000fe20000002400 */
[----:B------:R-:W-:Y:S01]  /*fa90*/  FMUL.FTZ R20, R21, UR14 ;  /* 0x0000000e15147c20 */ /* 0x000fe20008410000 */
[----:B------:R-:W-:Y:S01]  /*faa0*/  LOP3.LUT R55, R55, 0x6, RZ, 0xc0, !PT ;  /* 0x0000000637377812 */ /* 0x000fe200078ec0ff */
[----:B-1----:R-:W-:Y:S01]  /*fab0*/  FMUL.FTZ R36, R35, UR14 ;  /* 0x0000000e23247c20 */ /* 0x002fe20008410000 */
[C---:B----4-:R-:W-:Y:S01]  /*fac0*/  HMMA.16816.F32.BF16 R96, R4.reuse, R48, R96 ;  /* 0x000000300460723c */ /* 0x050fe20000041860 */
[----:B------:R-:W-:Y:S01]  /*fad0*/  FMUL.FTZ R49, R84, UR14 ;  /* 0x0000000e54317c20 */ /* 0x000fe20008410000 */
[----:B------:R-:W-:Y:S01]  /*fae0*/  FMUL.FTZ R35, R24, UR14 ;  /* 0x0000000e18237c20 */ /* 0x000fe20008410000 */
[----:B------:R-:W-:Y:S01]  /*faf0*/  FMUL.FTZ R25, R17, UR14 ;  /* 0x0000000e11197c20 */ /* 0x000fe20008410000 */
[----:B------:R-:W-:Y:S01]  /*fb00*/  FMUL.FTZ R24, R19, UR14 ;  /* 0x0000000e13187c20 */ /* 0x000fe20008410000 */
[----:B------:R-:W-:Y:S03]  /*fb10*/  MUFU.TANH R21, R36 ;  /* 0x0000002400157308 */ /* 0x000fe60000002400 */
[C---:B------:R-:W-:Y:S03]  /*fb20*/  HMMA.16816.F32.BF16 R92, R4.reuse, R50, R92 ;  /* 0x00000032045c723c */ /* 0x040fe6000004185c */
[----:B------:R-:W-:Y:S01]  /*fb30*/  FMUL.FTZ R17, R12, UR14 ;  /* 0x0000000e0c117c20 */ /* 0x000fe20008410000 */
[----:B------:R-:W-:Y:S01]  /*fb40*/  FMUL.FTZ R19, R13, UR14 ;  /* 0x0000000e0d137c20 */ /* 0x000fe20008410000 */
[----:B------:R-:W1:Y:S01]  /*fb50*/  MUFU.TANH R49, R49 ;  /* 0x0000003100317308 */ /* 0x000e620000002400 */
[----:B------:R-:W-:Y:S01]  /*fb60*/  FMUL.FTZ R13, R14, UR14 ;  /* 0x0000000e0e0d7c20 */ /* 0x000fe20008410000 */
[----:B------:R-:W-:Y:S01]  /*fb70*/  FMUL.FTZ R15, R15, UR14 ;  /* 0x0000000e0f0f7c20 */ /* 0x000fe20008410000 */
[----:B------:R-:W-:Y:S01]  /*fb80*/  HMMA.16816.F32.BF16 R88, R4, R60, R88 ;  /* 0x0000003c0458723c */ /* 0x000fe20000041858 */
[----:B------:R-:W-:Y:S01]  /*fb90*/  FMUL.FTZ R7, R28, UR14 ;  /* 0x0000000e1c077c20 */ /* 0x000fe20008410000 */
[----:B------:R-:W-:Y:S01]  /*fba0*/  FMUL.FTZ R28, R16, UR14 ;  /* 0x0000000e101c7c20 */ /* 0x000fe20008410000 */
[----:B------:R-:W-:Y:S01]  /*fbb0*/  FMUL.FTZ R6, R30, UR14 ;  /* 0x0000000e1e067c20 */ /* 0x000fe20008410000 */
[----:B------:R-:W-:Y:S01]  /*fbc0*/  FMUL.FTZ R30, R22, UR14 ;  /* 0x0000000e161e7c20 */ /* 0x000fe20008410000 */
[----:B------:R2:W-:Y:S01]  /*fbd0*/  MUFU.TANH R5, R8 ;  /* 0x0000000800057308 */ /* 0x0005e20000002400 */
[----:B------:R-:W-:Y:S01]  /*fbe0*/  FMUL.FTZ R98, R98, UR14 ;  /* 0x0000000e62627c20 */ /* 0x000fe20008410000 */
[----:B------:R-:W-:Y:S01]  /*fbf0*/  FMUL.FTZ R97, R97, UR14 ;  /* 0x0000000e61617c20 */ /* 0x000fe20008410000 */
[----:B------:R-:W-:Y:S01]  /*fc00*/  FMUL.FTZ R99, R99, UR14 ;  /* 0x0000000e63637c20 */ /* 0x000fe20008410000 */
[----:B------:R-:W-:Y:S01]  /*fc10*/  FMUL.FTZ R96, R96, UR14 ;  /* 0x0000000e60607c20 */ /* 0x000fe20008410000 */
[----:B------:R-:W-:Y:S01]  /*fc20*/  FMUL.FTZ R4, R66, UR14 ;  /* 0x0000000e42047c20 */ /* 0x000fe20008410000 */
[----:B------:R-:W-:Y:S01]  /*fc30*/  FMUL.FTZ R92, R92, UR14 ;  /* 0x0000000e5c5c7c20 */ /* 0x000fe20008410000 */
[----:B------:R-:W-:Y:S01]  /*fc40*/  FMUL.FTZ R93, R93, UR14 ;  /* 0x0000000e5d5d7c20 */ /* 0x000fe20008410000 */
[----:B------:R-:W-:Y:S01]  /*fc50*/  MUFU.TANH R63, R10 ;  /* 0x0000000a003f7308 */ /* 0x000fe20000002400 */
[----:B------:R-:W-:Y:S01]  /*fc60*/  FMUL.FTZ R95, R95, UR14 ;  /* 0x0000000e5f5f7c20 */ /* 0x000fe20008410000 */
[----:B------:R-:W-:-:S04]  /*fc70*/  FMUL.FTZ R94, R94, UR14 ;  /* 0x0000000e5e5e7c20 */ /* 0x000fc80008410000 */
[----:B------:R-:W-:Y:S01]  /*fc80*/  FMUL.FTZ R89, R89, UR14 ;  /* 0x0000000e59597c20 */ /* 0x000fe20008410000 */
[----:B------:R-:W-:Y:S01]  /*fc90*/  FMUL.FTZ R88, R88, UR14 ;  /* 0x0000000e58587c20 */ /* 0x000fe20008410000 */
[----:B------:R-:W-:Y:S01]  /*fca0*/  MUFU.TANH R41, R41 ;  /* 0x0000002900297308 */ /* 0x000fe20000002400 */
[----:B------:R-:W-:Y:S01]  /*fcb0*/  FMUL.FTZ R90, R90, UR14 ;  /* 0x0000000e5a5a7c20 */ /* 0x000fe20008410000 */
[----:B--2---:R-:W-:Y:S01]  /*fcc0*/  FMUL.FTZ R8, R26, UR14 ;  /* 0x0000000e1a087c20 */ /* 0x004fe20008410000 */
[----:B------:R-:W-:Y:S01]  /*fcd0*/  FMUL.FTZ R26, R23, UR14 ;  /* 0x0000000e171a7c20 */ /* 0x000fe20008410000 */
[----:B------:R-:W-:-:S04]  /*fce0*/  FMUL.FTZ R91, R91, UR14 ;  /* 0x0000000e5b5b7c20 */ /* 0x000fc80008410000 */
[----:B------:R2:W-:Y:S08]  /*fcf0*/  MUFU.TANH R23, R7 ;  /* 0x0000000700177308 */ /* 0x0005f00000002400 */
[----:B------:R-:W-:Y:S08]  /*fd00*/  MUFU.TANH R11, R11 ;  /* 0x0000000b000b7308 */ /* 0x000ff00000002400 */
[----:B------:R-:W-:Y:S01]  /*fd10*/  MUFU.TANH R51, R32 ;  /* 0x0000002000337308 */ /* 0x000fe20000002400 */
[----:B--2---:R-:W-:-:S04]  /*fd20*/  IMAD.IADD R7, R58, 0x1, R55 ;  /* 0x000000013a077824 */ /* 0x004fc800078e0237 */
[C---:B------:R-:W-:Y:S02]  /*fd30*/  VIADD R16, R7.reuse, 0x78 ;  /* 0x0000007807107836 */ /* 0x040fe40000000000 */
[C---:B------:R-:W-:Y:S01]  /*fd40*/  VIADD R12, R7.reuse, 0x8 ;  /* 0x00000008070c7836 */ /* 0x040fe20000000000 */
[----:B------:R2:W-:Y:S01]  /*fd50*/  MUFU.TANH R55, R6 ;  /* 0x0000000600377308 */ /* 0x0005e20000002400 */
[C---:B------:R-:W-:Y:S01]  /*fd60*/  VIADD R14, R7.reuse, 0x1 ;  /* 0x00000001070e7836 */ /* 0x040fe20000000000 */
[C---:B------:R-:W-:Y:S01]  /*fd70*/  ISETP.GE.AND P5, PT, R16.reuse, R120, PT ;  /* 0x000000781000720c */ /* 0x040fe20003fa6270 */
[C---:B------:R-:W-:Y:S01]  /*fd80*/  VIADD R36, R7.reuse, 0x11 ;  /* 0x0000001107247836 */ /* 0x040fe20000000000 */
[-C--:B------:R-:W-:Y:S01]  /*fd90*/  ISETP.GE.AND P3, PT, R16, R59.reuse, PT ;  /* 0x0000003b1000720c */ /* 0x080fe20003f66270 */
[C---:B------:R-:W-:Y:S01]  /*fda0*/  VIADD R48, R7.reuse, 0x20 ;  /* 0x0000002007307836 */ /* 0x040fe20000000000 */
[----:B------:R-:W-:Y:S01]  /*fdb0*/  I2FP.F32.U32 R16, R16 ;  /* 0x0000001000107245 */ /* 0x000fe20000201000 */
[C---:B------:R-:W-:Y:S01]  /*fdc0*/  VIADD R50, R7.reuse, 0x21 ;  /* 0x0000002107327836 */ /* 0x040fe20000000000 */
[C---:B------:R-:W-:Y:S01]  /*fdd0*/  ISETP.GE.AND P0, PT, R12.reuse, R120, PT ;  /* 0x000000780c00720c */ /* 0x040fe20003f06270 */
[----:B------:R-:W3:Y:S01]  /*fde0*/  MUFU.TANH R37, R37 ;  /* 0x0000002500257308 */ /* 0x000ee20000002400 */
[-C--:B------:R-:W-:Y:S01]  /*fdf0*/  ISETP.GE.AND P2, PT, R12, R59.reuse, PT ;  /* 0x0000003b0c00720c */ /* 0x080fe20003f46270 */
[C---:B-1----:R-:W-:Y:S01]  /*fe00*/  FFMA.FTZ R61, R0.reuse, R16, R49 ;  /* 0x00000010003d7223 */ /* 0x042fe20000010031 */
[----:B------:R-:W-:Y:S01]  /*fe10*/  I2FP.F32.U32 R12, R12 ;  /* 0x0000000c000c7245 */ /* 0x000fe20000201000 */
[----:B------:R-:W-:Y:S01]  /*fe20*/  FFMA.FTZ R49, R0, R16, R53 ;  /* 0x0000001000317223 */ /* 0x000fe20000010035 */
[C---:B------:R-:W-:Y:S01]  /*fe30*/  ISETP.GE.AND P4, PT, R14.reuse, R120, PT ;  /* 0x000000780e00720c */ /* 0x040fe20003f86270 */
[C---:B------:R-:W-:Y:S01]  /*fe40*/  VIADD R16, R7.reuse, 0x10 ;  /* 0x0000001007107836 */ /* 0x040fe20000000000 */
[-C--:B------:R-:W-:Y:S01]  /*fe50*/  ISETP.GE.AND P1, PT, R14, R59.reuse, PT ;  /* 0x0000003b0e00720c */ /* 0x080fe20003f26270 */
[C---:B------:R-:W-:Y:S01]  /*fe60*/  FFMA.FTZ R22, R0.reuse, R12, R105 ;  /* 0x0000000c00167223 */ /* 0x040fe20000010069 */
[----:B------:R-:W-:Y:S01]  /*fe70*/  I2FP.F32.U32 R14, R14 ;  /* 0x0000000e000e7245 */ /* 0x000fe20000201000 */
[----:B--2---:R-:W-:Y:S01]  /*fe80*/  FFMA.FTZ R6, R0, R12, R107 ;  /* 0x0000000c00067223 */ /* 0x004fe2000001006b */
[----:B------:R1:W-:Y:S01]  /*fe90*/  MUFU.TANH R53, R34 ;  /* 0x0000002200357308 */ /* 0x0003e20000002400 */
[----:B------:R-:W-:Y:S01]  /*fea0*/  VIADD R12, R7, 0x9 ;  /* 0x00000009070c7836 */ /* 0x000fe20000000000 */
[----:B------:R-:W-:Y:S01]  /*feb0*/  FSEL R22, R22, -INF , !P0 ;  /* 0xff80000016167808 */ /* 0x000fe20004000000 */
[-C--:B------:R-:W-:Y:S01]  /*fec0*/  FFMA.FTZ R40, R0, R14.reuse, R65 ;  /* 0x0000000e00287223 */ /* 0x080fe20000010041 */
[----:B------:R-:W-:Y:S01]  /*fed0*/  FSEL R6, R6, -INF , !P2 ;  /* 0xff80000006067808 */ /* 0x000fe20005000000 */
[----:B------:R-:W-:Y:S01]  /*fee0*/  FFMA.FTZ R14, R0, R14, R67 ;  /* 0x0000000e000e7223 */ /* 0x000fe20000010043 */
[C---:B------:R-:W-:Y:S01]  /*fef0*/  ISETP.GE.AND P0, PT, R36.reuse, R120, PT ;  /* 0x000000782400720c */ /* 0x040fe20003f06270 */
[----:B------:R-:W-:Y:S01]  /*ff00*/  FMUL.FTZ R32, R27, UR14 ;  /* 0x0000000e1b207c20 */ /* 0x000fe20008410000 */
[-C--:B------:R-:W-:Y:S01]  /*ff10*/  ISETP.GE.AND P2, PT, R36, R59.reuse, PT ;  /* 0x0000003b2400720c */ /* 0x080fe20003f46270 */
[----:B------:R2:W-:Y:S01]  /*ff20*/  MUFU.TANH R65, R8 ;  /* 0x0000000800417308 */ /* 0x0005e20000002400 */
[----:B------:R-:W-:Y:S01]  /*ff30*/  I2FP.F32.U32 R36, R36 ;  /* 0x0000002400247245 */ /* 0x000fe20000201000 */
[----:B------:R-:W-:Y:S01]  /*ff40*/  FMUL.FTZ R27, R18, UR14 ;  /* 0x0000000e121b7c20 */ /* 0x000fe20008410000 */
[----:B------:R-:W-:Y:S01]  /*ff50*/  FSEL R40, R40, -INF , !P4 ;  /* 0xff80000028287808 */ /* 0x000fe20006000000 */
[----:B------:R-:W-:Y:S01]  /*ff60*/  VIADD R18, R7, 0x18 ;  /* 0x0000001807127836 */ /* 0x000fe20000000000 */
[----:B------:R-:W-:Y:S01]  /*ff70*/  FSEL R14, R14, -INF , !P1 ;  /* 0xff8000000e0e7808 */ /* 0x000fe20004800000 */
[CC--:B------:R-:W-:Y:S01]  /*ff80*/  FFMA.FTZ R103, R0.reuse, R36.reuse, R103 ;  /* 0x0000002400677223 */ /* 0x0c0fe20000010067 */
[----:B------:R-:W-:Y:S01]  /*ff90*/  FSEL R61, R61, -INF , !P5 ;  /* 0xff8000003d3d7808 */ /* 0x000fe20006800000 */
[----:B------:R-:W-:Y:S01]  /*ffa0*/  FFMA.FTZ R36, R0, R36, R111 ;  /* 0x0000002400247223 */ /* 0x000fe2000001006f */
[----:B-1----:R-:W-:Y:S01]  /*ffb0*/  I2FP.F32.U32 R34, R16 ;  /* 0x0000001000227245 */ /* 0x002fe20000201000 */
[----:B------:R-:W1:Y:S01]  /*ffc0*/  MUFU.TANH R3, R3 ;  /* 0x0000000300037308 */ /* 0x000e620000002400 */
[----:B------:R-:W-:Y:S01]  /*ffd0*/  FSEL R49, R49, -INF , !P3 ;  /* 0xff80000031317808 */ /* 0x000fe20005800000 */
[C---:B------:R-:W-:Y:S01]  /*ffe0*/  VIADD R46, R7.reuse, 0x28 ;  /* 0x00000028072e7836 */ /* 0x040fe20000000000 */
[----:B------:R-:W-:Y:S01]  /*fff0*/  ISETP.GE.AND P4, PT, R16, R120, PT ;  /* 0x000000781000720c */ /* 0x000fe20003f86270 */
[-C--:B------:R-:W-:Y:S01]  /*10000*/  FFMA.FTZ R10, R0, R34.reuse, R71 ;  /* 0x00000022000a7223 */ /* 0x080fe20000010047 */
[-C--:B------:R-:W-:Y:S01]  /*10010*/  ISETP.GE.AND P1, PT, R16, R59.reuse, PT ;  /* 0x0000003b1000720c */ /* 0x080fe20003f26270 */
[----:B------:R-:W-:Y:S01]  /*10020*/  FFMA.FTZ R34, R0, R34, R109 ;  /* 0x0000002200227223 */ /* 0x000fe2000001006d */
[C---:B------:R-:W-:Y:S01]  /*10030*/  ISETP.GE.AND P5, PT, R12.reuse, R120, PT ;  /* 0x000000780c00720c */ /* 0x040fe20003fa6270 */
[----:B------:R-:W-:Y:S01]  /*10040*/  VIADD R16, R7, 0x19 ;  /* 0x0000001907107836 */ /* 0x000fe20000000000 */
[----:B------:R-:W-:Y:S01]  /*10050*/  ISETP.GE.AND P3, PT, R12, R59, PT ;  /* 0x0000003b0c00720c */ /* 0x000fe20003f66270 */
[----:B------:R4:W-:Y:S01]  /*10060*/  MUFU.TANH R29, R38 ;  /* 0x00000026001d7308 */ /* 0x0009e20000002400 */
[----:B------:R-:W-:-:S02]  /*10070*/  I2FP.F32.U32 R12, R12 ;  /* 0x0000000c000c7245 */ /* 0x000fc40000201000 */
[----:B------:R-:W-:Y:S02]  /*10080*/  FSEL R10, R10, -INF , !P4 ;  /* 0xff8000000a0a7808 */ /* 0x000fe40006000000 */
[----:B------:R-:W-:Y:S01]  /*10090*/  FSEL R34, R34, -INF , !P1 ;  /* 0xff80000022227808 */ /* 0x000fe20004800000 */
[----:B------:R-:W-:Y:S01]  /*100a0*/  FFMA.FTZ R42, R0, R12, R101 ;  /* 0x0000000c002a7223 */ /* 0x000fe20000010065 */
[----:B------:R-:W-:Y:S01]  /*100b0*/  ISETP.GE.AND P4, PT, R16, R120, PT ;  /* 0x000000781000720c */ /* 0x000fe20003f86270 */
[----:B------:R-:W-:Y:S01]  /*100c0*/  FFMA.FTZ R12, R0, R12, R69 ;  /* 0x0000000c000c7223 */ /* 0x000fe20000010045 */
[----:B------:R-:W-:Y:S01]  /*100d0*/  ISETP.GE.AND P1, PT, R16, R59, PT ;  /* 0x0000003b1000720c */ /* 0x000fe20003f26270 */
[----:B------:R-:W5:Y:S01]  /*100e0*/  MUFU.TANH R39, R39 ;  /* 0x0000002700277308 */ /* 0x000f620000002400 */
[----:B--2---:R-:W-:Y:S02]  /*100f0*/  FSEL R8, R103, -INF , !P0 ;  /* 0xff80000067087808 */ /* 0x004fe40004000000 */
[----:B------:R-:W-:-:S02]  /*10100*/  FSEL R36, R36, -INF , !P2 ;  /* 0xff80000024247808 */ /* 0x000fc40005000000 */
[----:B------:R-:W-:Y:S02]  /*10110*/  I2FP.F32.U32 R16, R16 ;  /* 0x0000001000107245 */ /* 0x000fe40000201000 */
[C---:B------:R-:W-:Y:S01]  /*10120*/  ISETP.GE.AND P0, PT, R48.reuse, R120, PT ;  /* 0x000000783000720c */ /* 0x040fe20003f06270 */
[----:B------:R2:W-:Y:S01]  /*10130*/  MUFU.TANH R69, R32 ;  /* 0x0000002000457308 */ /* 0x0005e20000002400 */
[-C--:B------:R-:W-:Y:S01]  /*10140*/  ISETP.GE.AND P2, PT, R48, R59.reuse, PT ;  /* 0x0000003b3000720c */ /* 0x080fe20003f46270 */
[C---:B----4-:R-:W-:Y:S01]  /*10150*/  FFMA.FTZ R38, R0.reuse, R16, R77 ;  /* 0x0000001000267223 */ /* 0x050fe2000001004d */
[----:B------:R-:W-:Y:S01]  /*10160*/  I2FP.F32.U32 R48, R48 ;  /* 0x0000003000307245 */ /* 0x000fe20000201000 */
[----:B------:R-:W-:Y:S01]  /*10170*/  FFMA.FTZ R16, R0, R16, R79 ;  /* 0x0000001000107223 */ /* 0x000fe2000001004f */
[----:B------:R-:W-:Y:S02]  /*10180*/  FSEL R42, R42, -INF , !P5 ;  /* 0xff8000002a2a7808 */ /* 0x000fe40006800000 */
[----:B------:R-:W-:Y:S01]  /*10190*/  FSEL R12, R12, -INF , !P3 ;  /* 0xff8000000c0c7808 */ /* 0x000fe20005800000 */
[----:B------:R-:W-:Y:S01]  /*101a0*/  FFMA.FTZ R81, R0, R48, R81 ;  /* 0x0000003000517223 */ /* 0x000fe20000010051 */
[----:B------:R-:W-:Y:S01]  /*101b0*/  ISETP.GE.AND P5, PT, R18, R120, PT ;  /* 0x000000781200720c */ /* 0x000fe20003fa6270 */
[----:B------:R-:W-:Y:S01]  /*101c0*/  FFMA.FTZ R48, R0, R48, R9 ;  /* 0x0000003000307223 */ /* 0x000fe20000010009 */
[----:B------:R-:W-:Y:S01]  /*101d0*/  ISETP.GE.AND P3, PT, R18, R59, PT ;  /* 0x0000003b1200720c */ /* 0x000fe20003f66270 */
[----:B------:R4:W-:Y:S01]  /*101e0*/  MUFU.TANH R71, R30 ;  /* 0x0000001e00477308 */ /* 0x0009e20000002400 */
[----:B------:R-:W-:-:S02]  /*101f0*/  I2FP.F32.U32 R18, R18 ;  /* 0x0000001200127245 */ /* 0x000fc40000201000 */
[----:B------:R-:W-:Y:S02]  /*10200*/  FSEL R38, R38, -INF , !P4 ;  /* 0xff80000026267808 */ /* 0x000fe40006000000 */
[----:B------:R-:W-:Y:S01]  /*10210*/  FSEL R16, R16, -INF , !P1 ;  /* 0xff80000010107808 */ /* 0x000fe20004800000 */
[----:B--2---:R-:W-:Y:S01]  /*10220*/  VIADD R32, R7, 0x29 ;  /* 0x0000002907207836 */ /* 0x004fe20000000000 */
[C---:B------:R-:W-:Y:S01]  /*10230*/  ISETP.GE.AND P4, PT, R46.reuse, R120, PT ;  /* 0x000000782e00720c */ /* 0x040fe20003f86270 */
[----:B------:R2:W-:Y:S01]  /*10240*/  MUFU.TANH R9, R26 ;  /* 0x0000001a00097308 */ /* 0x0005e20000002400 */
[----:B------:R-:W-:Y:S01]  /*10250*/  ISETP.GE.AND P1, PT, R46, R59, PT ;  /* 0x0000003b2e00720c */ /* 0x000fe20003f26270 */
[CC--:B------:R-:W-:Y:S01]  /*10260*/  FFMA.FTZ R73, R0.reuse, R18.reuse, R73 ;  /* 0x0000001200497223 */ /* 0x0c0fe20000010049 */
[----:B------:R-:W-:Y:S01]  /*10270*/  FSEL R196, R81, -INF , !P0 ;  /* 0xff80000051c47808 */ /* 0x000fe20004000000 */
[----:B------:R-:W-:Y:S01]  /*10280*/  FFMA.FTZ R18, R0, R18, R75 ;  /* 0x0000001200127223 */ /* 0x000fe2000001004b */
[----:B------:R-:W-:-:S02]  /*10290*/  I2FP.F32.U32 R46, R46 ;  /* 0x0000002e002e7245 */ /* 0x000fc40000201000 */
[----:B------:R-:W-:Y:S01]  /*102a0*/  ISETP.GE.AND P0, PT, R32, R120, PT ;  /* 0x000000782000720c */ /* 0x000fe20003f06270 */
[----:B------:R1:W-:Y:S01]  /*102b0*/  MUFU.TANH R67, R20 ;  /* 0x0000001400437308 */ /* 0x0003e20000002400 */
[----:B------:R-:W-:Y:S01]  /*102c0*/  FSEL R18, R18, -INF , !P3 ;  /* 0xff80000012127808 */ /* 0x000fe20005800000 */
[----:B---3--:R-:W-:Y:S01]  /*102d0*/  FFMA.FTZ R37, R0, R46, R37 ;  /* 0x0000002e00257223 */ /* 0x008fe20000010025 */
[----:B----4-:R-:W-:Y:S02]  /*102e0*/  I2FP.F32.U32 R30, R50 ;  /* 0x00000032001e7245 */ /* 0x010fe40000201000 */
[-C--:B------:R-:W-:Y:S02]  /*102f0*/  ISETP.GE.AND P3, PT, R50, R59.reuse, PT ;  /* 0x0000003b3200720c */ /* 0x080fe40003f66270 */
[----:B------:R-:W-:Y:S01]  /*10300*/  FSEL R190, R37, -INF , !P1 ;  /* 0xff80000025be7808 */ /* 0x000fe20004800000 */
[CC--:B------:R-:W-:Y:S01]  /*10310*/  FFMA.FTZ R41, R0.reuse, R30.reuse, R41 ;  /* 0x0000001e00297223 */ /* 0x0c0fe20000010029 */
[----:B------:R-:W-:Y:S01]  /*10320*/  FFMA.FTZ R11, R0, R30, R11 ;  /* 0x0000001e000b7223 */ /* 0x000fe2000001000b */
[----:B--2---:R-:W-:Y:S01]  /*10330*/  FSEL R26, R48, -INF , !P2 ;  /* 0xff800000301a7808 */ /* 0x004fe20005000000 */
[----:B------:R-:W-:Y:S01]  /*10340*/  FFMA.FTZ R30, R0, R46, R43 ;  /* 0x0000002e001e7223 */ /* 0x000fe2000001002b */
[----:B------:R-:W-:Y:S01]  /*10350*/  ISETP.GE.AND P2, PT, R32, R59, PT ;  /* 0x0000003b2000720c */ /* 0x000fe20003f46270 */
[C---:B------:R-:W-:Y:S01]  /*10360*/  VIADD R48, R7.reuse, 0x31 ;  /* 0x0000003107307836 */ /* 0x040fe20000000000 */
[----:B------:R-:W-:Y:S01]  /*10370*/  I2FP.F32.U32 R32, R32 ;  /* 0x0000002000207245 */ /* 0x000fe20000201000 */
[----:B------:R-:W2:Y:S01]  /*10380*/  MUFU.TANH R33, R33 ;  /* 0x0000002100217308 */ /* 0x000ea20000002400 */
[----:B------:R-:W-:Y:S01]  /*10390*/  FSEL R30, R30, -INF , !P4 ;  /* 0xff8000001e1e7808 */ /* 0x000fe20006000000 */
[----:B------:R-:W-:Y:S01]  /*103a0*/  VIADD R46, R7, 0x38 ;  /* 0x00000038072e7836 */ /* 0x000fe20000000000 */
[----:B-1----:R-:W-:Y:S01]  /*103b0*/  FSEL R20, R73, -INF , !P5 ;  /* 0xff80000049147808 */ /* 0x002fe20006800000 */
[----:B------:R-:W-:Y:S01]  /*103c0*/  FFMA.FTZ R192, R0, R32, R3 ;  /* 0x0000002000c07223 */ /* 0x000fe20000010003 */
[----:B------:R-:W-:Y:S01]  /*103d0*/  VIADD R3, R7, 0x30 ;  /* 0x0000003007037836 */ /* 0x000fe20000000000 */
[----:B------:R-:W-:-:S02]  /*103e0*/  ISETP.GE.AND P5, PT, R50, R120, PT ;  /* 0x000000783200720c */ /* 0x000fc40003fa6270 */
[----:B------:R5:W-:Y:S01]  /*103f0*/  MUFU.TANH R73, R28 ;  /* 0x0000001c00497308 */ /* 0x000be20000002400 */
[C---:B------:R-:W-:Y:S02]  /*10400*/  ISETP.GE.AND P4, PT, R48.reuse, R120, PT ;  /* 0x000000783000720c */ /* 0x040fe40003f86270 */
[----:B------:R-:W-:Y:S02]  /*10410*/  ISETP.GE.AND P1, PT, R48, R59, PT ;  /* 0x0000003b3000720c */ /* 0x000fe40003f26270 */
[----:B------:R-:W-:Y:S02]  /*10420*/  I2FP.F32.U32 R48, R48 ;  /* 0x0000003000307245 */ /* 0x000fe40000201000 */
[----:B------:R-:W-:Y:S01]  /*10430*/  FSEL R194, R41, -INF , !P5 ;  /* 0xff80000029c27808 */ /* 0x000fe20006800000 */
[----:B------:R-:W1:Y:S01]  /*10440*/  MUFU.TANH R35, R35 ;  /* 0x0000002300237308 */ /* 0x000e620000002400 */
[----:B------:R-:W-:Y:S01]  /*10450*/  ISETP.GE.AND P5, PT, R3, R120, PT ;  /* 0x000000780300720c */ /* 0x000fe20003fa6270 */
[-C--:B------:R-:W-:Y:S01]  /*10460*/  FFMA.FTZ R128, R0, R48.reuse, R5 ;  /* 0x0000003000807223 */ /* 0x080fe20000010005 */
[----:B------:R-:W-:Y:S01]  /*10470*/  FSEL R192, R192, -INF , !P0 ;  /* 0xff800000c0c07808 */ /* 0x000fe20004000000 */
[----:B------:R-:W-:Y:S01]  /*10480*/  FFMA.FTZ R21, R0, R48, R21 ;  /* 0x0000003000157223 */ /* 0x000fe20000010015 */
[----:B------:R-:W-:Y:S01]  /*10490*/  ISETP.GE.AND P0, PT, R46, R120, PT ;  /* 0x000000782e00720c */ /* 0x000fe20003f06270 */
[----:B------:R-:W-:Y:S01]  /*104a0*/  VIADD R5, R7, 0x41 ;  /* 0x0000004107057836 */ /* 0x000fe20000000000 */
[----:B------:R-:W-:Y:S01]  /*104b0*/  FSEL R128, R128, -INF , !P4 ;  /* 0xff80000080807808 */ /* 0x000fe20006000000 */
[----:B------:R-:W3:Y:S01]  /*104c0*/  MUFU.TANH R31, R31 ;  /* 0x0000001f001f7308 */ /* 0x000ee20000002400 */
[----:B------:R-:W-:Y:S01]  /*104d0*/  FSEL R138, R21, -INF , !P1 ;  /* 0xff800000158a7808 */ /* 0x000fe20004800000 */
[----:B-----5:R-:W-:Y:S01]  /*104e0*/  FFMA.FTZ R28, R0, R32, R39 ;  /* 0x00000020001c7223 */ /* 0x020fe20000010027 */
[----:B------:R-:W-:Y:S01]  /*104f0*/  FSEL R32, R11, -INF , !P3 ;  /* 0xff8000000b207808 */ /* 0x000fe20005800000 */
[----:B------:R-:W-:Y:S01]  /*10500*/  VIADD R21, R7, 0x50 ;  /* 0x0000005007157836 */ /* 0x000fe20000000000 */
[----:B------:R-:W-:-:S02]  /*10510*/  I2FP.F32.U32 R11, R3 ;  /* 0x00000003000b7245 */ /* 0x000fc40000201000 */
[----:B------:R-:W-:Y:S01]  /*10520*/  ISETP.GE.AND P3, PT, R3, R59, PT ;  /* 0x0000003b0300720c */ /* 0x000fe20003f66270 */
[----:B------:R-:W4:Y:S01]  /*10530*/  MUFU.TANH R25, R25 ;  /* 0x0000001900197308 */ /* 0x000f220000002400 */
[----:B------:R-:W-:Y:S01]  /*10540*/  FSEL R28, R28, -INF , !P2 ;  /* 0xff8000001c1c7808 */ /* 0x000fe20005000000 */
[CC--:B------:R-:W-:Y:S01]  /*10550*/  FFMA.FTZ R51, R0.reuse, R11.reuse, R51 ;  /* 0x0000000b00337223 */ /* 0x0c0fe20000010033 */
[----:B------:R-:W-:Y:S01]  /*10560*/  FFMA.FTZ R29, R0, R11, R29 ;  /* 0x0000000b001d7223 */ /* 0x000fe2000001001d */
[----:B------:R-:W-:Y:S01]  /*10570*/  ISETP.GE.AND P2, PT, R46, R59, PT ;  /* 0x0000003b2e00720c */ /* 0x000fe20003f46270 */
[----:B------:R-:W-:Y:S01]  /*10580*/  VIADD R11, R7, 0x39 ;  /* 0x00000039070b7836 */ /* 0x000fe20000000000 */
[----:B------:R-:W-:Y:S02]  /*10590*/  I2FP.F32.U32 R46, R46 ;  /* 0x0000002e002e7245 */ /* 0x000fe40000201000 */
[----:B------:R5:W4:Y:S01]  /*105a0*/  MUFU.TANH R3, R24 ;  /* 0x0000001800037308 */ /* 0x000b220000002400 */
[----:B------:R-:W-:-:S02]  /*105b0*/  FSEL R188, R51, -INF , !P5 ;  /* 0xff80000033bc7808 */ /* 0x000fc40006800000 */
[----:B------:R-:W-:Y:S01]  /*105c0*/  FSEL R130, R29, -INF , !P3 ;  /* 0xff8000001d827808 */ /* 0x000fe20005800000 */
[C---:B------:R-:W-:Y:S01]  /*105d0*/  FFMA.FTZ R23, R0.reuse, R46, R23 ;  /* 0x0000002e00177223 */ /* 0x040fe20000010017 */
[C---:B------:R-:W-:Y:S01]  /*105e0*/  ISETP.GE.AND P5, PT, R11.reuse, R120, PT ;  /* 0x000000780b00720c */ /* 0x040fe20003fa6270 */
[C---:B------:R-:W-:Y:S01]  /*105f0*/  FFMA.FTZ R55, R0.reuse, R46, R55 ;  /* 0x0000002e00377223 */ /* 0x040fe20000010037 */
[----:B------:R-:W-:Y:S01]  /*10600*/  ISETP.GE.AND P3, PT, R11, R59, PT ;  /* 0x0000003b0b00720c */ /* 0x000fe20003f66270 */
[----:B------:R-:W4:Y:S01]  /*10610*/  MUFU.TANH R27, R27 ;  /* 0x0000001b001b7308 */ /* 0x000f220000002400 */
[----:B------:R-:W-:Y:S02]  /*10620*/  I2FP.F32.U32 R11, R11 ;  /* 0x0000000b000b7245 */ /* 0x000fe40000201000 */
[----:B------:R-:W-:Y:S01]  /*10630*/  FSEL R186, R23, -INF , !P0 ;  /* 0xff80000017ba7808 */ /* 0x000fe20004000000 */
[----:B------:R-:W-:Y:S01]  /*10640*/  VIADD R23, R7, 0x48 ;  /* 0x0000004807177836 */ /* 0x000fe20000000000 */
[----:B------:R-:W-:Y:S01]  /*10650*/  I2FP.F32.U32 R46, R5 ;  /* 0x00000005002e7245 */ /* 0x000fe20000201000 */
[CC--:B--2---:R-:W-:Y:S01]  /*10660*/  FFMA.FTZ R33, R0.reuse, R11.reuse, R33 ;  /* 0x0000000b00217223 */ /* 0x0c4fe20000010021 */
[C---:B------:R-:W-:Y:S01]  /*10670*/  FFMA.FTZ R53, R0.reuse, R11, R53 ;  /* 0x0000000b00357223 */ /* 0x040fe20000010035 */
[----:B------:R-:W-:Y:S01]  /*10680*/  MUFU.TANH R19, R19 ;  /* 0x0000001300137308 */ /* 0x000fe20000002400 */
[----:B------:R-:W-:Y:S01]  /*10690*/  FSEL R182, R55, -INF , !P2 ;  /* 0xff80000037b67808 */ /* 0x000fe20005000000 */
[----:B-----5:R-:W-:Y:S01]  /*106a0*/  VIADD R24, R7, 0x40 ;  /* 0x0000004007187836 */ /* 0x020fe20000000000 */
[----:B------:R-:W-:Y:S01]  /*106b0*/  FSEL R184, R33, -INF , !P5 ;  /* 0xff80000021b87808 */ /* 0x000fe20006800000 */
[CC--:B------:R-:W-:Y:S01]  /*106c0*/  FFMA.FTZ R63, R0.reuse, R46.reuse, R63 ;  /* 0x0000002e003f7223 */ /* 0x0c0fe2000001003f */
[----:B------:R-:W-:Y:S01]  /*106d0*/  FSEL R132, R53, -INF , !P3 ;  /* 0xff80000035847808 */ /* 0x000fe20005800000 */
[----:B------:R-:W-:Y:S01]  /*106e0*/  FFMA.FTZ R69, R0, R46, R69 ;  /* 0x0000002e00457223 */ /* 0x000fe20000010045 */
[C---:B------:R-:W-:Y:S01]  /*106f0*/  ISETP.GE.AND P4, PT, R24.reuse, R120, PT ;  /* 0x000000781800720c */ /* 0x040fe20003f86270 */
[----:B------:R-:W-:Y:S01]  /*10700*/  MUFU.TANH R15, R15 ;  /* 0x0000000f000f7308 */ /* 0x000fe20000002400 */
[----:B------:R-:W-:-:S02]  /*10710*/  ISETP.GE.AND P1, PT, R24, R59, PT ;  /* 0x0000003b1800720c */ /* 0x000fc40003f26270 */
[----:B------:R-:W-:Y:S02]  /*10720*/  I2FP.F32.U32 R24, R24 ;  /* 0x0000001800187245 */ /* 0x000fe40000201000 */
[C---:B------:R-:W-:Y:S02]  /*10730*/  ISETP.GE.AND P5, PT, R23.reuse, R120, PT ;  /* 0x000000781700720c */ /* 0x040fe40003fa6270 */
[----:B------:R-:W-:Y:S01]  /*10740*/  ISETP.GE.AND P3, PT, R23, R59, PT ;  /* 0x0000003b1700720c */ /* 0x000fe20003f66270 */
[CC--:B-1----:R-:W-:Y:S01]  /*10750*/  FFMA.FTZ R35, R0.reuse, R24.reuse, R35 ;  /* 0x0000001800237223 */ /* 0x0c2fe20000010023 */
[----:B------:R-:W-:Y:S01]  /*10760*/  FFMA.FTZ R65, R0, R24, R65 ;  /* 0x0000001800417223 */ /* 0x000fe20000010041 */
[----:B------:R-:W-:Y:S01]  /*10770*/  VIADD R24, R7, 0x49 ;  /* 0x0000004907187836 */ /* 0x000fe20000000000 */
[----:B------:R-:W-:Y:S01]  /*10780*/  I2FP.F32.U32 R23, R23 ;  /* 0x0000001700177245 */ /* 0x000fe20000201000 */
[----:B------:R-:W1:Y:S01]  /*10790*/  MUFU.TANH R17, R17 ;  /* 0x0000001100117308 */ /* 0x000e620000002400 */
[----:B------:R-:W-:-:S02]  /*107a0*/  FSEL R180, R35, -INF , !P4 ;  /* 0xff80000023b47808 */ /* 0x000fc40006000000 */
[----:B------:R-:W-:Y:S01]  /*107b0*/  FSEL R166, R65, -INF , !P1 ;  /* 0xff80000041a67808 */ /* 0x000fe20004800000 */
[-C--:B---3--:R-:W-:Y:S01]  /*107c0*/  FFMA.FTZ R31, R0, R23.reuse, R31 ;  /* 0x00000017001f7223 */ /* 0x088fe2000001001f */
[----:B------:R-:W-:Y:S01]  /*107d0*/  ISETP.GE.AND P4, PT, R24, R120, PT ;  /* 0x000000781800720c */ /* 0x000fe20003f86270 */
[----:B------:R-:W-:Y:S01]  /*107e0*/  FFMA.FTZ R71, R0, R23, R71 ;  /* 0x0000001700477223 */ /* 0x000fe20000010047 */
[-C--:B------:R-:W-:Y:S01]  /*107f0*/  ISETP.GE.AND P1, PT, R24, R59.reuse, PT ;  /* 0x0000003b1800720c */ /* 0x080fe20003f26270 */
[----:B------:R-:W2:Y:S01]  /*10800*/  MUFU.TANH R13, R13 ;  /* 0x0000000d000d7308 */ /* 0x000ea20000002400 */
[----:B------:R-:W-:Y:S01]  /*10810*/  I2FP.F32.U32 R24, R24 ;  /* 0x0000001800187245 */ /* 0x000fe20000201000 */
[----:B------:R-:W-:Y:S01]  /*10820*/  VIADD R23, R7, 0x58 ;  /* 0x0000005807177836 */ /* 0x000fe20000000000 */
[----:B------:R-:W-:Y:S02]  /*10830*/  FSEL R178, R31, -INF , !P5 ;  /* 0xff8000001fb27808 */ /* 0x000fe40006800000 */
[----:B------:R-:W-:Y:S01]  /*10840*/  FSEL R174, R71, -INF , !P3 ;  /* 0xff80000047ae7808 */ /* 0x000fe20005800000 */
[CC--:B------:R-:W-:Y:S01]  /*10850*/  FFMA.FTZ R67, R0.reuse, R24.reuse, R67 ;  /* 0x0000001800437223 */ /* 0x0c0fe20000010043 */
[----:B------:R-:W-:Y:S01]  /*10860*/  FFMA.FTZ R170, R0, R24, R9 ;  /* 0x0000001800aa7223 */ /* 0x000fe20000010009 */
[----:B------:R-:W-:Y:S01]  /*10870*/  VIADD R24, R7, 0x51 ;  /* 0x0000005107187836 */ /* 0x000fe20000000000 */
[C---:B------:R-:W-:Y:S01]  /*10880*/  ISETP.GE.AND P0, PT, R5.reuse, R120, PT ;  /* 0x000000780500720c */ /* 0x040fe20003f06270 */
[----:B------:R-:W3:Y:S01]  /*10890*/  MUFU.TANH R11, R98 ;  /* 0x00000062000b7308 */ /* 0x000ee20000002400 */
[----:B------:R-:W-:-:S02]  /*108a0*/  ISETP.GE.AND P2, PT, R5, R59, PT ;  /* 0x0000003b0500720c */ /* 0x000fc40003f46270 */
[C---:B------:R-:W-:Y:S02]  /*108b0*/  ISETP.GE.AND P5, PT, R24.reuse, R120, PT ;  /* 0x000000781800720c */ /* 0x040fe40003fa6270 */
[----:B------:R-:W-:Y:S02]  /*108c0*/  ISETP.GE.AND P3, PT, R24, R59, PT ;  /* 0x0000003b1800720c */ /* 0x000fe40003f66270 */
[----:B------:R-:W-:Y:S01]  /*108d0*/  I2FP.F32.U32 R24, R24 ;  /* 0x0000001800187245 */ /* 0x000fe20000201000 */
[----:B------:R-:W5:Y:S01]  /*108e0*/  MUFU.TANH R9, R92 ;  /* 0x0000005c00097308 */ /* 0x000f620000002400 */
[----:B------:R-:W-:Y:S02]  /*108f0*/  I2FP.F32.U32 R46, R21 ;  /* 0x00000015002e7245 */ /* 0x000fe40000201000 */
[----:B------:R-:W-:Y:S01]  /*10900*/  FSEL R168, R63, -INF , !P0 ;  /* 0xff8000003fa87808 */ /* 0x000fe20004000000 */
[CC--:B----4-:R-:W-:Y:S01]  /*10910*/  FFMA.FTZ R25, R0.reuse, R24.reuse, R25 ;  /* 0x0000001800197223 */ /* 0x0d0fe20000010019 */
[----:B------:R-:W-:Y:S01]  /*10920*/  FSEL R172, R69, -INF , !P2 ;  /* 0xff80000045ac7808 */ /* 0x000fe20005000000 */
[----:B------:R-:W-:Y:S01]  /*10930*/  FFMA.FTZ R3, R0, R24, R3 ;  /* 0x0000001800037223 */ /* 0x000fe20000010003 */
[C---:B------:R-:W-:Y:S01]  /*10940*/  ISETP.GE.AND P0, PT, R21.reuse, R120, PT ;  /* 0x000000781500720c */ /* 0x040fe20003f06270 */
[----:B------:R-:W4:Y:S01]  /*10950*/  MUFU.TANH R97, R97 ;  /* 0x0000006100617308 */ /* 0x000f220000002400 */
[----:B------:R-:W-:Y:S01]  /*10960*/  ISETP.GE.AND P2, PT, R21, R59, PT ;  /* 0x0000003b1500720c */ /* 0x000fe20003f46270 */
[----:B------:R-:W-:-:S02]  /*10970*/  VIADD R21, R7, 0x59 ;  /* 0x0000005907157836 */ /* 0x000fc40000000000 */
[CC--:B------:R-:W-:Y:S01]  /*10980*/  FFMA.FTZ R27, R0.reuse, R46.reuse, R27 ;  /* 0x0000002e001b7223 */ /* 0x0c0fe2000001001b */
[----:B------:R-:W-:Y:S02]  /*10990*/  VIADD R24, R7, 0x60 ;  /* 0x0000006007187836 */ /* 0x000fe40000000000 */
[----:B------:R-:W-:Y:S01]  /*109a0*/  FFMA.FTZ R73, R0, R46, R73 ;  /* 0x0000002e00497223 */ /* 0x000fe20000010049 */
[----:B------:R-:W-:Y:S01]  /*109b0*/  FSEL R176, R67, -INF , !P4 ;  /* 0xff80000043b07808 */ /* 0x000fe20006000000 */
[----:B------:R-:W4:Y:S01]  /*109c0*/  MUFU.TANH R99, R99 ;  /* 0x0000006300637308 */ /* 0x000f220000002400 */
[----:B------:R-:W-:Y:S02]  /*109d0*/  FSEL R170, R170, -INF , !P1 ;  /* 0xff800000aaaa7808 */ /* 0x000fe40004800000 */
[C---:B------:R-:W-:Y:S02]  /*109e0*/  ISETP.GE.AND P4, PT, R23.reuse, R120, PT ;  /* 0x000000781700720c */ /* 0x040fe40003f86270 */
[----:B------:R-:W-:-:S02]  /*109f0*/  ISETP.GE.AND P1, PT, R23, R59, PT ;  /* 0x0000003b1700720c */ /* 0x000fc40003f26270 */
[----:B------:R-:W-:Y:S01]  /*10a00*/  I2FP.F32.U32 R46, R23 ;  /* 0x00000017002e7245 */ /* 0x000fe20000201000 */
[----:B------:R-:W4:Y:S01]  /*10a10*/  MUFU.TANH R5, R96 ;  /* 0x0000006000057308 */ /* 0x000f220000002400 */
[----:B------:R-:W-:Y:S01]  /*10a20*/  I2FP.F32.U32 R48, R21 ;  /* 0x0000001500307245 */ /* 0x000fe20000201000 */
[----:B------:R-:W-:Y:S01]  /*10a30*/  VIADD R23, R7, 0x68 ;  /* 0x0000006807177836 */ /* 0x000fe20000000000 */
[----:B------:R-:W-:Y:S01]  /*10a40*/  FSEL R162, R25, -INF , !P5 ;  /* 0xff80000019a27808 */ /* 0x000fe20006800000 */
[C---:B-1----:R-:W-:Y:S01]  /*10a50*/  FFMA.FTZ R17, R0.reuse, R46, R17 ;  /* 0x0000002e00117223 */ /* 0x042fe20000010011 */
[----:B------:R-:W-:Y:S01]  /*10a60*/  FSEL R140, R3, -INF , !P3 ;  /* 0xff800000038c7808 */ /* 0x000fe20005800000 */
[----:B------:R-:W-:Y:S01]  /*10a70*/  FFMA.FTZ R19, R0, R48, R19 ;  /* 0x0000003000137223 */ /* 0x000fe20000010013 */
[C---:B------:R-:W-:Y:S01]  /*10a80*/  ISETP.GE.AND P5, PT, R24.reuse, R120, PT ;  /* 0x000000781800720c */ /* 0x040fe20003fa6270 */
[----:B------:R-:W1:Y:S01]  /*10a90*/  MUFU.TANH R89, R89 ;  /* 0x0000005900597308 */ /* 0x000e620000002400 */
[----:B------:R-:W-:Y:S01]  /*10aa0*/  ISETP.GE.AND P3, PT, R24, R59, PT ;  /* 0x0000003b1800720c */ /* 0x000fe20003f66270 */
[C---:B------:R-:W-:Y:S01]  /*10ab0*/  FFMA.FTZ R15, R0.reuse, R48, R15 ;  /* 0x00000030000f7223 */ /* 0x040fe2000001000f */
[----:B------:R-:W-:Y:S01]  /*10ac0*/  FSEL R142, R27, -INF , !P2 ;  /* 0xff8000001b8e7808 */ /* 0x000fe20005000000 */
[----:B------:R-:W-:Y:S01]  /*10ad0*/  VIADD R27, R7, 0x61 ;  /* 0x00000061071b7836 */ /* 0x000fe20000000000 */
[----:B------:R-:W-:Y:S01]  /*10ae0*/  I2FP.F32.U32 R24, R24 ;  /* 0x0000001800187245 */ /* 0x000fe20000201000 */
[C---:B--2---:R-:W-:Y:S01]  /*10af0*/  FFMA.FTZ R13, R0.reuse, R46, R13 ;  /* 0x0000002e000d7223 */ /* 0x044fe2000001000d */
[----:B------:R-:W-:Y:S01]  /*10b00*/  I2FP.F32.U32 R48, R23 ;  /* 0x0000001700307245 */ /* 0x000fe20000201000 */
[----:B------:R-:W-:Y:S01]  /*10b10*/  MUFU.TANH R93, R93 ;  /* 0x0000005d005d7308 */ /* 0x000fe20000002400 */
[----:B------:R-:W-:Y:S01]  /*10b20*/  I2FP.F32.U32 R46, R27 ;  /* 0x0000001b002e7245 */ /* 0x000fe20000201000 */
[C---:B---3--:R-:W-:Y:S01]  /*10b30*/  FFMA.FTZ R55, R0.reuse, R24, R11 ;  /* 0x0000001800377223 */ /* 0x048fe2000001000b */
[-C--:B------:R-:W-:Y:S01]  /*10b40*/  ISETP.GE.AND P2, PT, R21, R59.reuse, PT ;  /* 0x0000003b1500720c */ /* 0x080fe20003f46270 */
[C---:B-----5:R-:W-:Y:S01]  /*10b50*/  FFMA.FTZ R66, R0.reuse, R48, R9 ;  /* 0x0000003000427223 */ /* 0x060fe20000010009 */
[----:B------:R-:W-:Y:S01]  /*10b60*/  FSEL R164, R73, -INF , !P0 ;  /* 0xff80000049a47808 */ /* 0x000fe20004000000 */
[----:B------:R-:W-:Y:S01]  /*10b70*/  VIADD R9, R7, 0x71 ;  /* 0x0000007107097836 */ /* 0x000fe20000000000 */
[----:B------:R-:W-:Y:S01]  /*10b80*/  ISETP.GE.AND P0, PT, R21, R120, PT ;  /* 0x000000781500720c */ /* 0x000fe20003f06270 */
[----:B------:R-:W-:Y:S01]  /*10b90*/  MUFU.TANH R95, R95 ;  /* 0x0000005f005f7308 */ /* 0x000fe20000002400 */
[----:B------:R-:W-:Y:S01]  /*10ba0*/  FSEL R146, R17, -INF , !P4 ;  /* 0xff80000011927808 */ /* 0x000fe20006000000 */
[CC--:B----4-:R-:W-:Y:S01]  /*10bb0*/  FFMA.FTZ R97, R0.reuse, R46.reuse, R97 ;  /* 0x0000002e00617223 */ /* 0x0d0fe20000010061 */
[----:B------:R-:W-:Y:S01]  /*10bc0*/  FSEL R136, R13, -INF , !P1 ;  /* 0xff8000000d887808 */ /* 0x000fe20004800000 */
[C---:B------:R-:W-:Y:S01]  /*10bd0*/  FFMA.FTZ R54, R0.reuse, R46, R99 ;  /* 0x0000002e00367223 */ /* 0x040fe20000010063 */
[----:B------:R-:W-:Y:S01]  /*10be0*/  ISETP.GE.AND P4, PT, R27, R120, PT ;  /* 0x000000781b00720c */ /* 0x000fe20003f86270 */
[----:B------:R-:W-:Y:S01]  /*10bf0*/  VIADD R13, R7, 0x70 ;  /* 0x00000070070d7836 */ /* 0x000fe20000000000 */
[----:B------:R-:W-:Y:S01]  /*10c00*/  ISETP.GE.AND P1, PT, R27, R59, PT ;  /* 0x0000003b1b00720c */ /* 0x000fe20003f26270 */
[----:B------:R-:W2:Y:S01]  /*10c10*/  MUFU.TANH R3, R88 ;  /* 0x0000005800037308 */ /* 0x000ea20000002400 */
[----:B------:R-:W-:Y:S01]  /*10c20*/  FSEL R134, R15, -INF , !P2 ;  /* 0xff8000000f867808 */ /* 0x000fe20005000000 */
[----:B------:R-:W-:Y:S01]  /*10c30*/  FFMA.FTZ R5, R0, R24, R5 ;  /* 0x0000001800057223 */ /* 0x000fe20000010005 */
[----:B------:R-:W-:Y:S01]  /*10c40*/  VIADD R15, R7, 0x69 ;  /* 0x00000069070f7836 */ /* 0x000fe20000000000 */
[----:B------:R-:W-:-:S02]  /*10c50*/  FSEL R144, R19, -INF , !P0 ;  /* 0xff80000013907808 */ /* 0x000fc40004000000 */
[----:B------:R-:W-:Y:S02]  /*10c60*/  I2FP.F32.U32 R46, R9 ;  /* 0x00000009002e7245 */ /* 0x000fe40000201000 */
[----:B------:R-:W3:Y:S01]  /*10c70*/  MUFU.TANH R11, R90 ;  /* 0x0000005a000b7308 */ /* 0x000ee20000002400 */
[----:B------:R-:W-:Y:S02]  /*10c80*/  ISETP.GE.AND P0, PT, R23, R120, PT ;  /* 0x000000781700720c */ /* 0x000fe40003f06270 */
[----:B------:R-:W-:Y:S01]  /*10c90*/  FSEL R124, R97, -INF , !P4 ;  /* 0xff800000617c7808 */ /* 0x000fe20006000000 */
[----:B-1----:R-:W-:Y:S01]  /*10ca0*/  FFMA.FTZ R62, R0, R46, R89 ;  /* 0x0000002e003e7223 */ /* 0x002fe20000010059 */
[----:B------:R-:W-:Y:S02]  /*10cb0*/  FSEL R54, R54, -INF , !P1 ;  /* 0xff80000036367808 */ /* 0x000fe40004800000 */
[C---:B------:R-:W-:Y:S01]  /*10cc0*/  ISETP.GE.AND P4, PT, R13.reuse, R120, PT ;  /* 0x000000780d00720c */ /* 0x040fe20003f86270 */
[----:B------:R-:W1:Y:S01]  /*10cd0*/  MUFU.TANH R21, R94 ;  /* 0x0000005e00157308 */ /* 0x000e620000002400 */
[----:B------:R-:W-:-:S02]  /*10ce0*/  ISETP.GE.AND P1, PT, R13, R59, PT ;  /* 0x0000003b0d00720c */ /* 0x000fc40003f26270 */
[----:B------:R-:W-:Y:S02]  /*10cf0*/  I2FP.F32.U32 R24, R13 ;  /* 0x0000000d00187245 */ /* 0x000fe40000201000 */
[----:B------:R-:W-:Y:S02]  /*10d00*/  FSEL R126, R5, -INF , !P5 ;  /* 0xff800000057e7808 */ /* 0x000fe40006800000 */
[----:B------:R-:W-:Y:S01]  /*10d10*/  I2FP.F32.U32 R5, R15 ;  /* 0x0000000f00057245 */ /* 0x000fe20000201000 */
[----:B------:R-:W4:Y:S01]  /*10d20*/  MUFU.TANH R91, R91 ;  /* 0x0000005b005b7308 */ /* 0x000f220000002400 */
[----:B------:R-:W-:Y:S01]  /*10d30*/  FSEL R66, R66, -INF , !P0 ;  /* 0xff80000042427808 */ /* 0x000fe20004000000 */
[C---:B--2---:R-:W-:Y:S01]  /*10d40*/  FFMA.FTZ R3, R0.reuse, R24, R3 ;  /* 0x0000001800037223 */ /* 0x044fe20000010003 */
[----:B------:R-:W-:Y:S01]  /*10d50*/  ISETP.GE.AND P0, PT, R9, R120, PT ;  /* 0x000000780900720c */ /* 0x000fe20003f06270 */
[CC--:B------:R-:W-:Y:S01]  /*10d60*/  FFMA.FTZ R64, R0.reuse, R5.reuse, R93 ;  /* 0x0000000500407223 */ /* 0x0c0fe2000001005d */
[----:B------:R-:W-:Y:S01]  /*10d70*/  FSEL R55, R55, -INF , !P3 ;  /* 0xff80000037377808 */ /* 0x000fe20005800000 */
[C---:B------:R-:W-:Y:S01]  /*10d80*/  FFMA.FTZ R52, R0.reuse, R5, R95 ;  /* 0x0000000500347223 */ /* 0x040fe2000001005f */
[C---:B---3--:R-:W-:Y:S01]  /*10d90*/  FFMA.FTZ R11, R0.reuse, R24, R11 ;  /* 0x00000018000b7223 */ /* 0x048fe2000001000b */
[----:B------:R2:W3:Y:S01]  /*10da0*/  MUFU.TANH R13, R4 ;  /* 0x00000004000d7308 */ /* 0x0004e20000002400 */
[C---:B------:R-:W-:Y:S01]  /*10db0*/  ISETP.GE.AND P5, PT, R15.reuse, R120, PT ;  /* 0x000000780f00720c */ /* 0x040fe20003fa6270 */
[----:B-1----:R-:W-:Y:S01]  /*10dc0*/  FFMA.FTZ R21, R0, R48, R21 ;  /* 0x0000003000157223 */ /* 0x002fe20000010015 */
[----:B------:R-:W-:-:S02]  /*10dd0*/  ISETP.GE.AND P3, PT, R15, R59, PT ;  /* 0x0000003b0f00720c */ /* 0x000fc40003f66270 */
[----:B------:R-:W-:Y:S02]  /*10de0*/  FSEL R62, R62, -INF , !P0 ;  /* 0xff8000003e3e7808 */ /* 0x000fe40004000000 */
[----:B------:R-:W-:Y:S01]  /*10df0*/  ISETP.NE.AND P0, PT, R56, 0x1, PT ;  /* 0x000000013800780c */ /* 0x000fe20003f05270 */
[----:B------:R-:W1:Y:S01]  /*10e00*/  MUFU.TANH R85, R85 ;  /* 0x0000005500557308 */ /* 0x000e620000002400 */
[----:B------:R-:W-:Y:S01]  /*10e10*/  FSEL R64, R64, -INF , !P5 ;  /* 0xff80000040407808 */ /* 0x000fe20006800000 */
[----:B----4-:R-:W-:Y:S01]  /*10e20*/  FFMA.FTZ R50, R0, R46, R91 ;  /* 0x0000002e00327223 */ /* 0x010fe2000001005b */
[----:B------:R-:W-:Y:S02]  /*10e30*/  FSEL R52, R52, -INF , !P3 ;  /* 0xff80000034347808 */ /* 0x000fe40005800000 */
[----:B------:R-:W-:Y:S02]  /*10e40*/  FSEL R63, R3, -INF , !P4 ;  /* 0xff800000033f7808 */ /* 0x000fe40006000000 */
[----:B------:R-:W-:Y:S01]  /*10e50*/  FSEL R51, R11, -INF , !P1 ;  /* 0xff8000000b337808 */ /* 0x000fe20004800000 */
[----:B------:R-:W4:Y:S01]  /*10e60*/  MUFU.TANH R87, R87 ;  /* 0x0000005700577308 */ /* 0x000f220000002400 */
[----:B------:R-:W-:Y:S01]  /*10e70*/  BAR.SYNC.DEFER_BLOCKING 0x0 ;  /* 0x0000000000007b1d */ /* 0x000fe20000010000 */
[C---:B--2---:R-:W-:Y:S01]  /*10e80*/  VIADD R4, R7.reuse, 0x79 ;  /* 0x0000007907047836 */ /* 0x044fe20000000000 */
[----:B------:R-:W-:-:S02]  /*10e90*/  ISETP.GE.AND P5, PT, R7, R120, PT ;  /* 0x000000780700720c */ /* 0x000fc40003fa6270 */
[-C--:B------:R-:W-:Y:S02]  /*10ea0*/  ISETP.GE.AND P3, PT, R7, R59.reuse, PT ;  /* 0x0000003b0700720c */ /* 0x080fe40003f66270 */
[C---:B------:R-:W-:Y:S02]  /*10eb0*/  ISETP.GE.AND P4, PT, R4.reuse, R120, PT ;  /* 0x000000780400720c */ /* 0x040fe40003f86270 */
[----:B------:R-:W-:Y:S02]  /*10ec0*/  ISETP.GE.AND P1, PT, R4, R59, PT ;  /* 0x0000003b0400720c */ /* 0x000fe40003f26270 */
[----:B------:R-:W-:Y:S02]  /*10ed0*/  I2FP.F32.U32 R7, R7 ;  /* 0x0000000700077245 */ /* 0x000fe40000201000 */
[----:B------:R-:W-:Y:S02]  /*10ee0*/  I2FP.F32.U32 R4, R4 ;  /* 0x0000000400047245 */ /* 0x000fe40000201000 */
[----:B------:R-:W-:Y:S01]  /*10ef0*/  ISETP.GE.AND P2, PT, R23, R59, PT ;  /* 0x0000003b1700720c */ /* 0x000fe20003f46270 */
[CC--:B------:R-:W-:Y:S01]  /*10f00*/  FFMA.FTZ R46, R0.reuse, R7.reuse, R47 ;  /* 0x00000007002e7223 */ /* 0x0c0fe2000001002f */
[C---:B---3--:R-:W-:Y:S01]  /*10f10*/  FFMA.FTZ R13, R0.reuse, R7, R13 ;  /* 0x00000007000d7223 */ /* 0x048fe2000001000d */
[CC--:B-1----:R-:W-:Y:S01]  /*10f20*/  FFMA.FTZ R60, R0.reuse, R4.reuse, R85 ;  /* 0x00000004003c7223 */ /* 0x0c2fe20000010055 */
[----:B------:R-:W-:Y:S01]  /*10f30*/  FSEL R53, R21, -INF , !P2 ;  /* 0xff80000015357808 */ /* 0x000fe20005000000 */
[----:B----4-:R-:W-:Y:S01]  /*10f40*/  FFMA.FTZ R48, R0, R4, R87 ;  /* 0x0000000400307223 */ /* 0x010fe20000010057 */
[----:B------:R-:W-:-:S02]  /*10f50*/  ISETP.GE.AND P2, PT, R9, R59, PT ;  /* 0x0000003b0900720c */ /* 0x000fc40003f46270 */
[----:B------:R-:W-:Y:S02]  /*10f60*/  FSEL R46, R46, -INF , !P5 ;  /* 0xff8000002e2e7808 */ /* 0x000fe40006800000 */
        /* <DEDUP_REMOVED lines=17> */
.L_x_2214:
        /* <DEDUP_REMOVED lines=60> */
.L_x_2215:
        /* <DEDUP_REMOVED lines=77> */
.L_x_2217:
[----:B------:R2:W-:Y:S02]  /*11910*/  STS.128 [R163+0x8800], RZ ;  /* 0x008800ffa3007388 */ /* 0x0005e40000000c00 */
.L_x_2218:
[----:B------:R-:W-:Y:S05]  /*11920*/  BSYNC.RECONVERGENT B0 ;  /* 0x0000000000007941 */ /* 0x000fea0003800200 */
.L_x_2216:
[----:B------:R-:W0:Y:S02]  /*11930*/  LDGDEPBAR ;  /* 0x00000000000079af */ /* 0x000e240000000000 */
.L_x_2213:
        /* <DEDUP_REMOVED lines=34> */
[----:B-1----:R-:W1:Y:S03]  /*11b60*/  SHFL.BFLY PT, R24, R9, 0x2, 0x1f ;  /* 0x0c401f0009187f89 */ /* 0x002e6600000e0000 */
[----:B------:R-:W-:Y:S01]  /*11b70*/  LEA R123, R123, UR4, 0x1 ;  /* 0x000000047b7b7c11 */ /* 0x000fe2000f8e08ff */
[----:B------:R-:W5:Y:S04]  /*11b80*/  SHFL.BFLY PT, R58, R7, 0x2, 0x1f ;  /* 0x0c401f00073a7f89 */ /* 0x000f6800000e0000 */
[----:B------:R-:W-:Y:S04]  /*11b90*/  LDSM.16.MT88.4 R108, [R123+0x9000] ;  /* 0x009000007b6c783b */ /* 0x000fe80000004200 */
[----:B------:R-:W-:Y:S04]  /*11ba0*/  LDSM.16.MT88.4 R92, [R123+0xb000] ;  /* 0x00b000007b5c783b */ /* 0x000fe80000004200 */
[----:B------:R-:W-:Y:S01]  /*11bb0*/  LDSM.16.MT88.4 R76, [R123+0xd000] ;  /* 0x00d000007b4c783b */ /* 0x000fe20000004200 */
[----:B-1----:R-:W-:-:S02]  /*11bc0*/  FMNMX.FTZ R24, R9, R24, !PT ;  /* 0x0000001809187209 */ /* 0x002fc40007810000 */
[----:B-----5:R-:W-:-:S03]  /*11bd0*/  FMNMX.FTZ R58, R7, R58, !PT ;  /* 0x0000003a073a7209 */ /* 0x020fc60007810000 */
[----:B------:R-:W1:Y:S04]  /*11be0*/  SHFL.BFLY PT, R3, R24, 0x1, 0x1f ;  /* 0x0c201f0018037f89 */ /* 0x000e6800000e0000 */
[----:B------:R-:W5:Y:S01]  /*11bf0*/  SHFL.BFLY PT, R5, R58, 0x1, 0x1f ;  /* 0x0c201f003a057f89 */ /* 0x000f6200000e0000 */
[----:B-1----:R-:W-:Y:S02]  /*11c00*/  FMNMX.FTZ R3, R24, R3, !PT ;  /* 0x0000000318037209 */ /* 0x002fe40007810000 */
[----:B------:R-:W-:Y:S02]  /*11c10*/  IADD3 R24, PT, PT, R44, R123, RZ ;  /* 0x0000007b2c187210 */ /* 0x000fe40007ffe0ff */
[----:B-----5:R-:W-:Y:S01]  /*11c20*/  FMNMX.FTZ R2, R58, R5, !PT ;  /* 0x000000053a027209 */ /* 0x020fe20007810000 */
[C---:B----4-:R-:W-:Y:S01]  /*11c30*/  FMUL.FTZ R67, R3.reuse, UR10 ;  /* 0x0000000a03437c20 */ /* 0x050fe20008410000 */
[----:B------:R-:W-:Y:S01]  /*11c40*/  FSETP.NEU.FTZ.AND P1, PT, R3, -INF , PT ;  /* 0xff8000000300780b */ /* 0x000fe20003f3d000 */
[----:B------:R-:W1:Y:S02]  /*11c50*/  LDSM.16.MT88.4 R100, [R24+0x9000] ;  /* 0x009000001864783b */ /* 0x000e640000004200 */
[C---:B------:R-:W-:Y:S01]  /*11c60*/  FMUL.FTZ R57, R2.reuse, UR10 ;  /* 0x0000000a02397c20 */ /* 0x040fe20008410000 */
[----:B------:R-:W-:Y:S01]  /*11c70*/  FSEL R67, R67, RZ, P1 ;  /* 0x000000ff43437208 */ /* 0x000fe20000800000 */
[----:B------:R-:W4:Y:S01]  /*11c80*/  LDSM.16.MT88.4 R84, [R24+0xb000] ;  /* 0x00b000001854783b */ /* 0x000f220000004200 */
        /* <DEDUP_REMOVED lines=10> */
[----:B------:R-:W5:Y:S01]  /*11d30*/  LDSM.16.MT88.4 R4, [R24+0xd000] ;  /* 0x00d000001804783b */ /* 0x000f620000004200 */
[----:B------:R-:W-:Y:S01]  /*11d40*/  FFMA.FTZ R41, R12, UR10, -R57 ;  /* 0x0000000a0c297c23 */ /* 0x000fe20008010839 */
[----:B------:R-:W-:Y:S01]  /*11d50*/  MUFU.EX2 R65, R65 ;  /* 0x0000004100417308 */ /* 0x000fe20000000800 */
[--C-:B------:R-:W-:Y:S01]  /*11d60*/  FFMA.FTZ R39, R8, UR10, -R67.reuse ;  /* 0x0000000a08277c23 */ /* 0x100fe20008010843 */
[----:B------:R-:W-:Y:S01]  /*11d70*/  FFMA.FTZ R17, R38, UR10, -R67 ;  /* 0x0000000a26117c23 */ /* 0x000fe20008010843 */
[----:B------:R-:W2:Y:S01]  /*11d80*/  LDSM.16.MT88.4 R8, [R24+0x9400] ;  /* 0x009400001808783b */ /* 0x000ea20000004200 */
[----:B------:R-:W3:Y:S01]  /*11d90*/  MUFU.EX2 R58, R58 ;  /* 0x0000003a003a7308 */ /* 0x000ee20000000800 */
[----:B------:R-:W-:Y:S01]  /*11da0*/  FFMA.FTZ R35, R36, UR10, -R57 ;  /* 0x0000000a24237c23 */ /* 0x000fe20008010839 */
[----:B------:R-:W-:Y:S01]  /*11db0*/  FFMA.FTZ R37, R20, UR10, -R67 ;  /* 0x0000000a14257c23 */ /* 0x000fe20008010843 */
[--C-:B------:R-:W-:Y:S01]  /*11dc0*/  FFMA.FTZ R38, R34, UR10, -R57.reuse ;  /* 0x0000000a22267c23 */ /* 0x100fe20008010839 */
[----:B------:R-:W-:Y:S01]  /*11dd0*/  MUFU.EX2 R46, R46 ;  /* 0x0000002e002e7308 */ /* 0x000fe20000000800 */
[--C-:B------:R-:W-:Y:S01]  /*11de0*/  FFMA.FTZ R36, R18, UR10, -R57.reuse ;  /* 0x0000000a12247c23 */ /* 0x100fe20008010839 */
[----:B------:R-:W-:Y:S01]  /*11df0*/  FFMA.FTZ R31, R16, UR10, -R57 ;  /* 0x0000000a101f7c23 */ /* 0x000fe20008010839 */
[----:B------:R-:W2:Y:S01]  /*11e00*/  LDSM.16.MT88.4 R12, [R123+0x9400] ;  /* 0x009400007b0c783b */ /* 0x000ea20000004200 */
[----:B------:R-:W1:Y:S01]  /*11e10*/  MUFU.EX2 R43, R43 ;  /* 0x0000002b002b7308 */ /* 0x000e620000000800 */
[--C-:B------:R-:W-:Y:S01]  /*11e20*/  FFMA.FTZ R33, R196, UR10, -R67.reuse ;  /* 0x0000000ac4217c23 */ /* 0x100fe20008010843 */
[----:B------:R-:W-:Y:S01]  /*11e30*/  FFMA.FTZ R29, R30, UR10, -R67 ;  /* 0x0000000a1e1d7c23 */ /* 0x000fe20008010843 */
[----:B------:R-:W-:Y:S01]  /*11e40*/  LDSM.16.MT88.4 R20, [R123+0xb400] ;  /* 0x00b400007b14783b */ /* 0x000fe20000004200 */
        /* <DEDUP_REMOVED lines=18> */
[----:B---3--:R-:W-:Y:S01]  /*11f70*/  F2FP.BF16.F32.PACK_AB R69, R44, R47 ;  /* 0x0000002f2c45723e */ /* 0x008fe200000010ff */
[----:B------:R-:W-:Y:S01]  /*11f80*/  FFMA.FTZ R182, R182, UR10, -R57 ;  /* 0x0000000ab6b67c23 */ /* 0x000fe20008010839 */
[----:B------:R-:W3:Y:S01]  /*11f90*/  MUFU.EX2 R39, R39 ;  /* 0x0000002700277308 */ /* 0x000ee20000000800 */
[--C-:B------:R-:W-:Y:S01]  /*11fa0*/  FFMA.FTZ R133, R168, UR10, -R67.reuse ;  /* 0x0000000aa8857c23 */ /* 0x100fe20008010843 */
[----:B------:R-:W-:Y:S01]  /*11fb0*/  FFMA.FTZ R131, R178, UR10, -R67 ;  /* 0x0000000ab2837c23 */ /* 0x000fe20008010843 */
[--C-:B------:R-:W-:Y:S01]  /*11fc0*/  FFMA.FTZ R137, R172, UR10, -R57.reuse ;  /* 0x0000000aac897c23 */ /* 0x100fe20008010839 */
[----:B------:R-:W-:Y:S01]  /*11fd0*/  MUFU.EX2 R37, R37 ;  /* 0x0000002500257308 */ /* 0x000fe20000000800 */
[----:B------:R-:W-:Y:S01]  /*11fe0*/  FFMA.FTZ R135, R170, UR10, -R57 ;  /* 0x0000000aaa877c23 */ /* 0x000fe20008010839 */
[----:B-1----:R-:W-:Y:S01]  /*11ff0*/  F2FP.BF16.F32.PACK_AB R71, R41, R42 ;  /* 0x0000002a2947723e */ /* 0x002fe200000010ff */
[--C-:B------:R-:W-:Y:S01]  /*12000*/  FFMA.FTZ R180, R180, UR10, -R67.reuse ;  /* 0x0000000ab4b47c23 */ /* 0x100fe20008010843 */
[----:B------:R1:W-:Y:S01]  /*12010*/  MUFU.EX2 R34, R17 ;  /* 0x0000001100227308 */ /* 0x0003e20000000800 */
[----:B------:R-:W-:Y:S01]  /*12020*/  FFMA.FTZ R176, R176, UR10, -R67 ;  /* 0x0000000ab0b07c23 */ /* 0x000fe20008010843 */
[----:B------:R-:W-:Y:S01]  /*12030*/  FFMA.FTZ R174, R174, UR10, -R57 ;  /* 0x0000000aaeae7c23 */ /* 0x000fe20008010839 */
        /* <DEDUP_REMOVED lines=8> */
[--C-:B------:R-:W-:Y:S01]  /*120c0*/  FFMA.FTZ R164, R164, UR10, -R67.reuse ;  /* 0x0000000aa4a47c23 */ /* 0x100fe20008010843 */
[----:B------:R-:W-:Y:S01]  /*120d0*/  MUFU.EX2 R36, R36 ;  /* 0x0000002400247308 */ /* 0x000fe20000000800 */
[C---:B------:R-:W-:Y:S01]  /*120e0*/  HMMA.16816.F32.BF16 R100, R68.reuse, R102, RZ ;  /* 0x000000664464723c */ /* 0x040fe200000418ff */
[----:B-1----:R-:W1:Y:S01]  /*120f0*/  LDSM.16.MT88.4 R16, [R24+0xb400] ;  /* 0x00b400001810783b */ /* 0x002e620000004200 */
[----:B------:R-:W-:Y:S01]  /*12100*/  FFMA.FTZ R144, R144, UR10, -R67 ;  /* 0x0000000a90907c23 */ /* 0x000fe20008010843 */
[----:B------:R-:W2:Y:S01]  /*12110*/  MUFU.EX2 R31, R31 ;  /* 0x0000001f001f7308 */ /* 0x000ea20000000800 */
[----:B------:R-:W-:Y:S01]  /*12120*/  FFMA.FTZ R140, R140, UR10, -R57 ;  /* 0x0000000a8c8c7c23 */ /* 0x000fe20008010839 */
[----:B------:R-:W-:Y:S01]  /*12130*/  FFMA.FTZ R147, R124, UR10, -R67 ;  /* 0x0000000a7c937c23 */ /* 0x000fe20008010843 */
[----:B------:R-:W-:Y:S01]  /*12140*/  FFMA.FTZ R52, R52, UR10, -R57 ;  /* 0x0000000a34347c23 */ /* 0x000fe20008010839 */
[----:B------:R-:W-:Y:S01]  /*12150*/  MUFU.EX2 R33, R33 ;  /* 0x0000002100217308 */ /* 0x000fe20000000800 */
[C---:B------:R-:W-:Y:S01]  /*12160*/  HMMA.16816.F32.BF16 R112, R68.reuse, R108, RZ ;  /* 0x0000006c4470723c */ /* 0x040fe200000418ff */
[----:B------:R-:W-:Y:S01]  /*12170*/  FFMA.FTZ R126, R126, UR10, -R67 ;  /* 0x0000000a7e7e7c23 */ /* 0x000fe20008010843 */
[--C-:B------:R-:W-:Y:S01]  /*12180*/  FFMA.FTZ R51, R51, UR10, -R57.reuse ;  /* 0x0000000a33337c23 */ /* 0x100fe20008010839 */
[----:B------:R-:W1:Y:S01]  /*12190*/  MUFU.EX2 R30, R194 ;  /* 0x000000c2001e7308 */ /* 0x000e620000000800 */
[--C-:B------:R-:W-:Y:S01]  /*121a0*/  FFMA.FTZ R50, R50, UR10, -R57.reuse ;  /* 0x0000000a32327c23 */ /* 0x100fe20008010839 */
[--C-:B------:R-:W-:Y:S01]  /*121b0*/  FFMA.FTZ R49, R49, UR10, -R57.reuse ;  /* 0x0000000a31317c23 */ /* 0x100fe20008010839 */
[----:B------:R-:W-:Y:S01]  /*121c0*/  FFMA.FTZ R169, R48, UR10, -R57 ;  /* 0x0000000a30a97c23 */ /* 0x000fe20008010839 */
[----:B------:R-:W-:Y:S01]  /*121d0*/  MUFU.EX2 R29, R29 ;  /* 0x0000001d001d7308 */ /* 0x000fe20000000800 */
[C---:B------:R-:W-:Y:S01]  /*121e0*/  HMMA.16816.F32.BF16 R96, R68.reuse, R92, RZ ;  /* 0x0000005c4460723c */ /* 0x040fe200000418ff */
[----:B------:R-:W-:Y:S01]  /*121f0*/  FADD.FTZ R65, R65, R58 ;  /* 0x0000003a41417221 */ /* 0x000fe20000010000 */
[--C-:B------:R-:W-:Y:S01]  /*12200*/  FFMA.FTZ R62, R62, UR10, -R67.reuse ;  /* 0x0000000a3e3e7c23 */ /* 0x100fe20008010843 */
[----:B------:R-:W-:Y:S01]  /*12210*/  MUFU.EX2 R27, R27 ;  /* 0x0000001b001b7308 */ /* 0x000fe20000000800 */
[----:B------:R-:W-:Y:S01]  /*12220*/  FFMA.FTZ R61, R61, UR10, -R67 ;  /* 0x0000000a3d3d7c23 */ /* 0x000fe20008010843 */
[----:B------:R-:W-:Y:S01]  /*12230*/  FADD.FTZ R46, R46, R65 ;  /* 0x000000412e2e7221 */ /* 0x000fe20000010000 */
[----:B------:R-:W-:Y:S01]  /*12240*/  FFMA.FTZ R60, R60, UR10, -R67 ;  /* 0x0000000a3c3c7c23 */ /* 0x000fe20008010843 */
[----:B------:R-:W-:Y:S01]  /*12250*/  MUFU.EX2 R28, R190 ;  /* 0x000000be001c7308 */ /* 0x000fe20000000800 */
[----:B----4-:R-:W-:Y:S01]  /*12260*/  HMMA.16816.F32.BF16 R88, R68, R84, RZ ;  /* 0x000000544458723c */ /* 0x010fe200000418ff */
[----:B------:R-:W-:-:S02]  /*12270*/  FADD.FTZ R43, R43, R46 ;  /* 0x0000002e2b2b7221 */ /* 0x000fc40000010000 */
        /* <DEDUP_REMOVED lines=17> */
[----:B-----5:R-:W-:Y:S01]  /*12390*/  HMMA.16816.F32.BF16 R72, R68, R4, RZ ;  /* 0x000000044448723c */ /* 0x020fe200000418ff */
[----:B---3--:R-:W-:Y:S01]  /*123a0*/  F2FP.BF16.F32.PACK_AB R4, R39, R40 ;  /* 0x000000282704723e */ /* 0x008fe200000010ff */
[----:B------:R-:W-:Y:S01]  /*123b0*/  FADD.FTZ R40, R40, R43 ;  /* 0x0000002b28287221 */ /* 0x000fe20000010000 */
[----:B--2---:R-:W-:Y:S01]  /*123c0*/  F2FP.BF16.F32.PACK_AB R5, R35, R38 ;  /* 0x000000262305723e */ /* 0x004fe200000010ff */
[----:B------:R-:W-:Y:S02]  /*123d0*/  MUFU.EX2 R135, R135 ;  /* 0x0000008700877308 */ /* 0x000fe40000000800 */
[----:B------:R-:W-:-:S02]  /*123e0*/  FADD.FTZ R40, R39, R40 ;  /* 0x0000002827287221 */ /* 0x000fc40000010000 */
[----:B------:R-:W-:Y:S01]  /*123f0*/  HMMA.16816.F32.BF16 R68, R68, R6, RZ ;  /* 0x000000064444723c */ /* 0x000fe200000418ff */
[C---:B------:R-:W-:Y:S01]  /*12400*/  F2FP.BF16.F32.PACK_AB R6, R34.reuse, R37 ;  /* 0x000000252206723e */ /* 0x040fe200000010ff */
[----:B------:R-:W-:Y:S01]  /*12410*/  MUFU.EX2 R162, R164 ;  /* 0x000000a400a27308 */ /* 0x000fe20000000800 */
[----:B------:R-:W-:Y:S01]  /*12420*/  F2FP.BF16.F32.PACK_AB R7, R31, R36 ;  /* 0x000000241f07723e */ /* 0x000fe200000010ff */
[----:B------:R-:W-:Y:S02]  /*12430*/  FADD.FTZ R37, R37, R40 ;  /* 0x0000002825257221 */ /* 0x000fe40000010000 */
[----:B------:R-:W-:Y:S02]  /*12440*/  MUFU.EX2 R139, R139 ;  /* 0x0000008b008b7308 */ /* 0x000fe40000000800 */
[----:B------:R-:W-:Y:S02]  /*12450*/  FADD.FTZ R34, R34, R37 ;  /* 0x0000002522227221 */ /* 0x000fe40000010000 */
[C---:B------:R-:W-:Y:S01]  /*12460*/  HMMA.16816.F32.BF16 R104, R4.reuse, R8, R104 ;  /* 0x000000080468723c */ /* 0x040fe20000041868 */
[----:B------:R-:W-:Y:S04]  /*12470*/  MUFU.EX2 R141, R141 ;  /* 0x0000008d008d7308 */ /* 0x000fe80000000800 */
[----:B------:R-:W-:Y:S03]  /*12480*/  MUFU.EX2 R142, R144 ;  /* 0x00000090008e7308 */ /* 0x000fe60000000800 */
        /* <DEDUP_REMOVED lines=33> */
[----:B------:R-:W-:-:S04]  /*126a0*/  FADD.FTZ R30, R30, R33 ;  /* 0x000000211e1e7221 */ /* 0x000fc80000010000 */
        /* <DEDUP_REMOVED lines=52> */
[----:B------:R-:W-:Y:S01]  /*129f0*/  F2FP.BF16.F32.PACK_AB R4, R133, R168 ;  /* 0x000000a88504723e */ /* 0x000fe200000010ff */
[----:B------:R-:W-:Y:S01]  /*12a00*/  FADD.FTZ R168, R168, R121 ;  /* 0x00000079a8a87221 */ /* 0x000fe20000010000 */
[----:B----4-:R-:W-:-:S02]  /*12a10*/  F2FP.BF16.F32.PACK_AB R5, R137, R172 ;  /* 0x000000ac8905723e */ /* 0x010fc400000010ff */
[----:B------:R-:W-:Y:S01]  /*12a20*/  F2FP.BF16.F32.PACK_AB R6, R166, R131 ;  /* 0x00000083a606723e */ /* 0x000fe200000010ff */
[----:B------:R-:W-:Y:S01]  /*12a30*/  FADD.FTZ R168, R133, R168 ;  /* 0x000000a885a87221 */ /* 0x000fe20000010000 */
[----:B------:R-:W-:-:S03]  /*12a40*/  F2FP.BF16.F32.PACK_AB R7, R135, R170 ;  /* 0x000000aa8707723e */ /* 0x000fc600000010ff */
[----:B------:R-:W-:Y:S01]  /*12a50*/  FADD.FTZ R131, R131, R168 ;  /* 0x000000a883837221 */ /* 0x000fe20000010000 */
[----:B------:R-:W-:-:S03]  /*12a60*/  IADD3 R168, PT, PT, R123, 0x9000, RZ ;  /* 0x000090007ba87810 */ /* 0x000fc60007ffe0ff */
[----:B-----5:R-:W-:Y:S01]  /*12a70*/  HMMA.16816.F32.BF16 R96, R4, R20, R96 ;  /* 0x000000140460723c */ /* 0x020fe20000041860 */
[----:B------:R-:W-:Y:S01]  /*12a80*/  FADD.FTZ R131, R166, R131 ;  /* 0x00000083a6837221 */ /* 0x000fe20000010000 */
[----:B------:R-:W-:-:S06]  /*12a90*/  MOV R166, 0xffffffff ;  /* 0xffffffff00a67802 */ /* 0x000fcc0000000f00 */
        /* <DEDUP_REMOVED lines=24> */
[----:B------:R-:W-:Y:S01]  /*12c20*/  HMMA.16816.F32.BF16 R96, R4, R20, R96 ;  /* 0x000000140460723c */ /* 0x000fe20000041860 */
[----:B------:R-:W-:-:S07]  /*12c30*/  FADD.FTZ R141, R142, R141 ;  /* 0x0000008d8e8d7221 */ /* 0x000fce0000010000 */
        /* <DEDUP_REMOVED lines=16> */
[----:B------:R-:W-:-:S06]  /*12d40*/  FFMA.FTZ R66, R63, UR10, -R67 ;  /* 0x0000000a3f427c23 */ /* 0x000fcc0008010843 */
[----:B------:R-:W-:Y:S01]  /*12d50*/  HMMA.16816.F32.BF16 R76, R4, R14, R76 ;  /* 0x0000000e044c723c */ /* 0x000fe2000004184c */
[----:B------:R-:W-:Y:S01]  /*12d60*/  FFMA.FTZ R7, R64, UR10, -R67 ;  /* 0x0000000a40077c23 */ /* 0x000fe20008010843 */
[--C-:B------:R-:W-:Y:S01]  /*12d70*/  FFMA.FTZ R6, R55, UR10, -R57.reuse ;  /* 0x0000000a37067c23 */ /* 0x100fe20008010839 */
[--C-:B------:R-:W-:Y:S01]  /*12d80*/  FFMA.FTZ R5, R54, UR10, -R57.reuse ;  /* 0x0000000a36057c23 */ /* 0x100fe20008010839 */
[----:B------:R-:W-:Y:S01]  /*12d90*/  FFMA.FTZ R4, R53, UR10, -R57 ;  /* 0x0000000a35047c23 */ /* 0x000fe20008010839 */
[----:B------:R2:W-:Y:S01]  /*12da0*/  MUFU.EX2 R64, R12 ;  /* 0x0000000c00407308 */ /* 0x0005e20000000800 */
[----:B------:R-:W-:-:S03]  /*12db0*/  FADD.FTZ R57, R47, R44 ;  /* 0x0000002c2f397221 */ /* 0x000fc60000010000 */
[----:B------:R-:W3:Y:S01]  /*12dc0*/  MUFU.EX2 R55, R7 ;  /* 0x0000000700377308 */ /* 0x000ee20000000800 */
[----:B------:R-:W-:-:S03]  /*12dd0*/  FADD.FTZ R42, R42, R57 ;  /* 0x000000392a2a7221 */ /* 0x000fc60000010000 */
[----:B------:R3:W-:Y:S01]  /*12de0*/  MUFU.EX2 R54, R6 ;  /* 0x0000000600367308 */ /* 0x0007e20000000800 */
[----:B------:R-:W-:-:S03]  /*12df0*/  FADD.FTZ R41, R41, R42 ;  /* 0x0000002a29297221 */ /* 0x000fc60000010000 */
[----:B------:R-:W4:Y:S01]  /*12e00*/  MUFU.EX2 R53, R5 ;  /* 0x0000000500357308 */ /* 0x000f220000000800 */
[----:B------:R-:W-:Y:S01]  /*12e10*/  FADD.FTZ R38, R38, R41 ;  /* 0x0000002926267221 */ /* 0x000fe20000010000 */
[----:B--2---:R-:W2:Y:S02]  /*12e20*/  LDSM.16.MT88.4 R12, [R24+0xc800] ;  /* 0x00c80000180c783b */ /* 0x004ea40000004200 */
[----:B------:R5:W1:Y:S01]  /*12e30*/  MUFU.EX2 R63, R4 ;  /* 0x00000004003f7308 */ /* 0x000a620000000800 */
[----:B------:R-:W-:-:S03]  /*12e40*/  FADD.FTZ R35, R35, R38 ;  /* 0x0000002623237221 */ /* 0x000fc60000010000 */
[----:B------:R-:W-:Y:S01]  /*12e50*/  MUFU.EX2 R47, R66 ;  /* 0x00000042002f7308 */ /* 0x000fe20000000800 */
[----:B------:R-:W-:Y:S01]  /*12e60*/  FADD.FTZ R36, R36, R35 ;  /* 0x0000002324247221 */ /* 0x000fe20000010000 */
[----:B---3--:R-:W-:Y:S02]  /*12e70*/  F2FP.BF16.F32.PACK_AB R6, R55, R64 ;  /* 0x000000403706723e */ /* 0x008fe400000010ff */
[----:B------:R-:W-:Y:S01]  /*12e80*/  MUFU.EX2 R44, R51 ;  /* 0x00000033002c7308 */ /* 0x000fe20000000800 */
[----:B------:R-:W-:Y:S01]  /*12e90*/  FADD.FTZ R31, R31, R36 ;  /* 0x000000241f1f7221 */ /* 0x000fe20000010000 */
[----:B----4-:R-:W-:Y:S02]  /*12ea0*/  F2FP.BF16.F32.PACK_AB R5, R53, R54 ;  /* 0x000000363505723e */ /* 0x010fe400000010ff */
[----:B------:R-:W-:Y:S01]  /*12eb0*/  MUFU.EX2 R42, R49 ;  /* 0x00000031002a7308 */ /* 0x000fe20000000800 */
[----:B------:R-:W-:Y:S01]  /*12ec0*/  FADD.FTZ R32, R32, R31 ;  /* 0x0000001f20207221 */ /* 0x000fe20000010000 */
[----:B-----5:R-:W-:Y:S01]  /*12ed0*/  F2FP.BF16.F32.PACK_AB R4, R147, R124 ;  /* 0x0000007c9304723e */ /* 0x020fe200000010ff */
[----:B------:R-:W-:Y:S01]  /*12ee0*/  FADD.FTZ R124, R124, R141 ;  /* 0x0000008d7c7c7221 */ /* 0x000fe20000010000 */
[----:B-1----:R-:W-:Y:S01]  /*12ef0*/  F2FP.BF16.F32.PACK_AB R7, R52, R63 ;  /* 0x0000003f3407723e */ /* 0x002fe200000010ff */
        /* <DEDUP_REMOVED lines=26> */
[----:B------:R-:W-:Y:S01]  /*130a0*/  HMMA.16816.F32.BF16 R104, R4, R20, R104 ;  /* 0x000000140468723c */ /* 0x000fe20000041868 */
[----:B------:R-:W-:Y:S01]  /*130b0*/  MUFU.EX2 R21, R61 ;  /* 0x0000003d00157308 */ /* 0x000fe20000000800 */
[----:B------:R-:W-:-:S03]  /*130c0*/  FADD.FTZ R143, R134, R143 ;  /* 0x0000008f868f7221 */ /* 0x000fc60000010000 */
[----:B------:R-:W-:Y:S01]  /*130d0*/  MUFU.EX2 R20, R60 ;  /* 0x0000003c00147308 */ /* 0x000fe20000000800 */
[----:B------:R-:W-:Y:S02]  /*130e0*/  FADD.FTZ R54, R54, R143 ;  /* 0x0000008f36367221 */ /* 0x000fe40000010000 */
[----:B-1----:R-:W-:Y:S02]  /*130f0*/  HMMA.16816.F32.BF16 R80, R4, R8, R80 ;  /* 0x000000080450723c */ /* 0x002fe40000041850 */
[----:B------:R-:W-:-:S04]  /*13100*/  FADD.FTZ R54, R53, R54 ;  /* 0x0000003635367221 */ /* 0x000fc80000010000 */
[----:B------:R-:W-:Y:S02]  /*13110*/  FADD.FTZ R63, R63, R54 ;  /* 0x000000363f3f7221 */ /* 0x000fe40000010000 */
[----:B------:R-:W-:Y:S01]  /*13120*/  HMMA.16816.F32.BF16 R76, R4, R10, R76 ;  /* 0x0000000a044c723c */ /* 0x000fe2000004184c */
[----:B------:R-:W1:Y:S01]  /*13130*/  LDSM.16.MT88.4 R8, [R24+0xac00] ;  /* 0x00ac00001808783b */ /* 0x000e620000004200 */
[----:B------:R-:W-:-:S06]  /*13140*/  FADD.FTZ R63, R52, R63 ;  /* 0x0000003f343f7221 */ /* 0x000fcc0000010000 */
[C---:B------:R-:W-:Y:S01]  /*13150*/  HMMA.16816.F32.BF16 R100, R4.reuse, R22, R100 ;  /* 0x000000160464723c */ /* 0x040fe20000041864 */
[----:B------:R-:W4:Y:S04]  /*13160*/  MUFU.EX2 R22, R62 ;  /* 0x0000003e00167308 */ /* 0x000f280000000800 */
[----:B------:R-:W5:Y:S03]  /*13170*/  MUFU.EX2 R23, R50 ;  /* 0x0000003200177308 */ /* 0x000f660000000800 */
[C---:B---3--:R-:W-:Y:S08]  /*13180*/  HMMA.16816.F32.BF16 R72, R4.reuse, R16, R72 ;  /* 0x000000100448723c */ /* 0x048ff00000041848 */
[----:B------:R-:W-:Y:S01]  /*13190*/  HMMA.16816.F32.BF16 R68, R4, R18, R68 ;  /* 0x000000120444723c */ /* 0x000fe20000041844 */
[----:B----4-:R-:W-:Y:S01]  /*131a0*/  F2FP.BF16.F32.PACK_AB R4, R22, R47 ;  /* 0x0000002f1604723e */ /* 0x010fe200000010ff */
[----:B------:R-:W3:Y:S01]  /*131b0*/  LDSM.16.MT88.4 R16, [R123+0xcc00] ;  /* 0x00cc00007b10783b */ /* 0x000ee20000004200 */
        /* <DEDUP_REMOVED lines=11> */
[----:B------:R-:W-:-:S03]  /*13270*/  FADD.FTZ R169, R169, R42 ;  /* 0x0000002aa9a97221 */ /* 0x000fc60000010000 */
[C---:B------:R-:W-:Y:S01]  /*13280*/  HMMA.16816.F32.BF16 R108, R4.reuse, R14, R108 ;  /* 0x0000000e046c723c */ /* 0x040fe2000004186c */
[----:B------:R-:W2:Y:S04]  /*13290*/  LDSM.16.MT88.4 R12, [R24+0xcc00] ;  /* 0x00cc0000180c783b */ /* 0x000ea80000004200 */
[----:B------:R-:W-:Y:S03]  /*132a0*/  LDSM.16.MT88.4 R24, [R24+0xec00] ;  /* 0x00ec00001818783b */ /* 0x000fe60000004200 */
[C---:B-1----:R-:W-:Y:S08]  /*132b0*/  HMMA.16816.F32.BF16 R104, R4.reuse, R8, R104 ;  /* 0x000000080468723c */ /* 0x042ff00000041868 */
[C---:B------:R-:W-:Y:S01]  /*132c0*/  HMMA.16816.F32.BF16 R100, R4.reuse, R10, R100 ;  /* 0x0000000a0464723c */ /* 0x040fe20000041864 */
[----:B------:R-:W1:Y:S07]  /*132d0*/  LDSM.16.MT88.4 R8, [R123+0xec00] ;  /* 0x00ec00007b08783b */ /* 0x000e6e0000004200 */
[C---:B---3--:R-:W-:Y:S08]  /*132e0*/  HMMA.16816.F32.BF16 R96, R4.reuse, R16, R96 ;  /* 0x000000100460723c */ /* 0x048ff00000041860 */
        /* <DEDUP_REMOVED lines=76> */
.L_x_2220:
        /* <DEDUP_REMOVED lines=8> */
.L_x_2221:
        /* <DEDUP_REMOVED lines=81> */
[----:B------:R-:W-:Y:S04]  /*13d40*/  LDSM.16.M88.4 R136, [R58] ;  /* 0x000000003a88783b */ /* 0x000fe80000000200 */
[----:B-1----:R-:W-:Y:S04]  /*13d50*/  LDSM.16.M88.4 R4, [R57+0x3000] ;  /* 0x003000003904783b */ /* 0x002fe80000000200 */
[----:B------:R-:W-:Y:S04]  /*13d60*/  LDSM.16.M88.4 R124, [R148+0x3800] ;  /* 0x00380000947c783b */ /* 0x000fe80000000200 */
[----:B------:R-:W1:Y:S04]  /*13d70*/  LDSM.16.M88.4 R60, [R148+0x3c00] ;  /* 0x003c0000943c783b */ /* 0x000e680000000200 */
[----:B------:R-:W4:Y:S04]  /*13d80*/  LDSM.16.M88.4 R132, [R57+0x3800] ;  /* 0x003800003984783b */ /* 0x000f280000000200 */
[----:B------:R-:W5:Y:S04]  /*13d90*/  LDSM.16.M88.4 R128, [R57+0x3c00] ;  /* 0x003c00003980783b */ /* 0x000f680000000200 */
[----:B------:R-:W2:Y:S04]  /*13da0*/  LDSM.16.M88.4 R8, [R148+0x3400] ;  /* 0x003400009408783b */ /* 0x000ea80000000200 */
[----:B------:R-:W2:Y:S04]  /*13db0*/  LDSM.16.M88.4 R40, [R148+0x4400] ;  /* 0x004400009428783b */ /* 0x000ea80000000200 */
[----:B------:R-:W2:Y:S01]  /*13dc0*/  LDSM.16.M88.4 R32, [R148+0x4800] ;  /* 0x004800009420783b */ /* 0x000ea20000000200 */
[C---:B---3--:R-:W-:Y:S03]  /*13dd0*/  HMMA.16816.F32.BF16 R20, R24.reuse, R16, RZ ;  /* 0x000000101814723c */ /* 0x048fe600000418ff */
[----:B------:R-:W3:Y:S04]  /*13de0*/  LDSM.16.M88.4 R28, [R57+0x3400] ;  /* 0x00340000391c783b */ /* 0x000ee80000000200 */
[----:B------:R-:W3:Y:S01]  /*13df0*/  LDSM.16.M88.4 R48, [R148+0x4000] ;  /* 0x004000009430783b */ /* 0x000ee20000000200 */
[C---:B------:R-:W-:Y:S03]  /*13e00*/  HMMA.16816.F32.BF16 R16, R24.reuse, R18, RZ ;  /* 0x000000121810723c */ /* 0x040fe600000418ff */
[----:B------:R-:W3:Y:S04]  /*13e10*/  LDSM.16.M88.4 R144, [R148+0x4c00] ;  /* 0x004c00009490783b */ /* 0x000ee80000000200 */
[----:B------:R-:W-:Y:S01]  /*13e20*/  LDSM.16.M88.4 R140, [R57+0x4000] ;  /* 0x00400000398c783b */ /* 0x000fe20000000200 */
[----:B-1----:R-:W-:Y:S03]  /*13e30*/  HMMA.16816.F32.BF16 R64, R24, R60, RZ ;  /* 0x0000003c1840723c */ /* 0x002fe600000418ff */
[----:B------:R-:W0:Y:S05]  /*13e40*/  LDGDEPBAR ;  /* 0x00000000000079af */ /* 0x000e2a0000000000 */
[C---:B------:R-:W-:Y:S08]  /*13e50*/  HMMA.16816.F32.BF16 R20, R136.reuse, R4, R20 ;  /* 0x000000048814723c */ /* 0x040ff00000041814 */
[----:B------:R-:W-:Y:S08]  /*13e60*/  HMMA.16816.F32.BF16 R16, R136, R6, R16 ;  /* 0x000000068810723c */ /* 0x000ff00000041810 */
[C---:B------:R-:W-:Y:S08]  /*13e70*/  HMMA.16816.F32.BF16 R4, R24.reuse, R124, RZ ;  /* 0x0000007c1804723c */ /* 0x040ff000000418ff */
[C---:B------:R-:W-:Y:S08]  /*13e80*/  HMMA.16816.F32.BF16 R124, R24.reuse, R126, RZ ;  /* 0x0000007e187c723c */ /* 0x040ff000000418ff */
[----:B------:R-:W-:Y:S08]  /*13e90*/  HMMA.16816.F32.BF16 R60, R24, R62, RZ ;  /* 0x0000003e183c723c */ /* 0x000ff000000418ff */
[C---:B----4-:R-:W-:Y:S08]  /*13ea0*/  HMMA.16816.F32.BF16 R4, R136.reuse, R132, R4 ;  /* 0x000000848804723c */ /* 0x050ff00000041804 */
[C---:B------:R-:W-:Y:S01]  /*13eb0*/  HMMA.16816.F32.BF16 R124, R136.reuse, R134, R124 ;  /* 0x00000086887c723c */ /* 0x040fe2000004187c */
[----:B------:R-:W1:Y:S07]  /*13ec0*/  LDSM.16.M88.4 R132, [R57+0x4400] ;  /* 0x004400003984783b */ /* 0x000e6e0000000200 */
[C---:B-----5:R-:W-:Y:S08]  /*13ed0*/  HMMA.16816.F32.BF16 R64, R136.reuse, R128, R64 ;  /* 0x000000808840723c */ /* 0x060ff00000041840 */
[----:B------:R-:W-:Y:S01]  /*13ee0*/  HMMA.16816.F32.BF16 R60, R136, R130, R60 ;  /* 0x00000082883c723c */ /* 0x000fe2000004183c */
[----:B------:R-:W4:Y:S07]  /*13ef0*/  LDSM.16.M88.4 R128, [R57+0x4800] ;  /* 0x004800003980783b */ /* 0x000f2e0000000200 */
[C---:B--2---:R-:W-:Y:S08]  /*13f00*/  HMMA.16816.F32.BF16 R12, R24.reuse, R8, RZ ;  /* 0x00000008180c723c */ /* 0x044ff000000418ff */
[C---:B------:R-:W-:Y:S08]  /*13f10*/  HMMA.16816.F32.BF16 R8, R24.reuse, R10, RZ ;  /* 0x0000000a1808723c */ /* 0x040ff000000418ff */
[C---:B------:R-:W-:Y:S08]  /*13f20*/  HMMA.16816.F32.BF16 R44, R24.reuse, R40, RZ ;  /* 0x00000028182c723c */ /* 0x040ff000000418ff */
[C---:B------:R-:W-:Y:S08]  /*13f30*/  HMMA.16816.F32.BF16 R36, R24.reuse, R32, RZ ;  /* 0x000000201824723c */ /* 0x040ff000000418ff */
[C---:B------:R-:W-:Y:S08]  /*13f40*/  HMMA.16816.F32.BF16 R40, R24.reuse, R42, RZ ;  /* 0x0000002a1828723c */ /* 0x040ff000000418ff */
[----:B------:R-:W-:Y:S08]  /*13f50*/  HMMA.16816.F32.BF16 R32, R24, R34, RZ ;  /* 0x000000221820723c */ /* 0x000ff000000418ff */
[----:B---3--:R-:W-:Y:S08]  /*13f60*/  HMMA.16816.F32.BF16 R12, R136, R28, R12 ;  /* 0x0000001c880c723c */ /* 0x008ff0000004180c */
        /* <DEDUP_REMOVED lines=9> */
[C---:B----4-:R-:W-:Y:S08]  /*14000*/  HMMA.16816.F32.BF16 R36, R136.reuse, R128, R36 ;  /* 0x000000808824723c */ /* 0x050ff00000041824 */
        /* <DEDUP_REMOVED lines=89> */
[----:B------:R-:W-:Y:S02]  /*145a0*/  HMMA.16816.F32.BF16 R64, R140, R136, R64 ;  /* 0x000000888c40723c */ /* 0x000fe40000041840 */
[----:B------:R-:W-:Y:S01]  /*145b0*/  MUFU.TANH R7, R7 ;  /* 0x0000000700077308 */ /* 0x000fe20000002400 */
[----:B------:R-:W-:-:S05]  /*145c0*/  FMUL.FTZ R124, R124, UR14 ;  /* 0x0000000e7c7c7c20 */ /* 0x000fca0008410000 */
[C---:B-1----:R-:W-:Y:S02]  /*145d0*/  HMMA.16816.F32.BF16 R12, R140.reuse, R128, R12 ;  /* 0x000000808c0c723c */ /* 0x042fe4000004180c */
[----:B------:R-:W-:Y:S06]  /*145e0*/  MUFU.TANH R173, R124 ;  /* 0x0000007c00ad7308 */ /* 0x000fec0000002400 */
[----:B------:R-:W-:Y:S01]  /*145f0*/  HMMA.16816.F32.BF16 R8, R140, R130, R8 ;  /* 0x000000828c08723c */ /* 0x000fe20000041808 */
[----:B------:R-:W1:Y:S02]  /*14600*/  LDSM.16.M88.4 R128, [R57+0x8400] ;  /* 0x008400003980783b */ /* 0x000e640000000200 */
[----:B------:R-:W-:Y:S01]  /*14610*/  FMUL.FTZ R64, R64, UR14 ;  /* 0x0000000e40407c20 */ /* 0x000fe20008410000 */
[----:B------:R-:W-:-:S04]  /*14620*/  FMUL.FTZ R65, R65, UR14 ;  /* 0x0000000e41417c20 */ /* 0x000fc80008410000 */
[----:B----4-:R-:W-:Y:S02]  /*14630*/  HMMA.16816.F32.BF16 R20, R140, R132, R20 ;  /* 0x000000848c14723c */ /* 0x010fe40000041814 */
[----:B------:R-:W-:Y:S01]  /*14640*/  MUFU.TANH R65, R65 ;  /* 0x0000004100417308 */ /* 0x000fe20000002400 */
[----:B------:R-:W-:Y:S01]  /*14650*/  FMUL.FTZ R12, R12, UR14 ;  /* 0x0000000e0c0c7c20 */ /* 0x000fe20008410000 */
[----:B------:R-:W-:Y:S01]  /*14660*/  FMUL.FTZ R14, R14, UR14 ;  /* 0x0000000e0e0e7c20 */ /* 0x000fe20008410000 */
[----:B------:R-:W-:-:S03]  /*14670*/  FMUL.FTZ R13, R13, UR14 ;  /* 0x0000000e0d0d7c20 */ /* 0x000fc60008410000 */
[----:B------:R-:W-:Y:S01]  /*14680*/  HMMA.16816.F32.BF16 R16, R140, R134, R16 ;  /* 0x000000868c10723c */ /* 0x000fe20000041810 */
[----:B------:R-:W2:Y:S01]  /*14690*/  LDSM.16.M88.4 R132, [R57+0x8000] ;  /* 0x008000003984783b */ /* 0x000ea20000000200 */
[----:B------:R-:W-:Y:S01]  /*146a0*/  MUFU.TANH R137, R12 ;  /* 0x0000000c00897308 */ /* 0x000fe20000002400 */
[----:B------:R-:W-:Y:S01]  /*146b0*/  FMUL.FTZ R8, R8, UR14 ;  /* 0x0000000e08087c20 */ /* 0x000fe20008410000 */
[----:B------:R-:W-:Y:S01]  /*146c0*/  FMUL.FTZ R10, R10, UR14 ;  /* 0x0000000e0a0a7c20 */ /* 0x000fe20008410000 */
[----:B------:R-:W-:-:S05]  /*146d0*/  FMUL.FTZ R11, R11, UR14 ;  /* 0x0000000e0b0b7c20 */ /* 0x000fca0008410000 */
        /* <DEDUP_REMOVED lines=8> */
[C---:B-1----:R-:W-:Y:S04]  /*14760*/  HMMA.16816.F32.BF16 R44, R140.reuse, R128, R44 ;  /* 0x000000808c2c723c */ /* 0x042fe8000004182c */
[----:B------:R-:W-:Y:S04]  /*14770*/  MUFU.TANH R147, R16 ;  /* 0x0000001000937308 */ /* 0x000fe80000002400 */
[C---:B------:R-:W-:Y:S01]  /*14780*/  HMMA.16816.F32.BF16 R40, R140.reuse, R130, R40 ;  /* 0x000000828c28723c */ /* 0x040fe20000041828 */
[----:B------:R-:W1:Y:S03]  /*14790*/  LDSM.16.M88.4 R128, [R57+0x8c00] ;  /* 0x008c00003980783b */ /* 0x000e660000000200 */
[----:B------:R-:W4:Y:S04]  /*147a0*/  MUFU.TANH R145, R22 ;  /* 0x0000001600917308 */ /* 0x000f280000002400 */
[----:B--2---:R-:W-:Y:S01]  /*147b0*/  HMMA.16816.F32.BF16 R48, R140, R134, R48 ;  /* 0x000000868c30723c */ /* 0x004fe20000041830 */
[----:B------:R-:W-:Y:S01]  /*147c0*/  FMUL.FTZ R135, R23, UR14 ;  /* 0x0000000e17877c20 */ /* 0x000fe20008410000 */
[----:B------:R-:W-:-:S02]  /*147d0*/  FMUL.FTZ R23, R19, UR14 ;  /* 0x0000000e13177c20 */ /* 0x000fc40008410000 */
[----:B------:R-:W-:Y:S01]  /*147e0*/  MUFU.TANH R165, R10 ;  /* 0x0000000a00a57308 */ /* 0x000fe20000002400 */
[----:B------:R-:W-:Y:S01]  /*147f0*/  FMUL.FTZ R44, R44, UR14 ;  /* 0x0000000e2c2c7c20 */ /* 0x000fe20008410000 */
[----:B------:R-:W-:Y:S02]  /*14800*/  FMUL.FTZ R47, R47, UR14 ;  /* 0x0000000e2f2f7c20 */ /* 0x000fe40008410000 */
[----:B------:R-:W-:Y:S04]  /*14810*/  HMMA.16816.F32.BF16 R52, R140, R132, R52 ;  /* 0x000000848c34723c */ /* 0x000fe80000041834 */
[----:B------:R2:W-:Y:S01]  /*14820*/  MUFU.TANH R133, R17 ;  /* 0x0000001100857308 */ /* 0x0005e20000002400 */
[----:B------:R-:W-:Y:S01]  /*14830*/  FMUL.FTZ R40, R40, UR14 ;  /* 0x0000000e28287c20 */ /* 0x000fe20008410000 */
[----:B------:R-:W-:-:S06]  /*14840*/  FMUL.FTZ R43, R43, UR14 ;  /* 0x0000000e2b2b7c20 */ /* 0x000fcc0008410000 */
[----:B------:R-:W-:Y:S08]  /*14850*/  MUFU.TANH R21, R21 ;  /* 0x0000001500157308 */ /* 0x000ff00000002400 */
[----:B------:R-:W-:Y:S01]  /*14860*/  MUFU.TANH R135, R135 ;  /* 0x0000008700877308 */ /* 0x000fe20000002400 */
[----:B------:R-:W-:Y:S01]  /*14870*/  FMUL.FTZ R52, R52, UR14 ;  /* 0x0000000e34347c20 */ /* 0x000fe20008410000 */
[----:B--2---:R2:W5:Y:S01]  /*14880*/  LDSM.16.M88.4 R16, [R57+0x8800] ;  /* 0x008800003910783b */ /* 0x0045620000000200 */
[----:B------:R-:W-:Y:S01]  /*14890*/  FMUL.FTZ R53, R53, UR14 ;  /* 0x0000000e35357c20 */ /* 0x000fe20008410000 */
[----:B------:R-:W-:Y:S01]  /*148a0*/  FMUL.FTZ R54, R54, UR14 ;  /* 0x0000000e36367c20 */ /* 0x000fe20008410000 */
[----:B------:R-:W-:Y:S01]  /*148b0*/  FMUL.FTZ R55, R55, UR14 ;  /* 0x0000000e37377c20 */ /* 0x000fe20008410000 */
[----:B-1----:R-:W-:Y:S01]  /*148c0*/  HMMA.16816.F32.BF16 R24, R140, R130, R24 ;  /* 0x000000828c18723c */ /* 0x002fe20000041818 */
[----:B------:R-:W-:Y:S01]  /*148d0*/  FMUL.FTZ R131, R15, UR14 ;  /* 0x0000000e0f837c20 */ /* 0x000fe20008410000 */
[----:B------:R-:W-:Y:S01]  /*148e0*/  FMUL.FTZ R15, R9, UR14 ;  /* 0x0000000e090f7c20 */ /* 0x000fe20008410000 */
[----:B------:R-:W-:Y:S01]  /*148f0*/  FMUL.FTZ R9, R5, UR14 ;  /* 0x0000000e05097c20 */ /* 0x000fe20008410000 */
[----:B------:R-:W-:Y:S01]  /*14900*/  IMAD.SHL.U32 R5, R56, 0x80, RZ ;  /* 0x0000008038057824 */ /* 0x000fe200078e00ff */
[----:B------:R-:W-:Y:S01]  /*14910*/  MUFU.TANH R139, R139 ;  /* 0x0000008b008b7308 */ /* 0x000fe20000002400 */
[----:B------:R-:W-:-:S04]  /*14920*/  DEPBAR.LE SB0, 0x0 ;  /* 0x000080000000791a */ /* 0x000fc80000000000 */
[----:B------:R-:W-:Y:S01]  /*14930*/  VIADD R5, R5, 0xffffff80 ;  /* 0xffffff8005057836 */ /* 0x000fe20000000000 */
[----:B------:R-:W-:Y:S02]  /*14940*/  HMMA.16816.F32.BF16 R28, R140, R128, R28 ;  /* 0x000000808c1c723c */ /* 0x000fe4000004181c */
[----:B------:R-:W-:Y:S01]  /*14950*/  MUFU.TANH R23, R23 ;  /* 0x0000001700177308 */ /* 0x000fe20000002400 */
[----:B--2---:R-:W-:Y:S01]  /*14960*/  FMUL.FTZ R57, R4, UR14 ;  /* 0x0000000e04397c20 */ /* 0x004fe20008410000 */
[----:B------:R-:W-:-:S04]  /*14970*/  IMAD.SHL.U32 R4, R122, 0x2, RZ ;  /* 0x000000027a047824 */ /* 0x000fc800078e00ff */
[----:B------:R-:W-:Y:S01]  /*14980*/  FMUL.FTZ R24, R24, UR14 ;  /* 0x0000000e18187c20 */ /* 0x000fe20008410000 */
[----:B------:R-:W-:Y:S01]  /*14990*/  FMUL.FTZ R26, R26, UR14 ;  /* 0x0000000e1a1a7c20 */ /* 0x000fe20008410000 */
[----:B------:R-:W-:Y:S01]  /*149a0*/  MUFU.TANH R171, R14 ;  /* 0x0000000e00ab7308 */ /* 0x000fe20000002400 */
[----:B------:R-:W-:Y:S01]  /*149b0*/  FMUL.FTZ R27, R27, UR14 ;  /* 0x0000000e1b1b7c20 */ /* 0x000fe20008410000 */
[----:B------:R-:W-:Y:S01]  /*149c0*/  LOP3.LUT R4, R4, 0x6, RZ, 0xc0, !PT ;  /* 0x0000000604047812 */ /* 0x000fe200078ec0ff */
[----:B------:R-:W-:-:S04]  /*149d0*/  FMUL.FTZ R25, R25, UR14 ;  /* 0x0000000e19197c20 */ /* 0x000fc80008410000 */
[----:B------:R-:W-:Y:S01]  /*149e0*/  IMAD.IADD R5, R5, 0x1, R4 ;  /* 0x0000000105057824 */ /* 0x000fe200078e0204 */
[----:B------:R1:W2:Y:S01]  /*149f0*/  MUFU.TANH R175, R24 ;  /* 0x0000001800af7308 */ /* 0x0002a20000002400 */
[----:B------:R-:W-:Y:S02]  /*14a00*/  FMUL.FTZ R31, R31, UR14 ;  /* 0x0000000e1f1f7c20 */ /* 0x000fe40008410000 */
[C---:B------:R-:W-:Y:S01]  /*14a10*/  VIADD R8, R5.reuse, 0xffffff80 ;  /* 0xffffff8005087836 */ /* 0x040fe20000000000 */
[----:B-----5:R-:W-:Y:S01]  /*14a20*/  HMMA.16816.F32.BF16 R36, R140, R16, R36 ;  /* 0x000000108c24723c */ /* 0x020fe20000041824 */
[----:B------:R-:W-:-:S03]  /*14a30*/  VIADD R20, R5, 0xffffff90 ;  /* 0xffffff9005147836 */ /* 0x000fc60000000000 */
[----:B------:R-:W-:Y:S01]  /*14a40*/  I2FP.F32.U32 R4, R8 ;  /* 0x0000000800047245 */ /* 0x000fe20000201000 */
[----:B------:R5:W-:Y:S01]  /*14a50*/  MUFU.TANH R17, R6 ;  /* 0x0000000600117308 */ /* 0x000be20000002400 */
[C---:B------:R-:W-:Y:S01]  /*14a60*/  ISETP.GE.AND P1, PT, R8.reuse, R120, PT ;  /* 0x000000780800720c */ /* 0x040fe20003f26270 */
[C---:B------:R-:W-:Y:S01]  /*14a70*/  VIADD R22, R5.reuse, 0xffffff91 ;  /* 0xffffff9105167836 */ /* 0x040fe20000000000 */
[----:B------:R-:W-:Y:S01]  /*14a80*/  ISETP.GE.AND P0, PT, R8, R59, PT ;  /* 0x0000003b0800720c */ /* 0x000fe20003f06270 */
[CC--:B---3--:R-:W-:Y:S01]  /*14a90*/  FFMA.FTZ R10, R0.reuse, R4.reuse, R121 ;  /* 0x00000004000a7223 */ /* 0x0c8fe20000010079 */
[----:B----4-:R-:W-:Y:S01]  /*14aa0*/  FFMA.FTZ R8, R0, R4, R145 ;  /* 0x0000000400087223 */ /* 0x010fe20000010091 */
[----:B------:R-:W-:Y:S01]  /*14ab0*/  VIADD R4, R5, 0xffffff81 ;  /* 0xffffff8105047836 */ /* 0x000fe20000000000 */
[----:B------:R-:W-:Y:S01]  /*14ac0*/  HMMA.16816.F32.BF16 R32, R140, R18, R32 ;  /* 0x000000128c20723c */ /* 0x000fe20000041820 */
[----:B------:R-:W3:Y:S01]  /*14ad0*/  MUFU.TANH R121, R26 ;  /* 0x0000001a00797308 */ /* 0x000ee20000002400 */
[----:B------:R-:W-:Y:S01]  /*14ae0*/  FSEL R10, R10, -INF , !P1 ;  /* 0xff8000000a0a7808 */ /* 0x000fe20004800000 */
[----:B------:R-:W-:Y:S01]  /*14af0*/  FMUL.FTZ R19, R125, UR14 ;  /* 0x0000000e7d137c20 */ /* 0x000fe20008410000 */
[----:B------:R-:W-:Y:S01]  /*14b00*/  FSEL R8, R8, -INF , !P0 ;  /* 0xff80000008087808 */ /* 0x000fe20004000000 */
[----:B------:R-:W-:Y:S01]  /*14b10*/  FMUL.FTZ R125, R126, UR14 ;  /* 0x0000000e7e7d7c20 */ /* 0x000fe20008410000 */
[----:B------:R-:W-:Y:S01]  /*14b20*/  ISETP.GE.AND P0, PT, R4, R120, PT ;  /* 0x000000780400720c */ /* 0x000fe20003f06270 */
[----:B-1----:R-:W-:Y:S01]  /*14b30*/  FMUL.FTZ R24, R63, UR14 ;  /* 0x0000000e3f187c20 */ /* 0x002fe20008410000 */
[----:B------:R-:W-:Y:S01]  /*14b40*/  FMUL.FTZ R38, R38, UR14 ;  /* 0x0000000e26267c20 */ /* 0x000fe20008410000 */
[----:B------:R-:W1:Y:S01]  /*14b50*/  MUFU.TANH R13, R13 ;  /* 0x0000000d000d7308 */ /* 0x000e620000002400 */
[----:B-----5:R-:W-:-:S05]  /*14b60*/  VIADD R6, R5, 0xfffffff8 ;  /* 0xfffffff805067836 */ /* 0x020fca0000000000 */
[C---:B------:R-:W-:Y:S02]  /*14b70*/  ISETP.GE.AND P5, PT, R6.reuse, R120, PT ;  /* 0x000000780600720c */ /* 0x040fe40003fa6270 */
[----:B------:R-:W4:Y:S01]  /*14b80*/  MUFU.TANH R131, R131 ;  /* 0x0000008300837308 */ /* 0x000f220000002400 */
[----:B------:R-:W-:Y:S01]  /*14b90*/  ISETP.GE.AND P1, PT, R6, R59, PT ;  /* 0x0000003b0600720c */ /* 0x000fe20003f26270 */
[----:B------:R-:W-:Y:S01]  /*14ba0*/  FMUL.FTZ R32, R32, UR14 ;  /* 0x0000000e20207c20 */ /* 0x000fe20008410000 */
[----:B------:R-:W-:Y:S01]  /*14bb0*/  I2FP.F32.U32 R6, R6 ;  /* 0x0000000600067245 */ /* 0x000fe20000201000 */
[----:B------:R-:W-:Y:S01]  /*14bc0*/  FMUL.FTZ R34, R34, UR14 ;  /* 0x0000000e22227c20 */ /* 0x000fe20008410000 */
[----:B------:R-:W-:Y:S01]  /*14bd0*/  FMUL.FTZ R33, R33, UR14 ;  /* 0x0000000e21217c20 */ /* 0x000fe20008410000 */
[----:B------:R-:W-:Y:S02]  /*14be0*/  FMUL.FTZ R35, R35, UR14 ;  /* 0x0000000e23237c20 */ /* 0x000fe40008410000 */
[CC--:B--2---:R-:W-:Y:S01]  /*14bf0*/  FFMA.FTZ R145, R0.reuse, R6.reuse, R175 ;  /* 0x0000000600917223 */ /* 0x0c4fe200000100af */
[----:B---3--:R-:W-:Y:S01]  /*14c00*/  FFMA.FTZ R121, R0, R6, R121 ;  /* 0x0000000600797223 */ /* 0x008fe20000010079 */
[----:B------:R-:W-:Y:S01]  /*14c10*/  VIADD R6, R5, 0xffffff88 ;  /* 0xffffff8805067836 */ /* 0x000fe20000000000 */
[----:B------:R-:W2:Y:S02]  /*14c20*/  MUFU.TANH R15, R15 ;  /* 0x0000000f000f7308 */ /* 0x000ea40000002400 */
[----:B------:R-:W-:-:S02]  /*14c30*/  FSEL R145, R145, -INF , !P5 ;  /* 0xff80000091917808 */ /* 0x000fc40006800000 */
[-C--:B------:R-:W-:Y:S02]  /*14c40*/  ISETP.GE.AND P5, PT, R4, R59.reuse, PT ;  /* 0x0000003b0400720c */ /* 0x080fe40003fa6270 */
[----:B------:R-:W-:Y:S02]  /*14c50*/  I2FP.F32.U32 R4, R4 ;  /* 0x0000000400047245 */ /* 0x000fe40000201000 */
[----:B------:R-:W-:Y:S01]  /*14c60*/  FSEL R121, R121, -INF , !P1 ;  /* 0xff80000079797808 */ /* 0x000fe20004800000 */
[----:B------:R-:W3:Y:S01]  /*14c70*/  MUFU.TANH R11, R11 ;  /* 0x0000000b000b7308 */ /* 0x000ee20000002400 */
[----:B------:R-:W-:Y:S01]  /*14c80*/  ISETP.GE.AND P1, PT, R6, R120, PT ;  /* 0x000000780600720c */ /* 0x000fe20003f26270 */
[CC--:B------:R-:W-:Y:S01]  /*14c90*/  FFMA.FTZ R18, R0.reuse, R4.reuse, R21 ;  /* 0x0000000400127223 */ /* 0x0c0fe20000010015 */
[----:B------:R-:W-:Y:S01]  /*14ca0*/  FFMA.FTZ R12, R0, R4, R135 ;  /* 0x00000004000c7223 */ /* 0x000fe20000010087 */
[----:B------:R-:W-:Y:S02]  /*14cb0*/  VIADD R4, R5, 0xffffff89 ;  /* 0xffffff8905047836 */ /* 0x000fe40000000000 */
[----:B------:R-:W-:Y:S01]  /*14cc0*/  FMUL.FTZ R21, R127, UR14 ;  /* 0x0000000e7f157c20 */ /* 0x000fe20008410000 */
[----:B------:R-:W-:Y:S01]  /*14cd0*/  FSEL R18, R18, -INF , !P0 ;  /* 0xff80000012127808 */ /* 0x000fe20004000000 */
[----:B------:R5:W-:Y:S01]  /*14ce0*/  MUFU.TANH R127, R64 ;  /* 0x00000040007f7308 */ /* 0x000be20000002400 */
[----:B------:R-:W-:-:S02]  /*14cf0*/  ISETP.GE.AND P0, PT, R6, R59, PT ;  /* 0x0000003b0600720c */ /* 0x000fc40003f06270 */
[----:B------:R-:W-:Y:S02]  /*14d00*/  I2FP.F32.U32 R6, R6 ;  /* 0x0000000600067245 */ /* 0x000fe40000201000 */
[----:B------:R-:W-:Y:S02]  /*14d10*/  FSEL R12, R12, -INF , !P5 ;  /* 0xff8000000c0c7808 */ /* 0x000fe40006800000 */
[----:B------:R-:W-:Y:S01]  /*14d20*/  ISETP.GE.AND P5, PT, R4, R120, PT ;  /* 0x000000780400720c */ /* 0x000fe20003fa6270 */
[CC--:B------:R-:W-:Y:S01]  /*14d30*/  FFMA.FTZ R16, R0.reuse, R6.reuse, R147 ;  /* 0x0000000600107223 */ /* 0x0c0fe20000010093 */
[----:B------:R-:W-:Y:S01]  /*14d40*/  FFMA.FTZ R6, R0, R6, R139 ;  /* 0x0000000600067223 */ /* 0x000fe2000001008b */
[----:B------:R-:W3:Y:S03]  /*14d50*/  MUFU.TANH R57, R57 ;  /* 0x0000003900397308 */ /* 0x000ee60000002400 */
[----:B------:R-:W-:-:S02]  /*14d60*/  FSEL R16, R16, -INF , !P1 ;  /* 0xff80000010107808 */ /* 0x000fc40004800000 */
[-C--:B------:R-:W-:Y:S02]  /*14d70*/  ISETP.GE.AND P1, PT, R4, R59.reuse, PT ;  /* 0x0000003b0400720c */ /* 0x080fe40003f26270 */
[----:B------:R-:W-:Y:S01]  /*14d80*/  I2FP.F32.U32 R4, R4 ;  /* 0x0000000400047245 */ /* 0x000fe20000201000 */
[----:B------:R-:W3:Y:S01]  /*14d90*/  MUFU.TANH R9, R9 ;  /* 0x0000000900097308 */ /* 0x000ee20000002400 */
[----:B------:R-:W-:Y:S02]  /*14da0*/  FSEL R6, R6, -INF , !P0 ;  /* 0xff80000006067808 */ /* 0x000fe40004000000 */
[----:B------:R-:W-:Y:S01]  /*14db0*/  ISETP.GE.AND P0, PT, R20, R120, PT ;  /* 0x000000781400720c */ /* 0x000fe20003f06270 */
[-C--:B------:R-:W-:Y:S01]  /*14dc0*/  FFMA.FTZ R14, R0, R4.reuse, R133 ;  /* 0x00000004000e7223 */ /* 0x080fe20000010085 */
[----:B------:R-:W-:Y:S01]  /*14dd0*/  FMUL.FTZ R133, R66, UR14 ;  /* 0x0000000e42857c20 */ /* 0x000fe20008410000 */
[----:B------:R-:W-:Y:S01]  /*14de0*/  FFMA.FTZ R4, R0, R4, R23 ;  /* 0x0000000400047223 */ /* 0x000fe20000010017 */
[----:B------:R-:W-:Y:S01]  /*14df0*/  FMUL.FTZ R23, R67, UR14 ;  /* 0x0000000e43177c20 */ /* 0x000fe20008410000 */
[----:B------:R-:W-:Y:S01]  /*14e00*/  FMUL.FTZ R67, R60, UR14 ;  /* 0x0000000e3c437c20 */ /* 0x000fe20008410000 */
[----:B------:R-:W-:Y:S01]  /*14e10*/  FSEL R14, R14, -INF , !P5 ;  /* 0xff8000000e0e7808 */ /* 0x000fe20006800000 */
[----:B------:R-:W-:Y:S01]  /*14e20*/  MUFU.TANH R19, R19 ;  /* 0x0000001300137308 */ /* 0x000fe20000002400 */
[----:B------:R-:W-:-:S02]  /*14e30*/  ISETP.GE.AND P5, PT, R20, R59, PT ;  /* 0x0000003b1400720c */ /* 0x000fc40003fa6270 */
[----:B------:R-:W-:Y:S02]  /*14e40*/  I2FP.F32.U32 R20, R20 ;  /* 0x0000001400147245 */ /* 0x000fe40000201000 */
[----:B------:R-:W-:Y:S02]  /*14e50*/  FSEL R4, R4, -INF , !P1 ;  /* 0xff80000004047808 */ /* 0x000fe40004800000 */
[----:B------:R-:W-:Y:S01]  /*14e60*/  ISETP.GE.AND P1, PT, R22, R120, PT ;  /* 0x000000781600720c */ /* 0x000fe20003f26270 */
[CC--:B------:R-:W-:Y:S01]  /*14e70*/  FFMA.FTZ R66, R0.reuse, R20.reuse, R137 ;  /* 0x0000001400427223 */ /* 0x0c0fe20000010089 */
[----:B-----5:R-:W-:Y:S01]  /*14e80*/  FFMA.FTZ R64, R0, R20, R171 ;  /* 0x0000001400407223 */ /* 0x020fe200000100ab */
[----:B------:R-:W-:Y:S01]  /*14e90*/  VIADD R20, R5, 0xffffff98 ;  /* 0xffffff9805147836 */ /* 0x000fe20000000000 */
[----:B------:R-:W5:Y:S02]  /*14ea0*/  MUFU.TANH R125, R125 ;  /* 0x0000007d007d7308 */ /* 0x000f640000002400 */
[----:B------:R-:W-:-:S02]  /*14eb0*/  FSEL R66, R66, -INF , !P0 ;  /* 0xff80000042427808 */ /* 0x000fc40004000000 */
[----:B------:R-:W-:Y:S02]  /*14ec0*/  ISETP.GE.AND P0, PT, R22, R59, PT ;  /* 0x0000003b1600720c */ /* 0x000fe40003f06270 */
[----:B------:R-:W-:Y:S02]  /*14ed0*/  I2FP.F32.U32 R22, R22 ;  /* 0x0000001600167245 */ /* 0x000fe40000201000 */
[----:B------:R-:W-:Y:S01]  /*14ee0*/  FSEL R64, R64, -INF , !P5 ;  /* 0xff80000040407808 */ /* 0x000fe20006800000 */
[----:B------:R-:W5:Y:S01]  /*14ef0*/  MUFU.TANH R21, R21 ;  /* 0x0000001500157308 */ /* 0x000f620000002400 */
[----:B------:R-:W-:Y:S01]  /*14f00*/  ISETP.GE.AND P5, PT, R20, R120, PT ;  /* 0x000000781400720c */ /* 0x000fe20003fa6270 */
[CC--:B-1----:R-:W-:Y:S01]  /*14f10*/  FFMA.FTZ R13, R0.reuse, R22.reuse, R13 ;  /* 0x00000016000d7223 */ /* 0x0c2fe2000001000d */
[----:B----4-:R-:W-:Y:S01]  /*14f20*/  FFMA.FTZ R60, R0, R22, R131 ;  /* 0x00000016003c7223 */ /* 0x010fe20000010083 */
[----:B------:R-:W-:-:S03]  /*14f30*/  VIADD R22, R5, 0xffffff99 ;  /* 0xffffff9905167836 */ /* 0x000fc60000000000 */
[----:B------:R-:W-:Y:S01]  /*14f40*/  FSEL R124, R13, -INF , !P1 ;  /* 0xff8000000d7c7808 */ /* 0x000fe20004800000 */
[----:B------:R-:W-:Y:S01]  /*14f50*/  FMUL.FTZ R13, R61, UR14 ;  /* 0x0000000e3d0d7c20 */ /* 0x000fe20008410000 */
[----:B------:R-:W-:Y:S01]  /*14f60*/  ISETP.GE.AND P1, PT, R20, R59, PT ;  /* 0x0000003b1400720c */ /* 0x000fe20003f26270 */
[----:B------:R-:W-:Y:S01]  /*14f70*/  FMUL.FTZ R61, R62, UR14 ;  /* 0x0000000e3e3d7c20 */ /* 0x000fe20008410000 */
[----:B------:R-:W-:Y:S01]  /*14f80*/  I2FP.F32.U32 R20, R20 ;  /* 0x0000001400147245 */ /* 0x000fe20000201000 */
[----:B------:R-:W1:Y:S01]  /*14f90*/  MUFU.TANH R133, R133 ;  /* 0x0000008500857308 */ /* 0x000e620000002400 */
[----:B------:R-:W-:Y:S02]  /*14fa0*/  FSEL R60, R60, -INF , !P0 ;  /* 0xff8000003c3c7808 */ /* 0x000fe40004000000 */
[----:B------:R-:W-:Y:S01]  /*14fb0*/  ISETP.GE.AND P0, PT, R22, R120, PT ;  /* 0x000000781600720c */ /* 0x000fe20003f06270 */
[CC--:B------:R-:W-:Y:S01]  /*14fc0*/  FFMA.FTZ R167, R0.reuse, R20.reuse, R167 ;  /* 0x0000001400a77223 */ /* 0x0c0fe200000100a7 */
[----:B------:R-:W-:Y:S01]  /*14fd0*/  FFMA.FTZ R126, R0, R20, R165 ;  /* 0x00000014007e7223 */ /* 0x000fe200000100a5 */
[----:B------:R-:W-:-:S02]  /*14fe0*/  VIADD R20, R5, 0xffffffa0 ;  /* 0xffffffa005147836 */ /* 0x000fc40000000000 */
[----:B------:R-:W4:Y:S01]  /*14ff0*/  MUFU.TANH R23, R23 ;  /* 0x0000001700177308 */ /* 0x000f220000002400 */
[----:B------:R-:W-:Y:S02]  /*15000*/  FSEL R234, R167, -INF , !P5 ;  /* 0xff800000a7ea7808 */ /* 0x000fe40006800000 */
[----:B------:R-:W-:Y:S02]  /*15010*/  ISETP.GE.AND P5, PT, R22, R59, PT ;  /* 0x0000003b1600720c */ /* 0x000fe40003fa6270 */
[----:B------:R-:W-:Y:S02]  /*15020*/  I2FP.F32.U32 R22, R22 ;  /* 0x0000001600167245 */ /* 0x000fe40000201000 */
[----:B------:R-:W-:Y:S01]  /*15030*/  FSEL R126, R126, -INF , !P1 ;  /* 0xff8000007e7e7808 */ /* 0x000fe20004800000 */
[----:B------:R-:W4:Y:S01]  /*15040*/  MUFU.TANH R67, R67 ;  /* 0x0000004300437308 */ /* 0x000f220000002400 */
[----:B------:R-:W-:Y:S01]  /*15050*/  ISETP.GE.AND P1, PT, R20, R120, PT ;  /* 0x000000781400720c */ /* 0x000fe20003f26270 */
[CC--:B--2---:R-:W-:Y:S01]  /*15060*/  FFMA.FTZ R62, R0.reuse, R22.reuse, R15 ;  /* 0x00000016003e7223 */ /* 0x0c4fe2000001000f */
[----:B---3--:R-:W-:Y:S01]  /*15070*/  FFMA.FTZ R11, R0, R22, R11 ;  /* 0x00000016000b7223 */ /* 0x008fe2000001000b */
[----:B------:R-:W-:-:S03]  /*15080*/  VIADD R22, R5, 0xffffffa1 ;  /* 0xffffffa105167836 */ /* 0x000fc60000000000 */
[----:B------:R-:W-:Y:S01]  /*15090*/  FSEL R62, R62, -INF , !P0 ;  /* 0xff8000003e3e7808 */ /* 0x000fe20004000000 */
[----:B------:R-:W-:Y:S01]  /*150a0*/  MUFU.TANH R13, R13 ;  /* 0x0000000d000d7308 */ /* 0x000fe20000002400 */
[----:B------:R-:W-:Y:S02]  /*150b0*/  ISETP.GE.AND P0, PT, R20, R59, PT ;  /* 0x0000003b1400720c */ /* 0x000fe40003f06270 */
[----:B------:R-:W-:Y:S02]  /*150c0*/  I2FP.F32.U32 R20, R20 ;  /* 0x0000001400147245 */ /* 0x000fe40000201000 */
[----:B------:R-:W-:Y:S02]  /*150d0*/  FSEL R232, R11, -INF , !P5 ;  /* 0xff8000000be87808 */ /* 0x000fe40006800000 */
[----:B------:R-:W-:Y:S01]  /*150e0*/  ISETP.GE.AND P5, PT, R22, R120, PT ;  /* 0x000000781600720c */ /* 0x000fe20003fa6270 */
[CC--:B------:R-:W-:Y:S01]  /*150f0*/  FFMA.FTZ R57, R0.reuse, R20.reuse, R57 ;  /* 0x0000001400397223 */ /* 0x0c0fe20000010039 */
[----:B------:R-:W-:Y:S01]  /*15100*/  FFMA.FTZ R17, R0, R20, R17 ;  /* 0x0000001400117223 */ /* 0x000fe20000010011 */
[----:B------:R-:W-:Y:S01]  /*15110*/  VIADD R20, R5, 0xffffffa8 ;  /* 0xffffffa805147836 */ /* 0x000fe20000000000 */
[----:B------:R-:W2:Y:S02]  /*15120*/  MUFU.TANH R61, R61 ;  /* 0x0000003d003d7308 */ /* 0x000ea40000002400 */
[----:B------:R-:W-:-:S02]  /*15130*/  FSEL R144, R57, -INF , !P1 ;  /* 0xff80000039907808 */ /* 0x000fc40004800000 */
[-C--:B------:R-:W-:Y:S02]  /*15140*/  ISETP.GE.AND P1, PT, R22, R59.reuse, PT ;  /* 0x0000003b1600720c */ /* 0x080fe40003f26270 */
[----:B------:R-:W-:Y:S02]  /*15150*/  I2FP.F32.U32 R22, R22 ;  /* 0x0000001600167245 */ /* 0x000fe40000201000 */
[----:B------:R-:W-:Y:S01]  /*15160*/  FSEL R226, R17, -INF , !P0 ;  /* 0xff80000011e27808 */ /* 0x000fe20004000000 */
[----:B------:R3:W2:Y:S01]  /*15170*/  MUFU.TANH R15, R24 ;  /* 0x00000018000f7308 */ /* 0x0006a20000002400 */
[----:B------:R-:W-:Y:S01]  /*15180*/  ISETP.GE.AND P0, PT, R20, R120, PT ;  /* 0x000000781400720c */ /* 0x000fe20003f06270 */
[CC--:B------:R-:W-:Y:S01]  /*15190*/  FFMA.FTZ R146, R0.reuse, R22.reuse, R9 ;  /* 0x0000001600927223 */ /* 0x0c0fe20000010009 */
[----:B------:R-:W-:Y:S01]  /*151a0*/  FFMA.FTZ R164, R0, R22, R7 ;  /* 0x0000001600a47223 */ /* 0x000fe20000010007 */
[----:B------:R-:W-:Y:S02]  /*151b0*/  VIADD R22, R5, 0xffffffa9 ;  /* 0xffffffa905167836 */ /* 0x000fe40000000000 */
[----:B------:R-:W-:Y:S01]  /*151c0*/  FMUL.FTZ R17, R48, UR14 ;  /* 0x0000000e30117c20 */ /* 0x000fe20008410000 */
[----:B------:R-:W-:Y:S01]  /*151d0*/  FSEL R146, R146, -INF , !P5 ;  /* 0xff80000092927808 */ /* 0x000fe20006800000 */
[----:B------:R-:W2:Y:S01]  /*151e0*/  MUFU.TANH R63, R52 ;  /* 0x00000034003f7308 */ /* 0x000ea20000002400 */
[----:B------:R-:W-:-:S02]  /*151f0*/  ISETP.GE.AND P5, PT, R20, R59, PT ;  /* 0x0000003b1400720c */ /* 0x000fc40003fa6270 */
[----:B------:R-:W-:Y:S02]  /*15200*/  I2FP.F32.U32 R20, R20 ;  /* 0x0000001400147245 */ /* 0x000fe40000201000 */
[----:B------:R-:W-:Y:S02]  /*15210*/  FSEL R164, R164, -INF , !P1 ;  /* 0xff800000a4a47808 */ /* 0x000fe40004800000 */
[----:B------:R-:W-:Y:S01]  /*15220*/  ISETP.GE.AND P1, PT, R22, R120, PT ;  /* 0x000000781600720c */ /* 0x000fe20003f26270 */
[CC--:B------:R-:W-:Y:S01]  /*15230*/  FFMA.FTZ R173, R0.reuse, R20.reuse, R173 ;  /* 0x0000001400ad7223 */ /* 0x0c0fe200000100ad */
[----:B-----5:R-:W-:Y:S01]  /*15240*/  FFMA.FTZ R125, R0, R20, R125 ;  /* 0x00000014007d7223 */ /* 0x020fe2000001007d */
[----:B------:R-:W-:Y:S01]  /*15250*/  VIADD R20, R5, 0xffffffb0 ;  /* 0xffffffb005147836 */ /* 0x000fe20000000000 */
[----:B------:R-:W-:Y:S01]  /*15260*/  MUFU.TANH R11, R53 ;  /* 0x00000035000b7308 */ /* 0x000fe20000002400 */
[----:B---3--:R-:W-:Y:S01]  /*15270*/  FMUL.FTZ R24, R49, UR14 ;  /* 0x0000000e31187c20 */ /* 0x008fe20008410000 */
[----:B------:R-:W-:Y:S01]  /*15280*/  FSEL R230, R173, -INF , !P0 ;  /* 0xff800000ade67808 */ /* 0x000fe20004000000 */
[----:B------:R-:W-:Y:S01]  /*15290*/  FMUL.FTZ R49, R50, UR14 ;  /* 0x0000000e32317c20 */ /* 0x000fe20008410000 */
[----:B------:R-:W-:-:S02]  /*152a0*/  ISETP.GE.AND P0, PT, R22, R59, PT ;  /* 0x0000003b1600720c */ /* 0x000fc40003f06270 */
        /* <DEDUP_REMOVED lines=9> */
[----:B------:R-:W5:Y:S01]  /*15340*/  MUFU.TANH R7, R55 ;  /* 0x0000003700077308 */ /* 0x000f620000002400 */
[----:B------:R-:W-:-:S02]  /*15350*/  ISETP.GE.AND P1, PT, R20, R59, PT ;  /* 0x0000003b1400720c */ /* 0x000fc40003f26270 */
[----:B------:R-:W-:Y:S02]  /*15360*/  I2FP.F32.U32 R20, R20 ;  /* 0x0000001400147245 */ /* 0x000fe40000201000 */
[----:B------:R-:W-:Y:S02]  /*15370*/  FSEL R224, R224, -INF , !P0 ;  /* 0xff800000e0e07808 */ /* 0x000fe40004000000 */
[----:B------:R-:W-:Y:S01]  /*15380*/  ISETP.GE.AND P0, PT, R22, R120, PT ;  /* 0x000000781600720c */ /* 0x000fe20003f06270 */
[CC--:B------:R-:W-:Y:S01]  /*15390*/  FFMA.FTZ R127, R0.reuse, R20.reuse, R127 ;  /* 0x00000014007f7223 */ /* 0x0c0fe2000001007f */
[----:B-1----:R-:W-:Y:S01]  /*153a0*/  FFMA.FTZ R133, R0, R20, R133 ;  /* 0x0000001400857223 */ /* 0x002fe20000010085 */
[----:B------:R-:W-:Y:S01]  /*153b0*/  VIADD R20, R5, 0xffffffb8 ;  /* 0xffffffb805147836 */ /* 0x000fe20000000000 */
[----:B------:R-:W1:Y:S02]  /*153c0*/  MUFU.TANH R17, R17 ;  /* 0x0000001100117308 */ /* 0x000e640000002400 */
[----:B------:R-:W-:-:S02]  /*153d0*/  FSEL R208, R127, -INF , !P5 ;  /* 0xff8000007fd07808 */ /* 0x000fc40006800000 */
[----:B------:R-:W-:Y:S02]  /*153e0*/  ISETP.GE.AND P5, PT, R22, R59, PT ;  /* 0x0000003b1600720c */ /* 0x000fe40003fa6270 */
[----:B------:R-:W-:Y:S02]  /*153f0*/  I2FP.F32.U32 R22, R22 ;  /* 0x0000001600167245 */ /* 0x000fe40000201000 */
[----:B------:R-:W-:Y:S01]  /*15400*/  FSEL R218, R133, -INF , !P1 ;  /* 0xff80000085da7808 */ /* 0x000fe20004800000 */
[----:B------:R3:W-:Y:S01]  /*15410*/  MUFU.TANH R19, R24 ;  /* 0x0000001800137308 */ /* 0x0007e20000002400 */
[----:B------:R-:W-:Y:S01]  /*15420*/  ISETP.GE.AND P1, PT, R20, R120, PT ;  /* 0x000000781400720c */ /* 0x000fe20003f26270 */
[CC--:B------:R-:W-:Y:S01]  /*15430*/  FFMA.FTZ R65, R0.reuse, R22.reuse, R65 ;  /* 0x0000001600417223 */ /* 0x0c0fe20000010041 */
[----:B----4-:R-:W-:Y:S01]  /*15440*/  FFMA.FTZ R214, R0, R22, R23 ;  /* 0x0000001600d67223 */ /* 0x010fe20000010017 */
[----:B------:R-:W-:-:S03]  /*15450*/  VIADD R22, R5, 0xffffffb9 ;  /* 0xffffffb905167836 */ /* 0x000fc60000000000 */
[----:B------:R-:W-:Y:S01]  /*15460*/  FSEL R210, R65, -INF , !P0 ;  /* 0xff80000041d27808 */ /* 0x000fe20004000000 */
[----:B------:R-:W4:Y:S01]  /*15470*/  MUFU.TANH R49, R49 ;  /* 0x0000003100317308 */ /* 0x000f220000002400 */
[-C--:B------:R-:W-:Y:S02]  /*15480*/  ISETP.GE.AND P0, PT, R20, R59.reuse, PT ;  /* 0x0000003b1400720c */ /* 0x080fe40003f06270 */
[----:B------:R-:W-:Y:S02]  /*15490*/  I2FP.F32.U32 R20, R20 ;  /* 0x0000001400147245 */ /* 0x000fe40000201000 */
[----:B------:R-:W-:Y:S02]  /*154a0*/  FSEL R214, R214, -INF , !P5 ;  /* 0xff800000d6d67808 */ /* 0x000fe40006800000 */
[----:B------:R-:W-:Y:S01]  /*154b0*/  ISETP.GE.AND P5, PT, R22, R120, PT ;  /* 0x000000781600720c */ /* 0x000fe20003fa6270 */
[CC--:B------:R-:W-:Y:S01]  /*154c0*/  FFMA.FTZ R67, R0.reuse, R20.reuse, R67 ;  /* 0x0000001400437223 */ /* 0x0c0fe20000010043 */
[----:B--2---:R-:W-:Y:S01]  /*154d0*/  FFMA.FTZ R61, R0, R20, R61 ;  /* 0x00000014003d7223 */ /* 0x004fe2000001003d */
[----:B------:R-:W-:Y:S01]  /*154e0*/  VIADD R20, R5, 0xffffffc0 ;  /* 0xffffffc005147836 */ /* 0x000fe20000000000 */
[----:B------:R-:W2:Y:S01]  /*154f0*/  MUFU.TANH R21, R21 ;  /* 0x0000001500157308 */ /* 0x000ea20000002400 */
        /* <DEDUP_REMOVED lines=10> */
[----:B------:R-:W-:-:S03]  /*155a0*/  VIADD R22, R5, 0xffffffc1 ;  /* 0xffffffc105167836 */ /* 0x000fc60000000000 */
[----:B------:R-:W-:Y:S01]  /*155b0*/  FSEL R220, R13, -INF , !P5 ;  /* 0xff8000000ddc7808 */ /* 0x000fe20006800000 */
[----:B------:R5:W-:Y:S01]  /*155c0*/  MUFU.TANH R23, R24 ;  /* 0x0000001800177308 */ /* 0x000be20000002400 */
[----:B------:R-:W-:Y:S01]  /*155d0*/  ISETP.GE.AND P5, PT, R20, R59, PT ;  /* 0x0000003b1400720c */ /* 0x000fe20003fa6270 */
[----:B------:R-:W-:Y:S01]  /*155e0*/  FMUL.FTZ R13, R41, UR14 ;  /* 0x0000000e290d7c20 */ /* 0x000fe20008410000 */
[----:B------:R-:W-:Y:S02]  /*155f0*/  I2FP.F32.U32 R20, R20 ;  /* 0x0000001400147245 */ /* 0x000fe40000201000 */
[----:B------:R-:W-:Y:S02]  /*15600*/  FSEL R216, R216, -INF , !P1 ;  /* 0xff800000d8d87808 */ /* 0x000fe40004800000 */
[----:B------:R-:W-:Y:S01]  /*15610*/  ISETP.GE.AND P1, PT, R22, R120, PT ;  /* 0x000000781600720c */ /* 0x000fe20003f26270 */
[CC--:B------:R-:W-:Y:S01]  /*15620*/  FFMA.FTZ R63, R0.reuse, R20.reuse, R63 ;  /* 0x00000014003f7223 */ /* 0x0c0fe2000001003f */
[----:B------:R-:W-:Y:S01]  /*15630*/  FFMA.FTZ R200, R0, R20, R9 ;  /* 0x0000001400c87223 */ /* 0x000fe20000010009 */
[----:B------:R-:W-:Y:S01]  /*15640*/  VIADD R20, R5, 0xffffffc8 ;  /* 0xffffffc805147836 */ /* 0x000fe20000000000 */
[----:B------:R-:W3:Y:S01]  /*15650*/  MUFU.TANH R45, R45 ;  /* 0x0000002d002d7308 */ /* 0x000ee20000002400 */
[----:B------:R-:W-:Y:S01]  /*15660*/  FMUL.FTZ R9, R42, UR14 ;  /* 0x0000000e2a097c20 */ /* 0x000fe20008410000 */
[----:B------:R-:W-:-:S02]  /*15670*/  FSEL R198, R63, -INF , !P0 ;  /* 0xff8000003fc67808 */ /* 0x000fc40004000000 */
[----:B------:R-:W-:Y:S02]  /*15680*/  ISETP.GE.AND P0, PT, R22, R59, PT ;  /* 0x0000003b1600720c */ /* 0x000fe40003f06270 */
[----:B------:R-:W-:Y:S01]  /*15690*/  I2FP.F32.U32 R22, R22 ;  /* 0x0000001600167245 */ /* 0x000fe20000201000 */
[C---:B-----5:R-:W-:Y:S01]  /*156a0*/  VIADD R24, R5.reuse, 0xffffffd9 ;  /* 0xffffffd905187836 */ /* 0x060fe20000000000 */
[----:B------:R-:W-:Y:S01]  /*156b0*/  FSEL R200, R200, -INF , !P5 ;  /* 0xff800000c8c87808 */ /* 0x000fe20006800000 */
[----:B------:R-:W-:Y:S01]  /*156c0*/  MUFU.TANH R15, R40 ;  /* 0x00000028000f7308 */ /* 0x000fe20000002400 */
[----:B------:R-:W-:Y:S01]  /*156d0*/  ISETP.GE.AND P5, PT, R20, R120, PT ;  /* 0x000000781400720c */ /* 0x000fe20003fa6270 */
[CC--:B------:R-:W-:Y:S01]  /*156e0*/  FFMA.FTZ R11, R0.reuse, R22.reuse, R11 ;  /* 0x00000016000b7223 */ /* 0x0c0fe2000001000b */
[----:B------:R-:W-:Y:S01]  /*156f0*/  FFMA.FTZ R196, R0, R22, R7 ;  /* 0x0000001600c47223 */ /* 0x000fe20000010007 */
[----:B------:R-:W-:-:S03]  /*15700*/  VIADD R22, R5, 0xffffffc9 ;  /* 0xffffffc905167836 */ /* 0x000fc60000000000 */
[----:B------:R-:W-:Y:S01]  /*15710*/  FSEL R202, R11, -INF , !P1 ;  /* 0xff8000000bca7808 */ /* 0x000fe20004800000 */
[----:B------:R-:W5:Y:S01]  /*15720*/  MUFU.TANH R47, R47 ;  /* 0x0000002f002f7308 */ /* 0x000f620000002400 */
[-C--:B------:R-:W-:Y:S01]  /*15730*/  ISETP.GE.AND P1, PT, R20, R59.reuse, PT ;  /* 0x0000003b1400720c */ /* 0x080fe20003f26270 */
[----:B------:R-:W-:Y:S01]  /*15740*/  FMUL.FTZ R11, R36, UR14 ;  /* 0x0000000e240b7c20 */ /* 0x000fe20008410000 */
[----:B------:R-:W-:Y:S02]  /*15750*/  I2FP.F32.U32 R20, R20 ;  /* 0x0000001400147245 */ /* 0x000fe40000201000 */
[----:B------:R-:W-:Y:S02]  /*15760*/  FSEL R196, R196, -INF , !P0 ;  /* 0xff800000c4c47808 */ /* 0x000fe40004000000 */
[----:B------:R-:W-:Y:S01]  /*15770*/  ISETP.GE.AND P0, PT, R22, R120, PT ;  /* 0x000000781600720c */ /* 0x000fe20003f06270 */
[CC--:B-1----:R-:W-:Y:S01]  /*15780*/  FFMA.FTZ R17, R0.reuse, R20.reuse, R17 ;  /* 0x0000001400117223 */ /* 0x0c2fe20000010011 */
[----:B----4-:R-:W-:Y:S01]  /*15790*/  FFMA.FTZ R49, R0, R20, R49 ;  /* 0x0000001400317223 */ /* 0x010fe20000010031 */
[----:B------:R-:W-:Y:S01]  /*157a0*/  VIADD R20, R5, 0xffffffd0 ;  /* 0xffffffd005147836 */ /* 0x000fe20000000000 */
[----:B------:R-:W1:Y:S02]  /*157b0*/  MUFU.TANH R13, R13 ;  /* 0x0000000d000d7308 */ /* 0x000e640000002400 */
[----:B------:R-:W-:Y:S01]  /*157c0*/  FSEL R204, R17, -INF , !P5 ;  /* 0xff80000011cc7808 */ /* 0x000fe20006800000 */
[----:B------:R-:W-:Y:S01]  /*157d0*/  FMUL.FTZ R17, R37, UR14 ;  /* 0x0000000e25117c20 */ /* 0x000fe20008410000 */
[----:B------:R-:W-:-:S02]  /*157e0*/  ISETP.GE.AND P5, PT, R22, R59, PT ;  /* 0x0000003b1600720c */ /* 0x000fc40003fa6270 */
[----:B------:R-:W-:Y:S02]  /*157f0*/  I2FP.F32.U32 R22, R22 ;  /* 0x0000001600167245 */ /* 0x000fe40000201000 */
[----:B------:R-:W-:Y:S01]  /*15800*/  FSEL R192, R49, -INF , !P1 ;  /* 0xff80000031c07808 */ /* 0x000fe20004800000 */
[----:B------:R-:W-:Y:S01]  /*15810*/  MUFU.TANH R9, R9 ;  /* 0x0000000900097308 */ /* 0x000fe20000002400 */
[----:B------:R-:W-:Y:S01]  /*15820*/  ISETP.GE.AND P1, PT, R20, R120, PT ;  /* 0x000000781400720c */ /* 0x000fe20003f26270 */
[CC--:B------:R-:W-:Y:S01]  /*15830*/  FFMA.FTZ R19, R0.reuse, R22.reuse, R19 ;  /* 0x0000001600137223 */ /* 0x0c0fe20000010013 */
[----:B--2---:R-:W-:Y:S01]  /*15840*/  FFMA.FTZ R194, R0, R22, R21 ;  /* 0x0000001600c27223 */ /* 0x004fe20000010015 */
[----:B------:R-:W-:-:S03]  /*15850*/  VIADD R22, R5, 0xffffffd1 ;  /* 0xffffffd105167836 */ /* 0x000fc60000000000 */
[----:B------:R-:W-:Y:S01]  /*15860*/  FSEL R206, R19, -INF , !P0 ;  /* 0xff80000013ce7808 */ /* 0x000fe20004000000 */
[----:B------:R-:W2:Y:S01]  /*15870*/  MUFU.TANH R7, R43 ;  /* 0x0000002b00077308 */ /* 0x000ea20000002400 */
[-C--:B------:R-:W-:Y:S01]  /*15880*/  ISETP.GE.AND P0, PT, R20, R59.reuse, PT ;  /* 0x0000003b1400720c */ /* 0x080fe20003f06270 */
[----:B------:R-:W-:Y:S01]  /*15890*/  FMUL.FTZ R19, R39, UR14 ;  /* 0x0000000e27137c20 */ /* 0x000fe20008410000 */
[----:B------:R-:W-:Y:S02]  /*158a0*/  I2FP.F32.U32 R20, R20 ;  /* 0x0000001400147245 */ /* 0x000fe40000201000 */
[----:B------:R-:W-:Y:S02]  /*158b0*/  FSEL R194, R194, -INF , !P5 ;  /* 0xff800000c2c27808 */ /* 0x000fe40006800000 */
[----:B------:R-:W-:Y:S01]  /*158c0*/  ISETP.GE.AND P5, PT, R22, R120, PT ;  /* 0x000000781600720c */ /* 0x000fe20003fa6270 */
[CC--:B---3--:R-:W-:Y:S01]  /*158d0*/  FFMA.FTZ R51, R0.reuse, R20.reuse, R51 ;  /* 0x0000001400337223 */ /* 0x0c8fe20000010033 */
[----:B------:R-:W-:Y:S01]  /*158e0*/  FFMA.FTZ R45, R0, R20, R45 ;  /* 0x00000014002d7223 */ /* 0x000fe2000001002d */
[----:B------:R-:W-:Y:S01]  /*158f0*/  VIADD R20, R5, 0xffffffd8 ;  /* 0xffffffd805147836 */ /* 0x000fe20000000000 */
[----:B------:R-:W3:Y:S02]  /*15900*/  MUFU.TANH R11, R11 ;  /* 0x0000000b000b7308 */ /* 0x000ee40000002400 */
[----:B------:R-:W-:Y:S01]  /*15910*/  FSEL R147, R51, -INF , !P1 ;  /* 0xff80000033937808 */ /* 0x000fe20004800000 */
[----:B------:R-:W-:Y:S01]  /*15920*/  BAR.SYNC.DEFER_BLOCKING 0x0 ;  /* 0x0000000000007b1d */ /* 0x000fe20000010000 */
[----:B------:R-:W-:-:S02]  /*15930*/  ISETP.GE.AND P1, PT, R22, R59, PT ;  /* 0x0000003b1600720c */ /* 0x000fc40003f26270 */
[----:B------:R-:W-:Y:S02]  /*15940*/  I2FP.F32.U32 R22, R22 ;  /* 0x0000001600167245 */ /* 0x000fe40000201000 */
[----:B------:R-:W-:Y:S01]  /*15950*/  FSEL R166, R45, -INF , !P0 ;  /* 0xff8000002da67808 */ /* 0x000fe20004000000 */
[----:B------:R-:W4:Y:S01]  /*15960*/  MUFU.TANH R21, R38 ;  /* 0x0000002600157308 */ /* 0x000f220000002400 */
[----:B------:R-:W-:Y:S01]  /*15970*/  ISETP.GE.AND P0, PT, R20, R120, PT ;  /* 0x000000781400720c */ /* 0x000fe20003f06270 */
[CC--:B------:R-:W-:Y:S01]  /*15980*/  FFMA.FTZ R174, R0.reuse, R22.reuse, R23 ;  /* 0x0000001600ae7223 */ /* 0x0c0fe20000010017 */
[----:B-----5:R-:W-:Y:S01]  /*15990*/  FFMA.FTZ R47, R0, R22, R47 ;  /* 0x00000016002f7223 */ /* 0x020fe2000001002f */
[----:B------:R-:W-:-:S03]  /*159a0*/  I2FP.F32.U32 R22, R24 ;  /* 0x0000001800167245 */ /* 0x000fc60000201000 */
[----:B------:R-:W-:Y:S01]  /*159b0*/  FSEL R174, R174, -INF , !P5 ;  /* 0xff800000aeae7808 */ /* 0x000fe20006800000 */
[----:B------:R-:W5:Y:S01]  /*159c0*/  MUFU.TANH R17, R17 ;  /* 0x0000001100117308 */ /* 0x000f620000002400 */
[----:B------:R-:W-:Y:S01]  /*159d0*/  ISETP.GE.AND P5, PT, R20, R59, PT ;  /* 0x0000003b1400720c */ /* 0x000fe20003fa6270 */
[C---:B-1----:R-:W-:Y:S01]  /*159e0*/  FFMA.FTZ R13, R0.reuse, R22, R13 ;  /* 0x00000016000d7223 */ /* 0x042fe2000001000d */
[----:B------:R-:W-:Y:S01]  /*159f0*/  I2FP.F32.U32 R20, R20 ;  /* 0x0000001400147245 */ /* 0x000fe20000201000 */
[----:B--2---:R-:W-:Y:S01]  /*15a00*/  FFMA.FTZ R176, R0, R22, R7 ;  /* 0x0000001600b07223 */ /* 0x004fe20000010007 */
[----:B------:R-:W-:Y:S02]  /*15a10*/  FSEL R172, R47, -INF , !P1 ;  /* 0xff8000002fac7808 */ /* 0x000fe40004800000 */
[----:B------:R-:W-:Y:S01]  /*15a20*/  ISETP.GE.AND P1, PT, R24, R120, PT ;  /* 0x000000781800720c */ /* 0x000fe20003f26270 */
[CC--:B------:R-:W-:Y:S01]  /*15a30*/  FFMA.FTZ R15, R0.reuse, R20.reuse, R15 ;  /* 0x00000014000f7223 */ /* 0x0c0fe2000001000f */
[----:B------:R-:W-:Y:S01]  /*15a40*/  FFMA.FTZ R178, R0, R20, R9 ;  /* 0x0000001400b27223 */ /* 0x000fe20000010009 */
[----:B------:R-:W1:Y:S01]  /*15a50*/  MUFU.TANH R19, R19 ;  /* 0x0000001300137308 */ /* 0x000e620000002400 */
[----:B------:R-:W-:Y:S01]  /*15a60*/  FSEL R171, R13, -INF , !P1 ;  /* 0xff8000000dab7808 */ /* 0x000fe20004800000 */
[----:B------:R-:W-:Y:S01]  /*15a70*/  FMUL.FTZ R13, R28, UR14 ;  /* 0x0000000e1c0d7c20 */ /* 0x000fe20008410000 */
[----:B------:R-:W-:Y:S01]  /*15a80*/  FSEL R186, R15, -INF , !P0 ;  /* 0xff8000000fba7808 */ /* 0x000fe20004000000 */
[----:B------:R-:W-:Y:S01]  /*15a90*/  VIADD R15, R5, 0xffffffe0 ;  /* 0xffffffe0050f7836 */ /* 0x000fe20000000000 */
[----:B------:R-:W-:-:S02]  /*15aa0*/  FSEL R178, R178, -INF , !P5 ;  /* 0xff800000b2b27808 */ /* 0x000fc40006800000 */
[----:B------:R-:W-:Y:S01]  /*15ab0*/  ISETP.GE.AND P0, PT, R24, R59, PT ;  /* 0x0000003b1800720c */ /* 0x000fe20003f06270 */
[----:B------:R-:W2:Y:S01]  /*15ac0*/  MUFU.TANH R23, R32 ;  /* 0x0000002000177308 */ /* 0x000ea20000002400 */
[----:B------:R-:W-:Y:S02]  /*15ad0*/  I2FP.F32.U32 R140, R15 ;  /* 0x0000000f008c7245 */ /* 0x000fe40000201000 */
[C---:B------:R-:W-:Y:S02]  /*15ae0*/  ISETP.GE.AND P5, PT, R15.reuse, R120, PT ;  /* 0x000000780f00720c */ /* 0x040fe40003fa6270 */
[----:B------:R-:W-:Y:S01]  /*15af0*/  ISETP.GE.AND P1, PT, R15, R59, PT ;  /* 0x0000003b0f00720c */ /* 0x000fe20003f26270 */
[CC--:B---3--:R-:W-:Y:S01]  /*15b00*/  FFMA.FTZ R11, R0.reuse, R140.reuse, R11 ;  /* 0x0000008c000b7223 */ /* 0x0c8fe2000001000b */
[----:B------:R-:W-:Y:S01]  /*15b10*/  VIADD R15, R5, 0xffffffe1 ;  /* 0xffffffe1050f7836 */ /* 0x000fe20000000000 */
[----:B------:R-:W3:Y:S01]  /*15b20*/  MUFU.TANH R9, R34 ;  /* 0x0000002200097308 */ /* 0x000ee20000002400 */
[----:B----4-:R-:W-:Y:S01]  /*15b30*/  FFMA.FTZ R140, R0, R140, R21 ;  /* 0x0000008c008c7223 */ /* 0x010fe20000010015 */
[----:B------:R-:W-:-:S02]  /*15b40*/  FSEL R176, R176, -INF , !P0 ;  /* 0xff800000b0b07808 */ /* 0x000fc40004000000 */
[----:B------:R-:W-:Y:S01]  /*15b50*/  FSEL R180, R11, -INF , !P5 ;  /* 0xff8000000bb47808 */ /* 0x000fe20006800000 */
[----:B------:R-:W-:Y:S01]  /*15b60*/  FMUL.FTZ R11, R29, UR14 ;  /* 0x0000000e1d0b7c20 */ /* 0x000fe20008410000 */
[C---:B------:R-:W-:Y:S02]  /*15b70*/  ISETP.GE.AND P0, PT, R15.reuse, R120, PT ;  /* 0x000000780f00720c */ /* 0x040fe40003f06270 */
[----:B------:R-:W-:Y:S01]  /*15b80*/  I2FP.F32.U32 R21, R15 ;  /* 0x0000000f00157245 */ /* 0x000fe20000201000 */
[----:B------:R-:W4:Y:S01]  /*15b90*/  MUFU.TANH R33, R33 ;  /* 0x0000002100217308 */ /* 0x000f220000002400 */
[----:B------:R-:W-:Y:S01]  /*15ba0*/  ISETP.GE.AND P5, PT, R15, R59, PT ;  /* 0x0000003b0f00720c */ /* 0x000fe20003fa6270 */
[----:B------:R-:W-:Y:S01]  /*15bb0*/  VIADD R15, R5, 0xffffffe8 ;  /* 0xffffffe8050f7836 */ /* 0x000fe20000000000 */
[----:B------:R-:W-:Y:S01]  /*15bc0*/  FSEL R140, R140, -INF , !P1 ;  /* 0xff8000008c8c7808 */ /* 0x000fe20004800000 */
[CC--:B-----5:R-:W-:Y:S01]  /*15bd0*/  FFMA.FTZ R17, R0.reuse, R21.reuse, R17 ;  /* 0x0000001500117223 */ /* 0x0e0fe20000010011 */
[----:B-1----:R-:W-:-:S02]  /*15be0*/  FFMA.FTZ R19, R0, R21, R19 ;  /* 0x0000001500137223 */ /* 0x002fc40000010013 */
[----:B------:R-:W-:Y:S01]  /*15bf0*/  I2FP.F32.U32 R20, R15 ;  /* 0x0000000f00147245 */ /* 0x000fe20000201000 */
[----:B------:R-:W1:Y:S01]  /*15c00*/  MUFU.TANH R7, R35 ;  /* 0x0000002300077308 */ /* 0x000e620000002400 */
[----:B------:R-:W-:Y:S01]  /*15c10*/  FSEL R167, R17, -INF , !P0 ;  /* 0xff80000011a77808 */ /* 0x000fe20004000000 */
[----:B------:R-:W-:Y:S01]  /*15c20*/  FMUL.FTZ R17, R30, UR14 ;  /* 0x0000000e1e117c20 */ /* 0x000fe20008410000 */
[C---:B------:R-:W-:Y:S01]  /*15c30*/  ISETP.GE.AND P1, PT, R15.reuse, R120, PT ;  /* 0x000000780f00720c */ /* 0x040fe20003f26270 */
[CC--:B--2---:R-:W-:Y:S01]  /*15c40*/  FFMA.FTZ R23, R0.reuse, R20.reuse, R23 ;  /* 0x0000001400177223 */ /* 0x0c4fe20000010017 */
[----:B------:R-:W-:Y:S01]  /*15c50*/  ISETP.GE.AND P0, PT, R15, R59, PT ;  /* 0x0000003b0f00720c */ /* 0x000fe20003f06270 */
[----:B------:R-:W-:Y:S01]  /*15c60*/  VIADD R15, R5, 0xffffffe9 ;  /* 0xffffffe9050f7836 */ /* 0x000fe20000000000 */
[----:B------:R-:W-:Y:S01]  /*15c70*/  FSEL R138, R19, -INF , !P5 ;  /* 0xff800000138a7808 */ /* 0x000fe20006800000 */
[----:B------:R-:W2:Y:S01]  /*15c80*/  MUFU.TANH R13, R13 ;  /* 0x0000000d000d7308 */ /* 0x000ea20000002400 */
[----:B------:R-:W-:Y:S01]  /*15c90*/  VIADD R19, R5, 0xfffffff0 ;  /* 0xfffffff005137836 */ /* 0x000fe20000000000 */
[----:B------:R-:W-:Y:S01]  /*15ca0*/  FSEL R165, R23, -INF , !P1 ;  /* 0xff80000017a57808 */ /* 0x000fe20004800000 */
[----:B---3--:R-:W-:Y:S01]  /*15cb0*/  FFMA.FTZ R136, R0, R20, R9 ;  /* 0x0000001400887223 */ /* 0x008fe20000010009 */
[----:B------:R-:W-:-:S02]  /*15cc0*/  ISETP.GE.AND P5, PT, R15, R120, PT ;  /* 0x000000780f00720c */ /* 0x000fc40003fa6270 */
[----:B------:R-:W-:Y:S02]  /*15cd0*/  ISETP.GE.AND P1, PT, R15, R59, PT ;  /* 0x0000003b0f00720c */ /* 0x000fe40003f26270 */
[----:B------:R-:W3:Y:S01]  /*15ce0*/  MUFU.TANH R9, R31 ;  /* 0x0000001f00097308 */ /* 0x000ee20000002400 */
[----:B------:R-:W-:Y:S02]  /*15cf0*/  I2FP.F32.U32 R15, R15 ;  /* 0x0000000f000f7245 */ /* 0x000fe40000201000 */
[----:B------:R-:W-:Y:S02]  /*15d00*/  I2FP.F32.U32 R20, R19 ;  /* 0x0000001300147245 */ /* 0x000fe40000201000 */
[----:B------:R-:W-:Y:S01]  /*15d10*/  FSEL R136, R136, -INF , !P0 ;  /* 0xff80000088887808 */ /* 0x000fe20004000000 */
[CC--:B----4-:R-:W-:Y:S01]  /*15d20*/  FFMA.FTZ R33, R0.reuse, R15.reuse, R33 ;  /* 0x0000000f00217223 */ /* 0x0d0fe20000010021 */
[----:B-1----:R-:W-:Y:S01]  /*15d30*/  FFMA.FTZ R142, R0, R15, R7 ;  /* 0x0000000f008e7223 */ /* 0x002fe20000010007 */
[----:B------:R-:W-:Y:S01]  /*15d40*/  ISETP.GE.AND P0, PT, R19, R120, PT ;  /* 0x000000781300720c */ /* 0x000fe20003f06270 */
[----:B------:R-:W-:-:S02]  /*15d50*/  VIADD R15, R5, 0xfffffff1 ;  /* 0xfffffff1050f7836 */ /* 0x000fc40000000000 */
[----:B--2---:R-:W-:Y:S01]  /*15d60*/  FFMA.FTZ R13, R0, R20, R13 ;  /* 0x00000014000d7223 */ /* 0x004fe2000001000d */
[----:B------:R-:W1:Y:S01]  /*15d70*/  MUFU.TANH R11, R11 ;  /* 0x0000000b000b7308 */ /* 0x000e620000002400 */
[----:B------:R-:W-:Y:S01]  /*15d80*/  FSEL R142, R142, -INF , !P1 ;  /* 0xff8000008e8e7808 */ /* 0x000fe20004800000 */
[----:B------:R-:W-:Y:S01]  /*15d90*/  VIADD R5, R5, 0xfffffff9 ;  /* 0xfffffff905057836 */ /* 0x000fe20000000000 */
[----:B------:R-:W-:Y:S02]  /*15da0*/  ISETP.GE.AND P1, PT, R15, R120, PT ;  /* 0x000000780f00720c */ /* 0x000fe40003f26270 */
[----:B------:R-:W-:Y:S02]  /*15db0*/  FSEL R175, R13, -INF , !P0 ;  /* 0xff8000000daf7808 */ /* 0x000fe40004000000 */
[----:B------:R-:W-:Y:S01]  /*15dc0*/  ISETP.GE.AND P0, PT, R15, R59, PT ;  /* 0x0000003b0f00720c */ /* 0x000fe20003f06270 */
[----:B------:R-:W2:Y:S01]  /*15dd0*/  MUFU.TANH R17, R17 ;  /* 0x0000001100117308 */ /* 0x000ea20000002400 */
[----:B------:R-:W-:-:S02]  /*15de0*/  I2FP.F32.U32 R15, R15 ;  /* 0x0000000f000f7245 */ /* 0x000fc40000201000 */
[----:B------:R-:W-:Y:S02]  /*15df0*/  FSEL R182, R33, -INF , !P5 ;  /* 0xff80000021b67808 */ /* 0x000fe40006800000 */
[----:B------:R-:W-:Y:S01]  /*15e00*/  I2FP.F32.U32 R13, R5 ;  /* 0x00000005000d7245 */ /* 0x000fe20000201000 */
[C---:B---3--:R-:W-:Y:S01]  /*15e10*/  FFMA.FTZ R9, R0.reuse, R15, R9 ;  /* 0x0000000f00097223 */ /* 0x048fe20000010009 */
[----:B------:R-:W-:Y:S01]  /*15e20*/  ISETP.GE.AND P5, PT, R19, R59, PT ;  /* 0x0000003b1300720c */ /* 0x000fe20003fa6270 */
[----:B------:R-:W3:Y:S01]  /*15e30*/  MUFU.TANH R7, R25 ;  /* 0x0000001900077308 */ /* 0x000ee20000002400 */
[----:B-1----:R-:W-:Y:S02]  /*15e40*/  FFMA.FTZ R11, R0, R15, R11 ;  /* 0x0000000f000b7223 */ /* 0x002fe4000001000b */
[----:B------:R-:W-:Y:S02]  /*15e50*/  FSEL R129, R9, -INF , !P0 ;  /* 0xff80000009817808 */ /* 0x000fe40004000000 */
[----:B------:R-:W-:-:S02]  /*15e60*/  ISETP.GE.AND P0, PT, R56, 0x3, PT ;  /* 0x000000033800780c */ /* 0x000fc40003f06270 */
[----:B------:R-:W-:Y:S01]  /*15e70*/  FSEL R184, R11, -INF , !P1 ;  /* 0xff8000000bb87808 */ /* 0x000fe20004800000 */
[----:B------:R-:W1:Y:S01]  /*15e80*/  MUFU.TANH R27, R27 ;  /* 0x0000001b001b7308 */ /* 0x000e620000002400 */
[----:B------:R-:W-:Y:S01]  /*15e90*/  ISETP.GE.AND P1, PT, R5, R59, PT ;  /* 0x0000003b0500720c */ /* 0x000fe20003f26270 */
[----:B--2---:R-:W-:-:S05]  /*15ea0*/  FFMA.FTZ R17, R0, R20, R17 ;  /* 0x0000001400117223 */ /* 0x004fca0000010011 */
[----:B------:R-:W-:Y:S02]  /*15eb0*/  FSEL R128, R17, -INF , !P5 ;  /* 0xff80000011807808 */ /* 0x000fe40006800000 */
[----:B------:R-:W-:Y:S01]  /*15ec0*/  ISETP.GE.AND P5, PT, R5, R120, PT ;  /* 0x000000780500720c */ /* 0x000fe20003fa6270 */
[----:B---3--:R-:W-:-:S05]  /*15ed0*/  FFMA.FTZ R7, R0, R13, R7 ;  /* 0x0000000d00077223 */ /* 0x008fca0000010007 */
[----:B------:R-:W-:Y:S01]  /*15ee0*/  FSEL R188, R7, -INF , !P5 ;  /* 0xff80000007bc7808 */ /* 0x000fe20006800000 */
[----:B-1----:R-:W-:-:S05]  /*15ef0*/  FFMA.FTZ R27, R0, R13, R27 ;  /* 0x0000000d001b7223 */ /* 0x002fca000001001b */
        /* <DEDUP_REMOVED lines=8> */
[----:B------:R-:W-:Y:S01]  /*15f80*/  VIADD R26, R26, 0xfffffe80 ;  /* 0xfffffe801a1a7836 */ /* 0x000fe20000000000 */
[----:B-1----:R-:W-:-:S04]  /*15f90*/  IABS R11, R13 ;  /* 0x0000000d000b7213 */ /* 0x002fc80000000000 */
[----:B------:R-:W1:Y:S08]  /*15fa0*/  I2F.RP R5, R11 ;  /* 0x0000000b00057306 */ /* 0x000e700000209400 */
[----:B-1----:R-:W1:Y:S02]  /*15fb0*/  MUFU.RCP R24, R5 ;  /* 0x0000000500187308 */ /* 0x002e640000001000 */
[----:B-1----:R-:W-:-:S06]  /*15fc0*/  VIADD R24, R24, 0xffffffe ;  /* 0x0ffffffe18187836 */ /* 0x002fcc0000000000 */
[----:B------:R-:W1:Y:S02]  /*15fd0*/  F2I.FTZ.U32.TRUNC.NTZ R25, R24 ;  /* 0x0000001800197305 */ /* 0x000e64000021f000 */
[----:B-1----:R-:W-:Y:S01]  /*15fe0*/  IMAD.MOV R20, RZ, RZ, -R25 ;  /* 0x000000ffff147224 */ /* 0x002fe200078e0a19 */
[----:B------:R-:W-:-:S03]  /*15ff0*/  MOV R24, RZ ;  /* 0x000000ff00187202 */ /* 0x000fc60000000f00 */
[----:B------:R-:W-:Y:S01]  /*16000*/  IMAD R9, R20, R11, RZ ;  /* 0x0000000b14097224 */ /* 0x000fe200078e02ff */
[----:B------:R-:W-:Y:S02]  /*16010*/  IABS R20, R22 ;  /* 0x0000001600147213 */ /* 0x000fe40000000000 */
[----:B------:R-:W-:Y:S01]  /*16020*/  LOP3.LUT R22, R22, R13, RZ, 0x3c, !PT ;  /* 0x0000000d16167212 */ /* 0x000fe200078e3cff */
        /* <DEDUP_REMOVED lines=29> */
[C---:B------:R-:W-:Y:S02]  /*16200*/  IMAD.WIDE R26, R7.reuse, 0x4, R158 ;  /* 0x00000004071a7825 */ /* 0x040fe400078e029e */
        /* <DEDUP_REMOVED lines=19> */
.L_x_2223:
        /* <DEDUP_REMOVED lines=8> */
.L_x_2224:
        /* <DEDUP_REMOVED lines=70> */
.L_x_2222:
[----:B------:R-:W-:Y:S01]  /*16820*/  FMNMX3.FTZ R7, R2, R8, R12, !PT ;  /* 0x0000000802077276 */ /* 0x000fe2000781000c */
[----:B--2---:R-:W-:Y:S01]  /*16830*/  LDSM.16.MT88.4 R24, [R123+0xb000] ;  /* 0x00b000007b18783b */ /* 0x004fe20000004200 */
        /* <DEDUP_REMOVED lines=53> */
[--C-:B------:R-:W-:Y:S01]  /*16b90*/  FFMA.FTZ R173, R18, UR10, -R177.reuse ;  /* 0x0000000a12ad7c23 */ /* 0x100fe200080108b1 */
[--C-:B------:R-:W-:Y:S01]  /*16ba0*/  FFMA.FTZ R135, R16, UR10, -R177.reuse ;  /* 0x0000000a10877c23 */ /* 0x100fe200080108b1 */
[----:B------:R-:W1:Y:S01]  /*16bb0*/  LDSM.16.MT88.4 R8, [R123+0x9000] ;  /* 0x009000007b08783b */ /* 0x000e620000004200 */
[----:B------:R-:W-:Y:S01]  /*16bc0*/  FFMA.FTZ R132, R14, UR10, -R177 ;  /* 0x0000000a0e847c23 */ /* 0x000fe200080108b1 */
[----:B------:R-:W-:Y:S01]  /*16bd0*/  FSEL R14, R58, RZ, P1 ;  /* 0x000000ff3a0e7208 */ /* 0x000fe20000800000 */
[--C-:B------:R-:W-:Y:S01]  /*16be0*/  FFMA.FTZ R137, R12, UR10, -R131.reuse ;  /* 0x0000000a0c897c23 */ /* 0x100fe20008010883 */
[----:B------:R-:W2:Y:S01]  /*16bf0*/  LDSM.16.MT88.4 R16, [R2] ;  /* 0x000000000210783b */ /* 0x000ea20000004200 */
[----:B------:R-:W-:Y:S01]  /*16c00*/  FMUL.FTZ R179, R5, UR10 ;  /* 0x0000000a05b37c20 */ /* 0x000fe20008410000 */
[--C-:B------:R-:W-:Y:S01]  /*16c10*/  FFMA.FTZ R134, R6, UR10, -R131.reuse ;  /* 0x0000000a06867c23 */ /* 0x100fe20008010883 */
[----:B------:R-:W-:Y:S01]  /*16c20*/  FADD.FTZ R14, R3, -R14 ;  /* 0x8000000e030e7221 */ /* 0x000fe20000010000 */
[----:B------:R-:W3:Y:S01]  /*16c30*/  LDSM.16.MT88.4 R32, [R2+0x2000] ;  /* 0x002000000220783b */ /* 0x000ee20000004200 */
[----:B------:R-:W-:Y:S01]  /*16c40*/  FFMA.FTZ R3, R4, UR10, -R131 ;  /* 0x0000000a04037c23 */ /* 0x000fe20008010883 */
[----:B------:R-:W-:Y:S01]  /*16c50*/  MUFU.EX2 R181, R181 ;  /* 0x000000b500b57308 */ /* 0x000fe20000000800 */
[----:B------:R-:W-:Y:S01]  /*16c60*/  FMUL.FTZ R14, R14, UR10 ;  /* 0x0000000a0e0e7c20 */ /* 0x000fe20008410000 */
[----:B------:R-:W4:Y:S01]  /*16c70*/  LDSM.16.MT88.4 R52, [R2+0x4000] ;  /* 0x004000000234783b */ /* 0x000f220000004200 */
[----:B------:R-:W-:Y:S01]  /*16c80*/  FFMA.FTZ R120, R62, UR10, -R177 ;  /* 0x0000000a3e787c23 */ /* 0x000fe200080108b1 */
[----:B------:R-:W5:Y:S01]  /*16c90*/  MUFU.EX2 R173, R173 ;  /* 0x000000ad00ad7308 */ /* 0x000f620000000800 */
[----:B------:R-:W-:Y:S01]  /*16ca0*/  FFMA.FTZ R127, R60, UR10, -R131 ;  /* 0x0000000a3c7f7c23 */ /* 0x000fe20008010883 */
[--C-:B------:R-:W-:Y:S01]  /*16cb0*/  FFMA.FTZ R124, R124, UR10, -R177.reuse ;  /* 0x0000000a7c7c7c23 */ /* 0x100fe200080108b1 */
[----:B------:R-:W4:Y:S01]  /*16cc0*/  LDSM.16.MT88.4 R60, [R123+0xb400] ;  /* 0x00b400007b3c783b */ /* 0x000f220000004200 */
[----:B------:R-:W-:Y:S01]  /*16cd0*/  MUFU.EX2 R135, R135 ;  /* 0x0000008700877308 */ /* 0x000fe20000000800 */
[----:B------:R-:W-:Y:S01]  /*16ce0*/  FFMA.FTZ R125, R234, UR10, -R177 ;  /* 0x0000000aea7d7c23 */ /* 0x000fe200080108b1 */
[--C-:B------:R-:W-:Y:S01]  /*16cf0*/  FFMA.FTZ R126, R126, UR10, -R131.reuse ;  /* 0x0000000a7e7e7c23 */ /* 0x100fe20008010883 */
[----:B------:R-:W-:Y:S01]  /*16d00*/  FFMA.FTZ R59, R232, UR10, -R131 ;  /* 0x0000000ae83b7c23 */ /* 0x000fe20008010883 */
[----:B------:R-:W1:Y:S01]  /*16d10*/  MUFU.EX2 R132, R132 ;  /* 0x0000008400847308 */ /* 0x000e620000000800 */
[--C-:B------:R-:W-:Y:S01]  /*16d20*/  FFMA.FTZ R139, R146, UR10, -R177.reuse ;  /* 0x0000000a928b7c23 */ /* 0x100fe200080108b1 */
[----:B------:R-:W-:Y:S01]  /*16d30*/  FFMA.FTZ R133, R228, UR10, -R177 ;  /* 0x0000000ae4857c23 */ /* 0x000fe200080108b1 */
[--C-:B------:R-:W-:Y:S01]  /*16d40*/  FFMA.FTZ R143, R164, UR10, -R131.reuse ;  /* 0x0000000aa48f7c23 */ /* 0x100fe20008010883 */
[----:B------:R-:W-:Y:S01]  /*16d50*/  MUFU.EX2 R190, R190 ;  /* 0x000000be00be7308 */ /* 0x000fe20000000800 */
[--C-:B------:R-:W-:Y:S01]  /*16d60*/  FFMA.FTZ R162, R162, UR10, -R131.reuse ;  /* 0x0000000aa2a27c23 */ /* 0x100fe20008010883 */
[----:B-----5:R-:W-:Y:S01]  /*16d70*/  F2FP.BF16.F32.PACK_AB R48, R173, R181 ;  /* 0x000000b5ad30723e */ /* 0x020fe200000010ff */
[--C-:B------:R-:W-:Y:S01]  /*16d80*/  FFMA.FTZ R141, R224, UR10, -R131.reuse ;  /* 0x0000000ae08d7c23 */ /* 0x100fe20008010883 */
[----:B------:R-:W5:Y:S01]  /*16d90*/  MUFU.EX2 R137, R137 ;  /* 0x0000008900897308 */ /* 0x000f620000000800 */
[----:B------:R-:W-:Y:S01]  /*16da0*/  FFMA.FTZ R226, R226, UR10, -R131 ;  /* 0x0000000ae2e27c23 */ /* 0x000fe20008010883 */
[--C-:B------:R-:W-:Y:S01]  /*16db0*/  FFMA.FTZ R187, R210, UR10, -R177.reuse ;  /* 0x0000000ad2bb7c23 */ /* 0x100fe200080108b1 */
[----:B------:R-:W-:Y:S01]  /*16dc0*/  FFMA.FTZ R185, R220, UR10, -R177 ;  /* 0x0000000adcb97c23 */ /* 0x000fe200080108b1 */
[----:B------:R-:W2:Y:S01]  /*16dd0*/  MUFU.EX2 R183, R14 ;  /* 0x0000000e00b77308 */ /* 0x000ea20000000800 */
[--C-:B------:R-:W-:Y:S01]  /*16de0*/  FFMA.FTZ R191, R214, UR10, -R131.reuse ;  /* 0x0000000ad6bf7c23 */ /* 0x100fe20008010883 */
[----:B-1----:R-:W-:Y:S01]  /*16df0*/  F2FP.BF16.F32.PACK_AB R50, R132, R135 ;  /* 0x000000878432723e */ /* 0x002fe200000010ff */
[--C-:B------:R-:W-:Y:S01]  /*16e00*/  FFMA.FTZ R212, R212, UR10, -R131.reuse ;  /* 0x0000000ad4d47c23 */ /* 0x100fe20008010883 */
[----:B------:R-:W1:Y:S01]  /*16e10*/  MUFU.EX2 R179, R179 ;  /* 0x000000b300b37308 */ /* 0x000e620000000800 */
[--C-:B------:R-:W-:Y:S01]  /*16e20*/  FFMA.FTZ R189, R216, UR10, -R131.reuse ;  /* 0x0000000ad8bd7c23 */ /* 0x100fe20008010883 */
[----:B------:R-:W-:Y:S01]  /*16e30*/  FFMA.FTZ R218, R218, UR10, -R131 ;  /* 0x0000000adada7c23 */ /* 0x000fe20008010883 */
[----:B------:R-:W-:Y:S01]  /*16e40*/  FFMA.FTZ R195, R202, UR10, -R177 ;  /* 0x0000000acac37c23 */ /* 0x000fe200080108b1 */
[----:B------:R-:W-:Y:S01]  /*16e50*/  MUFU.EX2 R134, R134 ;  /* 0x0000008600867308 */ /* 0x000fe20000000800 */
[----:B------:R-:W-:Y:S01]  /*16e60*/  FFMA.FTZ R197, R192, UR10, -R131 ;  /* 0x0000000ac0c57c23 */ /* 0x000fe20008010883 */
[----:B-----5:R-:W-:Y:S01]  /*16e70*/  F2FP.BF16.F32.PACK_AB R49, R137, R190 ;  /* 0x000000be8931723e */ /* 0x020fe200000010ff */
[----:B------:R-:W-:Y:S01]  /*16e80*/  FFMA.FTZ R193, R206, UR10, -R177 ;  /* 0x0000000acec17c23 */ /* 0x000fe200080108b1 */
[----:B------:R-:W5:Y:S01]  /*16e90*/  MUFU.EX2 R3, R3 ;  /* 0x0000000300037308 */ /* 0x000f620000000800 */
        /* <DEDUP_REMOVED lines=13> */
[----:B-----5:R-:W-:Y:S01]  /*16f70*/  F2FP.BF16.F32.PACK_AB R51, R3, R134 ;  /* 0x000000860333723e */ /* 0x020fe200000010ff */
        /* <DEDUP_REMOVED lines=40> */
[----:B------:R-:W1:Y:S01]  /*17200*/  LDSM.16.MT88.4 R64, [R2+0x400] ;  /* 0x000400000240783b */ /* 0x000e620000004200 */
[--C-:B------:R-:W-:Y:S01]  /*17210*/  FFMA.FTZ R196, R196, UR10, -R131.reuse ;  /* 0x0000000ac4c47c23 */ /* 0x100fe20008010883 */
[----:B------:R-:W-:Y:S01]  /*17220*/  FFMA.FTZ R192, R194, UR10, -R131 ;  /* 0x0000000ac2c07c23 */ /* 0x000fe20008010883 */
[----:B------:R-:W2:Y:S01]  /*17230*/  MUFU.EX2 R73, R73 ;  /* 0x0000004900497308 */ /* 0x000ea20000000800 */
[----:B------:R-:W-:Y:S01]  /*17240*/  FFMA.FTZ R74, R170, R183, R181 ;  /* 0x000000b7aa4a7223 */ /* 0x000fe200000100b5 */
[--C-:B------:R-:W-:Y:S01]  /*17250*/  FFMA.FTZ R170, R174, UR10, -R177.reuse ;  /* 0x0000000aaeaa7c23 */ /* 0x100fe200080108b1 */
[C---:B------:R-:W-:Y:S01]  /*17260*/  HMMA.16816.F32.BF16 R12, R48.reuse, R16, R12 ;  /* 0x00000010300c723c */ /* 0x040fe2000004180c */
[----:B------:R-:W-:Y:S01]  /*17270*/  MUFU.EX2 R125, R125 ;  /* 0x0000007d007d7308 */ /* 0x000fe20000000800 */
[----:B------:R-:W-:Y:S01]  /*17280*/  FFMA.FTZ R147, R147, UR10, -R177 ;  /* 0x0000000a93937c23 */ /* 0x000fe200080108b1 */
[--C-:B------:R-:W-:Y:S01]  /*17290*/  FFMA.FTZ R181, R166, UR10, -R131.reuse ;  /* 0x0000000aa6b57c23 */ /* 0x100fe20008010883 */
[--C-:B------:R-:W-:Y:S01]  /*172a0*/  FFMA.FTZ R172, R172, UR10, -R131.reuse ;  /* 0x0000000aacac7c23 */ /* 0x100fe20008010883 */
[----:B------:R-:W-:Y:S01]  /*172b0*/  MUFU.EX2 R120, R120 ;  /* 0x0000007800787308 */ /* 0x000fe20000000800 */
[----:B------:R-:W-:Y:S01]  /*172c0*/  FFMA.FTZ R174, R178, UR10, -R131 ;  /* 0x0000000ab2ae7c23 */ /* 0x000fe20008010883 */
[----:B------:R-:W-:Y:S01]  /*172d0*/  FFMA.FTZ R186, R186, UR10, -R177 ;  /* 0x0000000ababa7c23 */ /* 0x000fe200080108b1 */
[C---:B------:R-:W-:Y:S01]  /*172e0*/  HMMA.16816.F32.BF16 R20, R48.reuse, R24, R20 ;  /* 0x000000183014723c */ /* 0x040fe20000041814 */
[----:B------:R-:W-:Y:S01]  /*172f0*/  MUFU.EX2 R72, R72 ;  /* 0x0000004800487308 */ /* 0x000fe20000000800 */
[----:B------:R-:W-:Y:S01]  /*17300*/  FFMA.FTZ R176, R176, UR10, -R131 ;  /* 0x0000000ab0b07c23 */ /* 0x000fe20008010883 */
[--C-:B------:R-:W-:Y:S01]  /*17310*/  FFMA.FTZ R75, R165, UR10, -R177.reuse ;  /* 0x0000000aa54b7c23 */ /* 0x100fe200080108b1 */
[--C-:B------:R-:W-:Y:S01]  /*17320*/  FFMA.FTZ R180, R180, UR10, -R177.reuse ;  /* 0x0000000ab4b47c23 */ /* 0x100fe200080108b1 */
[----:B------:R-:W5:Y:S01]  /*17330*/  MUFU.EX2 R127, R127 ;  /* 0x0000007f007f7308 */ /* 0x000f620000000800 */
[--C-:B------:R-:W-:Y:S01]  /*17340*/  FFMA.FTZ R167, R167, UR10, -R177.reuse ;  /* 0x0000000aa7a77c23 */ /* 0x100fe200080108b1 */
[--C-:B------:R-:W-:Y:S01]  /*17350*/  FFMA.FTZ R182, R182, UR10, -R177.reuse ;  /* 0x0000000ab6b67c23 */ /* 0x100fe200080108b1 */
[C---:B---3--:R-:W-:Y:S01]  /*17360*/  HMMA.16816.F32.BF16 R28, R48.reuse, R32, R28 ;  /* 0x00000020301c723c */ /* 0x048fe2000004181c */
[----:B------:R-:W-:Y:S01]  /*17370*/  MUFU.EX2 R126, R126 ;  /* 0x0000007e007e7308 */ /* 0x000fe20000000800 */
[----:B------:R-:W-:Y:S01]  /*17380*/  FFMA.FTZ R190, R169, R179, R190 ;  /* 0x000000b3a9be7223 */ /* 0x000fe200000100be */
[----:B------:R-:W-:Y:S01]  /*17390*/  FADD.FTZ R74, R173, R74 ;  /* 0x0000004aad4a7221 */ /* 0x000fe20000010000 */
[----:B------:R-:W-:Y:S01]  /*173a0*/  FFMA.FTZ R175, R175, UR10, -R177 ;  /* 0x0000000aafaf7c23 */ /* 0x000fe200080108b1 */
[----:B------:R-:W3:Y:S01]  /*173b0*/  MUFU.EX2 R59, R59 ;  /* 0x0000003b003b7308 */ /* 0x000ee20000000800 */
        /* <DEDUP_REMOVED lines=8> */
[----:B------:R-:W-:Y:S01]  /*17440*/  FFMA.FTZ R145, R145, UR10, -R177 ;  /* 0x0000000a91917c23 */ /* 0x000fe200080108b1 */
[--C-:B------:R-:W-:Y:S01]  /*17450*/  FFMA.FTZ R121, R121, UR10, -R131.reuse ;  /* 0x0000000a79797c23 */ /* 0x100fe20008010883 */
[----:B------:R-:W-:Y:S01]  /*17460*/  HMMA.16816.F32.BF16 R8, R48, R10, R108 ;  /* 0x0000000a3008723c */ /* 0x000fe2000004186c */
[----:B------:R-:W-:Y:S01]  /*17470*/  MUFU.EX2 R164, R226 ;  /* 0x000000e200a47308 */ /* 0x000fe20000000800 */
[----:B------:R-:W-:Y:S01]  /*17480*/  LDSM.16.MT88.4 R108, [R123+0xa800] ;  /* 0x00a800007b6c783b */ /* 0x000fe20000004200 */
[--C-:B------:R-:W-:Y:S01]  /*17490*/  FFMA.FTZ R130, R130, UR10, -R131.reuse ;  /* 0x0000000a82827c23 */ /* 0x100fe20008010883 */
[--C-:B------:R-:W-:Y:S01]  /*174a0*/  FFMA.FTZ R128, R128, UR10, -R131.reuse ;  /* 0x0000000a80807c23 */ /* 0x100fe20008010883 */
[----:B------:R-:W-:Y:S01]  /*174b0*/  MUFU.EX2 R143, R143 ;  /* 0x0000008f008f7308 */ /* 0x000fe20000000800 */
[----:B------:R-:W-:-:S02]  /*174c0*/  FFMA.FTZ R129, R129, UR10, -R131 ;  /* 0x0000000a81817c23 */ /* 0x000fc40008010883 */
        /* <DEDUP_REMOVED lines=16> */
[----:B----4-:R-:W-:Y:S01]  /*175d0*/  HMMA.16816.F32.BF16 R44, R48, R52, R44 ;  /* 0x00000034302c723c */ /* 0x010fe2000004182c */
[----:B--2---:R-:W-:Y:S01]  /*175e0*/  F2FP.BF16.F32.PACK_AB R52, R124, R73 ;  /* 0x000000497c34723e */ /* 0x004fe200000010ff */
[----:B------:R-:W-:Y:S01]  /*175f0*/  MUFU.EX2 R195, R195 ;  /* 0x000000c300c37308 */ /* 0x000fe20000000800 */
[----:B-----5:R-:W-:-:S03]  /*17600*/  F2FP.BF16.F32.PACK_AB R53, R127, R72 ;  /* 0x000000487f35723e */ /* 0x020fc600000010ff */
[----:B------:R-:W-:Y:S02]  /*17610*/  MUFU.EX2 R193, R193 ;  /* 0x000000c100c17308 */ /* 0x000fe40000000800 */
[----:B------:R-:W-:Y:S01]  /*17620*/  HMMA.16816.F32.BF16 R48, R48, R54, R68 ;  /* 0x000000363030723c */ /* 0x000fe20000041844 */
[----:B------:R-:W2:Y:S01]  /*17630*/  LDSM.16.MT88.4 R68, [R123+0x9400] ;  /* 0x009400007b44783b */ /* 0x000ea20000004200 */
[----:B------:R-:W-:Y:S01]  /*17640*/  F2FP.BF16.F32.PACK_AB R54, R120, R125 ;  /* 0x0000007d7836723e */ /* 0x000fe200000010ff */
[----:B------:R-:W-:Y:S01]  /*17650*/  MUFU.EX2 R199, R199 ;  /* 0x000000c700c77308 */ /* 0x000fe20000000800 */
[----:B---3--:R-:W-:-:S03]  /*17660*/  F2FP.BF16.F32.PACK_AB R55, R59, R126 ;  /* 0x0000007e3b37723e */ /* 0x008fc600000010ff */
[----:B------:R-:W-:Y:S04]  /*17670*/  MUFU.EX2 R196, R196 ;  /* 0x000000c400c47308 */ /* 0x000fe80000000800 */
[C---:B------:R-:W-:Y:S01]  /*17680*/  HMMA.16816.F32.BF16 R20, R52.reuse, R60, R20 ;  /* 0x0000003c3414723c */ /* 0x040fe20000041814 */
[----:B------:R-:W-:Y:S04]  /*17690*/  MUFU.EX2 R197, R197 ;  /* 0x000000c500c57308 */ /* 0x000fe80000000800 */
[----:B------:R-:W-:Y:S03]  /*176a0*/  MUFU.EX2 R192, R192 ;  /* 0x000000c000c07308 */ /* 0x000fe60000000800 */
        /* <DEDUP_REMOVED lines=18> */
[C---:B---3--:R-:W-:Y:S01]  /*177d0*/  HMMA.16816.F32.BF16 R44, R52.reuse, R60, R44 ;  /* 0x0000003c342c723c */ /* 0x048fe2000004182c */
[--C-:B------:R-:W-:Y:S01]  /*177e0*/  FFMA.FTZ R60, R144, UR10, -R177.reuse ;  /* 0x0000000a903c7c23 */ /* 0x100fe200080108b1 */
[----:B------:R-:W-:Y:S01]  /*177f0*/  FFMA.FTZ R144, R230, UR10, -R177 ;  /* 0x0000000ae6907c23 */ /* 0x000fe200080108b1 */
[----:B------:R-:W-:Y:S04]  /*17800*/  MUFU.EX2 R130, R130 ;  /* 0x0000008200827308 */ /* 0x000fe80000000800 */
[----:B------:R3:W4:Y:S01]  /*17810*/  MUFU.EX2 R146, R60 ;  /* 0x0000003c00927308 */ /* 0x0007220000000800 */
[C---:B------:R-:W-:Y:S03]  /*17820*/  HMMA.16816.F32.BF16 R48, R52.reuse, R62, R48 ;  /* 0x0000003e3430723c */ /* 0x040fe60000041830 */
[----:B------:R-:W5:Y:S05]  /*17830*/  MUFU.EX2 R144, R144 ;  /* 0x0000009000907308 */ /* 0x000f6a0000000800 */
[C---:B-1----:R-:W-:Y:S01]  /*17840*/  HMMA.16816.F32.BF16 R36, R52.reuse, R64, R36 ;  /* 0x000000403424723c */ /* 0x042fe20000041824 */
[----:B---3--:R-:W1:Y:S07]  /*17850*/  LDSM.16.MT88.4 R60, [R123+0xb800] ;  /* 0x00b800007b3c783b */ /* 0x008e6e0000004200 */
        /* <DEDUP_REMOVED lines=10> */
[C---:B------:R-:W-:Y:S01]  /*17900*/  HMMA.16816.F32.BF16 R24, R52.reuse, R62, R24 ;  /* 0x0000003e3418723c */ /* 0x040fe20000041818 */
[----:B------:R-:W1:Y:S07]  /*17910*/  LDSM.16.MT88.4 R60, [R2+0x4800] ;  /* 0x00480000023c783b */ /* 0x000e6e0000004200 */
[C---:B---3--:R-:W-:Y:S08]  /*17920*/  HMMA.16816.F32.BF16 R12, R52.reuse, R64, R12 ;  /* 0x00000040340c723c */ /* 0x048ff0000004180c */
[C---:B--2---:R-:W-:Y:S08]  /*17930*/  HMMA.16816.F32.BF16 R4, R52.reuse, R68, R4 ;  /* 0x000000443404723c */ /* 0x044ff00000041804 */
[C---:B------:R-:W-:Y:S01]  /*17940*/  HMMA.16816.F32.BF16 R8, R52.reuse, R70, R8 ;  /* 0x000000463408723c */ /* 0x040fe20000041808 */
[----:B------:R-:W2:Y:S07]  /*17950*/  LDSM.16.MT88.4 R68, [R2+0x2800] ;  /* 0x002800000244783b */ /* 0x000eae0000004200 */
[C---:B------:R-:W-:Y:S01]  /*17960*/  HMMA.16816.F32.BF16 R16, R52.reuse, R66, R16 ;  /* 0x000000423410723c */ /* 0x040fe20000041810 */
[----:B------:R-:W3:Y:S07]  /*17970*/  LDSM.16.MT88.4 R64, [R123+0xd800] ;  /* 0x00d800007b40783b */ /* 0x000eee0000004200 */
[----:B-1----:R-:W-:Y:S01]  /*17980*/  HMMA.16816.F32.BF16 R44, R52, R60, R44 ;  /* 0x0000003c342c723c */ /* 0x002fe2000004182c */
[--C-:B------:R-:W-:Y:S01]  /*17990*/  FFMA.FTZ R60, R208, UR10, -R177.reuse ;  /* 0x0000000ad03c7c23 */ /* 0x100fe200080108b1 */
[----:B------:R-:W-:-:S03]  /*179a0*/  FFMA.FTZ R208, R222, UR10, -R177 ;  /* 0x0000000aded07c23 */ /* 0x000fc600080108b1 */
[----:B------:R1:W4:Y:S03]  /*179b0*/  MUFU.EX2 R210, R60 ;  /* 0x0000003c00d27308 */ /* 0x0003260000000800 */
[C---:B------:R-:W-:Y:S01]  /*179c0*/  HMMA.16816.F32.BF16 R48, R52.reuse, R62, R48 ;  /* 0x0000003e3430723c */ /* 0x040fe20000041830 */
[----:B------:R-:W5:Y:S01]  /*179d0*/  MUFU.EX2 R208, R208 ;  /* 0x000000d000d07308 */ /* 0x000f620000000800 */
[----:B-1----:R-:W1:Y:S06]  /*179e0*/  LDSM.16.MT88.4 R60, [R123+0xbc00] ;  /* 0x00bc00007b3c783b */ /* 0x002e6c0000004200 */
[C---:B--2---:R-:W-:Y:S08]  /*179f0*/  HMMA.16816.F32.BF16 R28, R52.reuse, R68, R28 ;  /* 0x00000044341c723c */ /* 0x044ff0000004181c */
        /* <DEDUP_REMOVED lines=48> */
[----:B------:R-:W-:-:S02]  /*17d00*/  F2FP.BF16.F32.PACK_AB R68, R170, R147 ;  /* 0x00000093aa44723e */ /* 0x000fc400000010ff */
[----:B------:R-:W-:-:S05]  /*17d10*/  F2FP.BF16.F32.PACK_AB R69, R172, R181 ;  /* 0x000000b5ac45723e */ /* 0x000fca00000010ff */
[----:B------:R-:W-:Y:S01]  /*17d20*/  HMMA.16816.F32.BF16 R40, R52, R70, R40 ;  /* 0x000000463428723c */ /* 0x000fe20000041828 */
[----:B------:R-:W-:-:S07]  /*17d30*/  F2FP.BF16.F32.PACK_AB R71, R165, R174 ;  /* 0x000000aea547723e */ /* 0x000fce00000010ff */
[C---:B--2---:R-:W-:Y:S01]  /*17d40*/  HMMA.16816.F32.BF16 R44, R52.reuse, R60, R44 ;  /* 0x0000003c342c723c */ /* 0x044fe2000004182c */
[--C-:B------:R-:W-:Y:S01]  /*17d50*/  FFMA.FTZ R60, R171, UR10, -R177.reuse ;  /* 0x0000000aab3c7c23 */ /* 0x100fe200080108b1 */
[----:B------:R-:W-:Y:S01]  /*17d60*/  FFMA.FTZ R177, R188, UR10, -R177 ;  /* 0x0000000abcb17c23 */ /* 0x000fe200080108b1 */
[----:B------:R-:W-:Y:S04]  /*17d70*/  MUFU.EX2 R171, R186 ;  /* 0x000000ba00ab7308 */ /* 0x000fe80000000800 */
[----:B------:R-:W1:Y:S01]  /*17d80*/  MUFU.EX2 R166, R60 ;  /* 0x0000003c00a67308 */ /* 0x000e620000000800 */
[----:B------:R-:W-:Y:S01]  /*17d90*/  HMMA.16816.F32.BF16 R48, R52, R62, R48 ;  /* 0x0000003e3430723c */ /* 0x000fe20000041830 */
[----:B------:R-:W2:Y:S01]  /*17da0*/  LDSM.16.MT88.4 R52, [R123+0xa400] ;  /* 0x00a400007b34783b */ /* 0x000ea20000004200 */
[----:B-1----:R-:W-:-:S03]  /*17db0*/  F2FP.BF16.F32.PACK_AB R70, R166, R171 ;  /* 0x000000aba646723e */ /* 0x002fc600000010ff */
[----:B------:R-:W1:Y:S04]  /*17dc0*/  LDSM.16.MT88.4 R60, [R2+0x3400] ;  /* 0x00340000023c783b */ /* 0x000e680000004200 */
[C---:B---3--:R-:W-:Y:S08]  /*17dd0*/  HMMA.16816.F32.BF16 R12, R68.reuse, R76, R12 ;  /* 0x0000004c440c723c */ /* 0x048ff0000004180c */
[C---:B------:R-:W-:Y:S01]  /*17de0*/  HMMA.16816.F32.BF16 R16, R68.reuse, R78, R16 ;  /* 0x0000004e4410723c */ /* 0x040fe20000041810 */
[----:B------:R-:W-:Y:S07]  /*17df0*/  LDSM.16.MT88.4 R76, [R123+0xe800] ;  /* 0x00e800007b4c783b */ /* 0x000fee0000004200 */
[C---:B------:R-:W-:Y:S08]  /*17e00*/  HMMA.16816.F32.BF16 R20, R68.reuse, R64, R20 ;  /* 0x000000404414723c */ /* 0x040ff00000041814 */
        /* <DEDUP_REMOVED lines=39> */
[----:B------:R-:W2:Y:S02]  /*18080*/  MUFU.EX2 R22, R129 ;  /* 0x0000008100167308 */ /* 0x000ea40000000800 */
[----:B------:R-:W-:Y:S01]  /*18090*/  FADD.FTZ R127, R127, R24 ;  /* 0x000000187f7f7221 */ /* 0x000fe20000010000 */
[----:B------:R-:W-:-:S02]  /*180a0*/  FADD.FTZ R3, R120, R3 ;  /* 0x0000000378037221 */ /* 0x000fc40000010000 */
[C---:B------:R-:W-:Y:S01]  /*180b0*/  HMMA.16816.F32.BF16 R104, R4.reuse, R100, R12 ;  /* 0x000000640468723c */ /* 0x040fe2000004180c */
[----:B------:R-:W-:Y:S01]  /*180c0*/  FADD.FTZ R126, R126, R127 ;  /* 0x0000007f7e7e7221 */ /* 0x000fe20000010000 */
[----:B------:R-:W3:Y:S01]  /*180d0*/  LDSM.16.MT88.4 R12, [R123+0xac00] ;  /* 0x00ac00007b0c783b */ /* 0x000ee20000004200 */
        /* <DEDUP_REMOVED lines=46> */
[----:B------:R-:W-:Y:S01]  /*183c0*/  FADD.FTZ R61, R61, R166 ;  /* 0x000000a63d3d7221 */ /* 0x000fe20000010000 */
[----:B------:R-:W-:Y:S01]  /*183d0*/  IADD3 R166, PT, PT, R56, -0x3, RZ ;  /* 0xfffffffd38a67810 */ /* 0x000fe20007ffe0ff */
        /* <DEDUP_REMOVED lines=21> */
[----:B-1----:R-:W-:Y:S02]  /*18530*/  HMMA.16816.F32.BF16 R96, R4, R8, R96 ;  /* 0x000000080460723c */ /* 0x002fe40000041860 */
[----:B------:R-:W-:-:S06]  /*18540*/  FADD.FTZ R169, R130, R121 ;  /* 0x0000007982a97221 */ /* 0x000fcc0000010000 */
        /* <DEDUP_REMOVED lines=10> */
.L_x_2219:
        /* <DEDUP_REMOVED lines=20> */
.L_x_2229:
        /* <DEDUP_REMOVED lines=76> */
.L_x_2226:
        /* <DEDUP_REMOVED lines=21> */
[----:B------:R-:W-:Y:S02]  /*18d40*/  IADD3.X R7, PT, PT, R2, R5, RZ, P1, !PT ;  /* 0x0000000502077210 */ /* 0x000fe40000ffe4ff */
        /* <DEDUP_REMOVED lines=69> */
[----:B------:R-:W-:Y:S06]  /*191a0*/  LDSM.16.M88.4 R128, [R2+0x3800] ;  /* 0x003800000280783b */ /* 0x000fec0000000200 */
[----:B------:R-:W-:Y:S01]  /*191b0*/  LDSM.16.M88.4 R132, [R2+0x3c00] ;  /* 0x003c00000284783b */ /* 0x000fe20000000200 */
        /* <DEDUP_REMOVED lines=110> */
[----:B------:R-:W1:Y:S07]  /*198a0*/  LDSM.16.M88.4 R124, [R2+0x7400] ;  /* 0x00740000027c783b */ /* 0x000e6e0000000200 */
[C---:B--2---:R-:W-:Y:S08]  /*198b0*/  HMMA.16816.F32.BF16 R4, R136.reuse, R132, R4 ;  /* 0x000000848804723c */ /* 0x044ff00000041804 */
[C---:B------:R-:W-:Y:S08]  /*198c0*/  HMMA.16816.F32.BF16 R8, R136.reuse, R134, R8 ;  /* 0x000000868808723c */ /* 0x040ff00000041808 */
[C---:B-1----:R-:W-:Y:S03]  /*198d0*/  HMMA.16816.F32.BF16 R12, R136.reuse, R124, R12 ;  /* 0x0000007c880c723c */ /* 0x042fe6000004180c */
        /* <DEDUP_REMOVED lines=24> */
[----:B------:R1:W1:Y:S01]  /*19a60*/  MUFU.TANH R226, R15 ;  /* 0x0000000f00e27308 */ /* 0x0002620000002400 */
[----:B-----5:R-:W5:Y:S01]  /*19a70*/  LDSM.16.M88.4 R8, [R2+0x7c00] ;  /* 0x007c00000208783b */ /* 0x020f620000000200 */
[C---:B------:R-:W-:Y:S08]  /*19a80*/  HMMA.16816.F32.BF16 R24, R136.reuse, R6, R24 ;  /* 0x000000068818723c */ /* 0x040ff00000041818 */
[----:B------:R3:W1:Y:S01]  /*19a90*/  MUFU.TANH R222, R17 ;  /* 0x0000001100de7308 */ /* 0x0006620000002400 */
[----:B------:R-:W4:Y:S09]  /*19aa0*/  LDSM.16.M88.4 R4, [R2+0x8000] ;  /* 0x008000000204783b */ /* 0x000f320000000200 */
        /* <DEDUP_REMOVED lines=28> */
[----:B------:R-:W2:Y:S01]  /*19c70*/  MUFU.TANH R220, R18 ;  /* 0x0000001200dc7308 */ /* 0x000ea20000002400 */
[----:B------:R-:W-:Y:S01]  /*19c80*/  FMUL.FTZ R35, R35, UR5 ;  /* 0x0000000523237c20 */ /* 0x000fe20008410000 */
[----:B------:R-:W-:Y:S01]  /*19c90*/  FMUL.FTZ R36, R36, UR5 ;  /* 0x0000000524247c20 */ /* 0x000fe20008410000 */
[----:B------:R-:W-:Y:S01]  /*19ca0*/  FMUL.FTZ R37, R37, UR5 ;  /* 0x0000000525257c20 */ /* 0x000fe20008410000 */
[----:B------:R-:W-:Y:S06]  /*19cb0*/  FMUL.FTZ R38, R38, UR5 ;  /* 0x0000000526267c20 */ /* 0x000fec0008410000 */
[----:B------:R-:W2:Y:S01]  /*19cc0*/  MUFU.TANH R218, R19 ;  /* 0x0000001300da7308 */ /* 0x000ea20000002400 */
[----:B------:R-:W-:Y:S01]  /*19cd0*/  FMUL.FTZ R39, R39, UR5 ;  /* 0x0000000527277c20 */ /* 0x000fe20008410000 */
[----:B------:R-:W-:Y:S01]  /*19ce0*/  FMUL.FTZ R180, R40, UR5 ;  /* 0x0000000528b47c20 */ /* 0x000fe20008410000 */
[----:B-1----:R-:W-:Y:S01]  /*19cf0*/  FMUL.FTZ R15, R42, UR5 ;  /* 0x000000052a0f7c20 */ /* 0x002fe20008410000 */
        /* <DEDUP_REMOVED lines=10> */
[C---:B--2---:R-:W-:Y:S05]  /*19da0*/  HMMA.16816.F32.BF16 R52, R136.reuse, R4, R52 ;  /* 0x000000048834723c */ /* 0x044fea0000041834 */
[----:B------:R-:W-:Y:S03]  /*19db0*/  FMUL.FTZ R178, R44, UR5 ;  /* 0x000000052cb27c20 */ /* 0x000fe60008410000 */
[----:B------:R-:W2:Y:S01]  /*19dc0*/  MUFU.TANH R210, R23 ;  /* 0x0000001700d27308 */ /* 0x000ea20000002400 */
[----:B---3--:R-:W-:Y:S01]  /*19dd0*/  FMUL.FTZ R17, R46, UR5 ;  /* 0x000000052e117c20 */ /* 0x008fe20008410000 */
[C---:B------:R-:W-:Y:S03]  /*19de0*/  HMMA.16816.F32.BF16 R56, R136.reuse, R6, R56 ;  /* 0x000000068838723c */ /* 0x040fe60000041838 */
[----:B------:R-:W-:Y:S01]  /*19df0*/  FMUL.FTZ R176, R48, UR5 ;  /* 0x0000000530b07c20 */ /* 0x000fe20008410000 */
[----:B------:R-:W-:Y:S01]  /*19e00*/  FMUL.FTZ R45, R45, UR5 ;  /* 0x000000052d2d7c20 */ /* 0x000fe20008410000 */
[----:B------:R-:W-:Y:S03]  /*19e10*/  FMUL.FTZ R47, R47, UR5 ;  /* 0x000000052f2f7c20 */ /* 0x000fe60008410000 */
[----:B------:R-:W3:Y:S01]  /*19e20*/  MUFU.TANH R208, R208 ;  /* 0x000000d000d07308 */ /* 0x000ee20000002400 */
        /* <DEDUP_REMOVED lines=24> */
[----:B----4-:R-:W-:Y:S01]  /*19fb0*/  FMUL.FTZ R54, R63, UR5 ;  /* 0x000000053f367c20 */ /* 0x010fe20008410000 */
[----:B------:R-:W-:Y:S07]  /*19fc0*/  FMUL.FTZ R65, R65, UR5 ;  /* 0x0000000541417c20 */ /* 0x000fee0008410000 */
[----:B------:R4:W1:Y:S01]  /*19fd0*/  MUFU.TANH R202, R27 ;  /* 0x0000001b00ca7308 */ /* 0x0008620000002400 */
[----:B--2---:R-:W-:Y:S09]  /*19fe0*/  FMUL.FTZ R55, R62, UR5 ;  /* 0x000000053e377c20 */ /* 0x004ff20008410000 */
[----:B------:R4:W2:Y:S10]  /*19ff0*/  MUFU.TANH R200, R28 ;  /* 0x0000001c00c87308 */ /* 0x0008b40000002400 */
        /* <DEDUP_REMOVED lines=112> */
.L_x_2228:
        /* <DEDUP_REMOVED lines=69> */
.L_x_2227:
[C---:B--2---:R-:W-:Y:S01]  /*1ab50*/  IADD3 R6, PT, PT, R165.reuse, -0x3f, RZ ;  /* 0xffffffc1a5067810 */ /* 0x044fe20007ffe0ff */
[----:B------:R-:W-:Y:S01]  /*1ab60*/  LDSM.16.MT88.4 R28, [R123+0xb000] ;  /* 0x00b000007b1c783b */ /* 0x000fe20000004200 */
[----:B------:R-:W-:Y:S02]  /*1ab70*/  I2FP.F32.U32 R5, R165 ;  /* 0x000000a500057245 */ /* 0x000fe40000201000 */
[----:B------:R-:W-:Y:S02]  /*1ab80*/  I2FP.F32.U32 R6, R6 ;  /* 0x0000000600067245 */ /* 0x000fe40000201000 */
[C---:B------:R-:W-:Y:S01]  /*1ab90*/  IADD3 R2, PT, PT, R165.reuse, -0x40, RZ ;  /* 0xffffffc0a5027810 */ /* 0x040fe20007ffe0ff */
[CC--:B-1----:R-:W-:Y:S01]  /*1aba0*/  FFMA.FTZ R142, R0.reuse, R5.reuse, R142 ;  /* 0x00000005008e7223 */ /* 0x0c2fe2000001008e */
[C---:B------:R-:W-:Y:S01]  /*1abb0*/  FFMA.FTZ R182, R0.reuse, R5, R182 ;  /* 0x0000000500b67223 */ /* 0x040fe200000100b6 */
[CC--:B------:R-:W-:Y:S01]  /*1abc0*/  FFMA.FTZ R8, R0.reuse, R6.reuse, R3 ;  /* 0x0000000600087223 */ /* 0x0c0fe20000010003 */
[C---:B------:R-:W-:Y:S01]  /*1abd0*/  IADD3 R3, PT, PT, R165.reuse, -0x2f, RZ ;  /* 0xffffffd1a5037810 */ /* 0x040fe20007ffe0ff */
[C---:B------:R-:W-:Y:S01]  /*1abe0*/  FFMA.FTZ R6, R0.reuse, R6, R179 ;  /* 0x0000000600067223 */ /* 0x040fe200000100b3 */
[C---:B------:R-:W-:Y:S01]  /*1abf0*/  IADD3 R5, PT, PT, R165.reuse, -0x28, RZ ;  /* 0xffffffd8a5057810 */ /* 0x040fe20007ffe0ff */
[----:B------:R-:W-:Y:S01]  /*1ac00*/  LDSM.16.MT88.4 R44, [R123+0xd000] ;  /* 0x00d000007b2c783b */ /* 0x000fe20000004200 */
[----:B------:R-:W-:Y:S02]  /*1ac10*/  I2FP.F32.U32 R3, R3 ;  /* 0x0000000300037245 */ /* 0x000fe40000201000 */
[----:B------:R-:W-:Y:S02]  /*1ac20*/  I2FP.F32.U32 R5, R5 ;  /* 0x0000000500057245 */ /* 0x000fe40000201000 */
[C---:B------:R-:W-:Y:S01]  /*1ac30*/  IADD3 R7, PT, PT, R165.reuse, -0x30, RZ ;  /* 0xffffffd0a5077810 */ /* 0x040fe20007ffe0ff */
[CC--:B------:R-:W-:Y:S01]  /*1ac40*/  FFMA.FTZ R230, R0.reuse, R3.reuse, R230 ;  /* 0x0000000300e67223 */ /* 0x0c0fe200000100e6 */
[C---:B------:R-:W-:Y:S01]  /*1ac50*/  FFMA.FTZ R226, R0.reuse, R3, R226 ;  /* 0x0000000300e27223 */ /* 0x040fe200000100e2 */
[C---:B------:R-:W-:Y:S01]  /*1ac60*/  IADD3 R3, PT, PT, R165.reuse, -0x20, RZ ;  /* 0xffffffe0a5037810 */ /* 0x040fe20007ffe0ff */
        /* <DEDUP_REMOVED lines=8> */
[C---:B------:R-:W-:Y:S01]  /*1acf0*/  IADD3 R3, PT, PT, R165.reuse, -0x17, RZ ;  /* 0xffffffe9a5037810 */ /* 0x040fe20007ffe0ff */
[CC--:B------:R-:W-:Y:S01]  /*1ad00*/  FFMA.FTZ R175, R0.reuse, R2.reuse, R175 ;  /* 0x0000000200af7223 */ /* 0x0c0fe200000100af */
[----:B------:R-:W-:Y:S01]  /*1ad10*/  I2FP.F32.U32 R5, R5 ;  /* 0x0000000500057245 */ /* 0x000fe20000201000 */
[C---:B------:R-:W-:Y:S01]  /*1ad20*/  FFMA.FTZ R177, R0.reuse, R2, R177 ;  /* 0x0000000200b17223 */ /* 0x040fe200000100b1 */
[----:B------:R-:W-:Y:S01]  /*1ad30*/  I2FP.F32.U32 R3, R3 ;  /* 0x0000000300037245 */ /* 0x000fe20000201000 */
[CC--:B------:R-:W-:Y:S01]  /*1ad40*/  FFMA.FTZ R232, R0.reuse, R7.reuse, R232 ;  /* 0x0000000700e87223 */ /* 0x0c0fe200000100e8 */
[C---:B------:R-:W-:Y:S01]  /*1ad50*/  FFMA.FTZ R228, R0.reuse, R7, R228 ;  /* 0x0000000700e47223 */ /* 0x040fe200000100e4 */
[C---:B------:R-:W-:Y:S01]  /*1ad60*/  IADD3 R2, PT, PT, R165.reuse, -0x37, RZ ;  /* 0xffffffc9a5027810 */ /* 0x040fe20007ffe0ff */
[C---:B------:R-:W-:Y:S01]  /*1ad70*/  FFMA.FTZ R210, R0.reuse, R5, R210 ;  /* 0x0000000500d27223 */ /* 0x040fe200000100d2 */
[CC--:B------:R-:W-:Y:S01]  /*1ad80*/  FFMA.FTZ R206, R0.reuse, R3.reuse, R206 ;  /* 0x0000000300ce7223 */ /* 0x0c0fe200000100ce */
[C---:B------:R-:W-:Y:S01]  /*1ad90*/  FFMA.FTZ R202, R0.reuse, R3, R202 ;  /* 0x0000000300ca7223 */ /* 0x040fe200000100ca */
[C---:B------:R-:W-:Y:S01]  /*1ada0*/  IADD3 R3, PT, PT, R165.reuse, -0x8, RZ ;  /* 0xfffffff8a5037810 */ /* 0x040fe20007ffe0ff */
[C---:B------:R-:W-:Y:S01]  /*1adb0*/  FFMA.FTZ R214, R0.reuse, R5, R214 ;  /* 0x0000000500d67223 */ /* 0x040fe200000100d6 */
[C---:B------:R-:W-:Y:S02]  /*1adc0*/  IADD3 R7, PT, PT, R165.reuse, -0x27, RZ ;  /* 0xffffffd9a5077810 */ /* 0x040fe40007ffe0ff */
[----:B------:R-:W-:Y:S02]  /*1add0*/  I2FP.F32.U32 R3, R3 ;  /* 0x0000000300037245 */ /* 0x000fe40000201000 */
[C---:B------:R-:W-:Y:S02]  /*1ade0*/  IADD3 R5, PT, PT, R165.reuse, -0x10, RZ ;  /* 0xfffffff0a5057810 */ /* 0x040fe40007ffe0ff */
[----:B------:R-:W-:Y:S01]  /*1adf0*/  I2FP.F32.U32 R2, R2 ;  /* 0x0000000200027245 */ /* 0x000fe20000201000 */
[CC--:B------:R-:W-:Y:S01]  /*1ae00*/  FFMA.FTZ R194, R0.reuse, R3.reuse, R194 ;  /* 0x0000000300c27223 */ /* 0x0c0fe200000100c2 */
[C---:B------:R-:W-:Y:S01]  /*1ae10*/  FFMA.FTZ R190, R0.reuse, R3, R190 ;  /* 0x0000000300be7223 */ /* 0x040fe200000100be */
[----:B------:R-:W-:Y:S02]  /*1ae20*/  I2FP.F32.U32 R7, R7 ;  /* 0x0000000700077245 */ /* 0x000fe40000201000 */
[C---:B------:R-:W-:Y:S01]  /*1ae30*/  IADD3 R3, PT, PT, R165.reuse, 0x8, RZ ;  /* 0x00000008a5037810 */ /* 0x040fe20007ffe0ff */
[CC--:B------:R-:W-:Y:S01]  /*1ae40*/  FFMA.FTZ R183, R0.reuse, R2.reuse, R183 ;  /* 0x0000000200b77223 */ /* 0x0c0fe200000100b7 */
[----:B------:R-:W-:Y:S01]  /*1ae50*/  I2FP.F32.U32 R5, R5 ;  /* 0x0000000500057245 */ /* 0x000fe20000201000 */
[C---:B------:R-:W-:Y:S01]  /*1ae60*/  FFMA.FTZ R187, R0.reuse, R2, R187 ;  /* 0x0000000200bb7223 */ /* 0x040fe200000100bb */
[----:B------:R-:W-:Y:S01]  /*1ae70*/  I2FP.F32.U32 R3, R3 ;  /* 0x0000000300037245 */ /* 0x000fe20000201000 */
[CC--:B------:R-:W-:Y:S01]  /*1ae80*/  FFMA.FTZ R222, R0.reuse, R7.reuse, R222 ;  /* 0x0000000700de7223 */ /* 0x0c0fe200000100de */
[C---:B------:R-:W-:Y:S01]  /*1ae90*/  FFMA.FTZ R218, R0.reuse, R7, R218 ;  /* 0x0000000700da7223 */ /* 0x040fe200000100da */
[C---:B------:R-:W-:Y:S01]  /*1aea0*/  IADD3 R2, PT, PT, R165.reuse, 0x1, RZ ;  /* 0x00000001a5027810 */ /* 0x040fe20007ffe0ff */
[CC--:B------:R-:W-:Y:S01]  /*1aeb0*/  FFMA.FTZ R200, R0.reuse, R5.reuse, R200 ;  /* 0x0000000500c87223 */ /* 0x0c0fe200000100c8 */
[C---:B------:R-:W-:Y:S01]  /*1aec0*/  IADD3 R7, PT, PT, R165.reuse, -0x18, RZ ;  /* 0xffffffe8a5077810 */ /* 0x040fe20007ffe0ff */
[C---:B------:R-:W-:Y:S01]  /*1aed0*/  FFMA.FTZ R196, R0.reuse, R5, R196 ;  /* 0x0000000500c47223 */ /* 0x040fe200000100c4 */
[C---:B------:R-:W-:Y:S01]  /*1aee0*/  IADD3 R5, PT, PT, R165.reuse, -0x7, RZ ;  /* 0xfffffff9a5057810 */ /* 0x040fe20007ffe0ff */
[CC--:B------:R-:W-:Y:S01]  /*1aef0*/  FFMA.FTZ R138, R0.reuse, R3.reuse, R15 ;  /* 0x00000003008a7223 */ /* 0x0c0fe2000001000f */
[C---:B------:R-:W-:Y:S01]  /*1af00*/  FFMA.FTZ R180, R0.reuse, R3, R180 ;  /* 0x0000000300b47223 */ /* 0x040fe200000100b4 */
[----:B------:R-:W-:Y:S02]  /*1af10*/  I2FP.F32.U32 R2, R2 ;  /* 0x0000000200027245 */ /* 0x000fe40000201000 */
[----:B------:R-:W-:Y:S02]  /*1af20*/  I2FP.F32.U32 R7, R7 ;  /* 0x0000000700077245 */ /* 0x000fe40000201000 */
[C---:B------:R-:W-:Y:S01]  /*1af30*/  IADD3 R3, PT, PT, R165.reuse, 0x11, RZ ;  /* 0x00000011a5037810 */ /* 0x040fe20007ffe0ff */
[CC--:B------:R-:W-:Y:S01]  /*1af40*/  FFMA.FTZ R173, R0.reuse, R2.reuse, R173 ;  /* 0x0000000200ad7223 */ /* 0x0c0fe200000100ad */
[----:B------:R-:W-:Y:S01]  /*1af50*/  I2FP.F32.U32 R5, R5 ;  /* 0x0000000500057245 */ /* 0x000fe20000201000 */
[C---:B------:R-:W-:Y:S01]  /*1af60*/  FFMA.FTZ R140, R0.reuse, R2, R140 ;  /* 0x00000002008c7223 */ /* 0x040fe2000001008c */
[C---:B------:R-:W-:Y:S01]  /*1af70*/  IADD3 R4, PT, PT, R165.reuse, -0x38, RZ ;  /* 0xffffffc8a5047810 */ /* 0x040fe20007ffe0ff */
[C---:B------:R-:W-:Y:S01]  /*1af80*/  FFMA.FTZ R208, R0.reuse, R7, R208 ;  /* 0x0000000700d07223 */ /* 0x040fe200000100d0 */
[----:B------:R-:W-:Y:S01]  /*1af90*/  I2FP.F32.U32 R3, R3 ;  /* 0x0000000300037245 */ /* 0x000fe20000201000 */
[C---:B------:R-:W-:Y:S01]  /*1afa0*/  FFMA.FTZ R204, R0.reuse, R7, R204 ;  /* 0x0000000700cc7223 */ /* 0x040fe200000100cc */
[C---:B------:R-:W-:Y:S01]  /*1afb0*/  IADD3 R2, PT, PT, R165.reuse, 0x19, RZ ;  /* 0x00000019a5027810 */ /* 0x040fe20007ffe0ff */
[CC--:B------:R-:W-:Y:S01]  /*1afc0*/  FFMA.FTZ R192, R0.reuse, R5.reuse, R192 ;  /* 0x0000000500c07223 */ /* 0x0c0fe200000100c0 */
[----:B------:R-:W-:Y:S01]  /*1afd0*/  I2FP.F32.U32 R4, R4 ;  /* 0x0000000400047245 */ /* 0x000fe20000201000 */
[C---:B------:R-:W-:Y:S01]  /*1afe0*/  FFMA.FTZ R188, R0.reuse, R5, R188 ;  /* 0x0000000500bc7223 */ /* 0x040fe200000100bc */
[C---:B------:R-:W-:Y:S01]  /*1aff0*/  IADD3 R7, PT, PT, R165.reuse, -0xf, RZ ;  /* 0xfffffff1a5077810 */ /* 0x040fe20007ffe0ff */
[CC--:B------:R-:W-:Y:S01]  /*1b000*/  FFMA.FTZ R134, R0.reuse, R3.reuse, R134 ;  /* 0x0000000300867223 */ /* 0x0c0fe20000010086 */
[C---:B------:R-:W-:Y:S01]  /*1b010*/  IADD3 R5, PT, PT, R165.reuse, 0x18, RZ ;  /* 0x00000018a5057810 */ /* 0x040fe20007ffe0ff */
[C---:B------:R-:W-:Y:S01]  /*1b020*/  FFMA.FTZ R147, R0.reuse, R3, R147 ;  /* 0x0000000300937223 */ /* 0x040fe20000010093 */
[----:B------:R-:W-:Y:S01]  /*1b030*/  I2FP.F32.U32 R2, R2 ;  /* 0x0000000200027245 */ /* 0x000fe20000201000 */
[CC--:B------:R-:W-:Y:S01]  /*1b040*/  FFMA.FTZ R181, R0.reuse, R4.reuse, R181 ;  /* 0x0000000400b57223 */ /* 0x0c0fe200000100b5 */
[----:B------:R-:W-:Y:S01]  /*1b050*/  I2FP.F32.U32 R7, R7 ;  /* 0x0000000700077245 */ /* 0x000fe20000201000 */
[C---:B------:R-:W-:Y:S01]  /*1b060*/  FFMA.FTZ R185, R0.reuse, R4, R185 ;  /* 0x0000000400b97223 */ /* 0x040fe200000100b9 */
[C---:B------:R-:W-:Y:S01]  /*1b070*/  IADD3 R3, PT, PT, R165.reuse, 0x20, RZ ;  /* 0x00000020a5037810 */ /* 0x040fe20007ffe0ff */
[CC--:B------:R-:W-:Y:S01]  /*1b080*/  FFMA.FTZ R129, R0.reuse, R2.reuse, R129 ;  /* 0x0000000200817223 */ /* 0x0c0fe20000010081 */
[----:B------:R-:W-:Y:S01]  /*1b090*/  I2FP.F32.U32 R5, R5 ;  /* 0x0000000500057245 */ /* 0x000fe20000201000 */
[CC--:B------:R-:W-:Y:S01]  /*1b0a0*/  FFMA.FTZ R186, R0.reuse, R7.reuse, R186 ;  /* 0x0000000700ba7223 */ /* 0x0c0fe200000100ba */
[C---:B------:R-:W-:Y:S01]  /*1b0b0*/  IADD3 R4, PT, PT, R165.reuse, 0x21, RZ ;  /* 0x00000021a5047810 */ /* 0x040fe20007ffe0ff */
[----:B------:R-:W-:Y:S01]  /*1b0c0*/  FFMA.FTZ R184, R0, R7, R184 ;  /* 0x0000000700b87223 */ /* 0x000fe200000100b8 */
[----:B------:R-:W-:Y:S01]  /*1b0d0*/  FMNMX3.FTZ R10, R120, R175, R8, !PT ;  /* 0x000000af780a7276 */ /* 0x000fe20007810008 */
[C---:B------:R-:W-:Y:S01]  /*1b0e0*/  FFMA.FTZ R145, R0.reuse, R2, R145 ;  /* 0x0000000200917223 */ /* 0x040fe20000010091 */
[----:B------:R-:W-:Y:S01]  /*1b0f0*/  I2FP.F32.U32 R3, R3 ;  /* 0x0000000300037245 */ /* 0x000fe20000201000 */
[CC--:B------:R-:W-:Y:S01]  /*1b100*/  FFMA.FTZ R132, R0.reuse, R5.reuse, R132 ;  /* 0x0000000500847223 */ /* 0x0c0fe20000010084 */
[----:B------:R-:W-:Y:S01]  /*1b110*/  I2FP.F32.U32 R2, R4 ;  /* 0x0000000400027245 */ /* 0x000fe20000201000 */
[C---:B------:R-:W-:Y:S01]  /*1b120*/  FFMA.FTZ R176, R0.reuse, R5, R176 ;  /* 0x0000000500b07223 */ /* 0x040fe200000100b0 */
[----:B------:R-:W-:Y:S01]  /*1b130*/  IADD3 R7, PT, PT, R165, 0x10, RZ ;  /* 0x00000010a5077810 */ /* 0x000fe20007ffe0ff */
[C---:B------:R-:W-:Y:S01]  /*1b140*/  FFMA.FTZ R128, R0.reuse, R3, R128 ;  /* 0x0000000300807223 */ /* 0x040fe20000010080 */
[----:B------:R-:W-:Y:S01]  /*1b150*/  FMNMX3.FTZ R4, R121, R177, R6, !PT ;  /* 0x000000b179047276 */ /* 0x000fe20007810006 */
[----:B------:R-:W-:Y:S01]  /*1b160*/  FFMA.FTZ R174, R0, R3, R174 ;  /* 0x0000000300ae7223 */ /* 0x000fe200000100ae */
[----:B------:R-:W-:Y:S01]  /*1b170*/  FMNMX3.FTZ R5, R10, R181, R183, !PT ;  /* 0x000000b50a057276 */ /* 0x000fe200078100b7 */
[CC--:B------:R-:W-:Y:S01]  /*1b180*/  FFMA.FTZ R143, R0.reuse, R2.reuse, R143 ;  /* 0x00000002008f7223 */ /* 0x0c0fe2000001008f */
[----:B------:R-:W-:Y:S01]  /*1b190*/  I2FP.F32.U32 R7, R7 ;  /* 0x0000000700077245 */ /* 0x000fe20000201000 */
[----:B------:R-:W-:Y:S01]  /*1b1a0*/  FFMA.FTZ R127, R0, R2, R127 ;  /* 0x00000002007f7223 */ /* 0x000fe2000001007f */
[----:B------:R-:W-:Y:S02]  /*1b1b0*/  FMNMX3.FTZ R3, R4, R185, R187, !PT ;  /* 0x000000b904037276 */ /* 0x000fe400078100bb */
[----:B------:R-:W-:Y:S01]  /*1b1c0*/  FMNMX3.FTZ R5, R5, R232, R230, !PT ;  /* 0x000000e805057276 */ /* 0x000fe200078100e6 */
[CC--:B------:R-:W-:Y:S01]  /*1b1d0*/  FFMA.FTZ R136, R0.reuse, R7.reuse, R17 ;  /* 0x0000000700887223 */ /* 0x0c0fe20000010011 */
[C---:B------:R-:W-:Y:S01]  /*1b1e0*/  FFMA.FTZ R178, R0.reuse, R7, R178 ;  /* 0x0000000700b27223 */ /* 0x040fe200000100b2 */
[----:B------:R-:W-:Y:S02]  /*1b1f0*/  FMNMX3.FTZ R3, R3, R228, R226, !PT ;  /* 0x000000e403037276 */ /* 0x000fe400078100e2 */
[----:B------:R-:W-:Y:S02]  /*1b200*/  FMNMX3.FTZ R7, R5, R224, R222, !PT ;  /* 0x000000e005077276 */ /* 0x000fe400078100de */
[----:B------:R-:W-:Y:S02]  /*1b210*/  FMNMX3.FTZ R5, R3, R220, R218, !PT ;  /* 0x000000dc03057276 */ /* 0x000fe400078100da */
[----:B------:R-:W-:Y:S02]  /*1b220*/  FMNMX3.FTZ R7, R7, R216, R214, !PT ;  /* 0x000000d807077276 */ /* 0x000fe400078100d6 */
[----:B------:R-:W-:Y:S02]  /*1b230*/  FMNMX3.FTZ R5, R5, R212, R210, !PT ;  /* 0x000000d405057276 */ /* 0x000fe400078100d2 */
[----:B------:R-:W-:Y:S02]  /*1b240*/  FMNMX3.FTZ R7, R7, R208, R206, !PT ;  /* 0x000000d007077276 */ /* 0x000fe400078100ce */
[----:B------:R-:W-:Y:S02]  /*1b250*/  IADD3 R58, PT, PT, R165, 0x9, RZ ;  /* 0x00000009a53a7810 */ /* 0x000fe40007ffe0ff */
[----:B------:R-:W-:Y:S02]  /*1b260*/  FMNMX3.FTZ R5, R5, R204, R202, !PT ;  /* 0x000000cc05057276 */ /* 0x000fe400078100ca */
[----:B------:R-:W-:Y:S02]  /*1b270*/  FMNMX3.FTZ R7, R7, R200, R186, !PT ;  /* 0x000000c807077276 */ /* 0x000fe400078100ba */
[----:B------:R-:W-:Y:S02]  /*1b280*/  I2FP.F32.U32 R58, R58 ;  /* 0x0000003a003a7245 */ /* 0x000fe40000201000 */
[----:B------:R-:W-:Y:S02]  /*1b290*/  IADD3 R2, PT, PT, R165, 0x29, RZ ;  /* 0x00000029a5027810 */ /* 0x000fe40007ffe0ff */
[----:B------:R-:W-:Y:S01]  /*1b2a0*/  FMNMX3.FTZ R5, R5, R196, R184, !PT ;  /* 0x000000c405057276 */ /* 0x000fe200078100b8 */
[C---:B------:R-:W-:Y:S01]  /*1b2b0*/  FFMA.FTZ R171, R0.reuse, R58, R171 ;  /* 0x0000003a00ab7223 */ /* 0x040fe200000100ab */
[----:B------:R-:W-:Y:S01]  /*1b2c0*/  FMNMX3.FTZ R7, R7, R194, R192, !PT ;  /* 0x000000c207077276 */ /* 0x000fe200078100c0 */
[C---:B------:R-:W-:Y:S01]  /*1b2d0*/  FFMA.FTZ R58, R0.reuse, R58, R13 ;  /* 0x0000003a003a7223 */ /* 0x040fe2000001000d */
[----:B------:R-:W-:Y:S01]  /*1b2e0*/  IADD3 R9, PT, PT, R165, 0x28, RZ ;  /* 0x00000028a5097810 */ /* 0x000fe20007ffe0ff */
[----:B------:R-:W-:Y:S01]  /*1b2f0*/  LDSM.16.MT88.4 R12, [R123+0x9000] ;  /* 0x009000007b0c783b */ /* 0x000fe20000004200 */
        /* <DEDUP_REMOVED lines=8> */
[CC--:B------:R-:W-:Y:S01]  /*1b380*/  FFMA.FTZ R172, R0.reuse, R9.reuse, R172 ;  /* 0x0000000900ac7223 */ /* 0x0c0fe200000100ac */
        /* <DEDUP_REMOVED lines=9> */
[C---:B------:R-:W-:Y:S01]  /*1b420*/  FFMA.FTZ R146, R0.reuse, R3, R146 ;  /* 0x0000000300927223 */ /* 0x040fe20000010092 */
        /* <DEDUP_REMOVED lines=129> */
[----:B------:R-:W-:Y:S01]  /*1bc40*/  FFMA.FTZ R169, R134, UR4, -R133 ;  /* 0x0000000486a97c23 */ /* 0x000fe20008010885 */
[--C-:B------:R-:W-:Y:S01]  /*1bc50*/  FFMA.FTZ R86, R232, UR4, -R179.reuse ;  /* 0x00000004e8567c23 */ /* 0x100fe200080108b3 */
[----:B------:R-:W-:Y:S01]  /*1bc60*/  FFMA.FTZ R93, R230, UR4, -R179 ;  /* 0x00000004e65d7c23 */ /* 0x000fe200080108b3 */
[----:B------:R-:W-:Y:S01]  /*1bc70*/  FFMA.FTZ R87, R228, UR4, -R133 ;  /* 0x00000004e4577c23 */ /* 0x000fe20008010885 */
[--C-:B------:R-:W-:Y:S01]  /*1bc80*/  FFMA.FTZ R84, R224, UR4, -R179.reuse ;  /* 0x00000004e0547c23 */ /* 0x100fe200080108b3 */
[----:B------:R-:W-:Y:S01]  /*1bc90*/  FFMA.FTZ R97, R214, UR4, -R179 ;  /* 0x00000004d6617c23 */ /* 0x000fe200080108b3 */
[C---:B------:R-:W-:Y:S01]  /*1bca0*/  HMMA.16816.F32.BF16 R20, R60.reuse, R28, R20 ;  /* 0x0000001c3c14723c */ /* 0x040fe20000041814 */
[----:B------:R-:W-:Y:S02]  /*1bcb0*/  MUFU.EX2 R86, R86 ;  /* 0x0000005600567308 */ /* 0x000fe40000000800 */
[C---:B------:R-:W-:Y:S01]  /*1bcc0*/  FMUL.FTZ R28, R57.reuse, R88 ;  /* 0x00000058391c7220 */ /* 0x040fe20000410000 */
[C---:B------:R-:W-:Y:S07]  /*1bcd0*/  FMUL.FTZ R29, R57.reuse, R89 ;  /* 0x00000059391d7220 */ /* 0x040fee0000410000 */
[----:B------:R-:W1:Y:S01]  /*1bce0*/  MUFU.EX2 R93, R93 ;  /* 0x0000005d005d7308 */ /* 0x000e620000000800 */
[--C-:B------:R-:W-:Y:S01]  /*1bcf0*/  FFMA.FTZ R88, R202, UR4, -R133.reuse ;  /* 0x00000004ca587c23 */ /* 0x100fe20008010885 */
[----:B------:R-:W-:Y:S01]  /*1bd00*/  FFMA.FTZ R181, R184, UR4, -R133 ;  /* 0x00000004b8b57c23 */ /* 0x000fe20008010885 */
[C---:B------:R-:W-:Y:S07]  /*1bd10*/  HMMA.16816.F32.BF16 R24, R60.reuse, R30, R24 ;  /* 0x0000001e3c18723c */ /* 0x040fee0000041818 */
[----:B------:R-:W-:Y:S01]  /*1bd20*/  MUFU.EX2 R87, R87 ;  /* 0x0000005700577308 */ /* 0x000fe20000000800 */
[C---:B------:R-:W-:Y:S01]  /*1bd30*/  FMUL.FTZ R30, R56.reuse, R90 ;  /* 0x0000005a381e7220 */ /* 0x040fe20000410000 */
[----:B------:R-:W-:Y:S08]  /*1bd40*/  FMUL.FTZ R31, R56, R91 ;  /* 0x0000005b381f7220 */ /* 0x000ff00000410000 */
[----:B------:R-:W-:Y:S01]  /*1bd50*/  MUFU.EX2 R84, R84 ;  /* 0x0000005400547308 */ /* 0x000fe20000000800 */
[--C-:B------:R-:W-:Y:S01]  /*1bd60*/  FFMA.FTZ R90, R206, UR4, -R179.reuse ;  /* 0x00000004ce5a7c23 */ /* 0x100fe200080108b3 */
[--C-:B------:R-:W-:Y:S01]  /*1bd70*/  FFMA.FTZ R177, R194, UR4, -R179.reuse ;  /* 0x00000004c2b17c23 */ /* 0x100fe200080108b3 */
[----:B------:R-:W-:Y:S07]  /*1bd80*/  FFMA.FTZ R98, R192, UR4, -R179 ;  /* 0x00000004c0627c23 */ /* 0x000fee00080108b3 */
[----:B------:R-:W-:Y:S01]  /*1bd90*/  MUFU.EX2 R97, R97 ;  /* 0x0000006100617308 */ /* 0x000fe20000000800 */
[--C-:B------:R-:W-:Y:S01]  /*1bda0*/  FFMA.FTZ R99, R190, UR4, -R133.reuse ;  /* 0x00000004be637c23 */ /* 0x100fe20008010885 */
[C---:B----4-:R-:W-:Y:S08]  /*1bdb0*/  HMMA.16816.F32.BF16 R28, R60.reuse, R36, R28 ;  /* 0x000000243c1c723c */ /* 0x050ff0000004181c */
[----:B------:R-:W-:Y:S01]  /*1bdc0*/  MUFU.EX2 R90, R90 ;  /* 0x0000005a005a7308 */ /* 0x000fe20000000800 */
[C---:B------:R-:W-:Y:S01]  /*1bdd0*/  FMUL.FTZ R36, R57.reuse, R80 ;  /* 0x0000005039247220 */ /* 0x040fe20000410000 */
[C---:B------:R-:W-:Y:S01]  /*1bde0*/  FMUL.FTZ R37, R57.reuse, R81 ;  /* 0x0000005139257220 */ /* 0x040fe20000410000 */
[----:B------:R-:W-:Y:S07]  /*1bdf0*/  FFMA.FTZ R96, R188, UR4, -R133 ;  /* 0x00000004bc607c23 */ /* 0x000fee0008010885 */
[----:B------:R-:W-:Y:S01]  /*1be00*/  MUFU.EX2 R88, R88 ;  /* 0x0000005800587308 */ /* 0x000fe20000000800 */
[----:B------:R-:W-:Y:S01]  /*1be10*/  FFMA.FTZ R200, R200, UR4, -R179 ;  /* 0x00000004c8c87c23 */ /* 0x000fe200080108b3 */
        /* <DEDUP_REMOVED lines=14> */
[--C-:B------:R-:W-:Y:S01]  /*1bf00*/  FFMA.FTZ R140, R140, UR4, -R133.reuse ;  /* 0x000000048c8c7c23 */ /* 0x100fe20008010885 */
[----:B------:R-:W-:Y:S01]  /*1bf10*/  FFMA.FTZ R144, R138, UR4, -R133 ;  /* 0x000000048a907c23 */ /* 0x000fe20008010885 */
        /* <DEDUP_REMOVED lines=14> */
[--C-:B------:R-:W-:Y:S07]  /*1c000*/  FFMA.FTZ R171, R171, UR4, -R179.reuse ;  /* 0x00000004abab7c23 */ /* 0x100fee00080108b3 */
[----:B------:R-:W-:Y:S01]  /*1c010*/  MUFU.EX2 R96, R96 ;  /* 0x0000006000607308 */ /* 0x000fe20000000800 */
[--C-:B------:R-:W-:Y:S01]  /*1c020*/  FFMA.FTZ R104, R139, UR4, -R179.reuse ;  /* 0x000000048b687c23 */ /* 0x100fe200080108b3 */
        /* <DEDUP_REMOVED lines=11> */
[--C-:B------:R-:W-:Y:S01]  /*1c0e0*/  FFMA.FTZ R107, R54, UR4, -R133.reuse ;  /* 0x00000004366b7c23 */ /* 0x100fe20008010885 */
[----:B------:R-:W-:Y:S01]  /*1c0f0*/  FFMA.FTZ R105, R53, UR4, -R133 ;  /* 0x0000000435697c23 */ /* 0x000fe20008010885 */
[----:B------:R-:W-:Y:S07]  /*1c100*/  FADD.FTZ R131, R131, R198 ;  /* 0x000000c683837221 */ /* 0x000fee0000010000 */
[----:B------:R-:W-:Y:S01]  /*1c110*/  MUFU.EX2 R89, R89 ;  /* 0x0000005900597308 */ /* 0x000fe20000000800 */
[--C-:B------:R-:W-:Y:S01]  /*1c120*/  FFMA.FTZ R178, R178, UR4, -R179.reuse ;  /* 0x00000004b2b27c23 */ /* 0x100fe200080108b3 */
[----:B------:R-:W-:Y:S01]  /*1c130*/  FFMA.FTZ R147, R176, UR4, -R179 ;  /* 0x00000004b0937c23 */ /* 0x000fe200080108b3 */
[----:B------:R-:W-:Y:S07]  /*1c140*/  FADD.FTZ R131, R124, R131 ;  /* 0x000000837c837221 */ /* 0x000fee0000010000 */
        /* <DEDUP_REMOVED lines=13> */
[----:B------:R-:W-:Y:S01]  /*1c220*/  FFMA.FTZ R126, R126, UR4, -R133 ;  /* 0x000000047e7e7c23 */ /* 0x000fe20008010885 */
        /* <DEDUP_REMOVED lines=20> */
[----:B------:R-:W-:Y:S08]  /*1c370*/  FADD.FTZ R82, R82, R87 ;  /* 0x0000005752527221 */ /* 0x000ff00000010000 */
[----:B------:R-:W-:Y:S01]  /*1c380*/  MUFU.EX2 R147, R147 ;  /* 0x0000009300937308 */ /* 0x000fe20000000800 */
[----:B----4-:R-:W-:Y:S01]  /*1c390*/  F2FP.BF16.F32.PACK_AB R59, R143, R144 ;  /* 0x000000908f3b723e */ /* 0x010fe200000010ff */
[----:B------:R-:W-:Y:S08]  /*1c3a0*/  FADD.FTZ R81, R81, R82 ;  /* 0x0000005251517221 */ /* 0x000ff00000010000 */
        /* <DEDUP_REMOVED lines=214> */
.L_x_2225:
        /* <DEDUP_REMOVED lines=154> */
[C---:B------:R-:W-:Y:S02]  /*1dab0*/  @!P1 IMAD R5, R155.reuse, R5, R17 ;  /* 0x000000059b059224 */ /* 0x040fe400078e0211 */
[----:B------:R-:W-:Y:S02]  /*1dac0*/  @P1 IMAD R5, R154, R9, R19 ;  /* 0x000000099a051224 */ /* 0x000fe400078e0213 */
[C---:B-----5:R-:W-:Y:S01]  /*1dad0*/  @!P2 IMAD R9, R155.reuse, R0, R160 ;  /* 0x000000009b09a224 */ /* 0x060fe200078e02a0 */
[----:B------:R-:W-:Y:S01]  /*1dae0*/  MOV R0, 0x7f800000 ;  /* 0x7f80000000007802 */ /* 0x000fe20000000f00 */
[-C--:B------:R-:W-:Y:S02]  /*1daf0*/  @!P0 IMAD R154, R155, R12.reuse, RZ ;  /* 0x0000000c9b9a8224 */ /* 0x080fe400078e02ff */
[----:B--2---:R-:W-:Y:S01]  /*1db00*/  @P3 FFMA.FTZ R0, R2, R11, R7 ;  /* 0x0000000b02003223 */ /* 0x004fe20000010007 */
[----:B------:R-:W-:Y:S01]  /*1db10*/  @!P2 IMAD R9, R9, R12, RZ ;  /* 0x0000000c0909a224 */ /* 0x000fe200078e02ff */
[----:B------:R-:W-:Y:S01]  /*1db20*/  SHF.R.U32.HI R2, RZ, 0x2, R10 ;  /* 0x00000002ff027819 */ /* 0x000fe2000001160a */
[----:B----4-:R-:W-:Y:S01]  /*1db30*/  @P2 IMAD R9, R160, R13, R154 ;  /* 0x0000000da0092224 */ /* 0x010fe200078e029a */
        /* <DEDUP_REMOVED lines=16> */
.L_x_2231:
[----:B------:R-:W-:Y:S05]  /*1dc40*/  BSYNC.RECONVERGENT B0 ;  /* 0x0000000000007941 */ /* 0x000fea0003800200 */
.L_x_2230:
[----:B-1----:R-:W-:Y:S01]  /*1dc50*/  MOV R6, R118 ;  /* 0x0000007600067202 */ /* 0x002fe20000000f00 */
[----:B------:R1:W2:Y:S01]  /*1dc60*/  LDS.128 R12, [R163] ;  /* 0x00000000a30c7984 */ /* 0x0002a20000000c00 */
[----:B------:R-:W-:Y:S01]  /*1dc70*/  MOV R7, RZ ;  /* 0x000000ff00077202 */ /* 0x000fe20000000f00 */
[----:B------:R-:W4:Y:S01]  /*1dc80*/  LDCU.64 UR4, c[0x0][0x410] ;  /* 0x00008200ff0477ac */ /* 0x000f220008000a00 */
[----:B------:R-:W-:Y:S01]  /*1dc90*/  @P1 MOV R16, R18 ;  /* 0x0000001200101202 */ /* 0x000fe20000000f00 */
[----:B------:R1:W1:Y:S01]  /*1dca0*/  LDS.128 R8, [R163+0x1000] ;  /* 0x00100000a3087984 */ /* 0x0002620000000c00 */
[----:B------:R-:W-:Y:S01]  /*1dcb0*/  IMAD.IADD R157, R157, 0x1, -R156 ;  /* 0x000000019d9d7824 */ /* 0x000fe200078e0a9c */
[----:B------:R-:W-:Y:S01]  /*1dcc0*/  BSSY.RECONVERGENT B0, `(.L_x_2232) ;  /* 0x0000019000007945 */ /* 0x000fe20003800200 */
[----:B------:R-:W-:-:S04]  /*1dcd0*/  IMAD.WIDE.U32 R6, R156, UR8, R6 ;  /* 0x000000089c067c25 */ /* 0x000fc8000f8e0006 */
[----:B------:R-:W-:Y:S01]  /*1dce0*/  IMAD R0, R156, UR9, R7 ;  /* 0x000000099c007c24 */ /* 0x000fe2000f8e0207 */
[----:B------:R-:W-:-:S04]  /*1dcf0*/  IADD3 R16, P0, PT, R16, R6, RZ ;  /* 0x0000000610107210 */ /* 0x000fc80007f1e0ff */
[----:B------:R-:W-:Y:S01]  /*1dd00*/  IADD3.X R17, PT, PT, R5, R0, RZ, P0, !PT ;  /* 0x0000000005117210 */ /* 0x000fe200007fe4ff */
[C---:B------:R-:W-:Y:S01]  /*1dd10*/  VIADD R0, R2.reuse, 0x20 ;  /* 0x0000002002007836 */ /* 0x040fe20000000000 */
[----:B------:R1:W1:Y:S01]  /*1dd20*/  LDS.128 R4, [R163+0x2000] ;  /* 0x00200000a3047984 */ /* 0x0002620000000c00 */
[-C--:B------:R-:W-:Y:S01]  /*1dd30*/  ISETP.GE.AND P0, PT, R2, R157.reuse, PT ;  /* 0x0000009d0200720c */ /* 0x080fe20003f06270 */
[----:B----4-:R-:W-:Y:S02]  /*1dd40*/  IMAD.WIDE.U32 R16, R160, UR4, R16 ;  /* 0x00000004a0107c25 */ /* 0x010fe4000f8e0010 */
[----:B------:R-:W-:Y:S02]  /*1dd50*/  ISETP.GE.AND P4, PT, R0, R157, PT ;  /* 0x0000009d0000720c */ /* 0x000fe40003f86270 */
[----:B------:R-:W-:-:S08]  /*1dd60*/  IMAD R161, R160, UR5, R17 ;  /* 0x00000005a0a17c24 */ /* 0x000fd0000f8e0211 */
[----:B------:R-:W-:Y:S05]  /*1dd70*/  @P0 BRA `(.L_x_2233) ;  /* 0x0000000000340947 */ /* 0x000fea0003800000 */
        /* <DEDUP_REMOVED lines=10> */
[----:B--2---:R4:W-:Y:S04]  /*1de20*/  @!P2 STG.E.128 desc[UR6][R18.64], R12 ;  /* 0x0000000c1200a986 */ /* 0x0049e8000c101d06 */
[----:B-1----:R4:W-:Y:S04]  /*1de30*/  @!P1 STG.E.128 desc[UR6][R18.64+0x40], R8 ;  /* 0x0000400812009986 */ /* 0x0029e8000c101d06 */
[----:B------:R4:W-:Y:S02]  /*1de40*/  @!P0 STG.E.128 desc[UR6][R18.64+0x80], R4 ;  /* 0x0000800412008986 */ /* 0x0009e4000c101d06 */
.L_x_2233:
[----:B------:R-:W-:Y:S05]  /*1de50*/  BSYNC.RECONVERGENT B0 ;  /* 0x0000000000007941 */ /* 0x000fea0003800200 */
.L_x_2232:
[----:B-1--4-:R1:W4:Y:S01]  /*1de60*/  LDS.128 R4, [R163+0x1800] ;  /* 0x00180000a3047984 */ /* 0x0123220000000c00 */
[----:B------:R-:W-:Y:S05]  /*1de70*/  @P4 EXIT ;  /* 0x000000000000494d */ /* 0x000fea0003800000 */
[----:B------:R-:W5:Y:S01]  /*1de80*/  LDCU.64 UR4, c[0x0][0x3f0] ;  /* 0x00007e00ff0477ac */ /* 0x000f620008000a00 */
[----:B------:R-:W-:Y:S01]  /*1de90*/  IADD3 R3, P0, PT, R2, 0x20, RZ ;  /* 0x0000002002037810 */ /* 0x000fe20007f1e0ff */
[----:B------:R1:W1:Y:S01]  /*1dea0*/  LDS.128 R8, [R163+0x2800] ;  /* 0x00280000a3087984 */ /* 0x0002620000000c00 */
[----:B--2---:R-:W-:Y:S01]  /*1deb0*/  MOV R13, R161 ;  /* 0x000000a1000d7202 */ /* 0x004fe20000000f00 */
        /* <DEDUP_REMOVED lines=12> */
[----:B---3--:R2:W-:Y:S04]  /*1df80*/  @!P2 STG.E.128 desc[UR6][R2.64], R20 ;  /* 0x000000140200a986 */ /* 0x0085e8000c101d06 */
[----:B----4-:R2:W-:Y:S02]  /*1df90*/  @!P1 STG.E.128 desc[UR6][R2.64+0x40], R4 ;  /* 0x0000400402009986 */ /* 0x0105e4000c101d06 */
[----:B------:R-:W-:Y:S05]  /*1dfa0*/  @P0 EXIT ;  /* 0x000000000000094d */ /* 0x000fea0003800000 */
[----:B-1----:R-:W-:Y:S01]  /*1dfb0*/  STG.E.128 desc[UR6][R2.64+0x80], R8 ;  /* 0x0000800802007986 */ /* 0x002fe2000c101d06 */
[----:B------:R-:W-:Y:S05]  /*1dfc0*/  EXIT ;  /* 0x000000000000794d */ /* 0x000fea0003800000 */
.L_x_2234:
        /* <DEDUP_REMOVED lines=11> */
.L_x_5495:


//--------------------- .text._ZN5flash24flash_fwd_splitkv_kernelI23Flash_fwd_kernel_traitsILi96ELi64ELi128ELi4ELb0ELb0EN7cutlass10bfloat16_tE19Flash_kernel_traitsILi96ELi64ELi128ELi4ES3_EELb1ELb0ELb0ELb0ELb1ELb0ELb1ELb0EEEvNS_16Flash_fwd_paramsE --------------------------
	.section	.text._ZN5flash24flash_fwd_splitkv_kernelI23Flash_fwd_kernel_traitsILi96ELi64ELi128ELi4ELb0ELb0EN7cutlass10bfloat16_tE19Flash_kernel_traitsILi96ELi64ELi128ELi4ES3_EELb1ELb0ELb0ELb0ELb1ELb0ELb1ELb0EEEvNS_16Flash_fwd_paramsE,"ax",@progbits
	.align	128
        .global         _ZN5flash24flash_fwd_splitkv_kernelI23Flash_fwd_kernel_traitsILi96ELi64ELi128ELi4ELb0ELb0EN7cutlass10bfloat16_tE19Flash_kernel_traitsILi96ELi64ELi128ELi4ES3_EELb1ELb0ELb0ELb0ELb1ELb0ELb1ELb0EEEvNS_16Flash_fwd_paramsE
        .type           _ZN5flash24flash_fwd_splitkv_kernelI23Flash_fwd_kernel_traitsILi96ELi64ELi128ELi4ELb0ELb0EN7cutlass10bfloat16_tE19Flash_kernel_traitsILi96ELi64ELi128ELi4ES3_EELb1ELb0ELb0ELb0ELb1ELb0ELb1ELb0EEEvNS_16Flash_fwd_paramsE,@function
        .size           _ZN5flash24flash_fwd_splitkv_kernelI23Flash_fwd_kernel_traitsILi96ELi64ELi128ELi4ELb0ELb0EN7cutlass10bfloat16_tE19Flash_kernel_traitsILi96ELi64ELi128ELi4ES3_EELb1ELb0ELb0ELb0ELb1ELb0ELb1ELb0EEEvNS_16Flash_fwd_paramsE,(.L_x_5496 - _ZN5flash24flash_fwd_splitkv_kernelI23Flash_fwd_kernel_traitsILi96ELi64ELi128ELi4ELb0ELb0EN7cutlass10bfloat16_tE19Flash_kernel_traitsILi96ELi64ELi128ELi4ES3_EELb1ELb0ELb0ELb0ELb1ELb0ELb1ELb0EEEvNS_16Flash_fwd_paramsE)
        .other          _ZN5flash24flash_fwd_splitkv_kernelI23Flash_fwd_kernel_traitsILi96ELi64ELi128ELi4ELb0ELb0EN7cutlass10bfloat16_tE19Flash_kernel_traitsILi96ELi64ELi128ELi4ES3_EELb1ELb0ELb0ELb0ELb1ELb0ELb1ELb0EEEvNS_16Flash_fwd_paramsE,@"STO_CUDA_ENTRY STV_DEFAULT"
_ZN5flash24flash_fwd_splitkv_kernelI23Flash_fwd_kernel_traitsILi96ELi64ELi128ELi4ELb0ELb0EN7cutlass10bfloat16_tE19Flash_kernel_traitsILi96ELi64ELi128ELi4ES3_EELb1ELb0ELb0ELb0ELb1ELb0ELb1ELb0EEEvNS_16Flash_fwd_paramsE:
.text._ZN5flash24flash_fwd_splitkv_kernelI23Flash_fwd_kernel_traitsILi96ELi64ELi128ELi4ELb0ELb0EN7cutlass10bfloat16_tE19Flash_kernel_traitsILi96ELi64ELi128ELi4ES3_EELb1ELb0ELb0ELb0ELb1ELb0ELb1ELb0EEEvNS_16Flash_fwd_paramsE:
[----:B------:R-:W-:Y:S08]  /*0000*/  LDC R1, c[0x0][0x37c] ;  /* 0x0000df00ff017b82 */ /* 0x000ff00000000800 */
[----:B------:R-:W1:Y:S01]  /*0010*/  LDC R4, c[0x0][0x3e0] ;  /* 0x0000f800ff047b82 */ /* 0x000e620000000800 */
[----:B------:R-:W2:Y:S01]  /*0020*/  S2R R171, SR_CTAID.Z ;  /* 0x0000000000ab7919 */ /* 0x000ea20000002700 */
[----:B------:R-:W-:Y:S01]  /*0030*/  IMAD.MOV.U32 R2, RZ, RZ, RZ ;  /* 0x000000ffff027224 */ /* 0x000fe200078e00ff */
[----:B------:R-:W3:Y:S01]  /*0040*/  LDCU.64 UR16, c[0x0][0x358] ;  /* 0x00006b00ff1077ac */ /* 0x000ee20008000a00 */
[----:B------:R-:W-:Y:S01]  /*0050*/  IMAD.MOV.U32 R10, RZ, RZ, -0x1 ;  /* 0xffffffffff0a7424 */ /* 0x000fe200078e00ff */
[----:B------:R-:W4:Y:S01]  /*0060*/  LDCU.64 UR4, c[0x0][0x470] ;  /* 0x00008e00ff0477ac */ /* 0x000f220008000a00 */
[----:B-1----:R-:W1:Y:S01]  /*0070*/  I2F.U32.RP R6, R4 ;  /* 0x0000000400067306 */ /* 0x002e620000209000 */
[----:B------:R-:W3:Y:S01]  /*0080*/  LDCU.U8 UR6, c[0x0][0x532] ;  /* 0x0000a640ff0677ac */ /* 0x000ee20008000000 */
[----:B------:R-:W-:-:S06]  /*0090*/  ISETP.NE.U32.AND P1, PT, R4, RZ, PT ;  /* 0x000000ff0400720c */ /* 0x000fcc0003f25070 */
[----:B-1----:R-:W1:Y:S02]  /*00a0*/  MUFU.RCP R3, R6 ;  /* 0x0000000600037308 */ /* 0x002e640000001000 */
[----:B-1----:R-:W-:Y:S01]  /*00b0*/  VIADD R3, R3, 0xffffffe ;  /* 0x0ffffffe03037836 */ /* 0x002fe20000000000 */
[----:B------:R-:W1:Y:S05]  /*00c0*/  LDC.64 R6, c[0x0][0x460] ;  /* 0x00011800ff067b82 */ /* 0x000e6a0000000a00 */
[----:B------:R-:W4:Y:S02]  /*00d0*/  F2I.FTZ.U32.TRUNC.NTZ R3, R3 ;  /* 0x0000000300037305 */ /* 0x000f24000021f000 */
[----:B----4-:R-:W-:-:S04]  /*00e0*/  IMAD.MOV R0, RZ, RZ, -R3 ;  /* 0x000000ffff007224 */ /* 0x010fc800078e0a03 */
[----:B------:R-:W-:-:S04]  /*00f0*/  IMAD R5, R0, R4, RZ ;  /* 0x0000000400057224 */ /* 0x000fc800078e02ff */
[----:B------:R-:W-:-:S06]  /*0100*/  IMAD.HI.U32 R2, R3, R5, R2 ;  /* 0x0000000503027227 */ /* 0x000fcc00078e0002 */
[----:B--2---:R-:W-:Y:S02]  /*0110*/  IMAD.HI.U32 R173, R2, R171, RZ ;  /* 0x000000ab02ad7227 */ /* 0x004fe400078e00ff */
[----:B------:R-:W2:Y:S02]  /*0120*/  LDC.64 R2, c[0x0][0x460] ;  /* 0x00011800ff027b82 */ /* 0x000ea40000000a00 */
[----:B------:R-:W-:-:S04]  /*0130*/  IMAD.MOV R5, RZ, RZ, -R173 ;  /* 0x000000ffff057224 */ /* 0x000fc800078e0aad */
[----:B------:R-:W-:-:S05]  /*0140*/  IMAD R5, R4, R5, R171 ;  /* 0x0000000504057224 */ /* 0x000fca00078e02ab */
[----:B------:R-:W-:-:S13]  /*0150*/  ISETP.GE.U32.AND P0, PT, R5, R4, PT ;  /* 0x000000040500720c */ /* 0x000fda0003f06070 */
[----:B------:R-:W-:Y:S01]  /*0160*/  @P0 IMAD.IADD R5, R5, 0x1, -R4 ;  /* 0x0000000105050824 */ /* 0x000fe200078e0a04 */
[C---:B--2---:R-:W-:Y:S01]  /*0170*/  ISETP.NE.U32.AND P4, PT, R2.reuse, RZ, PT ;  /* 0x000000ff0200720c */ /* 0x044fe20003f85070 */
[----:B------:R-:W-:Y:S01]  /*0180*/  @P0 VIADD R173, R173, 0x1 ;  /* 0x00000001adad0836 */ /* 0x000fe20000000000 */
[----:B------:R-:W-:Y:S02]  /*0190*/  ISETP.NE.U32.AND P0, PT, R2, RZ, PT ;  /* 0x000000ff0200720c */ /* 0x000fe40003f05070 */
[C---:B------:R-:W-:Y:S02]  /*01a0*/  ISETP.NE.AND.EX P4, PT, R3.reuse, RZ, PT, P4 ;  /* 0x000000ff0300720c */ /* 0x040fe40003f85340 */
[----:B------:R-:W-:Y:S02]  /*01b0*/  ISETP.NE.AND.EX P0, PT, R3, RZ, PT, P0 ;  /* 0x000000ff0300720c */ /* 0x000fe40003f05300 */
[----:B------:R-:W2:Y:S01]  /*01c0*/  LDC.64 R2, c[0x0][0x468] ;  /* 0x00011a00ff027b82 */ /* 0x000ea20000000a00 */
[----:B------:R-:W-:-:S02]  /*01d0*/  ISETP.GE.U32.AND P2, PT, R5, R4, PT ;  /* 0x000000040500720c */ /* 0x000fc40003f46070 */
[----:B---3--:R-:W-:-:S11]  /*01e0*/  ISETP.NE.AND P5, PT, RZ, UR6, PT ;  /* 0x00000006ff007c0c */ /* 0x008fd6000bfa5270 */
[----:B------:R-:W-:Y:S01]  /*01f0*/  @P2 VIADD R173, R173, 0x1 ;  /* 0x00000001adad2836 */ /* 0x000fe20000000000 */
[----:B------:R-:W-:-:S05]  /*0200*/  @!P1 LOP3.LUT R173, RZ, R4, RZ, 0x33, !PT ;  /* 0x00000004ffad9212 */ /* 0x000fca00078e33ff */
[----:B-1----:R-:W-:Y:S01]  /*0210*/  IMAD.WIDE.U32 R12, R173, 0x4, R6 ;  /* 0x00000004ad0c7825 */ /* 0x002fe200078e0006 */
[----:B--2---:R-:W-:-:S03]  /*0220*/  ISETP.EQ.U32.AND P6, PT, R2, RZ, PT ;  /* 0x000000ff0200720c */ /* 0x004fc60003fc2070 */
[----:B------:R-:W-:Y:S01]  /*0230*/  IMAD.SHL.U32 R7, R173, 0x4, RZ ;  /* 0x00000004ad077824 */ /* 0x000fe200078e00ff */
[----:B------:R-:W-:Y:S01]  /*0240*/  SHF.R.U32.HI R6, RZ, 0x1e, R173 ;  /* 0x0000001eff067819 */ /* 0x000fe200000116ad */
[----:B------:R-:W-:Y:S01]  /*0250*/  IMAD.MOV.U32 R5, RZ, RZ, -0x1 ;  /* 0xffffffffff057424 */ /* 0x000fe200078e00ff */
[----:B------:R-:W-:Y:S01]  /*0260*/  ISETP.EQ.OR.EX P6, PT, R3, RZ, !P5, P6 ;  /* 0x000000ff0300720c */ /* 0x000fe20006fc2760 */
[----:B------:R-:W5:Y:S01]  /*0270*/  @P0 LDG.E R10, desc[UR16][R12.64] ;  /* 0x000000100c0a0981 */ /* 0x000f62000c1e1900 */
[----:B------:R-:W-:Y:S02]  /*0280*/  IADD3 R14, P1, PT, R7, R2, RZ ;  /* 0x00000002070e7210 */ /* 0x000fe40007f3e0ff */
[----:B------:R-:W-:Y:S01]  /*0290*/  ISETP.NE.U32.AND P2, PT, R2, RZ, PT ;  /* 0x000000ff0200720c */ /* 0x000fe20003f45070 */
[----:B------:R1:W5:Y:S01]  /*02a0*/  @P4 LDG.E R9, desc[UR16][R12.64+0x4] ;  /* 0x000004100c094981 */ /* 0x000362000c1e1900 */
[----:B------:R-:W-:Y:S01]  /*02b0*/  ISETP.NE.U32.AND P3, PT, RZ, UR4, PT ;  /* 0x00000004ff007c0c */ /* 0x000fe2000bf65070 */
[----:B------:R-:W-:Y:S01]  /*02c0*/  IMAD.X R15, R6, 0x1, R3, P1 ;  /* 0x00000001060f7824 */ /* 0x000fe200008e0603 */
[----:B------:R-:W-:Y:S01]  /*02d0*/  ISETP.NE.AND.EX P2, PT, R3, RZ, PT, P2 ;  /* 0x000000ff0300720c */ /* 0x000fe20003f45320 */
[----:B------:R-:W2:Y:S01]  /*02e0*/  S2R R29, SR_CTAID.X ;  /* 0x00000000001d7919 */ /* 0x000ea20000002500 */
[----:B------:R-:W-:-:S03]  /*02f0*/  ISETP.NE.AND.EX P3, PT, RZ, UR5, PT, P3 ;  /* 0x00000005ff007c0c */ /* 0x000fc6000bf65330 */
[----:B------:R3:W5:Y:S10]  /*0300*/  @!P6 LDG.E R5, desc[UR16][R14.64] ;  /* 0x000000100e05e981 */ /* 0x000774000c1e1900 */
[----:B------:R-:W-:-:S04]  /*0310*/  @P3 IADD3 R2, P0, PT, R7, UR4, RZ ;  /* 0x0000000407023c10 */ /* 0x000fc8000ff1e0ff */
[----:B------:R-:W-:Y:S01]  /*0320*/  @P3 IADD3.X R3, PT, PT, R6, UR5, RZ, P0, !PT ;  /* 0x0000000506033c10 */ /* 0x000fe200087fe4ff */
[----:B-1----:R-:W1:Y:S01]  /*0330*/  @!P2 LDC R13, c[0x0][0x438] ;  /* 0x00010e00ff0dab82 */ /* 0x002e620000000800 */
[----:B------:R-:W-:Y:S07]  /*0340*/  @!P2 BRA `(.L_x_2235) ;  /* 0x00000000000ca947 */ /* 0x000fee0003800000 */
[----:B------:R-:W1:Y:S02]  /*0350*/  @P5 LDG.E R0, desc[UR16][R14.64+0x4] ;  /* 0x000004100e005981 */ /* 0x000e64000c1e1900 */
[----:B-1---5:R-:W-:-:S06]  /*0360*/  @P5 IADD3 R13, PT, PT, R0, -R5, RZ ;  /* 0x80000005000d5210 */ /* 0x022fcc0007ffe0ff */
[----:B------:R4:W5:Y:S02]  /*0370*/  @!P5 LDG.E R13, desc[UR16][R14.64] ;  /* 0x000000100e0dd981 */ /* 0x000964000c1e1900 */
.L_x_2235:
[----:B------:R-:W3:Y:S01]  /*0380*/  LDCU.64 UR4, c[0x0][0x478] ;  /* 0x00008f00ff0477ac */ /* 0x000ee20008000a00 */
[----:B------:R-:W-:-:S06]  /*0390*/  IMAD.MOV.U32 R0, RZ, RZ, RZ ;  /* 0x000000ffff007224 */ /* 0x000fcc00078e00ff */
[----:B------:R1:W5:Y:S01]  /*03a0*/  @P3 LDG.E R0, desc[UR16][R2.64] ;  /* 0x0000001002003981 */ /* 0x000362000c1e1900 */
[----:B---3--:R-:W-:-:S04]  /*03b0*/  ISETP.NE.U32.AND P0, PT, RZ, UR4, PT ;  /* 0x00000004ff007c0c */ /* 0x008fc8000bf05070 */
[----:B------:R-:W-:-:S13]  /*03c0*/  ISETP.NE.AND.EX P0, PT, RZ, UR5, PT, P0 ;  /* 0x00000005ff007c0c */ /* 0x000fda000bf05300 */
[----:B----4-:R-:W-:-:S04]  /*03d0*/  @P0 IADD3 R14, P1, PT, R7, UR4, RZ ;  /* 0x00000004070e0c10 */ /* 0x010fc8000ff3e0ff */
[----:B------:R-:W-:-:S05]  /*03e0*/  @P0 IADD3.X R15, PT, PT, R6, UR5, RZ, P1, !PT ;  /* 0x00000005060f0c10 */ /* 0x000fca0008ffe4ff */
[----:B------:R3:W5:Y:S01]  /*03f0*/  @P0 LDG.E R17, desc[UR16][R14.64] ;  /* 0x000000100e110981 */ /* 0x000762000c1e1900 */
[----:B------:R-:W4:Y:S01]  /*0400*/  @!P4 LDC R137, c[0x0][0x434] ;  /* 0x00010d00ff89cb82 */ /* 0x000f220000000800 */
[----:B--2---:R-:W-:Y:S02]  /*0410*/  IMAD.SHL.U32 R172, R29, 0x40, RZ ;  /* 0x000000401dac7824 */ /* 0x004fe400078e00ff */
[----:B-----5:R-:W-:-:S05]  /*0420*/  @P4 IMAD.IADD R137, R9, 0x1, -R10 ;  /* 0x0000000109894824 */ /* 0x020fca00078e0a0a */
[----:B----4-:R-:W-:-:S13]  /*0430*/  ISETP.GT.AND P1, PT, R137, R172, PT ;  /* 0x000000ac8900720c */ /* 0x010fda0003f24270 */
[----:B-1-3--:R-:W-:Y:S05]  /*0440*/  @!P1 EXIT ;  /* 0x000000000000994d */ /* 0x00afea0003800000 */
[----:B------:R-:W1:Y:S01]  /*0450*/  LDC R9, c[0x0][0x374] ;  /* 0x0000dd00ff097b82 */ /* 0x000e620000000800 */
[----:B------:R-:W2:Y:S01]  /*0460*/  LDCU UR14, c[0x0][0x508] ;  /* 0x0000a100ff0e77ac */ /* 0x000ea20008000800 */
[----:B------:R-:W3:Y:S06]  /*0470*/  S2R R168, SR_TID.X ;  /* 0x0000000000a87919 */ /* 0x000eec0000002100 */
[----:B------:R-:W4:Y:S01]  /*0480*/  LDC R11, c[0x0][0x438] ;  /* 0x00010e00ff0b7b82 */ /* 0x000f220000000800 */
[----:B-1----:R-:W-:-:S04]  /*0490*/  IABS R12, R9 ;  /* 0x00000009000c7213 */ /* 0x002fc80000000000 */
[----:B------:R-:W1:Y:S01]  /*04a0*/  I2F.RP R8, R12 ;  /* 0x0000000c00087306 */ /* 0x000e620000209400 */
[----:B----4-:R-:W-:-:S05]  /*04b0*/  VIADD R11, R11, 0x7f ;  /* 0x0000007f0b0b7836 */ /* 0x010fca0000000000 */
[----:B------:R-:W-:-:S04]  /*04c0*/  SHF.R.S32.HI R16, RZ, 0x1f, R11 ;  /* 0x0000001fff107819 */ /* 0x000fc8000001140b */
[----:B------:R-:W-:Y:S01]  /*04d0*/  LEA.HI R16, R16, R11, RZ, 0x7 ;  /* 0x0000000b10107211 */ /* 0x000fe200078f38ff */
[----:B-1----:R-:W1:Y:S03]  /*04e0*/  MUFU.RCP R2, R8 ;  /* 0x0000000800027308 */ /* 0x002e660000001000 */
[----:B------:R-:W-:-:S05]  /*04f0*/  LEA.HI.SX32 R16, R16, R9, 0x19 ;  /* 0x0000000910107211 */ /* 0x000fca00078fcaff */
[----:B------:R-:W-:-:S05]  /*0500*/  VIADD R16, R16, 0xffffffff ;  /* 0xffffffff10107836 */ /* 0x000fca0000000000 */
[----:B------:R-:W-:Y:S02]  /*0510*/  IABS R15, R16 ;  /* 0x00000010000f7213 */ /* 0x000fe40000000000 */
[-C--:B------:R-:W-:Y:S01]  /*0520*/  LOP3.LUT R16, R16, R9.reuse, RZ, 0x3c, !PT ;  /* 0x0000000910107212 */ /* 0x080fe200078e3cff */
[----:B-1----:R-:W-:Y:S01]  /*0530*/  VIADD R2, R2, 0xffffffe ;  /* 0x0ffffffe02027836 */ /* 0x002fe20000000000 */
[----:B------:R-:W-:Y:S02]  /*0540*/  IABS R8, R9 ;  /* 0x0000000900087213 */ /* 0x000fe40000000000 */
[----:B------:R-:W-:Y:S01]  /*0550*/  ISETP.GE.AND P1, PT, R16, RZ, PT ;  /* 0x000000ff1000720c */ /* 0x000fe20003f26270 */
[----:B------:R-:W1:Y:S02]  /*0560*/  F2I.FTZ.U32.TRUNC.NTZ R3, R2 ;  /* 0x0000000200037305 */ /* 0x000e64000021f000 */
[----:B------:R-:W-:Y:S02]  /*0570*/  IMAD.MOV R8, RZ, RZ, -R8 ;  /* 0x000000ffff087224 */ /* 0x000fe400078e0a08 */
[----:B-1----:R-:W-:-:S02]  /*0580*/  IMAD.MOV R11, RZ, RZ, -R3 ;  /* 0x000000ffff0b7224 */ /* 0x002fc400078e0a03 */
[----:B------:R-:W-:Y:S02]  /*0590*/  IMAD.MOV.U32 R2, RZ, RZ, RZ ;  /* 0x000000ffff027224 */ /* 0x000fe400078e00ff */
[----:B------:R-:W-:-:S04]  /*05a0*/  IMAD R14, R11, R12, RZ ;  /* 0x0000000c0b0e7224 */ /* 0x000fc800078e02ff */
[----:B------:R-:W-:Y:S02]  /*05b0*/  IMAD.HI.U32 R14, R3, R14, R2 ;  /* 0x0000000e030e7227 */ /* 0x000fe400078e0002 */
[----:B------:R-:W1:Y:S04]  /*05c0*/  @!P0 LDC.64 R2, c[0x0][0x488] ;  /* 0x00012200ff028b82 */ /* 0x000e680000000a00 */
[----:B------:R-:W-:-:S04]  /*05d0*/  IMAD.HI.U32 R11, R14, R15, RZ ;  /* 0x0000000f0e0b7227 */ /* 0x000fc800078e00ff */
[----:B------:R-:W-:Y:S01]  /*05e0*/  IMAD R15, R11, R8, R15 ;  /* 0x000000080b0f7224 */ /* 0x000fe200078e020f */
[----:B------:R-:W4:Y:S01]  /*05f0*/  @!P0 LDC R14, c[0x0][0x43c] ;  /* 0x00010f00ff0e8b82 */ /* 0x000f220000000800 */
[----:B------:R-:W5:Y:S03]  /*0600*/  S2R R8, SR_CTAID.Y ;  /* 0x0000000000087919 */ /* 0x000f660000002600 */
[----:B------:R-:W-:Y:S02]  /*0610*/  ISETP.GT.U32.AND P2, PT, R12, R15, PT ;  /* 0x0000000f0c00720c */ /* 0x000fe40003f44070 */
[----:B-1----:R-:W-:Y:S01]  /*0620*/  @!P0 ISETP.NE.U32.AND P3, PT, R2, RZ, PT ;  /* 0x000000ff0200820c */ /* 0x002fe20003f65070 */
[----:B------:R-:W-:-:S10]  /*0630*/  @P0 IMAD.IADD R2, R17, 0x1, -R0 ;  /* 0x0000000111020824 */ /* 0x000fd400078e0a00 */
[----:B------:R-:W-:Y:S01]  /*0640*/  @!P2 IMAD.IADD R15, R15, 0x1, -R12 ;  /* 0x000000010f0fa824 */ /* 0x000fe200078e0a0c */
[----:B------:R-:W-:Y:S01]  /*0650*/  @!P0 ISETP.NE.AND.EX P3, PT, R3, RZ, PT, P3 ;  /* 0x000000ff0300820c */ /* 0x000fe20003f65330 */
[----:B------:R-:W-:Y:S01]  /*0660*/  @!P2 VIADD R11, R11, 0x1 ;  /* 0x000000010b0ba836 */ /* 0x000fe20000000000 */
[----:B------:R-:W-:Y:S02]  /*0670*/  ISETP.NE.AND P2, PT, R9, RZ, PT ;  /* 0x000000ff0900720c */ /* 0x000fe40003f45270 */
[----:B------:R-:W-:Y:S01]  /*0680*/  ISETP.GE.U32.AND P4, PT, R15, R12, PT ;  /* 0x0000000c0f00720c */ /* 0x000fe20003f86070 */
[----:B------:R-:W-:Y:S01]  /*0690*/  VIADD R12, R29, 0x1 ;  /* 0x000000011d0c7836 */ /* 0x000fe20000000000 */
[----:B----4-:R-:W-:-:S03]  /*06a0*/  @!P0 SEL R14, R14, RZ, P3 ;  /* 0x000000ff0e0e8207 */ /* 0x010fc60001800000 */
[----:B------:R-:W-:Y:S01]  /*06b0*/  IMAD R12, R12, 0x40, -R137 ;  /* 0x000000400c0c7824 */ /* 0x000fe200078e0a89 */
[----:B------:R-:W-:-:S05]  /*06c0*/  @!P0 IADD3 R2, PT, PT, R14, R13, -R0 ;  /* 0x0000000d0e028210 */ /* 0x000fca0007ffe800 */
[----:B------:R-:W-:Y:S02]  /*06d0*/  VIADD R13, R2, 0x7f ;  /* 0x0000007f020d7836 */ /* 0x000fe40000000000 */
[----:B------:R-:W-:-:S03]  /*06e0*/  @P4 VIADD R11, R11, 0x1 ;  /* 0x000000010b0b4836 */ /* 0x000fc60000000000 */
[----:B--2---:R-:W-:Y:S01]  /*06f0*/  IADD3 R3, PT, PT, R13, UR14, R12 ;  /* 0x0000000e0d037c10 */ /* 0x004fe2000fffe00c */
[----:B------:R-:W-:Y:S01]  /*0700*/  @!P1 IMAD.MOV R11, RZ, RZ, -R11 ;  /* 0x000000ffff0b9224 */ /* 0x000fe200078e0a0b */
[----:B------:R-:W-:Y:S02]  /*0710*/  SHF.R.S32.HI R12, RZ, 0x1f, R13 ;  /* 0x0000001fff0c7819 */ /* 0x000fe4000001140d */
[----:B------:R-:W-:Y:S01]  /*0720*/  @!P2 LOP3.LUT R11, RZ, R9, RZ, 0x33, !PT ;  /* 0x00000009ff0ba212 */ /* 0x000fe200078e33ff */
[----:B------:R-:W-:Y:S01]  /*0730*/  IMAD.MOV R9, RZ, RZ, -R173 ;  /* 0x000000ffff097224 */ /* 0x000fe200078e0aad */
[----:B------:R-:W-:Y:S02]  /*0740*/  SHF.R.S32.HI R14, RZ, 0x1f, R3 ;  /* 0x0000001fff0e7819 */ /* 0x000fe40000011403 */
[----:B------:R-:W-:Y:S01]  /*0750*/  LEA.HI R12, R12, R13, RZ, 0x7 ;  /* 0x0000000d0c0c7211 */ /* 0x000fe200078f38ff */
[----:B-----5:R-:W-:Y:S01]  /*0760*/  IMAD R162, R11, R8, RZ ;  /* 0x000000080ba27224 */ /* 0x020fe200078e02ff */
[----:B------:R-:W-:Y:S01]  /*0770*/  LEA.HI R14, R14, R3, RZ, 0x7 ;  /* 0x000000030e0e7211 */ /* 0x000fe200078f38ff */
[----:B------:R-:W-:Y:S01]  /*0780*/  IMAD R171, R4, R9, R171 ;  /* 0x0000000904ab7224 */ /* 0x000fe200078e02ab */
[----:B------:R-:W-:-:S02]  /*0790*/  SHF.R.S32.HI R12, RZ, 0x7, R12 ;  /* 0x00000007ff0c7819 */ /* 0x000fc4000001140c */
[----:B------:R-:W-:Y:S02]  /*07a0*/  SHF.R.S32.HI R3, RZ, 0x7, R14 ;  /* 0x00000007ff037819 */ /* 0x000fe4000001140e */
[----:B------:R-:W-:-:S04]  /*07b0*/  VIADDMNMX R12, R162, R11, R12, PT ;  /* 0x0000000ba20c7246 */ /* 0x000fc8000380010c */
[----:B------:R-:W-:-:S04]  /*07c0*/  VIMNMX R3, PT, PT, R12, R3, PT ;  /* 0x000000030c037248 */ /* 0x000fc80003fe0100 */
[----:B------:R-:W-:-:S13]  /*07d0*/  ISETP.GE.AND P0, PT, R162, R3, PT ;  /* 0x00000003a200720c */ /* 0x000fda0003f06270 */
[----:B---3--:R-:W-:Y:S05]  /*07e0*/  @!P0 BRA `(.L_x_2236) ;  /* 0x0000000000dc8947 */ /* 0x008fea0003800000 */
[----:B------:R-:W1:Y:S01]  /*07f0*/  LDC.64 R2, c[0x0][0x430] ;  /* 0x00010c00ff027b82 */ /* 0x000e620000000a00 */
[----:B------:R-:W2:Y:S01]  /*0800*/  LDCU UR4, c[0x0][0x44c] ;  /* 0x00008980ff0477ac */ /* 0x000ea20008000800 */
[----:B------:R-:W-:Y:S01]  /*0810*/  SHF.R.U32.HI R0, RZ, 0x3, R168 ;  /* 0x00000003ff007819 */ /* 0x000fe200000116a8 */
[----:B------:R-:W-:Y:S01]  /*0820*/  IMAD.IADD R137, R137, 0x1, -R172 ;  /* 0x0000000189897824 */ /* 0x000fe200078e0aac */
[----:B------:R-:W3:Y:S03]  /*0830*/  LDCU.64 UR6, c[0x0][0x3f8] ;  /* 0x00007f00ff0677ac */ /* 0x000ee60008000a00 */
[C---:B------:R-:W-:Y:S01]  /*0840*/  VIADD R6, R0.reuse, 0x10 ;  /* 0x0000001000067836 */ /* 0x040fe20000000000 */
[----:B------:R-:W-:-:S04]  /*0850*/  ISETP.GE.AND P1, PT, R0, R137, PT ;  /* 0x000000890000720c */ /* 0x000fc80003f26270 */
[----:B------:R-:W-:Y:S01]  /*0860*/  ISETP.GE.AND P3, PT, R6, R137, PT ;  /* 0x000000890600720c */ /* 0x000fe20003f66270 */
[----:B-1----:R-:W-:Y:S02]  /*0870*/  IMAD R8, R8, R2, R173 ;  /* 0x0000000208087224 */ /* 0x002fe400078e02ad */
[C---:B------:R-:W-:Y:S01]  /*0880*/  IMAD.SHL.U32 R2, R168.reuse, 0x4, RZ ;  /* 0x00000004a8027824 */ /* 0x040fe200078e00ff */
[----:B------:R-:W-:Y:S01]  /*0890*/  LOP3.LUT P6, R168, R168, 0x7, RZ, 0xc0, !PT ;  /* 0x00000007a8a87812 */ /* 0x000fe200078cc0ff */
[----:B------:R-:W-:-:S03]  /*08a0*/  IMAD R4, R8, R4, R171 ;  /* 0x0000000408047224 */ /* 0x000fc600078e02ab */
[----:B------:R-:W-:Y:S01]  /*08b0*/  LOP3.LUT R5, R2, 0x1c, RZ, 0xc0, !PT ;  /* 0x0000001c02057812 */ /* 0x000fe200078ec0ff */
[----:B------:R-:W-:Y:S01]  /*08c0*/  IMAD R3, R4, R3, R172 ;  /* 0x0000000304037224 */ /* 0x000fe200078e02ac */
[CC--:B------:R-:W-:Y:S01]  /*08d0*/  ISETP.GE.OR P6, PT, R0.reuse, R137.reuse, P6 ;  /* 0x000000890000720c */ /* 0x0c0fe200037c6670 */
[----:B------:R-:W-:Y:S01]  /*08e0*/  VIADD R4, R0, 0x20 ;  /* 0x0000002000047836 */ /* 0x000fe20000000000 */
[----:B------:R-:W-:Y:S01]  /*08f0*/  ISETP.NE.OR P5, PT, R168, RZ, P3 ;  /* 0x000000ffa800720c */ /* 0x000fe20001fa5670 */
[----:B------:R-:W-:Y:S02]  /*0900*/  IMAD R5, R0, 0x60, R5 ;  /* 0x0000006000057824 */ /* 0x000fe400078e0205 */
[----:B--2---:R-:W-:Y:S01]  /*0910*/  IMAD R2, R3, UR4, RZ ;  /* 0x0000000403027c24 */ /* 0x004fe2000f8e02ff */
[----:B------:R-:W1:Y:S01]  /*0920*/  LDCU.64 UR4, c[0x0][0x428] ;  /* 0x00008500ff0477ac */ /* 0x000e620008000a00 */
[----:B------:R-:W-:-:S03]  /*0930*/  ISETP.GE.AND P2, PT, R4, R137, PT ;  /* 0x000000890400720c */ /* 0x000fc60003f46270 */
[----:B------:R-:W-:Y:S02]  /*0940*/  IADD3 R5, P0, PT, R2, R5, RZ ;  /* 0x0000000502057210 */ /* 0x000fe40007f1e0ff */
[----:B------:R-:W-:Y:S01]  /*0950*/  ISETP.NE.OR P4, PT, R168, RZ, P2 ;  /* 0x000000ffa800720c */ /* 0x000fe20001785670 */
[----:B------:R-:W-:Y:S01]  /*0960*/  @!P6 IMAD.MOV.U32 R11, RZ, RZ, -0x800000 ;  /* 0xff800000ff0be424 */ /* 0x000fe200078e00ff */
[----:B------:R-:W-:Y:S01]  /*0970*/  LEA.HI.X.SX32 R2, R2, RZ, 0x1, P0 ;  /* 0x000000ff02027211 */ /* 0x000fe200000f0eff */
[----:B------:R-:W-:Y:S01]  /*0980*/  @!P5 IMAD.MOV.U32 R7, RZ, RZ, -0x800000 ;  /* 0xff800000ff07d424 */ /* 0x000fe200078e00ff */
[----:B---3--:R-:W-:-:S04]  /*0990*/  LEA R8, P0, R5, UR6, 0x2 ;  /* 0x0000000605087c11 */ /* 0x008fc8000f8010ff */
[----:B------:R-:W-:Y:S02]  /*09a0*/  LEA.HI.X R9, R5, UR7, R2, 0x2, P0 ;  /* 0x0000000705097c11 */ /* 0x000fe400080f1402 */
[C---:B------:R-:W-:Y:S01]  /*09b0*/  IADD3 R2, P0, PT, R3.reuse, R0, RZ ;  /* 0x0000000003027210 */ /* 0x040fe20007f1e0ff */
[----:B------:R-:W-:Y:S02]  /*09c0*/  VIADD R0, R0, 0x30 ;  /* 0x0000003000007836 */ /* 0x000fe40000000000 */
[----:B------:R2:W-:Y:S01]  /*09d0*/  @!P1 STG.E.128 desc[UR16][R8.64], RZ ;  /* 0x000000ff08009986 */ /* 0x0005e2000c101d10 */
[----:B------:R-:W-:Y:S02]  /*09e0*/  LEA.HI.X.SX32 R3, R3, RZ, 0x1, P0 ;  /* 0x000000ff03037211 */ /* 0x000fe400000f0eff */
[C---:B-1----:R-:W-:Y:S01]  /*09f0*/  LEA R4, P0, R2.reuse, UR4, 0x2 ;  /* 0x0000000402047c11 */ /* 0x042fe2000f8010ff */
[----:B------:R2:W-:Y:S03]  /*0a00*/  @!P1 STG.E.128 desc[UR16][R8.64+0x80], RZ ;  /* 0x000080ff08009986 */ /* 0x0005e6000c101d10 */
[----:B------:R-:W-:Y:S01]  /*0a10*/  LEA.HI.X R5, R2, UR5, R3, 0x2, P0 ;  /* 0x0000000502057c11 */ /* 0x000fe200080f1403 */
[----:B------:R2:W-:Y:S01]  /*0a20*/  @!P1 STG.E.128 desc[UR16][R8.64+0x100], RZ ;  /* 0x000100ff08009986 */ /* 0x0005e2000c101d10 */
[----:B------:R-:W-:Y:S01]  /*0a30*/  ISETP.GE.AND P1, PT, R0, R137, PT ;  /* 0x000000890000720c */ /* 0x000fe20003f26270 */
[----:B------:R-:W-:-:S02]  /*0a40*/  @!P4 IMAD.MOV.U32 R3, RZ, RZ, -0x800000 ;  /* 0xff800000ff03c424 */ /* 0x000fc400078e00ff */
[----:B------:R2:W-:Y:S04]  /*0a50*/  @!P3 STG.E.128 desc[UR16][R8.64+0x1800], RZ ;  /* 0x001800ff0800b986 */ /* 0x0005e8000c101d10 */
[----:B------:R2:W-:Y:S04]  /*0a60*/  @!P3 STG.E.128 desc[UR16][R8.64+0x1880], RZ ;  /* 0x001880ff0800b986 */ /* 0x0005e8000c101d10 */
[----:B------:R2:W-:Y:S04]  /*0a70*/  @!P3 STG.E.128 desc[UR16][R8.64+0x1900], RZ ;  /* 0x001900ff0800b986 */ /* 0x0005e8000c101d10 */
[----:B------:R2:W-:Y:S04]  /*0a80*/  @!P1 STG.E.128 desc[UR16][R8.64+0x4800], RZ ;  /* 0x004800ff08009986 */ /* 0x0005e8000c101d10 */
[----:B------:R2:W-:Y:S04]  /*0a90*/  @!P1 STG.E.128 desc[UR16][R8.64+0x4880], RZ ;  /* 0x004880ff08009986 */ /* 0x0005e8000c101d10 */
[----:B------:R2:W-:Y:S01]  /*0aa0*/  @!P1 STG.E.128 desc[UR16][R8.64+0x4900], RZ ;  /* 0x004900ff08009986 */ /* 0x0005e2000c101d10 */
[----:B------:R-:W-:-:S03]  /*0ab0*/  ISETP.NE.OR P1, PT, R168, RZ, P1 ;  /* 0x000000ffa800720c */ /* 0x000fc60000f25670 */
[----:B------:R2:W-:Y:S04]  /*0ac0*/  @!P2 STG.E.128 desc[UR16][R8.64+0x3000], RZ ;  /* 0x003000ff0800a986 */ /* 0x0005e8000c101d10 */
[----:B------:R2:W-:Y:S04]  /*0ad0*/  @!P2 STG.E.128 desc[UR16][R8.64+0x3080], RZ ;  /* 0x003080ff0800a986 */ /* 0x0005e8000c101d10 */
[----:B------:R2:W-:Y:S04]  /*0ae0*/  @!P2 STG.E.128 desc[UR16][R8.64+0x3100], RZ ;  /* 0x003100ff0800a986 */ /* 0x0005e8000c101d10 */
[----:B------:R2:W-:Y:S04]  /*0af0*/  @!P5 STG.E desc[UR16][R4.64+0x40], R7 ;  /* 0x000040070400d986 */ /* 0x0005e8000c101910 */
[----:B------:R2:W-:Y:S04]  /*0b00*/  @!P4 STG.E desc[UR16][R4.64+0x80], R3 ;  /* 0x000080030400c986 */ /* 0x0005e8000c101910 */
[----:B------:R2:W-:Y:S01]  /*0b10*/  @!P6 STG.E desc[UR16][R4.64], R11 ;  /* 0x0000000b0400e986 */ /* 0x0005e2000c101910 */
[----:B------:R-:W-:Y:S05]  /*0b20*/  @P1 EXIT ;  /* 0x000000000000194d */ /* 0x000fea0003800000 */
[----:B--2---:R-:W-:-:S05]  /*0b30*/  MOV R3, 0xff800000 ;  /* 0xff80000000037802 */ /* 0x004fca0000000f00 */
[----:B------:R-:W-:Y:S01]  /*0b40*/  STG.E desc[UR16][R4.64+0xc0], R3 ;  /* 0x0000c00304007986 */ /* 0x000fe2000c101910 */
[----:B------:R-:W-:Y:S05]  /*0b50*/  EXIT ;  /* 0x000000000000794d */ /* 0x000fea0003800000 */
.L_x_2236:
[----:B------:R-:W1:Y:S01]  /*0b60*/  LDCU.64 UR4, c[0x0][0x4d8] ;  /* 0x00009b00ff0477ac */ /* 0x000e620008000a00 */
[----:B------:R-:W-:Y:S01]  /*0b70*/  MOV R4, R173 ;  /* 0x000000ad00047202 */ /* 0x000fe20000000f00 */
[----:B-1----:R-:W-:-:S04]  /*0b80*/  UISETP.NE.U32.AND UP0, UPT, UR4, URZ, UPT ;  /* 0x000000ff0400728c */ /* 0x002fc8000bf05070 */
[----:B------:R-:W-:-:S09]  /*0b90*/  UISETP.NE.AND.EX UP0, UPT, UR5, URZ, UPT, UP0 ;  /* 0x000000ff0500728c */ /* 0x000fd2000bf05300 */
[----:B------:R-:W-:Y:S05]  /*0ba0*/  BRA.U !UP0, `(.L_x_2237) ;  /* 0x00000001080c7547 */ /* 0x000fea000b800000 */
[----:B------:R-:W-:-:S04]  /*0bb0*/  IADD3 R8, P0, PT, R7, UR4, RZ ;  /* 0x0000000407087c10 */ /* 0x000fc8000ff1e0ff */
[----:B------:R-:W-:-:S05]  /*0bc0*/  IADD3.X R9, PT, PT, R6, UR5, RZ, P0, !PT ;  /* 0x0000000506097c10 */ /* 0x000fca00087fe4ff */
[----:B------:R1:W5:Y:S04]  /*0bd0*/  LDG.E R4, desc[UR16][R8.64] ;  /* 0x0000001008047981 */ /* 0x000368000c1e1900 */
.L_x_2237:
[----:B------:R-:W2:Y:S02]  /*0be0*/  LDCU.64 UR8, c[0x0][0x4e0] ;  /* 0x00009c00ff0877ac */ /* 0x000ea40008000a00 */
[----:B--2---:R-:W-:-:S04]  /*0bf0*/  UISETP.NE.U32.AND UP1, UPT, UR8, URZ, UPT ;  /* 0x000000ff0800728c */ /* 0x004fc8000bf25070 */
[----:B------:R-:W-:-:S09]  /*0c00*/  UISETP.NE.AND.EX UP1, UPT, UR9, URZ, UPT, UP1 ;  /* 0x000000ff0900728c */ /* 0x000fd2000bf25310 */
[----:B------:R-:W-:Y:S05]  /*0c10*/  BRA.U !UP1, `(.L_x_2238) ;  /* 0x0000000509807547 */ /* 0x000fea000b800000 */
[----:B-1----:R-:W1:Y:S01]  /*0c20*/  LDC R9, c[0x0][0x4f0] ;  /* 0x00013c00ff097b82 */ /* 0x002e620000000800 */
        /* <DEDUP_REMOVED lines=30> */
[----:B------:R-:W-:-:S03]  /*0e10*/  LEA R174, P0, R6, UR8, 0x2 ;  /* 0x0000000806ae7c11 */ /* 0x000fc6000f8010ff */
[----:B------:R-:W-:Y:S01]  /*0e20*/  @!P1 IMAD.MOV R5, RZ, RZ, -R5 ;  /* 0x000000ffff059224 */ /* 0x000fe200078e0a05 */
[----:B------:R-:W-:Y:S02]  /*0e30*/  LEA.HI.X R175, R6, UR9, R175, 0x2, P0 ;  /* 0x0000000906af7c11 */ /* 0x000fe400080f14af */
[----:B------:R-:W-:-:S05]  /*0e40*/  @!P2 LOP3.LUT R5, RZ, R9, RZ, 0x33, !PT ;  /* 0x00000009ff05a212 */ /* 0x000fca00078e33ff */
[----:B------:R-:W-:-:S05]  /*0e50*/  IMAD.WIDE R16, R5, 0x4, R174 ;  /* 0x0000000405107825 */ /* 0x000fca00078e02ae */
[----:B------:R-:W2:Y:S01]  /*0e60*/  LDG.E R12, desc[UR16][R16.64] ;  /* 0x00000010100c7981 */ /* 0x000ea2000c1e1900 */
[----:B-1----:R-:W-:Y:S01]  /*0e70*/  IABS R6, R4 ;  /* 0x0000000400067213 */ /* 0x002fe20000000000 */
[----:B------:R-:W-:Y:S02]  /*0e80*/  IMAD.MOV R5, RZ, RZ, -R5 ;  /* 0x000000ffff057224 */ /* 0x000fe400078e0a05 */
[----:B----4-:R-:W-:Y:S01]  /*0e90*/  IMAD.U32 R116, RZ, RZ, UR12 ;  /* 0x0000000cff747e24 */ /* 0x010fe2000f8e00ff */
        /* <DEDUP_REMOVED lines=23> */
[----:B---3--:R-:W-:-:S05]  /*1010*/  MOV R6, UR10 ;  /* 0x0000000a00067c02 */ /* 0x008fca0008000f00 */
[----:B------:R-:W-:-:S06]  /*1020*/  @P2 IADD3 R8, PT, PT, R8, 0x1, RZ ;  /* 0x0000000108082810 */ /* 0x000fcc0007ffe0ff */
[----:B------:R-:W-:Y:S02]  /*1030*/  @!P0 IADD3 R8, PT, PT, -R8, RZ, RZ ;  /* 0x000000ff08088210 */ /* 0x000fe40007ffe1ff */
        /* <DEDUP_REMOVED lines=20> */
[----:B------:R-:W-:Y:S02]  /*1180*/  IMAD.IADD R13, R13, 0x1, R5 ;  /* 0x000000010d0d7824 */ /* 0x000fe400078e0205 */
[C---:B-1----:R-:W-:Y:S02]  /*1190*/  IMAD R5, R0.reuse, UR4, RZ ;  /* 0x0000000400057c24 */ /* 0x042fe4000f8e02ff */
[----:B------:R-:W-:Y:S02]  /*11a0*/  IMAD R9, R0, UR6, RZ ;  /* 0x0000000600097c24 */ /* 0x000fe4000f8e02ff */
[----:B------:R-:W-:-:S04]  /*11b0*/  IMAD.WIDE.U32 R22, R8, UR4, R14 ;  /* 0x0000000408167c25 */ /* 0x000fc8000f8e000e */
[C---:B------:R-:W-:Y:S02]  /*11c0*/  IMAD R5, R8.reuse, UR5, R5 ;  /* 0x0000000508057c24 */ /* 0x040fe4000f8e0205 */
[C---:B------:R-:W-:Y:S02]  /*11d0*/  IMAD R9, R8.reuse, UR7, R9 ;  /* 0x0000000708097c24 */ /* 0x040fe4000f8e0209 */
[----:B------:R-:W-:Y:S01]  /*11e0*/  IMAD.WIDE.U32 R14, R8, UR6, R12 ;  /* 0x00000006080e7c25 */ /* 0x000fe2000f8e000c */
[----:B------:R-:W-:-:S04]  /*11f0*/  IADD3 R17, PT, PT, R23, R5, RZ ;  /* 0x0000000517117210 */ /* 0x000fc80007ffe0ff */
[----:B------:R-:W-:Y:S01]  /*1200*/  IADD3 R0, PT, PT, R15, R9, RZ ;  /* 0x000000090f007210 */ /* 0x000fe20007ffe0ff */
[----:B------:R-:W-:Y:S06]  /*1210*/  BRA `(.L_x_2239) ;  /* 0x0000000400647947 */ /* 0x000fec0003800000 */
.L_x_2238:
[----:B------:R-:W-:-:S13]  /*1220*/  ISETP.NE.AND P0, PT, R5, -0x1, PT ;  /* 0xffffffff0500780c */ /* 0x000fda0003f05270 */
        /* <DEDUP_REMOVED lines=13> */
[----:B------:R-:W-:Y:S05]  /*1300*/  BRA `(.L_x_2241) ;  /* 0x0000000000187947 */ /* 0x000fea0003800000 */
.L_x_2240:
[----:B------:R-:W2:Y:S01]  /*1310*/  LDC.64 R116, c[0x0][0x3b8] ;  /* 0x0000ee00ff747b82 */ /* 0x000ea20000000a00 */
[----:B------:R-:W-:-:S05]  /*1320*/  IADD3 R6, PT, PT, R0, R5, RZ ;  /* 0x0000000500067210 */ /* 0x000fca0007ffe0ff */
[C---:B--2---:R-:W-:Y:S02]  /*1330*/  IMAD R17, R6.reuse, R117, RZ ;  /* 0x0000007506117224 */ /* 0x044fe400078e02ff */
[----:B------:R-:W-:-:S05]  /*1340*/  IMAD.WIDE.U32 R6, R6, R116, RZ ;  /* 0x0000007406067225 */ /* 0x000fca00078e00ff */
[----:B------:R-:W-:Y:S02]  /*1350*/  IADD3 R17, PT, PT, R7, R17, RZ ;  /* 0x0000001107117210 */ /* 0x000fe40007ffe0ff */
[----:B------:R-:W-:Y:S02]  /*1360*/  MOV R16, R6 ;  /* 0x0000000600107202 */ /* 0x000fe40000000f00 */
.L_x_2241:
        /* <DEDUP_REMOVED lines=14> */
.L_x_2242:
[----:B------:R-:W2:Y:S01]  /*1450*/  LDC.64 R6, c[0x0][0x3c0] ;  /* 0x0000f000ff067b82 */ /* 0x000ea20000000a00 */
[----:B------:R-:W-:-:S05]  /*1460*/  IADD3 R5, PT, PT, R0, R5, RZ ;  /* 0x0000000500057210 */ /* 0x000fca0007ffe0ff */
[C---:B--2---:R-:W-:Y:S02]  /*1470*/  IMAD R21, R5.reuse, R7, RZ ;  /* 0x0000000705157224 */ /* 0x044fe400078e02ff */
[----:B-----5:R-:W-:-:S05]  /*1480*/  IMAD.WIDE.U32 R4, R5, R6, RZ ;  /* 0x0000000605047225 */ /* 0x020fca00078e00ff */
[----:B------:R-:W-:Y:S02]  /*1490*/  IADD3 R21, PT, PT, R5, R21, RZ ;  /* 0x0000001505157210 */ /* 0x000fe40007ffe0ff */
[----:B------:R-:W-:-:S07]  /*14a0*/  MOV R20, R4 ;  /* 0x0000000400147202 */ /* 0x000fce0000000f00 */
.L_x_2243:
[----:B------:R-:W2:Y:S01]  /*14b0*/  LDC R0, c[0x0][0x3e8] ;  /* 0x0000fa00ff007b82 */ /* 0x000ea20000000800 */
[----:B------:R-:W-:Y:S02]  /*14c0*/  LEA R11, R3, 0xffffff80, 0x7 ;  /* 0xffffff80030b7811 */ /* 0x000fe400078e38ff */
[----:B------:R-:W-:-:S03]  /*14d0*/  CS2R R174, SRZ ;  /* 0x0000000000ae7805 */ /* 0x000fc6000001ff00 */
[----:B------:R-:W-:-:S04]  /*14e0*/  IMAD.WIDE.U32 R20, R11, R6, R20 ;  /* 0x000000060b147225 */ /* 0x000fc800078e0014 */
[----:B------:R-:W-:Y:S01]  /*14f0*/  IMAD.WIDE.U32 R16, R11, R116, R16 ;  /* 0x000000740b107225 */ /* 0x000fe200078e0010 */
[----:B--2---:R-:W-:-:S04]  /*1500*/  IABS R4, R0 ;  /* 0x0000000000047213 */ /* 0x004fc80000000000 */
        /* <DEDUP_REMOVED lines=42> */
.L_x_2239:
[----:B------:R-:W-:Y:S01]  /*17b0*/  ISETP.NE.AND P1, PT, R10, -0x1, PT ;  /* 0xffffffff0a00780c */ /* 0x000fe20003f25270 */
[----:B------:R-:W-:Y:S01]  /*17c0*/  IMAD.IADD R161, R137, 0x1, -R172 ;  /* 0x0000000189a17824 */ /* 0x000fe200078e0aac */
[----:B------:R-:W-:Y:S01]  /*17d0*/  SHF.R.U32.HI R132, RZ, 0x2, R168 ;  /* 0x00000002ff847819 */ /* 0x000fe200000116a8 */
[----:B------:R-:W1:Y:S01]  /*17e0*/  LDCU.64 UR4, c[0x0][0x3c8] ;  /* 0x00007900ff0477ac */ /* 0x000e620008000a00 */
[----:B------:R-:W-:Y:S01]  /*17f0*/  IMAD.SHL.U32 R170, R168, 0x8, RZ ;  /* 0x00000008a8aa7824 */ /* 0x000fe200078e00ff */
[----:B------:R-:W2:Y:S01]  /*1800*/  S2UR UR6, SR_CgaCtaId ;  /* 0x00000000000679c3 */ /* 0x000ea20000008800 */
[CC--:B------:R-:W-:Y:S01]  /*1810*/  ISETP.GE.AND P0, PT, R132.reuse, R161.reuse, PT ;  /* 0x000000a18400720c */ /* 0x0c0fe20003f06270 */
[----:B------:R-:W-:Y:S01]  /*1820*/  VIADD R16, R132, 0x20 ;  /* 0x0000002084107836 */ /* 0x000fe20000000000 */
[----:B------:R-:W-:Y:S01]  /*1830*/  LOP3.LUT R169, R168, 0x18, RZ, 0xc0, !PT ;  /* 0x00000018a8a97812 */ /* 0x000fe200078ec0ff */
[----:B------:R-:W-:Y:S01]  /*1840*/  IMAD.MOV.U32 R133, RZ, RZ, RZ ;  /* 0x000000ffff857224 */ /* 0x000fe200078e00ff */
[----:B------:R-:W-:Y:S01]  /*1850*/  LOP3.LUT R15, R170, 0x18, RZ, 0xc0, !PT ;  /* 0x00000018aa0f7812 */ /* 0x000fe200078ec0ff */
[----:B------:R-:W-:Y:S01]  /*1860*/  IMAD.SHL.U32 R135, R168, 0x4, RZ ;  /* 0x00000004a8877824 */ /* 0x000fe200078e00ff */
[----:B------:R-:W-:Y:S01]  /*1870*/  ISETP.GE.AND P2, PT, R16, R161, PT ;  /* 0x000000a11000720c */ /* 0x000fe20003f46270 */
[----:B------:R-:W3:Y:S01]  /*1880*/  @P1 LDC.64 R4, c[0x0][0x3b0] ;  /* 0x0000ec00ff041b82 */ /* 0x000ee20000000a00 */
[----:B------:R-:W-:Y:S01]  /*1890*/  IMAD.WIDE.U32 R28, R29, 0x40, R132 ;  /* 0x000000401d1c7825 */ /* 0x000fe200078e0084 */
[----:B------:R-:W-:-:S03]  /*18a0*/  SHF.R.U32.HI R118, RZ, 0x1, R168 ;  /* 0x00000001ff767819 */ /* 0x000fc600000116a8 */
[----:B------:R-:W-:-:S03]  /*18b0*/  VIADD R133, R3, 0xffffffff ;  /* 0xffffffff03857836 */ /* 0x000fc60000000000 */
[----:B------:R-:W4:Y:S08]  /*18c0*/  @!P1 LDC.64 R8, c[0x0][0x398] ;  /* 0x0000e600ff089b82 */ /* 0x000f300000000a00 */
[----:B------:R-:W5:Y:S01]  /*18d0*/  @!P0 LDC.64 R12, c[0x0][0x3b0] ;  /* 0x0000ec00ff0c8b82 */ /* 0x000f620000000a00 */
[----:B---3--:R-:W-:Y:S01]  /*18e0*/  @P1 IMAD.WIDE.U32 R18, R10, R4, RZ ;  /* 0x000000040a121225 */ /* 0x008fe200078e00ff */
[----:B------:R-:W-:-:S05]  /*18f0*/  SHF.R.S32.HI R4, RZ, 0x1f, R171 ;  /* 0x0000001fff047819 */ /* 0x000fca00000114ab */
[----:B-1----:R-:W-:Y:S02]  /*1900*/  IMAD R4, R4, UR4, RZ ;  /* 0x0000000404047c24 */ /* 0x002fe4000f8e02ff */
[----:B----4-:R-:W-:-:S04]  /*1910*/  @!P1 IMAD.WIDE.U32 R26, R173, R8, RZ ;  /* 0x00000008ad1a9225 */ /* 0x010fc800078e00ff */
[----:B------:R-:W-:Y:S02]  /*1920*/  @P1 IMAD.MOV.U32 R26, RZ, RZ, R18 ;  /* 0x000000ffff1a1224 */ /* 0x000fe400078e0012 */
[----:B------:R-:W-:Y:S02]  /*1930*/  @!P1 IMAD R9, R173, R9, R27 ;  /* 0x00000009ad099224 */ /* 0x000fe400078e021b */
[----:B------:R-:W-:Y:S01]  /*1940*/  @P1 IMAD R9, R10, R5, R19 ;  /* 0x000000050a091224 */ /* 0x000fe200078e0213 */
[----:B------:R-:W-:Y:S01]  /*1950*/  IADD3 R26, P1, PT, R15, R26, RZ ;  /* 0x0000001a0f1a7210 */ /* 0x000fe20007f3e0ff */
[----:B------:R-:W1:Y:S01]  /*1960*/  @!P2 LDC.64 R10, c[0x0][0x3b0] ;  /* 0x0000ec00ff0aab82 */ /* 0x000e620000000a00 */
[----:B------:R-:W-:Y:S02]  /*1970*/  IMAD R5, R171, UR5, R4 ;  /* 0x00000005ab057c24 */ /* 0x000fe4000f8e0204 */
[----:B-----5:R-:W-:Y:S02]  /*1980*/  @!P0 IMAD R18, R29, R12, RZ ;  /* 0x0000000c1d128224 */ /* 0x020fe400078e02ff */
[----:B------:R-:W-:Y:S01]  /*1990*/  IMAD.X R27, RZ, RZ, R9, P1 ;  /* 0x000000ffff1b7224 */ /* 0x000fe200008e0609 */
[C---:B------:R-:W-:Y:S01]  /*19a0*/  @!P2 IADD3 R20, P1, PT, R28.reuse, 0x20, RZ ;  /* 0x000000201c14a810 */ /* 0x040fe20007f3e0ff */
[----:B------:R-:W-:Y:S01]  /*19b0*/  @!P0 IMAD R13, R28, R13, R18 ;  /* 0x0000000d1c0d8224 */ /* 0x000fe200078e0212 */
[----:B------:R-:W3:Y:S01]  /*19c0*/  @!P2 LDC.64 R8, c[0x0][0x380] ;  /* 0x0000e000ff08ab82 */ /* 0x000ee20000000a00 */
[----:B------:R-:W-:Y:S01]  /*19d0*/  IMAD.WIDE.U32 R26, R171, UR4, R26 ;  /* 0x00000004ab1a7c25 */ /* 0x000fe2000f8e001a */
[----:B------:R-:W4:Y:S03]  /*19e0*/  LDCU.64 UR4, c[0x0][0x388] ;  /* 0x00007100ff0477ac */ /* 0x000f260008000a00 */
[----:B------:R-:W-:-:S02]  /*19f0*/  IMAD.IADD R27, R27, 0x1, R5 ;  /* 0x000000011b1b7824 */ /* 0x000fc400078e0205 */
[----:B------:R-:W-:Y:S01]  /*1a00*/  @!P2 IMAD.X R21, RZ, RZ, R29, P1 ;  /* 0x000000ffff15a224 */ /* 0x000fe200008e061d */
[----:B------:R-:W5:Y:S01]  /*1a10*/  @!P0 LDC.64 R4, c[0x0][0x380] ;  /* 0x0000e000ff048b82 */ /* 0x000f620000000a00 */
[----:B------:R-:W-:Y:S01]  /*1a20*/  IADD3 R22, P1, PT, R15, R22, RZ ;  /* 0x000000160f167210 */ /* 0x000fe20007f3e0ff */
[--C-:B------:R-:W-:Y:S02]  /*1a30*/  @!P2 IMAD.MOV.U32 R24, RZ, RZ, R26.reuse ;  /* 0x000000ffff18a224 */ /* 0x100fe400078e001a */
[--C-:B------:R-:W-:Y:S02]  /*1a40*/  @!P2 IMAD.MOV.U32 R25, RZ, RZ, R27.reuse ;  /* 0x000000ffff19a224 */ /* 0x100fe400078e001b */
[----:B------:R-:W-:Y:S01]  /*1a50*/  @!P0 IMAD.WIDE.U32 R18, R28, R12, R26 ;  /* 0x0000000c1c128225 */ /* 0x000fe200078e001a */
[----:B------:R-:W-:-:S03]  /*1a60*/  LOP3.LUT R12, R170, 0xd8, RZ, 0xc0, !PT ;  /* 0x000000d8aa0c7812 */ /* 0x000fc600078ec0ff */
[-C--:B-1----:R-:W-:Y:S02]  /*1a70*/  @!P2 IMAD R21, R21, R10.reuse, RZ ;  /* 0x0000000a1515a224 */ /* 0x082fe400078e02ff */
[----:B------:R-:W-:Y:S01]  /*1a80*/  IMAD.X R23, RZ, RZ, R17, P1 ;  /* 0x000000ffff177224 */ /* 0x000fe200008e0611 */
[----:B------:R-:W-:Y:S01]  /*1a90*/  LOP3.LUT R17, R170, 0x1f20, RZ, 0xc0, !PT ;  /* 0x00001f20aa117812 */ /* 0x000fe200078ec0ff */
[C---:B------:R-:W-:Y:S02]  /*1aa0*/  @!P2 IMAD R11, R20.reuse, R11, R21 ;  /* 0x0000000b140ba224 */ /* 0x040fe400078e0215 */
[----:B------:R-:W-:Y:S01]  /*1ab0*/  @!P2 IMAD.WIDE.U32 R20, R20, R10, R24 ;  /* 0x0000000a1414a225 */ /* 0x000fe200078e0018 */
[----:B------:R-:W-:-:S03]  /*1ac0*/  LOP3.LUT R10, R12, R169, RZ, 0x3c, !PT ;  /* 0x000000a90c0a7212 */ /* 0x000fc600078e3cff */
[----:B------:R-:W-:Y:S01]  /*1ad0*/  IMAD.WIDE.U32 R22, R132, R116, R22 ;  /* 0x0000007484167225 */ /* 0x000fe200078e0016 */
[----:B------:R-:W-:-:S03]  /*1ae0*/  LOP3.LUT R10, R17, R10, RZ, 0xfc, !PT ;  /* 0x0000000a110a7212 */ /* 0x000fc600078efcff */
[----:B------:R-:W-:Y:S01]  /*1af0*/  @!P0 IMAD.IADD R13, R19, 0x1, R13 ;  /* 0x00000001130d8824 */ /* 0x000fe200078e020d */
[----:B-----5:R-:W-:Y:S01]  /*1b00*/  @!P0 LEA R12, P1, R18, R4, 0x1 ;  /* 0x00000004120c8211 */ /* 0x020fe200078208ff */
[----:B------:R-:W-:Y:S01]  /*1b10*/  IMAD R163, R132, R117, R23 ;  /* 0x0000007584a37224 */ /* 0x000fe200078e0217 */
[----:B----4-:R-:W-:Y:S01]  /*1b20*/  LEA R164, P3, R22, UR4, 0x1 ;  /* 0x0000000416a47c11 */ /* 0x010fe2000f8608ff */
[----:B------:R-:W-:Y:S01]  /*1b30*/  @!P2 IMAD.IADD R4, R21, 0x1, R11 ;  /* 0x000000011504a824 */ /* 0x000fe200078e020b */
[----:B------:R-:W-:Y:S01]  /*1b40*/  @!P0 LEA.HI.X R13, R18, R5, R13, 0x1, P1 ;  /* 0x00000005120d8211 */ /* 0x000fe200008f0c0d */
[----:B------:R-:W-:Y:S01]  /*1b50*/  IMAD.SHL.U32 R5, R133, 0x80, RZ ;  /* 0x0000008085057824 */ /* 0x000fe200078e00ff */
[----:B------:R-:W-:Y:S01]  /*1b60*/  LEA.HI.X R163, R22, UR5, R163, 0x1, P3 ;  /* 0x0000000516a37c11 */ /* 0x000fe200098f0ca3 */
[----:B------:R-:W-:Y:S01]  /*1b70*/  UMOV UR5, 0x400 ;  /* 0x0000040000057882 */ /* 0x000fe20000000000 */
[----:B---3--:R-:W-:Y:S01]  /*1b80*/  @!P2 LEA R22, P1, R20, R8, 0x1 ;  /* 0x000000081416a211 */ /* 0x008fe200078208ff */
[----:B------:R-:W-:Y:S01]  /*1b90*/  IMAD.IADD R11, R2, 0x1, -R5 ;  /* 0x00000001020b7824 */ /* 0x000fe200078e0a05 */
[----:B--2---:R-:W-:Y:S01]  /*1ba0*/  ULEA UR5, UR6, UR5, 0x18 ;  /* 0x0000000506057291 */ /* 0x004fe2000f8ec0ff */
[----:B------:R-:W-:Y:S01]  /*1bb0*/  VIADD R18, R132, 0x60 ;  /* 0x0000006084127836 */ /* 0x000fe20000000000 */
[----:B------:R-:W-:Y:S01]  /*1bc0*/  @!P2 LEA.HI.X R23, R20, R9, R4, 0x1, P1 ;  /* 0x000000091417a211 */ /* 0x000fe200008f0c04 */
[----:B------:R-:W-:Y:S01]  /*1bd0*/  VIADD R4, R132, 0x40 ;  /* 0x0000004084047836 */ /* 0x000fe20000000000 */
[-C--:B------:R-:W-:Y:S01]  /*1be0*/  ISETP.GE.AND P5, PT, R16, R11.reuse, PT ;  /* 0x0000000b1000720c */ /* 0x080fe20003fa6270 */
[----:B------:R-:W-:Y:S01]  /*1bf0*/  IMAD.SHL.U32 R8, R116, 0x20, RZ ;  /* 0x0000002074087824 */ /* 0x000fe200078e00ff */
[-C--:B------:R-:W-:Y:S01]  /*1c00*/  ISETP.GE.AND P6, PT, R132, R11.reuse, PT ;  /* 0x0000000b8400720c */ /* 0x080fe20003fc6270 */
[----:B------:R-:W1:Y:S01]  /*1c10*/  LDCU.64 UR6, c[0x0][0x390] ;  /* 0x00007200ff0677ac */ /* 0x000e620008000a00 */
[----:B------:R-:W-:-:S02]  /*1c20*/  ISETP.GE.AND P3, PT, R18, R11, PT ;  /* 0x0000000b1200720c */ /* 0x000fc40003f66270 */
[----:B------:R-:W-:Y:S02]  /*1c30*/  LEA R119, R10, UR5, 0x1 ;  /* 0x000000050a777c11 */ /* 0x000fe4000f8e08ff */
[----:B------:R-:W-:Y:S02]  /*1c40*/  ISETP.GE.AND P4, PT, R4, R11, PT ;  /* 0x0000000b0400720c */ /* 0x000fe40003f86270 */
[----:B------:R-:W-:Y:S01]  /*1c50*/  SHF.L.U64.HI R9, R116, 0x5, R117 ;  /* 0x0000000574097819 */ /* 0x000fe20000010275 */
[----:B------:R-:W-:Y:S01]  /*1c60*/  @!PT LDS RZ, [RZ] ;  /* 0x00000000fffff984 */ /* 0x000fe20000000800 */
[----:B------:R-:W-:Y:S01]  /*1c70*/  @!PT LDS RZ, [RZ] ;  /* 0x00000000fffff984 */ /* 0x000fe20000000800 */
[----:B------:R-:W-:Y:S01]  /*1c80*/  @!PT LDS RZ, [RZ] ;  /* 0x00000000fffff984 */ /* 0x000fe20000000800 */
[----:B------:R-:W-:Y:S01]  /*1c90*/  @!P0 LDGSTS.E.BYPASS.LTC128B.128 [R119], desc[UR16][R12.64] ;  /* 0x000000000c778fae */ /* 0x000fe2000b981a10 */
[----:B------:R-:W-:-:S03]  /*1ca0*/  IADD3 R14, P1, PT, R15, R14, RZ ;  /* 0x0000000e0f0e7210 */ /* 0x000fc60007f3e0ff */
[----:B------:R-:W-:Y:S02]  /*1cb0*/  @!P0 LDGSTS.E.BYPASS.LTC128B.128 [R119+0x1000], desc[UR16][R12.64+0x40] ;  /* 0x010000400c778fae */ /* 0x000fe4000b981a10 */
[----:B------:R-:W-:Y:S02]  /*1cc0*/  @!P3 IMAD.MOV.U32 R165, RZ, RZ, R163 ;  /* 0x000000ffffa5b224 */ /* 0x000fe400078e00a3 */
[----:B------:R2:W-:Y:S01]  /*1cd0*/  @!P0 LDGSTS.E.BYPASS.LTC128B.128 [R119+0x2000], desc[UR16][R12.64+0x80] ;  /* 0x020000800c778fae */ /* 0x0005e2000b981a10 */
[----:B------:R-:W-:Y:S01]  /*1ce0*/  @!P5 LEA R20, P0, R8, R164, 0x1 ;  /* 0x000000a40814d211 */ /* 0x000fe200078008ff */
[----:B------:R-:W-:Y:S02]  /*1cf0*/  @!P3 IMAD.WIDE.U32 R24, R116, 0xc0, R164 ;  /* 0x000000c07418b825 */ /* 0x000fe400078e00a4 */
[----:B------:R-:W-:Y:S01]  /*1d00*/  @!P2 LDGSTS.E.BYPASS.LTC128B.128 [R119+0x800], desc[UR16][R22.64] ;  /* 0x008000001677afae */ /* 0x000fe2000b981a10 */
[----:B------:R-:W-:Y:S01]  /*1d10*/  @!P5 LEA.HI.X R21, R8, R163, R9, 0x1, P0 ;  /* 0x000000a30815d211 */ /* 0x000fe200000f0c09 */
[----:B------:R-:W-:Y:S01]  /*1d20*/  @!P3 IMAD R8, R117, 0xc0, RZ ;  /* 0x000000c07508b824 */ /* 0x000fe200078e02ff */
[----:B------:R-:W-:Y:S01]  /*1d30*/  SHF.L.U64.HI R9, R6, 0x5, R7 ;  /* 0x0000000506097819 */ /* 0x000fe20000010207 */
[----:B------:R-:W-:Y:S01]  /*1d40*/  @!P2 LDGSTS.E.BYPASS.LTC128B.128 [R119+0x1800], desc[UR16][R22.64+0x40] ;  /* 0x018000401677afae */ /* 0x000fe2000b981a10 */
[----:B------:R-:W-:-:S02]  /*1d50*/  IMAD.X R15, RZ, RZ, R0, P1 ;  /* 0x000000ffff0f7224 */ /* 0x000fc400008e0600 */
[----:B------:R-:W-:Y:S01]  /*1d60*/  @!P3 IMAD.IADD R25, R25, 0x1, R8 ;  /* 0x000000011919b824 */ /* 0x000fe200078e0208 */
[----:B------:R-:W-:Y:S01]  /*1d70*/  @!P2 LDGSTS.E.BYPASS.LTC128B.128 [R119+0x2800], desc[UR16][R22.64+0x80] ;  /* 0x028000801677afae */ /* 0x000fe2000b981a10 */
[----:B------:R-:W-:Y:S01]  /*1d80*/  ISETP.GE.AND P2, PT, R16, R11, PT ;  /* 0x0000000b1000720c */ /* 0x000fe20003f46270 */
[----:B------:R-:W-:Y:S01]  /*1d90*/  IMAD.WIDE.U32 R14, R132, R6, R14 ;  /* 0x00000006840e7225 */ /* 0x000fe200078e000e */
[----:B------:R-:W-:-:S03]  /*1da0*/  @!P4 LEA R16, P0, R116, R164, 0x7 ;  /* 0x000000a47410c211 */ /* 0x000fc600078038ff */
[----:B------:R-:W-:Y:S01]  /*1db0*/  IMAD.SHL.U32 R8, R168, 0x20, RZ ;  /* 0x00000020a8087824 */ /* 0x000fe200078e00ff */
[----:B------:R-:W-:Y:S01]  /*1dc0*/  @!P4 LEA.HI.X R17, R116, R163, R117, 0x7, P0 ;  /* 0x000000a37411c211 */ /* 0x000fe200000f3c75 */
[----:B------:R-:W-:Y:S01]  /*1dd0*/  IMAD R166, R132, R7, R15 ;  /* 0x0000000784a67224 */ /* 0x000fe200078e020f */
[----:B------:R-:W-:Y:S01]  /*1de0*/  ISETP.GE.AND P0, PT, R18, R11, PT ;  /* 0x0000000b1200720c */ /* 0x000fe20003f06270 */
[----:B------:R-:W-:Y:S01]  /*1df0*/  IMAD.SHL.U32 R0, R168, 0x10, RZ ;  /* 0x00000010a8007824 */ /* 0x000fe200078e00ff */
[----:B-1----:R-:W-:Y:S02]  /*1e00*/  LEA R167, P1, R14, UR6, 0x1 ;  /* 0x000000060ea77c11 */ /* 0x002fe4000f8208ff */
[----:B------:R-:W-:Y:S01]  /*1e10*/  LOP3.LUT R10, R8, 0xc0, RZ, 0xc0, !PT ;  /* 0x000000c0080a7812 */ /* 0x000fe200078ec0ff */
[----:B--2---:R-:W-:Y:S01]  /*1e20*/  @!P6 IMAD.MOV.U32 R12, RZ, RZ, R164 ;  /* 0x000000ffff0ce224 */ /* 0x004fe200078e00a4 */
[----:B------:R-:W-:Y:S01]  /*1e30*/  LEA.HI.X R166, R14, UR7, R166, 0x1, P1 ;  /* 0x000000070ea67c11 */ /* 0x000fe200088f0ca6 */
[----:B------:R-:W-:Y:S01]  /*1e40*/  @!P6 IMAD.MOV.U32 R13, RZ, RZ, R163 ;  /* 0x000000ffff0de224 */ /* 0x000fe200078e00a3 */
[----:B------:R-:W-:Y:S01]  /*1e50*/  LOP3.LUT R135, R10, 0x18, R135, 0xf8, !PT ;  /* 0x000000180a877812 */ /* 0x000fe200078ef887 */
[----:B------:R-:W-:Y:S01]  /*1e60*/  IMAD.SHL.U32 R10, R6, 0x20, RZ ;  /* 0x00000020060a7824 */ /* 0x000fe200078e00ff */
[----:B------:R-:W-:-:S02]  /*1e70*/  LOP3.LUT R159, R0, 0x100, RZ, 0xc0, !PT ;  /* 0x00000100009f7812 */ /* 0x000fc400078ec0ff */
[----:B------:R-:W-:Y:S01]  /*1e80*/  @!P6 LDGSTS.E.BYPASS.LTC128B.128 [R119+0x3000], desc[UR16][R12.64] ;  /* 0x030000000c77efae */ /* 0x000fe2000b981a10 */
[----:B------:R-:W-:Y:S01]  /*1e90*/  @!P0 IMAD.MOV.U32 R14, RZ, RZ, R167 ;  /* 0x000000ffff0e8224 */ /* 0x000fe200078e00a7 */
[----:B------:R-:W-:Y:S01]  /*1ea0*/  LOP3.LUT R159, R159, 0x20, R8, 0xf8, !PT ;  /* 0x000000209f9f7812 */ /* 0x000fe200078ef808 */
[----:B------:R-:W-:Y:S01]  /*1eb0*/  @!P0 IMAD.MOV.U32 R15, RZ, RZ, R166 ;  /* 0x000000ffff0f8224 */ /* 0x000fe200078e00a6 */
[----:B------:R-:W-:Y:S01]  /*1ec0*/  @!P6 LDGSTS.E.BYPASS.LTC128B.128 [R119+0x5000], desc[UR16][R12.64+0x40] ;  /* 0x050000400c77efae */ /* 0x000fe2000b981a10 */
[----:B------:R-:W-:Y:S02]  /*1ed0*/  LOP3.LUT R160, R0, 0x3e00, RZ, 0xc0, !PT ;  /* 0x00003e0000a07812 */ /* 0x000fe400078ec0ff */
[----:B------:R-:W-:Y:S01]  /*1ee0*/  LOP3.LUT R0, R8, 0x120, RZ, 0xc0, !PT ;  /* 0x0000012008007812 */ /* 0x000fe200078ec0ff */
[----:B------:R1:W-:Y:S01]  /*1ef0*/  @!P6 LDGSTS.E.BYPASS.LTC128B.128 [R119+0x7000], desc[UR16][R12.64+0x80] ;  /* 0x070000800c77efae */ /* 0x0003e2000b981a10 */
[----:B------:R-:W-:-:S03]  /*1f00*/  LOP3.LUT R132, R132, 0x7, RZ, 0xc0, !PT ;  /* 0x0000000784847812 */ /* 0x000fc600078ec0ff */
[----:B------:R-:W-:Y:S04]  /*1f10*/  @!P5 LDGSTS.E.BYPASS.LTC128B.128 [R119+0x3800], desc[UR16][R20.64] ;  /* 0x038000001477dfae */ /* 0x000fe8000b981a10 */
[----:B------:R-:W-:Y:S04]  /*1f20*/  @!P5 LDGSTS.E.BYPASS.LTC128B.128 [R119+0x5800], desc[UR16][R20.64+0x40] ;  /* 0x058000401477dfae */ /* 0x000fe8000b981a10 */
[----:B------:R-:W-:Y:S04]  /*1f30*/  @!P5 LDGSTS.E.BYPASS.LTC128B.128 [R119+0x7800], desc[UR16][R20.64+0x80] ;  /* 0x078000801477dfae */ /* 0x000fe8000b981a10 */
[----:B------:R-:W-:Y:S04]  /*1f40*/  @!P4 LDGSTS.E.BYPASS.LTC128B.128 [R119+0x4000], desc[UR16][R16.64] ;  /* 0x040000001077cfae */ /* 0x000fe8000b981a10 */
[----:B------:R-:W-:Y:S04]  /*1f50*/  @!P4 LDGSTS.E.BYPASS.LTC128B.128 [R119+0x6000], desc[UR16][R16.64+0x40] ;  /* 0x060000401077cfae */ /* 0x000fe8000b981a10 */
[----:B------:R2:W-:Y:S01]  /*1f60*/  @!P4 LDGSTS.E.BYPASS.LTC128B.128 [R119+0x8000], desc[UR16][R16.64+0x80] ;  /* 0x080000801077cfae */ /* 0x0005e2000b981a10 */
[----:B-1----:R-:W-:-:S03]  /*1f70*/  LOP3.LUT R12, R135, 0x8, R168, 0x78, !PT ;  /* 0x00000008870c7812 */ /* 0x002fc600078e78a8 */
[----:B------:R-:W-:Y:S01]  /*1f80*/  @!P3 LDGSTS.E.BYPASS.LTC128B.128 [R119+0x4800], desc[UR16][R24.64] ;  /* 0x048000001877bfae */ /* 0x000fe2000b981a10 */
[----:B------:R-:W-:Y:S01]  /*1f90*/  @!P0 IMAD R13, R7, 0xc0, RZ ;  /* 0x000000c0070d8824 */ /* 0x000fe200078e02ff */
[----:B------:R-:W-:Y:S02]  /*1fa0*/  LOP3.LUT R135, R135, 0x8, R118, 0x78, !PT ;  /* 0x0000000887877812 */ /* 0x000fe400078e7876 */
[----:B------:R-:W-:Y:S01]  /*1fb0*/  @!P3 LDGSTS.E.BYPASS.LTC128B.128 [R119+0x6800], desc[UR16][R24.64+0x40] ;  /* 0x068000401877bfae */ /* 0x000fe2000b981a10 */
[----:B------:R-:W-:Y:S01]  /*1fc0*/  IMAD.IADD R159, R12, 0x1, R159 ;  /* 0x000000010c9f7824 */ /* 0x000fe200078e029f */
[----:B------:R-:W-:Y:S02]  /*1fd0*/  IADD3 R160, PT, PT, R135, R0, R160 ;  /* 0x0000000087a07210 */ /* 0x000fe40007ffe0a0 */
[----:B------:R1:W-:Y:S01]  /*1fe0*/  @!P3 LDGSTS.E.BYPASS.LTC128B.128 [R119+0x8800], desc[UR16][R24.64+0x80] ;  /* 0x088000801877bfae */ /* 0x0003e2000b981a10 */
[----:B------:R-:W-:Y:S01]  /*1ff0*/  ISETP.GE.AND P3, PT, R4, R11, PT ;  /* 0x0000000b0400720c */ /* 0x000fe20003f66270 */
[----:B------:R-:W-:Y:S01]  /*2000*/  IMAD.MOV.U32 R4, RZ, RZ, 0x20 ;  /* 0x00000020ff047424 */ /* 0x000fe200078e00ff */
[----:B------:R-:W-:Y:S01]  /*2010*/  LEA R160, R160, UR5, 0x1 ;  /* 0x00000005a0a07c11 */ /* 0x000fe2000f8e08ff */
[----:B------:R-:W0:Y:S01]  /*2020*/  LDGDEPBAR ;  /* 0x00000000000079af */ /* 0x000e220000000000 */
[----:B------:R-:W-:Y:S01]  /*2030*/  LEA R159, R159, UR5, 0x1 ;  /* 0x000000059f9f7c11 */ /* 0x000fe2000f8e08ff */
[----:B--2---:R-:W-:Y:S01]  /*2040*/  @!P0 IMAD.WIDE.U32 R16, R6, 0xc0, R14 ;  /* 0x000000c006108825 */ /* 0x004fe200078e000e */
[----:B------:R-:W-:-:S03]  /*2050*/  @!P2 LEA R14, P1, R10, R167, 0x1 ;  /* 0x000000a70a0ea211 */ /* 0x000fc600078208ff */
[----:B------:R-:W-:Y:S01]  /*2060*/  @!P0 IMAD.IADD R13, R17, 0x1, R13 ;  /* 0x00000001110d8824 */ /* 0x000fe200078e020d */
[-C--:B------:R-:W-:Y:S01]  /*2070*/  @!P2 LEA.HI.X R15, R10, R166.reuse, R9, 0x1, P1 ;  /* 0x000000a60a0fa211 */ /* 0x080fe200008f0c09 */
[----:B------:R-:W-:Y:S02]  /*2080*/  @!P0 IMAD.MOV.U32 R12, RZ, RZ, R16 ;  /* 0x000000ffff0c8224 */ /* 0x000fe400078e0010 */
[C---:B------:R-:W-:Y:S01]  /*2090*/  @!P3 LEA R10, P1, R6.reuse, R167, 0x7 ;  /* 0x000000a7060ab211 */ /* 0x040fe200078238ff */
[----:B------:R-:W-:Y:S02]  /*20a0*/  @!P6 IMAD.MOV.U32 R16, RZ, RZ, R167 ;  /* 0x000000ffff10e224 */ /* 0x000fe400078e00a7 */
[----:B------:R-:W-:Y:S01]  /*20b0*/  @!P6 IMAD.MOV.U32 R17, RZ, RZ, R166 ;  /* 0x000000ffff11e224 */ /* 0x000fe200078e00a6 */
        /* <DEDUP_REMOVED lines=42> */
[----:B------:R-:W-:Y:S01]  /*2360*/  ISETP.GT.AND P0, PT, R133, R162, PT ;  /* 0x000000a28500720c */ /* 0x000fe20003f04270 */
[----:B------:R-:W5:Y:S02]  /*2370*/  LDSM.16.M88.4 R32, [R159+0x3400] ;  /* 0x003400009f20783b */ /* 0x000f640000000200 */
[--C-:B------:R-:W-:Y:S02]  /*2380*/  IMAD.IADD R158, R160, 0x1, R4.reuse ;  /* 0x00000001a09e7824 */ /* 0x100fe400078e0204 */
[----:B-1----:R-:W1:Y:S01]  /*2390*/  LDSM.16.M88.4 R24, [R159+0x3800] ;  /* 0x003800009f18783b */ /* 0x002e620000000200 */
[----:B------:R-:W-:-:S03]  /*23a0*/  IMAD.IADD R156, R159, 0x1, R4 ;  /* 0x000000019f9c7824 */ /* 0x000fc600078e0204 */
[----:B------:R-:W4:Y:S04]  /*23b0*/  LDSM.16.M88.4 R40, [R159+0x3000] ;  /* 0x003000009f28783b */ /* 0x000f280000000200 */
[----:B--2---:R-:W2:Y:S04]  /*23c0*/  LDSM.16.M88.4 R16, [R159+0x3c00] ;  /* 0x003c00009f10783b */ /* 0x004ea80000000200 */
[----:B---3--:R-:W3:Y:S04]  /*23d0*/  LDSM.16.M88.4 R8, [R159+0x4000] ;  /* 0x004000009f08783b */ /* 0x008ee80000000200 */
[----:B------:R-:W3:Y:S04]  /*23e0*/  LDSM.16.M88.4 R100, [R159+0x4400] ;  /* 0x004400009f64783b */ /* 0x000ee80000000200 */
[----:B------:R-:W3:Y:S04]  /*23f0*/  LDSM.16.M88.4 R92, [R159+0x4800] ;  /* 0x004800009f5c783b */ /* 0x000ee80000000200 */
[----:B------:R-:W3:Y:S04]  /*2400*/  LDSM.16.M88.4 R60, [R159+0x4c00] ;  /* 0x004c00009f3c783b */ /* 0x000ee80000000200 */
[----:B------:R-:W-:Y:S04]  /*2410*/  LDSM.16.M88.4 R48, [R158] ;  /* 0x000000009e30783b */ /* 0x000fe80000000200 */
[----:B------:R-:W3:Y:S04]  /*2420*/  LDSM.16.M88.4 R56, [R156+0x3400] ;  /* 0x003400009c38783b */ /* 0x000ee80000000200 */
[----:B------:R-:W3:Y:S01]  /*2430*/  LDSM.16.M88.4 R64, [R156+0x3800] ;  /* 0x003800009c40783b */ /* 0x000ee20000000200 */
[C---:B-----5:R-:W-:Y:S03]  /*2440*/  HMMA.16816.F32.BF16 R36, R84.reuse, R32, RZ ;  /* 0x000000205424723c */ /* 0x060fe600000418ff */
[----:B------:R-:W5:Y:S04]  /*2450*/  LDSM.16.M88.4 R68, [R156+0x3000] ;  /* 0x003000009c44783b */ /* 0x000f680000000200 */
[----:B------:R-:W5:Y:S01]  /*2460*/  LDSM.16.M88.4 R52, [R156+0x3c00] ;  /* 0x003c00009c34783b */ /* 0x000f620000000200 */
[C---:B-1----:R-:W-:Y:S03]  /*2470*/  HMMA.16816.F32.BF16 R28, R84.reuse, R24, RZ ;  /* 0x00000018541c723c */ /* 0x042fe600000418ff */
        /* <DEDUP_REMOVED lines=8> */
[C---:B----4-:R-:W-:Y:S03]  /*2500*/  HMMA.16816.F32.BF16 R44, R84.reuse, R40, RZ ;  /* 0x00000028542c723c */ /* 0x050fe600000418ff */
[----:B------:R-:W-:Y:S04]  /*2510*/  LDSM.16.M88.4 R80, [R158+0x2000] ;  /* 0x002000009e50783b */ /* 0x000fe80000000200 */
[----:B------:R-:W-:Y:S01]  /*2520*/  LDSM.16.M88.4 R76, [R156+0x7000] ;  /* 0x007000009c4c783b */ /* 0x000fe20000000200 */
[C---:B--2---:R-:W-:Y:S03]  /*2530*/  HMMA.16816.F32.BF16 R20, R84.reuse, R16, RZ ;  /* 0x000000105414723c */ /* 0x044fe600000418ff */
        /* <DEDUP_REMOVED lines=18> */
[C---:B-----5:R-:W-:Y:S08]  /*2660*/  HMMA.16816.F32.BF16 R44, R48.reuse, R68, R44 ;  /* 0x00000044302c723c */ /* 0x060ff0000004182c */
[C---:B------:R-:W-:Y:S01]  /*2670*/  HMMA.16816.F32.BF16 R40, R48.reuse, R70, R40 ;  /* 0x000000463028723c */ /* 0x040fe20000041828 */
[----:B------:R-:W-:Y:S07]  /*2680*/  LDSM.16.M88.4 R68, [R159+0x5000] ;  /* 0x005000009f44783b */ /* 0x000fee0000000200 */
        /* <DEDUP_REMOVED lines=20> */
[C---:B---3--:R-:W-:Y:S08]  /*27d0*/  HMMA.16816.F32.BF16 R20, R52.reuse, R64, R20 ;  /* 0x000000403414723c */ /* 0x048ff00000041814 */
[C---:B------:R-:W-:Y:S01]  /*27e0*/  HMMA.16816.F32.BF16 R16, R52.reuse, R66, R16 ;  /* 0x000000423410723c */ /* 0x040fe20000041810 */
[----:B------:R-:W-:Y:S07]  /*27f0*/  LDSM.16.M88.4 R64, [R158+0x1000] ;  /* 0x001000009e40783b */ /* 0x000fee0000000200 */
[C---:B----4-:R-:W-:Y:S08]  /*2800*/  HMMA.16816.F32.BF16 R12, R52.reuse, R48, R12 ;  /* 0x00000030340c723c */ /* 0x050ff0000004180c */
        /* <DEDUP_REMOVED lines=14> */
[C---:B------:R-:W-:Y:S01]  /*28f0*/  HMMA.16816.F32.BF16 R92, R52.reuse, R58, R92 ;  /* 0x0000003a345c723c */ /* 0x040fe2000004185c */
[----:B------:R-:W2:Y:S07]  /*2900*/  LDSM.16.M88.4 R56, [R156+0x5c00] ;  /* 0x005c00009c38783b */ /* 0x000eae0000000200 */
[C---:B------:R-:W-:Y:S08]  /*2910*/  HMMA.16816.F32.BF16 R88, R52.reuse, R72, R88 ;  /* 0x000000483458723c */ /* 0x040ff00000041858 */
[----:B------:R-:W-:Y:S01]  /*2920*/  HMMA.16816.F32.BF16 R84, R52, R74, R84 ;  /* 0x0000004a3454723c */ /* 0x000fe20000041854 */
[----:B------:R-:W3:Y:S04]  /*2930*/  LDSM.16.M88.4 R52, [R156+0x6000] ;  /* 0x006000009c34783b */ /* 0x000ee80000000200 */
[----:B------:R-:W-:Y:S03]  /*2940*/  LDSM.16.M88.4 R72, [R156+0x6800] ;  /* 0x006800009c48783b */ /* 0x000fe60000000200 */
[C---:B----4-:R-:W-:Y:S08]  /*2950*/  HMMA.16816.F32.BF16 R44, R64.reuse, R68, R44 ;  /* 0x00000044402c723c */ /* 0x050ff0000004182c */
[C---:B-1----:R-:W-:Y:S08]  /*2960*/  HMMA.16816.F32.BF16 R104, R64.reuse, R48, R104 ;  /* 0x000000304068723c */ /* 0x042ff00000041868 */
[C---:B------:R-:W-:Y:S01]  /*2970*/  HMMA.16816.F32.BF16 R100, R64.reuse, R50, R100 ;  /* 0x000000324064723c */ /* 0x040fe20000041864 */
[----:B------:R-:W1:Y:S07]  /*2980*/  LDSM.16.M88.4 R48, [R159+0x7c00] ;  /* 0x007c00009f30783b */ /* 0x000e6e0000000200 */
[C---:B------:R-:W-:Y:S01]  /*2990*/  HMMA.16816.F32.BF16 R40, R64.reuse, R70, R40 ;  /* 0x000000464028723c */ /* 0x040fe20000041828 */
[----:B------:R-:W4:Y:S07]  /*29a0*/  LDSM.16.M88.4 R68, [R156+0x6c00] ;  /* 0x006c00009c44783b */ /* 0x000f2e0000000200 */
[C---:B------:R-:W-:Y:S08]  /*29b0*/  HMMA.16816.F32.BF16 R28, R64.reuse, R60, R28 ;  /* 0x0000003c401c723c */ /* 0x040ff0000004181c */
[C---:B------:R-:W-:Y:S01]  /*29c0*/  HMMA.16816.F32.BF16 R24, R64.reuse, R62, R24 ;  /* 0x0000003e4018723c */ /* 0x040fe20000041818 */
[----:B------:R-:W5:Y:S07]  /*29d0*/  LDSM.16.M88.4 R60, [R159+0x7000] ;  /* 0x007000009f3c783b */ /* 0x000f6e0000000200 */
[C---:B--2---:R-:W-:Y:S08]  /*29e0*/  HMMA.16816.F32.BF16 R20, R64.reuse, R56, R20 ;  /* 0x000000384014723c */ /* 0x044ff00000041814 */
        /* <DEDUP_REMOVED lines=8> */
[C---:B----4-:R-:W-:Y:S08]  /*2a70*/  HMMA.16816.F32.BF16 R88, R64.reuse, R68, R88 ;  /* 0x000000444058723c */ /* 0x050ff00000041858 */
[C---:B------:R-:W-:Y:S08]  /*2a80*/  HMMA.16816.F32.BF16 R96, R64.reuse, R72, R96 ;  /* 0x000000484060723c */ /* 0x040ff00000041860 */
[C---:B------:R-:W-:Y:S01]  /*2a90*/  HMMA.16816.F32.BF16 R92, R64.reuse, R74, R92 ;  /* 0x0000004a405c723c */ /* 0x040fe2000004185c */
[----:B------:R-:W4:Y:S07]  /*2aa0*/  LDSM.16.M88.4 R72, [R156+0x7400] ;  /* 0x007400009c48783b */ /* 0x000f2e0000000200 */
[----:B------:R-:W-:Y:S01]  /*2ab0*/  HMMA.16816.F32.BF16 R84, R64, R70, R84 ;  /* 0x000000464054723c */ /* 0x000fe20000041854 */
[----:B------:R-:W4:Y:S04]  /*2ac0*/  LDSM.16.M88.4 R68, [R156+0x7800] ;  /* 0x007800009c44783b */ /* 0x000f280000000200 */
[----:B------:R-:W4:Y:S03]  /*2ad0*/  LDSM.16.M88.4 R64, [R156+0x7c00] ;  /* 0x007c00009c40783b */ /* 0x000f260000000200 */
        /* <DEDUP_REMOVED lines=27> */
[C---:B----4-:R-:W-:Y:S08]  /*2c90*/  HMMA.16816.F32.BF16 R36, R80.reuse, R72, R36 ;  /* 0x000000485024723c */ /* 0x050ff00000041824 */
[C---:B------:R-:W-:Y:S08]  /*2ca0*/  HMMA.16816.F32.BF16 R32, R80.reuse, R74, R32 ;  /* 0x0000004a5020723c */ /* 0x040ff00000041820 */
[C---:B------:R-:W-:Y:S08]  /*2cb0*/  HMMA.16816.F32.BF16 R28, R80.reuse, R68, R28 ;  /* 0x00000044501c723c */ /* 0x040ff0000004181c */
        /* <DEDUP_REMOVED lines=23> */
.L_x_2245:
        /* <DEDUP_REMOVED lines=59> */
.L_x_2246:
        /* <DEDUP_REMOVED lines=25> */
.L_x_2244:
[----:B------:R-:W-:Y:S01]  /*3370*/  IMAD.SHL.U32 R2, R168, 0x2, RZ ;  /* 0x00000002a8027824 */ /* 0x000fe200078e00ff */
[----:B------:R-:W2:Y:S01]  /*3380*/  LDCU UR4, c[0x0][0x45c] ;  /* 0x00008b80ff0477ac */ /* 0x000ea20008000800 */
[----:B------:R-:W-:-:S03]  /*3390*/  IMAD.IADD R157, R135, 0x1, R0 ;  /* 0x00000001879d7824 */ /* 0x000fc600078e0200 */
[----:B------:R-:W-:Y:S02]  /*33a0*/  LOP3.LUT R2, R2, 0x6, RZ, 0xc0, !PT ;  /* 0x0000000602027812 */ /* 0x000fe400078ec0ff */
[----:B------:R-:W-:-:S03]  /*33b0*/  LEA R157, R157, UR5, 0x1 ;  /* 0x000000059d9d7c11 */ /* 0x000fc6000f8e08ff */
[----:B------:R-:W-:Y:S02]  /*33c0*/  IMAD R2, R133, 0x80, R2 ;  /* 0x0000008085027824 */ /* 0x000fe400078e0202 */
[----:B------:R-:W-:Y:S01]  /*33d0*/  IMAD.IADD R118, R4, 0x1, R157 ;  /* 0x0000000104767824 */ /* 0x000fe200078e029d */
[----:B------:R-:W-:Y:S01]  /*33e0*/  LDSM.16.MT88.4 R68, [R157+0x9000] ;  /* 0x009000009d44783b */ /* 0x000fe20000004200 */
[C---:B-1----:R-:W-:Y:S02]  /*33f0*/  VIADD R49, R2.reuse, 0x1 ;  /* 0x0000000102317836 */ /* 0x042fe40000000000 */
        /* <DEDUP_REMOVED lines=9> */
[-C--:B------:R-:W-:Y:S01]  /*3490*/  ISETP.GE.AND P1, PT, R49, R140.reuse, PT ;  /* 0x0000008c3100720c */ /* 0x080fe20003f26270 */
[----:B------:R-:W-:Y:S01]  /*34a0*/  VIADD R49, R2, 0x11 ;  /* 0x0000001102317836 */ /* 0x000fe20000000000 */
[----:B------:R-:W-:Y:S02]  /*34b0*/  FSEL R53, R40, -INF , !P3 ;  /* 0xff80000028357808 */ /* 0x000fe40005800000 */
[CC--:B------:R-:W-:Y:S02]  /*34c0*/  ISETP.GE.AND P0, PT, R48.reuse, R141.reuse, PT ;  /* 0x0000008d3000720c */ /* 0x0c0fe40003f06270 */
[----:B------:R-:W-:Y:S01]  /*34d0*/  ISETP.GE.AND P3, PT, R48, R140, PT ;  /* 0x0000008c3000720c */ /* 0x000fe20003f66270 */
[----:B------:R-:W-:Y:S01]  /*34e0*/  VIADD R48, R2, 0x18 ;  /* 0x0000001802307836 */ /* 0x000fe20000000000 */
[----:B------:R-:W-:Y:S01]  /*34f0*/  FSEL R40, R42, -INF , !P6 ;  /* 0xff8000002a287808 */ /* 0x000fe20007000000 */
[----:B------:R-:W-:Y:S01]  /*3500*/  VIADD R42, R2, 0x19 ;  /* 0x00000019022a7836 */ /* 0x000fe20000000000 */
[----:B------:R-:W-:-:S02]  /*3510*/  ISETP.GE.AND P6, PT, R49, R141, PT ;  /* 0x0000008d3100720c */ /* 0x000fc40003fc6270 */
[----:B------:R-:W-:Y:S02]  /*3520*/  FSEL R65, R41, -INF , !P5 ;  /* 0xff80000029417808 */ /* 0x000fe40006800000 */
[----:B------:R-:W-:Y:S02]  /*3530*/  FSEL R54, R43, -INF , !P1 ;  /* 0xff8000002b367808 */ /* 0x000fe40004800000 */
[----:B------:R-:W-:Y:S02]  /*3540*/  ISETP.GE.AND P5, PT, R49, R140, PT ;  /* 0x0000008c3100720c */ /* 0x000fe40003fa6270 */
[----:B------:R-:W-:Y:S01]  /*3550*/  FSEL R43, R36, -INF , !P0 ;  /* 0xff800000242b7808 */ /* 0x000fe20004000000 */
[----:B------:R-:W-:Y:S01]  /*3560*/  VIADD R36, R2, 0x20 ;  /* 0x0000002002247836 */ /* 0x000fe20000000000 */
[----:B------:R-:W-:Y:S02]  /*3570*/  ISETP.GE.AND P1, PT, R48, R141, PT ;  /* 0x0000008d3000720c */ /* 0x000fe40003f26270 */
[----:B------:R-:W-:-:S02]  /*3580*/  FSEL R38, R38, -INF , !P3 ;  /* 0xff80000026267808 */ /* 0x000fc40005800000 */
[----:B------:R-:W-:Y:S02]  /*3590*/  FSEL R41, R37, -INF , !P6 ;  /* 0xff80000025297808 */ /* 0x000fe40007000000 */
[C---:B------:R-:W-:Y:S02]  /*35a0*/  ISETP.GE.AND P3, PT, R42.reuse, R141, PT ;  /* 0x0000008d2a00720c */ /* 0x040fe40003f66270 */
[-C--:B------:R-:W-:Y:S01]  /*35b0*/  ISETP.GE.AND P6, PT, R42, R140.reuse, PT ;  /* 0x0000008c2a00720c */ /* 0x080fe20003fc6270 */
[----:B------:R-:W-:Y:S01]  /*35c0*/  VIADD R42, R2, 0x21 ;  /* 0x00000021022a7836 */ /* 0x000fe20000000000 */
[----:B------:R-:W-:Y:S02]  /*35d0*/  ISETP.GE.AND P0, PT, R48, R140, PT ;  /* 0x0000008c3000720c */ /* 0x000fe40003f06270 */
        /* <DEDUP_REMOVED lines=13> */
[CC--:B------:R-:W-:Y:S02]  /*36b0*/  ISETP.GE.AND P6, PT, R36.reuse, R141.reuse, PT ;  /* 0x0000008d2400720c */ /* 0x0c0fe40003fc6270 */
[----:B------:R-:W-:Y:S01]  /*36c0*/  ISETP.GE.AND P5, PT, R36, R140, PT ;  /* 0x0000008c2400720c */ /* 0x000fe20003fa6270 */
[----:B------:R-:W-:Y:S01]  /*36d0*/  VIADD R36, R2, 0x30 ;  /* 0x0000003002247836 */ /* 0x000fe20000000000 */
[----:B------:R-:W-:Y:S02]  /*36e0*/  FSEL R176, R30, -INF , !P1 ;  /* 0xff8000001eb07808 */ /* 0x000fe40004800000 */
[----:B------:R-:W-:Y:S02]  /*36f0*/  ISETP.GE.AND P1, PT, R42, R141, PT ;  /* 0x0000008d2a00720c */ /* 0x000fe40003f26270 */
[----:B------:R-:W-:-:S02]  /*3700*/  FSEL R35, R29, -INF , !P0 ;  /* 0xff8000001d237808 */ /* 0x000fc40004000000 */
[----:B------:R-:W-:Y:S02]  /*3710*/  FSEL R130, R31, -INF , !P3 ;  /* 0xff8000001f827808 */ /* 0x000fe40005800000 */
        /* <DEDUP_REMOVED lines=16> */
[----:B------:R-:W-:Y:S01]  /*3820*/  FSEL R150, R22, -INF , !P6 ;  /* 0xff80000016967808 */ /* 0x000fe20007000000 */
[----:B------:R-:W-:Y:S01]  /*3830*/  LDSM.16.MT88.4 R28, [R118+0x9400] ;  /* 0x00940000761c783b */ /* 0x000fe20000004200 */
        /* <DEDUP_REMOVED lines=20> */
[C---:B------:R-:W-:Y:S01]  /*3980*/  VIADD R8, R2.reuse, 0x58 ;  /* 0x0000005802087836 */ /* 0x040fe20000000000 */
[----:B------:R-:W-:Y:S01]  /*3990*/  FSEL R143, R9, -INF , !P0 ;  /* 0xff800000098f7808 */ /* 0x000fe20004000000 */
[----:B------:R-:W-:Y:S01]  /*39a0*/  VIADD R9, R2, 0x59 ;  /* 0x0000005902097836 */ /* 0x000fe20000000000 */
[----:B------:R-:W-:-:S02]  /*39b0*/  ISETP.GE.AND P3, PT, R20, R141, PT ;  /* 0x0000008d1400720c */ /* 0x000fc40003f66270 */
[-C--:B------:R-:W-:Y:S02]  /*39c0*/  ISETP.GE.AND P6, PT, R20, R140.reuse, PT ;  /* 0x0000008c1400720c */ /* 0x080fe40003fc6270 */
[----:B------:R-:W-:Y:S01]  /*39d0*/  ISETP.GE.AND P5, PT, R16, R140, PT ;  /* 0x0000008c1000720c */ /* 0x000fe20003fa6270 */
[----:B------:R-:W-:Y:S01]  /*39e0*/  LDSM.16.MT88.4 R20, [R118+0xb400] ;  /* 0x00b400007614783b */ /* 0x000fe20000004200 */
[----:B------:R-:W-:Y:S01]  /*39f0*/  FSEL R137, R13, -INF , !P3 ;  /* 0xff8000000d897808 */ /* 0x000fe20005800000 */
[----:B------:R-:W-:Y:S01]  /*3a00*/  VIADD R13, R2, 0x69 ;  /* 0x00000069020d7836 */ /* 0x000fe20000000000 */
[----:B------:R-:W-:Y:S02]  /*3a10*/  FSEL R136, R15, -INF , !P6 ;  /* 0xff8000000f887808 */ /* 0x000fe40007000000 */
[----:B------:R-:W-:Y:S01]  /*3a20*/  FSEL R138, R10, -INF , !P1 ;  /* 0xff8000000a8a7808 */ /* 0x000fe20004800000 */
[----:B------:R-:W-:Y:S01]  /*3a30*/  VIADD R10, R2, 0x60 ;  /* 0x00000060020a7836 */ /* 0x000fe20000000000 */
[----:B------:R-:W-:-:S02]  /*3a40*/  FSEL R58, R106, -INF , !P5 ;  /* 0xff8000006a3a7808 */ /* 0x000fc40006800000 */
[-C--:B------:R-:W-:Y:S02]  /*3a50*/  ISETP.GE.AND P3, PT, R17, R140.reuse, PT ;  /* 0x0000008c1100720c */ /* 0x080fe40003f66270 */
[-C--:B------:R-:W-:Y:S02]  /*3a60*/  ISETP.GE.AND P6, PT, R16, R141.reuse, PT ;  /* 0x0000008d1000720c */ /* 0x080fe40003fc6270 */
[CC--:B------:R-:W-:Y:S02]  /*3a70*/  ISETP.GE.AND P1, PT, R12.reuse, R141.reuse, PT ;  /* 0x0000008d0c00720c */ /* 0x0c0fe40003f26270 */
[----:B------:R-:W-:Y:S02]  /*3a80*/  ISETP.GE.AND P5, PT, R9, R141, PT ;  /* 0x0000008d0900720c */ /* 0x000fe40003fa6270 */
[----:B------:R-:W-:Y:S02]  /*3a90*/  ISETP.GE.AND P0, PT, R12, R140, PT ;  /* 0x0000008c0c00720c */ /* 0x000fe40003f06270 */
[----:B------:R-:W-:-:S02]  /*3aa0*/  FSEL R142, R11, -INF , !P3 ;  /* 0xff8000000b8e7808 */ /* 0x000fc40005800000 */
[----:B------:R-:W-:Y:S02]  /*3ab0*/  FSEL R57, R104, -INF , !P6 ;  /* 0xff80000068397808 */ /* 0x000fe40007000000 */
[----:B------:R-:W-:Y:S02]  /*3ac0*/  FSEL R60, R105, -INF , !P1 ;  /* 0xff800000693c7808 */ /* 0x000fe40004800000 */
[----:B------:R-:W-:Y:S02]  /*3ad0*/  FSEL R122, R101, -INF , !P5 ;  /* 0xff800000657a7808 */ /* 0x000fe40006800000 */
[C---:B------:R-:W-:Y:S02]  /*3ae0*/  ISETP.GE.AND P3, PT, R8.reuse, R141, PT ;  /* 0x0000008d0800720c */ /* 0x040fe40003f66270 */
[-C--:B------:R-:W-:Y:S01]  /*3af0*/  ISETP.GE.AND P6, PT, R8, R140.reuse, PT ;  /* 0x0000008c0800720c */ /* 0x080fe20003fc6270 */
[----:B------:R-:W-:Y:S01]  /*3b00*/  VIADD R8, R2, 0x61 ;  /* 0x0000006102087836 */ /* 0x000fe20000000000 */
[----:B------:R-:W-:-:S02]  /*3b10*/  ISETP.GE.AND P1, PT, R9, R140, PT ;  /* 0x0000008c0900720c */ /* 0x000fc40003f26270 */
[-C--:B------:R-:W-:Y:S02]  /*3b20*/  ISETP.GE.AND P5, PT, R2, R141.reuse, PT ;  /* 0x0000008d0200720c */ /* 0x080fe40003fa6270 */
        /* <DEDUP_REMOVED lines=9> */
[-C--:B------:R-:W-:Y:S01]  /*3bc0*/  ISETP.GE.AND P1, PT, R2, R140.reuse, PT ;  /* 0x0000008c0200720c */ /* 0x080fe20003f26270 */
[----:B------:R-:W-:Y:S01]  /*3bd0*/  LDSM.16.MT88.4 R100, [R157+0xd000] ;  /* 0x00d000009d64783b */ /* 0x000fe20000004200 */
[C---:B------:R-:W-:Y:S02]  /*3be0*/  ISETP.GE.AND P3, PT, R8.reuse, R141, PT ;  /* 0x0000008d0800720c */ /* 0x040fe40003f66270 */
[----:B------:R-:W-:-:S02]  /*3bf0*/  ISETP.GE.AND P6, PT, R8, R140, PT ;  /* 0x0000008c0800720c */ /* 0x000fc40003fc6270 */
[----:B------:R-:W-:Y:S02]  /*3c00*/  FSEL R8, R47, -INF , !P2 ;  /* 0xff8000002f087808 */ /* 0x000fe40005000000 */
[C---:B------:R-:W-:Y:S02]  /*3c10*/  ISETP.GE.AND P2, PT, R10.reuse, R141, PT ;  /* 0x0000008d0a00720c */ /* 0x040fe40003f46270 */
[----:B------:R-:W-:Y:S02]  /*3c20*/  ISETP.GE.AND P5, PT, R10, R140, PT ;  /* 0x0000008c0a00720c */ /* 0x000fe40003fa6270 */
[----:B------:R-:W-:Y:S02]  /*3c30*/  FMNMX3.FTZ R12, R11, R9, R53, !PT ;  /* 0x000000090b0c7276 */ /* 0x000fe40007810035 */
[----:B------:R-:W-:Y:S02]  /*3c40*/  FSEL R10, R46, -INF , !P1 ;  /* 0xff8000002e0a7808 */ /* 0x000fe40004800000 */
[----:B------:R-:W-:-:S02]  /*3c50*/  FSEL R55, R96, -INF , !P4 ;  /* 0xff80000060377808 */ /* 0x000fc40006000000 */
[----:B------:R-:W-:Y:S02]  /*3c60*/  FMNMX3.FTZ R12, R12, R65, R43, !PT ;  /* 0x000000410c0c7276 */ /* 0x000fe4000781002b */
[C---:B------:R-:W-:Y:S02]  /*3c70*/  ISETP.GE.AND P1, PT, R13.reuse, R141, PT ;  /* 0x0000008d0d00720c */ /* 0x040fe40003f26270 */
[----:B------:R-:W-:Y:S02]  /*3c80*/  ISETP.GE.AND P4, PT, R13, R140, PT ;  /* 0x0000008c0d00720c */ /* 0x000fe40003f86270 */
[----:B------:R-:W-:Y:S02]  /*3c90*/  FMNMX3.FTZ R13, R10, R8, R40, !PT ;  /* 0x000000080a0d7276 */ /* 0x000fe40007810028 */
[----:B------:R-:W-:Y:S01]  /*3ca0*/  FMNMX3.FTZ R14, R12, R41, R39, !PT ;  /* 0x000000290c0e7276 */ /* 0x000fe20007810027 */
[----:B------:R-:W-:Y:S01]  /*3cb0*/  VIADD R12, R2, 0x70 ;  /* 0x00000070020c7836 */ /* 0x000fe20000000000 */
        /* <DEDUP_REMOVED lines=33> */
[----:B------:R-:W-:Y:S02]  /*3ed0*/  FSEL R124, R88, -INF , !P0 ;  /* 0xff800000587c7808 */ /* 0x000fe40004000000 */
[----:B------:R-:W-:Y:S02]  /*3ee0*/  FMNMX3.FTZ R14, R14, R59, R120, !PT ;  /* 0x0000003b0e0e7276 */ /* 0x000fe40007810078 */
[----:B------:R-:W-:-:S02]  /*3ef0*/  FMNMX3.FTZ R13, R13, R56, R50, !PT ;  /* 0x000000380d0d7276 */ /* 0x000fc40007810032 */
[----:B------:R-:W-:Y:S02]  /*3f00*/  FSEL R47, R95, -INF , !P4 ;  /* 0xff8000005f2f7808 */ /* 0x000fe40006000000 */
[----:B------:R-:W-:Y:S01]  /*3f10*/  ISETP.GE.AND P4, PT, R2, R141, PT ;  /* 0x0000008d0200720c */ /* 0x000fe20003f86270 */
[----:B------:R-:W-:Y:S01]  /*3f20*/  LDSM.16.MT88.4 R92, [R118+0xb000] ;  /* 0x00b00000765c783b */ /* 0x000fe20000004200 */
[----:B------:R-:W-:Y:S02]  /*3f30*/  FSEL R121, R89, -INF , !P6 ;  /* 0xff80000059797808 */ /* 0x000fe40007000000 */
[----:B------:R-:W-:Y:S02]  /*3f40*/  FSEL R126, R84, -INF , !P5 ;  /* 0xff800000547e7808 */ /* 0x000fe40006800000 */
[----:B------:R-:W-:Y:S02]  /*3f50*/  FMNMX3.FTZ R14, R14, R63, R124, !PT ;  /* 0x0000003f0e0e7276 */ /* 0x000fe4000781007c */
[----:B------:R-:W-:-:S02]  /*3f60*/  ISETP.GE.AND P1, PT, R12, R140, PT ;  /* 0x0000008c0c00720c */ /* 0x000fc40003f26270 */
[----:B------:R-:W-:Y:S02]  /*3f70*/  FSEL R46, R90, -INF , !P3 ;  /* 0xff8000005a2e7808 */ /* 0x000fe40005800000 */
[----:B------:R-:W-:Y:S02]  /*3f80*/  FMNMX3.FTZ R13, R13, R49, R48, !PT ;  /* 0x000000310d0d7276 */ /* 0x000fe40007810030 */
[----:B------:R-:W-:Y:S02]  /*3f90*/  FSEL R123, R85, -INF , !P4 ;  /* 0xff800000557b7808 */ /* 0x000fe40006000000 */
        /* <DEDUP_REMOVED lines=20> */
[----:B---3--:R-:W-:Y:S02]  /*40e0*/  FMNMX.FTZ R0, R13, R12, !PT ;  /* 0x0000000c0d007209 */ /* 0x008fe40007810000 */
[----:B------:R-:W1:Y:S02]  /*40f0*/  LDSM.16.MT88.4 R12, [R157+0xb400] ;  /* 0x00b400009d0c783b */ /* 0x000e640000004200 */
[----:B------:R-:W-:Y:S01]  /*4100*/  FSEL R132, R132, RZ, P0 ;  /* 0x000000ff84847208 */ /* 0x000fe20000000000 */
[C---:B------:R-:W-:Y:S01]  /*4110*/  FMUL.FTZ R51, R0.reuse, UR4 ;  /* 0x0000000400337c20 */ /* 0x040fe20008410000 */
[----:B------:R-:W-:-:S03]  /*4120*/  FSETP.NEU.FTZ.AND P0, PT, R0, -INF , PT ;  /* 0xff8000000000780b */ /* 0x000fc60003f1d000 */
        /* <DEDUP_REMOVED lines=21> */
[----:B------:R-:W-:Y:S01]  /*4280*/  LDSM.16.MT88.4 R64, [R157+0x9400] ;  /* 0x009400009d40783b */ /* 0x000fe20000004200 */
[--C-:B------:R-:W-:Y:S01]  /*4290*/  FFMA.FTZ R32, R35, UR4, -R132.reuse ;  /* 0x0000000423207c23 */ /* 0x100fe20008010884 */
[----:B------:R-:W-:Y:S01]  /*42a0*/  MUFU.EX2 R24, R24 ;  /* 0x0000001800187308 */ /* 0x000fe20000000800 */
[--C-:B------:R-:W-:Y:S01]  /*42b0*/  FFMA.FTZ R127, R127, UR4, -R132.reuse ;  /* 0x000000047f7f7c23 */ /* 0x100fe20008010884 */
[--C-:B------:R-:W-:Y:S01]  /*42c0*/  FFMA.FTZ R150, R150, UR4, -R51.reuse ;  /* 0x0000000496967c23 */ /* 0x100fe20008010833 */
[--C-:B------:R-:W-:Y:S01]  /*42d0*/  FFMA.FTZ R135, R131, UR4, -R132.reuse ;  /* 0x0000000483877c23 */ /* 0x100fe20008010884 */
[----:B------:R-:W4:Y:S01]  /*42e0*/  MUFU.EX2 R27, R27 ;  /* 0x0000001b001b7308 */ /* 0x000f220000000800 */
[--C-:B------:R-:W-:Y:S01]  /*42f0*/  FFMA.FTZ R131, R139, UR4, -R132.reuse ;  /* 0x000000048b837c23 */ /* 0x100fe20008010884 */
[----:B--2---:R-:W-:Y:S01]  /*4300*/  F2FP.BF16.F32.PACK_AB R108, R129, R134 ;  /* 0x00000086816c723e */ /* 0x004fe200000010ff */
[--C-:B------:R-:W-:Y:S01]  /*4310*/  FFMA.FTZ R139, R144, UR4, -R51.reuse ;  /* 0x00000004908b7c23 */ /* 0x100fe20008010833 */
[----:B------:R2:W-:Y:S01]  /*4320*/  MUFU.EX2 R54, R4 ;  /* 0x0000000400367308 */ /* 0x0005e20000000800 */
[--C-:B------:R-:W-:Y:S01]  /*4330*/  FFMA.FTZ R143, R143, UR4, -R132.reuse ;  /* 0x000000048f8f7c23 */ /* 0x100fe20008010884 */
[----:B---3--:R-:W-:Y:S01]  /*4340*/  F2FP.BF16.F32.PACK_AB R110, R52, R25 ;  /* 0x00000019346e723e */ /* 0x008fe200000010ff */
[----:B------:R-:W-:Y:S01]  /*4350*/  FFMA.FTZ R56, R56, UR4, -R51 ;  /* 0x0000000438387c23 */ /* 0x000fe20008010833 */
[----:B------:R-:W3:Y:S01]  /*4360*/  MUFU.EX2 R53, R53 ;  /* 0x0000003500357308 */ /* 0x000ee20000000800 */
[--C-:B------:R-:W-:Y:S01]  /*4370*/  FFMA.FTZ R122, R122, UR4, -R132.reuse ;  /* 0x000000047a7a7c23 */ /* 0x100fe20008010884 */
[--C-:B------:R-:W-:Y:S01]  /*4380*/  FFMA.FTZ R55, R55, UR4, -R132.reuse ;  /* 0x0000000437377c23 */ /* 0x100fe20008010884 */
[----:B------:R-:W-:Y:S01]  /*4390*/  FADD.FTZ R134, R134, R129 ;  /* 0x0000008186867221 */ /* 0x000fe20000010000 */
[----:B------:R-:W-:Y:S01]  /*43a0*/  MUFU.EX2 R43, R43 ;  /* 0x0000002b002b7308 */ /* 0x000fe20000000800 */
[--C-:B------:R-:W-:Y:S01]  /*43b0*/  FFMA.FTZ R63, R63, UR4, -R132.reuse ;  /* 0x000000043f3f7c23 */ /* 0x100fe20008010884 */
[----:B----4-:R-:W-:Y:S01]  /*43c0*/  F2FP.BF16.F32.PACK_AB R109, R27, R24 ;  /* 0x000000181b6d723e */ /* 0x010fe200000010ff */
[--C-:B------:R-:W-:Y:S01]  /*43d0*/  FFMA.FTZ R45, R45, UR4, -R51.reuse ;  /* 0x000000042d2d7c23 */ /* 0x100fe20008010833 */
[----:B------:R-:W4:Y:S01]  /*43e0*/  MUFU.EX2 R40, R40 ;  /* 0x0000002800287308 */ /* 0x000f220000000800 */
[--C-:B------:R-:W-:Y:S01]  /*43f0*/  FFMA.FTZ R44, R44, UR4, -R51.reuse ;  /* 0x000000042c2c7c23 */ /* 0x100fe20008010833 */
[--C-:B--2---:R-:W-:Y:S01]  /*4400*/  FFMA.FTZ R4, R33, UR4, -R132.reuse ;  /* 0x0000000421047c23 */ /* 0x104fe20008010884 */
[--C-:B------:R-:W-:Y:S01]  /*4410*/  FFMA.FTZ R33, R176, UR4, -R51.reuse ;  /* 0x00000004b0217c23 */ /* 0x100fe20008010833 */
[----:B------:R-:W-:Y:S01]  /*4420*/  MUFU.EX2 R39, R39 ;  /* 0x0000002700277308 */ /* 0x000fe20000000800 */
[----:B------:R-:W-:Y:S01]  /*4430*/  FFMA.FTZ R42, R42, UR4, -R51 ;  /* 0x000000042a2a7c23 */ /* 0x000fe20008010833 */
[----:B---3--:R-:W-:Y:S01]  /*4440*/  F2FP.BF16.F32.PACK_AB R111, R53, R54 ;  /* 0x00000036356f723e */ /* 0x008fe200000010ff */
[--C-:B------:R-:W-:Y:S01]  /*4450*/  FFMA.FTZ R124, R124, UR4, -R132.reuse ;  /* 0x000000047c7c7c23 */ /* 0x100fe20008010884 */
[----:B------:R-:W2:Y:S01]  /*4460*/  MUFU.EX2 R36, R36 ;  /* 0x0000002400247308 */ /* 0x000ea20000000800 */
[--C-:B------:R-:W-:Y:S01]  /*4470*/  FFMA.FTZ R121, R121, UR4, -R132.reuse ;  /* 0x0000000479797c23 */ /* 0x100fe20008010884 */
[--C-:B------:R-:W-:Y:S01]  /*4480*/  FFMA.FTZ R126, R126, UR4, -R132.reuse ;  /* 0x000000047e7e7c23 */ /* 0x100fe20008010884 */
[----:B------:R-:W-:Y:S01]  /*4490*/  FFMA.FTZ R123, R123, UR4, -R132 ;  /* 0x000000047b7b7c23 */ /* 0x000fe20008010884 */
[----:B------:R-:W-:Y:S01]  /*44a0*/  MUFU.EX2 R41, R41 ;  /* 0x0000002900297308 */ /* 0x000fe20000000800 */
[----:B------:R-:W-:Y:S01]  /*44b0*/  HMMA.16816.F32.BF16 R80, R108, R84, RZ ;  /* 0x000000546c50723c */ /* 0x000fe200000418ff */
[----:B----4-:R-:W-:-:S02]  /*44c0*/  F2FP.BF16.F32.PACK_AB R8, R40, R43 ;  /* 0x0000002b2808723e */ /* 0x010fc400000010ff */
[----:B------:R-:W3:Y:S01]  /*44d0*/  MUFU.EX2 R38, R38 ;  /* 0x0000002600267308 */ /* 0x000ee20000000800 */
[----:B------:R-:W-:-:S03]  /*44e0*/  ISETP.GT.AND P0, PT, R133, R162, PT ;  /* 0x000000a28500720c */ /* 0x000fc60003f04270 */
[----:B------:R-:W-:Y:S01]  /*44f0*/  MUFU.EX2 R37, R37 ;  /* 0x0000002500257308 */ /* 0x000fe20000000800 */
[C---:B------:R-:W-:Y:S01]  /*4500*/  HMMA.16816.F32.BF16 R84, R108.reuse, R86, RZ ;  /* 0x000000566c54723c */ /* 0x040fe200000418ff */
[----:B--2---:R-:W-:Y:S02]  /*4510*/  F2FP.BF16.F32.PACK_AB R10, R36, R39 ;  /* 0x00000027240a723e */ /* 0x004fe400000010ff */
[----:B------:R-:W2:Y:S04]  /*4520*/  MUFU.EX2 R34, R34 ;  /* 0x0000002200227308 */ /* 0x000ea80000000800 */
[----:B------:R4:W-:Y:S01]  /*4530*/  MUFU.EX2 R35, R4 ;  /* 0x0000000400237308 */ /* 0x0009e20000000800 */
[----:B------:R-:W-:Y:S01]  /*4540*/  HMMA.16816.F32.BF16 R112, R108, R68, RZ ;  /* 0x000000446c70723c */ /* 0x000fe200000418ff */
[----:B---3--:R-:W-:-:S02]  /*4550*/  F2FP.BF16.F32.PACK_AB R9, R38, R41 ;  /* 0x000000292609723e */ /* 0x008fc400000010ff */
[----:B------:R-:W3:Y:S04]  /*4560*/  MUFU.EX2 R32, R32 ;  /* 0x0000002000207308 */ /* 0x000ee80000000800 */
[----:B------:R-:W-:Y:S01]  /*4570*/  MUFU.EX2 R33, R33 ;  /* 0x0000002100217308 */ /* 0x000fe20000000800 */
[----:B------:R-:W-:Y:S01]  /*4580*/  HMMA.16816.F32.BF16 R72, R108, R76, RZ ;  /* 0x0000004c6c48723c */ /* 0x000fe200000418ff */
[----:B--2---:R-:W-:Y:S02]  /*4590*/  F2FP.BF16.F32.PACK_AB R11, R34, R37 ;  /* 0x00000025220b723e */ /* 0x004fe400000010ff */
[----:B------:R-:W-:Y:S01]  /*45a0*/  MUFU.EX2 R127, R127 ;  /* 0x0000007f007f7308 */ /* 0x000fe20000000800 */
[----:B----4-:R-:W-:-:S03]  /*45b0*/  FFMA.FTZ R4, R154, UR4, -R51 ;  /* 0x000000049a047c23 */ /* 0x010fc60008010833 */
[----:B------:R-:W-:Y:S01]  /*45c0*/  MUFU.EX2 R135, R135 ;  /* 0x0000008700877308 */ /* 0x000fe20000000800 */
[C---:B-1----:R-:W-:Y:S03]  /*45d0*/  HMMA.16816.F32.BF16 R80, R8.reuse, R12, R80 ;  /* 0x0000000c0850723c */ /* 0x042fe60000041850 */
[----:B------:R-:W-:Y:S04]  /*45e0*/  MUFU.EX2 R4, R4 ;  /* 0x0000000400047308 */ /* 0x000fe80000000800 */
[----:B------:R-:W-:Y:S01]  /*45f0*/  MUFU.EX2 R131, R131 ;  /* 0x0000008300837308 */ /* 0x000fe20000000800 */
[----:B------:R-:W-:Y:S01]  /*4600*/  HMMA.16816.F32.BF16 R84, R8, R14, R84 ;  /* 0x0000000e0854723c */ /* 0x000fe20000041854 */
[----:B------:R-:W1:Y:S02]  /*4610*/  LDSM.16.MT88.4 R12, [R118+0xd400] ;  /* 0x00d40000760c783b */ /* 0x000e640000004200 */
[----:B------:R2:W-:Y:S04]  /*4620*/  MUFU.EX2 R144, R143 ;  /* 0x0000008f00907308 */ /* 0x0005e80000000800 */
[----:B------:R-:W-:Y:S01]  /*4630*/  MUFU.EX2 R139, R139 ;  /* 0x0000008b008b7308 */ /* 0x000fe20000000800 */
[C---:B------:R-:W-:Y:S03]  /*4640*/  HMMA.16816.F32.BF16 R88, R108.reuse, R92, RZ ;  /* 0x0000005c6c58723c */ /* 0x040fe600000418ff */
[----:B------:R-:W-:Y:S04]  /*4650*/  MUFU.EX2 R56, R56 ;  /* 0x0000003800387308 */ /* 0x000fe80000000800 */
[----:B------:R-:W-:Y:S01]  /*4660*/  MUFU.EX2 R55, R55 ;  /* 0x0000003700377308 */ /* 0x000fe20000000800 */
[----:B------:R-:W-:Y:S01]  /*4670*/  HMMA.16816.F32.BF16 R96, R108, R100, RZ ;  /* 0x000000646c60723c */ /* 0x000fe200000418ff */
[----:B--2---:R-:W-:-:S02]  /*4680*/  FFMA.FTZ R143, R26, UR4, -R51 ;  /* 0x000000041a8f7c23 */ /* 0x004fc40008010833 */
[----:B------:R-:W-:Y:S04]  /*4690*/  MUFU.EX2 R124, R124 ;  /* 0x0000007c007c7308 */ /* 0x000fe80000000800 */
[----:B------:R-:W-:Y:S01]  /*46a0*/  MUFU.EX2 R143, R143 ;  /* 0x0000008f008f7308 */ /* 0x000fe20000000800 */
[C---:B------:R-:W-:Y:S03]  /*46b0*/  HMMA.16816.F32.BF16 R68, R108.reuse, R70, RZ ;  /* 0x000000466c44723c */ /* 0x040fe600000418ff */
[----:B------:R-:W-:Y:S04]  /*46c0*/  MUFU.EX2 R121, R121 ;  /* 0x0000007900797308 */ /* 0x000fe80000000800 */
[----:B------:R-:W-:Y:S01]  /*46d0*/  MUFU.EX2 R126, R126 ;  /* 0x0000007e007e7308 */ /* 0x000fe20000000800 */
[C---:B------:R-:W-:Y:S03]  /*46e0*/  HMMA.16816.F32.BF16 R76, R108.reuse, R78, RZ ;  /* 0x0000004e6c4c723c */ /* 0x040fe600000418ff */
[----:B------:R-:W-:Y:S05]  /*46f0*/  MUFU.EX2 R123, R123 ;  /* 0x0000007b007b7308 */ /* 0x000fea0000000800 */
[C---:B------:R-:W-:Y:S08]  /*4700*/  HMMA.16816.F32.BF16 R92, R108.reuse, R94, RZ ;  /* 0x0000005e6c5c723c */ /* 0x040ff000000418ff */
[C---:B------:R-:W-:Y:S08]  /*4710*/  HMMA.16816.F32.BF16 R100, R108.reuse, R102, RZ ;  /* 0x000000666c64723c */ /* 0x040ff000000418ff */
[C---:B------:R-:W-:Y:S08]  /*4720*/  HMMA.16816.F32.BF16 R104, R108.reuse, R16, RZ ;  /* 0x000000106c68723c */ /* 0x040ff000000418ff */
[----:B------:R-:W-:Y:S01]  /*4730*/  HMMA.16816.F32.BF16 R108, R108, R18, RZ ;  /* 0x000000126c6c723c */ /* 0x000fe200000418ff */
[----:B------:R-:W2:Y:S07]  /*4740*/  LDSM.16.MT88.4 R16, [R157+0xd400] ;  /* 0x00d400009d10783b */ /* 0x000eae0000004200 */
[----:B------:R-:W-:Y:S01]  /*4750*/  HMMA.16816.F32.BF16 R72, R8, R28, R72 ;  /* 0x0000001c0848723c */ /* 0x000fe20000041848 */
[----:B------:R-:W-:Y:S01]  /*4760*/  FFMA.FTZ R28, R151, UR4, -R132 ;  /* 0x00000004971c7c23 */ /* 0x000fe20008010884 */
[----:B------:R-:W-:-:S05]  /*4770*/  FFMA.FTZ R29, R152, UR4, -R51 ;  /* 0x00000004981d7c23 */ /* 0x000fca0008010833 */
[----:B------:R-:W-:Y:S01]  /*4780*/  MUFU.EX2 R28, R28 ;  /* 0x0000001c001c7308 */ /* 0x000fe20000000800 */
[C---:B-1----:R-:W-:Y:S03]  /*4790*/  HMMA.16816.F32.BF16 R104, R8.reuse, R12, R104 ;  /* 0x0000000c0868723c */ /* 0x042fe60000041868 */
[----:B------:R-:W-:Y:S05]  /*47a0*/  MUFU.EX2 R29, R29 ;  /* 0x0000001d001d7308 */ /* 0x000fea0000000800 */
[C---:B------:R-:W-:Y:S01]  /*47b0*/  HMMA.16816.F32.BF16 R108, R8.reuse, R14, R108 ;  /* 0x0000000e086c723c */ /* 0x040fe2000004186c */
[----:B------:R-:W1:Y:S07]  /*47c0*/  LDSM.16.MT88.4 R12, [R157+0x9800] ;  /* 0x009800009d0c783b */ /* 0x000e6e0000004200 */
[----:B------:R-:W-:Y:S01]  /*47d0*/  HMMA.16816.F32.BF16 R76, R8, R30, R76 ;  /* 0x0000001e084c723c */ /* 0x000fe2000004184c */
[--C-:B------:R-:W-:Y:S01]  /*47e0*/  FFMA.FTZ R31, R149, UR4, -R132.reuse ;  /* 0x00000004951f7c23 */ /* 0x100fe20008010884 */
[--C-:B------:R-:W-:Y:S01]  /*47f0*/  FFMA.FTZ R30, R130, UR4, -R51.reuse ;  /* 0x00000004821e7c23 */ /* 0x100fe20008010833 */
[----:B------:R-:W-:Y:S01]  /*4800*/  FFMA.FTZ R130, R125, UR4, -R132 ;  /* 0x000000047d827c23 */ /* 0x000fe20008010884 */
[----:B------:R-:W-:-:S02]  /*4810*/  FFMA.FTZ R125, R128, UR4, -R51 ;  /* 0x00000004807d7c23 */ /* 0x000fc40008010833 */
[----:B------:R-:W-:Y:S02]  /*4820*/  MUFU.EX2 R128, R150 ;  /* 0x0000009600807308 */ /* 0x000fe40000000800 */
[C---:B------:R-:W-:Y:S01]  /*4830*/  HMMA.16816.F32.BF16 R112, R8.reuse, R64, R112 ;  /* 0x000000400870723c */ /* 0x040fe20000041870 */
[--C-:B------:R-:W-:Y:S01]  /*4840*/  FFMA.FTZ R65, R146, UR4, -R51.reuse ;  /* 0x0000000492417c23 */ /* 0x100fe20008010833 */
[----:B------:R-:W4:Y:S01]  /*4850*/  MUFU.EX2 R31, R31 ;  /* 0x0000001f001f7308 */ /* 0x000f220000000800 */
[--C-:B------:R-:W-:Y:S01]  /*4860*/  FFMA.FTZ R64, R148, UR4, -R51.reuse ;  /* 0x0000000494407c23 */ /* 0x100fe20008010833 */
[--C-:B------:R-:W-:Y:S01]  /*4870*/  FFMA.FTZ R146, R137, UR4, -R132.reuse ;  /* 0x0000000489927c23 */ /* 0x100fe20008010884 */
[--C-:B------:R-:W-:Y:S01]  /*4880*/  FFMA.FTZ R137, R138, UR4, -R51.reuse ;  /* 0x000000048a897c23 */ /* 0x100fe20008010833 */
[----:B------:R-:W5:Y:S02]  /*4890*/  MUFU.EX2 R30, R30 ;  /* 0x0000001e001e7308 */ /* 0x000f640000000800 */
[----:B------:R-:W-:Y:S01]  /*48a0*/  HMMA.16816.F32.BF16 R68, R8, R66, R68 ;  /* 0x000000420844723c */ /* 0x000fe20000041844 */
[--C-:B------:R-:W-:Y:S01]  /*48b0*/  FFMA.FTZ R67, R145, UR4, -R132.reuse ;  /* 0x0000000491437c23 */ /* 0x100fe20008010884 */
[----:B------:R-:W-:Y:S01]  /*48c0*/  FFMA.FTZ R66, R147, UR4, -R132 ;  /* 0x0000000493427c23 */ /* 0x000fe20008010884 */
[----:B------:R-:W1:Y:S01]  /*48d0*/  MUFU.EX2 R130, R130 ;  /* 0x0000008200827308 */ /* 0x000e620000000800 */
[----:B------:R-:W-:-:S03]  /*48e0*/  FFMA.FTZ R145, R62, UR4, -R51 ;  /* 0x000000043e917c23 */ /* 0x000fc60008010833 */
[----:B------:R-:W-:Y:S01]  /*48f0*/  MUFU.EX2 R67, R67 ;  /* 0x0000004300437308 */ /* 0x000fe20000000800 */
[C---:B------:R-:W-:Y:S03]  /*4900*/  HMMA.16816.F32.BF16 R88, R8.reuse, R20, R88 ;  /* 0x000000140858723c */ /* 0x040fe60000041858 */
[----:B------:R-:W1:Y:S04]  /*4910*/  MUFU.EX2 R66, R66 ;  /* 0x0000004200427308 */ /* 0x000e680000000800 */
[----:B------:R-:W1:Y:S01]  /*4920*/  MUFU.EX2 R125, R125 ;  /* 0x0000007d007d7308 */ /* 0x000e620000000800 */
[C---:B------:R-:W-:Y:S01]  /*4930*/  HMMA.16816.F32.BF16 R92, R8.reuse, R22, R92 ;  /* 0x00000016085c723c */ /* 0x040fe2000004185c */
[----:B------:R-:W1:Y:S02]  /*4940*/  LDSM.16.MT88.4 R20, [R118+0xb800] ;  /* 0x00b800007614783b */ /* 0x000e640000004200 */
[----:B------:R-:W-:Y:S04]  /*4950*/  MUFU.EX2 R65, R65 ;  /* 0x0000004100417308 */ /* 0x000fe80000000800 */
[----:B------:R-:W1:Y:S01]  /*4960*/  MUFU.EX2 R64, R64 ;  /* 0x0000004000407308 */ /* 0x000e620000000800 */
[C---:B--2---:R-:W-:Y:S03]  /*4970*/  HMMA.16816.F32.BF16 R96, R8.reuse, R16, R96 ;  /* 0x000000100860723c */ /* 0x044fe60000041860 */
[----:B------:R-:W2:Y:S04]  /*4980*/  MUFU.EX2 R146, R146 ;  /* 0x0000009200927308 */ /* 0x000ea80000000800 */
[----:B------:R-:W-:Y:S01]  /*4990*/  MUFU.EX2 R137, R137 ;  /* 0x0000008900897308 */ /* 0x000fe20000000800 */
[----:B------:R-:W-:Y:S01]  /*49a0*/  HMMA.16816.F32.BF16 R100, R8, R18, R100 ;  /* 0x000000120864723c */ /* 0x000fe20000041864 */
[----:B---3--:R-:W-:Y:S01]  /*49b0*/  F2FP.BF16.F32.PACK_AB R8, R32, R35 ;  /* 0x000000232008723e */ /* 0x008fe200000010ff */
[----:B------:R-:W3:Y:S01]  /*49c0*/  LDSM.16.MT88.4 R16, [R118+0x9800] ;  /* 0x009800007610783b */ /* 0x000ee20000004200 */
[----:B----4-:R-:W-:Y:S01]  /*49d0*/  F2FP.BF16.F32.PACK_AB R10, R28, R31 ;  /* 0x0000001f1c0a723e */ /* 0x010fe200000010ff */
[----:B------:R-:W-:Y:S01]  /*49e0*/  MUFU.EX2 R145, R145 ;  /* 0x0000009100917308 */ /* 0x000fe20000000800 */
[----:B-----5:R-:W-:-:S02]  /*49f0*/  F2FP.BF16.F32.PACK_AB R9, R30, R33 ;  /* 0x000000211e09723e */ /* 0x020fc400000010ff */
[----:B------:R-:W-:-:S07]  /*4a00*/  F2FP.BF16.F32.PACK_AB R11, R4, R29 ;  /* 0x0000001d040b723e */ /* 0x000fce00000010ff */
        /* <DEDUP_REMOVED lines=21> */
[----:B------:R-:W-:-:S07]  /*4b60*/  F2FP.BF16.F32.PACK_AB R11, R64, R65 ;  /* 0x00000041400b723e */ /* 0x000fce00000010ff */
[----:B------:R-:W-:Y:S01]  /*4b70*/  HMMA.16816.F32.BF16 R88, R8, R20, R88 ;  /* 0x000000140858723c */ /* 0x000fe20000041858 */
[--C-:B------:R-:W-:Y:S01]  /*4b80*/  FFMA.FTZ R20, R136, UR4, -R51.reuse ;  /* 0x0000000488147c23 */ /* 0x100fe20008010833 */
[----:B------:R-:W-:-:S03]  /*4b90*/  FFMA.FTZ R136, R142, UR4, -R51 ;  /* 0x000000048e887c23 */ /* 0x000fc60008010833 */
[----:B------:R4:W5:Y:S03]  /*4ba0*/  MUFU.EX2 R138, R20 ;  /* 0x00000014008a7308 */ /* 0x0009660000000800 */
[C---:B------:R-:W-:Y:S01]  /*4bb0*/  HMMA.16816.F32.BF16 R92, R8.reuse, R22, R92 ;  /* 0x00000016085c723c */ /* 0x040fe2000004185c */
[----:B------:R-:W5:Y:S07]  /*4bc0*/  MUFU.EX2 R136, R136 ;  /* 0x0000008800887308 */ /* 0x000f6e0000000800 */
[C---:B---3--:R-:W-:Y:S01]  /*4bd0*/  HMMA.16816.F32.BF16 R72, R8.reuse, R16, R72 ;  /* 0x000000100848723c */ /* 0x048fe20000041848 */
[----:B----4-:R-:W-:Y:S07]  /*4be0*/  LDSM.16.MT88.4 R20, [R118+0xc000] ;  /* 0x00c000007614783b */ /* 0x010fee0000004200 */
[C---:B------:R-:W-:Y:S01]  /*4bf0*/  HMMA.16816.F32.BF16 R76, R8.reuse, R18, R76 ;  /* 0x00000012084c723c */ /* 0x040fe2000004184c */
[----:B------:R-:W3:Y:S07]  /*4c00*/  LDSM.16.MT88.4 R16, [R157+0xdc00] ;  /* 0x00dc00009d10783b */ /* 0x000eee0000004200 */
[C---:B-1----:R-:W-:Y:S08]  /*4c10*/  HMMA.16816.F32.BF16 R112, R8.reuse, R12, R112 ;  /* 0x0000000c0870723c */ /* 0x042ff00000041870 */
        /* <DEDUP_REMOVED lines=8> */
[C---:B-1----:R-:W-:Y:S08]  /*4ca0*/  HMMA.16816.F32.BF16 R104, R8.reuse, R12, R104 ;  /* 0x0000000c0868723c */ /* 0x042ff00000041868 */
[----:B------:R-:W-:Y:S01]  /*4cb0*/  HMMA.16816.F32.BF16 R108, R8, R14, R108 ;  /* 0x0000000e086c723c */ /* 0x000fe2000004186c */
[----:B------:R-:W1:Y:S01]  /*4cc0*/  LDSM.16.MT88.4 R12, [R157+0xa000] ;  /* 0x00a000009d0c783b */ /* 0x000e620000004200 */
[----:B--2---:R-:W-:-:S02]  /*4cd0*/  F2FP.BF16.F32.PACK_AB R8, R146, R135 ;  /* 0x000000879208723e */ /* 0x004fc400000010ff */
[----:B------:R-:W-:Y:S02]  /*4ce0*/  F2FP.BF16.F32.PACK_AB R10, R144, R131 ;  /* 0x00000083900a723e */ /* 0x000fe400000010ff */
[----:B-----5:R-:W-:Y:S02]  /*4cf0*/  F2FP.BF16.F32.PACK_AB R9, R138, R139 ;  /* 0x0000008b8a09723e */ /* 0x020fe400000010ff */
[----:B------:R-:W-:-:S07]  /*4d00*/  F2FP.BF16.F32.PACK_AB R11, R136, R137 ;  /* 0x00000089880b723e */ /* 0x000fce00000010ff */
[C---:B------:R-:W-:Y:S08]  /*4d10*/  HMMA.16816.F32.BF16 R72, R8.reuse, R16, R72 ;  /* 0x000000100848723c */ /* 0x040ff00000041848 */
        /* <DEDUP_REMOVED lines=17> */
[--C-:B------:R-:W-:Y:S01]  /*4e30*/  FFMA.FTZ R10, R57, UR4, -R132.reuse ;  /* 0x00000004390a7c23 */ /* 0x100fe20008010884 */
[--C-:B------:R-:W-:Y:S01]  /*4e40*/  FFMA.FTZ R57, R61, UR4, -R132.reuse ;  /* 0x000000043d397c23 */ /* 0x100fe20008010884 */
[----:B------:R-:W-:Y:S01]  /*4e50*/  FFMA.FTZ R9, R60, UR4, -R132 ;  /* 0x000000043c097c23 */ /* 0x000fe20008010884 */
[----:B------:R-:W-:Y:S01]  /*4e60*/  FFMA.FTZ R8, R58, UR4, -R51 ;  /* 0x000000043a087c23 */ /* 0x000fe20008010833 */
[----:B------:R-:W-:Y:S01]  /*4e70*/  MUFU.EX2 R60, R10 ;  /* 0x0000000a003c7308 */ /* 0x000fe20000000800 */
[----:B------:R-:W-:-:S03]  /*4e80*/  F2FP.BF16.F32.PACK_AB R11, R56, R143 ;  /* 0x0000008f380b723e */ /* 0x000fc600000010ff */
[----:B------:R-:W-:Y:S04]  /*4e90*/  MUFU.EX2 R61, R9 ;  /* 0x00000009003d7308 */ /* 0x000fe80000000800 */
[----:B------:R-:W-:Y:S04]  /*4ea0*/  MUFU.EX2 R57, R57 ;  /* 0x0000003900397308 */ /* 0x000fe80000000800 */
[----:B------:R-:W2:Y:S04]  /*4eb0*/  MUFU.EX2 R58, R122 ;  /* 0x0000007a003a7308 */ /* 0x000ea80000000800 */
[----:B------:R3:W4:Y:S01]  /*4ec0*/  MUFU.EX2 R62, R8 ;  /* 0x00000008003e7308 */ /* 0x0007220000000800 */
[----:B--2---:R-:W-:Y:S01]  /*4ed0*/  F2FP.BF16.F32.PACK_AB R10, R58, R57 ;  /* 0x000000393a0a723e */ /* 0x004fe200000010ff */
[--C-:B------:R-:W-:Y:S01]  /*4ee0*/  FFMA.FTZ R122, R59, UR4, -R132.reuse ;  /* 0x000000043b7a7c23 */ /* 0x100fe20008010884 */
[----:B------:R-:W-:Y:S01]  /*4ef0*/  FFMA.FTZ R59, R120, UR4, -R132 ;  /* 0x00000004783b7c23 */ /* 0x000fe20008010884 */
[----:B---3--:R-:W-:-:S02]  /*4f00*/  F2FP.BF16.F32.PACK_AB R8, R61, R60 ;  /* 0x0000003c3d08723e */ /* 0x008fc400000010ff */
[----:B------:R-:W2:Y:S01]  /*4f10*/  MUFU.EX2 R120, R122 ;  /* 0x0000007a00787308 */ /* 0x000ea20000000800 */
[----:B----4-:R-:W-:-:S03]  /*4f20*/  F2FP.BF16.F32.PACK_AB R9, R145, R62 ;  /* 0x0000003e9109723e */ /* 0x010fc600000010ff */
[----:B------:R-:W-:Y:S04]  /*4f30*/  MUFU.EX2 R59, R59 ;  /* 0x0000003b003b7308 */ /* 0x000fe80000000800 */
[C---:B-1----:R-:W-:Y:S08]  /*4f40*/  HMMA.16816.F32.BF16 R80, R8.reuse, R12, R80 ;  /* 0x0000000c0850723c */ /* 0x042ff00000041850 */
[C---:B------:R-:W-:Y:S01]  /*4f50*/  HMMA.16816.F32.BF16 R84, R8.reuse, R14, R84 ;  /* 0x0000000e0854723c */ /* 0x040fe20000041854 */
[----:B------:R-:W1:Y:S07]  /*4f60*/  LDSM.16.MT88.4 R12, [R118+0xe400] ;  /* 0x00e40000760c783b */ /* 0x000e6e0000004200 */
[C---:B------:R-:W-:Y:S08]  /*4f70*/  HMMA.16816.F32.BF16 R72, R8.reuse, R16, R72 ;  /* 0x000000100848723c */ /* 0x040ff00000041848 */
[C---:B------:R-:W-:Y:S01]  /*4f80*/  HMMA.16816.F32.BF16 R76, R8.reuse, R18, R76 ;  /* 0x00000012084c723c */ /* 0x040fe2000004184c */
[----:B------:R-:W3:Y:S07]  /*4f90*/  LDSM.16.MT88.4 R16, [R157+0xe400] ;  /* 0x00e400009d10783b */ /* 0x000eee0000004200 */
[C---:B------:R-:W-:Y:S08]  /*4fa0*/  HMMA.16816.F32.BF16 R112, R8.reuse, R20, R112 ;  /* 0x000000140870723c */ /* 0x040ff00000041870 */
[C---:B------:R-:W-:Y:S01]  /*4fb0*/  HMMA.16816.F32.BF16 R68, R8.reuse, R22, R68 ;  /* 0x000000160844723c */ /* 0x040fe20000041844 */
[----:B------:R-:W4:Y:S07]  /*4fc0*/  LDSM.16.MT88.4 R20, [R118+0xc400] ;  /* 0x00c400007614783b */ /* 0x000f2e0000004200 */
[C---:B-1----:R-:W-:Y:S08]  /*4fd0*/  HMMA.16816.F32.BF16 R104, R8.reuse, R12, R104 ;  /* 0x0000000c0868723c */ /* 0x042ff00000041868 */
[C---:B------:R-:W-:Y:S01]  /*4fe0*/  HMMA.16816.F32.BF16 R108, R8.reuse, R14, R108 ;  /* 0x0000000e086c723c */ /* 0x040fe2000004186c */
[----:B------:R-:W1:Y:S07]  /*4ff0*/  LDSM.16.MT88.4 R12, [R157+0xa800] ;  /* 0x00a800009d0c783b */ /* 0x000e6e0000004200 */
[----:B---3--:R-:W-:Y:S01]  /*5000*/  HMMA.16816.F32.BF16 R100, R8, R18, R100 ;  /* 0x000000120864723c */ /* 0x008fe20000041864 */
[----:B------:R-:W-:-:S07]  /*5010*/  FADD.FTZ R19, R24, R27 ;  /* 0x0000001b18137221 */ /* 0x000fce0000010000 */
[C---:B------:R-:W-:Y:S01]  /*5020*/  HMMA.16816.F32.BF16 R96, R8.reuse, R16, R96 ;  /* 0x000000100860723c */ /* 0x040fe20000041860 */
[----:B------:R-:W-:Y:S01]  /*5030*/  FFMA.FTZ R16, R50, UR4, -R51 ;  /* 0x0000000432107c23 */ /* 0x000fe20008010833 */
[----:B------:R-:W-:Y:S01]  /*5040*/  FADD.FTZ R17, R25, R134 ;  /* 0x0000008619117221 */ /* 0x000fe20000010000 */
[----:B------:R-:W3:Y:S01]  /*5050*/  MUFU.EX2 R50, R63 ;  /* 0x0000003f00327308 */ /* 0x000ee20000000800 */
[----:B------:R-:W5:Y:S02]  /*5060*/  LDSM.16.MT88.4 R24, [R118+0xa800] ;  /* 0x00a800007618783b */ /* 0x000f640000004200 */
[----:B------:R-:W-:Y:S02]  /*5070*/  FADD.FTZ R52, R52, R17 ;  /* 0x0000001134347221 */ /* 0x000fe40000010000 */
[C---:B----4-:R-:W-:Y:S08]  /*5080*/  HMMA.16816.F32.BF16 R88, R8.reuse, R20, R88 ;  /* 0x000000140858723c */ /* 0x050ff00000041858 */
[----:B------:R-:W-:Y:S01]  /*5090*/  HMMA.16816.F32.BF16 R92, R8, R22, R92 ;  /* 0x00000016085c723c */ /* 0x000fe2000004185c */
[--C-:B------:R-:W-:Y:S01]  /*50a0*/  FFMA.FTZ R10, R49, UR4, -R51.reuse ;  /* 0x00000004310a7c23 */ /* 0x100fe20008010833 */
[--C-:B------:R-:W-:Y:S01]  /*50b0*/  FFMA.FTZ R9, R48, UR4, -R51.reuse ;  /* 0x0000000430097c23 */ /* 0x100fe20008010833 */
[----:B------:R-:W-:Y:S01]  /*50c0*/  FFMA.FTZ R11, R47, UR4, -R51 ;  /* 0x000000042f0b7c23 */ /* 0x000fe20008010833 */
[----:B------:R-:W-:Y:S01]  /*50d0*/  FADD.FTZ R8, R54, R19 ;  /* 0x0000001336087221 */ /* 0x000fe20000010000 */
[----:B------:R-:W-:Y:S01]  /*50e0*/  FFMA.FTZ R54, R46, UR4, -R51 ;  /* 0x000000042e367c23 */ /* 0x000fe20008010833 */
[----:B------:R4:W-:Y:S01]  /*50f0*/  MUFU.EX2 R49, R16 ;  /* 0x0000001000317308 */ /* 0x0009e20000000800 */
[----:B------:R-:W-:Y:S01]  /*5100*/  FADD.FTZ R51, R43, R52 ;  /* 0x000000342b337221 */ /* 0x000fe20000010000 */
[----:B------:R-:W-:Y:S01]  /*5110*/  FADD.FTZ R8, R53, R8 ;  /* 0x0000000835087221 */ /* 0x000fe20000010000 */
[----:B------:R-:W-:Y:S01]  /*5120*/  LDSM.16.MT88.4 R20, [R157+0xc800] ;  /* 0x00c800009d14783b */ /* 0x000fe20000004200 */
[----:B------:R3:W1:Y:S02]  /*5130*/  MUFU.EX2 R48, R10 ;  /* 0x0000000a00307308 */ /* 0x0006640000000800 */
[----:B------:R-:W-:Y:S01]  /*5140*/  FADD.FTZ R43, R41, R8 ;  /* 0x00000008292b7221 */ /* 0x000fe20000010000 */
[----:B--2---:R-:W-:Y:S01]  /*5150*/  F2FP.BF16.F32.PACK_AB R8, R120, R55 ;  /* 0x000000377808723e */ /* 0x004fe200000010ff */
[----:B------:R1:W-:Y:S04]  /*5160*/  MUFU.EX2 R47, R9 ;  /* 0x00000009002f7308 */ /* 0x0003e80000000800 */
[----:B------:R-:W2:Y:S01]  /*5170*/  MUFU.EX2 R46, R11 ;  /* 0x0000000b002e7308 */ /* 0x000ea20000000800 */
[----:B----4-:R-:W4:Y:S03]  /*5180*/  LDSM.16.MT88.4 R16, [R157+0xe800] ;  /* 0x00e800009d10783b */ /* 0x010f260000004200 */
[----:B------:R-:W-:Y:S01]  /*5190*/  MUFU.EX2 R41, R54 ;  /* 0x0000003600297308 */ /* 0x000fe20000000800 */
[----:B---3--:R-:W-:-:S02]  /*51a0*/  F2FP.BF16.F32.PACK_AB R10, R50, R59 ;  /* 0x0000003b320a723e */ /* 0x008fc400000010ff */
[----:B-1----:R-:W-:Y:S02]  /*51b0*/  F2FP.BF16.F32.PACK_AB R9, R48, R49 ;  /* 0x000000313009723e */ /* 0x002fe400000010ff */
[----:B--2---:R-:W-:-:S07]  /*51c0*/  F2FP.BF16.F32.PACK_AB R11, R46, R47 ;  /* 0x0000002f2e0b723e */ /* 0x004fce00000010ff */
[C---:B------:R-:W-:Y:S08]  /*51d0*/  HMMA.16816.F32.BF16 R112, R8.reuse, R12, R112 ;  /* 0x0000000c0870723c */ /* 0x040ff00000041870 */
[C---:B------:R-:W-:Y:S01]  /*51e0*/  HMMA.16816.F32.BF16 R68, R8.reuse, R14, R68 ;  /* 0x0000000e0844723c */ /* 0x040fe20000041844 */
[----:B------:R-:W1:Y:S07]  /*51f0*/  LDSM.16.MT88.4 R12, [R118+0xc800] ;  /* 0x00c80000760c783b */ /* 0x000e6e0000004200 */
[C---:B-----5:R-:W-:Y:S08]  /*5200*/  HMMA.16816.F32.BF16 R72, R8.reuse, R24, R72 ;  /* 0x000000180848723c */ /* 0x060ff00000041848 */
[C---:B------:R-:W-:Y:S01]  /*5210*/  HMMA.16816.F32.BF16 R76, R8.reuse, R26, R76 ;  /* 0x0000001a084c723c */ /* 0x040fe2000004184c */
[----:B------:R-:W2:Y:S07]  /*5220*/  LDSM.16.MT88.4 R24, [R118+0xe800] ;  /* 0x00e800007618783b */ /* 0x000eae0000004200 */
[----:B----4-:R-:W-:Y:S01]  /*5230*/  HMMA.16816.F32.BF16 R96, R8, R16, R96 ;  /* 0x000000100860723c */ /* 0x010fe20000041860 */
[----:B------:R-:W-:-:S02]  /*5240*/  FADD.FTZ R16, R40, R51 ;  /* 0x0000003328107221 */ /* 0x000fc40000010000 */
[----:B------:R-:W3:Y:S02]  /*5250*/  MUFU.EX2 R40, R45 ;  /* 0x0000002d00287308 */ /* 0x000ee40000000800 */
[----:B------:R-:W-:-:S03]  /*5260*/  FADD.FTZ R39, R39, R16 ;  /* 0x0000001027277221 */ /* 0x000fc60000010000 */
[C---:B------:R-:W-:Y:S01]  /*5270*/  HMMA.16816.F32.BF16 R100, R8.reuse, R18, R100 ;  /* 0x000000120864723c */ /* 0x040fe20000041864 */
[----:B------:R-:W-:Y:S01]  /*5280*/  FADD.FTZ R18, R38, R43 ;  /* 0x0000002b26127221 */ /* 0x000fe20000010000 */
[----:B------:R-:W-:Y:S01]  /*5290*/  FADD.FTZ R36, R36, R39 ;  /* 0x0000002724247221 */ /* 0x000fe20000010000 */
[----:B------:R-:W-:Y:S02]  /*52a0*/  MUFU.EX2 R38, R44 ;  /* 0x0000002c00267308 */ /* 0x000fe40000000800 */
[----:B------:R-:W-:Y:S01]  /*52b0*/  FADD.FTZ R37, R37, R18 ;  /* 0x0000001225257221 */ /* 0x000fe20000010000 */
[----:B------:R-:W-:Y:S01]  /*52c0*/  FADD.FTZ R35, R35, R36 ;  /* 0x0000002423237221 */ /* 0x000fe20000010000 */
[----:B------:R-:W4:Y:S01]  /*52d0*/  LDSM.16.MT88.4 R16, [R157+0xcc00] ;  /* 0x00cc00009d10783b */ /* 0x000f220000004200 */
[----:B------:R-:W-:Y:S01]  /*52e0*/  HMMA.16816.F32.BF16 R80, R8, R20, R80 ;  /* 0x000000140850723c */ /* 0x000fe20000041850 */
[----:B------:R-:W-:Y:S01]  /*52f0*/  FADD.FTZ R34, R34, R37 ;  /* 0x0000002522227221 */ /* 0x000fe20000010000 */
[----:B------:R-:W-:-:S03]  /*5300*/  FADD.FTZ R32, R32, R35 ;  /* 0x0000002320207221 */ /* 0x000fc60000010000 */
[----:B------:R-:W-:-:S03]  /*5310*/  FADD.FTZ R33, R33, R34 ;  /* 0x0000002221217221 */ /* 0x000fc60000010000 */
[----:B-1----:R-:W-:Y:S01]  /*5320*/  HMMA.16816.F32.BF16 R88, R8, R12, R88 ;  /* 0x0000000c0858723c */ /* 0x002fe20000041858 */
[----:B------:R-:W-:-:S04]  /*5330*/  FADD.FTZ R30, R30, R33 ;  /* 0x000000211e1e7221 */ /* 0x000fc80000010000 */
[----:B------:R-:W-:-:S03]  /*5340*/  FADD.FTZ R29, R29, R30 ;  /* 0x0000001e1d1d7221 */ /* 0x000fc60000010000 */
[----:B------:R-:W-:Y:S01]  /*5350*/  HMMA.16816.F32.BF16 R92, R8, R14, R92 ;  /* 0x0000000e085c723c */ /* 0x000fe2000004185c */
[----:B------:R-:W1:Y:S01]  /*5360*/  LDSM.16.MT88.4 R12, [R157+0xac00] ;  /* 0x00ac00009d0c783b */ /* 0x000e620000004200 */
[----:B------:R-:W-:-:S06]  /*5370*/  FADD.FTZ R29, R4, R29 ;  /* 0x0000001d041d7221 */ /* 0x000fcc0000010000 */
[----:B--2---:R-:W-:Y:S01]  /*5380*/  HMMA.16816.F32.BF16 R104, R8, R24, R104 ;  /* 0x000000180868723c */ /* 0x004fe20000041868 */
[----:B------:R-:W2:Y:S01]  /*5390*/  MUFU.EX2 R25, R42 ;  /* 0x0000002a00197308 */ /* 0x000ea20000000800 */
[----:B------:R-:W-:-:S04]  /*53a0*/  FADD.FTZ R24, R128, R29 ;  /* 0x0000001d80187221 */ /* 0x000fc80000010000 */
[----:B------:R-:W-:Y:S02]  /*53b0*/  FADD.FTZ R24, R125, R24 ;  /* 0x000000187d187221 */ /* 0x000fe40000010000 */
[----:B------:R-:W-:Y:S01]  /*53c0*/  HMMA.16816.F32.BF16 R84, R8, R22, R84 ;  /* 0x000000160854723c */ /* 0x000fe20000041854 */
[----:B------:R-:W5:Y:S01]  /*53d0*/  LDSM.16.MT88.4 R20, [R118+0xac00] ;  /* 0x00ac00007614783b */ /* 0x000f620000004200 */
[----:B------:R-:W-:-:S04]  /*53e0*/  FADD.FTZ R65, R65, R24 ;  /* 0x0000001841417221 */ /* 0x000fc80000010000 */
[----:B------:R-:W-:Y:S02]  /*53f0*/  FADD.FTZ R64, R64, R65 ;  /* 0x0000004140407221 */ /* 0x000fe40000010000 */
[----:B------:R-:W-:Y:S01]  /*5400*/  HMMA.16816.F32.BF16 R108, R8, R26, R108 ;  /* 0x0000001a086c723c */ /* 0x000fe2000004186c */
[----:B------:R-:W-:Y:S01]  /*5410*/  F2FP.BF16.F32.PACK_AB R8, R121, R124 ;  /* 0x0000007c7908723e */ /* 0x000fe200000010ff */
[----:B------:R-:W-:Y:S01]  /*5420*/  FADD.FTZ R27, R31, R32 ;  /* 0x000000201f1b7221 */ /* 0x000fe20000010000 */
[----:B------:R-:W-:Y:S01]  /*5430*/  F2FP.BF16.F32.PACK_AB R10, R123, R126 ;  /* 0x0000007e7b0a723e */ /* 0x000fe200000010ff */
[----:B------:R-:W-:Y:S01]  /*5440*/  FADD.FTZ R139, R139, R64 ;  /* 0x000000408b8b7221 */ /* 0x000fe20000010000 */
[----:B---3--:R-:W-:Y:S01]  /*5450*/  F2FP.BF16.F32.PACK_AB R9, R40, R41 ;  /* 0x000000292809723e */ /* 0x008fe200000010ff */
[----:B------:R-:W-:Y:S01]  /*5460*/  FADD.FTZ R27, R28, R27 ;  /* 0x0000001b1c1b7221 */ /* 0x000fe20000010000 */
[----:B--2---:R-:W-:Y:S01]  /*5470*/  F2FP.BF16.F32.PACK_AB R11, R25, R38 ;  /* 0x00000026190b723e */ /* 0x004fe200000010ff */
[----:B------:R-:W-:-:S02]  /*5480*/  FADD.FTZ R138, R138, R139 ;  /* 0x0000008b8a8a7221 */ /* 0x000fc40000010000 */
[----:B------:R-:W-:Y:S02]  /*5490*/  FADD.FTZ R4, R130, R27 ;  /* 0x0000001b82047221 */ /* 0x000fe40000010000 */
[----:B------:R-:W-:Y:S02]  /*54a0*/  FADD.FTZ R27, R137, R138 ;  /* 0x0000008a891b7221 */ /* 0x000fe40000010000 */
[----:B------:R-:W-:Y:S01]  /*54b0*/  FADD.FTZ R4, R127, R4 ;  /* 0x000000047f047221 */ /* 0x000fe20000010000 */
[----:B----4-:R-:W-:Y:S01]  /*54c0*/  HMMA.16816.F32.BF16 R80, R8, R16, R80 ;  /* 0x000000100850723c */ /* 0x010fe20000041850 */
[----:B------:R-:W-:Y:S02]  /*54d0*/  FADD.FTZ R27, R136, R27 ;  /* 0x0000001b881b7221 */ /* 0x000fe40000010000 */
[----:B------:R-:W-:-:S04]  /*54e0*/  FADD.FTZ R67, R67, R4 ;  /* 0x0000000443437221 */ /* 0x000fc80000010000 */
[----:B------:R-:W-:Y:S01]  /*54f0*/  FADD.FTZ R66, R66, R67 ;  /* 0x0000004342427221 */ /* 0x000fe20000010000 */
[----:B-1----:R-:W-:Y:S03]  /*5500*/  HMMA.16816.F32.BF16 R112, R8, R12, R112 ;  /* 0x0000000c0870723c */ /* 0x002fe60000041870 */
[----:B------:R-:W-:-:S04]  /*5510*/  FADD.FTZ R135, R135, R66 ;  /* 0x0000004287877221 */ /* 0x000fc80000010000 */
[----:B------:R-:W-:Y:S01]  /*5520*/  FADD.FTZ R146, R146, R135 ;  /* 0x0000008792927221 */ /* 0x000fe20000010000 */
[C---:B------:R-:W-:Y:S01]  /*5530*/  HMMA.16816.F32.BF16 R68, R8.reuse, R14, R68 ;  /* 0x0000000e0844723c */ /* 0x040fe20000041844 */
[----:B------:R-:W1:Y:S07]  /*5540*/  LDSM.16.MT88.4 R12, [R118+0xcc00] ;  /* 0x00cc0000760c783b */ /* 0x000e6e0000004200 */
[C---:B-----5:R-:W-:Y:S08]  /*5550*/  HMMA.16816.F32.BF16 R72, R8.reuse, R20, R72 ;  /* 0x000000140848723c */ /* 0x060ff00000041848 */
[C---:B------:R-:W-:Y:S01]  /*5560*/  HMMA.16816.F32.BF16 R76, R8.reuse, R22, R76 ;  /* 0x00000016084c723c */ /* 0x040fe2000004184c */
[----:B------:R-:W2:Y:S07]  /*5570*/  LDSM.16.MT88.4 R20, [R157+0xec00] ;  /* 0x00ec00009d14783b */ /* 0x000eae0000004200 */
        /* <DEDUP_REMOVED lines=99> */
.L_x_2248:
[----:B------:R-:W-:Y:S01]  /*5bb0*/  UMOV UR6, URZ ;  /* 0x000000ff00067c82 */ /* 0x000fe20008000000 */
[----:B------:R-:W-:Y:S01]  /*5bc0*/  IMAD.SHL.U32 R5, R6, 0x80, RZ ;  /* 0x0000008006057824 */ /* 0x000fe200078e00ff */
[----:B------:R-:W-:-:S05]  /*5bd0*/  IADD3 R4, P0, PT, RZ, -UR6, RZ ;  /* 0x80000006ff047c10 */ /* 0x000fca000ff1e0ff */
[----:B------:R-:W-:-:S05]  /*5be0*/  IMAD.X R5, RZ, RZ, ~R5, P0 ;  /* 0x000000ffff057224 */ /* 0x000fca00000e0e05 */
[----:B------:R-:W-:-:S04]  /*5bf0*/  SHF.R.S64 R4, R4, 0x1f, R5 ;  /* 0x0000001f04047819 */ /* 0x000fc80000001005 */
[----:B------:R-:W-:-:S04]  /*5c00*/  IADD3 R167, P0, PT, R4, R167, RZ ;  /* 0x000000a704a77210 */ /* 0x000fc80007f1e0ff */
[----:B------:R-:W-:-:S09]  /*5c10*/  LEA.HI.X.SX32 R166, R5, R166, 0x1, P0 ;  /* 0x000000a605a67211 */ /* 0x000fd200000f0eff */
.L_x_2249:
[C---:B------:R-:W-:Y:S01]  /*5c20*/  IMAD.SHL.U32 R4, R6.reuse, 0x40, RZ ;  /* 0x0000004006047824 */ /* 0x040fe200078e00ff */
[----:B------:R-:W-:Y:S01]  /*5c30*/  SHF.L.U64.HI R7, R6, 0x6, R7 ;  /* 0x0000000606077819 */ /* 0x000fe20000010207 */
[----:B------:R-:W-:Y:S02]  /*5c40*/  IMAD.MOV.U32 R10, RZ, RZ, R167 ;  /* 0x000000ffff0a7224 */ /* 0x000fe400078e00a7 */
[----:B------:R-:W-:Y:S01]  /*5c50*/  IMAD.MOV.U32 R11, RZ, RZ, R166 ;  /* 0x000000ffff0b7224 */ /* 0x000fe200078e00a6 */
[----:B------:R-:W-:-:S04]  /*5c60*/  IADD3 R8, P0, PT, R4, R167, RZ ;  /* 0x000000a704087210 */ /* 0x000fc80007f1e0ff */
[C---:B------:R-:W-:Y:S01]  /*5c70*/  IADD3 R12, P1, PT, R4.reuse, R8, RZ ;  /* 0x00000008040c7210 */ /* 0x040fe20007f3e0ff */
[C---:B------:R-:W-:Y:S01]  /*5c80*/  IMAD.X R9, R7.reuse, 0x1, R166, P0 ;  /* 0x0000000107097824 */ /* 0x040fe200000e06a6 */
[----:B------:R-:W-:Y:S01]  /*5c90*/  @!PT LDS RZ, [RZ] ;  /* 0x00000000fffff984 */ /* 0x000fe20000000800 */
[----:B------:R-:W-:Y:S01]  /*5ca0*/  @!PT LDS RZ, [RZ] ;  /* 0x00000000fffff984 */ /* 0x000fe20000000800 */
[----:B------:R-:W-:Y:S01]  /*5cb0*/  @!PT LDS RZ, [RZ] ;  /* 0x00000000fffff984 */ /* 0x000fe20000000800 */
        /* <DEDUP_REMOVED lines=17> */
[----:B-1----:R-:W2:Y:S04]  /*5dd0*/  LDSM.16.M88.4 R8, [R159+0x3c00] ;  /* 0x003c00009f08783b */ /* 0x002ea80000000200 */
[----:B------:R-:W-:Y:S04]  /*5de0*/  LDSM.16.M88.4 R128, [R158] ;  /* 0x000000009e80783b */ /* 0x000fe80000000200 */
[----:B------:R-:W1:Y:S04]  /*5df0*/  LDSM.16.M88.4 R124, [R156+0x3800] ;  /* 0x003800009c7c783b */ /* 0x000e680000000200 */
[----:B------:R-:W4:Y:S04]  /*5e00*/  LDSM.16.M88.4 R120, [R156+0x3c00] ;  /* 0x003c00009c78783b */ /* 0x000f280000000200 */
        /* <DEDUP_REMOVED lines=8> */
[C---:B--2---:R-:W-:Y:S03]  /*5e90*/  HMMA.16816.F32.BF16 R12, R40.reuse, R8, RZ ;  /* 0x00000008280c723c */ /* 0x044fe600000418ff */
[----:B------:R-:W2:Y:S04]  /*5ea0*/  LDSM.16.M88.4 R136, [R159+0x4c00] ;  /* 0x004c00009f88783b */ /* 0x000ea80000000200 */
[----:B------:R-:W-:Y:S01]  /*5eb0*/  LDSM.16.M88.4 R132, [R156+0x4000] ;  /* 0x004000009c84783b */ /* 0x000fe20000000200 */
[C---:B------:R-:W-:Y:S03]  /*5ec0*/  HMMA.16816.F32.BF16 R16, R40.reuse, R18, RZ ;  /* 0x000000122810723c */ /* 0x040fe600000418ff */
[----:B------:R-:W0:Y:S05]  /*5ed0*/  LDGDEPBAR ;  /* 0x00000000000079af */ /* 0x000e2a0000000000 */
[----:B------:R-:W-:Y:S08]  /*5ee0*/  HMMA.16816.F32.BF16 R8, R40, R10, RZ ;  /* 0x0000000a2808723c */ /* 0x000ff000000418ff */
[C---:B-1----:R-:W-:Y:S08]  /*5ef0*/  HMMA.16816.F32.BF16 R20, R128.reuse, R124, R20 ;  /* 0x0000007c8014723c */ /* 0x042ff00000041814 */
[C---:B------:R-:W-:Y:S01]  /*5f00*/  HMMA.16816.F32.BF16 R16, R128.reuse, R126, R16 ;  /* 0x0000007e8010723c */ /* 0x040fe20000041810 */
[----:B------:R-:W1:Y:S07]  /*5f10*/  LDSM.16.M88.4 R124, [R156+0x4400] ;  /* 0x004400009c7c783b */ /* 0x000e6e0000000200 */
[C---:B----4-:R-:W-:Y:S08]  /*5f20*/  HMMA.16816.F32.BF16 R12, R128.reuse, R120, R12 ;  /* 0x00000078800c723c */ /* 0x050ff0000004180c */
[----:B------:R-:W-:Y:S01]  /*5f30*/  HMMA.16816.F32.BF16 R8, R128, R122, R8 ;  /* 0x0000007a8008723c */ /* 0x000fe20000041808 */
[----:B------:R-:W4:Y:S07]  /*5f40*/  LDSM.16.M88.4 R120, [R156+0x4800] ;  /* 0x004800009c78783b */ /* 0x000f2e0000000200 */
[C---:B-----5:R-:W-:Y:S08]  /*5f50*/  HMMA.16816.F32.BF16 R36, R40.reuse, R32, RZ ;  /* 0x000000202824723c */ /* 0x060ff000000418ff */
[C---:B------:R-:W-:Y:S08]  /*5f60*/  HMMA.16816.F32.BF16 R32, R40.reuse, R34, RZ ;  /* 0x000000222820723c */ /* 0x040ff000000418ff */
[C---:B------:R-:W-:Y:S08]  /*5f70*/  HMMA.16816.F32.BF16 R28, R40.reuse, R24, RZ ;  /* 0x00000018281c723c */ /* 0x040ff000000418ff */
[C---:B------:R-:W-:Y:S08]  /*5f80*/  HMMA.16816.F32.BF16 R24, R40.reuse, R26, RZ ;  /* 0x0000001a2818723c */ /* 0x040ff000000418ff */
[C---:B------:R-:W-:Y:S08]  /*5f90*/  HMMA.16816.F32.BF16 R60, R40.reuse, R56, RZ ;  /* 0x00000038283c723c */ /* 0x040ff000000418ff */
[C---:B------:R-:W-:Y:S08]  /*5fa0*/  HMMA.16816.F32.BF16 R52, R40.reuse, R48, RZ ;  /* 0x000000302834723c */ /* 0x040ff000000418ff */
[C---:B------:R-:W-:Y:S08]  /*5fb0*/  HMMA.16816.F32.BF16 R56, R40.reuse, R58, RZ ;  /* 0x0000003a2838723c */ /* 0x040ff000000418ff */
[----:B------:R-:W-:Y:S08]  /*5fc0*/  HMMA.16816.F32.BF16 R48, R40, R50, RZ ;  /* 0x000000322830723c */ /* 0x000ff000000418ff */
[C---:B------:R-:W-:Y:S08]  /*5fd0*/  HMMA.16816.F32.BF16 R36, R128.reuse, R4, R36 ;  /* 0x000000048024723c */ /* 0x040ff00000041824 */
[C---:B------:R-:W-:Y:S08]  /*5fe0*/  HMMA.16816.F32.BF16 R32, R128.reuse, R6, R32 ;  /* 0x000000068020723c */ /* 0x040ff00000041820 */
[----:B---3--:R-:W-:Y:S08]  /*5ff0*/  HMMA.16816.F32.BF16 R28, R128, R44, R28 ;  /* 0x0000002c801c723c */ /* 0x008ff0000004181c */
[----:B------:R-:W-:Y:S08]  /*6000*/  HMMA.16816.F32.BF16 R4, R40, R64, RZ ;  /* 0x000000402804723c */ /* 0x000ff000000418ff */
[----:B------:R-:W-:Y:S08]  /*6010*/  HMMA.16816.F32.BF16 R24, R128, R46, R24 ;  /* 0x0000002e8018723c */ /* 0x000ff00000041818 */
[C---:B------:R-:W-:Y:S08]  /*6020*/  HMMA.16816.F32.BF16 R64, R40.reuse, R66, RZ ;  /* 0x000000422840723c */ /* 0x040ff000000418ff */
[C---:B--2---:R-:W-:Y:S08]  /*6030*/  HMMA.16816.F32.BF16 R44, R40.reuse, R136, RZ ;  /* 0x00000088282c723c */ /* 0x044ff000000418ff */
        /* <DEDUP_REMOVED lines=102> */
[C---:B------:R-:W-:Y:S08]  /*66a0*/  HMMA.16816.F32.BF16 R56, R132.reuse, R130, R56 ;  /* 0x000000828438723c */ /* 0x040ff00000041838 */
[C---:B-1----:R-:W-:Y:S08]  /*66b0*/  HMMA.16816.F32.BF16 R12, R132.reuse, R120, R12 ;  /* 0x00000078840c723c */ /* 0x042ff0000004180c */
[----:B------:R-:W-:Y:S01]  /*66c0*/  HMMA.16816.F32.BF16 R8, R132, R122, R8 ;  /* 0x0000007a8408723c */ /* 0x000fe20000041808 */
[----:B------:R-:W1:Y:S01]  /*66d0*/  LDSM.16.M88.4 R120, [R156+0x8c00] ;  /* 0x008c00009c78783b */ /* 0x000e620000000200 */
[----:B------:R-:W-:-:S06]  /*66e0*/  DEPBAR.LE SB0, 0x0 ;  /* 0x000080000000791a */ /* 0x000fcc0000000000 */
[----:B--2---:R-:W-:Y:S01]  /*66f0*/  HMMA.16816.F32.BF16 R52, R132, R124, R52 ;  /* 0x0000007c8434723c */ /* 0x004fe20000041834 */
[----:B------:R-:W-:-:S05]  /*6700*/  IMAD.SHL.U32 R124, R168, 0x2, RZ ;  /* 0x00000002a87c7824 */ /* 0x000fca00078e00ff */
[----:B------:R-:W-:Y:S02]  /*6710*/  LOP3.LUT R124, R124, 0x6, RZ, 0xc0, !PT ;  /* 0x000000067c7c7812 */ /* 0x000fe400078ec0ff */
[----:B------:R-:W-:Y:S03]  /*6720*/  HMMA.16816.F32.BF16 R48, R132, R126, R48 ;  /* 0x0000007e8430723c */ /* 0x000fe60000041830 */
[----:B------:R-:W-:-:S05]  /*6730*/  IMAD R124, R3, 0x80, R124 ;  /* 0x00000080037c7824 */ /* 0x000fca00078e027c */
[C---:B-1----:R-:W-:Y:S01]  /*6740*/  HMMA.16816.F32.BF16 R44, R132.reuse, R120, R44 ;  /* 0x00000078842c723c */ /* 0x042fe2000004182c */
[----:B------:R-:W-:Y:S01]  /*6750*/  VIADD R120, R124, 0xffffff00 ;  /* 0xffffff007c787836 */ /* 0x000fe20000000000 */
[----:B------:R-:W-:Y:S04]  /*6760*/  BAR.SYNC.DEFER_BLOCKING 0x0 ;  /* 0x0000000000007b1d */ /* 0x000fe80000010000 */
[CC--:B------:R-:W-:Y:S02]  /*6770*/  ISETP.GE.AND P1, PT, R120.reuse, R141.reuse, PT ;  /* 0x0000008d7800720c */ /* 0x0c0fe40003f26270 */
[----:B------:R-:W-:Y:S01]  /*6780*/  ISETP.GE.AND P0, PT, R120, R140, PT ;  /* 0x0000008c7800720c */ /* 0x000fe20003f06270 */
[----:B------:R-:W-:Y:S01]  /*6790*/  VIADD R120, R124, 0xffffff01 ;  /* 0xffffff017c787836 */ /* 0x000fe20000000000 */
[----:B------:R-:W-:Y:S01]  /*67a0*/  FSEL R128, R36, -INF , !P1 ;  /* 0xff80000024807808 */ /* 0x000fe20004800000 */
[----:B------:R-:W-:Y:S01]  /*67b0*/  VIADD R36, R124, 0xffffff10 ;  /* 0xffffff107c247836 */ /* 0x000fe20000000000 */
[----:B------:R-:W-:Y:S01]  /*67c0*/  FSEL R38, R38, -INF , !P0 ;  /* 0xff80000026267808 */ /* 0x000fe20004000000 */
[----:B------:R-:W-:Y:S01]  /*67d0*/  HMMA.16816.F32.BF16 R40, R132, R122, R40 ;  /* 0x0000007a8428723c */ /* 0x000fe20000041828 */
[----:B------:R-:W-:-:S02]  /*67e0*/  ISETP.GE.AND P6, PT, R120, R141, PT ;  /* 0x0000008d7800720c */ /* 0x000fc40003fc6270 */
[-C--:B------:R-:W-:Y:S01]  /*67f0*/  ISETP.GE.AND P3, PT, R120, R140.reuse, PT ;  /* 0x0000008c7800720c */ /* 0x080fe20003f66270 */
[C---:B------:R-:W-:Y:S01]  /*6800*/  VIADD R120, R124.reuse, 0xffffff08 ;  /* 0xffffff087c787836 */ /* 0x040fe20000000000 */
[----:B------:R-:W-:Y:S01]  /*6810*/  FSEL R130, R37, -INF , !P6 ;  /* 0xff80000025827808 */ /* 0x000fe20007000000 */
[----:B------:R-:W-:Y:S01]  /*6820*/  VIADD R37, R124, 0xffffff11 ;  /* 0xffffff117c257836 */ /* 0x000fe20000000000 */
[-C--:B------:R-:W-:Y:S02]  /*6830*/  ISETP.GE.AND P0, PT, R36, R141.reuse, PT ;  /* 0x0000008d2400720c */ /* 0x080fe40003f06270 */
[C---:B------:R-:W-:Y:S02]  /*6840*/  ISETP.GE.AND P5, PT, R120.reuse, R141, PT ;  /* 0x0000008d7800720c */ /* 0x040fe40003fa6270 */
[-C--:B------:R-:W-:Y:S01]  /*6850*/  ISETP.GE.AND P4, PT, R120, R140.reuse, PT ;  /* 0x0000008c7800720c */ /* 0x080fe20003f86270 */
[----:B------:R-:W-:Y:S01]  /*6860*/  VIADD R120, R124, 0xffffff09 ;  /* 0xffffff097c787836 */ /* 0x000fe20000000000 */
[----:B------:R-:W-:-:S02]  /*6870*/  ISETP.GE.AND P6, PT, R36, R140, PT ;  /* 0x0000008c2400720c */ /* 0x000fc40003fc6270 */
[----:B------:R-:W-:Y:S02]  /*6880*/  FSEL R36, R39, -INF , !P3 ;  /* 0xff80000027247808 */ /* 0x000fe40005800000 */
[----:B------:R-:W-:Y:S01]  /*6890*/  FSEL R242, R28, -INF , !P0 ;  /* 0xff8000001cf27808 */ /* 0x000fe20004000000 */
[----:B------:R-:W-:Y:S01]  /*68a0*/  VIADD R28, R124, 0xffffff20 ;  /* 0xffffff207c1c7836 */ /* 0x000fe20000000000 */
[-C--:B------:R-:W-:Y:S02]  /*68b0*/  ISETP.GE.AND P3, PT, R37, R141.reuse, PT ;  /* 0x0000008d2500720c */ /* 0x080fe40003f66270 */
        /* <DEDUP_REMOVED lines=8> */
[-C--:B------:R-:W-:Y:S02]  /*6940*/  ISETP.GE.AND P5, PT, R37, R140.reuse, PT ;  /* 0x0000008c2500720c */ /* 0x080fe40003fa6270 */
[----:B------:R-:W-:Y:S02]  /*6950*/  FSEL R34, R34, -INF , !P4 ;  /* 0xff80000022227808 */ /* 0x000fe40006000000 */
[----:B------:R-:W-:Y:S01]  /*6960*/  FSEL R244, R33, -INF , !P2 ;  /* 0xff80000021f47808 */ /* 0x000fe20005000000 */
[----:B------:R-:W-:Y:S01]  /*6970*/  VIADD R33, R124, 0xffffff19 ;  /* 0xffffff197c217836 */ /* 0x000fe20000000000 */
[----:B------:R-:W-:-:S02]  /*6980*/  ISETP.GE.AND P1, PT, R120, R140, PT ;  /* 0x0000008c7800720c */ /* 0x000fc40003f26270 */
[CC--:B------:R-:W-:Y:S02]  /*6990*/  ISETP.GE.AND P4, PT, R32.reuse, R141.reuse, PT ;  /* 0x0000008d2000720c */ /* 0x0c0fe40003f86270 */
[----:B------:R-:W-:Y:S02]  /*69a0*/  ISETP.GE.AND P2, PT, R32, R140, PT ;  /* 0x0000008c2000720c */ /* 0x000fe40003f46270 */
[----:B------:R-:W-:Y:S02]  /*69b0*/  FSEL R232, R31, -INF , !P5 ;  /* 0xff8000001fe87808 */ /* 0x000fe40006800000 */
[----:B------:R-:W-:Y:S01]  /*69c0*/  FSEL R226, R20, -INF , !P6 ;  /* 0xff80000014e27808 */ /* 0x000fe20007000000 */
[----:B------:R-:W-:Y:S01]  /*69d0*/  VIADD R20, R124, 0xffffff30 ;  /* 0xffffff307c147836 */ /* 0x000fe20000000000 */
[----:B------:R-:W-:Y:S02]  /*69e0*/  FSEL R32, R35, -INF , !P1 ;  /* 0xff80000023207808 */ /* 0x000fe40004800000 */
[----:B------:R-:W-:-:S02]  /*69f0*/  ISETP.GE.AND P5, PT, R28, R141, PT ;  /* 0x0000008d1c00720c */ /* 0x000fc40003fa6270 */
[----:B------:R-:W-:Y:S01]  /*6a00*/  FSEL R236, R24, -INF , !P4 ;  /* 0xff80000018ec7808 */ /* 0x000fe20006000000 */
[----:B------:R-:W-:Y:S01]  /*6a10*/  VIADD R24, R124, 0xffffff28 ;  /* 0xffffff287c187836 */ /* 0x000fe20000000000 */
[----:B------:R-:W-:Y:S02]  /*6a20*/  ISETP.GE.AND P1, PT, R33, R141, PT ;  /* 0x0000008d2100720c */ /* 0x000fe40003f26270 */
[----:B------:R-:W-:Y:S02]  /*6a30*/  FSEL R136, R22, -INF , !P3 ;  /* 0xff80000016887808 */ /* 0x000fe40005800000 */
[----:B------:R-:W-:Y:S02]  /*6a40*/  FSEL R220, R21, -INF , !P5 ;  /* 0xff80000015dc7808 */ /* 0x000fe40006800000 */
[----:B------:R-:W-:Y:S02]  /*6a50*/  FSEL R228, R26, -INF , !P2 ;  /* 0xff8000001ae47808 */ /* 0x000fe40005000000 */
[----:B------:R-:W-:-:S02]  /*6a60*/  FSEL R238, R25, -INF , !P1 ;  /* 0xff80000019ee7808 */ /* 0x000fc40004800000 */
[CC--:B------:R-:W-:Y:S02]  /*6a70*/  ISETP.GE.AND P3, PT, R20.reuse, R141.reuse, PT ;  /* 0x0000008d1400720c */ /* 0x0c0fe40003f66270 */
[-C--:B------:R-:W-:Y:S01]  /*6a80*/  ISETP.GE.AND P5, PT, R20, R140.reuse, PT ;  /* 0x0000008c1400720c */ /* 0x080fe20003fa6270 */
        /* <DEDUP_REMOVED lines=9> */
[----:B------:R-:W-:Y:S02]  /*6b20*/  FSEL R230, R27, -INF , !P0 ;  /* 0xff8000001be67808 */ /* 0x000fe40004000000 */
[-C--:B------:R-:W-:Y:S02]  /*6b30*/  ISETP.GE.AND P4, PT, R20, R141.reuse, PT ;  /* 0x0000008d1400720c */ /* 0x080fe40003f86270 */
[----:B------:R-:W-:Y:S01]  /*6b40*/  FSEL R222, R16, -INF , !P2 ;  /* 0xff80000010de7808 */ /* 0x000fe20005000000 */
[----:B------:R-:W-:Y:S01]  /*6b50*/  VIADD R16, R124, 0xffffff38 ;  /* 0xffffff387c107836 */ /* 0x000fe20000000000 */
[----:B------:R-:W-:-:S02]  /*6b60*/  ISETP.GE.AND P0, PT, R24, R141, PT ;  /* 0x0000008d1800720c */ /* 0x000fc40003f06270 */
[----:B------:R-:W-:Y:S02]  /*6b70*/  FSEL R202, R14, -INF , !P5 ;  /* 0xff8000000eca7808 */ /* 0x000fe40006800000 */
[----:B------:R-:W-:Y:S02]  /*6b80*/  FSEL R200, R13, -INF , !P4 ;  /* 0xff8000000dc87808 */ /* 0x000fe40006000000 */
[----:B------:R-:W-:Y:S02]  /*6b90*/  FSEL R216, R18, -INF , !P1 ;  /* 0xff80000012d87808 */ /* 0x000fe40004800000 */
[----:B------:R-:W-:Y:S02]  /*6ba0*/  FSEL R224, R17, -INF , !P0 ;  /* 0xff80000011e07808 */ /* 0x000fe40004000000 */
[C---:B------:R-:W-:Y:S02]  /*6bb0*/  ISETP.GE.AND P5, PT, R12.reuse, R141, PT ;  /* 0x0000008d0c00720c */ /* 0x040fe40003fa6270 */
[-C--:B------:R-:W-:Y:S01]  /*6bc0*/  ISETP.GE.AND P4, PT, R12, R140.reuse, PT ;  /* 0x0000008c0c00720c */ /* 0x080fe20003f86270 */
[----:B------:R-:W-:Y:S01]  /*6bd0*/  VIADD R12, R124, 0xffffff41 ;  /* 0xffffff417c0c7836 */ /* 0x000fe20000000000 */
[----:B------:R-:W-:-:S02]  /*6be0*/  ISETP.GE.AND P2, PT, R20, R140, PT ;  /* 0x0000008c1400720c */ /* 0x000fc40003f46270 */
[C---:B------:R-:W-:Y:S02]  /*6bf0*/  ISETP.GE.AND P1, PT, R16.reuse, R141, PT ;  /* 0x0000008d1000720c */ /* 0x040fe40003f26270 */
[-C--:B------:R-:W-:Y:S01]  /*6c00*/  ISETP.GE.AND P0, PT, R16, R140.reuse, PT ;  /* 0x0000008c1000720c */ /* 0x080fe20003f06270 */
[----:B------:R-:W-:Y:S01]  /*6c10*/  VIADD R16, R124, 0xffffff39 ;  /* 0xffffff397c107836 */ /* 0x000fe20000000000 */
[----:B------:R-:W-:Y:S02]  /*6c20*/  ISETP.GE.AND P6, PT, R24, R140, PT ;  /* 0x0000008c1800720c */ /* 0x000fe40003fc6270 */
[----:B------:R-:W-:Y:S02]  /*6c30*/  FSEL R206, R15, -INF , !P2 ;  /* 0xff8000000fce7808 */ /* 0x000fe40005000000 */
[----:B------:R-:W-:Y:S01]  /*6c40*/  FSEL R196, R4, -INF , !P5 ;  /* 0xff80000004c47808 */ /* 0x000fe20006800000 */
[----:B------:R-:W-:Y:S01]  /*6c50*/  VIADD R4, R124, 0xffffff50 ;  /* 0xffffff507c047836 */ /* 0x000fe20000000000 */
[----:B------:R-:W-:-:S02]  /*6c60*/  FSEL R218, R19, -INF , !P6 ;  /* 0xff80000013da7808 */ /* 0x000fc40007000000 */
[-C--:B------:R-:W-:Y:S02]  /*6c70*/  ISETP.GE.AND P2, PT, R12, R141.reuse, PT ;  /* 0x0000008d0c00720c */ /* 0x080fe40003f46270 */
[----:B------:R-:W-:Y:S01]  /*6c80*/  FSEL R210, R8, -INF , !P1 ;  /* 0xff80000008d27808 */ /* 0x000fe20004800000 */
[----:B------:R-:W-:Y:S01]  /*6c90*/  VIADD R8, R124, 0xffffff48 ;  /* 0xffffff487c087836 */ /* 0x000fe20000000000 */
        /* <DEDUP_REMOVED lines=14> */
[----:B------:R-:W-:Y:S02]  /*6d80*/  FSEL R186, R64, -INF , !P0 ;  /* 0xff80000040ba7808 */ /* 0x000fe40004000000 */
[----:B------:R-:W-:Y:S02]  /*6d90*/  FSEL R208, R11, -INF , !P3 ;  /* 0xff8000000bd07808 */ /* 0x000fe40005800000 */
[CC--:B------:R-:W-:Y:S02]  /*6da0*/  ISETP.GE.AND P1, PT, R4.reuse, R141.reuse, PT ;  /* 0x0000008d0400720c */ /* 0x0c0fe40003f26270 */
[----:B------:R-:W-:Y:S01]  /*6db0*/  ISETP.GE.AND P0, PT, R4, R140, PT ;  /* 0x0000008c0400720c */ /* 0x000fe20003f06270 */
[----:B------:R-:W-:Y:S01]  /*6dc0*/  VIADD R4, R124, 0xffffff58 ;  /* 0xffffff587c047836 */ /* 0x000fe20000000000 */
[----:B------:R-:W-:-:S02]  /*6dd0*/  ISETP.GE.AND P3, PT, R8, R141, PT ;  /* 0x0000008d0800720c */ /* 0x000fc40003f66270 */
[----:B------:R-:W-:Y:S02]  /*6de0*/  FSEL R188, R66, -INF , !P6 ;  /* 0xff80000042bc7808 */ /* 0x000fe40007000000 */
[----:B------:R-:W-:Y:S02]  /*6df0*/  FSEL R190, R65, -INF , !P3 ;  /* 0xff80000041be7808 */ /* 0x000fe40005800000 */
[C---:B------:R-:W-:Y:S02]  /*6e00*/  ISETP.GE.AND P6, PT, R4.reuse, R141, PT ;  /* 0x0000008d0400720c */ /* 0x040fe40003fc6270 */
[-C--:B------:R-:W-:Y:S01]  /*6e10*/  ISETP.GE.AND P3, PT, R4, R140.reuse, PT ;  /* 0x0000008c0400720c */ /* 0x080fe20003f66270 */
[----:B------:R-:W-:Y:S01]  /*6e20*/  VIADD R4, R124, 0xffffff59 ;  /* 0xffffff597c047836 */ /* 0x000fe20000000000 */
[----:B------:R-:W-:Y:S02]  /*6e30*/  ISETP.GE.AND P5, PT, R8, R140, PT ;  /* 0x0000008c0800720c */ /* 0x000fe40003fa6270 */
        /* <DEDUP_REMOVED lines=32> */
[----:B------:R-:W-:Y:S02]  /*7040*/  ISETP.GT.AND P0, PT, R57, R162, PT ;  /* 0x000000a23900720c */ /* 0x000fe40003f04270 */
[----:B------:R-:W-:Y:S02]  /*7050*/  FSEL R121, R55, -INF , !P6 ;  /* 0xff80000037797808 */ /* 0x000fe40007000000 */
[----:B------:R-:W-:Y:S02]  /*7060*/  FSEL R147, R48, -INF , !P3 ;  /* 0xff80000030937808 */ /* 0x000fe40005800000 */
[C---:B------:R-:W-:Y:S02]  /*7070*/  ISETP.GE.AND P6, PT, R4.reuse, R141, PT ;  /* 0x0000008d0400720c */ /* 0x040fe40003fc6270 */
[----:B------:R-:W-:Y:S01]  /*7080*/  ISETP.GE.AND P3, PT, R4, R140, PT ;  /* 0x0000008c0400720c */ /* 0x000fe20003f66270 */
[----:B------:R-:W-:Y:S01]  /*7090*/  VIADD R4, R124, 0xffffff78 ;  /* 0xffffff787c047836 */ /* 0x000fe20000000000 */
[----:B------:R-:W-:Y:S01]  /*70a0*/  FSEL R126, R50, -INF , !P5 ;  /* 0xff800000327e7808 */ /* 0x000fe20006800000 */
[----:B------:R-:W-:Y:S01]  /*70b0*/  VIADD R124, R124, 0xffffff79 ;  /* 0xffffff797c7c7836 */ /* 0x000fe20000000000 */
[----:B------:R-:W-:-:S02]  /*70c0*/  FSEL R176, R49, -INF , !P4 ;  /* 0xff80000031b07808 */ /* 0x000fc40006000000 */
[----:B------:R-:W-:Y:S02]  /*70d0*/  FSEL R127, R51, -INF , !P2 ;  /* 0xff800000337f7808 */ /* 0x000fe40005000000 */
[----:B------:R-:W-:Y:S02]  /*70e0*/  FSEL R149, R44, -INF , !P1 ;  /* 0xff8000002c957808 */ /* 0x000fe40004800000 */
[-C--:B------:R-:W-:Y:S02]  /*70f0*/  ISETP.GE.AND P5, PT, R4, R141.reuse, PT ;  /* 0x0000008d0400720c */ /* 0x080fe40003fa6270 */
[----:B------:R-:W-:Y:S02]  /*7100*/  ISETP.GE.AND P4, PT, R124, R141, PT ;  /* 0x0000008d7c00720c */ /* 0x000fe40003f86270 */
[-C--:B------:R-:W-:Y:S02]  /*7110*/  ISETP.GE.AND P2, PT, R4, R140.reuse, PT ;  /* 0x0000008c0400720c */ /* 0x080fe40003f46270 */
[----:B------:R-:W-:-:S02]  /*7120*/  ISETP.GE.AND P1, PT, R124, R140, PT ;  /* 0x0000008c7c00720c */ /* 0x000fc40003f26270 */
[----:B------:R-:W-:Y:S02]  /*7130*/  FSEL R140, R45, -INF , !P6 ;  /* 0xff8000002d8c7808 */ /* 0x000fe40007000000 */
[----:B------:R-:W-:Y:S02]  /*7140*/  FSEL R125, R47, -INF , !P3 ;  /* 0xff8000002f7d7808 */ /* 0x000fe40005800000 */
[----:B------:R-:W-:Y:S02]  /*7150*/  FSEL R178, R40, -INF , !P5 ;  /* 0xff80000028b27808 */ /* 0x000fe40006800000 */
[----:B------:R-:W-:Y:S02]  /*7160*/  FSEL R141, R41, -INF , !P4 ;  /* 0xff800000298d7808 */ /* 0x000fe40006000000 */
[----:B------:R-:W-:Y:S02]  /*7170*/  FSEL R124, R42, -INF , !P2 ;  /* 0xff8000002a7c7808 */ /* 0x000fe40005000000 */
[----:B------:R-:W-:Y:S01]  /*7180*/  FSEL R123, R43, -INF , !P1 ;  /* 0xff8000002b7b7808 */ /* 0x000fe20004800000 */
[----:B------:R-:W-:Y:S06]  /*7190*/  @!P0 BRA `(.L_x_2250) ;  /* 0x0000000400848947 */ /* 0x000fec0003800000 */
[----:B------:R-:W-:Y:S05]  /*71a0*/  BRA.U !UP1, `(.L_x_2251) ;  /* 0x0000000509007547 */ /* 0x000fea000b800000 */
[----:B------:R-:W1:Y:S01]  /*71b0*/  LDC R8, c[0x0][0x4f0] ;  /* 0x00013c00ff087b82 */ /* 0x000e620000000800 */
[----:B------:R-:W-:Y:S01]  /*71c0*/  IADD3 R9, PT, PT, R3, -0x1, RZ ;  /* 0xffffffff03097810 */ /* 0x000fe20007ffe0ff */
[----:B------:R-:W-:Y:S01]  /*71d0*/  IMAD.MOV.U32 R10, RZ, RZ, RZ ;  /* 0x000000ffff0a7224 */ /* 0x000fe200078e00ff */
[----:B------:R-:W2:Y:S03]  /*71e0*/  LDCU.64 UR6, c[0x0][0x3a0] ;  /* 0x00007400ff0677ac */ /* 0x000ea60008000a00 */
[----:B------:R-:W-:-:S04]  /*71f0*/  IMAD.SHL.U32 R9, R9, 0x80, RZ ;  /* 0x0000008009097824 */ /* 0x000fc800078e00ff */
[C---:B------:R-:W-:Y:S01]  /*7200*/  VIADD R13, R9.reuse, 0xffffff00 ;  /* 0xffffff00090d7836 */ /* 0x040fe20000000000 */
[----:B------:R-:W-:-:S04]  /*7210*/  IADD3 R9, PT, PT, R9, -0x80, RZ ;  /* 0xffffff8009097810 */ /* 0x000fc80007ffe0ff */
        /* <DEDUP_REMOVED lines=13> */
[----:B------:R-:W-:Y:S01]  /*72f0*/  IMAD.HI.U32 R12, R5, R10, RZ ;  /* 0x0000000a050c7227 */ /* 0x000fe200078e00ff */
[----:B------:R-:W-:-:S03]  /*7300*/  ISETP.GE.AND P4, PT, R13, RZ, PT ;  /* 0x000000ff0d00720c */ /* 0x000fc60003f86270 */
        /* <DEDUP_REMOVED lines=42> */
.L_x_2251:
[----:B------:R-:W-:Y:S01]  /*75b0*/  UMOV UR6, URZ ;  /* 0x000000ff00067c82 */ /* 0x000fe20008000000 */
[----:B------:R-:W-:Y:S01]  /*75c0*/  IMAD.SHL.U32 R4, R116, 0x80, RZ ;  /* 0x0000008074047824 */ /* 0x000fe200078e00ff */
[----:B------:R-:W-:-:S05]  /*75d0*/  IADD3 R5, P1, PT, RZ, -UR6, RZ ;  /* 0x80000006ff057c10 */ /* 0x000fca000ff3e0ff */
[----:B------:R-:W-:-:S05]  /*75e0*/  IMAD.X R4, RZ, RZ, ~R4, P1 ;  /* 0x000000ffff047224 */ /* 0x000fca00008e0e04 */
[----:B------:R-:W-:-:S04]  /*75f0*/  SHF.R.S64 R5, R5, 0x1f, R4 ;  /* 0x0000001f05057819 */ /* 0x000fc80000001004 */
[----:B------:R-:W-:-:S04]  /*7600*/  IADD3 R164, P1, PT, R5, R164, RZ ;  /* 0x000000a405a47210 */ /* 0x000fc80007f3e0ff */
[----:B------:R-:W-:-:S09]  /*7610*/  LEA.HI.X.SX32 R163, R4, R163, 0x1, P1 ;  /* 0x000000a304a37211 */ /* 0x000fd200008f0eff */
.L_x_2252:
        /* <DEDUP_REMOVED lines=25> */
.L_x_2250:
        /* <DEDUP_REMOVED lines=57> */
[----:B------:R-:W-:Y:S01]  /*7b40*/  FFMA.FTZ R0, R32, UR4, -R119 ;  /* 0x0000000420007c23 */ /* 0x000fe20008010877 */
[--C-:B------:R-:W-:Y:S01]  /*7b50*/  FFMA.FTZ R198, R128, UR4, -R153.reuse ;  /* 0x0000000480c67c23 */ /* 0x100fe20008010899 */
[----:B------:R-:W1:Y:S01]  /*7b60*/  LDSM.16.MT88.4 R32, [R118+0xb000] ;  /* 0x00b000007620783b */ /* 0x000e620000004200 */
[--C-:B------:R-:W-:Y:S01]  /*7b70*/  FFMA.FTZ R151, R130, UR4, -R153.reuse ;  /* 0x0000000482977c23 */ /* 0x100fe20008010899 */
[----:B------:R-:W-:Y:S01]  /*7b80*/  FMUL.FTZ R177, R7, UR4 ;  /* 0x0000000407b17c20 */ /* 0x000fe20008410000 */
[----:B------:R-:W-:Y:S01]  /*7b90*/  FMUL.FTZ R165, R5, UR4 ;  /* 0x0000000405a57c20 */ /* 0x000fe20008410000 */
[--C-:B------:R-:W-:Y:S01]  /*7ba0*/  FFMA.FTZ R128, R246, UR4, -R153.reuse ;  /* 0x00000004f6807c23 */ /* 0x100fe20008010899 */
[----:B------:R-:W-:Y:S01]  /*7bb0*/  FFMA.FTZ R59, R244, UR4, -R153 ;  /* 0x00000004f43b7c23 */ /* 0x000fe20008010899 */
[--C-:B------:R-:W-:Y:S01]  /*7bc0*/  FFMA.FTZ R155, R38, UR4, -R119.reuse ;  /* 0x00000004269b7c23 */ /* 0x100fe20008010877 */
[----:B------:R-:W-:Y:S01]  /*7bd0*/  FFMA.FTZ R130, R36, UR4, -R119 ;  /* 0x0000000424827c23 */ /* 0x000fe20008010877 */
[----:B------:R-:W2:Y:S01]  /*7be0*/  MUFU.EX2 R177, R177 ;  /* 0x000000b100b17308 */ /* 0x000ea20000000800 */
        /* <DEDUP_REMOVED lines=12> */
[----:B------:R-:W-:Y:S01]  /*7cb0*/  FFMA.FTZ R131, R222, UR4, -R153 ;  /* 0x00000004de837c23 */ /* 0x000fe20008010899 */
        /* <DEDUP_REMOVED lines=71> */
[----:B------:R-:W3:Y:S01]  /*8130*/  LDSM.16.MT88.4 R76, [R118+0xb400] ;  /* 0x00b40000764c783b */ /* 0x000ee20000004200 */
[--C-:B------:R-:W-:Y:S01]  /*8140*/  FFMA.FTZ R137, R138, UR4, -R119.reuse ;  /* 0x000000048a897c23 */ /* 0x100fe20008010877 */
[--C-:B------:R-:W-:Y:S01]  /*8150*/  FFMA.FTZ R135, R216, UR4, -R119.reuse ;  /* 0x00000004d8877c23 */ /* 0x100fe20008010877 */
        /* <DEDUP_REMOVED lines=9> */
[----:B------:R-:W-:Y:S01]  /*81f0*/  FFMA.FTZ R185, R208, UR4, -R119 ;  /* 0x00000004d0b97c23 */ /* 0x000fe20008010877 */
[----:B------:R-:W-:Y:S01]  /*8200*/  MUFU.EX2 R131, R131 ;  /* 0x0000008300837308 */ /* 0x000fe20000000800 */
[--C-:B------:R-:W-:Y:S01]  /*8210*/  FFMA.FTZ R214, R214, UR4, -R153.reuse ;  /* 0x00000004d6d67c23 */ /* 0x100fe20008010899 */
[C---:B-1----:R-:W-:Y:S01]  /*8220*/  HMMA.16816.F32.BF16 R28, R48.reuse, R32, R28 ;  /* 0x00000020301c723c */ /* 0x042fe2000004181c */
[--C-:B------:R-:W-:Y:S01]  /*8230*/  FFMA.FTZ R212, R212, UR4, -R153.reuse ;  /* 0x00000004d4d47c23 */ /* 0x100fe20008010899 */
[----:B------:R-:W-:Y:S01]  /*8240*/  MUFU.EX2 R137, R137 ;  /* 0x0000008900897308 */ /* 0x000fe20000000800 */
[--C-:B------:R-:W-:Y:S01]  /*8250*/  FFMA.FTZ R193, R196, UR4, -R153.reuse ;  /* 0x00000004c4c17c23 */ /* 0x100fe20008010899 */
[----:B------:R-:W-:Y:S01]  /*8260*/  FFMA.FTZ R189, R186, UR4, -R153 ;  /* 0x00000004babd7c23 */ /* 0x000fe20008010899 */
[--C-:B------:R-:W-:Y:S01]  /*8270*/  FFMA.FTZ R195, R182, UR4, -R119.reuse ;  /* 0x00000004b6c37c23 */ /* 0x100fe20008010877 */
[----:B------:R-:W-:Y:S01]  /*8280*/  MUFU.EX2 R135, R135 ;  /* 0x0000008700877308 */ /* 0x000fe20000000800 */
[----:B------:R-:W-:Y:S01]  /*8290*/  FFMA.FTZ R191, R188, UR4, -R119 ;  /* 0x00000004bcbf7c23 */ /* 0x000fe20008010877 */
[C---:B------:R-:W-:Y:S01]  /*82a0*/  HMMA.16816.F32.BF16 R36, R48.reuse, R40, R36 ;  /* 0x000000283024723c */ /* 0x040fe20000041824 */
[--C-:B------:R-:W-:Y:S01]  /*82b0*/  FFMA.FTZ R192, R192, UR4, -R153.reuse ;  /* 0x00000004c0c07c23 */ /* 0x100fe20008010899 */
[----:B------:R-:W-:Y:S01]  /*82c0*/  MUFU.EX2 R134, R134 ;  /* 0x0000008600867308 */ /* 0x000fe20000000800 */
[----:B------:R-:W-:Y:S01]  /*82d0*/  FFMA.FTZ R190, R190, UR4, -R153 ;  /* 0x00000004bebe7c23 */ /* 0x000fe20008010899 */
[----:B------:R-:W-:Y:S01]  /*82e0*/  FFMA.FTZ R198, R179, R177, R198 ;  /* 0x000000b1b3c67223 */ /* 0x000fe200000100c6 */
[----:B------:R-:W-:Y:S01]  /*82f0*/  FFMA.FTZ R179, R142, UR4, -R119 ;  /* 0x000000048eb37c23 */ /* 0x000fe20008010877 */
        /* <DEDUP_REMOVED lines=47> */
[----:B------:R-:W-:Y:S01]  /*85f0*/  FFMA.FTZ R124, R124, UR4, -R119 ;  /* 0x000000047c7c7c23 */ /* 0x000fe20008010877 */
[----:B------:R-:W-:Y:S01]  /*8600*/  MUFU.EX2 R154, R154 ;  /* 0x0000009a009a7308 */ /* 0x000fe20000000800 */
[--C-:B------:R-:W-:Y:S01]  /*8610*/  FFMA.FTZ R149, R149, UR4, -R153.reuse ;  /* 0x0000000495957c23 */ /* 0x100fe20008010899 */
[----:B------:R-:W-:Y:S01]  /*8620*/  FADD.FTZ R65, R65, R66 ;  /* 0x0000004241417221 */ /* 0x000fe20000010000 */
[----:B------:R-:W-:Y:S01]  /*8630*/  FFMA.FTZ R140, R140, UR4, -R153 ;  /* 0x000000048c8c7c23 */ /* 0x000fe20008010899 */
[C---:B------:R-:W-:Y:S01]  /*8640*/  HMMA.16816.F32.BF16 R12, R52.reuse, R60, R12 ;  /* 0x0000003c340c723c */ /* 0x040fe2000004180c */
[----:B------:R-:W2:Y:S01]  /*8650*/  MUFU.EX2 R143, R143 ;  /* 0x0000008f008f7308 */ /* 0x000ea20000000800 */
[----:B------:R-:W-:Y:S01]  /*8660*/  FADD.FTZ R64, R64, R65 ;  /* 0x0000004140407221 */ /* 0x000fe20000010000 */
[--C-:B------:R-:W-:Y:S01]  /*8670*/  FFMA.FTZ R178, R178, UR4, -R153.reuse ;  /* 0x00000004b2b27c23 */ /* 0x100fe20008010899 */
[----:B------:R-:W-:Y:S01]  /*8680*/  FFMA.FTZ R141, R141, UR4, -R153 ;  /* 0x000000048d8d7c23 */ /* 0x000fe20008010899 */
[----:B------:R-:W-:Y:S03]  /*8690*/  MUFU.EX2 R179, R179 ;  /* 0x000000b300b37308 */ /* 0x000fe60000000800 */
[C---:B------:R-:W-:Y:S01]  /*86a0*/  HMMA.16816.F32.BF16 R16, R52.reuse, R62, R16 ;  /* 0x0000003e3410723c */ /* 0x040fe20000041810 */
[----:B------:R-:W4:Y:S01]  /*86b0*/  LDSM.16.MT88.4 R60, [R118+0xd400] ;  /* 0x00d40000763c783b */ /* 0x000f220000004200 */
[----:B------:R-:W5:Y:S04]  /*86c0*/  MUFU.EX2 R144, R144 ;  /* 0x0000009000907308 */ /* 0x000f680000000800 */
        /* <DEDUP_REMOVED lines=10> */
[C---:B------:R-:W-:Y:S01]  /*8770*/  HMMA.16816.F32.BF16 R28, R52.reuse, R76, R28 ;  /* 0x0000004c341c723c */ /* 0x040fe2000004181c */
[----:B------:R-:W-:Y:S01]  /*8780*/  FFMA.FTZ R76, R136, UR4, -R119 ;  /* 0x00000004884c7c23 */ /* 0x000fe20008010877 */
[----:B--2---:R-:W-:Y:S01]  /*8790*/  F2FP.BF16.F32.PACK_AB R111, R142, R177 ;  /* 0x000000b18e6f723e */ /* 0x004fe200000010ff */
[----:B------:R-:W-:Y:S04]  /*87a0*/  MUFU.EX2 R136, R224 ;  /* 0x000000e000887308 */ /* 0x000fe80000000800 */
[----:B------:R2:W5:Y:S01]  /*87b0*/  MUFU.EX2 R138, R76 ;  /* 0x0000004c008a7308 */ /* 0x0005620000000800 */
[C---:B-1----:R-:W-:Y:S03]  /*87c0*/  HMMA.16816.F32.BF16 R20, R52.reuse, R68, R20 ;  /* 0x000000443414723c */ /* 0x042fe60000041814 */
[----:B------:R-:W-:Y:S05]  /*87d0*/  MUFU.EX2 R141, R141 ;  /* 0x0000008d008d7308 */ /* 0x000fea0000000800 */
[C---:B------:R-:W-:Y:S01]  /*87e0*/  HMMA.16816.F32.BF16 R24, R52.reuse, R70, R24 ;  /* 0x000000463418723c */ /* 0x040fe20000041818 */
[----:B------:R-:W1:Y:S07]  /*87f0*/  LDSM.16.MT88.4 R68, [R157+0xb800] ;  /* 0x00b800009d44783b */ /* 0x000e6e0000004200 */
        /* <DEDUP_REMOVED lines=8> */
[----:B--2---:R-:W2:Y:S01]  /*8880*/  LDSM.16.MT88.4 R76, [R118+0xb800] ;  /* 0x00b80000764c783b */ /* 0x004ea20000004200 */
[----:B-----5:R-:W-:Y:S01]  /*8890*/  F2FP.BF16.F32.PACK_AB R53, R137, R138 ;  /* 0x0000008a8935723e */ /* 0x020fe200000010ff */
[----:B------:R-:W-:Y:S01]  /*88a0*/  FADD.FTZ R133, R133, R64 ;  /* 0x0000004085857221 */ /* 0x000fe20000010000 */
[----:B------:R-:W-:-:S02]  /*88b0*/  F2FP.BF16.F32.PACK_AB R54, R136, R131 ;  /* 0x000000838836723e */ /* 0x000fc400000010ff */
[----:B------:R-:W-:Y:S01]  /*88c0*/  F2FP.BF16.F32.PACK_AB R55, R134, R135 ;  /* 0x000000878637723e */ /* 0x000fe200000010ff */
[----:B------:R-:W-:Y:S01]  /*88d0*/  FADD.FTZ R132, R132, R133 ;  /* 0x0000008584847221 */ /* 0x000fe20000010000 */
[----:B------:R-:W-:-:S03]  /*88e0*/  MOV R133, R57 ;  /* 0x0000003900857202 */ /* 0x000fc60000000f00 */
[----:B------:R-:W-:Y:S02]  /*88f0*/  FADD.FTZ R131, R131, R132 ;  /* 0x0000008483837221 */ /* 0x000fe40000010000 */
[----:B-1----:R-:W-:Y:S02]  /*8900*/  HMMA.16816.F32.BF16 R20, R52, R68, R20 ;  /* 0x000000443414723c */ /* 0x002fe40000041814 */
[----:B------:R-:W-:-:S06]  /*8910*/  FADD.FTZ R131, R136, R131 ;  /* 0x0000008388837221 */ /* 0x000fcc0000010000 */
[C---:B----4-:R-:W-:Y:S08]  /*8920*/  HMMA.16816.F32.BF16 R12, R52.reuse, R60, R12 ;  /* 0x0000003c340c723c */ /* 0x050ff0000004180c */
[C---:B------:R-:W-:Y:S01]  /*8930*/  HMMA.16816.F32.BF16 R16, R52.reuse, R62, R16 ;  /* 0x0000003e3410723c */ /* 0x040fe20000041810 */
[----:B------:R-:W1:Y:S07]  /*8940*/  LDSM.16.MT88.4 R60, [R118+0xd800] ;  /* 0x00d80000763c783b */ /* 0x000e6e0000004200 */
[C---:B---3--:R-:W-:Y:S08]  /*8950*/  HMMA.16816.F32.BF16 R4, R52.reuse, R72, R4 ;  /* 0x000000483404723c */ /* 0x048ff00000041804 */
        /* <DEDUP_REMOVED lines=22> */
[----:B------:R-:W-:-:S04]  /*8ac0*/  FADD.FTZ R181, R181, R200 ;  /* 0x000000c8b5b57221 */ /* 0x000fc80000010000 */
[----:B-----5:R-:W-:Y:S01]  /*8ad0*/  HMMA.16816.F32.BF16 R20, R52, R68, R20 ;  /* 0x000000443414723c */ /* 0x020fe20000041814 */
        /* <DEDUP_REMOVED lines=21> */
[----:B------:R-:W-:Y:S01]  /*8c30*/  F2FP.BF16.F32.PACK_AB R52, R186, R193 ;  /* 0x000000c1ba34723e */ /* 0x000fe200000010ff */
[----:B------:R-:W-:Y:S01]  /*8c40*/  FADD.FTZ R193, R193, R202 ;  /* 0x000000cac1c17221 */ /* 0x000fe20000010000 */
[----:B------:R-:W-:-:S03]  /*8c50*/  F2FP.BF16.F32.PACK_AB R54, R182, R189 ;  /* 0x000000bdb636723e */ /* 0x000fc600000010ff */
[----:B------:R-:W-:Y:S01]  /*8c60*/  FADD.FTZ R186, R186, R193 ;  /* 0x000000c1baba7221 */ /* 0x000fe20000010000 */
[----:B--2---:R-:W-:Y:S01]  /*8c70*/  F2FP.BF16.F32.PACK_AB R53, R188, R195 ;  /* 0x000000c3bc35723e */ /* 0x004fe200000010ff */
[----:B------:R-:W2:Y:S02]  /*8c80*/  LDSM.16.MT88.4 R72, [R118+0xc000] ;  /* 0x00c000007648783b */ /* 0x000ea40000004200 */
        /* <DEDUP_REMOVED lines=23> */
[----:B------:R1:W-:Y:S03]  /*8e00*/  MUFU.EX2 R148, R60 ;  /* 0x0000003c00947308 */ /* 0x0003e60000000800 */
[----:B------:R-:W-:Y:S01]  /*8e10*/  HMMA.16816.F32.BF16 R48, R52, R62, R48 ;  /* 0x0000003e3430723c */ /* 0x000fe20000041830 */
[----:B------:R-:W4:Y:S01]  /*8e20*/  LDSM.16.MT88.4 R52, [R157+0xa400] ;  /* 0x00a400009d34783b */ /* 0x000f220000004200 */
[----:B------:R-:W5:Y:S03]  /*8e30*/  MUFU.EX2 R139, R139 ;  /* 0x0000008b008b7308 */ /* 0x000f660000000800 */
[----:B-1----:R-:W1:Y:S01]  /*8e40*/  LDSM.16.MT88.4 R60, [R118+0xc400] ;  /* 0x00c40000763c783b */ /* 0x002e620000004200 */
[----:B-----5:R-:W-:Y:S01]  /*8e50*/  F2FP.BF16.F32.PACK_AB R110, R139, R148 ;  /* 0x000000948b6e723e */ /* 0x020fe200000010ff */
[----:B------:R-:W-:-:S04]  /*8e60*/  FADD.FTZ R148, R148, R143 ;  /* 0x0000008f94947221 */ /* 0x000fc80000010000 */
[----:B------:R-:W-:Y:S02]  /*8e70*/  FADD.FTZ R148, R139, R148 ;  /* 0x000000948b947221 */ /* 0x000fe40000010000 */
[C---:B--2---:R-:W-:Y:S08]  /*8e80*/  HMMA.16816.F32.BF16 R12, R108.reuse, R72, R12 ;  /* 0x000000486c0c723c */ /* 0x044ff0000004180c */
[C---:B---3--:R-:W-:Y:S08]  /*8e90*/  HMMA.16816.F32.BF16 R20, R108.reuse, R68, R20 ;  /* 0x000000446c14723c */ /* 0x048ff00000041814 */
[C---:B------:R-:W-:Y:S01]  /*8ea0*/  HMMA.16816.F32.BF16 R24, R108.reuse, R70, R24 ;  /* 0x000000466c18723c */ /* 0x040fe20000041818 */
[----:B------:R-:W-:Y:S07]  /*8eb0*/  LDSM.16.MT88.4 R68, [R157+0xa800] ;  /* 0x00a800009d44783b */ /* 0x000fee0000004200 */
[C---:B----4-:R-:W-:Y:S01]  /*8ec0*/  HMMA.16816.F32.BF16 R112, R108.reuse, R52, R4 ;  /* 0x000000346c70723c */ /* 0x050fe20000041804 */
[----:B------:R-:W2:Y:S07]  /*8ed0*/  LDSM.16.MT88.4 R4, [R118+0xe400] ;  /* 0x00e400007604783b */ /* 0x000eae0000004200 */
[C---:B------:R-:W-:Y:S01]  /*8ee0*/  HMMA.16816.F32.BF16 R8, R108.reuse, R54, R8 ;  /* 0x000000366c08723c */ /* 0x040fe20000041808 */
[----:B------:R-:W3:Y:S07]  /*8ef0*/  LDSM.16.MT88.4 R52, [R157+0xe400] ;  /* 0x00e400009d34783b */ /* 0x000eee0000004200 */
[----:B-1----:R-:W-:Y:S01]  /*8f00*/  HMMA.16816.F32.BF16 R32, R108, R62, R32 ;  /* 0x0000003e6c20723c */ /* 0x002fe20000041820 */
[--C-:B------:R-:W-:Y:S01]  /*8f10*/  FFMA.FTZ R62, R120, UR4, -R119.reuse ;  /* 0x00000004783e7c23 */ /* 0x100fe20008010877 */
[----:B------:R-:W-:-:S05]  /*8f20*/  FFMA.FTZ R63, R126, UR4, -R119 ;  /* 0x000000047e3f7c23 */ /* 0x000fca0008010877 */
[----:B------:R-:W-:Y:S01]  /*8f30*/  MUFU.EX2 R62, R62 ;  /* 0x0000003e003e7308 */ /* 0x000fe20000000800 */
[C---:B------:R-:W-:Y:S03]  /*8f40*/  HMMA.16816.F32.BF16 R28, R108.reuse, R60, R28 ;  /* 0x0000003c6c1c723c */ /* 0x040fe6000004181c */
[----:B------:R-:W-:Y:S04]  /*8f50*/  MUFU.EX2 R61, R145 ;  /* 0x00000091003d7308 */ /* 0x000fe80000000800 */
[----:B------:R-:W1:Y:S01]  /*8f60*/  MUFU.EX2 R60, R152 ;  /* 0x00000098003c7308 */ /* 0x000e620000000800 */
[C---:B------:R-:W-:Y:S03]  /*8f70*/  HMMA.16816.F32.BF16 R16, R108.reuse, R74, R16 ;  /* 0x0000004a6c10723c */ /* 0x040fe60000041810 */
[----:B------:R-:W-:Y:S05]  /*8f80*/  MUFU.EX2 R63, R63 ;  /* 0x0000003f003f7308 */ /* 0x000fea0000000800 */
[----:B--2---:R-:W-:Y:S01]  /*8f90*/  HMMA.16816.F32.BF16 R44, R108, R4, R44 ;  /* 0x000000046c2c723c */ /* 0x004fe2000004182c */
[----:B-1----:R-:W-:Y:S01]  /*8fa0*/  F2FP.BF16.F32.PACK_AB R4, R60, R61 ;  /* 0x0000003d3c04723e */ /* 0x002fe200000010ff */
[----:B------:R-:W-:-:S06]  /*8fb0*/  FADD.FTZ R61, R61, R148 ;  /* 0x000000943d3d7221 */ /* 0x000fcc0000010000 */
[----:B---3--:R-:W-:Y:S01]  /*8fc0*/  HMMA.16816.F32.BF16 R40, R108, R54, R40 ;  /* 0x000000366c28723c */ /* 0x008fe20000041828 */
[--C-:B------:R-:W-:Y:S01]  /*8fd0*/  FFMA.FTZ R54, R127, UR4, -R119.reuse ;  /* 0x000000047f367c23 */ /* 0x100fe20008010877 */
[----:B------:R-:W1:Y:S01]  /*8fe0*/  MUFU.EX2 R55, R121 ;  /* 0x0000007900377308 */ /* 0x000e620000000800 */
[----:B------:R-:W-:Y:S01]  /*8ff0*/  FFMA.FTZ R119, R123, UR4, -R119 ;  /* 0x000000047b777c23 */ /* 0x000fe20008010877 */
[----:B------:R-:W-:-:S03]  /*9000*/  FADD.FTZ R60, R60, R61 ;  /* 0x0000003d3c3c7221 */ /* 0x000fc60000010000 */
[----:B------:R-:W2:Y:S01]  /*9010*/  MUFU.EX2 R54, R54 ;  /* 0x0000003600367308 */ /* 0x000ea20000000800 */
[C---:B------:R-:W-:Y:S03]  /*9020*/  HMMA.16816.F32.BF16 R36, R108.reuse, R52, R36 ;  /* 0x000000346c24723c */ /* 0x040fe60000041824 */
[----:B------:R-:W-:Y:S04]  /*9030*/  MUFU.EX2 R53, R147 ;  /* 0x0000009300357308 */ /* 0x000fe80000000800 */
[----:B------:R-:W3:Y:S01]  /*9040*/  MUFU.EX2 R52, R176 ;  /* 0x000000b000347308 */ /* 0x000ee20000000800 */
[----:B------:R-:W-:Y:S01]  /*9050*/  HMMA.16816.F32.BF16 R108, R108, R6, R48 ;  /* 0x000000066c6c723c */ /* 0x000fe20000041830 */
[----:B-1----:R-:W-:-:S02]  /*9060*/  F2FP.BF16.F32.PACK_AB R5, R55, R62 ;  /* 0x0000003e3705723e */ /* 0x002fc400000010ff */
[----:B------:R-:W-:Y:S01]  /*9070*/  MUFU.EX2 R119, R119 ;  /* 0x0000007700777308 */ /* 0x000fe20000000800 */
[----:B--2---:R-:W-:Y:S02]  /*9080*/  F2FP.BF16.F32.PACK_AB R7, R54, R63 ;  /* 0x0000003f3607723e */ /* 0x004fe400000010ff */
[----:B---3--:R-:W-:Y:S01]  /*9090*/  F2FP.BF16.F32.PACK_AB R6, R52, R53 ;  /* 0x000000353406723e */ /* 0x008fe200000010ff */
[----:B------:R-:W-:-:S04]  /*90a0*/  FADD.FTZ R53, R53, R60 ;  /* 0x0000003c35357221 */ /* 0x000fc80000010000 */
[----:B------:R-:W-:Y:S02]  /*90b0*/  FADD.FTZ R52, R52, R53 ;  /* 0x0000003534347221 */ /* 0x000fe40000010000 */
[C---:B------:R-:W-:Y:S08]  /*90c0*/  HMMA.16816.F32.BF16 R112, R4.reuse, R68, R112 ;  /* 0x000000440470723c */ /* 0x040ff00000041870 */
[C---:B------:R-:W-:Y:S01]  /*90d0*/  HMMA.16816.F32.BF16 R68, R4.reuse, R70, R8 ;  /* 0x000000460444723c */ /* 0x040fe20000041808 */
[----:B------:R-:W1:Y:S07]  /*90e0*/  LDSM.16.MT88.4 R8, [R118+0xe800] ;  /* 0x00e800007608783b */ /* 0x000e6e0000004200 */
[----:B------:R-:W-:Y:S01]  /*90f0*/  HMMA.16816.F32.BF16 R80, R4, R84, R20 ;  /* 0x000000540450723c */ /* 0x000fe20000041814 */
[----:B------:R-:W-:Y:S01]  /*9100*/  FADD.FTZ R23, R105, R0 ;  /* 0x0000000069177221 */ /* 0x000fe20000010000 */
[----:B------:R-:W-:Y:S01]  /*9110*/  MUFU.EX2 R21, R122 ;  /* 0x0000007a00157308 */ /* 0x000fe20000000800 */
[----:B------:R-:W-:-:S02]  /*9120*/  MOV R0, R56 ;  /* 0x0000003800007202 */ /* 0x000fc40000000f00 */
[----:B------:R-:W-:Y:S01]  /*9130*/  FADD.FTZ R116, R116, R23 ;  /* 0x0000001774747221 */ /* 0x000fe20000010000 */
[----:B------:R-:W2:Y:S01]  /*9140*/  MUFU.EX2 R20, R125 ;  /* 0x0000007d00147308 */ /* 0x000ea20000000800 */
[----:B------:R-:W-:Y:S01]  /*9150*/  @P0 MOV R0, R56 ;  /* 0x0000003800000202 */ /* 0x000fe20000000f00 */
[C---:B------:R-:W-:Y:S01]  /*9160*/  HMMA.16816.F32.BF16 R72, R4.reuse, R76, R12 ;  /* 0x0000004c0448723c */ /* 0x040fe2000004180c */
[----:B------:R-:W-:Y:S01]  /*9170*/  FADD.FTZ R117, R117, R116 ;  /* 0x0000007475757221 */ /* 0x000fe20000010000 */
[----:B------:R-:W3:Y:S01]  /*9180*/  LDSM.16.MT88.4 R12, [R157+0xac00] ;  /* 0x00ac00009d0c783b */ /* 0x000ee20000004200 */
[----:B------:R-:W4:Y:S02]  /*9190*/  MUFU.EX2 R22, R124 ;  /* 0x0000007c00167308 */ /* 0x000f240000000800 */
[----:B------:R-:W-:Y:S01]  /*91a0*/  FADD.FTZ R117, R2, R117 ;  /* 0x0000007502757221 */ /* 0x000fe20000010000 */
[-C--:B------:R-:W-:Y:S02]  /*91b0*/  MOV R2, R58.reuse ;  /* 0x0000003a00027202 */ /* 0x080fe40000000f00 */
[----:B------:R-:W-:Y:S01]  /*91c0*/  HMMA.16816.F32.BF16 R76, R4, R78, R16 ;  /* 0x0000004e044c723c */ /* 0x000fe20000041810 */
[----:B------:R-:W-:Y:S01]  /*91d0*/  FADD.FTZ R138, R138, R117 ;  /* 0x000000758a8a7221 */ /* 0x000fe20000010000 */
[----:B------:R-:W5:Y:S01]  /*91e0*/  LDSM.16.MT88.4 R16, [R118+0xac00] ;  /* 0x00ac00007610783b */ /* 0x000f620000004200 */
[----:B------:R-:W-:-:S02]  /*91f0*/  @P0 MOV R2, R58 ;  /* 0x0000003a00020202 */ /* 0x000fc40000000f00 */
[----:B------:R-:W-:-:S03]  /*9200*/  FADD.FTZ R138, R137, R138 ;  /* 0x0000008a898a7221 */ /* 0x000fc60000010000 */
[----:B------:R-:W-:Y:S01]  /*9210*/  HMMA.16816.F32.BF16 R84, R4, R86, R24 ;  /* 0x000000560454723c */ /* 0x000fe20000041818 */
        /* <DEDUP_REMOVED lines=25> */
[----:B----4-:R-:W-:Y:S01]  /*93b0*/  F2FP.BF16.F32.PACK_AB R7, R119, R22 ;  /* 0x000000167707723e */ /* 0x010fe200000010ff */
[----:B------:R-:W-:-:S02]  /*93c0*/  FADD.FTZ R149, R140, R149 ;  /* 0x000000958c957221 */ /* 0x000fc40000010000 */
[----:B------:R-:W-:Y:S01]  /*93d0*/  FADD.FTZ R62, R62, R177 ;  /* 0x000000b13e3e7221 */ /* 0x000fe20000010000 */
[----:B------:R-:W-:Y:S01]  /*93e0*/  @P0 IADD3 R177, PT, PT, R3, -0x3, RZ ;  /* 0xfffffffd03b10810 */ /* 0x000fe20007ffe0ff */
        /* <DEDUP_REMOVED lines=9> */
[----:B-----5:R-:W-:Y:S02]  /*9480*/  HMMA.16816.F32.BF16 R72, R4, R16, R72 ;  /* 0x000000100448723c */ /* 0x020fe40000041848 */
        /* <DEDUP_REMOVED lines=16> */
.L_x_2247:
[----:B------:R-:W-:-:S07]  /*9590*/  IADD3 R177, PT, PT, R133, -0x1, RZ ;  /* 0xffffffff85b17810 */ /* 0x000fce0007ffe0ff */
.L_x_2253:
[----:B------:R-:W-:-:S13]  /*95a0*/  ISETP.GE.AND P0, PT, R177, R162, PT ;  /* 0x000000a2b100720c */ /* 0x000fda0003f06270 */
[----:B------:R-:W-:Y:S05]  /*95b0*/  @!P0 BRA `(.L_x_2254) ;  /* 0x0000003400508947 */ /* 0x000fea0003800000 */
[----:B------:R-:W1:Y:S01]  /*95c0*/  S2UR UR5, SR_CgaCtaId ;  /* 0x00000000000579c3 */ /* 0x000e620000008800 */
[----:B------:R-:W-:Y:S01]  /*95d0*/  UISETP.NE.U32.AND UP0, UPT, UR8, URZ, UPT ;  /* 0x000000ff0800728c */ /* 0x000fe2000bf05070 */
[C---:B------:R-:W-:Y:S01]  /*95e0*/  LEA R178, R177.reuse, 0x80, 0x7 ;  /* 0x00000080b1b27811 */ /* 0x040fe200078e38ff */
[----:B------:R-:W-:Y:S01]  /*95f0*/  IMAD.MOV.U32 R117, RZ, RZ, R0 ;  /* 0x000000ffff757224 */ /* 0x000fe200078e0000 */
[----:B------:R-:W-:Y:S01]  /*9600*/  IADD3 R177, PT, PT, R177, 0x1, RZ ;  /* 0x00000001b1b17810 */ /* 0x000fe20007ffe0ff */
[----:B------:R-:W-:Y:S01]  /*9610*/  UISETP.NE.AND.EX UP0, UPT, UR9, URZ, UPT, UP0 ;  /* 0x000000ff0900728c */ /* 0x000fe2000bf05300 */
[----:B------:R-:W-:Y:S01]  /*9620*/  IMAD.MOV.U32 R3, RZ, RZ, R2 ;  /* 0x000000ffff037224 */ /* 0x000fe200078e0002 */
[----:B------:R-:W-:Y:S01]  /*9630*/  UMOV UR10, 0x400 ;  /* 0x00000400000a7882 */ /* 0x000fe20000000000 */
[----:B------:R-:W-:Y:S01]  /*9640*/  IMAD.MOV.U32 R176, RZ, RZ, RZ ;  /* 0x000000ffffb07224 */ /* 0x000fe200078e00ff */
[----:B------:R-:W2:Y:S02]  /*9650*/  LDCU UR4, c[0x0][0x45c] ;  /* 0x00008b80ff0477ac */ /* 0x000ea40008000800 */
[----:B------:R-:W-:Y:S01]  /*9660*/  PLOP3.LUT P0, PT, PT, PT, UP0, 0x80, 0x8 ;  /* 0x000000000008781c */ /* 0x000fe20003f0f008 */
[----:B------:R-:W3:Y:S01]  /*9670*/  LDCU.64 UR6, c[0x0][0x3a0] ;  /* 0x00007400ff0677ac */ /* 0x000ee20008000a00 */
[----:B------:R-:W4:Y:S01]  /*9680*/  LDCU.64 UR8, c[0x0][0x3a8] ;  /* 0x00007500ff0877ac */ /* 0x000f220008000a00 */
[----:B-1----:R-:W-:-:S12]  /*9690*/  ULEA UR5, UR5, UR10, 0x18 ;  /* 0x0000000a05057291 */ /* 0x002fd8000f8ec0ff */
.L_x_2258:
[----:B------:R-:W-:Y:S01]  /*96a0*/  @!P0 IADD3 R0, P1, PT, RZ, -R176, RZ ;  /* 0x800000b0ff008210 */ /* 0x000fe20007f3e0ff */
[----:B------:R-:W1:Y:S01]  /*96b0*/  @!P0 LDC R182, c[0x0][0x3c0] ;  /* 0x0000f000ffb68b82 */ /* 0x000e620000000800 */
[C---:B------:R-:W-:Y:S01]  /*96c0*/  LOP3.LUT R169, R168.reuse, 0x18, RZ, 0xc0, !PT ;  /* 0x00000018a8a97812 */ /* 0x040fe200078ec0ff */
[----:B------:R-:W-:Y:S01]  /*96d0*/  IMAD.MOV.U32 R4, RZ, RZ, R167 ;  /* 0x000000ffff047224 */ /* 0x000fe200078e00a7 */
[----:B------:R-:W-:Y:S05]  /*96e0*/  DEPBAR.LE SB0, 0x0 ;  /* 0x000080000000791a */ /* 0x000fea0000000000 */
[----:B------:R-:W-:Y:S01]  /*96f0*/  BAR.SYNC.DEFER_BLOCKING 0x0 ;  /* 0x0000000000007b1d */ /* 0x000fe20000010000 */
[----:B------:R-:W-:Y:S02]  /*9700*/  IMAD.SHL.U32 R170, R168, 0x8, RZ ;  /* 0x00000008a8aa7824 */ /* 0x000fe400078e00ff */
[----:B------:R-:W-:Y:S02]  /*9710*/  IMAD.MOV.U32 R2, RZ, RZ, R166 ;  /* 0x000000ffff027224 */ /* 0x000fe400078e00a6 */
[----:B-1----:R-:W-:Y:S04]  /*9720*/  @!P0 IMAD.SHL.U32 R5, R182, 0x80, RZ ;  /* 0x00000080b6058824 */ /* 0x002fe800078e00ff */
[----:B------:R-:W-:Y:S05]  /*9730*/  @!P0 IMAD.X R5, RZ, RZ, ~R5, P1 ;  /* 0x000000ffff058224 */ /* 0x000fea00008e0e05 */
[----:B------:R-:W-:Y:S01]  /*9740*/  @!P0 SHF.R.S64 R0, R0, 0x1f, R5 ;  /* 0x0000001f00008819 */ /* 0x000fe20000001005 */
[----:B------:R-:W1:Y:S03]  /*9750*/  LDC R119, c[0x0][0x3c4] ;  /* 0x0000f100ff777b82 */ /* 0x000e660000000800 */
[----:B------:R-:W-:Y:S02]  /*9760*/  @!P0 IADD3 R167, P1, PT, R167, R0, RZ ;  /* 0x00000000a7a78210 */ /* 0x000fe40007f3e0ff */
[----:B------:R-:W-:Y:S02]  /*9770*/  LOP3.LUT R0, R170, 0xd8, RZ, 0xc0, !PT ;  /* 0x000000d8aa007812 */ /* 0x000fe400078ec0ff */
[----:B------:R-:W-:Y:S01]  /*9780*/  @!P0 LEA.HI.X.SX32 R166, R5, R166, 0x1, P1 ;  /* 0x000000a605a68211 */ /* 0x000fe200008f0eff */
[----:B------:R-:W-:Y:S08]  /*9790*/  @!P0 BRA `(.L_x_2255) ;  /* 0x0000000000f48947 */ /* 0x000ff00003800000 */
[----:B------:R-:W-:Y:S01]  /*97a0*/  VIADD R8, R178, 0xffffff80 ;  /* 0xffffff80b2087836 */ /* 0x000fe20000000000 */
[----:B------:R-:W5:Y:S01]  /*97b0*/  LDC R5, c[0x0][0x4f0] ;  /* 0x00013c00ff057b82 */ /* 0x000f620000000800 */
[----:B------:R-:W-:Y:S03]  /*97c0*/  IABS R10, R178 ;  /* 0x000000b2000a7213 */ /* 0x000fe60000000000 */
[----:B------:R-:W-:Y:S04]  /*97d0*/  IABS R9, R8 ;  /* 0x0000000800097213 */ /* 0x000fe80000000000 */
[----:B------:R-:W2:Y:S01]  /*97e0*/  LDC.64 R182, c[0x0][0x3c0] ;  /* 0x0000f000ffb67b82 */ /* 0x000ea20000000a00 */
        /* <DEDUP_REMOVED lines=41> */
[----:B------:R-:W5:Y:S02]  /*9a80*/  LDG.E R7, desc[UR16][R16.64] ;  /* 0x0000001010077981 */ /* 0x000f64000c1e1900 */
[-C--:B--2---:R-:W-:Y:S01]  /*9a90*/  IMAD.WIDE.U32 R10, R5, R182.reuse, RZ ;  /* 0x000000b6050a7225 */ /* 0x084fe200078e00ff */
[----:B------:R-:W-:Y:S01]  /*9aa0*/  SHF.R.S32.HI R9, RZ, 0x1f, R5 ;  /* 0x0000001fff097819 */ /* 0x000fe20000011405 */
[----:B------:R-:W5:Y:S04]  /*9ab0*/  LDG.E R6, desc[UR16][R14.64] ;  /* 0x000000100e067981 */ /* 0x000f68000c1e1900 */
[----:B------:R-:W-:Y:S04]  /*9ac0*/  IMAD R8, R9, R182, RZ ;  /* 0x000000b609087224 */ /* 0x000fe800078e02ff */
        /* <DEDUP_REMOVED lines=10> */
.L_x_2255:
[----:B------:R-:W-:Y:S01]  /*9b70*/  LOP3.LUT R116, R170, 0x1f20, RZ, 0xc0, !PT ;  /* 0x00001f20aa747812 */ /* 0x000fe200078ec0ff */
[----:B------:R-:W-:Y:S01]  /*9b80*/  IMAD.MOV.U32 R188, RZ, RZ, R167 ;  /* 0x000000ffffbc7224 */ /* 0x000fe200078e00a7 */
[----:B------:R-:W-:Y:S01]  /*9b90*/  LOP3.LUT R165, R0, R169, RZ, 0x3c, !PT ;  /* 0x000000a900a57212 */ /* 0x000fe200078e3cff */
[--C-:B------:R-:W-:Y:S01]  /*9ba0*/  IMAD.MOV.U32 R189, RZ, RZ, R166.reuse ;  /* 0x000000ffffbd7224 */ /* 0x100fe200078e00a6 */
[C---:B-1----:R-:W-:Y:S01]  /*9bb0*/  SHF.L.U64.HI R181, R182.reuse, 0x6, R119 ;  /* 0x00000006b6b57819 */ /* 0x042fe20000010277 */
[----:B------:R-:W-:Y:S01]  /*9bc0*/  IMAD.SHL.U32 R2, R182, 0x40, RZ ;  /* 0x00000040b6027824 */ /* 0x000fe200078e00ff */
[----:B------:R-:W-:Y:S01]  /*9bd0*/  LOP3.LUT R116, R116, R165, RZ, 0xfc, !PT ;  /* 0x000000a574747212 */ /* 0x000fe200078efcff */
[----:B------:R-:W-:Y:S03]  /*9be0*/  VIADD R177, R177, 0xffffffff ;  /* 0xffffffffb1b17836 */ /* 0x000fe60000000000 */
[----:B------:R-:W-:Y:S02]  /*9bf0*/  LEA R119, R116, UR5, 0x1 ;  /* 0x0000000574777c11 */ /* 0x000fe4000f8e08ff */
[C---:B------:R-:W-:Y:S03]  /*9c00*/  IADD3 R184, P1, PT, R2.reuse, R167, RZ ;  /* 0x000000a702b87210 */ /* 0x040fe60007f3e0ff */
[----:B------:R-:W-:Y:S01]  /*9c10*/  @!PT LDS RZ, [RZ] ;  /* 0x00000000fffff984 */ /* 0x000fe20000000800 */
[----:B------:R-:W-:Y:S01]  /*9c20*/  @!PT LDS RZ, [RZ] ;  /* 0x00000000fffff984 */ /* 0x000fe20000000800 */
[----:B------:R-:W-:Y:S01]  /*9c30*/  @!PT LDS RZ, [RZ] ;  /* 0x00000000fffff984 */ /* 0x000fe20000000800 */
[----:B------:R1:W-:Y:S01]  /*9c40*/  LDGSTS.E.BYPASS.LTC128B.128 [R119+0x9000], desc[UR16][R188.64] ;  /* 0x09000000bc777fae */ /* 0x0003e2000b981a10 */
[C---:B------:R-:W-:Y:S01]  /*9c50*/  IADD3 R182, P2, PT, R2.reuse, R184, RZ ;  /* 0x000000b802b67210 */ /* 0x040fe20007f5e0ff */
[C---:B------:R-:W-:Y:S03]  /*9c60*/  IMAD.X R185, R181.reuse, 0x1, R166, P1 ;  /* 0x00000001b5b97824 */ /* 0x040fe600008e06a6 */
[----:B------:R1:W-:Y:S01]  /*9c70*/  LDGSTS.E.BYPASS.LTC128B.128 [R119+0xb000], desc[UR16][R188.64+0x40] ;  /* 0x0b000040bc777fae */ /* 0x0003e2000b981a10 */
[----:B------:R-:W-:Y:S01]  /*9c80*/  IADD3 R186, P1, PT, R2, R182, RZ ;  /* 0x000000b602ba7210 */ /* 0x000fe20007f3e0ff */
[C---:B------:R-:W-:Y:S03]  /*9c90*/  IMAD.X R183, R181.reuse, 0x1, R185, P2 ;  /* 0x00000001b5b77824 */ /* 0x040fe600010e06b9 */
[----:B------:R1:W-:Y:S01]  /*9ca0*/  LDGSTS.E.BYPASS.LTC128B.128 [R119+0xd000], desc[UR16][R188.64+0x80] ;  /* 0x0d000080bc777fae */ /* 0x0003e2000b981a10 */
[----:B------:R-:W-:Y:S01]  /*9cb0*/  IMAD.X R187, R181, 0x1, R183, P1 ;  /* 0x00000001b5bb7824 */ /* 0x000fe200008e06b7 */
[----:B------:R-:W-:Y:S03]  /*9cc0*/  ISETP.GT.AND P1, PT, R177, R162, PT ;  /* 0x000000a2b100720c */ /* 0x000fe60003f24270 */
        /* <DEDUP_REMOVED lines=14> */
[----:B------:R-:W4:Y:S05]  /*9db0*/  LDSM.16.M88.4 R136, [R159+0x3c00] ;  /* 0x003c00009f88783b */ /* 0x000f2a0000000200 */
[----:B------:R-:W1:Y:S05]  /*9dc0*/  LDSM.16.M88.4 R140, [R159+0x4000] ;  /* 0x004000009f8c783b */ /* 0x000e6a0000000200 */
[----:B------:R-:W1:Y:S05]  /*9dd0*/  LDSM.16.M88.4 R144, [R159+0x4400] ;  /* 0x004400009f90783b */ /* 0x000e6a0000000200 */
[----:B------:R-:W1:Y:S05]  /*9de0*/  LDSM.16.M88.4 R148, [R159+0x4800] ;  /* 0x004800009f94783b */ /* 0x000e6a0000000200 */
[----:B------:R-:W1:Y:S01]  /*9df0*/  LDSM.16.M88.4 R152, [R159+0x4c00] ;  /* 0x004c00009f98783b */ /* 0x000e620000000200 */
[C---:B-----5:R-:W-:Y:S08]  /*9e00*/  HMMA.16816.F32.BF16 R4, R120.reuse, R124, RZ ;  /* 0x0000007c7804723c */ /* 0x060ff000000418ff */
[C---:B------:R-:W-:Y:S01]  /*9e10*/  HMMA.16816.F32.BF16 R8, R120.reuse, R126, RZ ;  /* 0x0000007e7808723c */ /* 0x040fe200000418ff */
[----:B------:R-:W-:Y:S07]  /*9e20*/  LDSM.16.M88.4 R124, [R158] ;  /* 0x000000009e7c783b */ /* 0x000fee0000000200 */
[C---:B--2---:R-:W-:Y:S08]  /*9e30*/  HMMA.16816.F32.BF16 R12, R120.reuse, R128, RZ ;  /* 0x00000080780c723c */ /* 0x044ff000000418ff */
        /* <DEDUP_REMOVED lines=217> */
.L_x_2257:
        /* <DEDUP_REMOVED lines=25> */
.L_x_2256:
        /* <DEDUP_REMOVED lines=209> */
[----:B------:R-:W-:Y:S01]  /*ba70*/  ISETP.GT.AND P1, PT, R177, R162, PT ;  /* 0x000000a2b100720c */ /* 0x000fe20003f24270 */
        /* <DEDUP_REMOVED lines=264> */
.L_x_2254:
[----:B------:R-:W1:Y:S01]  /*cb00*/  SHFL.BFLY PT, R4, R179, 0x2, 0x1f ;  /* 0x0c401f00b3047f89 */ /* 0x000e6200000e0000 */
[C---:B------:R-:W-:Y:S01]  /*cb10*/  SHF.L.U32 R6, R168.reuse, 0x1, RZ ;  /* 0x00000001a8067819 */ /* 0x040fe200000006ff */
[----:B------:R-:W2:Y:S01]  /*cb20*/  S2UR UR6, SR_CTAID.Y ;  /* 0x00000000000679c3 */ /* 0x000ea20000002600 */
[----:B------:R-:W-:Y:S01]  /*cb30*/  SHF.L.U32 R7, R168, 0x4, RZ ;  /* 0x00000004a8077819 */ /* 0x000fe200000006ff */
[----:B------:R-:W3:Y:S01]  /*cb40*/  SHFL.BFLY PT, R3, R180, 0x2, 0x1f ;  /* 0x0c401f00b4037f89 */ /* 0x000ee200000e0000 */
[----:B------:R-:W-:Y:S01]  /*cb50*/  LOP3.LUT R6, R6, 0x6, RZ, 0xc0, !PT ;  /* 0x0000000606067812 */ /* 0x000fe200078ec0ff */
[----:B------:R-:W4:Y:S01]  /*cb60*/  LDCU UR4, c[0x0][0x44c] ;  /* 0x00008980ff0477ac */ /* 0x000f220008000800 */
[----:B------:R-:W-:Y:S01]  /*cb70*/  SHF.L.U32 R40, R168, 0x2, RZ ;  /* 0x00000002a8287819 */ /* 0x000fe200000006ff */
[----:B------:R-:W5:Y:S01]  /*cb80*/  S2R R52, SR_TID.X ;  /* 0x0000000000347919 */ /* 0x000f620000002100 */
[----:B------:R-:W-:Y:S01]  /*cb90*/  LOP3.LUT R7, R6, 0x3e00, R7, 0xf8, !PT ;  /* 0x00003e0006077812 */ /* 0x000fe200078ef807 */
[----:B------:R-:W2:Y:S01]  /*cba0*/  LDC.64 R44, c[0x0][0x430] ;  /* 0x00010c00ff2c7b82 */ /* 0x000ea20000000a00 */
[--C-:B------:R-:W-:Y:S01]  /*cbb0*/  LOP3.LUT R6, R169, 0xc0, R170.reuse, 0xf8, !PT ;  /* 0x000000c0a9067812 */ /* 0x100fe200078ef8aa */
[----:B------:R-:W-:Y:S01]  /*cbc0*/  BSSY.RECONVERGENT B0, `(.L_x_2259) ;  /* 0x0000091000007945 */ /* 0x000fe20003800200 */
[----:B------:R-:W-:-:S02]  /*cbd0*/  LOP3.LUT R11, R7, 0x20, R170, 0xf8, !PT ;  /* 0x00000020070b7812 */ /* 0x000fc400078ef8aa */
[----:B------:R-:W-:Y:S02]  /*cbe0*/  SHF.L.U32 R10, R168, 0x2, RZ ;  /* 0x00000002a80a7819 */ /* 0x000fe400000006ff */
[----:B------:R-:W-:Y:S02]  /*cbf0*/  LOP3.LUT R6, R11, R6, RZ, 0xfc, !PT ;  /* 0x000000060b067212 */ /* 0x000fe400078efcff */
[----:B------:R-:W-:Y:S02]  /*cc00*/  LOP3.LUT R10, R10, 0xd8, RZ, 0xc0, !PT ;  /* 0x000000d80a0a7812 */ /* 0x000fe400078ec0ff */
[----:B------:R-:W-:Y:S01]  /*cc10*/  LEA R6, R6, UR5, 0x2 ;  /* 0x0000000506067c11 */ /* 0x000fe2000f8e10ff */
[----:B------:R-:W-:Y:S01]  /*cc20*/  BAR.SYNC.DEFER_BLOCKING 0x0 ;  /* 0x0000000000007b1d */ /* 0x000fe20000010000 */
[----:B------:R-:W-:Y:S01]  /*cc30*/  LOP3.LUT P2, RZ, R168, 0x3, RZ, 0xc0, !PT ;  /* 0x00000003a8ff7812 */ /* 0x000fe2000784c0ff */
[----:B-1----:R-:W-:Y:S01]  /*cc40*/  FADD.FTZ R5, R4, R179 ;  /* 0x000000b304057221 */ /* 0x002fe20000010000 */
[----:B------:R-:W-:Y:S01]  /*cc50*/  MOV R46, 0xff800000 ;  /* 0xff800000002e7802 */ /* 0x000fe20000000f00 */
[----:B---3--:R-:W-:Y:S01]  /*cc60*/  FADD.FTZ R4, R3, R180 ;  /* 0x000000b403047221 */ /* 0x008fe20000010000 */
[----:B------:R-:W-:-:S02]  /*cc70*/  LOP3.LUT R3, R40, 0x4, RZ, 0xc0, !PT ;  /* 0x0000000428037812 */ /* 0x000fc400078ec0ff */
[----:B------:R-:W1:Y:S04]  /*cc80*/  SHFL.BFLY PT, R42, R5, 0x1, 0x1f ;  /* 0x0c201f00052a7f89 */ /* 0x000e6800000e0000 */
[----:B------:R-:W3:Y:S01]  /*cc90*/  SHFL.BFLY PT, R41, R4, 0x1, 0x1f ;  /* 0x0c201f0004297f89 */ /* 0x000ee200000e0000 */
[----:B--2---:R-:W-:Y:S01]  /*cca0*/  IMAD R44, R44, UR6, R173 ;  /* 0x000000062c2c7c24 */ /* 0x004fe2000f8e02ad */
[----:B-----5:R-:W-:-:S04]  /*ccb0*/  SHF.R.U32.HI R52, RZ, 0x3, R52 ;  /* 0x00000003ff347819 */ /* 0x020fc80000011634 */
[----:B------:R-:W-:Y:S01]  /*ccc0*/  SHF.L.U32 R9, R52, 0x5, RZ ;  /* 0x0000000534097819 */ /* 0x000fe200000006ff */
[----:B-1----:R-:W-:Y:S01]  /*ccd0*/  FADD.FTZ R42, R5, R42 ;  /* 0x0000002a052a7221 */ /* 0x002fe20000010000 */
[----:B---3--:R-:W-:-:S03]  /*cce0*/  FADD.FTZ R41, R4, R41 ;  /* 0x0000002904297221 */ /* 0x008fc60000010000 */
[----:B------:R-:W1:Y:S01]  /*ccf0*/  MUFU.RCP R8, R42 ;  /* 0x0000002a00087308 */ /* 0x000e620000001000 */
[----:B------:R-:W-:Y:S02]  /*cd00*/  FSETP.NE.FTZ.AND P1, PT, R42, RZ, PT ;  /* 0x000000ff2a00720b */ /* 0x000fe40003f35000 */
[----:B------:R-:W-:Y:S02]  /*cd10*/  LOP3.LUT R4, R3, 0xf00, R40, 0xf8, !PT ;  /* 0x00000f0003047812 */ /* 0x000fe400078ef828 */
[----:B------:R-:W-:Y:S02]  /*cd20*/  FSETP.NE.FTZ.AND P0, PT, R41, RZ, PT ;  /* 0x000000ff2900720b */ /* 0x000fe40003f15000 */
[----:B------:R-:W-:Y:S01]  /*cd30*/  SHF.R.U32.HI R3, RZ, 0x1, R168 ;  /* 0x00000001ff037819 */ /* 0x000fe200000116a8 */
[----:B------:R-:W2:Y:S01]  /*cd40*/  MUFU.RCP R5, R41 ;  /* 0x0000002900057308 */ /* 0x000ea20000001000 */
[----:B------:R-:W-:Y:S02]  /*cd50*/  LOP3.LUT R4, R4, 0x20, R9, 0xf8, !PT ;  /* 0x0000002004047812 */ /* 0x000fe400078ef809 */
[----:B------:R-:W-:-:S02]  /*cd60*/  LOP3.LUT R9, R10, 0x18, R3, 0x78, !PT ;  /* 0x000000180a097812 */ /* 0x000fc400078e7803 */
[----:B------:R-:W-:Y:S01]  /*cd70*/  SHF.R.U32.HI R168, RZ, 0x2, R168 ;  /* 0x00000002ffa87819 */ /* 0x000fe200000116a8 */
[----:B------:R-:W3:Y:S01]  /*cd80*/  @P1 LDC R47, c[0x0][0x458] ;  /* 0x00011600ff2f1b82 */ /* 0x000ee20000000800 */
[----:B------:R-:W-:Y:S01]  /*cd90*/  LOP3.LUT R4, R4, R9, RZ, 0xfc, !PT ;  /* 0x0000000904047212 */ /* 0x000fe200078efcff */
[----:B------:R-:W5:Y:S01]  /*cda0*/  @P1 MUFU.LG2 R42, R42 ;  /* 0x0000002a002a1308 */ /* 0x000f620000000c00 */
[----:B------:R-:W-:Y:S02]  /*cdb0*/  LOP3.LUT R3, R3, 0x30, RZ, 0xc0, !PT ;  /* 0x0000003003037812 */ /* 0x000fe400078ec0ff */
[----:B-1----:R-:W-:Y:S02]  /*cdc0*/  FSEL R7, R8, 1, P1 ;  /* 0x3f80000008077808 */ /* 0x002fe40000800000 */
[----:B------:R-:W-:Y:S01]  /*cdd0*/  LEA R53, R4, UR5, 0x2 ;  /* 0x0000000504357c11 */ /* 0x000fe2000f8e10ff */
[----:B------:R-:W1:Y:S01]  /*cde0*/  LDCU UR5, c[0x0][0x3e0] ;  /* 0x00007c00ff0577ac */ /* 0x000e620008000800 */
[----:B------:R-:W4:Y:S01]  /*cdf0*/  @P0 LDC R43, c[0x0][0x458] ;  /* 0x00011600ff2b0b82 */ /* 0x000f220000000800 */
        /* <DEDUP_REMOVED lines=51> */
[----:B------:R2:W-:Y:S01]  /*d130*/  STS.64 [R6], R112 ;  /* 0x0000007006007388 */ /* 0x0005e20000000a00 */
[C---:B------:R-:W-:Y:S01]  /*d140*/  IADD3 R8, PT, PT, R6.reuse, -R7, RZ ;  /* 0x8000000706087210 */ /* 0x040fe20007ffe0ff */
[----:B------:R-:W4:Y:S01]  /*d150*/  @P0 MUFU.LG2 R41, R41 ;  /* 0x0000002900290308 */ /* 0x000f220000000c00 */
[-C--:B------:R-:W-:Y:S01]  /*d160*/  IADD3 R7, PT, PT, R6, -R5.reuse, RZ ;  /* 0x8000000506077210 */ /* 0x080fe20007ffe0ff */
[----:B------:R2:W-:Y:S01]  /*d170*/  STS.64 [R6+0x400], R114 ;  /* 0x0004007206007388 */ /* 0x0005e20000000a00 */
[----:B------:R-:W-:Y:S01]  /*d180*/  IADD3 R5, PT, PT, R8, -R5, RZ ;  /* 0x8000000508057210 */ /* 0x000fe20007ffe0ff */
[----:B-1----:R-:W-:Y:S01]  /*d190*/  IMAD R171, R44, UR5, R171 ;  /* 0x000000052cab7c24 */ /* 0x002fe2000f8e02ab */
[----:B------:R-:W-:Y:S01]  /*d1a0*/  MOV R44, 0xff800000 ;  /* 0xff800000002c7802 */ /* 0x000fe20000000f00 */
[----:B------:R2:W-:Y:S01]  /*d1b0*/  STS.64 [R8+0x20], R68 ;  /* 0x0000204408007388 */ /* 0x0005e20000000a00 */
[----:B-----5:R-:W-:Y:S01]  /*d1c0*/  @P1 FMUL.FTZ R49, R42, 0.69314718246459960938 ;  /* 0x3f3172182a311820 */ /* 0x020fe20000410000 */
[----:B------:R-:W-:Y:S01]  /*d1d0*/  IMAD R45, R171, R45, R172 ;  /* 0x0000002dab2d7224 */ /* 0x000fe200078e02ac */
[----:B------:R-:W-:Y:S01]  /*d1e0*/  LOP3.LUT R168, R3, 0x7, R168, 0xf8, !PT ;  /* 0x0000000703a87812 */ /* 0x000fe200078ef8a8 */
[----:B------:R2:W-:Y:S01]  /*d1f0*/  STS.64 [R8+0x420], R70 ;  /* 0x0004204608007388 */ /* 0x0005e20000000a00 */
[----:B---3--:R-:W-:-:S03]  /*d200*/  @P1 FFMA.FTZ R46, R2, R47, R49 ;  /* 0x0000002f022e1223 */ /* 0x008fc60000010031 */
[----:B------:R2:W-:Y:S04]  /*d210*/  STS.64 [R7+0x40], R72 ;  /* 0x0000404807007388 */ /* 0x0005e80000000a00 */
[----:B------:R2:W-:Y:S01]  /*d220*/  STS.64 [R7+0x440], R74 ;  /* 0x0004404a07007388 */ /* 0x0005e20000000a00 */
[----:B----4-:R-:W-:-:S03]  /*d230*/  @P0 FMUL.FTZ R51, R41, 0.69314718246459960938 ;  /* 0x3f31721829330820 */ /* 0x010fc60000410000 */
[----:B------:R2:W-:Y:S01]  /*d240*/  STS.64 [R5+0x60], R76 ;  /* 0x0000604c05007388 */ /* 0x0005e20000000a00 */
[----:B------:R-:W-:Y:S01]  /*d250*/  @P0 FFMA.FTZ R44, R0, R43, R51 ;  /* 0x0000002b002c0223 */ /* 0x000fe20000010033 */
[----:B------:R-:W-:Y:S02]  /*d260*/  IMAD R0, R45, UR4, RZ ;  /* 0x000000042d007c24 */ /* 0x000fe4000f8e02ff */
        /* <DEDUP_REMOVED lines=18> */
[----:B------:R2:W1:Y:S04]  /*d390*/  LDS.128 R36, [R53] ;  /* 0x0000000035247984 */ /* 0x0004680000000c00 */
[----:B------:R2:W3:Y:S04]  /*d3a0*/  LDS.128 R32, [R53+0x800] ;  /* 0x0008000035207984 */ /* 0x0004e80000000c00 */
[----:B------:R2:W4:Y:S04]  /*d3b0*/  LDS.128 R28, [R53+0x1000] ;  /* 0x00100000351c7984 */ /* 0x0005280000000c00 */
[----:B------:R2:W1:Y:S04]  /*d3c0*/  LDS.128 R24, [R53+0x2000] ;  /* 0x0020000035187984 */ /* 0x0004680000000c00 */
[----:B------:R2:W1:Y:S04]  /*d3d0*/  LDS.128 R20, [R53+0x2800] ;  /* 0x0028000035147984 */ /* 0x0004680000000c00 */
[----:B------:R2:W1:Y:S04]  /*d3e0*/  LDS.128 R16, [R53+0x3000] ;  /* 0x0030000035107984 */ /* 0x0004680000000c00 */
[----:B------:R2:W1:Y:S04]  /*d3f0*/  LDS.128 R12, [R53+0x4000] ;  /* 0x00400000350c7984 */ /* 0x0004680000000c00 */
[----:B------:R2:W1:Y:S04]  /*d400*/  LDS.128 R8, [R53+0x4800] ;  /* 0x0048000035087984 */ /* 0x0004680000000c00 */
[----:B------:R2:W1:Y:S01]  /*d410*/  LDS.128 R4, [R53+0x5000] ;  /* 0x0050000035047984 */ /* 0x0004620000000c00 */
[----:B------:R-:W-:Y:S05]  /*d420*/  @P2 BRA `(.L_x_2260) ;  /* 0x0000000000282947 */ /* 0x000fea0003800000 */
[----:B------:R-:W5:Y:S01]  /*d430*/  LDCU.64 UR4, c[0x0][0x428] ;  /* 0x00008500ff0477ac */ /* 0x000f620008000a00 */
[C---:B------:R-:W-:Y:S01]  /*d440*/  VIADD R42, R168.reuse, 0x8 ;  /* 0x00000008a82a7836 */ /* 0x040fe20000000000 */
[C---:B------:R-:W-:Y:S02]  /*d450*/  IADD3 R2, P0, PT, R45.reuse, R168, RZ ;  /* 0x000000a82d027210 */ /* 0x040fe40007f1e0ff */
[-C--:B------:R-:W-:Y:S02]  /*d460*/  ISETP.GE.AND P2, PT, R168, R161.reuse, PT ;  /* 0x000000a1a800720c */ /* 0x080fe40003f46270 */
[----:B------:R-:W-:Y:S02]  /*d470*/  ISETP.GE.AND P1, PT, R42, R161, PT ;  /* 0x000000a12a00720c */ /* 0x000fe40003f26270 */
[----:B------:R-:W-:Y:S02]  /*d480*/  LEA.HI.X.SX32 R45, R45, RZ, 0x1, P0 ;  /* 0x000000ff2d2d7211 */ /* 0x000fe400000f0eff */
[----:B-----5:R-:W-:-:S04]  /*d490*/  LEA R42, P0, R2, UR4, 0x2 ;  /* 0x00000004022a7c11 */ /* 0x020fc8000f8010ff */
[----:B------:R-:W-:-:S05]  /*d4a0*/  LEA.HI.X R43, R2, UR5, R45, 0x2, P0 ;  /* 0x00000005022b7c11 */ /* 0x000fca00080f142d */
[----:B------:R1:W-:Y:S04]  /*d4b0*/  @!P2 STG.E desc[UR16][R42.64], R46 ;  /* 0x0000002e2a00a986 */ /* 0x0003e8000c101910 */
[----:B------:R1:W-:Y:S02]  /*d4c0*/  @!P1 STG.E desc[UR16][R42.64+0x20], R44 ;  /* 0x0000202c2a009986 */ /* 0x0003e4000c101910 */
.L_x_2260:
[----:B------:R-:W-:Y:S05]  /*d4d0*/  BSYNC.RECONVERGENT B0 ;  /* 0x0000000000007941 */ /* 0x000fea0003800200 */
.L_x_2259:
[----:B------:R-:W5:Y:S01]  /*d4e0*/  LDCU.64 UR4, c[0x0][0x3f8] ;  /* 0x00007f00ff0477ac */ /* 0x000f620008000a00 */
[----:B------:R-:W-:Y:S01]  /*d4f0*/  LOP3.LUT R3, R40, 0x1c, RZ, 0xc0, !PT ;  /* 0x0000001c28037812 */ /* 0x000fe200078ec0ff */
[----:B------:R2:W2:Y:S01]  /*d500*/  LDS.128 R48, [R53+0x1800] ;  /* 0x0018000035307984 */ /* 0x0004a20000000c00 */
[C---:B------:R-:W-:Y:S01]  /*d510*/  VIADD R2, R52.reuse, 0x20 ;  /* 0x0000002034027836 */ /* 0x040fe20000000000 */
[CC--:B------:R-:W-:Y:S01]  /*d520*/  ISETP.GE.AND P3, PT, R52.reuse, R161.reuse, PT ;  /* 0x000000a13400720c */ /* 0x0c0fe20003f66270 */
[C---:B------:R-:W-:Y:S01]  /*d530*/  VIADD R54, R52.reuse, 0x10 ;  /* 0x0000001034367836 */ /* 0x040fe20000000000 */
[----:B-1----:R1:W1:Y:S01]  /*d540*/  LDS.128 R44, [R53+0x3800] ;  /* 0x00380000352c7984 */ /* 0x0022620000000c00 */
[----:B------:R-:W-:Y:S01]  /*d550*/  IMAD R3, R52, 0x60, R3 ;  /* 0x0000006034037824 */ /* 0x000fe200078e0203 */
[-C--:B------:R-:W-:Y:S01]  /*d560*/  ISETP.GE.AND P1, PT, R2, R161.reuse, PT ;  /* 0x000000a10200720c */ /* 0x080fe20003f26270 */
[----:B------:R-:W-:Y:S01]  /*d570*/  VIADD R52, R52, 0x30 ;  /* 0x0000003034347836 */ /* 0x000fe20000000000 */
[----:B------:R1:W1:Y:S01]  /*d580*/  LDS.128 R40, [R53+0x5800] ;  /* 0x0058000035287984 */ /* 0x0002620000000c00 */
[----:B------:R-:W-:-:S02]  /*d590*/  ISETP.GE.AND P2, PT, R54, R161, PT ;  /* 0x000000a13600720c */ /* 0x000fc40003f46270 */
[----:B------:R-:W-:-:S04]  /*d5a0*/  IADD3 R3, P0, PT, R0, R3, RZ ;  /* 0x0000000300037210 */ /* 0x000fc80007f1e0ff */
[----:B------:R-:W-:Y:S02]  /*d5b0*/  LEA.HI.X.SX32 R0, R0, RZ, 0x1, P0 ;  /* 0x000000ff00007211 */ /* 0x000fe400000f0eff */
[----:B-----5:R-:W-:-:S04]  /*d5c0*/  LEA R2, P0, R3, UR4, 0x2 ;  /* 0x0000000403027c11 */ /* 0x020fc8000f8010ff */
[----:B------:R-:W-:Y:S02]  /*d5d0*/  LEA.HI.X R3, R3, UR5, R0, 0x2, P0 ;  /* 0x0000000503037c11 */ /* 0x000fe400080f1400 */
[----:B------:R-:W-:-:S03]  /*d5e0*/  ISETP.GE.AND P0, PT, R52, R161, PT ;  /* 0x000000a13400720c */ /* 0x000fc60003f06270 */
[----:B------:R1:W-:Y:S04]  /*d5f0*/  @!P3 STG.E.128 desc[UR16][R2.64], R36 ;  /* 0x000000240200b986 */ /* 0x0003e8000c101d10 */
[----:B---3--:R3:W-:Y:S04]  /*d600*/  @!P2 STG.E.128 desc[UR16][R2.64+0x1800], R32 ;  /* 0x001800200200a986 */ /* 0x0087e8000c101d10 */
[----:B----4-:R3:W-:Y:S04]  /*d610*/  @!P1 STG.E.128 desc[UR16][R2.64+0x3000], R28 ;  /* 0x0030001c02009986 */ /* 0x0107e8000c101d10 */
[----:B------:R3:W-:Y:S04]  /*d620*/  @!P3 STG.E.128 desc[UR16][R2.64+0x80], R24 ;  /* 0x000080180200b986 */ /* 0x0007e8000c101d10 */
[----:B------:R3:W-:Y:S04]  /*d630*/  @!P2 STG.E.128 desc[UR16][R2.64+0x1880], R20 ;  /* 0x001880140200a986 */ /* 0x0007e8000c101d10 */
[----:B------:R3:W-:Y:S04]  /*d640*/  @!P1 STG.E.128 desc[UR16][R2.64+0x3080], R16 ;  /* 0x0030801002009986 */ /* 0x0007e8000c101d10 */
[----:B------:R3:W-:Y:S04]  /*d650*/  @!P3 STG.E.128 desc[UR16][R2.64+0x100], R12 ;  /* 0x0001000c0200b986 */ /* 0x0007e8000c101d10 */
[----:B------:R3:W-:Y:S04]  /*d660*/  @!P2 STG.E.128 desc[UR16][R2.64+0x1900], R8 ;  /* 0x001900080200a986 */ /* 0x0007e8000c101d10 */
[----:B------:R3:W-:Y:S01]  /*d670*/  @!P1 STG.E.128 desc[UR16][R2.64+0x3100], R4 ;  /* 0x0031000402009986 */ /* 0x0007e2000c101d10 */
[----:B-12---:R-:W-:Y:S05]  /*d680*/  @P0 EXIT ;  /* 0x000000000000094d */ /* 0x006fea0003800000 */
[----:B------:R-:W-:Y:S04]  /*d690*/  STG.E.128 desc[UR16][R2.64+0x4800], R48 ;  /* 0x0048003002007986 */ /* 0x000fe8000c101d10 */
[----:B------:R-:W-:Y:S04]  /*d6a0*/  STG.E.128 desc[UR16][R2.64+0x4880], R44 ;  /* 0x0048802c02007986 */ /* 0x000fe8000c101d10 */
[----:B------:R-:W-:Y:S01]  /*d6b0*/  STG.E.128 desc[UR16][R2.64+0x4900], R40 ;  /* 0x0049002802007986 */ /* 0x000fe2000c101d10 */
[----:B------:R-:W-:Y:S05]  /*d6c0*/  EXIT ;  /* 0x000000000000794d */ /* 0x000fea0003800000 */
.L_x_2261:
        /* <DEDUP_REMOVED lines=11> */
.L_x_5496:


//--------------------- .text._ZN5flash24flash_fwd_splitkv_kernelI23Flash_fwd_kernel_traitsILi96ELi64ELi128ELi4ELb0ELb0EN7cutlass10bfloat16_tE19Flash_kernel_traitsILi96ELi64ELi128ELi4ES3_EELb1ELb0ELb0ELb0ELb1ELb1ELb1ELb0EEEvNS_16Flash_fwd_paramsE --------------------------
	.section	.text._ZN5flash24flash_fwd_splitkv_kernelI23Flash_fwd_kernel_traitsILi96ELi64ELi128ELi4ELb0ELb0EN7cutlass10bfloat16_tE19Flash_kernel_traitsILi96ELi64ELi128ELi4ES3_EELb1ELb0ELb0ELb0ELb1ELb1ELb1ELb0EEEvNS_16Flash_fwd_paramsE,"ax",@progbits
	.align	128
        .global         _ZN5flash24flash_fwd_splitkv_kernelI23Flash_fwd_kernel_traitsILi96ELi64ELi128ELi4ELb0ELb0EN7cutlass10bfloat16_tE19Flash_kernel_traitsILi96ELi64ELi128ELi4ES3_EELb1ELb0ELb0ELb0ELb1ELb1ELb1ELb0EEEvNS_16Flash_fwd_paramsE
        .type           _ZN5flash24flash_fwd_splitkv_kernelI23Flash_fwd_kernel_traitsILi96ELi64ELi128ELi4ELb0ELb0EN7cutlass10bfloat16_tE19Flash_kernel_traitsILi96ELi64ELi128ELi4ES3_EELb1ELb0ELb0ELb0ELb1ELb1ELb1ELb0EEEvNS_16Flash_fwd_paramsE,@function
        .size           _ZN5flash24flash_fwd_splitkv_kernelI23Flash_fwd_kernel_traitsILi96ELi64ELi128ELi4ELb0ELb0EN7cutlass10bfloat16_tE19Flash_kernel_traitsILi96ELi64ELi128ELi4ES3_EELb1ELb0ELb0ELb0ELb1ELb1ELb1ELb0EEEvNS_16Flash_fwd_paramsE,(.L_x_5497 - _ZN5flash24flash_fwd_splitkv_kernelI23Flash_fwd_kernel_traitsILi96ELi64ELi128ELi4ELb0ELb0EN7cutlass10bfloat16_tE19Flash_kernel_traitsILi96ELi64ELi128ELi4ES3_EELb1ELb0ELb0ELb0ELb1ELb1ELb1ELb0EEEvNS_16Flash_fwd_paramsE)
        .other          _ZN5flash24flash_fwd_splitkv_kernelI23Flash_fwd_kernel_traitsILi96ELi64ELi128ELi4ELb0ELb0EN7cutlass10bfloat16_tE19Flash_kernel_traitsILi96ELi64ELi128ELi4ES3_EELb1ELb0ELb0ELb0ELb1ELb1ELb1ELb0EEEvNS_16Flash_fwd_paramsE,@"STO_CUDA_ENTRY STV_DEFAULT"
_ZN5flash24flash_fwd_splitkv_kernelI23Flash_fwd_kernel_traitsILi96ELi64ELi128ELi4ELb0ELb0EN7cutlass10bfloat16_tE19Flash_kernel_traitsILi96ELi64ELi128ELi4ES3_EELb1ELb0ELb0ELb0ELb1ELb1ELb1ELb0EEEvNS_16Flash_fwd_paramsE:
.text._ZN5flash24flash_fwd_splitkv_kernelI23Flash_fwd_kernel_traitsILi96ELi64ELi128ELi4ELb0ELb0EN7cutlass10bfloat16_tE19Flash_kernel_traitsILi96ELi64ELi128ELi4ES3_EELb1ELb0ELb0ELb0ELb1ELb1ELb1ELb0EEEvNS_16Flash_fwd_paramsE:
        /* <DEDUP_REMOVED lines=56> */
.L_x_2262:
        /* <DEDUP_REMOVED lines=126> */
.L_x_2263:
        /* <DEDUP_REMOVED lines=8> */
.L_x_2264:
        /* <DEDUP_REMOVED lines=100> */
.L_x_2265:
        /* <DEDUP_REMOVED lines=15> */
.L_x_2267:
[----:B------:R-:W2:Y:S01]  /*1310*/  LDC.64 R140, c[0x0][0x3b8] ;  /* 0x0000ee00ff8c7b82 */ /* 0x000ea20000000a00 */
[----:B------:R-:W-:-:S05]  /*1320*/  IADD3 R6, PT, PT, R0, R5, RZ ;  /* 0x0000000500067210 */ /* 0x000fca0007ffe0ff */
[C---:B--2---:R-:W-:Y:S02]  /*1330*/  IMAD R17, R6.reuse, R141, RZ ;  /* 0x0000008d06117224 */ /* 0x044fe400078e02ff */
[----:B------:R-:W-:-:S05]  /*1340*/  IMAD.WIDE.U32 R6, R6, R140, RZ ;  /* 0x0000008c06067225 */ /* 0x000fca00078e00ff */
[----:B------:R-:W-:Y:S02]  /*1350*/  IADD3 R17, PT, PT, R7, R17, RZ ;  /* 0x0000001107117210 */ /* 0x000fe40007ffe0ff */
[----:B------:R-:W-:Y:S02]  /*1360*/  MOV R16, R6 ;  /* 0x0000000600107202 */ /* 0x000fe40000000f00 */
.L_x_2268:
        /* <DEDUP_REMOVED lines=14> */
.L_x_2269:
[----:B------:R-:W2:Y:S01]  /*1450*/  LDC.64 R6, c[0x0][0x3c0] ;  /* 0x0000f000ff067b82 */ /* 0x000ea20000000a00 */
[----:B------:R-:W-:-:S05]  /*1460*/  IADD3 R5, PT, PT, R0, R5, RZ ;  /* 0x0000000500057210 */ /* 0x000fca0007ffe0ff */
[C---:B--2---:R-:W-:Y:S02]  /*1470*/  IMAD R21, R5.reuse, R7, RZ ;  /* 0x0000000705157224 */ /* 0x044fe400078e02ff */
[----:B-----5:R-:W-:-:S05]  /*1480*/  IMAD.WIDE.U32 R4, R5, R6, RZ ;  /* 0x0000000605047225 */ /* 0x020fca00078e00ff */
[----:B------:R-:W-:Y:S02]  /*1490*/  IADD3 R21, PT, PT, R5, R21, RZ ;  /* 0x0000001505157210 */ /* 0x000fe40007ffe0ff */
[----:B------:R-:W-:-:S07]  /*14a0*/  MOV R20, R4 ;  /* 0x0000000400147202 */ /* 0x000fce0000000f00 */
.L_x_2270:
        /* <DEDUP_REMOVED lines=48> */
.L_x_2266:
[----:B------:R-:W-:Y:S01]  /*17b0*/  ISETP.NE.AND P1, PT, R10, -0x1, PT ;  /* 0xffffffff0a00780c */ /* 0x000fe20003f25270 */
[----:B------:R-:W1:Y:S01]  /*17c0*/  LDCU.64 UR4, c[0x0][0x3c8] ;  /* 0x00007900ff0477ac */ /* 0x000e620008000a00 */
[----:B------:R-:W-:Y:S01]  /*17d0*/  SHF.R.U32.HI R116, RZ, 0x2, R166 ;  /* 0x00000002ff747819 */ /* 0x000fe200000116a6 */
[----:B------:R-:W-:Y:S01]  /*17e0*/  IMAD.MOV.U32 R117, RZ, RZ, RZ ;  /* 0x000000ffff757224 */ /* 0x000fe200078e00ff */
[----:B------:R-:W-:Y:S01]  /*17f0*/  IADD3 R159, PT, PT, -R170, R115, RZ ;  /* 0x00000073aa9f7210 */ /* 0x000fe20007ffe1ff */
[----:B------:R-:W2:Y:S01]  /*1800*/  S2UR UR6, SR_CgaCtaId ;  /* 0x00000000000679c3 */ /* 0x000ea20000008800 */
[C---:B------:R-:W-:Y:S01]  /*1810*/  IADD3 R16, PT, PT, R116.reuse, 0x20, RZ ;  /* 0x0000002074107810 */ /* 0x040fe20007ffe0ff */
[----:B------:R-:W-:Y:S01]  /*1820*/  IMAD.WIDE.U32 R28, R29, 0x40, R116 ;  /* 0x000000401d1c7825 */ /* 0x000fe200078e0074 */
[----:B------:R-:W-:Y:S02]  /*1830*/  ISETP.GE.AND P0, PT, R116, R159, PT ;  /* 0x0000009f7400720c */ /* 0x000fe40003f06270 */
[----:B------:R-:W-:-:S02]  /*1840*/  SHF.L.U32 R168, R166, 0x3, RZ ;  /* 0x00000003a6a87819 */ /* 0x000fc400000006ff */
[----:B------:R-:W-:Y:S01]  /*1850*/  ISETP.GE.AND P2, PT, R16, R159, PT ;  /* 0x0000009f1000720c */ /* 0x000fe20003f46270 */
[----:B------:R-:W3:Y:S01]  /*1860*/  @P1 LDC.64 R4, c[0x0][0x3b0] ;  /* 0x0000ec00ff041b82 */ /* 0x000ee20000000a00 */
[----:B------:R-:W-:Y:S02]  /*1870*/  LOP3.LUT R15, R168, 0x18, RZ, 0xc0, !PT ;  /* 0x00000018a80f7812 */ /* 0x000fe400078ec0ff */
[C---:B------:R-:W-:Y:S02]  /*1880*/  LOP3.LUT R167, R166.reuse, 0x18, RZ, 0xc0, !PT ;  /* 0x00000018a6a77812 */ /* 0x040fe400078ec0ff */
[----:B------:R-:W-:Y:S02]  /*1890*/  IADD3 R121, PT, PT, R3, -0x1, RZ ;  /* 0xffffffff03797810 */ /* 0x000fe40007ffe0ff */
[----:B------:R-:W-:Y:S01]  /*18a0*/  SHF.L.U32 R113, R166, 0x2, RZ ;  /* 0x00000002a6717819 */ /* 0x000fe200000006ff */
[----:B------:R-:W4:Y:S01]  /*18b0*/  @!P1 LDC.64 R8, c[0x0][0x398] ;  /* 0x0000e600ff089b82 */ /* 0x000f220000000a00 */
[----:B------:R-:W-:-:S07]  /*18c0*/  SHF.R.U32.HI R112, RZ, 0x1, R166 ;  /* 0x00000001ff707819 */ /* 0x000fce00000116a6 */
[----:B------:R-:W5:Y:S01]  /*18d0*/  @!P0 LDC.64 R12, c[0x0][0x3b0] ;  /* 0x0000ec00ff0c8b82 */ /* 0x000f620000000a00 */
[----:B---3--:R-:W-:Y:S01]  /*18e0*/  @P1 IMAD.WIDE.U32 R18, R10, R4, RZ ;  /* 0x000000040a121225 */ /* 0x008fe200078e00ff */
[----:B------:R-:W-:-:S05]  /*18f0*/  SHF.R.S32.HI R4, RZ, 0x1f, R169 ;  /* 0x0000001fff047819 */ /* 0x000fca00000114a9 */
[----:B-1----:R-:W-:Y:S02]  /*1900*/  IMAD R4, R4, UR4, RZ ;  /* 0x0000000404047c24 */ /* 0x002fe4000f8e02ff */
[----:B----4-:R-:W-:Y:S01]  /*1910*/  @!P1 IMAD.WIDE.U32 R26, R171, R8, RZ ;  /* 0x00000008ab1a9225 */ /* 0x010fe200078e00ff */
[----:B------:R-:W-:-:S03]  /*1920*/  @P1 MOV R26, R18 ;  /* 0x00000012001a1202 */ /* 0x000fc60000000f00 */
[----:B------:R-:W-:Y:S02]  /*1930*/  @!P1 IMAD R9, R171, R9, R27 ;  /* 0x00000009ab099224 */ /* 0x000fe400078e021b */
[----:B------:R-:W-:Y:S01]  /*1940*/  @P1 IMAD R9, R10, R5, R19 ;  /* 0x000000050a091224 */ /* 0x000fe200078e0213 */
[----:B------:R-:W-:Y:S01]  /*1950*/  IADD3 R26, P1, PT, R15, R26, RZ ;  /* 0x0000001a0f1a7210 */ /* 0x000fe20007f3e0ff */
[----:B------:R-:W1:Y:S01]  /*1960*/  @!P2 LDC.64 R10, c[0x0][0x3b0] ;  /* 0x0000ec00ff0aab82 */ /* 0x000e620000000a00 */
[----:B------:R-:W-:Y:S02]  /*1970*/  IMAD R5, R169, UR5, R4 ;  /* 0x00000005a9057c24 */ /* 0x000fe4000f8e0204 */
[----:B------:R-:W-:Y:S01]  /*1980*/  IADD3.X R27, PT, PT, RZ, R9, RZ, P1, !PT ;  /* 0x00000009ff1b7210 */ /* 0x000fe20000ffe4ff */
[----:B-----5:R-:W-:Y:S01]  /*1990*/  @!P0 IMAD R18, R29, R12, RZ ;  /* 0x0000000c1d128224 */ /* 0x020fe200078e02ff */
[----:B------:R-:W-:Y:S01]  /*19a0*/  @!P2 IADD3 R20, P1, PT, R28, 0x20, RZ ;  /* 0x000000201c14a810 */ /* 0x000fe20007f3e0ff */
[----:B------:R-:W-:-:S02]  /*19b0*/  IMAD.WIDE.U32 R26, R169, UR4, R26 ;  /* 0x00000004a91a7c25 */ /* 0x000fc4000f8e001a */
[----:B------:R-:W3:Y:S01]  /*19c0*/  @!P2 LDC.64 R8, c[0x0][0x380] ;  /* 0x0000e000ff08ab82 */ /* 0x000ee20000000a00 */
[----:B------:R-:W4:Y:S01]  /*19d0*/  LDCU.64 UR4, c[0x0][0x388] ;  /* 0x00007100ff0477ac */ /* 0x000f220008000a00 */
[----:B------:R-:W-:Y:S01]  /*19e0*/  @!P2 IADD3.X R21, PT, PT, RZ, R29, RZ, P1, !PT ;  /* 0x0000001dff15a210 */ /* 0x000fe20000ffe4ff */
[C---:B------:R-:W-:Y:S01]  /*19f0*/  @!P0 IMAD R13, R28.reuse, R13, R18 ;  /* 0x0000000d1c0d8224 */ /* 0x040fe200078e0212 */
[----:B------:R-:W-:Y:S02]  /*1a00*/  IADD3 R27, PT, PT, R27, R5, RZ ;  /* 0x000000051b1b7210 */ /* 0x000fe40007ffe0ff */
[----:B------:R-:W-:Y:S02]  /*1a10*/  IADD3 R22, P1, PT, R15, R22, RZ ;  /* 0x000000160f167210 */ /* 0x000fe40007f3e0ff */
[----:B------:R-:W5:Y:S01]  /*1a20*/  @!P0 LDC.64 R4, c[0x0][0x380] ;  /* 0x0000e000ff048b82 */ /* 0x000f620000000a00 */
[----:B------:R-:W-:Y:S01]  /*1a30*/  @!P2 MOV R24, R26 ;  /* 0x0000001a0018a202 */ /* 0x000fe20000000f00 */
[----:B------:R-:W-:Y:S01]  /*1a40*/  @!P0 IMAD.WIDE.U32 R18, R28, R12, R26 ;  /* 0x0000000c1c128225 */ /* 0x000fe200078e001a */
[----:B------:R-:W-:-:S02]  /*1a50*/  @!P2 MOV R25, R27 ;  /* 0x0000001b0019a202 */ /* 0x000fc40000000f00 */
[C---:B------:R-:W-:Y:S01]  /*1a60*/  LOP3.LUT R12, R168.reuse, 0xd8, RZ, 0xc0, !PT ;  /* 0x000000d8a80c7812 */ /* 0x040fe200078ec0ff */
[----:B------:R-:W-:Y:S01]  /*1a70*/  IMAD.X R23, RZ, RZ, R17, P1 ;  /* 0x000000ffff177224 */ /* 0x000fe200008e0611 */
[----:B------:R-:W-:Y:S01]  /*1a80*/  @!P0 IADD3 R13, PT, PT, R19, R13, RZ ;  /* 0x0000000d130d8210 */ /* 0x000fe20007ffe0ff */
[----:B-1----:R-:W-:Y:S01]  /*1a90*/  @!P2 IMAD R21, R21, R10, RZ ;  /* 0x0000000a1515a224 */ /* 0x002fe200078e02ff */
[----:B------:R-:W-:Y:S01]  /*1aa0*/  LOP3.LUT R17, R168, 0x1f20, RZ, 0xc0, !PT ;  /* 0x00001f20a8117812 */ /* 0x000fe200078ec0ff */
[----:B------:R-:W-:-:S04]  /*1ab0*/  IMAD.WIDE.U32 R22, R116, R140, R22 ;  /* 0x0000008c74167225 */ /* 0x000fc800078e0016 */
[----:B------:R-:W-:Y:S01]  /*1ac0*/  @!P2 IMAD R11, R20, R11, R21 ;  /* 0x0000000b140ba224 */ /* 0x000fe200078e0215 */
[----:B----4-:R-:W-:Y:S01]  /*1ad0*/  LEA R162, P3, R22, UR4, 0x1 ;  /* 0x0000000416a27c11 */ /* 0x010fe2000f8608ff */
[----:B------:R-:W-:Y:S01]  /*1ae0*/  @!P2 IMAD.WIDE.U32 R20, R20, R10, R24 ;  /* 0x0000000a1414a225 */ /* 0x000fe200078e0018 */
[----:B------:R-:W-:Y:S01]  /*1af0*/  LOP3.LUT R10, R12, R167, RZ, 0x3c, !PT ;  /* 0x000000a70c0a7212 */ /* 0x000fe200078e3cff */
[----:B------:R-:W1:Y:S02]  /*1b00*/  LDCU UR4, c[0x0][0x50c] ;  /* 0x0000a180ff0477ac */ /* 0x000e640008000800 */
[----:B------:R-:W-:Y:S01]  /*1b10*/  IMAD R161, R116, R141, R23 ;  /* 0x0000008d74a17224 */ /* 0x000fe200078e0217 */
[----:B------:R-:W-:Y:S02]  /*1b20*/  LOP3.LUT R10, R17, R10, RZ, 0xfc, !PT ;  /* 0x0000000a110a7212 */ /* 0x000fe400078efcff */
[----:B-----5:R-:W-:Y:S02]  /*1b30*/  @!P0 LEA R12, P1, R18, R4, 0x1 ;  /* 0x00000004120c8211 */ /* 0x020fe400078208ff */
[----:B------:R-:W-:Y:S01]  /*1b40*/  LEA.HI.X R161, R22, UR5, R161, 0x1, P3 ;  /* 0x0000000516a17c11 */ /* 0x000fe200098f0ca1 */
[----:B------:R-:W-:Y:S01]  /*1b50*/  UMOV UR5, 0x400 ;  /* 0x0000040000057882 */ /* 0x000fe20000000000 */
[----:B------:R-:W-:Y:S01]  /*1b60*/  @!P0 LEA.HI.X R13, R18, R5, R13, 0x1, P1 ;  /* 0x00000005120d8211 */ /* 0x000fe200008f0c0d */
[----:B--2---:R-:W-:Y:S01]  /*1b70*/  ULEA UR5, UR6, UR5, 0x18 ;  /* 0x0000000506057291 */ /* 0x004fe2000f8ec0ff */
[----:B------:R-:W-:Y:S01]  /*1b80*/  SHF.L.U32 R5, R121, 0x7, RZ ;  /* 0x0000000779057819 */ /* 0x000fe200000006ff */
[----:B------:R-:W2:Y:S01]  /*1b90*/  LDCU.64 UR6, c[0x0][0x390] ;  /* 0x00007200ff0677ac */ /* 0x000ea20008000a00 */
[----:B------:R-:W-:-:S02]  /*1ba0*/  @!P2 IADD3 R4, PT, PT, R21, R11, RZ ;  /* 0x0000000b1504a210 */ /* 0x000fc40007ffe0ff */
[----:B---3--:R-:W-:Y:S01]  /*1bb0*/  @!P2 LEA R22, P1, R20, R8, 0x1 ;  /* 0x000000081416a211 */ /* 0x008fe200078208ff */
[----:B------:R-:W-:Y:S01]  /*1bc0*/  IMAD.SHL.U32 R8, R140, 0x20, RZ ;  /* 0x000000208c087824 */ /* 0x000fe200078e00ff */
[----:B------:R-:W-:Y:S02]  /*1bd0*/  IADD3 R11, PT, PT, -R5, R2, RZ ;  /* 0x00000002050b7210 */ /* 0x000fe40007ffe1ff */
[----:B------:R-:W-:Y:S02]  /*1be0*/  IADD3 R18, PT, PT, R116, 0x60, RZ ;  /* 0x0000006074127810 */ /* 0x000fe40007ffe0ff */
[----:B------:R-:W-:Y:S02]  /*1bf0*/  @!P2 LEA.HI.X R23, R20, R9, R4, 0x1, P1 ;  /* 0x000000091417a211 */ /* 0x000fe400008f0c04 */
[----:B------:R-:W-:Y:S02]  /*1c00*/  ISETP.GE.AND P5, PT, R16, R11, PT ;  /* 0x0000000b1000720c */ /* 0x000fe40003fa6270 */
[----:B------:R-:W-:-:S02]  /*1c10*/  IADD3 R4, PT, PT, R116, 0x40, RZ ;  /* 0x0000004074047810 */ /* 0x000fc40007ffe0ff */
[-C--:B------:R-:W-:Y:S02]  /*1c20*/  ISETP.GE.AND P6, PT, R116, R11.reuse, PT ;  /* 0x0000000b7400720c */ /* 0x080fe40003fc6270 */
[-C--:B------:R-:W-:Y:S02]  /*1c30*/  ISETP.GE.AND P3, PT, R18, R11.reuse, PT ;  /* 0x0000000b1200720c */ /* 0x080fe40003f66270 */
[----:B------:R-:W-:Y:S02]  /*1c40*/  LEA R117, R10, UR5, 0x1 ;  /* 0x000000050a757c11 */ /* 0x000fe4000f8e08ff */
[----:B------:R-:W-:Y:S02]  /*1c50*/  ISETP.GE.AND P4, PT, R4, R11, PT ;  /* 0x0000000b0400720c */ /* 0x000fe40003f86270 */
[----:B------:R-:W-:Y:S01]  /*1c60*/  SHF.L.U64.HI R9, R140, 0x5, R141 ;  /* 0x000000058c097819 */ /* 0x000fe2000001028d */
[----:B------:R-:W-:Y:S01]  /*1c70*/  @!PT LDS RZ, [RZ] ;  /* 0x00000000fffff984 */ /* 0x000fe20000000800 */
[----:B------:R-:W-:Y:S01]  /*1c80*/  @!PT LDS RZ, [RZ] ;  /* 0x00000000fffff984 */ /* 0x000fe20000000800 */
[----:B------:R-:W-:Y:S01]  /*1c90*/  @!PT LDS RZ, [RZ] ;  /* 0x00000000fffff984 */ /* 0x000fe20000000800 */
[----:B------:R-:W-:Y:S01]  /*1ca0*/  @!P0 LDGSTS.E.BYPASS.LTC128B.128 [R117], desc[UR16][R12.64] ;  /* 0x000000000c758fae */ /* 0x000fe2000b981a10 */
[----:B------:R-:W-:-:S02]  /*1cb0*/  IADD3 R14, P1, PT, R15, R14, RZ ;  /* 0x0000000e0f0e7210 */ /* 0x000fc40007f3e0ff */
[----:B------:R-:W-:Y:S01]  /*1cc0*/  SHF.L.U32 R10, R166, 0x5, RZ ;  /* 0x00000005a60a7819 */ /* 0x000fe200000006ff */
[----:B------:R-:W-:Y:S01]  /*1cd0*/  @!P0 LDGSTS.E.BYPASS.LTC128B.128 [R117+0x1000], desc[UR16][R12.64+0x40] ;  /* 0x010000400c758fae */ /* 0x000fe2000b981a10 */
[----:B------:R-:W-:Y:S02]  /*1ce0*/  IADD3.X R15, PT, PT, RZ, R0, RZ, P1, !PT ;  /* 0x00000000ff0f7210 */ /* 0x000fe40000ffe4ff */
[-C--:B------:R-:W-:Y:S01]  /*1cf0*/  @!P3 MOV R163, R161.reuse ;  /* 0x000000a100a3b202 */ /* 0x080fe20000000f00 */
[----:B------:R3:W-:Y:S01]  /*1d00*/  @!P0 LDGSTS.E.BYPASS.LTC128B.128 [R117+0x2000], desc[UR16][R12.64+0x80] ;  /* 0x020000800c758fae */ /* 0x0007e2000b981a10 */
[----:B------:R-:W-:Y:S01]  /*1d10*/  @!P5 LEA R20, P0, R8, R162, 0x1 ;  /* 0x000000a20814d211 */ /* 0x000fe200078008ff */
[----:B------:R-:W-:Y:S01]  /*1d20*/  IMAD.WIDE.U32 R14, R116, R6, R14 ;  /* 0x00000006740e7225 */ /* 0x000fe200078e000e */
[----:B------:R-:W-:Y:S01]  /*1d30*/  SHF.L.U32 R0, R166, 0x4, RZ ;  /* 0x00000004a6007819 */ /* 0x000fe200000006ff */
[----:B------:R-:W-:Y:S01]  /*1d40*/  @!P2 LDGSTS.E.BYPASS.LTC128B.128 [R117+0x800], desc[UR16][R22.64] ;  /* 0x008000001675afae */ /* 0x000fe2000b981a10 */
[----:B------:R-:W-:Y:S01]  /*1d50*/  @!P5 LEA.HI.X R21, R8, R161, R9, 0x1, P0 ;  /* 0x000000a10815d211 */ /* 0x000fe200000f0c09 */
[----:B------:R-:W-:Y:S01]  /*1d60*/  @!P3 IMAD R8, R141, 0xc0, RZ ;  /* 0x000000c08d08b824 */ /* 0x000fe200078e02ff */
[----:B--2---:R-:W-:Y:S01]  /*1d70*/  LEA R164, P1, R14, UR6, 0x1 ;  /* 0x000000060ea47c11 */ /* 0x004fe2000f8208ff */
[----:B------:R-:W-:Y:S01]  /*1d80*/  @!P2 LDGSTS.E.BYPASS.LTC128B.128 [R117+0x1800], desc[UR16][R22.64+0x40] ;  /* 0x018000401675afae */ /* 0x000fe2000b981a10 */
[----:B------:R-:W-:Y:S01]  /*1d90*/  @!P3 IMAD.WIDE.U32 R24, R140, 0xc0, R162 ;  /* 0x000000c08c18b825 */ /* 0x000fe200078e00a2 */
[----:B------:R-:W-:-:S02]  /*1da0*/  LOP3.LUT R157, R0, 0x100, RZ, 0xc0, !PT ;  /* 0x00000100009d7812 */ /* 0x000fc400078ec0ff */
[----:B------:R-:W-:Y:S01]  /*1db0*/  @!P2 LDGSTS.E.BYPASS.LTC128B.128 [R117+0x2800], desc[UR16][R22.64+0x80] ;  /* 0x028000801675afae */ /* 0x000fe2000b981a10 */
[----:B------:R-:W-:Y:S01]  /*1dc0*/  ISETP.GE.AND P2, PT, R16, R11, PT ;  /* 0x0000000b1000720c */ /* 0x000fe20003f46270 */
[----:B------:R-:W-:Y:S01]  /*1dd0*/  @!P3 IMAD.IADD R25, R25, 0x1, R8 ;  /* 0x000000011919b824 */ /* 0x000fe200078e0208 */
[----:B------:R-:W-:Y:S01]  /*1de0*/  @!P4 LEA R16, P0, R140, R162, 0x7 ;  /* 0x000000a28c10c211 */ /* 0x000fe200078038ff */
[----:B------:R-:W-:Y:S01]  /*1df0*/  IMAD R165, R116, R7, R15 ;  /* 0x0000000774a57224 */ /* 0x000fe200078e020f */
[----:B------:R-:W-:Y:S02]  /*1e00*/  LOP3.LUT R8, R10, 0xc0, RZ, 0xc0, !PT ;  /* 0x000000c00a087812 */ /* 0x000fe400078ec0ff */
[----:B------:R-:W-:Y:S02]  /*1e10*/  @!P4 LEA.HI.X R17, R140, R161, R141, 0x7, P0 ;  /* 0x000000a18c11c211 */ /* 0x000fe400000f3c8d */
[----:B------:R-:W-:Y:S02]  /*1e20*/  ISETP.GE.AND P0, PT, R18, R11, PT ;  /* 0x0000000b1200720c */ /* 0x000fe40003f06270 */
[----:B------:R-:W-:-:S02]  /*1e30*/  LOP3.LUT R113, R8, 0x18, R113, 0xf8, !PT ;  /* 0x0000001808717812 */ /* 0x000fc400078ef871 */
[----:B------:R-:W-:Y:S02]  /*1e40*/  LEA.HI.X R165, R14, UR7, R165, 0x1, P1 ;  /* 0x000000070ea57c11 */ /* 0x000fe400088f0ca5 */
[----:B---3--:R-:W-:Y:S02]  /*1e50*/  @!P6 MOV R12, R162 ;  /* 0x000000a2000ce202 */ /* 0x008fe40000000f00 */
[----:B------:R-:W-:Y:S02]  /*1e60*/  @!P6 MOV R13, R161 ;  /* 0x000000a1000de202 */ /* 0x000fe40000000f00 */
[----:B------:R-:W-:Y:S02]  /*1e70*/  SHF.L.U64.HI R8, R6, 0x5, R7 ;  /* 0x0000000506087819 */ /* 0x000fe40000010207 */
[----:B------:R-:W-:Y:S01]  /*1e80*/  LOP3.LUT R157, R157, 0x20, R10, 0xf8, !PT ;  /* 0x000000209d9d7812 */ /* 0x000fe200078ef80a */
[----:B------:R-:W-:Y:S01]  /*1e90*/  @!P6 LDGSTS.E.BYPASS.LTC128B.128 [R117+0x3000], desc[UR16][R12.64] ;  /* 0x030000000c75efae */ /* 0x000fe2000b981a10 */
[----:B------:R-:W-:Y:S01]  /*1ea0*/  LOP3.LUT R14, R113, 0x8, R166, 0x78, !PT ;  /* 0x00000008710e7812 */ /* 0x000fe200078e78a6 */
[----:B------:R-:W-:Y:S01]  /*1eb0*/  @!P0 IMAD R9, R7, 0xc0, RZ ;  /* 0x000000c007098824 */ /* 0x000fe200078e02ff */
[----:B------:R-:W-:Y:S01]  /*1ec0*/  LOP3.LUT R158, R0, 0x3e00, RZ, 0xc0, !PT ;  /* 0x00003e00009e7812 */ /* 0x000fe200078ec0ff */
[----:B------:R-:W-:Y:S01]  /*1ed0*/  @!P6 LDGSTS.E.BYPASS.LTC128B.128 [R117+0x5000], desc[UR16][R12.64+0x40] ;  /* 0x050000400c75efae */ /* 0x000fe2000b981a10 */
[----:B------:R-:W-:-:S02]  /*1ee0*/  IADD3 R157, PT, PT, R14, R157, RZ ;  /* 0x0000009d0e9d7210 */ /* 0x000fc40007ffe0ff */
[----:B------:R-:W-:Y:S01]  /*1ef0*/  LOP3.LUT R0, R10, 0x120, RZ, 0xc0, !PT ;  /* 0x000001200a007812 */ /* 0x000fe200078ec0ff */
[----:B------:R2:W-:Y:S01]  /*1f00*/  @!P6 LDGSTS.E.BYPASS.LTC128B.128 [R117+0x7000], desc[UR16][R12.64+0x80] ;  /* 0x070000800c75efae */ /* 0x0005e2000b981a10 */
[----:B------:R-:W-:Y:S02]  /*1f10*/  LOP3.LUT R113, R113, 0x8, R112, 0x78, !PT ;  /* 0x0000000871717812 */ /* 0x000fe400078e7870 */
[----:B------:R-:W-:Y:S01]  /*1f20*/  LEA R157, R157, UR5, 0x1 ;  /* 0x000000059d9d7c11 */ /* 0x000fe2000f8e08ff */
[----:B------:R-:W-:Y:S01]  /*1f30*/  @!P5 LDGSTS.E.BYPASS.LTC128B.128 [R117+0x3800], desc[UR16][R20.64] ;  /* 0x038000001475dfae */ /* 0x000fe2000b981a10 */
[----:B------:R-:W-:Y:S02]  /*1f40*/  IADD3 R158, PT, PT, R113, R0, R158 ;  /* 0x00000000719e7210 */ /* 0x000fe40007ffe09e */
[----:B------:R-:W-:Y:S01]  /*1f50*/  LOP3.LUT R116, R116, 0x7, RZ, 0xc0, !PT ;  /* 0x0000000774747812 */ /* 0x000fe200078ec0ff */
[----:B------:R-:W-:Y:S01]  /*1f60*/  @!P5 LDGSTS.E.BYPASS.LTC128B.128 [R117+0x5800], desc[UR16][R20.64+0x40] ;  /* 0x058000401475dfae */ /* 0x000fe2000b981a10 */
[----:B------:R-:W-:-:S03]  /*1f70*/  LEA R158, R158, UR5, 0x1 ;  /* 0x000000059e9e7c11 */ /* 0x000fc6000f8e08ff */
[----:B------:R-:W-:Y:S04]  /*1f80*/  @!P5 LDGSTS.E.BYPASS.LTC128B.128 [R117+0x7800], desc[UR16][R20.64+0x80] ;  /* 0x078000801475dfae */ /* 0x000fe8000b981a10 */
[----:B------:R-:W-:Y:S04]  /*1f90*/  @!P4 LDGSTS.E.BYPASS.LTC128B.128 [R117+0x4000], desc[UR16][R16.64] ;  /* 0x040000001075cfae */ /* 0x000fe8000b981a10 */
[----:B------:R-:W-:Y:S04]  /*1fa0*/  @!P4 LDGSTS.E.BYPASS.LTC128B.128 [R117+0x6000], desc[UR16][R16.64+0x40] ;  /* 0x060000401075cfae */ /* 0x000fe8000b981a10 */
[----:B------:R3:W-:Y:S01]  /*1fb0*/  @!P4 LDGSTS.E.BYPASS.LTC128B.128 [R117+0x8000], desc[UR16][R16.64+0x80] ;  /* 0x080000801075cfae */ /* 0x0007e2000b981a10 */
[----:B--2---:R-:W-:-:S03]  /*1fc0*/  SHF.L.U32 R13, R6, 0x5, RZ ;  /* 0x00000005060d7819 */ /* 0x004fc600000006ff */
[----:B------:R-:W-:Y:S01]  /*1fd0*/  @!P3 LDGSTS.E.BYPASS.LTC128B.128 [R117+0x4800], desc[UR16][R24.64] ;  /* 0x048000001875bfae */ /* 0x000fe2000b981a10 */
[----:B------:R-:W-:-:S03]  /*1fe0*/  @!P2 LEA R12, P1, R13, R164, 0x1 ;  /* 0x000000a40d0ca211 */ /* 0x000fc600078208ff */
[----:B------:R-:W-:Y:S01]  /*1ff0*/  @!P3 LDGSTS.E.BYPASS.LTC128B.128 [R117+0x6800], desc[UR16][R24.64+0x40] ;  /* 0x068000401875bfae */ /* 0x000fe2000b981a10 */
[----:B------:R-:W-:-:S03]  /*2000*/  @!P2 LEA.HI.X R13, R13, R165, R8, 0x1, P1 ;  /* 0x000000a50d0da211 */ /* 0x000fc600008f0c08 */
[----:B------:R2:W-:Y:S01]  /*2010*/  @!P3 LDGSTS.E.BYPASS.LTC128B.128 [R117+0x8800], desc[UR16][R24.64+0x80] ;  /* 0x088000801875bfae */ /* 0x0005e2000b981a10 */
[----:B------:R-:W-:Y:S02]  /*2020*/  ISETP.GE.AND P3, PT, R4, R11, PT ;  /* 0x0000000b0400720c */ /* 0x000fe40003f66270 */
[----:B------:R-:W-:Y:S01]  /*2030*/  MOV R4, 0x20 ;  /* 0x0000002000047802 */ /* 0x000fe20000000f00 */
[----:B------:R-:W0:Y:S10]  /*2040*/  LDGDEPBAR ;  /* 0x00000000000079af */ /* 0x000e340000000000 */
[C---:B------:R-:W-:Y:S01]  /*2050*/  @!P3 LEA R14, P1, R6.reuse, R164, 0x7 ;  /* 0x000000a4060eb211 */ /* 0x040fe200078238ff */
[----:B---3--:R-:W-:-:S03]  /*2060*/  @!P0 IMAD.WIDE.U32 R16, R6, 0xc0, R164 ;  /* 0x000000c006108825 */ /* 0x008fc600078e00a4 */
[----:B------:R-:W-:Y:S01]  /*2070*/  @!P3 LEA.HI.X R15, R6, R165, R7, 0x7, P1 ;  /* 0x000000a5060fb211 */ /* 0x000fe200008f3c07 */
[----:B------:R-:W-:Y:S01]  /*2080*/  @!P0 IMAD.IADD R9, R17, 0x1, R9 ;  /* 0x0000000111098824 */ /* 0x000fe200078e0209 */
[----:B------:R-:W-:Y:S01]  /*2090*/  @!P0 MOV R8, R16 ;  /* 0x0000001000088202 */ /* 0x000fe20000000f00 */
        /* <DEDUP_REMOVED lines=42> */
[----:B------:R-:W4:Y:S01]  /*2340*/  LDSM.16.M88.4 R32, [R157+0x3000] ;  /* 0x003000009d20783b */ /* 0x000f220000000200 */
[-C--:B------:R-:W-:Y:S02]  /*2350*/  IADD3 R156, PT, PT, R158, R4.reuse, RZ ;  /* 0x000000049e9c7210 */ /* 0x080fe40007ffe0ff */
[----:B------:R-:W-:Y:S01]  /*2360*/  IADD3 R118, PT, PT, R157, R4, RZ ;  /* 0x000000049d767210 */ /* 0x000fe20007ffe0ff */
[----:B------:R-:W5:Y:S04]  /*2370*/  LDSM.16.M88.4 R92, [R157+0x3400] ;  /* 0x003400009d5c783b */ /* 0x000f680000000200 */
[----:B------:R-:W1:Y:S04]  /*2380*/  LDSM.16.M88.4 R84, [R157+0x3800] ;  /* 0x003800009d54783b */ /* 0x000e680000000200 */
[----:B------:R-:W1:Y:S04]  /*2390*/  LDSM.16.M88.4 R76, [R157+0x3c00] ;  /* 0x003c00009d4c783b */ /* 0x000e680000000200 */
[----:B------:R-:W1:Y:S04]  /*23a0*/  LDSM.16.M88.4 R68, [R157+0x4000] ;  /* 0x004000009d44783b */ /* 0x000e680000000200 */
[----:B------:R-:W1:Y:S04]  /*23b0*/  LDSM.16.M88.4 R60, [R157+0x4400] ;  /* 0x004400009d3c783b */ /* 0x000e680000000200 */
[----:B------:R-:W1:Y:S04]  /*23c0*/  LDSM.16.M88.4 R52, [R157+0x4800] ;  /* 0x004800009d34783b */ /* 0x000e680000000200 */
[----:B--2---:R-:W2:Y:S04]  /*23d0*/  LDSM.16.M88.4 R24, [R157+0x4c00] ;  /* 0x004c00009d18783b */ /* 0x004ea80000000200 */
[----:B---3--:R-:W-:Y:S04]  /*23e0*/  LDSM.16.M88.4 R8, [R156] ;  /* 0x000000009c08783b */ /* 0x008fe80000000200 */
[----:B------:R-:W3:Y:S04]  /*23f0*/  LDSM.16.M88.4 R20, [R118+0x3000] ;  /* 0x003000007614783b */ /* 0x000ee80000000200 */
[----:B------:R-:W3:Y:S01]  /*2400*/  LDSM.16.M88.4 R36, [R118+0x3400] ;  /* 0x003400007624783b */ /* 0x000ee20000000200 */
[C---:B----4-:R-:W-:Y:S03]  /*2410*/  HMMA.16816.F32.BF16 R16, R44.reuse, R32, RZ ;  /* 0x000000202c10723c */ /* 0x050fe600000418ff */
[----:B------:R-:W4:Y:S04]  /*2420*/  LDSM.16.M88.4 R12, [R118+0x3c00] ;  /* 0x003c0000760c783b */ /* 0x000f280000000200 */
[----:B------:R-:W4:Y:S01]  /*2430*/  LDSM.16.M88.4 R40, [R118+0x3800] ;  /* 0x003800007628783b */ /* 0x000f220000000200 */
[C---:B------:R-:W-:Y:S03]  /*2440*/  HMMA.16816.F32.BF16 R32, R44.reuse, R34, RZ ;  /* 0x000000222c20723c */ /* 0x040fe600000418ff */
[----:B------:R-:W-:Y:S04]  /*2450*/  LDSM.16.M88.4 R100, [R158+0x1000] ;  /* 0x001000009e64783b */ /* 0x000fe80000000200 */
[----:B------:R-:W-:Y:S01]  /*2460*/  LDSM.16.M88.4 R96, [R118+0x4800] ;  /* 0x004800007660783b */ /* 0x000fe20000000200 */
[C---:B-----5:R-:W-:Y:S03]  /*2470*/  HMMA.16816.F32.BF16 R28, R44.reuse, R92, RZ ;  /* 0x0000005c2c1c723c */ /* 0x060fe600000418ff */
[----:B------:R-:W-:Y:S04]  /*2480*/  LDSM.16.M88.4 R108, [R118+0x5000] ;  /* 0x00500000766c783b */ /* 0x000fe80000000200 */
[----:B------:R-:W-:Y:S01]  /*2490*/  LDSM.16.M88.4 R104, [R157+0x5400] ;  /* 0x005400009d68783b */ /* 0x000fe20000000200 */
[C---:B------:R-:W-:Y:S03]  /*24a0*/  HMMA.16816.F32.BF16 R92, R44.reuse, R94, RZ ;  /* 0x0000005e2c5c723c */ /* 0x040fe600000418ff */
[----:B------:R-:W0:Y:S05]  /*24b0*/  LDGDEPBAR ;  /* 0x00000000000079af */ /* 0x000e2a0000000000 */
        /* <DEDUP_REMOVED lines=95> */
[C---:B------:R-:W-:Y:S01]  /*2ab0*/  HMMA.16816.F32.BF16 R68, R100.reuse, R38, R68 ;  /* 0x000000266444723c */ /* 0x040fe20000041844 */
[----:B------:R-:W-:Y:S07]  /*2ac0*/  LDSM.16.M88.4 R36, [R118+0x8000] ;  /* 0x008000007624783b */ /* 0x000fee0000000200 */
[C---:B----4-:R-:W-:Y:S08]  /*2ad0*/  HMMA.16816.F32.BF16 R64, R100.reuse, R16, R64 ;  /* 0x000000106440723c */ /* 0x050ff00000041840 */
[----:B------:R-:W-:Y:S01]  /*2ae0*/  HMMA.16816.F32.BF16 R60, R100, R18, R60 ;  /* 0x00000012643c723c */ /* 0x000fe2000004183c */
[----:B------:R-:W2:Y:S07]  /*2af0*/  LDSM.16.M88.4 R16, [R118+0x6400] ;  /* 0x006400007610783b */ /* 0x000eae0000000200 */
[C---:B------:R-:W-:Y:S08]  /*2b00*/  HMMA.16816.F32.BF16 R108, R12.reuse, R28, R108 ;  /* 0x0000001c0c6c723c */ /* 0x040ff0000004186c */
[----:B------:R-:W-:Y:S01]  /*2b10*/  HMMA.16816.F32.BF16 R92, R12, R30, R92 ;  /* 0x0000001e0c5c723c */ /* 0x000fe2000004185c */
[----:B------:R-:W4:Y:S07]  /*2b20*/  LDSM.16.M88.4 R28, [R118+0x7c00] ;  /* 0x007c0000761c783b */ /* 0x000f2e0000000200 */
[----:B------:R-:W-:Y:S03]  /*2b30*/  HMMA.16816.F32.BF16 R72, R40, R32, R72 ;  /* 0x000000202848723c */ /* 0x000fe60000041848 */
[----:B------:R-:W-:Y:S01]  /*2b40*/  FMUL.FTZ R108, R108, UR4 ;  /* 0x000000046c6c7c20 */ /* 0x000fe20008410000 */
[----:B------:R-:W-:Y:S01]  /*2b50*/  FMUL.FTZ R109, R109, UR4 ;  /* 0x000000046d6d7c20 */ /* 0x000fe20008410000 */
[----:B------:R-:W-:Y:S01]  /*2b60*/  FMUL.FTZ R110, R110, UR4 ;  /* 0x000000046e6e7c20 */ /* 0x000fe20008410000 */
[----:B------:R-:W-:-:S02]  /*2b70*/  FMUL.FTZ R111, R111, UR4 ;  /* 0x000000046f6f7c20 */ /* 0x000fc40008410000 */
[----:B------:R-:W-:Y:S01]  /*2b80*/  HMMA.16816.F32.BF16 R68, R40, R34, R68 ;  /* 0x000000222844723c */ /* 0x000fe20000041844 */
[----:B------:R-:W-:Y:S01]  /*2b90*/  LDSM.16.M88.4 R32, [R118+0x8400] ;  /* 0x008400007620783b */ /* 0x000fe20000000200 */
[----:B------:R-:W2:Y:S01]  /*2ba0*/  MUFU.TANH R108, R108 ;  /* 0x0000006c006c7308 */ /* 0x000ea20000002400 */
[----:B------:R-:W-:-:S05]  /*2bb0*/  FMUL.FTZ R92, R92, UR4 ;  /* 0x000000045c5c7c20 */ /* 0x000fca0008410000 */
[C---:B-1----:R-:W-:Y:S02]  /*2bc0*/  HMMA.16816.F32.BF16 R56, R100.reuse, R8, R56 ;  /* 0x000000086438723c */ /* 0x042fe40000041838 */
[----:B------:R-:W1:Y:S06]  /*2bd0*/  MUFU.TANH R109, R109 ;  /* 0x0000006d006d7308 */ /* 0x000e6c0000002400 */
[----:B------:R-:W-:Y:S01]  /*2be0*/  HMMA.16816.F32.BF16 R52, R100, R10, R52 ;  /* 0x0000000a6434723c */ /* 0x000fe20000041834 */
[----:B------:R-:W5:Y:S01]  /*2bf0*/  LDSM.16.M88.4 R8, [R118+0x6800] ;  /* 0x006800007608783b */ /* 0x000f620000000200 */
[----:B------:R-:W1:Y:S06]  /*2c00*/  MUFU.TANH R110, R110 ;  /* 0x0000006e006e7308 */ /* 0x000e6c0000002400 */
[C---:B------:R-:W-:Y:S02]  /*2c10*/  HMMA.16816.F32.BF16 R72, R24.reuse, R20, R72 ;  /* 0x000000141848723c */ /* 0x040fe40000041848 */
[----:B------:R-:W1:Y:S06]  /*2c20*/  MUFU.TANH R111, R111 ;  /* 0x0000006f006f7308 */ /* 0x000e6c0000002400 */
[----:B------:R-:W-:Y:S01]  /*2c30*/  HMMA.16816.F32.BF16 R68, R24, R22, R68 ;  /* 0x000000161844723c */ /* 0x000fe20000041844 */
[----:B------:R-:W3:Y:S01]  /*2c40*/  LDSM.16.M88.4 R20, [R157+0x6c00] ;  /* 0x006c00009d14783b */ /* 0x000ee20000000200 */
[----:B------:R-:W1:Y:S06]  /*2c50*/  MUFU.TANH R92, R92 ;  /* 0x0000005c005c7308 */ /* 0x000e6c0000002400 */
[C---:B--2---:R-:W-:Y:S08]  /*2c60*/  HMMA.16816.F32.BF16 R64, R40.reuse, R16, R64 ;  /* 0x000000102840723c */ /* 0x044ff00000041840 */
[----:B------:R-:W-:Y:S01]  /*2c70*/  HMMA.16816.F32.BF16 R60, R40, R18, R60 ;  /* 0x00000012283c723c */ /* 0x000fe2000004183c */
[----:B------:R-:W2:Y:S07]  /*2c80*/  LDSM.16.M88.4 R16, [R157+0x8800] ;  /* 0x008800009d10783b */ /* 0x000eae0000000200 */
[C---:B----4-:R-:W-:Y:S08]  /*2c90*/  HMMA.16816.F32.BF16 R80, R12.reuse, R28, R80 ;  /* 0x0000001c0c50723c */ /* 0x050ff00000041850 */
[C---:B------:R-:W-:Y:S01]  /*2ca0*/  HMMA.16816.F32.BF16 R76, R12.reuse, R30, R76 ;  /* 0x0000001e0c4c723c */ /* 0x040fe2000004184c */
[----:B------:R-:W4:Y:S07]  /*2cb0*/  LDSM.16.M88.4 R28, [R157+0x8400] ;  /* 0x008400009d1c783b */ /* 0x000f2e0000000200 */
[----:B------:R-:W-:Y:S03]  /*2cc0*/  HMMA.16816.F32.BF16 R72, R12, R36, R72 ;  /* 0x000000240c48723c */ /* 0x000fe60000041848 */
[----:B------:R-:W-:Y:S01]  /*2cd0*/  FMUL.FTZ R80, R80, UR4 ;  /* 0x0000000450507c20 */ /* 0x000fe20008410000 */
[----:B------:R-:W-:Y:S01]  /*2ce0*/  FMUL.FTZ R81, R81, UR4 ;  /* 0x0000000451517c20 */ /* 0x000fe20008410000 */
[----:B------:R-:W-:Y:S01]  /*2cf0*/  FMUL.FTZ R82, R82, UR4 ;  /* 0x0000000452527c20 */ /* 0x000fe20008410000 */
[----:B------:R-:W-:-:S02]  /*2d00*/  FMUL.FTZ R83, R83, UR4 ;  /* 0x0000000453537c20 */ /* 0x000fc40008410000 */
[----:B------:R-:W-:Y:S01]  /*2d10*/  HMMA.16816.F32.BF16 R68, R12, R38, R68 ;  /* 0x000000260c44723c */ /* 0x000fe20000041844 */
[----:B------:R-:W1:Y:S01]  /*2d20*/  LDSM.16.M88.4 R36, [R118+0x6c00] ;  /* 0x006c00007624783b */ /* 0x000e620000000200 */
[----:B------:R-:W1:Y:S01]  /*2d30*/  MUFU.TANH R80, R80 ;  /* 0x0000005000507308 */ /* 0x000e620000002400 */
[----:B------:R-:W-:Y:S01]  /*2d40*/  FMUL.FTZ R76, R76, UR4 ;  /* 0x000000044c4c7c20 */ /* 0x000fe20008410000 */
[----:B------:R-:W-:Y:S01]  /*2d50*/  FMUL.FTZ R77, R77, UR4 ;  /* 0x000000044d4d7c20 */ /* 0x000fe20008410000 */
[----:B------:R-:W-:Y:S01]  /*2d60*/  FMUL.FTZ R78, R78, UR4 ;  /* 0x000000044e4e7c20 */ /* 0x000fe20008410000 */
[----:B------:R-:W-:Y:S02]  /*2d70*/  FMUL.FTZ R79, R79, UR4 ;  /* 0x000000044f4f7c20 */ /* 0x000fe40008410000 */
        /* <DEDUP_REMOVED lines=21> */
[----:B------:R-:W1:Y:S06]  /*2ed0*/  MUFU.TANH R136, R78 ;  /* 0x0000004e00887308 */ /* 0x000e6c0000002400 */
[C---:B----4-:R-:W-:Y:S02]  /*2ee0*/  HMMA.16816.F32.BF16 R64, R24.reuse, R28, R64 ;  /* 0x0000001c1840723c */ /* 0x050fe40000041840 */
[----:B------:R-:W4:Y:S06]  /*2ef0*/  MUFU.TANH R132, R79 ;  /* 0x0000004f00847308 */ /* 0x000f2c0000002400 */
[----:B------:R-:W-:Y:S01]  /*2f00*/  HMMA.16816.F32.BF16 R60, R24, R30, R60 ;  /* 0x0000001e183c723c */ /* 0x000fe2000004183c */
[----:B------:R-:W2:Y:S01]  /*2f10*/  LDSM.16.M88.4 R28, [R118+0x8800] ;  /* 0x00880000761c783b */ /* 0x000ea20000000200 */
[----:B------:R-:W2:Y:S01]  /*2f20*/  MUFU.TANH R153, R72 ;  /* 0x0000004800997308 */ /* 0x000ea20000002400 */
[----:B------:R-:W-:-:S05]  /*2f30*/  DEPBAR.LE SB0, 0x0 ;  /* 0x000080000000791a */ /* 0x000fca0000000000 */
[C---:B-1----:R-:W-:Y:S02]  /*2f40*/  HMMA.16816.F32.BF16 R44, R40.reuse, R38, R44 ;  /* 0x00000026282c723c */ /* 0x042fe4000004182c */
[----:B------:R-:W1:Y:S06]  /*2f50*/  MUFU.TANH R151, R73 ;  /* 0x0000004900977308 */ /* 0x000e6c0000002400 */
[----:B------:R-:W-:Y:S02]  /*2f60*/  HMMA.16816.F32.BF16 R48, R40, R36, R48 ;  /* 0x000000242830723c */ /* 0x000fe40000041830 */
[----:B------:R-:W1:Y:S06]  /*2f70*/  MUFU.TANH R128, R74 ;  /* 0x0000004a00807308 */ /* 0x000e6c0000002400 */
[----:B------:R-:W-:Y:S02]  /*2f80*/  HMMA.16816.F32.BF16 R64, R12, R32, R64 ;  /* 0x000000200c40723c */ /* 0x000fe40000041840 */
[----:B------:R-:W1:Y:S06]  /*2f90*/  MUFU.TANH R134, R75 ;  /* 0x0000004b00867308 */ /* 0x000e6c0000002400 */
[----:B-----5:R-:W-:Y:S01]  /*2fa0*/  HMMA.16816.F32.BF16 R44, R24, R10, R44 ;  /* 0x0000000a182c723c */ /* 0x020fe2000004182c */
[----:B------:R-:W-:Y:S01]  /*2fb0*/  LOP3.LUT R11, R112, 0x1f0, RZ, 0xc0, !PT ;  /* 0x000001f0700b7812 */ /* 0x000fe200078ec0ff */
[----:B------:R-:W1:Y:S03]  /*2fc0*/  MUFU.TANH R149, R68 ;  /* 0x0000004400957308 */ /* 0x000e660000002400 */
[----:B------:R-:W-:-:S03]  /*2fd0*/  IADD3 R11, PT, PT, R11, 0x1, R170 ;  /* 0x000000010b0b7810 */ /* 0x000fc60007ffe0aa */
[----:B------:R-:W-:Y:S01]  /*2fe0*/  HMMA.16816.F32.BF16 R48, R24, R8, R48 ;  /* 0x000000081830723c */ /* 0x000fe20000041830 */
[----:B------:R-:W-:Y:S01]  /*2ff0*/  IADD3 R11, PT, PT, -R115, R11, R116 ;  /* 0x0000000b730b7210 */ /* 0x000fe20007ffe174 */
[----:B------:R-:W1:Y:S01]  /*3000*/  MUFU.TANH R147, R69 ;  /* 0x0000004500937308 */ /* 0x000e620000002400 */
[----:B------:R-:W-:Y:S01]  /*3010*/  FMUL.FTZ R65, R65, UR4 ;  /* 0x0000000441417c20 */ /* 0x000fe20008410000 */
[----:B------:R-:W-:Y:S01]  /*3020*/  FMUL.FTZ R64, R64, UR4 ;  /* 0x0000000440407c20 */ /* 0x000fe20008410000 */
[----:B------:R-:W-:Y:S01]  /*3030*/  FMUL.FTZ R66, R66, UR4 ;  /* 0x0000000442427c20 */ /* 0x000fe20008410000 */
[----:B------:R-:W-:Y:S01]  /*3040*/  FMUL.FTZ R20, R67, UR4 ;  /* 0x0000000443147c20 */ /* 0x000fe20008410000 */
[----:B------:R-:W-:Y:S01]  /*3050*/  IADD3 R11, PT, PT, R11, UR14, R2 ;  /* 0x0000000e0b0b7c10 */ /* 0x000fe2000fffe002 */
[----:B------:R-:W-:Y:S01]  /*3060*/  HMMA.16816.F32.BF16 R104, R12, R88, R104 ;  /* 0x000000580c68723c */ /* 0x000fe20000041868 */
[----:B------:R-:W-:Y:S01]  /*3070*/  FMUL.FTZ R88, R93, UR4 ;  /* 0x000000045d587c20 */ /* 0x000fe20008410000 */
[----:B------:R5:W1:Y:S01]  /*3080*/  MUFU.TANH R139, R65 ;  /* 0x00000041008b7308 */ /* 0x000a620000002400 */
[----:B------:R-:W-:Y:S01]  /*3090*/  FMUL.FTZ R89, R94, UR4 ;  /* 0x000000045e597c20 */ /* 0x000fe20008410000 */
[----:B------:R-:W-:Y:S01]  /*30a0*/  FMUL.FTZ R93, R95, UR4 ;  /* 0x000000045f5d7c20 */ /* 0x000fe20008410000 */
[----:B------:R-:W-:-:S02]  /*30b0*/  VIMNMX R143, PT, PT, R11, R2, PT ;  /* 0x000000020b8f7248 */ /* 0x000fc40003fe0100 */
[----:B------:R-:W-:Y:S01]  /*30c0*/  VIADDMNMX R142, R11, 0x8, R2, PT ;  /* 0x000000080b8e7846 */ /* 0x000fe20003800102 */
[C---:B---3--:R-:W-:Y:S02]  /*30d0*/  HMMA.16816.F32.BF16 R44, R12.reuse, R18, R44 ;  /* 0x000000120c2c723c */ /* 0x048fe4000004182c */
[----:B------:R3:W1:Y:S06]  /*30e0*/  MUFU.TANH R145, R64 ;  /* 0x0000004000917308 */ /* 0x00066c0000002400 */
[----:B------:R-:W-:Y:S02]  /*30f0*/  HMMA.16816.F32.BF16 R84, R12, R90, R84 ;  /* 0x0000005a0c54723c */ /* 0x000fe40000041854 */
[----:B------:R3:W1:Y:S01]  /*3100*/  MUFU.TANH R124, R66 ;  /* 0x00000042007c7308 */ /* 0x0006620000002400 */
[----:B------:R-:W-:Y:S01]  /*3110*/  FMUL.FTZ R94, R104, UR4 ;  /* 0x00000004685e7c20 */ /* 0x000fe20008410000 */
[----:B------:R-:W-:Y:S01]  /*3120*/  FMUL.FTZ R90, R105, UR4 ;  /* 0x00000004695a7c20 */ /* 0x000fe20008410000 */
[----:B------:R-:W-:Y:S01]  /*3130*/  FMUL.FTZ R91, R106, UR4 ;  /* 0x000000046a5b7c20 */ /* 0x000fe20008410000 */
[----:B------:R-:W-:-:S02]  /*3140*/  FMUL.FTZ R95, R107, UR4 ;  /* 0x000000046b5f7c20 */ /* 0x000fc40008410000 */
[C---:B------:R-:W-:Y:S02]  /*3150*/  HMMA.16816.F32.BF16 R60, R12.reuse, R34, R60 ;  /* 0x000000220c3c723c */ /* 0x040fe4000004183c */
[----:B------:R-:W1:Y:S01]  /*3160*/  MUFU.TANH R88, R88 ;  /* 0x0000005800587308 */ /* 0x000e620000002400 */
[----:B-----5:R-:W-:Y:S01]  /*3170*/  FMUL.FTZ R65, R44, UR4 ;  /* 0x000000042c417c20 */ /* 0x020fe20008410000 */
[----:B------:R-:W-:Y:S01]  /*3180*/  FMUL.FTZ R44, R46, UR4 ;  /* 0x000000042e2c7c20 */ /* 0x000fe20008410000 */
[----:B------:R-:W-:Y:S01]  /*3190*/  FMUL.FTZ R42, R47, UR4 ;  /* 0x000000042f2a7c20 */ /* 0x000fe20008410000 */
[----:B------:R-:W-:Y:S02]  /*31a0*/  FMUL.FTZ R45, R45, UR4 ;  /* 0x000000042d2d7c20 */ /* 0x000fe40008410000 */
[----:B--2---:R-:W-:Y:S02]  /*31b0*/  HMMA.16816.F32.BF16 R56, R12, R28, R56 ;  /* 0x0000001c0c38723c */ /* 0x004fe40000041838 */
[----:B------:R-:W2:Y:S01]  /*31c0*/  MUFU.TANH R89, R89 ;  /* 0x0000005900597308 */ /* 0x000ea20000002400 */
[----:B------:R-:W-:Y:S01]  /*31d0*/  FMUL.FTZ R84, R84, UR4 ;  /* 0x0000000454547c20 */ /* 0x000fe20008410000 */
[----:B------:R-:W-:Y:S01]  /*31e0*/  FMUL.FTZ R85, R85, UR4 ;  /* 0x0000000455557c20 */ /* 0x000fe20008410000 */
[----:B------:R-:W-:Y:S01]  /*31f0*/  FMUL.FTZ R86, R86, UR4 ;  /* 0x0000000456567c20 */ /* 0x000fe20008410000 */
[----:B------:R-:W-:-:S02]  /*3200*/  FMUL.FTZ R87, R87, UR4 ;  /* 0x0000000457577c20 */ /* 0x000fc40008410000 */
[C---:B------:R-:W-:Y:S02]  /*3210*/  HMMA.16816.F32.BF16 R52, R12.reuse, R30, R52 ;  /* 0x0000001e0c34723c */ /* 0x040fe40000041834 */
[----:B------:R-:W1:Y:S01]  /*3220*/  MUFU.TANH R93, R93 ;  /* 0x0000005d005d7308 */ /* 0x000e620000002400 */
[----:B------:R-:W-:Y:S01]  /*3230*/  FMUL.FTZ R63, R63, UR4 ;  /* 0x000000043f3f7c20 */ /* 0x000fe20008410000 */
[----:B------:R-:W-:Y:S01]  /*3240*/  FMUL.FTZ R60, R60, UR4 ;  /* 0x000000043c3c7c20 */ /* 0x000fe20008410000 */
[----:B------:R-:W-:Y:S01]  /*3250*/  FMUL.FTZ R61, R61, UR4 ;  /* 0x000000043d3d7c20 */ /* 0x000fe20008410000 */
[----:B------:R-:W-:Y:S02]  /*3260*/  FMUL.FTZ R62, R62, UR4 ;  /* 0x000000043e3e7c20 */ /* 0x000fe40008410000 */
[----:B------:R-:W-:Y:S02]  /*3270*/  HMMA.16816.F32.BF16 R48, R12, R16, R48 ;  /* 0x000000100c30723c */ /* 0x000fe40000041830 */
[----:B------:R3:W1:Y:S01]  /*3280*/  MUFU.TANH R64, R63 ;  /* 0x0000003f00407308 */ /* 0x0006620000002400 */
[----:B------:R-:W-:Y:S01]  /*3290*/  FMUL.FTZ R21, R58, UR4 ;  /* 0x000000043a157c20 */ /* 0x000fe20008410000 */
[----:B------:R-:W-:Y:S01]  /*32a0*/  FMUL.FTZ R9, R59, UR4 ;  /* 0x000000043b097c20 */ /* 0x000fe20008410000 */
[----:B------:R-:W-:Y:S01]  /*32b0*/  FMUL.FTZ R56, R56, UR4 ;  /* 0x0000000438387c20 */ /* 0x000fe20008410000 */
[----:B------:R-:W-:-:S04]  /*32c0*/  FMUL.FTZ R57, R57, UR4 ;  /* 0x0000000439397c20 */ /* 0x000fc80008410000 */
[----:B------:R-:W1:Y:S01]  /*32d0*/  MUFU.TANH R94, R94 ;  /* 0x0000005e005e7308 */ /* 0x000e620000002400 */
        /* <DEDUP_REMOVED lines=33> */
[----:B------:R-:W1:Y:S08]  /*34f0*/  MUFU.TANH R65, R65 ;  /* 0x0000004100417308 */ /* 0x000e700000002400 */
        /* <DEDUP_REMOVED lines=16> */
.L_x_2272:
        /* <DEDUP_REMOVED lines=47> */
[----:B------:R-:W-:-:S04]  /*38f0*/  IMAD R8, R15, R140, RZ ;  /* 0x0000008c0f087224 */ /* 0x000fc800078e02ff */
[----:B------:R-:W-:Y:S01]  /*3900*/  IMAD R8, R11, R141, R8 ;  /* 0x0000008d0b087224 */ /* 0x000fe200078e0208 */
[----:B--2---:R-:W-:Y:S01]  /*3910*/  IADD3 R2, PT, PT, R13, -R2, RZ ;  /* 0x800000020d027210 */ /* 0x004fe20007ffe0ff */
[----:B------:R-:W-:-:S03]  /*3920*/  IMAD.WIDE.U32 R12, R11, R140, RZ ;  /* 0x0000008c0b0c7225 */ /* 0x000fc600078e00ff */
        /* <DEDUP_REMOVED lines=8> */
.L_x_2273:
        /* <DEDUP_REMOVED lines=25> */
.L_x_2271:
[----:B------:R-:W-:Y:S01]  /*3b40*/  IMAD.SHL.U32 R2, R166, 0x2, RZ ;  /* 0x00000002a6027824 */ /* 0x000fe200078e00ff */
[----:B------:R-:W3:Y:S04]  /*3b50*/  LDCU UR10, c[0x0][0x45c] ;  /* 0x00008b80ff0a77ac */ /* 0x000ee80008000800 */
[----:B------:R-:W-:-:S05]  /*3b60*/  LOP3.LUT R2, R2, 0x6, RZ, 0xc0, !PT ;  /* 0x0000000602027812 */ /* 0x000fca00078ec0ff */
[----:B------:R-:W-:-:S04]  /*3b70*/  IMAD R2, R121, 0x80, R2 ;  /* 0x0000008079027824 */ /* 0x000fc800078e0202 */
[C---:B--2---:R-:W-:Y:S02]  /*3b80*/  VIADD R10, R2.reuse, 0x1 ;  /* 0x00000001020a7836 */ /* 0x044fe40000000000 */
[C---:B------:R-:W-:Y:S02]  /*3b90*/  VIADD R8, R2.reuse, 0x8 ;  /* 0x0000000802087836 */ /* 0x040fe40000000000 */
[----:B------:R-:W-:Y:S01]  /*3ba0*/  VIADD R11, R2, 0x21 ;  /* 0x00000021020b7836 */ /* 0x000fe20000000000 */
[-C--:B------:R-:W-:Y:S01]  /*3bb0*/  ISETP.GE.AND P6, PT, R10, R143.reuse, PT ;  /* 0x0000008f0a00720c */ /* 0x080fe20003fc6270 */
[----:B------:R-:W-:Y:S01]  /*3bc0*/  VIADD R29, R2, 0x29 ;  /* 0x00000029021d7836 */ /* 0x000fe20000000000 */
[-C--:B------:R-:W-:Y:S01]  /*3bd0*/  ISETP.GE.AND P5, PT, R10, R142.reuse, PT ;  /* 0x0000008e0a00720c */ /* 0x080fe20003fa6270 */
[----:B------:R-:W-:Y:S01]  /*3be0*/  VIADD R10, R2, 0x9 ;  /* 0x00000009020a7836 */ /* 0x000fe20000000000 */
[-C--:B------:R-:W-:Y:S01]  /*3bf0*/  ISETP.GE.AND P1, PT, R8, R143.reuse, PT ;  /* 0x0000008f0800720c */ /* 0x080fe20003f26270 */
[----:B------:R-:W-:Y:S01]  /*3c00*/  VIADD R30, R2, 0x30 ;  /* 0x00000030021e7836 */ /* 0x000fe20000000000 */
[-C--:B------:R-:W-:Y:S01]  /*3c10*/  ISETP.GE.AND P2, PT, R8, R142.reuse, PT ;  /* 0x0000008e0800720c */ /* 0x080fe20003f46270 */
[----:B------:R-:W-:Y:S01]  /*3c20*/  VIADD R8, R2, 0x10 ;  /* 0x0000001002087836 */ /* 0x000fe20000000000 */
[----:B------:R-:W-:Y:S01]  /*3c30*/  ISETP.GE.AND P4, PT, R10, R143, PT ;  /* 0x0000008f0a00720c */ /* 0x000fe20003f86270 */
[----:B------:R-:W-:Y:S01]  /*3c40*/  VIADD R31, R2, 0x69 ;  /* 0x00000069021f7836 */ /* 0x000fe20000000000 */
        /* <DEDUP_REMOVED lines=13> */
[----:B------:R-:W-:Y:S01]  /*3d20*/  IMAD.IADD R119, R113, 0x1, R0 ;  /* 0x0000000171777824 */ /* 0x000fe200078e0200 */
[CC--:B------:R-:W-:Y:S02]  /*3d30*/  ISETP.GE.AND P2, PT, R8.reuse, R143.reuse, PT ;  /* 0x0000008f0800720c */ /* 0x0c0fe40003f46270 */
[----:B------:R-:W-:Y:S01]  /*3d40*/  ISETP.GE.AND P4, PT, R8, R142, PT ;  /* 0x0000008e0800720c */ /* 0x000fe20003f86270 */
[----:B------:R-:W-:Y:S01]  /*3d50*/  VIADD R8, R2, 0x20 ;  /* 0x0000002002087836 */ /* 0x000fe20000000000 */
[----:B------:R-:W-:Y:S02]  /*3d60*/  FSEL R28, R122, -INF , !P0 ;  /* 0xff8000007a1c7808 */ /* 0x000fe40004000000 */
[----:B------:R-:W-:Y:S02]  /*3d70*/  FSEL R17, R108, -INF , !P3 ;  /* 0xff8000006c117808 */ /* 0x000fe40005800000 */
        /* <DEDUP_REMOVED lines=11> */
[----:B------:R-:W-:Y:S02]  /*3e30*/  FSEL R14, R89, -INF , !P4 ;  /* 0xff800000590e7808 */ /* 0x000fe40006000000 */
[----:B-1----:R-:W-:Y:S02]  /*3e40*/  FSEL R11, R88, -INF , !P0 ;  /* 0xff800000580b7808 */ /* 0x002fe40004000000 */
        /* <DEDUP_REMOVED lines=61> */
[----:B------:R-:W-:Y:S02]  /*4220*/  FSEL R130, R130, -INF , !P6 ;  /* 0xff80000082827808 */ /* 0x000fe40007000000 */
[CC--:B------:R-:W-:Y:S02]  /*4230*/  ISETP.GE.AND P1, PT, R29.reuse, R143.reuse, PT ;  /* 0x0000008f1d00720c */ /* 0x0c0fe40003f26270 */
[----:B------:R-:W-:Y:S01]  /*4240*/  ISETP.GE.AND P2, PT, R29, R142, PT ;  /* 0x0000008e1d00720c */ /* 0x000fe20003f46270 */
[----:B------:R-:W-:Y:S01]  /*4250*/  VIADD R29, R2, 0x61 ;  /* 0x00000061021d7836 */ /* 0x000fe20000000000 */
[----:B------:R-:W-:Y:S01]  /*4260*/  ISETP.GE.AND P6, PT, R30, R143, PT ;  /* 0x0000008f1e00720c */ /* 0x000fe20003fc6270 */
[----:B------:R-:W-:Y:S01]  /*4270*/  VIADD R30, R2, 0x60 ;  /* 0x00000060021e7836 */ /* 0x000fe20000000000 */
[----:B------:R-:W-:-:S02]  /*4280*/  FSEL R66, R66, -INF , !P5 ;  /* 0xff80000042427808 */ /* 0x000fc40006800000 */
[-C--:B------:R-:W-:Y:S02]  /*4290*/  ISETP.GE.AND P5, PT, R2, R143.reuse, PT ;  /* 0x0000008f0200720c */ /* 0x080fe40003fa6270 */
[----:B------:R-:W-:Y:S01]  /*42a0*/  FSEL R122, R20, -INF , !P3 ;  /* 0xff800000147a7808 */ /* 0x000fe20005800000 */
[----:B------:R-:W-:Y:S01]  /*42b0*/  VIADD R20, R2, 0x68 ;  /* 0x0000006802147836 */ /* 0x000fe20000000000 */
[----:B------:R-:W-:Y:S02]  /*42c0*/  FSEL R137, R137, -INF , !P6 ;  /* 0xff80000089897808 */ /* 0x000fe40007000000 */
[C---:B------:R-:W-:Y:S02]  /*42d0*/  ISETP.GE.AND P3, PT, R29.reuse, R143, PT ;  /* 0x0000008f1d00720c */ /* 0x040fe40003f66270 */
[----:B------:R-:W-:Y:S02]  /*42e0*/  ISETP.GE.AND P6, PT, R29, R142, PT ;  /* 0x0000008e1d00720c */ /* 0x000fe40003fc6270 */
[----:B------:R-:W-:-:S02]  /*42f0*/  FSEL R135, R135, -INF , !P1 ;  /* 0xff80000087877808 */ /* 0x000fc40004800000 */
[----:B------:R-:W-:Y:S02]  /*4300*/  FSEL R29, R96, -INF , !P5 ;  /* 0xff800000601d7808 */ /* 0x000fe40006800000 */
[-C--:B------:R-:W-:Y:S02]  /*4310*/  ISETP.GE.AND P1, PT, R2, R142.reuse, PT ;  /* 0x0000008e0200720c */ /* 0x080fe40003f26270 */
[----:B------:R-:W-:Y:S02]  /*4320*/  FSEL R124, R124, -INF , !P4 ;  /* 0xff8000007c7c7808 */ /* 0x000fe40006000000 */
[----:B------:R-:W-:Y:S02]  /*4330*/  FSEL R139, R139, -INF , !P0 ;  /* 0xff8000008b8b7808 */ /* 0x000fe40004000000 */
[C---:B------:R-:W-:Y:S02]  /*4340*/  ISETP.GE.AND P4, PT, R30.reuse, R143, PT ;  /* 0x0000008f1e00720c */ /* 0x040fe40003f86270 */
[----:B------:R-:W-:-:S02]  /*4350*/  ISETP.GE.AND P0, PT, R30, R142, PT ;  /* 0x0000008e1e00720c */ /* 0x000fc40003f06270 */
[----:B------:R-:W-:Y:S02]  /*4360*/  FSEL R64, R64, -INF , !P2 ;  /* 0xff80000040407808 */ /* 0x000fe40005000000 */
[C---:B------:R-:W-:Y:S02]  /*4370*/  ISETP.GE.AND P2, PT, R20.reuse, R143, PT ;  /* 0x0000008f1400720c */ /* 0x040fe40003f46270 */
[----:B------:R-:W-:Y:S02]  /*4380*/  ISETP.GE.AND P5, PT, R20, R142, PT ;  /* 0x0000008e1400720c */ /* 0x000fe40003fa6270 */
[----:B------:R-:W-:Y:S02]  /*4390*/  FMNMX3.FTZ R30, R29, R23, R19, !PT ;  /* 0x000000171d1e7276 */ /* 0x000fe40007810013 */
[----:B------:R-:W-:Y:S02]  /*43a0*/  FSEL R20, R97, -INF , !P1 ;  /* 0xff80000061147808 */ /* 0x000fe40004800000 */
[----:B------:R-:W-:-:S02]  /*43b0*/  FMNMX3.FTZ R30, R30, R27, R17, !PT ;  /* 0x0000001b1e1e7276 */ /* 0x000fc40007810011 */
[----:B------:R-:W-:Y:S02]  /*43c0*/  FMNMX3.FTZ R37, R20, R24, R18, !PT ;  /* 0x0000001814257276 */ /* 0x000fe40007810012 */
        /* <DEDUP_REMOVED lines=8> */
[----:B------:R-:W-:Y:S01]  /*4450*/  FSEL R50, R21, -INF , !P0 ;  /* 0xff80000015327808 */ /* 0x000fe20004000000 */
[----:B------:R-:W-:Y:S01]  /*4460*/  VIADD R21, R2, 0x71 ;  /* 0x0000007102157836 */ /* 0x000fe20000000000 */
[----:B------:R-:W-:Y:S02]  /*4470*/  FSEL R129, R129, -INF , !P3 ;  /* 0xff80000081817808 */ /* 0x000fe40005800000 */
[C---:B------:R-:W-:Y:S02]  /*4480*/  ISETP.GE.AND P0, PT, R31.reuse, R143, PT ;  /* 0x0000008f1f00720c */ /* 0x040fe40003f06270 */
[----:B------:R-:W-:Y:S02]  /*4490*/  FMNMX3.FTZ R30, R30, R35, R175, !PT ;  /* 0x000000231e1e7276 */ /* 0x000fe400078100af */
[----:B------:R-:W-:-:S02]  /*44a0*/  ISETP.GE.AND P3, PT, R31, R142, PT ;  /* 0x0000008e1f00720c */ /* 0x000fc40003f66270 */
[----:B------:R-:W-:Y:S02]  /*44b0*/  FMNMX3.FTZ R31, R37, R8, R148, !PT ;  /* 0x00000008251f7276 */ /* 0x000fe40007810094 */
[----:B------:R-:W-:Y:S02]  /*44c0*/  FMNMX3.FTZ R30, R30, R177, R163, !PT ;  /* 0x000000b11e1e7276 */ /* 0x000fe400078100a3 */
[----:B------:R-:W-:Y:S02]  /*44d0*/  FSEL R49, R9, -INF , !P6 ;  /* 0xff80000009317808 */ /* 0x000fe40007000000 */
[----:B------:R-:W-:Y:S02]  /*44e0*/  FMNMX3.FTZ R9, R31, R62, R144, !PT ;  /* 0x0000003e1f097276 */ /* 0x000fe40007810090 */
[----:B------:R-:W-:Y:S02]  /*44f0*/  FSEL R127, R127, -INF , !P2 ;  /* 0xff8000007f7f7808 */ /* 0x000fe40005000000 */
[----:B------:R-:W-:-:S02]  /*4500*/  ISETP.GE.AND P6, PT, R21, R143, PT ;  /* 0x0000008f1500720c */ /* 0x000fc40003fc6270 */
[----:B------:R-:W-:Y:S02]  /*4510*/  FMNMX3.FTZ R30, R30, R155, R61, !PT ;  /* 0x0000009b1e1e7276 */ /* 0x000fe4000781003d */
[----:B------:R-:W-:Y:S02]  /*4520*/  ISETP.GE.AND P2, PT, R21, R142, PT ;  /* 0x0000008e1500720c */ /* 0x000fe40003f46270 */
[----:B------:R-:W-:Y:S01]  /*4530*/  FMNMX3.FTZ R21, R9, R146, R138, !PT ;  /* 0x0000009209157276 */ /* 0x000fe2000781008a */
[----:B------:R-:W-:Y:S01]  /*4540*/  VIADD R9, R2, 0x78 ;  /* 0x0000007802097836 */ /* 0x000fe20000000000 */
[----:B------:R-:W-:Y:S01]  /*4550*/  FMNMX3.FTZ R30, R30, R55, R153, !PT ;  /* 0x000000371e1e7276 */ /* 0x000fe20007810099 */
[----:B------:R-:W-:Y:S01]  /*4560*/  VIADD R2, R2, 0x79 ;  /* 0x0000007902027836 */ /* 0x000fe20000000000 */
        /* <DEDUP_REMOVED lines=9> */
[----:B------:R-:W-:Y:S02]  /*4600*/  FSEL R48, R22, -INF , !P5 ;  /* 0xff80000016307808 */ /* 0x000fe40006800000 */
[----:B------:R-:W-:Y:S02]  /*4610*/  ISETP.GE.AND P5, PT, R9, R143, PT ;  /* 0x0000008f0900720c */ /* 0x000fe40003fa6270 */
[----:B------:R-:W-:Y:S02]  /*4620*/  FSEL R125, R125, -INF , !P1 ;  /* 0xff8000007d7d7808 */ /* 0x000fe40004800000 */
[----:B------:R-:W-:Y:S02]  /*4630*/  FSEL R123, R123, -INF , !P0 ;  /* 0xff8000007b7b7808 */ /* 0x000fe40004000000 */
[----:B------:R-:W-:-:S02]  /*4640*/  FMNMX3.FTZ R30, R30, R129, R127, !PT ;  /* 0x000000811e1e7276 */ /* 0x000fc4000781007f */
[----:B------:R-:W-:Y:S02]  /*4650*/  FMNMX3.FTZ R21, R21, R64, R50, !PT ;  /* 0x0000004015157276 */ /* 0x000fe40007810032 */
[----:B------:R-:W-:Y:S02]  /*4660*/  FSEL R47, R16, -INF , !P4 ;  /* 0xff800000102f7808 */ /* 0x000fe40006000000 */
[----:B------:R-:W-:Y:S02]  /*4670*/  ISETP.GE.AND P4, PT, R2, R143, PT ;  /* 0x0000008f0200720c */ /* 0x000fe40003f86270 */
[----:B------:R-:W-:Y:S02]  /*4680*/  FSEL R67, R67, -INF , !P6 ;  /* 0xff80000043437808 */ /* 0x000fe40007000000 */
[----:B------:R-:W-:Y:S02]  /*4690*/  FSEL R65, R65, -INF , !P5 ;  /* 0xff80000041417808 */ /* 0x000fe40006800000 */
[----:B------:R-:W-:-:S02]  /*46a0*/  FMNMX3.FTZ R30, R30, R125, R123, !PT ;  /* 0x0000007d1e1e7276 */ /* 0x000fc4000781007b */
[-C--:B------:R-:W-:Y:S02]  /*46b0*/  ISETP.GE.AND P1, PT, R9, R142.reuse, PT ;  /* 0x0000008e0900720c */ /* 0x080fe40003f26270 */
[----:B------:R-:W-:Y:S02]  /*46c0*/  FSEL R46, R26, -INF , !P3 ;  /* 0xff8000001a2e7808 */ /* 0x000fe40005800000 */
[----:B------:R-:W-:Y:S02]  /*46d0*/  FMNMX3.FTZ R21, R21, R49, R48, !PT ;  /* 0x0000003115157276 */ /* 0x000fe40007810030 */
[----:B------:R-:W-:Y:S02]  /*46e0*/  FSEL R63, R63, -INF , !P4 ;  /* 0xff8000003f3f7808 */ /* 0x000fe40006000000 */
[----:B------:R-:W-:Y:S02]  /*46f0*/  FMNMX3.FTZ R22, R30, R67, R65, !PT ;  /* 0x000000431e167276 */ /* 0x000fe40007810041 */
[----:B------:R-:W-:-:S02]  /*4700*/  ISETP.GE.AND P0, PT, R2, R142, PT ;  /* 0x0000008e0200720c */ /* 0x000fc40003f06270 */
[----:B------:R-:W-:Y:S02]  /*4710*/  FSEL R45, R25, -INF , !P2 ;  /* 0xff800000192d7808 */ /* 0x000fe40005000000 */
[----:B------:R-:W-:Y:S02]  /*4720*/  FSEL R44, R44, -INF , !P1 ;  /* 0xff8000002c2c7808 */ /* 0x000fe40004800000 */
[----:B------:R-:W-:Y:S02]  /*4730*/  FMNMX3.FTZ R21, R21, R47, R46, !PT ;  /* 0x0000002f15157276 */ /* 0x000fe4000781002e */
[----:B------:R-:W-:Y:S02]  /*4740*/  FMNMX.FTZ R22, R63, R22, !PT ;  /* 0x000000163f167209 */ /* 0x000fe40007810000 */
[----:B------:R-:W-:Y:S02]  /*4750*/  FSEL R42, R42, -INF , !P0 ;  /* 0xff8000002a2a7808 */ /* 0x000fe40004000000 */
[----:B------:R-:W-:-:S02]  /*4760*/  FMNMX3.FTZ R25, R21, R45, R44, !PT ;  /* 0x0000002d15197276 */ /* 0x000fc4000781002c */
[----:B------:R-:W1:Y:S01]  /*4770*/  SHFL.BFLY PT, R21, R22, 0x2, 0x1f ;  /* 0x0c401f0016157f89 */ /* 0x000e6200000e0000 */
[----:B------:R-:W-:Y:S02]  /*4780*/  LEA R119, R119, UR5, 0x1 ;  /* 0x0000000577777c11 */ /* 0x000fe4000f8e08ff */
[----:B------:R-:W-:-:S03]  /*4790*/  FMNMX.FTZ R25, R42, R25, !PT ;  /* 0x000000192a197209 */ /* 0x000fc60007810000 */
[----:B------:R-:W-:Y:S01]  /*47a0*/  LDSM.16.MT88.4 R92, [R119+0xb000] ;  /* 0x00b00000775c783b */ /* 0x000fe20000004200 */
[----:B------:R-:W-:-:S03]  /*47b0*/  IMAD.IADD R116, R4, 0x1, R119 ;  /* 0x0000000104747824 */ /* 0x000fc600078e0277 */
[----:B------:R-:W2:Y:S04]  /*47c0*/  SHFL.BFLY PT, R16, R25, 0x2, 0x1f ;  /* 0x0c401f0019107f89 */ /* 0x000ea800000e0000 */
[----:B------:R-:W-:Y:S04]  /*47d0*/  LDSM.16.MT88.4 R108, [R119+0x9000] ;  /* 0x00900000776c783b */ /* 0x000fe80000004200 */
[----:B------:R-:W-:Y:S04]  /*47e0*/  LDSM.16.MT88.4 R100, [R116+0x9000] ;  /* 0x009000007464783b */ /* 0x000fe80000004200 */
[----:B------:R-:W-:Y:S01]  /*47f0*/  LDSM.16.MT88.4 R84, [R116+0xb000] ;  /* 0x00b000007454783b */ /* 0x000fe20000004200 */
[----:B-1----:R-:W-:-:S03]  /*4800*/  FMNMX.FTZ R21, R22, R21, !PT ;  /* 0x0000001516157209 */ /* 0x002fc60007810000 */
[----:B------:R-:W-:Y:S04]  /*4810*/  LDSM.16.MT88.4 R76, [R119+0xd000] ;  /* 0x00d00000774c783b */ /* 0x000fe80000004200 */
[----:B------:R-:W1:Y:S01]  /*4820*/  SHFL.BFLY PT, R2, R21, 0x1, 0x1f ;  /* 0x0c201f0015027f89 */ /* 0x000e6200000e0000 */
[----:B--2---:R-:W-:-:S03]  /*4830*/  FMNMX.FTZ R16, R25, R16, !PT ;  /* 0x0000001019107209 */ /* 0x004fc60007810000 */
[----:B------:R-:W-:Y:S04]  /*4840*/  LDSM.16.MT88.4 R56, [R119+0x9400] ;  /* 0x009400007738783b */ /* 0x000fe80000004200 */
        /* <DEDUP_REMOVED lines=25> */
[----:B------:R-:W2:Y:S01]  /*49e0*/  LDSM.16.MT88.4 R12, [R119+0xb400] ;  /* 0x00b40000770c783b */ /* 0x000ea20000004200 */
[--C-:B------:R-:W-:Y:S01]  /*49f0*/  FFMA.FTZ R36, R11, UR10, -R26.reuse ;  /* 0x0000000a0b247c23 */ /* 0x100fe2000801081a */
[--C-:B------:R-:W-:Y:S01]  /*4a00*/  FFMA.FTZ R41, R10, UR10, -R51.reuse ;  /* 0x0000000a0a297c23 */ /* 0x100fe20008010833 */
[----:B------:R-:W3:Y:S01]  /*4a10*/  MUFU.EX2 R25, R25 ;  /* 0x0000001900197308 */ /* 0x000ee20000000800 */
[--C-:B------:R-:W-:Y:S01]  /*4a20*/  FFMA.FTZ R34, R8, UR10, -R51.reuse ;  /* 0x0000000a08227c23 */ /* 0x100fe20008010833 */
[----:B------:R-:W4:Y:S01]  /*4a30*/  LDSM.16.MT88.4 R16, [R116+0xd000] ;  /* 0x00d000007410783b */ /* 0x000f220000004200 */
[--C-:B------:R-:W-:Y:S01]  /*4a40*/  FFMA.FTZ R4, R33, UR10, -R26.reuse ;  /* 0x0000000a21047c23 */ /* 0x100fe2000801081a */
[----:B------:R5:W-:Y:S01]  /*4a50*/  MUFU.EX2 R24, R20 ;  /* 0x0000001400187308 */ /* 0x000be20000000800 */
[--C-:B------:R-:W-:Y:S01]  /*4a60*/  FFMA.FTZ R32, R35, UR10, -R26.reuse ;  /* 0x0000000a23207c23 */ /* 0x100fe2000801081a */
[----:B------:R-:W4:Y:S01]  /*4a70*/  LDSM.16.MT88.4 R28, [R116+0x9400] ;  /* 0x00940000741c783b */ /* 0x000f220000004200 */
[--C-:B------:R-:W-:Y:S01]  /*4a80*/  FFMA.FTZ R33, R148, UR10, -R51.reuse ;  /* 0x0000000a94217c23 */ /* 0x100fe20008010833 */
[----:B------:R-:W5:Y:S01]  /*4a90*/  MUFU.EX2 R27, R27 ;  /* 0x0000001b001b7308 */ /* 0x000f620000000800 */
[--C-:B------:R-:W-:Y:S01]  /*4aa0*/  FFMA.FTZ R155, R155, UR10, -R26.reuse ;  /* 0x0000000a9b9b7c23 */ /* 0x100fe2000801081a */
[----:B-1----:R-:W-:Y:S01]  /*4ab0*/  F2FP.BF16.F32.PACK_AB R68, R120, R133 ;  /* 0x000000857844723e */ /* 0x002fe200000010ff */
[--C-:B------:R-:W-:Y:S01]  /*4ac0*/  FFMA.FTZ R138, R138, UR10, -R51.reuse ;  /* 0x0000000a8a8a7c23 */ /* 0x100fe20008010833 */
[----:B------:R-:W-:Y:S01]  /*4ad0*/  MUFU.EX2 R54, R54 ;  /* 0x0000003600367308 */ /* 0x000fe20000000800 */
[--C-:B------:R-:W-:Y:S01]  /*4ae0*/  FFMA.FTZ R153, R153, UR10, -R26.reuse ;  /* 0x0000000a99997c23 */ /* 0x100fe2000801081a */
[----:B---3--:R-:W-:Y:S01]  /*4af0*/  F2FP.BF16.F32.PACK_AB R70, R52, R25 ;  /* 0x000000193446723e */ /* 0x008fe200000010ff */
[--C-:B------:R-:W-:Y:S01]  /*4b00*/  FFMA.FTZ R149, R149, UR10, -R26.reuse ;  /* 0x0000000a95957c23 */ /* 0x100fe2000801081a */
[----:B------:R-:W1:Y:S01]  /*4b10*/  MUFU.EX2 R53, R53 ;  /* 0x0000003500357308 */ /* 0x000e620000000800 */
[--C-:B------:R-:W-:Y:S01]  /*4b20*/  FFMA.FTZ R126, R126, UR10, -R51.reuse ;  /* 0x0000000a7e7e7c23 */ /* 0x100fe20008010833 */
[----:B-----5:R-:W-:Y:S01]  /*4b30*/  LDSM.16.MT88.4 R20, [R116+0xb400] ;  /* 0x00b400007414783b */ /* 0x020fe20000004200 */
[--C-:B------:R-:W-:Y:S01]  /*4b40*/  FFMA.FTZ R134, R134, UR10, -R51.reuse ;  /* 0x0000000a86867c23 */ /* 0x100fe20008010833 */
[----:B------:R-:W-:Y:S01]  /*4b50*/  MUFU.EX2 R43, R43 ;  /* 0x0000002b002b7308 */ /* 0x000fe20000000800 */
[--C-:B------:R-:W-:Y:S01]  /*4b60*/  FFMA.FTZ R135, R135, UR10, -R26.reuse ;  /* 0x0000000a87877c23 */ /* 0x100fe2000801081a */
[----:B------:R-:W-:Y:S01]  /*4b70*/  F2FP.BF16.F32.PACK_AB R69, R27, R24 ;  /* 0x000000181b45723e */ /* 0x000fe200000010ff */
[--C-:B------:R-:W-:Y:S01]  /*4b80*/  FFMA.FTZ R64, R64, UR10, -R51.reuse ;  /* 0x0000000a40407c23 */ /* 0x100fe20008010833 */
[----:B------:R-:W3:Y:S01]  /*4b90*/  MUFU.EX2 R40, R40 ;  /* 0x0000002800287308 */ /* 0x000ee20000000800 */
[----:B------:R-:W-:Y:S01]  /*4ba0*/  FFMA.FTZ R125, R125, UR10, -R26 ;  /* 0x0000000a7d7d7c23 */ /* 0x000fe2000801081a */
[----:B------:R-:W-:Y:S01]  /*4bb0*/  FADD.FTZ R120, R133, R120 ;  /* 0x0000007885787221 */ /* 0x000fe20000010000 */
[--C-:B------:R-:W-:Y:S01]  /*4bc0*/  FFMA.FTZ R131, R131, UR10, -R26.reuse ;  /* 0x0000000a83837c23 */ /* 0x100fe2000801081a */
[----:B------:R-:W-:Y:S01]  /*4bd0*/  MUFU.EX2 R39, R39 ;  /* 0x0000002700277308 */ /* 0x000fe20000000800 */
[--C-:B------:R-:W-:Y:S01]  /*4be0*/  FFMA.FTZ R127, R127, UR10, -R26.reuse ;  /* 0x0000000a7f7f7c23 */ /* 0x100fe2000801081a */
[----:B-1----:R-:W-:Y:S01]  /*4bf0*/  F2FP.BF16.F32.PACK_AB R71, R53, R54 ;  /* 0x000000363547723e */ /* 0x002fe200000010ff */
[--C-:B------:R-:W-:Y:S01]  /*4c00*/  FFMA.FTZ R123, R123, UR10, -R26.reuse ;  /* 0x0000000a7b7b7c23 */ /* 0x100fe2000801081a */
[----:B------:R-:W1:Y:S01]  /*4c10*/  MUFU.EX2 R36, R36 ;  /* 0x0000002400247308 */ /* 0x000e620000000800 */
[--C-:B------:R-:W-:Y:S01]  /*4c20*/  FFMA.FTZ R67, R67, UR10, -R26.reuse ;  /* 0x0000000a43437c23 */ /* 0x100fe2000801081a */
[----:B------:R-:W-:Y:S01]  /*4c30*/  FFMA.FTZ R65, R65, UR10, -R26 ;  /* 0x0000000a41417c23 */ /* 0x000fe2000801081a */
[--C-:B------:R-:W-:Y:S01]  /*4c40*/  FFMA.FTZ R45, R45, UR10, -R51.reuse ;  /* 0x0000000a2d2d7c23 */ /* 0x100fe20008010833 */
[----:B------:R-:W-:Y:S01]  /*4c50*/  MUFU.EX2 R41, R41 ;  /* 0x0000002900297308 */ /* 0x000fe20000000800 */
[----:B------:R-:W-:Y:S01]  /*4c60*/  HMMA.16816.F32.BF16 R96, R68, R92, RZ ;  /* 0x0000005c4460723c */ /* 0x000fe200000418ff */
[----:B---3--:R-:W-:Y:S01]  /*4c70*/  F2FP.BF16.F32.PACK_AB R8, R40, R43 ;  /* 0x0000002b2808723e */ /* 0x008fe200000010ff */
[----:B------:R-:W-:Y:S01]  /*4c80*/  FFMA.FTZ R44, R44, UR10, -R51 ;  /* 0x0000000a2c2c7c23 */ /* 0x000fe20008010833 */
[----:B------:R-:W3:Y:S01]  /*4c90*/  MUFU.EX2 R38, R38 ;  /* 0x0000002600267308 */ /* 0x000ee20000000800 */
[----:B------:R-:W-:-:S03]  /*4ca0*/  ISETP.GT.AND P0, PT, R121, R160, PT ;  /* 0x000000a07900720c */ /* 0x000fc60003f04270 */
[----:B------:R-:W-:Y:S01]  /*4cb0*/  MUFU.EX2 R37, R37 ;  /* 0x0000002500257308 */ /* 0x000fe20000000800 */
[C---:B------:R-:W-:Y:S01]  /*4cc0*/  HMMA.16816.F32.BF16 R92, R68.reuse, R94, RZ ;  /* 0x0000005e445c723c */ /* 0x040fe200000418ff */
[----:B-1----:R-:W-:Y:S02]  /*4cd0*/  F2FP.BF16.F32.PACK_AB R10, R36, R39 ;  /* 0x00000027240a723e */ /* 0x002fe400000010ff */
[----:B------:R-:W1:Y:S04]  /*4ce0*/  MUFU.EX2 R34, R34 ;  /* 0x0000002200227308 */ /* 0x000e680000000800 */
[----:B------:R5:W-:Y:S01]  /*4cf0*/  MUFU.EX2 R35, R4 ;  /* 0x0000000400237308 */ /* 0x000be20000000800 */
[----:B------:R-:W-:Y:S01]  /*4d00*/  HMMA.16816.F32.BF16 R112, R68, R108, RZ ;  /* 0x0000006c4470723c */ /* 0x000fe200000418ff */
[----:B---3--:R-:W-:-:S02]  /*4d10*/  F2FP.BF16.F32.PACK_AB R9, R38, R41 ;  /* 0x000000292609723e */ /* 0x008fc400000010ff */
[----:B------:R-:W3:Y:S04]  /*4d20*/  MUFU.EX2 R32, R32 ;  /* 0x0000002000207308 */ /* 0x000ee80000000800 */
[----:B------:R-:W-:Y:S01]  /*4d30*/  MUFU.EX2 R33, R33 ;  /* 0x0000002100217308 */ /* 0x000fe20000000800 */
[----:B------:R-:W-:Y:S01]  /*4d40*/  HMMA.16816.F32.BF16 R104, R68, R100, RZ ;  /* 0x000000644468723c */ /* 0x000fe200000418ff */
[----:B-1----:R-:W-:Y:S02]  /*4d50*/  F2FP.BF16.F32.PACK_AB R11, R34, R37 ;  /* 0x00000025220b723e */ /* 0x002fe400000010ff */
[----:B------:R-:W-:Y:S01]  /*4d60*/  MUFU.EX2 R153, R153 ;  /* 0x0000009900997308 */ /* 0x000fe20000000800 */
[----:B-----5:R-:W-:-:S03]  /*4d70*/  FFMA.FTZ R4, R146, UR10, -R51 ;  /* 0x0000000a92047c23 */ /* 0x020fc60008010833 */
[----:B------:R-:W-:Y:S01]  /*4d80*/  MUFU.EX2 R149, R149 ;  /* 0x0000009500957308 */ /* 0x000fe20000000800 */
[C---:B--2---:R-:W-:Y:S03]  /*4d90*/  HMMA.16816.F32.BF16 R96, R8.reuse, R12, R96 ;  /* 0x0000000c0860723c */ /* 0x044fe60000041860 */
        /* <DEDUP_REMOVED lines=14> */
[C---:B------:R-:W-:Y:S08]  /*4e80*/  HMMA.16816.F32.BF16 R76, R68.reuse, R78, RZ ;  /* 0x0000004e444c723c */ /* 0x040ff000000418ff */
[C---:B----4-:R-:W-:Y:S08]  /*4e90*/  HMMA.16816.F32.BF16 R72, R68.reuse, R16, RZ ;  /* 0x000000104448723c */ /* 0x050ff000000418ff */
        /* <DEDUP_REMOVED lines=12> */
[----:B------:R-:W-:Y:S01]  /*4f60*/  FFMA.FTZ R30, R62, UR10, -R51 ;  /* 0x0000000a3e1e7c23 */ /* 0x000fe20008010833 */
[----:B------:R-:W-:-:S04]  /*4f70*/  FFMA.FTZ R62, R163, UR10, -R26 ;  /* 0x0000000aa33e7c23 */ /* 0x000fc8000801081a */
[----:B------:R-:W4:Y:S01]  /*4f80*/  MUFU.EX2 R31, R31 ;  /* 0x0000001f001f7308 */ /* 0x000f220000000800 */
[C---:B------:R-:W-:Y:S01]  /*4f90*/  HMMA.16816.F32.BF16 R112, R8.reuse, R56, R112 ;  /* 0x000000380870723c */ /* 0x040fe20000041870 */
[--C-:B------:R-:W-:Y:S01]  /*4fa0*/  FFMA.FTZ R57, R55, UR10, -R26.reuse ;  /* 0x0000000a37397c23 */ /* 0x100fe2000801081a */
[--C-:B------:R-:W-:Y:S01]  /*4fb0*/  FFMA.FTZ R56, R136, UR10, -R51.reuse ;  /* 0x0000000a88387c23 */ /* 0x100fe20008010833 */
[----:B------:R-:W5:Y:S01]  /*4fc0*/  MUFU.EX2 R30, R30 ;  /* 0x0000001e001e7308 */ /* 0x000f620000000800 */
[--C-:B------:R-:W-:Y:S01]  /*4fd0*/  FFMA.FTZ R55, R132, UR10, -R51.reuse ;  /* 0x0000000a84377c23 */ /* 0x100fe20008010833 */
[--C-:B------:R-:W-:Y:S01]  /*4fe0*/  FFMA.FTZ R132, R151, UR10, -R26.reuse ;  /* 0x0000000a97847c23 */ /* 0x100fe2000801081a */
[--C-:B------:R-:W-:Y:S01]  /*4ff0*/  FFMA.FTZ R151, R128, UR10, -R51.reuse ;  /* 0x0000000a80977c23 */ /* 0x100fe20008010833 */
[----:B------:R-:W-:Y:S01]  /*5000*/  MUFU.EX2 R62, R62 ;  /* 0x0000003e003e7308 */ /* 0x000fe20000000800 */
[----:B------:R-:W-:Y:S01]  /*5010*/  HMMA.16816.F32.BF16 R108, R8, R58, R108 ;  /* 0x0000003a086c723c */ /* 0x000fe2000004186c */
[--C-:B------:R-:W-:Y:S01]  /*5020*/  FFMA.FTZ R58, R61, UR10, -R26.reuse ;  /* 0x0000000a3d3a7c23 */ /* 0x100fe2000801081a */
[--C-:B------:R-:W-:Y:S01]  /*5030*/  FFMA.FTZ R59, R60, UR10, -R51.reuse ;  /* 0x0000000a3c3b7c23 */ /* 0x100fe20008010833 */
[----:B------:R-:W1:Y:S01]  /*5040*/  MUFU.EX2 R61, R155 ;  /* 0x0000009b003d7308 */ /* 0x000e620000000800 */
[----:B------:R-:W-:Y:S01]  /*5050*/  FFMA.FTZ R136, R145, UR10, -R26 ;  /* 0x0000000a91887c23 */ /* 0x000fe2000801081a */
[----:B------:R-:W-:-:S02]  /*5060*/  FFMA.FTZ R145, R122, UR10, -R51 ;  /* 0x0000000a7a917c23 */ /* 0x000fc40008010833 */
[----:B------:R-:W-:Y:S01]  /*5070*/  MUFU.EX2 R58, R58 ;  /* 0x0000003a003a7308 */ /* 0x000fe20000000800 */
[C---:B------:R-:W-:Y:S03]  /*5080*/  HMMA.16816.F32.BF16 R88, R8.reuse, R20, R88 ;  /* 0x000000140858723c */ /* 0x040fe60000041858 */
[----:B------:R-:W1:Y:S04]  /*5090*/  MUFU.EX2 R57, R57 ;  /* 0x0000003900397308 */ /* 0x000e680000000800 */
[----:B------:R-:W-:Y:S01]  /*50a0*/  MUFU.EX2 R60, R138 ;  /* 0x0000008a003c7308 */ /* 0x000fe20000000800 */
[C---:B------:R-:W-:Y:S01]  /*50b0*/  HMMA.16816.F32.BF16 R84, R8.reuse, R22, R84 ;  /* 0x000000160854723c */ /* 0x040fe20000041854 */
[----:B------:R-:W1:Y:S02]  /*50c0*/  LDSM.16.MT88.4 R20, [R116+0xb800] ;  /* 0x00b800007414783b */ /* 0x000e640000004200 */
[----:B------:R-:W1:Y:S04]  /*50d0*/  MUFU.EX2 R59, R59 ;  /* 0x0000003b003b7308 */ /* 0x000e680000000800 */
[----:B------:R-:W-:Y:S01]  /*50e0*/  MUFU.EX2 R56, R56 ;  /* 0x0000003800387308 */ /* 0x000fe20000000800 */
[C---:B--2---:R-:W-:Y:S03]  /*50f0*/  HMMA.16816.F32.BF16 R80, R8.reuse, R16, R80 ;  /* 0x000000100850723c */ /* 0x044fe60000041850 */
[----:B------:R-:W2:Y:S04]  /*5100*/  MUFU.EX2 R55, R55 ;  /* 0x0000003700377308 */ /* 0x000ea80000000800 */
[----:B------:R-:W2:Y:S01]  /*5110*/  MUFU.EX2 R132, R132 ;  /* 0x0000008400847308 */ /* 0x000ea20000000800 */
[----:B------:R-:W-:Y:S01]  /*5120*/  HMMA.16816.F32.BF16 R76, R8, R18, R76 ;  /* 0x00000012084c723c */ /* 0x000fe2000004184c */
[----:B---3--:R-:W-:Y:S01]  /*5130*/  F2FP.BF16.F32.PACK_AB R8, R32, R35 ;  /* 0x000000232008723e */ /* 0x008fe200000010ff */
[----:B------:R-:W3:Y:S01]  /*5140*/  LDSM.16.MT88.4 R16, [R116+0x9800] ;  /* 0x009800007410783b */ /* 0x000ee20000004200 */
[----:B----4-:R-:W-:Y:S01]  /*5150*/  F2FP.BF16.F32.PACK_AB R10, R28, R31 ;  /* 0x0000001f1c0a723e */ /* 0x010fe200000010ff */
[----:B------:R-:W-:Y:S01]  /*5160*/  MUFU.EX2 R151, R151 ;  /* 0x0000009700977308 */ /* 0x000fe20000000800 */
[----:B-----5:R-:W-:-:S02]  /*5170*/  F2FP.BF16.F32.PACK_AB R9, R30, R33 ;  /* 0x000000211e09723e */ /* 0x020fc400000010ff */
[----:B------:R-:W-:Y:S01]  /*5180*/  F2FP.BF16.F32.PACK_AB R11, R4, R29 ;  /* 0x0000001d040b723e */ /* 0x000fe200000010ff */
[----:B------:R-:W-:Y:S04]  /*5190*/  MUFU.EX2 R136, R136 ;  /* 0x0000008800887308 */ /* 0x000fe80000000800 */
[----:B------:R-:W-:Y:S02]  /*51a0*/  MUFU.EX2 R145, R145 ;  /* 0x0000009100917308 */ /* 0x000fe40000000800 */
        /* <DEDUP_REMOVED lines=21> */
[----:B--2---:R-:W-:-:S07]  /*5300*/  F2FP.BF16.F32.PACK_AB R11, R55, R56 ;  /* 0x00000038370b723e */ /* 0x004fce00000010ff */
        /* <DEDUP_REMOVED lines=19> */
[----:B------:R-:W-:Y:S01]  /*5440*/  FFMA.FTZ R147, R130, UR10, -R51 ;  /* 0x0000000a82937c23 */ /* 0x000fe20008010833 */
[----:B------:R-:W-:Y:S01]  /*5450*/  F2FP.BF16.F32.PACK_AB R8, R132, R153 ;  /* 0x000000998408723e */ /* 0x000fe200000010ff */
[----:B------:R2:W-:Y:S04]  /*5460*/  MUFU.EX2 R130, R134 ;  /* 0x0000008600827308 */ /* 0x0005e80000000800 */
[----:B------:R-:W3:Y:S04]  /*5470*/  MUFU.EX2 R128, R9 ;  /* 0x0000000900807308 */ /* 0x000ee80000000800 */
[----:B------:R-:W4:Y:S01]  /*5480*/  MUFU.EX2 R147, R147 ;  /* 0x0000009300937308 */ /* 0x000f220000000800 */
[----:B--2---:R-:W-:Y:S01]  /*5490*/  FFMA.FTZ R134, R137, UR10, -R26 ;  /* 0x0000000a89867c23 */ /* 0x004fe2000801081a */
[----:B---3--:R-:W-:-:S02]  /*54a0*/  F2FP.BF16.F32.PACK_AB R10, R128, R149 ;  /* 0x00000095800a723e */ /* 0x008fc400000010ff */
[----:B------:R-:W-:-:S03]  /*54b0*/  F2FP.BF16.F32.PACK_AB R9, R130, R151 ;  /* 0x000000978209723e */ /* 0x000fc600000010ff */
[----:B------:R-:W2:Y:S01]  /*54c0*/  MUFU.EX2 R134, R134 ;  /* 0x0000008600867308 */ /* 0x000ea20000000800 */
[----:B----4-:R-:W-:-:S07]  /*54d0*/  F2FP.BF16.F32.PACK_AB R11, R126, R147 ;  /* 0x000000937e0b723e */ /* 0x010fce00000010ff */
[C---:B------:R-:W-:Y:S08]  /*54e0*/  HMMA.16816.F32.BF16 R104, R8.reuse, R16, R104 ;  /* 0x000000100868723c */ /* 0x040ff00000041868 */
[C---:B-1----:R-:W-:Y:S08]  /*54f0*/  HMMA.16816.F32.BF16 R112, R8.reuse, R12, R112 ;  /* 0x0000000c0870723c */ /* 0x042ff00000041870 */
[C---:B------:R-:W-:Y:S01]  /*5500*/  HMMA.16816.F32.BF16 R108, R8.reuse, R14, R108 ;  /* 0x0000000e086c723c */ /* 0x040fe2000004186c */
[----:B------:R-:W1:Y:S07]  /*5510*/  LDSM.16.MT88.4 R12, [R119+0xc000] ;  /* 0x00c00000770c783b */ /* 0x000e6e0000004200 */
        /* <DEDUP_REMOVED lines=10> */
[----:B------:R-:W-:Y:S07]  /*55c0*/  LDSM.16.MT88.4 R16, [R116+0xa400] ;  /* 0x00a400007410783b */ /* 0x000fee0000004200 */
[C---:B-1----:R-:W-:Y:S08]  /*55d0*/  HMMA.16816.F32.BF16 R72, R8.reuse, R12, R72 ;  /* 0x0000000c0848723c */ /* 0x042ff00000041848 */
[----:B------:R-:W-:Y:S01]  /*55e0*/  HMMA.16816.F32.BF16 R68, R8, R14, R68 ;  /* 0x0000000e0844723c */ /* 0x000fe20000041844 */
[----:B------:R-:W1:Y:S01]  /*55f0*/  LDSM.16.MT88.4 R12, [R119+0xc400] ;  /* 0x00c40000770c783b */ /* 0x000e620000004200 */
[--C-:B------:R-:W-:Y:S01]  /*5600*/  FFMA.FTZ R9, R139, UR10, -R26.reuse ;  /* 0x0000000a8b097c23 */ /* 0x100fe2000801081a */
[--C-:B------:R-:W-:Y:S01]  /*5610*/  FFMA.FTZ R139, R66, UR10, -R51.reuse ;  /* 0x0000000a428b7c23 */ /* 0x100fe20008010833 */
[----:B------:R-:W-:Y:S01]  /*5620*/  FFMA.FTZ R8, R124, UR10, -R51 ;  /* 0x0000000a7c087c23 */ /* 0x000fe20008010833 */
[----:B--2---:R-:W-:Y:S01]  /*5630*/  F2FP.BF16.F32.PACK_AB R10, R135, R134 ;  /* 0x00000086870a723e */ /* 0x004fe200000010ff */
[----:B------:R-:W2:Y:S01]  /*5640*/  MUFU.EX2 R137, R9 ;  /* 0x0000000900897308 */ /* 0x000ea20000000800 */
[--C-:B------:R-:W-:Y:S01]  /*5650*/  FFMA.FTZ R124, R129, UR10, -R26.reuse ;  /* 0x0000000a817c7c23 */ /* 0x100fe2000801081a */
[----:B------:R-:W-:-:S02]  /*5660*/  FFMA.FTZ R66, R63, UR10, -R26 ;  /* 0x0000000a3f427c23 */ /* 0x000fc4000801081a */
[----:B------:R2:W3:Y:S04]  /*5670*/  MUFU.EX2 R122, R8 ;  /* 0x00000008007a7308 */ /* 0x0004e80000000800 */
[----:B------:R-:W4:Y:S04]  /*5680*/  MUFU.EX2 R139, R139 ;  /* 0x0000008b008b7308 */ /* 0x000f280000000800 */
[----:B------:R-:W-:Y:S04]  /*5690*/  MUFU.EX2 R63, R131 ;  /* 0x00000083003f7308 */ /* 0x000fe80000000800 */
[----:B------:R-:W-:Y:S01]  /*56a0*/  MUFU.EX2 R124, R124 ;  /* 0x0000007c007c7308 */ /* 0x000fe20000000800 */
[----:B--2---:R-:W-:-:S02]  /*56b0*/  F2FP.BF16.F32.PACK_AB R8, R137, R136 ;  /* 0x000000888908723e */ /* 0x004fc400000010ff */
[----:B---3--:R-:W-:Y:S01]  /*56c0*/  F2FP.BF16.F32.PACK_AB R9, R145, R122 ;  /* 0x0000007a9109723e */ /* 0x008fe200000010ff */
[----:B------:R-:W-:Y:S01]  /*56d0*/  MUFU.EX2 R66, R66 ;  /* 0x0000004200427308 */ /* 0x000fe20000000800 */
[----:B----4-:R-:W-:-:S07]  /*56e0*/  F2FP.BF16.F32.PACK_AB R11, R64, R139 ;  /* 0x0000008b400b723e */ /* 0x010fce00000010ff */
[C---:B------:R-:W-:Y:S08]  /*56f0*/  HMMA.16816.F32.BF16 R112, R8.reuse, R20, R112 ;  /* 0x000000140870723c */ /* 0x040ff00000041870 */
[C---:B-1----:R-:W-:Y:S08]  /*5700*/  HMMA.16816.F32.BF16 R96, R8.reuse, R12, R96 ;  /* 0x0000000c0860723c */ /* 0x042ff00000041860 */
[C---:B------:R-:W-:Y:S01]  /*5710*/  HMMA.16816.F32.BF16 R92, R8.reuse, R14, R92 ;  /* 0x0000000e085c723c */ /* 0x040fe2000004185c */
[----:B------:R-:W1:Y:S07]  /*5720*/  LDSM.16.MT88.4 R12, [R116+0xe400] ;  /* 0x00e40000740c783b */ /* 0x000e6e0000004200 */
        /* <DEDUP_REMOVED lines=12> */
[----:B------:R-:W-:-:S02]  /*57f0*/  FADD.FTZ R17, R25, R120 ;  /* 0x0000007819117221 */ /* 0x000fc40000010000 */
[----:B------:R-:W2:Y:S02]  /*5800*/  MUFU.EX2 R120, R127 ;  /* 0x0000007f00787308 */ /* 0x000ea40000000800 */
[----:B------:R-:W-:-:S03]  /*5810*/  FADD.FTZ R52, R52, R17 ;  /* 0x0000001134347221 */ /* 0x000fc60000010000 */
[----:B------:R-:W-:Y:S01]  /*5820*/  HMMA.16816.F32.BF16 R76, R8, R18, R76 ;  /* 0x00000012084c723c */ /* 0x000fe2000004184c */
[--C-:B------:R-:W-:Y:S01]  /*5830*/  FFMA.FTZ R10, R50, UR10, -R51.reuse ;  /* 0x0000000a320a7c23 */ /* 0x100fe20008010833 */
[--C-:B------:R-:W-:Y:S01]  /*5840*/  FFMA.FTZ R9, R49, UR10, -R51.reuse ;  /* 0x0000000a31097c23 */ /* 0x100fe20008010833 */
[--C-:B------:R-:W-:Y:S01]  /*5850*/  FFMA.FTZ R8, R48, UR10, -R51.reuse ;  /* 0x0000000a30087c23 */ /* 0x100fe20008010833 */
[--C-:B------:R-:W-:Y:S01]  /*5860*/  FFMA.FTZ R11, R47, UR10, -R51.reuse ;  /* 0x0000000a2f0b7c23 */ /* 0x100fe20008010833 */
[----:B------:R-:W-:Y:S01]  /*5870*/  FFMA.FTZ R50, R46, UR10, -R51 ;  /* 0x0000000a2e327c23 */ /* 0x000fe20008010833 */
[----:B------:R2:W-:Y:S01]  /*5880*/  MUFU.EX2 R49, R10 ;  /* 0x0000000a00317308 */ /* 0x0005e20000000800 */
[----:B------:R-:W-:Y:S01]  /*5890*/  FADD.FTZ R19, R24, R27 ;  /* 0x0000001b18137221 */ /* 0x000fe20000010000 */
[----:B------:R-:W-:Y:S01]  /*58a0*/  FFMA.FTZ R51, R42, UR10, -R51 ;  /* 0x0000000a2a337c23 */ /* 0x000fe20008010833 */
[----:B------:R-:W3:Y:S01]  /*58b0*/  LDSM.16.MT88.4 R24, [R116+0xa800] ;  /* 0x00a800007418783b */ /* 0x000ee20000004200 */
[----:B------:R-:W4:Y:S01]  /*58c0*/  MUFU.EX2 R48, R9 ;  /* 0x0000000900307308 */ /* 0x000f220000000800 */
[----:B------:R-:W-:-:S02]  /*58d0*/  FADD.FTZ R54, R54, R19 ;  /* 0x0000001336367221 */ /* 0x000fc40000010000 */
[----:B------:R-:W5:Y:S01]  /*58e0*/  LDSM.16.MT88.4 R16, [R119+0xe800] ;  /* 0x00e800007710783b */ /* 0x000f620000004200 */
[----:B------:R1:W-:Y:S01]  /*58f0*/  MUFU.EX2 R47, R8 ;  /* 0x00000008002f7308 */ /* 0x0003e20000000800 */
[----:B------:R-:W-:Y:S01]  /*5900*/  FADD.FTZ R54, R53, R54 ;  /* 0x0000003635367221 */ /* 0x000fe20000010000 */
[----:B------:R-:W-:Y:S02]  /*5910*/  FADD.FTZ R53, R43, R52 ;  /* 0x000000342b357221 */ /* 0x000fe40000010000 */
[----:B------:R-:W1:Y:S01]  /*5920*/  MUFU.EX2 R46, R11 ;  /* 0x0000000b002e7308 */ /* 0x000e620000000800 */
[----:B------:R-:W-:Y:S01]  /*5930*/  FADD.FTZ R43, R41, R54 ;  /* 0x00000036292b7221 */ /* 0x000fe20000010000 */
[----:B--2---:R-:W-:Y:S02]  /*5940*/  F2FP.BF16.F32.PACK_AB R10, R125, R120 ;  /* 0x000000787d0a723e */ /* 0x004fe400000010ff */
[----:B------:R-:W2:Y:S01]  /*5950*/  MUFU.EX2 R42, R67 ;  /* 0x00000043002a7308 */ /* 0x000ea20000000800 */
[----:B----4-:R-:W-:-:S03]  /*5960*/  F2FP.BF16.F32.PACK_AB R9, R48, R49 ;  /* 0x000000313009723e */ /* 0x010fc600000010ff */
[----:B------:R-:W-:Y:S01]  /*5970*/  MUFU.EX2 R41, R50 ;  /* 0x0000003200297308 */ /* 0x000fe20000000800 */
[----:B-1----:R-:W-:-:S03]  /*5980*/  F2FP.BF16.F32.PACK_AB R8, R124, R63 ;  /* 0x0000003f7c08723e */ /* 0x002fc600000010ff */
[----:B------:R-:W-:Y:S01]  /*5990*/  MUFU.EX2 R51, R51 ;  /* 0x0000003300337308 */ /* 0x000fe20000000800 */
[----:B------:R-:W-:-:S07]  /*59a0*/  F2FP.BF16.F32.PACK_AB R11, R46, R47 ;  /* 0x0000002f2e0b723e */ /* 0x000fce00000010ff */
[C---:B------:R-:W-:Y:S08]  /*59b0*/  HMMA.16816.F32.BF16 R112, R8.reuse, R12, R112 ;  /* 0x0000000c0870723c */ /* 0x040ff00000041870 */
[C---:B------:R-:W-:Y:S01]  /*59c0*/  HMMA.16816.F32.BF16 R108, R8.reuse, R14, R108 ;  /* 0x0000000e086c723c */ /* 0x040fe2000004186c */
[----:B------:R-:W1:Y:S07]  /*59d0*/  LDSM.16.MT88.4 R12, [R116+0xc800] ;  /* 0x00c80000740c783b */ /* 0x000e6e0000004200 */
[C---:B---3--:R-:W-:Y:S08]  /*59e0*/  HMMA.16816.F32.BF16 R104, R8.reuse, R24, R104 ;  /* 0x000000180868723c */ /* 0x048ff00000041868 */
[C---:B------:R-:W-:Y:S01]  /*59f0*/  HMMA.16816.F32.BF16 R100, R8.reuse, R26, R100 ;  /* 0x0000001a0864723c */ /* 0x040fe20000041864 */
[----:B------:R-:W3:Y:S07]  /*5a00*/  LDSM.16.MT88.4 R24, [R116+0xe800] ;  /* 0x00e800007418783b */ /* 0x000eee0000004200 */
[----:B-----5:R-:W-:Y:S01]  /*5a10*/  HMMA.16816.F32.BF16 R80, R8, R16, R80 ;  /* 0x000000100850723c */ /* 0x020fe20000041850 */
[----:B------:R-:W-:-:S02]  /*5a20*/  FADD.FTZ R16, R40, R53 ;  /* 0x0000003528107221 */ /* 0x000fc40000010000 */
[----:B------:R-:W4:Y:S02]  /*5a30*/  MUFU.EX2 R40, R45 ;  /* 0x0000002d00287308 */ /* 0x000f240000000800 */
[----:B------:R-:W-:-:S03]  /*5a40*/  FADD.FTZ R39, R39, R16 ;  /* 0x0000001027277221 */ /* 0x000fc60000010000 */
[C---:B------:R-:W-:Y:S01]  /*5a50*/  HMMA.16816.F32.BF16 R76, R8.reuse, R18, R76 ;  /* 0x00000012084c723c */ /* 0x040fe2000004184c */
[----:B------:R-:W-:Y:S01]  /*5a60*/  FADD.FTZ R18, R38, R43 ;  /* 0x0000002b26127221 */ /* 0x000fe20000010000 */
[----:B------:R-:W-:Y:S01]  /*5a70*/  FADD.FTZ R36, R36, R39 ;  /* 0x0000002724247221 */ /* 0x000fe20000010000 */
[----:B------:R-:W5:Y:S02]  /*5a80*/  MUFU.EX2 R38, R44 ;  /* 0x0000002c00267308 */ /* 0x000f640000000800 */
[----:B------:R-:W-:Y:S01]  /*5a90*/  FADD.FTZ R37, R37, R18 ;  /* 0x0000001225257221 */ /* 0x000fe20000010000 */
[----:B------:R-:W-:Y:S01]  /*5aa0*/  FADD.FTZ R35, R35, R36 ;  /* 0x0000002423237221 */ /* 0x000fe20000010000 */
[----:B------:R-:W5:Y:S01]  /*5ab0*/  LDSM.16.MT88.4 R16, [R119+0xcc00] ;  /* 0x00cc00007710783b */ /* 0x000f620000004200 */
[----:B------:R-:W-:Y:S01]  /*5ac0*/  HMMA.16816.F32.BF16 R96, R8, R20, R96 ;  /* 0x000000140860723c */ /* 0x000fe20000041860 */
[----:B------:R-:W-:Y:S01]  /*5ad0*/  FADD.FTZ R34, R34, R37 ;  /* 0x0000002522227221 */ /* 0x000fe20000010000 */
[----:B------:R-:W-:-:S03]  /*5ae0*/  FADD.FTZ R32, R32, R35 ;  /* 0x0000002320207221 */ /* 0x000fc60000010000 */
[----:B------:R-:W-:-:S03]  /*5af0*/  FADD.FTZ R33, R33, R34 ;  /* 0x0000002221217221 */ /* 0x000fc60000010000 */
[----:B-1----:R-:W-:Y:S01]  /*5b00*/  HMMA.16816.F32.BF16 R88, R8, R12, R88 ;  /* 0x0000000c0858723c */ /* 0x002fe20000041858 */
[----:B------:R-:W-:-:S07]  /*5b10*/  FADD.FTZ R30, R30, R33 ;  /* 0x000000211e1e7221 */ /* 0x000fce0000010000 */
[C---:B------:R-:W-:Y:S01]  /*5b20*/  HMMA.16816.F32.BF16 R84, R8.reuse, R14, R84 ;  /* 0x0000000e0854723c */ /* 0x040fe20000041854 */
[----:B------:R-:W1:Y:S07]  /*5b30*/  LDSM.16.MT88.4 R12, [R119+0xac00] ;  /* 0x00ac0000770c783b */ /* 0x000e6e0000004200 */
[C---:B------:R-:W-:Y:S01]  /*5b40*/  HMMA.16816.F32.BF16 R92, R8.reuse, R22, R92 ;  /* 0x00000016085c723c */ /* 0x040fe2000004185c */
[----:B------:R-:W1:Y:S07]  /*5b50*/  LDSM.16.MT88.4 R20, [R116+0xac00] ;  /* 0x00ac00007414783b */ /* 0x000e6e0000004200 */
[----:B---3--:R-:W-:Y:S01]  /*5b60*/  HMMA.16816.F32.BF16 R72, R8, R24, R72 ;  /* 0x000000180848723c */ /* 0x008fe20000041848 */
[----:B------:R-:W-:-:S04]  /*5b70*/  FADD.FTZ R25, R31, R32 ;  /* 0x000000201f197221 */ /* 0x000fc80000010000 */
[----:B------:R-:W-:-:S03]  /*5b80*/  FADD.FTZ R25, R28, R25 ;  /* 0x000000191c197221 */ /* 0x000fc60000010000 */
[----:B------:R-:W-:Y:S01]  /*5b90*/  HMMA.16816.F32.BF16 R68, R8, R26, R68 ;  /* 0x0000001a0844723c */ /* 0x000fe20000041844 */
[----:B--2---:R-:W-:Y:S01]  /*5ba0*/  F2FP.BF16.F32.PACK_AB R8, R42, R123 ;  /* 0x0000007b2a08723e */ /* 0x004fe200000010ff */
[----:B------:R-:W-:Y:S01]  /*5bb0*/  FADD.FTZ R27, R29, R30 ;  /* 0x0000001e1d1b7221 */ /* 0x000fe20000010000 */
[----:B------:R-:W-:Y:S01]  /*5bc0*/  F2FP.BF16.F32.PACK_AB R10, R66, R65 ;  /* 0x00000041420a723e */ /* 0x000fe200000010ff */
[----:B------:R-:W-:Y:S01]  /*5bd0*/  FADD.FTZ R62, R62, R25 ;  /* 0x000000193e3e7221 */ /* 0x000fe20000010000 */
[----:B----4-:R-:W-:Y:S01]  /*5be0*/  F2FP.BF16.F32.PACK_AB R9, R40, R41 ;  /* 0x000000292809723e */ /* 0x010fe200000010ff */
[----:B------:R-:W-:Y:S01]  /*5bf0*/  FADD.FTZ R27, R4, R27 ;  /* 0x0000001b041b7221 */ /* 0x000fe20000010000 */
[----:B-----5:R-:W-:Y:S01]  /*5c00*/  F2FP.BF16.F32.PACK_AB R11, R51, R38 ;  /* 0x00000026330b723e */ /* 0x020fe200000010ff */
[----:B------:R-:W-:Y:S02]  /*5c10*/  FADD.FTZ R61, R61, R62 ;  /* 0x0000003e3d3d7221 */ /* 0x000fe40000010000 */
[----:B------:R-:W-:-:S02]  /*5c20*/  FADD.FTZ R60, R60, R27 ;  /* 0x0000001b3c3c7221 */ /* 0x000fc40000010000 */
[----:B------:R-:W-:Y:S02]  /*5c30*/  FADD.FTZ R4, R58, R61 ;  /* 0x0000003d3a047221 */ /* 0x000fe40000010000 */
[----:B------:R-:W-:Y:S01]  /*5c40*/  FADD.FTZ R59, R59, R60 ;  /* 0x0000003c3b3b7221 */ /* 0x000fe20000010000 */
[C---:B------:R-:W-:Y:S01]  /*5c50*/  HMMA.16816.F32.BF16 R96, R8.reuse, R16, R96 ;  /* 0x000000100860723c */ /* 0x040fe20000041860 */
[----:B------:R-:W-:Y:S02]  /*5c60*/  FADD.FTZ R4, R57, R4 ;  /* 0x0000000439047221 */ /* 0x000fe40000010000 */
[----:B------:R-:W-:Y:S02]  /*5c70*/  FADD.FTZ R24, R56, R59 ;  /* 0x0000003b38187221 */ /* 0x000fe40000010000 */
[----:B------:R-:W-:Y:S02]  /*5c80*/  FADD.FTZ R153, R153, R4 ;  /* 0x0000000499997221 */ /* 0x000fe40000010000 */
[----:B------:R-:W-:Y:S01]  /*5c90*/  FADD.FTZ R24, R55, R24 ;  /* 0x0000001837187221 */ /* 0x000fe20000010000 */
[----:B-1----:R-:W-:Y:S01]  /*5ca0*/  HMMA.16816.F32.BF16 R112, R8, R12, R112 ;  /* 0x0000000c0870723c */ /* 0x002fe20000041870 */
[----:B------:R-:W-:-:S02]  /*5cb0*/  FADD.FTZ R132, R132, R153 ;  /* 0x0000009984847221 */ /* 0x000fc40000010000 */
        /* <DEDUP_REMOVED lines=108> */
.L_x_2275:
[----:B------:R-:W-:Y:S01]  /*6380*/  UMOV UR6, URZ ;  /* 0x000000ff00067c82 */ /* 0x000fe20008000000 */
[----:B------:R-:W-:Y:S01]  /*6390*/  IMAD.SHL.U32 R4, R6, 0x80, RZ ;  /* 0x0000008006047824 */ /* 0x000fe200078e00ff */
[----:B------:R-:W-:-:S05]  /*63a0*/  IADD3 R5, P0, PT, RZ, -UR6, RZ ;  /* 0x80000006ff057c10 */ /* 0x000fca000ff1e0ff */
[----:B------:R-:W-:-:S05]  /*63b0*/  IMAD.X R4, RZ, RZ, ~R4, P0 ;  /* 0x000000ffff047224 */ /* 0x000fca00000e0e04 */
[----:B------:R-:W-:-:S04]  /*63c0*/  SHF.R.S64 R5, R5, 0x1f, R4 ;  /* 0x0000001f05057819 */ /* 0x000fc80000001004 */
[----:B------:R-:W-:-:S04]  /*63d0*/  IADD3 R164, P0, PT, R5, R164, RZ ;  /* 0x000000a405a47210 */ /* 0x000fc80007f1e0ff */
[----:B------:R-:W-:-:S09]  /*63e0*/  LEA.HI.X.SX32 R165, R4, R165, 0x1, P0 ;  /* 0x000000a504a57211 */ /* 0x000fd200000f0eff */
.L_x_2276:
        /* <DEDUP_REMOVED lines=25> */
[----:B------:R-:W-:Y:S04]  /*6580*/  LDSM.16.M88.4 R128, [R156] ;  /* 0x000000009c80783b */ /* 0x000fe80000000200 */
[----:B------:R-:W-:Y:S04]  /*6590*/  LDSM.16.M88.4 R12, [R118+0x3000] ;  /* 0x00300000760c783b */ /* 0x000fe80000000200 */
[----:B------:R-:W4:Y:S04]  /*65a0*/  LDSM.16.M88.4 R44, [R157+0x3800] ;  /* 0x003800009d2c783b */ /* 0x000f280000000200 */
[----:B------:R-:W5:Y:S04]  /*65b0*/  LDSM.16.M88.4 R36, [R157+0x3c00] ;  /* 0x003c00009d24783b */ /* 0x000f680000000200 */
[----:B------:R-:W2:Y:S04]  /*65c0*/  LDSM.16.M88.4 R124, [R118+0x3800] ;  /* 0x00380000767c783b */ /* 0x000ea80000000200 */
[----:B------:R-:W2:Y:S04]  /*65d0*/  LDSM.16.M88.4 R120, [R118+0x3c00] ;  /* 0x003c00007678783b */ /* 0x000ea80000000200 */
[----:B------:R-:W2:Y:S04]  /*65e0*/  LDSM.16.M88.4 R52, [R157+0x3400] ;  /* 0x003400009d34783b */ /* 0x000ea80000000200 */
[----:B------:R-:W2:Y:S04]  /*65f0*/  LDSM.16.M88.4 R20, [R157+0x4400] ;  /* 0x004400009d14783b */ /* 0x000ea80000000200 */
[----:B-1----:R-:W-:Y:S01]  /*6600*/  LDSM.16.M88.4 R8, [R118+0x3400] ;  /* 0x003400007608783b */ /* 0x002fe20000000200 */
[C---:B---3--:R-:W-:Y:S03]  /*6610*/  HMMA.16816.F32.BF16 R64, R4.reuse, R60, RZ ;  /* 0x0000003c0440723c */ /* 0x048fe600000418ff */
        /* <DEDUP_REMOVED lines=12> */
[C---:B--2---:R-:W-:Y:S08]  /*66e0*/  HMMA.16816.F32.BF16 R48, R128.reuse, R124, R48 ;  /* 0x0000007c8030723c */ /* 0x044ff00000041830 */
        /* <DEDUP_REMOVED lines=111> */
[----:B------:R-:W-:Y:S03]  /*6de0*/  HMMA.16816.F32.BF16 R52, R136, R130, R52 ;  /* 0x000000828834723c */ /* 0x000fe60000041834 */
[----:B------:R-:W-:Y:S01]  /*6df0*/  FMUL.FTZ R60, R60, UR4 ;  /* 0x000000043c3c7c20 */ /* 0x000fe20008410000 */
[----:B------:R-:W-:-:S04]  /*6e00*/  FMUL.FTZ R61, R61, UR4 ;  /* 0x000000043d3d7c20 */ /* 0x000fc80008410000 */
[----:B-1----:R-:W-:Y:S01]  /*6e10*/  HMMA.16816.F32.BF16 R48, R136, R124, R48 ;  /* 0x0000007c8830723c */ /* 0x002fe20000041830 */
[----:B------:R-:W-:Y:S02]  /*6e20*/  MUFU.TANH R60, R60 ;  /* 0x0000003c003c7308 */ /* 0x000fe40000002400 */
[----:B------:R-:W-:Y:S01]  /*6e30*/  FMUL.FTZ R239, R56, UR4 ;  /* 0x0000000438ef7c20 */ /* 0x000fe20008410000 */
[----:B------:R-:W-:Y:S01]  /*6e40*/  FMUL.FTZ R57, R57, UR4 ;  /* 0x0000000439397c20 */ /* 0x000fe20008410000 */
[----:B------:R-:W-:-:S03]  /*6e50*/  FMUL.FTZ R59, R59, UR4 ;  /* 0x000000043b3b7c20 */ /* 0x000fc60008410000 */
[----:B------:R-:W-:Y:S01]  /*6e60*/  HMMA.16816.F32.BF16 R44, R136, R126, R44 ;  /* 0x0000007e882c723c */ /* 0x000fe2000004182c */
[----:B------:R-:W1:Y:S01]  /*6e70*/  LDSM.16.M88.4 R124, [R118+0x8000] ;  /* 0x00800000767c783b */ /* 0x000e620000000200 */
[----:B------:R-:W-:Y:S01]  /*6e80*/  MUFU.TANH R239, R239 ;  /* 0x000000ef00ef7308 */ /* 0x000fe20000002400 */
[----:B------:R-:W-:Y:S01]  /*6e90*/  FMUL.FTZ R56, R53, UR4 ;  /* 0x0000000435387c20 */ /* 0x000fe20008410000 */
[----:B------:R-:W-:Y:S01]  /*6ea0*/  FMUL.FTZ R237, R54, UR4 ;  /* 0x0000000436ed7c20 */ /* 0x000fe20008410000 */
[----:B------:R-:W-:-:S03]  /*6eb0*/  FMUL.FTZ R235, R55, UR4 ;  /* 0x0000000437eb7c20 */ /* 0x000fc60008410000 */
[C---:B----4-:R-:W-:Y:S02]  /*6ec0*/  HMMA.16816.F32.BF16 R40, R136.reuse, R120, R40 ;  /* 0x000000788828723c */ /* 0x050fe40000041828 */
[----:B------:R-:W2:Y:S01]  /*6ed0*/  MUFU.TANH R120, R64 ;  /* 0x0000004000787308 */ /* 0x000ea20000002400 */
[----:B------:R-:W-:Y:S01]  /*6ee0*/  FMUL.FTZ R48, R48, UR4 ;  /* 0x0000000430307c20 */ /* 0x000fe20008410000 */
[----:B------:R-:W-:Y:S01]  /*6ef0*/  FMUL.FTZ R49, R49, UR4 ;  /* 0x0000000431317c20 */ /* 0x000fe20008410000 */
[----:B------:R-:W-:Y:S01]  /*6f00*/  FMUL.FTZ R50, R50, UR4 ;  /* 0x0000000432327c20 */ /* 0x000fe20008410000 */
[----:B------:R-:W-:Y:S02]  /*6f10*/  FMUL.FTZ R51, R51, UR4 ;  /* 0x0000000433337c20 */ /* 0x000fe40008410000 */
[----:B------:R-:W-:Y:S01]  /*6f20*/  HMMA.16816.F32.BF16 R36, R136, R122, R36 ;  /* 0x0000007a8824723c */ /* 0x000fe20000041824 */
[----:B------:R-:W-:Y:S01]  /*6f30*/  FMUL.FTZ R122, R66, UR4 ;  /* 0x00000004427a7c20 */ /* 0x000fe20008410000 */
[----:B------:R3:W-:Y:S01]  /*6f40*/  MUFU.TANH R121, R65 ;  /* 0x0000004100797308 */ /* 0x0007e20000002400 */
[----:B------:R-:W-:Y:S01]  /*6f50*/  FMUL.FTZ R123, R67, UR4 ;  /* 0x00000004437b7c20 */ /* 0x000fe20008410000 */
[----:B------:R-:W-:Y:S01]  /*6f60*/  FMUL.FTZ R229, R44, UR4 ;  /* 0x000000042ce57c20 */ /* 0x000fe20008410000 */
[----:B------:R-:W-:Y:S01]  /*6f70*/  FMUL.FTZ R227, R45, UR4 ;  /* 0x000000042de37c20 */ /* 0x000fe20008410000 */
[----:B------:R-:W-:Y:S01]  /*6f80*/  FMUL.FTZ R221, R46, UR4 ;  /* 0x000000042edd7c20 */ /* 0x000fe20008410000 */
[----:B------:R-:W-:-:S02]  /*6f90*/  FMUL.FTZ R219, R47, UR4 ;  /* 0x000000042fdb7c20 */ /* 0x000fc40008410000 */
[----:B------:R-:W4:Y:S01]  /*6fa0*/  LDSM.16.M88.4 R44, [R118+0x8c00] ;  /* 0x008c0000762c783b */ /* 0x000f220000000200 */
[----:B------:R-:W5:Y:S01]  /*6fb0*/  MUFU.TANH R122, R122 ;  /* 0x0000007a007a7308 */ /* 0x000f620000002400 */
[----:B------:R-:W-:Y:S01]  /*6fc0*/  FMUL.FTZ R40, R40, UR4 ;  /* 0x0000000428287c20 */ /* 0x000fe20008410000 */
[----:B------:R-:W-:Y:S01]  /*6fd0*/  FMUL.FTZ R41, R41, UR4 ;  /* 0x0000000429297c20 */ /* 0x000fe20008410000 */
[----:B------:R-:W-:Y:S01]  /*6fe0*/  FMUL.FTZ R42, R42, UR4 ;  /* 0x000000042a2a7c20 */ /* 0x000fe20008410000 */
[----:B------:R-:W-:-:S04]  /*6ff0*/  FMUL.FTZ R43, R43, UR4 ;  /* 0x000000042b2b7c20 */ /* 0x000fc80008410000 */
[----:B------:R-:W-:Y:S01]  /*7000*/  MUFU.TANH R123, R123 ;  /* 0x0000007b007b7308 */ /* 0x000fe20000002400 */
[----:B------:R-:W-:Y:S01]  /*7010*/  FMUL.FTZ R37, R37, UR4 ;  /* 0x0000000425257c20 */ /* 0x000fe20008410000 */
[----:B---3--:R-:W3:Y:S01]  /*7020*/  LDSM.16.M88.4 R64, [R118+0x8400] ;  /* 0x008400007640783b */ /* 0x008ee20000000200 */
[----:B------:R-:W-:Y:S01]  /*7030*/  FMUL.FTZ R39, R39, UR4 ;  /* 0x0000000427277c20 */ /* 0x000fe20008410000 */
[----:B------:R-:W-:Y:S01]  /*7040*/  FMUL.FTZ R36, R36, UR4 ;  /* 0x0000000424247c20 */ /* 0x000fe20008410000 */
[----:B------:R-:W-:Y:S01]  /*7050*/  FMUL.FTZ R38, R38, UR4 ;  /* 0x0000000426267c20 */ /* 0x000fe20008410000 */
[----:B-1----:R-:W-:Y:S01]  /*7060*/  HMMA.16816.F32.BF16 R32, R136, R124, R32 ;  /* 0x0000007c8820723c */ /* 0x002fe20000041820 */
[----:B------:R-:W-:Y:S01]  /*7070*/  FMUL.FTZ R124, R62, UR4 ;  /* 0x000000043e7c7c20 */ /* 0x000fe20008410000 */
[----:B------:R-:W-:Y:S01]  /*7080*/  FMUL.FTZ R62, R63, UR4 ;  /* 0x000000043f3e7c20 */ /* 0x000fe20008410000 */
[----:B------:R-:W-:Y:S01]  /*7090*/  FMUL.FTZ R63, R58, UR4 ;  /* 0x000000043a3f7c20 */ /* 0x000fe20008410000 */
[----:B------:R-:W-:Y:S01]  /*70a0*/  FMUL.FTZ R58, R52, UR4 ;  /* 0x00000004343a7c20 */ /* 0x000fe20008410000 */
[----:B------:R-:W-:Y:S01]  /*70b0*/  MUFU.TANH R57, R57 ;  /* 0x0000003900397308 */ /* 0x000fe20000002400 */
[----:B------:R-:W1:Y:S01]  /*70c0*/  LDSM.16.M88.4 R52, [R118+0x8800] ;  /* 0x008800007634783b */ /* 0x000e620000000200 */
[----:B------:R-:W-:-:S04]  /*70d0*/  DEPBAR.LE SB0, 0x0 ;  /* 0x000080000000791a */ /* 0x000fc80000000000 */
[C---:B------:R-:W-:Y:S02]  /*70e0*/  HMMA.16816.F32.BF16 R28, R136.reuse, R126, R28 ;  /* 0x0000007e881c723c */ /* 0x040fe4000004181c */
[----:B------:R-:W1:Y:S06]  /*70f0*/  MUFU.TANH R62, R62 ;  /* 0x0000003e003e7308 */ /* 0x000e6c0000002400 */
[----:B------:R-:W-:Y:S01]  /*7100*/  FMUL.FTZ R201, R32, UR4 ;  /* 0x0000000420c97c20 */ /* 0x000fe20008410000 */
[----:B------:R-:W-:Y:S02]  /*7110*/  IMAD.SHL.U32 R32, R166, 0x2, RZ ;  /* 0x00000002a6207824 */ /* 0x000fe400078e00ff */
[----:B------:R-:W-:Y:S01]  /*7120*/  FMUL.FTZ R197, R33, UR4 ;  /* 0x0000000421c57c20 */ /* 0x000fe20008410000 */
[----:B------:R-:W-:Y:S01]  /*7130*/  MUFU.TANH R63, R63 ;  /* 0x0000003f003f7308 */ /* 0x000fe20000002400 */
[----:B------:R-:W-:Y:S01]  /*7140*/  FMUL.FTZ R191, R35, UR4 ;  /* 0x0000000423bf7c20 */ /* 0x000fe20008410000 */
[----:B------:R-:W-:Y:S01]  /*7150*/  FMUL.FTZ R34, R34, UR4 ;  /* 0x0000000422227c20 */ /* 0x000fe20008410000 */
[----:B------:R-:W-:Y:S01]  /*7160*/  LOP3.LUT R32, R32, 0x6, RZ, 0xc0, !PT ;  /* 0x0000000620207812 */ /* 0x000fe200078ec0ff */
[----:B----4-:R-:W-:Y:S04]  /*7170*/  HMMA.16816.F32.BF16 R8, R136, R44, R8 ;  /* 0x0000002c8808723c */ /* 0x010fe80000041808 */
[----:B------:R-:W-:-:S02]  /*7180*/  IMAD R32, R3, 0x80, R32 ;  /* 0x0000008003207824 */ /* 0x000fc400078e0220 */
[----:B------:R-:W-:Y:S01]  /*7190*/  FMUL.FTZ R195, R28, UR4 ;  /* 0x000000041cc37c20 */ /* 0x000fe20008410000 */
[----:B------:R-:W4:Y:S01]  /*71a0*/  MUFU.TANH R124, R124 ;  /* 0x0000007c007c7308 */ /* 0x000f220000002400 */
[----:B------:R-:W-:Y:S01]  /*71b0*/  FMUL.FTZ R193, R29, UR4 ;  /* 0x000000041dc17c20 */ /* 0x000fe20008410000 */
[C---:B------:R-:W-:Y:S01]  /*71c0*/  VIADD R33, R32.reuse, 0xffffff00 ;  /* 0xffffff0020217836 */ /* 0x040fe20000000000 */
[C---:B---3--:R-:W-:Y:S01]  /*71d0*/  HMMA.16816.F32.BF16 R24, R136.reuse, R64, R24 ;  /* 0x000000408818723c */ /* 0x048fe20000041818 */
[----:B------:R-:W-:Y:S02]  /*71e0*/  VIADD R28, R32, 0xffffff09 ;  /* 0xffffff09201c7836 */ /* 0x000fe40000000000 */
[----:B------:R-:W-:Y:S01]  /*71f0*/  FMUL.FTZ R199, R31, UR4 ;  /* 0x000000041fc77c20 */ /* 0x000fe20008410000 */
[----:B------:R-:W-:Y:S01]  /*7200*/  FMUL.FTZ R30, R30, UR4 ;  /* 0x000000041e1e7c20 */ /* 0x000fe20008410000 */
[CC--:B------:R-:W-:Y:S01]  /*7210*/  ISETP.GE.AND P1, PT, R33.reuse, R143.reuse, PT ;  /* 0x0000008f2100720c */ /* 0x0c0fe20003f26270 */
[----:B------:R-:W-:Y:S01]  /*7220*/  MUFU.TANH R61, R61 ;  /* 0x0000003d003d7308 */ /* 0x000fe20000002400 */
[-C--:B------:R-:W-:Y:S01]  /*7230*/  ISETP.GE.AND P0, PT, R33, R142.reuse, PT ;  /* 0x0000008e2100720c */ /* 0x080fe20003f06270 */
[----:B------:R-:W-:Y:S01]  /*7240*/  VIADD R33, R32, 0xffffff01 ;  /* 0xffffff0120217836 */ /* 0x000fe20000000000 */
[C---:B------:R-:W-:Y:S01]  /*7250*/  HMMA.16816.F32.BF16 R20, R136.reuse, R66, R20 ;  /* 0x000000428814723c */ /* 0x040fe20000041814 */
[----:B--2---:R-:W-:Y:S01]  /*7260*/  FSEL R35, R120, -INF , !P1 ;  /* 0xff80000078237808 */ /* 0x004fe20004800000 */
[----:B------:R-:W-:Y:S01]  /*7270*/  FMUL.FTZ R8, R8, UR4 ;  /* 0x0000000408087c20 */ /* 0x000fe20008410000 */
[-C--:B------:R-:W-:Y:S01]  /*7280*/  ISETP.GE.AND P2, PT, R28, R143.reuse, PT ;  /* 0x0000008f1c00720c */ /* 0x080fe20003f46270 */
[----:B------:R-:W-:Y:S01]  /*7290*/  FMUL.FTZ R10, R10, UR4 ;  /* 0x000000040a0a7c20 */ /* 0x000fe20008410000 */
[-C--:B------:R-:W-:Y:S01]  /*72a0*/  ISETP.GE.AND P1, PT, R28, R142.reuse, PT ;  /* 0x0000008e1c00720c */ /* 0x080fe20003f26270 */
[C---:B------:R-:W-:Y:S01]  /*72b0*/  VIADD R28, R32.reuse, 0xffffff10 ;  /* 0xffffff10201c7836 */ /* 0x040fe20000000000 */
[CC--:B------:R-:W-:Y:S01]  /*72c0*/  ISETP.GE.AND P6, PT, R33.reuse, R143.reuse, PT ;  /* 0x0000008f2100720c */ /* 0x0c0fe20003fc6270 */
[----:B------:R-:W2:Y:S01]  /*72d0*/  MUFU.TANH R235, R235 ;  /* 0x000000eb00eb7308 */ /* 0x000ea20000002400 */
[-C--:B------:R-:W-:Y:S01]  /*72e0*/  ISETP.GE.AND P3, PT, R33, R142.reuse, PT ;  /* 0x0000008e2100720c */ /* 0x080fe20003f66270 */
[----:B------:R-:W-:Y:S01]  /*72f0*/  VIADD R33, R32, 0xffffff08 ;  /* 0xffffff0820217836 */ /* 0x000fe20000000000 */
[----:B-----5:R-:W-:Y:S01]  /*7300*/  FSEL R29, R122, -INF , !P0 ;  /* 0xff8000007a1d7808 */ /* 0x020fe20004000000 */
[----:B------:R-:W-:Y:S01]  /*7310*/  FMUL.FTZ R185, R24, UR4 ;  /* 0x0000000418b97c20 */ /* 0x000fe20008410000 */
[-C--:B------:R-:W-:Y:S01]  /*7320*/  ISETP.GE.AND P0, PT, R28, R143.reuse, PT ;  /* 0x0000008f1c00720c */ /* 0x080fe20003f06270 */
[----:B------:R-:W-:Y:S01]  /*7330*/  VIADD R24, R32, 0xffffff19 ;  /* 0xffffff1920187836 */ /* 0x000fe20000000000 */
[-C--:B------:R-:W-:Y:S01]  /*7340*/  ISETP.GE.AND P5, PT, R33, R143.reuse, PT ;  /* 0x0000008f2100720c */ /* 0x080fe20003fa6270 */
[----:B------:R-:W3:Y:S01]  /*7350*/  MUFU.TANH R233, R48 ;  /* 0x0000003000e97308 */ /* 0x000ee20000002400 */
[C---:B-1----:R-:W-:Y:S01]  /*7360*/  HMMA.16816.F32.BF16 R16, R136.reuse, R52, R16 ;  /* 0x000000348810723c */ /* 0x042fe20000041810 */
[----:B------:R-:W-:Y:S01]  /*7370*/  FMUL.FTZ R181, R25, UR4 ;  /* 0x0000000419b57c20 */ /* 0x000fe20008410000 */
[-C--:B------:R-:W-:Y:S01]  /*7380*/  ISETP.GE.AND P4, PT, R33, R142.reuse, PT ;  /* 0x0000008e2100720c */ /* 0x080fe20003f86270 */
[----:B------:R-:W-:Y:S01]  /*7390*/  FMUL.FTZ R175, R20, UR4 ;  /* 0x0000000414af7c20 */ /* 0x000fe20008410000 */
[----:B------:R-:W-:Y:S01]  /*73a0*/  FSEL R25, R62, -INF , !P1 ;  /* 0xff8000003e197808 */ /* 0x000fe20004800000 */
[----:B------:R-:W-:Y:S01]  /*73b0*/  VIADD R20, R32, 0xffffff29 ;  /* 0xffffff2920147836 */ /* 0x000fe20000000000 */
[----:B------:R-:W-:Y:S01]  /*73c0*/  FSEL R239, R239, -INF , !P0 ;  /* 0xff800000efef7808 */ /* 0x000fe20004000000 */
[----:B------:R-:W-:Y:S01]  /*73d0*/  MUFU.TANH R59, R59 ;  /* 0x0000003b003b7308 */ /* 0x000fe20000002400 */
[----:B------:R-:W-:Y:S01]  /*73e0*/  FSEL R33, R123, -INF , !P3 ;  /* 0xff8000007b217808 */ /* 0x000fe20005800000 */
[----:B------:R-:W-:Y:S01]  /*73f0*/  HMMA.16816.F32.BF16 R12, R136, R54, R12 ;  /* 0x00000036880c723c */ /* 0x000fe2000004180c */
[CC--:B------:R-:W-:Y:S01]  /*7400*/  ISETP.GE.AND P1, PT, R24.reuse, R143.reuse, PT ;  /* 0x0000008f1800720c */ /* 0x0c0fe20003f26270 */
[----:B------:R-:W-:Y:S01]  /*7410*/  FMUL.FTZ R27, R27, UR4 ;  /* 0x000000041b1b7c20 */ /* 0x000fe20008410000 */
[----:B------:R-:W-:Y:S01]  /*7420*/  ISETP.GE.AND P0, PT, R24, R142, PT ;  /* 0x0000008e1800720c */ /* 0x000fe20003f06270 */
[----:B------:R-:W-:Y:S01]  /*7430*/  VIADD R24, R32, 0xffffff20 ;  /* 0xffffff2020187836 */ /* 0x000fe20000000000 */
[----:B----4-:R-:W-:Y:S01]  /*7440*/  FSEL R31, R124, -INF , !P4 ;  /* 0xff8000007c1f7808 */ /* 0x010fe20006000000 */
[----:B------:R-:W-:Y:S01]  /*7450*/  MUFU.TANH R58, R58 ;  /* 0x0000003a003a7308 */ /* 0x000fe20000002400 */
[----:B--2---:R-:W-:Y:S01]  /*7460*/  FSEL R235, R235, -INF , !P0 ;  /* 0xff800000ebeb7808 */ /* 0x004fe20004000000 */
[----:B------:R-:W-:Y:S01]  /*7470*/  FMUL.FTZ R26, R26, UR4 ;  /* 0x000000041a1a7c20 */ /* 0x000fe20008410000 */
[----:B------:R-:W-:Y:S01]  /*7480*/  ISETP.GE.AND P0, PT, R20, R143, PT ;  /* 0x0000008f1400720c */ /* 0x000fe20003f06270 */
[----:B------:R-:W-:Y:S01]  /*7490*/  FMUL.FTZ R163, R16, UR4 ;  /* 0x0000000410a37c20 */ /* 0x000fe20008410000 */
[----:B------:R-:W-:-:S02]  /*74a0*/  VIADD R16, R32, 0xffffff39 ;  /* 0xffffff3920107836 */ /* 0x000fc40000000000 */
[----:B------:R-:W-:Y:S01]  /*74b0*/  FMUL.FTZ R23, R23, UR4 ;  /* 0x0000000417177c20 */ /* 0x000fe20008410000 */
[----:B------:R-:W-:Y:S01]  /*74c0*/  HMMA.16816.F32.BF16 R4, R136, R46, R4 ;  /* 0x0000002e8804723c */ /* 0x000fe20000041804 */
[----:B------:R1:W-:Y:S01]  /*74d0*/  MUFU.TANH R213, R37 ;  /* 0x0000002500d57308 */ /* 0x0003e20000002400 */
[----:B------:R-:W-:Y:S01]  /*74e0*/  FMUL.FTZ R17, R17, UR4 ;  /* 0x0000000411117c20 */ /* 0x000fe20008410000 */
[----:B------:R-:W-:Y:S01]  /*74f0*/  FMUL.FTZ R22, R22, UR4 ;  /* 0x0000000416167c20 */ /* 0x000fe20008410000 */
[----:B------:R-:W-:Y:S01]  /*7500*/  FMUL.FTZ R144, R9, UR4 ;  /* 0x0000000409907c20 */ /* 0x000fe20008410000 */
[----:B------:R-:W-:Y:S02]  /*7510*/  VIADD R9, R32, 0xffffff60 ;  /* 0xffffff6020097836 */ /* 0x000fe40000000000 */
[----:B------:R-:W-:Y:S01]  /*7520*/  FMUL.FTZ R155, R12, UR4 ;  /* 0x000000040c9b7c20 */ /* 0x000fe20008410000 */
[----:B------:R-:W-:Y:S02]  /*7530*/  VIADD R12, R32, 0xffffff49 ;  /* 0xffffff49200c7836 */ /* 0x000fe40000000000 */
[----:B------:R-:W-:Y:S01]  /*7540*/  FMUL.FTZ R19, R19, UR4 ;  /* 0x0000000413137c20 */ /* 0x000fe20008410000 */
[----:B------:R-:W-:Y:S01]  /*7550*/  MUFU.TANH R231, R49 ;  /* 0x0000003100e77308 */ /* 0x000fe20000002400 */
[----:B------:R-:W-:Y:S01]  /*7560*/  FMUL.FTZ R21, R21, UR4 ;  /* 0x0000000415157c20 */ /* 0x000fe20008410000 */
[----:B------:R-:W-:Y:S01]  /*7570*/  FMUL.FTZ R18, R18, UR4 ;  /* 0x0000000412127c20 */ /* 0x000fe20008410000 */
[----:B------:R-:W-:Y:S01]  /*7580*/  FMUL.FTZ R13, R13, UR4 ;  /* 0x000000040d0d7c20 */ /* 0x000fe20008410000 */
[----:B------:R-:W-:Y:S01]  /*7590*/  FMUL.FTZ R14, R14, UR4 ;  /* 0x000000040e0e7c20 */ /* 0x000fe20008410000 */
[----:B------:R-:W-:Y:S01]  /*75a0*/  FMUL.FTZ R15, R15, UR4 ;  /* 0x000000040f0f7c20 */ /* 0x000fe20008410000 */
[----:B------:R-:W-:-:S02]  /*75b0*/  FMUL.FTZ R11, R11, UR4 ;  /* 0x000000040b0b7c20 */ /* 0x000fc40008410000 */
[----:B------:R-:W2:Y:S01]  /*75c0*/  MUFU.TANH R225, R50 ;  /* 0x0000003200e17308 */ /* 0x000ea20000002400 */
[----:B-1----:R-:W-:Y:S01]  /*75d0*/  FSEL R37, R121, -INF , !P6 ;  /* 0xff80000079257808 */ /* 0x002fe20007000000 */
[----:B------:R-:W-:Y:S01]  /*75e0*/  FMUL.FTZ R145, R4, UR4 ;  /* 0x0000000404917c20 */ /* 0x000fe20008410000 */
[----:B------:R-:W-:Y:S01]  /*75f0*/  ISETP.GE.AND P6, PT, R28, R142, PT ;  /* 0x0000008e1c00720c */ /* 0x000fe20003fc6270 */
[----:B------:R-:W-:Y:S02]  /*7600*/  VIADD R28, R32, 0xffffff11 ;  /* 0xffffff11201c7836 */ /* 0x000fe40000000000 */
[----:B------:R-:W-:Y:S01]  /*7610*/  FMUL.FTZ R4, R5, UR4 ;  /* 0x0000000405047c20 */ /* 0x000fe20008410000 */
[----:B------:R-:W-:Y:S01]  /*7620*/  FMUL.FTZ R6, R6, UR4 ;  /* 0x0000000406067c20 */ /* 0x000fe20008410000 */
[----:B------:R-:W-:Y:S01]  /*7630*/  MUFU.TANH R237, R237 ;  /* 0x000000ed00ed7308 */ /* 0x000fe20000002400 */
[----:B------:R-:W-:Y:S01]  /*7640*/  FSEL R63, R63, -INF , !P6 ;  /* 0xff8000003f3f7808 */ /* 0x000fe20007000000 */
[----:B------:R-:W-:Y:S01]  /*7650*/  FMUL.FTZ R7, R7, UR4 ;  /* 0x0000000407077c20 */ /* 0x000fe20008410000 */
[-C--:B------:R-:W-:Y:S01]  /*7660*/  ISETP.GE.AND P3, PT, R28, R143.reuse, PT ;  /* 0x0000008f1c00720c */ /* 0x080fe20003f66270 */
[----:B------:R-:W-:Y:S01]  /*7670*/  VIADD R5, R32, 0xffffff71 ;  /* 0xffffff7120057836 */ /* 0x000fe20000000000 */
[----:B------:R-:W-:-:S02]  /*7680*/  ISETP.GE.AND P6, PT, R24, R143, PT ;  /* 0x0000008f1800720c */ /* 0x000fc40003fc6270 */
[----:B------:R-:W-:Y:S01]  /*7690*/  FSEL R67, R57, -INF , !P3 ;  /* 0xff80000039437808 */ /* 0x000fe20005800000 */
[----:B------:R1:W-:Y:S01]  /*76a0*/  MUFU.TANH R207, R39 ;  /* 0x0000002700cf7308 */ /* 0x0003e20000002400 */
[-C--:B------:R-:W-:Y:S01]  /*76b0*/  ISETP.GE.AND P3, PT, R24, R142.reuse, PT ;  /* 0x0000008e1800720c */ /* 0x080fe20003f66270 */
[----:B------:R-:W-:Y:S01]  /*76c0*/  VIADD R24, R32, 0xffffff21 ;  /* 0xffffff2120187836 */ /* 0x000fe20000000000 */
[----:B---3--:R-:W-:Y:S01]  /*76d0*/  FSEL R233, R233, -INF , !P6 ;  /* 0xff800000e9e97808 */ /* 0x008fe20007000000 */
[----:B------:R-:W-:Y:S01]  /*76e0*/  VIADD R57, R3, 0xfffffffe ;  /* 0xfffffffe03397836 */ /* 0x000fe20000000000 */
[----:B------:R-:W-:Y:S01]  /*76f0*/  ISETP.GE.AND P6, PT, R20, R142, PT ;  /* 0x0000008e1400720c */ /* 0x000fe20003fc6270 */
[----:B------:R-:W-:Y:S01]  /*7700*/  VIADD R20, R32, 0xffffff30 ;  /* 0xffffff3020147836 */ /* 0x000fe20000000000 */
[----:B--2---:R-:W-:Y:S01]  /*7710*/  FSEL R225, R225, -INF , !P3 ;  /* 0xff800000e1e17808 */ /* 0x004fe20005800000 */
[----:B------:R-:W2:Y:S03]  /*7720*/  MUFU.TANH R219, R219 ;  /* 0x000000db00db7308 */ /* 0x000ea60000002400 */
[----:B------:R-:W-:-:S05]  /*7730*/  ISETP.GE.AND P3, PT, R20, R143, PT ;  /* 0x0000008f1400720c */ /* 0x000fca0003f66270 */
[----:B------:R-:W3:Y:S01]  /*7740*/  MUFU.TANH R217, R40 ;  /* 0x0000002800d97308 */ /* 0x000ee20000002400 */
[----:B-1----:R-:W-:Y:S02]  /*7750*/  FSEL R39, R60, -INF , !P5 ;  /* 0xff8000003c277808 */ /* 0x002fe40006800000 */
[----:B------:R-:W-:Y:S01]  /*7760*/  ISETP.GE.AND P5, PT, R28, R142, PT ;  /* 0x0000008e1c00720c */ /* 0x000fe20003fa6270 */
[----:B------:R-:W-:-:S04]  /*7770*/  VIADD R28, R32, 0xffffff18 ;  /* 0xffffff18201c7836 */ /* 0x000fc80000000000 */
[----:B------:R-:W1:Y:S01]  /*7780*/  MUFU.TANH R223, R51 ;  /* 0x0000003300df7308 */ /* 0x000e620000002400 */
[----:B------:R-:W-:Y:S02]  /*7790*/  ISETP.GE.AND P4, PT, R28, R143, PT ;  /* 0x0000008f1c00720c */ /* 0x000fe40003f86270 */
[----:B--2---:R-:W-:Y:S02]  /*77a0*/  FSEL R219, R219, -INF , !P6 ;  /* 0xff800000dbdb7808 */ /* 0x004fe40007000000 */
[----:B------:R-:W-:-:S03]  /*77b0*/  FSEL R121, R58, -INF , !P4 ;  /* 0xff8000003a797808 */ /* 0x000fc60006000000 */
[----:B------:R-:W-:Y:S01]  /*77c0*/  MUFU.TANH R229, R229 ;  /* 0x000000e500e57308 */ /* 0x000fe20000002400 */
[-C--:B------:R-:W-:Y:S02]  /*77d0*/  ISETP.GE.AND P4, PT, R24, R142.reuse, PT ;  /* 0x0000008e1800720c */ /* 0x080fe40003f86270 */
[----:B---3--:R-:W-:Y:S02]  /*77e0*/  FSEL R217, R217, -INF , !P3 ;  /* 0xff800000d9d97808 */ /* 0x008fe40005800000 */
[C---:B------:R-:W-:Y:S02]  /*77f0*/  ISETP.GE.AND P6, PT, R16.reuse, R143, PT ;  /* 0x0000008f1000720c */ /* 0x040fe40003fc6270 */
[----:B------:R-:W-:Y:S01]  /*7800*/  ISETP.GE.AND P3, PT, R16, R142, PT ;  /* 0x0000008e1000720c */ /* 0x000fe20003f66270 */
[----:B------:R-:W2:Y:S01]  /*7810*/  MUFU.TANH R56, R56 ;  /* 0x0000003800387308 */ /* 0x000ea20000002400 */
[----:B------:R-:W-:Y:S01]  /*7820*/  VIADD R16, R32, 0xffffff40 ;  /* 0xffffff4020107836 */ /* 0x000fe20000000000 */
[----:B-1----:R-:W-:-:S02]  /*7830*/  FSEL R223, R223, -INF , !P4 ;  /* 0xff800000dfdf7808 */ /* 0x002fc40006000000 */
[----:B------:R-:W-:Y:S02]  /*7840*/  FSEL R207, R207, -INF , !P3 ;  /* 0xff800000cfcf7808 */ /* 0x000fe40005800000 */
[----:B------:R-:W-:Y:S02]  /*7850*/  ISETP.GE.AND P3, PT, R12, R143, PT ;  /* 0x0000008f0c00720c */ /* 0x000fe40003f66270 */
[----:B------:R1:W-:Y:S01]  /*7860*/  MUFU.TANH R203, R41 ;  /* 0x0000002900cb7308 */ /* 0x0003e20000002400 */
[----:B------:R-:W-:-:S07]  /*7870*/  FSEL R213, R213, -INF , !P6 ;  /* 0xff800000d5d57808 */ /* 0x000fce0007000000 */
[----:B------:R-:W3:Y:S01]  /*7880*/  MUFU.TANH R205, R42 ;  /* 0x0000002a00cd7308 */ /* 0x000ee20000002400 */
[----:B--2---:R-:W-:-:S07]  /*7890*/  FSEL R65, R56, -INF , !P1 ;  /* 0xff80000038417808 */ /* 0x004fce0004800000 */
[----:B------:R-:W2:Y:S01]  /*78a0*/  MUFU.TANH R221, R221 ;  /* 0x000000dd00dd7308 */ /* 0x000ea20000002400 */
[----:B-1----:R-:W-:Y:S02]  /*78b0*/  FSEL R41, R61, -INF , !P2 ;  /* 0xff8000003d297808 */ /* 0x002fe40005000000 */
[----:B------:R-:W-:Y:S02]  /*78c0*/  FSEL R61, R59, -INF , !P5 ;  /* 0xff8000003b3d7808 */ /* 0x000fe40006800000 */
[----:B------:R-:W-:Y:S01]  /*78d0*/  ISETP.GE.AND P5, PT, R24, R143, PT ;  /* 0x0000008f1800720c */ /* 0x000fe20003fa6270 */
[----:B------:R-:W-:Y:S01]  /*78e0*/  VIADD R24, R32, 0xffffff28 ;  /* 0xffffff2820187836 */ /* 0x000fe20000000000 */
[----:B------:R-:W-:Y:S01]  /*78f0*/  ISETP.GE.AND P2, PT, R28, R142, PT ;  /* 0x0000008e1c00720c */ /* 0x000fe20003f46270 */
[----:B------:R-:W1:Y:S01]  /*7900*/  MUFU.TANH R201, R201 ;  /* 0x000000c900c97308 */ /* 0x000e620000002400 */
[----:B------:R-:W-:Y:S02]  /*7910*/  FSEL R231, R231, -INF , !P5 ;  /* 0xff800000e7e77808 */ /* 0x000fe40006800000 */
[----:B------:R-:W-:-:S02]  /*7920*/  FSEL R237, R237, -INF , !P2 ;  /* 0xff800000eded7808 */ /* 0x000fc40005000000 */
[-C--:B------:R-:W-:Y:S01]  /*7930*/  ISETP.GE.AND P5, PT, R20, R142.reuse, PT ;  /* 0x0000008e1400720c */ /* 0x080fe20003fa6270 */
[----:B------:R-:W-:Y:S01]  /*7940*/  VIADD R20, R32, 0xffffff31 ;  /* 0xffffff3120147836 */ /* 0x000fe20000000000 */
[CC--:B------:R-:W-:Y:S01]  /*7950*/  ISETP.GE.AND P2, PT, R24.reuse, R143.reuse, PT ;  /* 0x0000008f1800720c */ /* 0x0c0fe20003f46270 */
[----:B------:R-:W4:Y:S01]  /*7960*/  MUFU.TANH R209, R43 ;  /* 0x0000002b00d17308 */ /* 0x000f220000002400 */
[-C--:B------:R-:W-:Y:S02]  /*7970*/  ISETP.GE.AND P1, PT, R24, R142.reuse, PT ;  /* 0x0000008e1800720c */ /* 0x080fe40003f26270 */
[----:B------:R-:W-:Y:S02]  /*7980*/  FSEL R229, R229, -INF , !P2 ;  /* 0xff800000e5e57808 */ /* 0x000fe40005000000 */
[C---:B------:R-:W-:Y:S02]  /*7990*/  ISETP.GE.AND P4, PT, R20.reuse, R143, PT ;  /* 0x0000008f1400720c */ /* 0x040fe40003f86270 */
[----:B------:R-:W-:Y:S01]  /*79a0*/  ISETP.GE.AND P2, PT, R20, R142, PT ;  /* 0x0000008e1400720c */ /* 0x000fe20003f46270 */
[----:B------:R-:W5:Y:S01]  /*79b0*/  MUFU.TANH R215, R36 ;  /* 0x0000002400d77308 */ /* 0x000f620000002400 */
[----:B------:R-:W-:Y:S01]  /*79c0*/  VIADD R20, R32, 0xffffff38 ;  /* 0xffffff3820147836 */ /* 0x000fe20000000000 */
[----:B---3--:R-:W-:-:S02]  /*79d0*/  FSEL R205, R205, -INF , !P5 ;  /* 0xff800000cdcd7808 */ /* 0x008fc40006800000 */
[----:B------:R-:W-:Y:S02]  /*79e0*/  FSEL R203, R203, -INF , !P4 ;  /* 0xff800000cbcb7808 */ /* 0x000fe40006000000 */
[----:B--2---:R-:W-:Y:S02]  /*79f0*/  FSEL R221, R221, -INF , !P1 ;  /* 0xff800000dddd7808 */ /* 0x004fe40004800000 */
[----:B------:R-:W2:Y:S01]  /*7a00*/  MUFU.TANH R227, R227 ;  /* 0x000000e300e37308 */ /* 0x000ea20000002400 */
[CC--:B------:R-:W-:Y:S02]  /*7a10*/  ISETP.GE.AND P5, PT, R16.reuse, R143.reuse, PT ;  /* 0x0000008f1000720c */ /* 0x0c0fe40003fa6270 */
[----:B------:R-:W-:Y:S01]  /*7a20*/  ISETP.GE.AND P4, PT, R16, R142, PT ;  /* 0x0000008e1000720c */ /* 0x000fe20003f86270 */
[----:B------:R-:W-:Y:S01]  /*7a30*/  VIADD R16, R32, 0xffffff41 ;  /* 0xffffff4120107836 */ /* 0x000fe20000000000 */
[----:B------:R-:W-:Y:S02]  /*7a40*/  ISETP.GE.AND P1, PT, R20, R143, PT ;  /* 0x0000008f1400720c */ /* 0x000fe40003f26270 */
[----:B-1----:R-:W-:Y:S01]  /*7a50*/  FSEL R201, R201, -INF , !P5 ;  /* 0xff800000c9c97808 */ /* 0x002fe20006800000 */
[----:B------:R-:W1:Y:S01]  /*7a60*/  MUFU.TANH R197, R197 ;  /* 0x000000c500c57308 */ /* 0x000e620000002400 */
[----:B----4-:R-:W-:-:S02]  /*7a70*/  FSEL R209, R209, -INF , !P2 ;  /* 0xff800000d1d17808 */ /* 0x010fc40005000000 */
[----:B-----5:R-:W-:Y:S02]  /*7a80*/  FSEL R215, R215, -INF , !P1 ;  /* 0xff800000d7d77808 */ /* 0x020fe40004800000 */
[-C--:B------:R-:W-:Y:S01]  /*7a90*/  ISETP.GE.AND P5, PT, R12, R142.reuse, PT ;  /* 0x0000008e0c00720c */ /* 0x080fe20003fa6270 */
[----:B------:R-:W-:Y:S01]  /*7aa0*/  VIADD R12, R32, 0xffffff50 ;  /* 0xffffff50200c7836 */ /* 0x000fe20000000000 */
[C---:B------:R-:W-:Y:S01]  /*7ab0*/  ISETP.GE.AND P2, PT, R16.reuse, R143, PT ;  /* 0x0000008f1000720c */ /* 0x040fe20003f46270 */
[----:B------:R-:W3:Y:S01]  /*7ac0*/  MUFU.TANH R187, R34 ;  /* 0x0000002200bb7308 */ /* 0x000ee20000002400 */
[-C--:B------:R-:W-:Y:S01]  /*7ad0*/  ISETP.GE.AND P1, PT, R16, R142.reuse, PT ;  /* 0x0000008e1000720c */ /* 0x080fe20003f26270 */
[----:B------:R-:W-:Y:S01]  /*7ae0*/  VIADD R16, R32, 0xffffff48 ;  /* 0xffffff4820107836 */ /* 0x000fe20000000000 */
[----:B--2---:R-:W-:Y:S02]  /*7af0*/  FSEL R227, R227, -INF , !P0 ;  /* 0xff800000e3e37808 */ /* 0x004fe40004000000 */
[----:B------:R-:W-:-:S02]  /*7b00*/  ISETP.GE.AND P0, PT, R20, R142, PT ;  /* 0x0000008e1400720c */ /* 0x000fc40003f06270 */
[-C--:B------:R-:W-:Y:S01]  /*7b10*/  ISETP.GE.AND P6, PT, R16, R142.reuse, PT ;  /* 0x0000008e1000720c */ /* 0x080fe20003fc6270 */
        /* <DEDUP_REMOVED lines=25> */
[----:B---3--:R-:W-:-:S07]  /*7cb0*/  FSEL R151, R151, -INF , !P0 ;  /* 0xff80000097977808 */ /* 0x008fce0004000000 */
[----:B------:R-:W3:Y:S01]  /*7cc0*/  MUFU.TANH R153, R26 ;  /* 0x0000001a00997308 */ /* 0x000ee20000002400 */
[----:B--2---:R-:W-:-:S07]  /*7cd0*/  FSEL R175, R175, -INF , !P6 ;  /* 0xff800000afaf7808 */ /* 0x004fce0007000000 */
[----:B------:R-:W2:Y:S01]  /*7ce0*/  MUFU.TANH R147, R23 ;  /* 0x0000001700937308 */ /* 0x000ea20000002400 */
[----:B-1----:R-:W-:Y:S02]  /*7cf0*/  FSEL R185, R185, -INF , !P4 ;  /* 0xff800000b9b97808 */ /* 0x002fe40006000000 */
[----:B------:R-:W-:-:S05]  /*7d00*/  ISETP.GE.AND P4, PT, R12, R142, PT ;  /* 0x0000008e0c00720c */ /* 0x000fca0003f86270 */
[----:B------:R-:W1:Y:S01]  /*7d10*/  MUFU.TANH R163, R163 ;  /* 0x000000a300a37308 */ /* 0x000e620000002400 */
[----:B---3--:R-:W-:Y:S02]  /*7d20*/  FSEL R153, R153, -INF , !P2 ;  /* 0xff80000099997808 */ /* 0x008fe40005000000 */
[----:B------:R-:W-:-:S05]  /*7d30*/  ISETP.GE.AND P2, PT, R9, R143, PT ;  /* 0x0000008f0900720c */ /* 0x000fca0003f46270 */
[----:B------:R-:W3:Y:S01]  /*7d40*/  MUFU.TANH R181, R181 ;  /* 0x000000b500b57308 */ /* 0x000ee20000002400 */
[----:B--2---:R-:W-:-:S07]  /*7d50*/  FSEL R147, R147, -INF , !P4 ;  /* 0xff80000093937808 */ /* 0x004fce0006000000 */
[----:B------:R-:W2:Y:S01]  /*7d60*/  MUFU.TANH R148, R17 ;  /* 0x0000001100947308 */ /* 0x000ea20000002400 */
[----:B-1----:R-:W-:-:S07]  /*7d70*/  FSEL R163, R163, -INF , !P2 ;  /* 0xff800000a3a37808 */ /* 0x002fce0005000000 */
[----:B------:R1:W-:Y:S01]  /*7d80*/  MUFU.TANH R179, R8 ;  /* 0x0000000800b37308 */ /* 0x0003e20000002400 */
[----:B---3--:R-:W-:Y:S02]  /*7d90*/  FSEL R181, R181, -INF , !P1 ;  /* 0xff800000b5b57808 */ /* 0x008fe40004800000 */
[----:B------:R-:W-:Y:S01]  /*7da0*/  ISETP.GE.AND P1, PT, R9, R142, PT ;  /* 0x0000008e0900720c */ /* 0x000fe20003f26270 */
[----:B------:R-:W-:-:S04]  /*7db0*/  VIADD R9, R32, 0xffffff68 ;  /* 0xffffff6820097836 */ /* 0x000fc80000000000 */
[----:B------:R-:W3:Y:S08]  /*7dc0*/  MUFU.TANH R149, R22 ;  /* 0x0000001600957308 */ /* 0x000ef00000002400 */
[----:B------:R-:W-:Y:S01]  /*7dd0*/  MUFU.TANH R125, R10 ;  /* 0x0000000a007d7308 */ /* 0x000fe20000002400 */
[----:B-1----:R-:W-:-:S05]  /*7de0*/  VIADD R8, R32, 0xffffff61 ;  /* 0xffffff6120087836 */ /* 0x002fca0000000000 */
[CC--:B------:R-:W-:Y:S02]  /*7df0*/  ISETP.GE.AND P0, PT, R8.reuse, R143.reuse, PT ;  /* 0x0000008f0800720c */ /* 0x0c0fe40003f06270 */
[----:B------:R-:W1:Y:S01]  /*7e00*/  MUFU.TANH R199, R199 ;  /* 0x000000c700c77308 */ /* 0x000e620000002400 */
[-C--:B------:R-:W-:Y:S01]  /*7e10*/  ISETP.GE.AND P6, PT, R8, R142.reuse, PT ;  /* 0x0000008e0800720c */ /* 0x080fe20003fc6270 */
[----:B------:R-:W-:Y:S01]  /*7e20*/  VIADD R8, R32, 0xffffff69 ;  /* 0xffffff6920087836 */ /* 0x000fe20000000000 */
[----:B--2---:R-:W-:Y:S02]  /*7e30*/  FSEL R148, R148, -INF , !P0 ;  /* 0xff80000094947808 */ /* 0x004fe40004000000 */
[----:B---3--:R-:W-:Y:S02]  /*7e40*/  FSEL R149, R149, -INF , !P3 ;  /* 0xff80000095957808 */ /* 0x008fe40005800000 */
[CC--:B------:R-:W-:Y:S01]  /*7e50*/  ISETP.GE.AND P4, PT, R8.reuse, R143.reuse, PT ;  /* 0x0000008f0800720c */ /* 0x0c0fe20003f86270 */
[----:B------:R-:W2:Y:S01]  /*7e60*/  MUFU.TANH R133, R19 ;  /* 0x0000001300857308 */ /* 0x000ea20000002400 */
[----:B------:R-:W-:Y:S01]  /*7e70*/  ISETP.GE.AND P2, PT, R8, R142, PT ;  /* 0x0000008e0800720c */ /* 0x000fe20003f46270 */
[----:B------:R-:W-:Y:S01]  /*7e80*/  VIADD R8, R32, 0xffffff70 ;  /* 0xffffff7020087836 */ /* 0x000fe20000000000 */
[----:B------:R-:W-:-:S04]  /*7e90*/  ISETP.GE.AND P3, PT, R9, R143, PT ;  /* 0x0000008f0900720c */ /* 0x000fc80003f66270 */
[----:B------:R-:W-:Y:S01]  /*7ea0*/  ISETP.GE.AND P0, PT, R8, R142, PT ;  /* 0x0000008e0800720c */ /* 0x000fe20003f06270 */
[----:B------:R-:W3:Y:S01]  /*7eb0*/  MUFU.TANH R155, R155 ;  /* 0x0000009b009b7308 */ /* 0x000ee20000002400 */
[----:B-1----:R-:W-:Y:S02]  /*7ec0*/  FSEL R199, R199, -INF , !P5 ;  /* 0xff800000c7c77808 */ /* 0x002fe40006800000 */
[----:B------:R-:W-:Y:S02]  /*7ed0*/  FSEL R125, R125, -INF , !P0 ;  /* 0xff8000007d7d7808 */ /* 0x000fe40004000000 */
[----:B------:R-:W-:-:S03]  /*7ee0*/  ISETP.GT.AND P0, PT, R57, R160, PT ;  /* 0x000000a03900720c */ /* 0x000fc60003f04270 */
[----:B------:R-:W1:Y:S01]  /*7ef0*/  MUFU.TANH R150, R21 ;  /* 0x0000001500967308 */ /* 0x000e620000002400 */
[-C--:B------:R-:W-:Y:S02]  /*7f00*/  ISETP.GE.AND P5, PT, R12, R143.reuse, PT ;  /* 0x0000008f0c00720c */ /* 0x080fe40003fa6270 */
[----:B--2---:R-:W-:Y:S02]  /*7f10*/  FSEL R133, R133, -INF , !P6 ;  /* 0xff80000085857808 */ /* 0x004fe40007000000 */
[----:B------:R-:W-:-:S03]  /*7f20*/  ISETP.GE.AND P6, PT, R5, R143, PT ;  /* 0x0000008f0500720c */ /* 0x000fc60003fc6270 */
[----:B------:R-:W2:Y:S01]  /*7f30*/  MUFU.TANH R135, R18 ;  /* 0x0000001200877308 */ /* 0x000ea20000002400 */
[----:B---3--:R-:W-:Y:S02]  /*7f40*/  FSEL R155, R155, -INF , !P3 ;  /* 0xff8000009b9b7808 */ /* 0x008fe40005800000 */
[-C--:B------:R-:W-:Y:S01]  /*7f50*/  ISETP.GE.AND P3, PT, R5, R142.reuse, PT ;  /* 0x0000008e0500720c */ /* 0x080fe20003f66270 */
[C---:B------:R-:W-:Y:S02]  /*7f60*/  VIADD R5, R32.reuse, 0xffffff78 ;  /* 0xffffff7820057836 */ /* 0x040fe40000000000 */
[----:B------:R-:W-:Y:S02]  /*7f70*/  VIADD R32, R32, 0xffffff79 ;  /* 0xffffff7920207836 */ /* 0x000fe40000000000 */
[----:B------:R-:W3:Y:S01]  /*7f80*/  MUFU.TANH R146, R13 ;  /* 0x0000000d00927308 */ /* 0x000ee20000002400 */
[----:B-1----:R-:W-:Y:S02]  /*7f90*/  FSEL R150, R150, -INF , !P5 ;  /* 0xff80000096967808 */ /* 0x002fe40006800000 */
[----:B------:R-:W-:-:S05]  /*7fa0*/  ISETP.GE.AND P5, PT, R9, R142, PT ;  /* 0x0000008e0900720c */ /* 0x000fca0003fa6270 */
[----:B------:R-:W1:Y:S01]  /*7fb0*/  MUFU.TANH R129, R14 ;  /* 0x0000000e00817308 */ /* 0x000e620000002400 */
[----:B--2---:R-:W-:Y:S02]  /*7fc0*/  FSEL R135, R135, -INF , !P1 ;  /* 0xff80000087877808 */ /* 0x004fe40004800000 */
[----:B------:R-:W-:-:S05]  /*7fd0*/  ISETP.GE.AND P1, PT, R8, R143, PT ;  /* 0x0000008f0800720c */ /* 0x000fca0003f26270 */
[----:B------:R-:W2:Y:S01]  /*7fe0*/  MUFU.TANH R131, R15 ;  /* 0x0000000f00837308 */ /* 0x000ea20000002400 */
[----:B------:R-:W-:Y:S02]  /*7ff0*/  FSEL R179, R179, -INF , !P1 ;  /* 0xff800000b3b37808 */ /* 0x000fe40004800000 */
[----:B---3--:R-:W-:Y:S02]  /*8000*/  FSEL R146, R146, -INF , !P4 ;  /* 0xff80000092927808 */ /* 0x008fe40006000000 */
[CC--:B------:R-:W-:Y:S02]  /*8010*/  ISETP.GE.AND P4, PT, R32.reuse, R143.reuse, PT ;  /* 0x0000008f2000720c */ /* 0x0c0fe40003f86270 */
[----:B------:R-:W-:Y:S01]  /*8020*/  ISETP.GE.AND P1, PT, R32, R142, PT ;  /* 0x0000008e2000720c */ /* 0x000fe20003f26270 */
[----:B------:R-:W3:Y:S01]  /*8030*/  MUFU.TANH R144, R144 ;  /* 0x0000009000907308 */ /* 0x000ee20000002400 */
[----:B-1----:R-:W-:Y:S02]  /*8040*/  FSEL R129, R129, -INF , !P5 ;  /* 0xff80000081817808 */ /* 0x002fe40006800000 */
[----:B------:R-:W-:-:S05]  /*8050*/  ISETP.GE.AND P5, PT, R5, R143, PT ;  /* 0x0000008f0500720c */ /* 0x000fca0003fa6270 */
[----:B------:R-:W1:Y:S01]  /*8060*/  MUFU.TANH R124, R11 ;  /* 0x0000000b007c7308 */ /* 0x000e620000002400 */
[----:B--2---:R-:W-:Y:S01]  /*8070*/  FSEL R131, R131, -INF , !P2 ;  /* 0xff80000083837808 */ /* 0x004fe20005000000 */
[----:B------:R-:W-:Y:S01]  /*8080*/  BAR.SYNC.DEFER_BLOCKING 0x0 ;  /* 0x0000000000007b1d */ /* 0x000fe20000010000 */
[----:B------:R-:W-:-:S05]  /*8090*/  ISETP.GE.AND P2, PT, R5, R142, PT ;  /* 0x0000008e0500720c */ /* 0x000fca0003f46270 */
[----:B------:R-:W2:Y:S01]  /*80a0*/  MUFU.TANH R145, R145 ;  /* 0x0000009100917308 */ /* 0x000ea20000002400 */
[----:B---3--:R-:W-:-:S07]  /*80b0*/  FSEL R144, R144, -INF , !P6 ;  /* 0xff80000090907808 */ /* 0x008fce0007000000 */
        /* <DEDUP_REMOVED lines=74> */
.L_x_2278:
[----:B------:R-:W-:Y:S01]  /*8560*/  UMOV UR4, URZ ;  /* 0x000000ff00047c82 */ /* 0x000fe20008000000 */
[----:B------:R-:W-:Y:S01]  /*8570*/  IMAD.SHL.U32 R4, R140, 0x80, RZ ;  /* 0x000000808c047824 */ /* 0x000fe200078e00ff */
[----:B------:R-:W-:-:S05]  /*8580*/  IADD3 R5, P1, PT, RZ, -UR4, RZ ;  /* 0x80000004ff057c10 */ /* 0x000fca000ff3e0ff */
[----:B------:R-:W-:-:S05]  /*8590*/  IMAD.X R4, RZ, RZ, ~R4, P1 ;  /* 0x000000ffff047224 */ /* 0x000fca00008e0e04 */
[----:B------:R-:W-:-:S04]  /*85a0*/  SHF.R.S64 R5, R5, 0x1f, R4 ;  /* 0x0000001f05057819 */ /* 0x000fc80000001004 */
[----:B------:R-:W-:-:S04]  /*85b0*/  IADD3 R162, P1, PT, R5, R162, RZ ;  /* 0x000000a205a27210 */ /* 0x000fc80007f3e0ff */
[----:B------:R-:W-:-:S09]  /*85c0*/  LEA.HI.X.SX32 R161, R4, R161, 0x1, P1 ;  /* 0x000000a104a17211 */ /* 0x000fd200008f0eff */
.L_x_2279:
        /* <DEDUP_REMOVED lines=26> */
.L_x_2277:
        /* <DEDUP_REMOVED lines=56> */
[----:B------:R-:W-:Y:S01]  /*8af0*/  FFMA.FTZ R0, R25, UR10, -R126 ;  /* 0x0000000a19007c23 */ /* 0x000fe2000801087e */
[----:B------:R-:W-:Y:S01]  /*8b00*/  LDSM.16.MT88.4 R32, [R116+0xb000] ;  /* 0x00b000007420783b */ /* 0x000fe20000004200 */
[--C-:B------:R-:W-:Y:S01]  /*8b10*/  FFMA.FTZ R140, R37, UR10, -R152.reuse ;  /* 0x0000000a258c7c23 */ /* 0x100fe20008010898 */
[----:B------:R-:W-:Y:S01]  /*8b20*/  FFMA.FTZ R128, R39, UR10, -R152 ;  /* 0x0000000a27807c23 */ /* 0x000fe20008010898 */
[--C-:B------:R-:W-:Y:S01]  /*8b30*/  FFMA.FTZ R183, R29, UR10, -R126.reuse ;  /* 0x0000000a1db77c23 */ /* 0x100fe2000801087e */
[----:B------:R-:W1:Y:S01]  /*8b40*/  LDSM.16.MT88.4 R24, [R119+0xb000] ;  /* 0x00b000007718783b */ /* 0x000e620000004200 */
[----:B------:R-:W-:Y:S01]  /*8b50*/  FMUL.FTZ R176, R7, UR10 ;  /* 0x0000000a07b07c20 */ /* 0x000fe20008410000 */
[----:B------:R-:W-:Y:S01]  /*8b60*/  FMUL.FTZ R154, R5, UR10 ;  /* 0x0000000a059a7c20 */ /* 0x000fe20008410000 */
[----:B------:R-:W-:Y:S01]  /*8b70*/  FFMA.FTZ R127, R31, UR10, -R126 ;  /* 0x0000000a1f7f7c23 */ /* 0x000fe2000801087e */
[----:B------:R-:W2:Y:S01]  /*8b80*/  LDSM.16.MT88.4 R40, [R119+0xd000] ;  /* 0x00d000007728783b */ /* 0x000ea20000004200 */
[----:B------:R-:W-:Y:S01]  /*8b90*/  MUFU.EX2 R174, R174 ;  /* 0x000000ae00ae7308 */ /* 0x000fe20000000800 */
[----:B------:R-:W-:Y:S01]  /*8ba0*/  FFMA.FTZ R2, R121, UR10, -R152 ;  /* 0x0000000a79027c23 */ /* 0x000fe20008010898 */
[--C-:B------:R-:W-:Y:S01]  /*8bb0*/  FFMA.FTZ R121, R63, UR10, -R126.reuse ;  /* 0x0000000a3f797c23 */ /* 0x100fe2000801087e */
[----:B------:R-:W-:Y:S01]  /*8bc0*/  FFMA.FTZ R120, R61, UR10, -R126 ;  /* 0x0000000a3d787c23 */ /* 0x000fe2000801087e */
[----:B------:R-:W3:Y:S01]  /*8bd0*/  MUFU.EX2 R140, R140 ;  /* 0x0000008c008c7308 */ /* 0x000ee20000000800 */
[----:B------:R-:W4:Y:S01]  /*8be0*/  LDSM.16.MT88.4 R60, [R116+0x9400] ;  /* 0x00940000743c783b */ /* 0x000f220000004200 */
[--C-:B------:R-:W-:Y:S01]  /*8bf0*/  FFMA.FTZ R64, R65, UR10, -R152.reuse ;  /* 0x0000000a41407c23 */ /* 0x100fe20008010898 */
[----:B------:R-:W-:Y:S01]  /*8c00*/  FFMA.FTZ R66, R67, UR10, -R152 ;  /* 0x0000000a43427c23 */ /* 0x000fe20008010898 */
[----:B------:R-:W-:Y:S01]  /*8c10*/  MUFU.EX2 R128, R128 ;  /* 0x0000008000807308 */ /* 0x000fe20000000800 */
[----:B------:R-:W-:Y:S01]  /*8c20*/  FFMA.FTZ R117, R237, UR10, -R126 ;  /* 0x0000000aed757c23 */ /* 0x000fe2000801087e */
[--C-:B------:R-:W-:Y:S01]  /*8c30*/  FFMA.FTZ R239, R239, UR10, -R152.reuse ;  /* 0x0000000aefef7c23 */ /* 0x100fe20008010898 */
[--C-:B------:R-:W-:Y:S01]  /*8c40*/  FFMA.FTZ R137, R233, UR10, -R152.reuse ;  /* 0x0000000ae9897c23 */ /* 0x100fe20008010898 */
[----:B------:R-:W5:Y:S01]  /*8c50*/  MUFU.EX2 R59, R59 ;  /* 0x0000003b003b7308 */ /* 0x000f620000000800 */
        /* <DEDUP_REMOVED lines=11> */
[----:B------:R-:W1:Y:S01]  /*8d10*/  MUFU.EX2 R176, R176 ;  /* 0x000000b000b07308 */ /* 0x000e620000000800 */
        /* <DEDUP_REMOVED lines=12> */
[----:B------:R-:W-:Y:S01]  /*8de0*/  FFMA.FTZ R188, R197, UR10, -R152 ;  /* 0x0000000ac5bc7c23 */ /* 0x000fe20008010898 */
[-C--:B-1----:R-:W-:Y:S01]  /*8df0*/  FMUL.FTZ R12, R104, R176.reuse ;  /* 0x000000b0680c7220 */ /* 0x082fe20000410000 */
[-C--:B------:R-:W-:Y:S01]  /*8e00*/  FMUL.FTZ R13, R105, R176.reuse ;  /* 0x000000b0690d7220 */ /* 0x080fe20000410000 */
[----:B------:R1:W-:Y:S01]  /*8e10*/  MUFU.EX2 R65, R2 ;  /* 0x0000000200417308 */ /* 0x0003e20000000800 */
[----:B------:R-:W-:Y:S01]  /*8e20*/  FMUL.FTZ R100, R100, R176 ;  /* 0x000000b064647220 */ /* 0x000fe20000410000 */
[-C--:B-----5:R-:W-:Y:S01]  /*8e30*/  FMUL.FTZ R14, R106, R154.reuse ;  /* 0x0000009a6a0e7220 */ /* 0x0a0fe20000410000 */
[----:B------:R-:W-:Y:S01]  /*8e40*/  FMUL.FTZ R15, R107, R154 ;  /* 0x0000009a6b0f7220 */ /* 0x000fe20000410000 */
[----:B------:R-:W-:Y:S01]  /*8e50*/  FMUL.FTZ R101, R101, R176 ;  /* 0x000000b065657220 */ /* 0x000fe20000410000 */
[-C--:B------:R-:W-:Y:S01]  /*8e60*/  FMUL.FTZ R102, R102, R154.reuse ;  /* 0x0000009a66667220 */ /* 0x080fe20000410000 */
[----:B------:R-:W-:Y:S01]  /*8e70*/  FMUL.FTZ R103, R103, R154 ;  /* 0x0000009a67677220 */ /* 0x000fe20000410000 */
[----:B------:R-:W-:Y:S01]  /*8e80*/  MUFU.EX2 R67, R239 ;  /* 0x000000ef00437308 */ /* 0x000fe20000000800 */
[-C--:B------:R-:W-:Y:S01]  /*8e90*/  FMUL.FTZ R4, R112, R176.reuse ;  /* 0x000000b070047220 */ /* 0x080fe20000410000 */
[----:B------:R-:W-:Y:S01]  /*8ea0*/  FMUL.FTZ R5, R113, R176 ;  /* 0x000000b071057220 */ /* 0x000fe20000410000 */
[----:B---3--:R-:W-:Y:S01]  /*8eb0*/  F2FP.BF16.F32.PACK_AB R51, R0, R127 ;  /* 0x0000007f0033723e */ /* 0x008fe200000010ff */
[----:B------:R-:W3:Y:S01]  /*8ec0*/  MUFU.EX2 R66, R66 ;  /* 0x0000004200427308 */ /* 0x000ee20000000800 */
[-C--:B------:R-:W-:Y:S01]  /*8ed0*/  FMUL.FTZ R6, R114, R154.reuse ;  /* 0x0000009a72067220 */ /* 0x080fe20000410000 */
[----:B------:R-:W-:Y:S01]  /*8ee0*/  FMUL.FTZ R7, R115, R154 ;  /* 0x0000009a73077220 */ /* 0x000fe20000410000 */
[----:B-1----:R-:W-:Y:S01]  /*8ef0*/  FFMA.FTZ R2, R235, UR10, -R126 ;  /* 0x0000000aeb027c23 */ /* 0x002fe2000801087e */
[----:B------:R-:W-:Y:S01]  /*8f00*/  MUFU.EX2 R64, R64 ;  /* 0x0000004000407308 */ /* 0x000fe20000000800 */
[-C--:B------:R-:W-:Y:S01]  /*8f10*/  FMUL.FTZ R20, R96, R176.reuse ;  /* 0x000000b060147220 */ /* 0x080fe20000410000 */
[C---:B------:R-:W-:Y:S01]  /*8f20*/  HMMA.16816.F32.BF16 R12, R48.reuse, R16, R12 ;  /* 0x00000010300c723c */ /* 0x040fe2000004180c */
[----:B------:R-:W-:Y:S01]  /*8f30*/  FMUL.FTZ R21, R97, R176 ;  /* 0x000000b061157220 */ /* 0x000fe20000410000 */
[----:B------:R-:W-:Y:S01]  /*8f40*/  MUFU.EX2 R121, R121 ;  /* 0x0000007900797308 */ /* 0x000fe20000000800 */
[-C--:B------:R-:W-:Y:S01]  /*8f50*/  FMUL.FTZ R22, R98, R154.reuse ;  /* 0x0000009a62167220 */ /* 0x080fe20000410000 */
[----:B------:R-:W-:Y:S01]  /*8f60*/  FMUL.FTZ R23, R99, R154 ;  /* 0x0000009a63177220 */ /* 0x000fe20000410000 */
[-C--:B------:R-:W-:Y:S01]  /*8f70*/  FMUL.FTZ R28, R88, R176.reuse ;  /* 0x000000b0581c7220 */ /* 0x080fe20000410000 */
[----:B------:R-:W1:Y:S01]  /*8f80*/  MUFU.EX2 R120, R120 ;  /* 0x0000007800787308 */ /* 0x000e620000000800 */
[----:B------:R-:W-:Y:S01]  /*8f90*/  FMUL.FTZ R29, R89, R176 ;  /* 0x000000b0591d7220 */ /* 0x000fe20000410000 */
[C---:B------:R-:W-:Y:S01]  /*8fa0*/  HMMA.16816.F32.BF16 R16, R48.reuse, R18, R100 ;  /* 0x000000123010723c */ /* 0x040fe20000041864 */
[-C--:B------:R-:W-:Y:S01]  /*8fb0*/  FMUL.FTZ R30, R90, R154.reuse ;  /* 0x0000009a5a1e7220 */ /* 0x080fe20000410000 */
[----:B------:R-:W-:Y:S01]  /*8fc0*/  MUFU.EX2 R117, R117 ;  /* 0x0000007500757308 */ /* 0x000fe20000000800 */
[----:B------:R-:W-:Y:S01]  /*8fd0*/  FMUL.FTZ R31, R91, R154 ;  /* 0x0000009a5b1f7220 */ /* 0x000fe20000410000 */
        /* <DEDUP_REMOVED lines=30> */
[----:B------:R-:W4:Y:S01]  /*91c0*/  LDSM.16.MT88.4 R72, [R119+0x9400] ;  /* 0x009400007748783b */ /* 0x000f220000004200 */
[----:B------:R-:W-:Y:S01]  /*91d0*/  MUFU.EX2 R137, R137 ;  /* 0x0000008900897308 */ /* 0x000fe20000000800 */
[----:B------:R-:W-:Y:S01]  /*91e0*/  FFMA.FTZ R190, R195, UR10, -R152 ;  /* 0x0000000ac3be7c23 */ /* 0x000fe20008010898 */
[--C-:B------:R-:W-:Y:S01]  /*91f0*/  FFMA.FTZ R194, R187, UR10, -R126.reuse ;  /* 0x0000000abbc27c23 */ /* 0x100fe2000801087e */
[--C-:B------:R-:W-:Y:S01]  /*9200*/  FFMA.FTZ R191, R191, UR10, -R126.reuse ;  /* 0x0000000abfbf7c23 */ /* 0x100fe2000801087e */
[----:B------:R-:W4:Y:S01]  /*9210*/  MUFU.EX2 R134, R134 ;  /* 0x0000008600867308 */ /* 0x000f220000000800 */
[----:B------:R-:W-:Y:S01]  /*9220*/  FFMA.FTZ R189, R199, UR10, -R126 ;  /* 0x0000000ac7bd7c23 */ /* 0x000fe2000801087e */
[C---:B------:R-:W-:Y:S01]  /*9230*/  HMMA.16816.F32.BF16 R20, R48.reuse, R24, R20 ;  /* 0x000000183014723c */ /* 0x040fe20000041814 */
[--C-:B------:R-:W-:Y:S01]  /*9240*/  FFMA.FTZ R201, R201, UR10, -R152.reuse ;  /* 0x0000000ac9c97c23 */ /* 0x100fe20008010898 */
[----:B------:R-:W-:Y:S01]  /*9250*/  MUFU.EX2 R132, R132 ;  /* 0x0000008400847308 */ /* 0x000fe20000000800 */
[----:B------:R-:W-:Y:S01]  /*9260*/  FFMA.FTZ R193, R193, UR10, -R152 ;  /* 0x0000000ac1c17c23 */ /* 0x000fe20008010898 */
[----:B------:R-:W-:Y:S01]  /*9270*/  FFMA.FTZ R81, R177, R176, R174 ;  /* 0x000000b0b1517223 */ /* 0x000fe200000100ae */
[--C-:B------:R-:W-:Y:S01]  /*9280*/  FFMA.FTZ R177, R185, UR10, -R152.reuse ;  /* 0x0000000ab9b17c23 */ /* 0x100fe20008010898 */
[----:B------:R-:W-:Y:S01]  /*9290*/  MUFU.EX2 R139, R139 ;  /* 0x0000008b008b7308 */ /* 0x000fe20000000800 */
[--C-:B------:R-:W-:Y:S01]  /*92a0*/  FFMA.FTZ R174, R181, UR10, -R152.reuse ;  /* 0x0000000ab5ae7c23 */ /* 0x100fe20008010898 */
[C---:B------:R-:W-:Y:S01]  /*92b0*/  HMMA.16816.F32.BF16 R28, R48.reuse, R32, R28 ;  /* 0x00000020301c723c */ /* 0x040fe2000004181c */
[--C-:B------:R-:W-:Y:S01]  /*92c0*/  FFMA.FTZ R175, R175, UR10, -R152.reuse ;  /* 0x0000000aafaf7c23 */ /* 0x100fe20008010898 */
[----:B------:R-:W-:Y:S01]  /*92d0*/  MUFU.EX2 R143, R143 ;  /* 0x0000008f008f7308 */ /* 0x000fe20000000800 */
[----:B------:R-:W-:Y:S01]  /*92e0*/  FFMA.FTZ R150, R150, UR10, -R152 ;  /* 0x0000000a96967c23 */ /* 0x000fe20008010898 */
[--C-:B------:R-:W-:Y:S01]  /*92f0*/  FFMA.FTZ R196, R153, UR10, -R126.reuse ;  /* 0x0000000a99c47c23 */ /* 0x100fe2000801087e */
[--C-:B------:R-:W-:Y:S01]  /*9300*/  FFMA.FTZ R176, R149, UR10, -R126.reuse ;  /* 0x0000000a95b07c23 */ /* 0x100fe2000801087e */
[----:B------:R-:W4:Y:S01]  /*9310*/  MUFU.EX2 R138, R138 ;  /* 0x0000008a008a7308 */ /* 0x000f220000000800 */
[--C-:B------:R-:W-:Y:S01]  /*9320*/  FFMA.FTZ R147, R147, UR10, -R126.reuse ;  /* 0x0000000a93937c23 */ /* 0x100fe2000801087e */
[C---:B--2---:R-:W-:Y:S01]  /*9330*/  HMMA.16816.F32.BF16 R36, R48.reuse, R40, R36 ;  /* 0x000000283024723c */ /* 0x044fe20000041824 */
[----:B------:R-:W-:Y:S01]  /*9340*/  FFMA.FTZ R151, R151, UR10, -R126 ;  /* 0x0000000a97977c23 */ /* 0x000fe2000801087e */
[----:B------:R-:W-:Y:S01]  /*9350*/  MUFU.EX2 R141, R141 ;  /* 0x0000008d008d7308 */ /* 0x000fe20000000800 */
[--C-:B------:R-:W-:Y:S01]  /*9360*/  FFMA.FTZ R163, R163, UR10, -R152.reuse ;  /* 0x0000000aa3a37c23 */ /* 0x100fe20008010898 */
[--C-:B------:R-:W-:Y:S01]  /*9370*/  FFMA.FTZ R148, R148, UR10, -R152.reuse ;  /* 0x0000000a94947c23 */ /* 0x100fe20008010898 */
[--C-:B------:R-:W-:Y:S01]  /*9380*/  FFMA.FTZ R155, R155, UR10, -R152.reuse ;  /* 0x0000000a9b9b7c23 */ /* 0x100fe20008010898 */
[----:B------:R-:W2:Y:S01]  /*9390*/  MUFU.EX2 R136, R136 ;  /* 0x0000008800887308 */ /* 0x000ea20000000800 */
[----:B------:R-:W-:Y:S01]  /*93a0*/  FFMA.FTZ R146, R146, UR10, -R152 ;  /* 0x0000000a92927c23 */ /* 0x000fe20008010898 */
[C---:B------:R-:W-:Y:S01]  /*93b0*/  HMMA.16816.F32.BF16 R8, R48.reuse, R10, R108 ;  /* 0x0000000a3008723c */ /* 0x040fe2000004186c */
[----:B------:R-:W-:Y:S01]  /*93c0*/  LDSM.16.MT88.4 R108, [R119+0xa800] ;  /* 0x00a80000776c783b */ /* 0x000fe20000004200 */
[----:B------:R-:W-:Y:S01]  /*93d0*/  MUFU.EX2 R203, R217 ;  /* 0x000000d900cb7308 */ /* 0x000fe20000000800 */
[----:B------:R-:W-:Y:S01]  /*93e0*/  FFMA.FTZ R133, R133, UR10, -R126 ;  /* 0x0000000a85857c23 */ /* 0x000fe2000801087e */
[----:B------:R-:W-:Y:S01]  /*93f0*/  FFMA.FTZ R183, R178, R154, R183 ;  /* 0x0000009ab2b77223 */ /* 0x000fe200000100b7 */
[----:B------:R-:W-:Y:S01]  /*9400*/  LDSM.16.MT88.4 R100, [R116+0xa800] ;  /* 0x00a800007464783b */ /* 0x000fe20000004200 */
[----:B------:R-:W2:Y:S01]  /*9410*/  MUFU.EX2 R182, R182 ;  /* 0x000000b600b67308 */ /* 0x000ea20000000800 */
        /* <DEDUP_REMOVED lines=12> */
[----:B------:R-:W-:Y:S01]  /*94e0*/  LDSM.16.MT88.4 R84, [R116+0xc800] ;  /* 0x00c800007454783b */ /* 0x000fe20000004200 */
[--C-:B------:R-:W-:Y:S01]  /*94f0*/  FFMA.FTZ R179, R179, UR10, -R152.reuse ;  /* 0x0000000ab3b37c23 */ /* 0x100fe20008010898 */
[--C-:B------:R-:W-:Y:S01]  /*9500*/  FFMA.FTZ R144, R144, UR10, -R152.reuse ;  /* 0x0000000a90907c23 */ /* 0x100fe20008010898 */
[----:B------:R-:W-:Y:S01]  /*9510*/  MUFU.EX2 R184, R184 ;  /* 0x000000b800b87308 */ /* 0x000fe20000000800 */
[--C-:B------:R-:W-:Y:S01]  /*9520*/  FFMA.FTZ R145, R145, UR10, -R152.reuse ;  /* 0x0000000a91917c23 */ /* 0x100fe20008010898 */
[C---:B------:R-:W-:Y:S01]  /*9530*/  HMMA.16816.F32.BF16 R40, R48.reuse, R42, R76 ;  /* 0x0000002a3028723c */ /* 0x040fe2000004184c */
[----:B------:R-:W-:Y:S01]  /*9540*/  LDSM.16.MT88.4 R76, [R116+0xb400] ;  /* 0x00b40000744c783b */ /* 0x000fe20000004200 */
[----:B------:R-:W-:Y:S01]  /*9550*/  MUFU.EX2 R197, R201 ;  /* 0x000000c900c57308 */ /* 0x000fe20000000800 */
[----:B------:R-:W-:Y:S01]  /*9560*/  FFMA.FTZ R142, R142, UR10, -R152 ;  /* 0x0000000a8e8e7c23 */ /* 0x000fe20008010898 */
[--C-:B------:R-:W-:Y:S01]  /*9570*/  FFMA.FTZ R125, R125, UR10, -R126.reuse ;  /* 0x0000000a7d7d7c23 */ /* 0x100fe2000801087e */
[--C-:B------:R-:W-:Y:S01]  /*9580*/  FFMA.FTZ R124, R124, UR10, -R126.reuse ;  /* 0x0000000a7c7c7c23 */ /* 0x100fe2000801087e */
[----:B------:R-:W-:Y:S01]  /*9590*/  MUFU.EX2 R188, R188 ;  /* 0x000000bc00bc7308 */ /* 0x000fe20000000800 */
[----:B------:R-:W-:Y:S01]  /*95a0*/  FFMA.FTZ R123, R123, UR10, -R126 ;  /* 0x0000000a7b7b7c23 */ /* 0x000fe2000801087e */
[C---:B------:R-:W-:Y:S01]  /*95b0*/  HMMA.16816.F32.BF16 R44, R48.reuse, R52, R44 ;  /* 0x00000034302c723c */ /* 0x040fe2000004182c */
[----:B---3--:R-:W-:Y:S01]  /*95c0*/  F2FP.BF16.F32.PACK_AB R52, R66, R67 ;  /* 0x000000434234723e */ /* 0x008fe200000010ff */
[----:B------:R-:W-:Y:S01]  /*95d0*/  MUFU.EX2 R190, R190 ;  /* 0x000000be00be7308 */ /* 0x000fe20000000800 */
[----:B-1----:R-:W-:Y:S01]  /*95e0*/  F2FP.BF16.F32.PACK_AB R53, R120, R121 ;  /* 0x000000797835723e */ /* 0x002fe200000010ff */
[----:B------:R-:W-:Y:S01]  /*95f0*/  FADD.FTZ R67, R67, R128 ;  /* 0x0000008043437221 */ /* 0x000fe20000010000 */
[----:B------:R-:W-:Y:S01]  /*9600*/  FADD.FTZ R121, R121, R0 ;  /* 0x0000000079797221 */ /* 0x000fe20000010000 */
[----:B------:R-:W-:Y:S01]  /*9610*/  MUFU.EX2 R187, R193 ;  /* 0x000000c100bb7308 */ /* 0x000fe20000000800 */
[----:B------:R-:W-:Y:S01]  /*9620*/  FFMA.FTZ R122, R122, UR10, -R126 ;  /* 0x0000000a7a7a7c23 */ /* 0x000fe2000801087e */
[----:B------:R-:W-:Y:S01]  /*9630*/  HMMA.16816.F32.BF16 R48, R48, R54, R68 ;  /* 0x000000363030723c */ /* 0x000fe20000041844 */
[----:B------:R-:W-:Y:S01]  /*9640*/  F2FP.BF16.F32.PACK_AB R54, R64, R65 ;  /* 0x000000414036723e */ /* 0x000fe200000010ff */
[----:B------:R-:W1:Y:S01]  /*9650*/  LDSM.16.MT88.4 R68, [R119+0xb400] ;  /* 0x00b400007744783b */ /* 0x000e620000004200 */
[----:B-----5:R-:W-:Y:S01]  /*9660*/  F2FP.BF16.F32.PACK_AB R55, R2, R117 ;  /* 0x000000750237723e */ /* 0x020fe200000010ff */
[----:B------:R-:W-:Y:S01]  /*9670*/  MUFU.EX2 R194, R194 ;  /* 0x000000c200c27308 */ /* 0x000fe20000000800 */
[----:B------:R-:W-:Y:S01]  /*9680*/  FADD.FTZ R66, R66, R67 ;  /* 0x0000004342427221 */ /* 0x000fe20000010000 */
[----:B------:R-:W-:Y:S01]  /*9690*/  FADD.FTZ R120, R120, R121 ;  /* 0x0000007978787221 */ /* 0x000fe20000010000 */
[-C--:B------:R-:W-:Y:S01]  /*96a0*/  MOV R0, R56.reuse ;  /* 0x0000003800007202 */ /* 0x080fe20000000f00 */
[----:B------:R-:W-:Y:S01]  /*96b0*/  MUFU.EX2 R191, R191 ;  /* 0x000000bf00bf7308 */ /* 0x000fe20000000800 */
[----:B------:R-:W-:Y:S01]  /*96c0*/  FADD.FTZ R65, R65, R66 ;  /* 0x0000004241417221 */ /* 0x000fe20000010000 */
[C---:B----4-:R-:W-:Y:S01]  /*96d0*/  HMMA.16816.F32.BF16 R12, R52.reuse, R60, R12 ;  /* 0x0000003c340c723c */ /* 0x050fe2000004180c */
[----:B------:R-:W-:Y:S01]  /*96e0*/  FADD.FTZ R117, R117, R120 ;  /* 0x0000007875757221 */ /* 0x000fe20000010000 */
[----:B------:R-:W-:Y:S01]  /*96f0*/  MUFU.EX2 R192, R192 ;  /* 0x000000c000c07308 */ /* 0x000fe20000000800 */
[----:B------:R-:W-:Y:S01]  /*9700*/  FADD.FTZ R64, R64, R65 ;  /* 0x0000004140407221 */ /* 0x000fe20000010000 */
[----:B------:R-:W-:Y:S01]  /*9710*/  @P0 MOV R0, R56 ;  /* 0x0000003800000202 */ /* 0x000fe20000000f00 */
[----:B------:R-:W-:Y:S01]  /*9720*/  FADD.FTZ R2, R2, R117 ;  /* 0x0000007502027221 */ /* 0x000fe20000010000 */
[----:B------:R-:W-:Y:S01]  /*9730*/  MUFU.EX2 R189, R189 ;  /* 0x000000bd00bd7308 */ /* 0x000fe20000000800 */
[----:B------:R-:W-:Y:S01]  /*9740*/  MOV R121, R57 ;  /* 0x0000003900797202 */ /* 0x000fe20000000f00 */
        /* <DEDUP_REMOVED lines=21> */
[C---:B---3--:R-:W-:Y:S08]  /*98a0*/  HMMA.16816.F32.BF16 R44, R52.reuse, R60, R44 ;  /* 0x0000003c342c723c */ /* 0x048ff0000004182c */
[C---:B------:R-:W-:Y:S01]  /*98b0*/  HMMA.16816.F32.BF16 R48, R52.reuse, R62, R48 ;  /* 0x0000003e3430723c */ /* 0x040fe20000041830 */
[----:B------:R-:W3:Y:S07]  /*98c0*/  LDSM.16.MT88.4 R60, [R116+0x9800] ;  /* 0x00980000743c783b */ /* 0x000eee0000004200 */
[C---:B------:R-:W-:Y:S01]  /*98d0*/  HMMA.16816.F32.BF16 R32, R52.reuse, R78, R32 ;  /* 0x0000004e3420723c */ /* 0x040fe20000041820 */
[----:B------:R-:W5:Y:S07]  /*98e0*/  LDSM.16.MT88.4 R76, [R116+0xb800] ;  /* 0x00b80000744c783b */ /* 0x000f6e0000004200 */
[C---:B----4-:R-:W-:Y:S08]  /*98f0*/  HMMA.16816.F32.BF16 R36, R52.reuse, R72, R36 ;  /* 0x000000483424723c */ /* 0x050ff00000041824 */
        /* <DEDUP_REMOVED lines=8> */
[----:B--2---:R-:W-:Y:S01]  /*9980*/  F2FP.BF16.F32.PACK_AB R55, R136, R141 ;  /* 0x0000008d8837723e */ /* 0x004fe200000010ff */
        /* <DEDUP_REMOVED lines=8> */
[C---:B---3--:R-:W-:Y:S08]  /*9a10*/  HMMA.16816.F32.BF16 R12, R52.reuse, R60, R12 ;  /* 0x0000003c340c723c */ /* 0x048ff0000004180c */
[C---:B------:R-:W-:Y:S01]  /*9a20*/  HMMA.16816.F32.BF16 R16, R52.reuse, R62, R16 ;  /* 0x0000003e3410723c */ /* 0x040fe20000041810 */
[----:B------:R-:W1:Y:S07]  /*9a30*/  LDSM.16.MT88.4 R60, [R116+0xd800] ;  /* 0x00d80000743c783b */ /* 0x000e6e0000004200 */
[----:B-----5:R-:W-:Y:S01]  /*9a40*/  HMMA.16816.F32.BF16 R28, R52, R76, R28 ;  /* 0x0000004c341c723c */ /* 0x020fe2000004181c */
[----:B------:R-:W-:-:S02]  /*9a50*/  FFMA.FTZ R76, R205, UR10, -R126 ;  /* 0x0000000acd4c7c23 */ /* 0x000fc4000801087e */
[----:B------:R-:W-:Y:S04]  /*9a60*/  MUFU.EX2 R205, R213 ;  /* 0x000000d500cd7308 */ /* 0x000fe80000000800 */
[----:B------:R2:W3:Y:S01]  /*9a70*/  MUFU.EX2 R209, R76 ;  /* 0x0000004c00d17308 */ /* 0x0004e20000000800 */
[C---:B----4-:R-:W-:Y:S08]  /*9a80*/  HMMA.16816.F32.BF16 R4, R52.reuse, R72, R4 ;  /* 0x000000483404723c */ /* 0x050ff00000041804 */
[C---:B------:R-:W-:Y:S01]  /*9a90*/  HMMA.16816.F32.BF16 R8, R52.reuse, R74, R8 ;  /* 0x0000004a3408723c */ /* 0x040fe20000041808 */
[----:B------:R-:W4:Y:S07]  /*9aa0*/  LDSM.16.MT88.4 R72, [R119+0xd800] ;  /* 0x00d800007748783b */ /* 0x000f2e0000004200 */
[C---:B------:R-:W-:Y:S01]  /*9ab0*/  HMMA.16816.F32.BF16 R24, R52.reuse, R70, R24 ;  /* 0x000000463418723c */ /* 0x040fe20000041818 */
[----:B------:R-:W5:Y:S07]  /*9ac0*/  LDSM.16.MT88.4 R68, [R119+0xbc00] ;  /* 0x00bc00007744783b */ /* 0x000f6e0000004200 */
[C---:B------:R-:W-:Y:S01]  /*9ad0*/  HMMA.16816.F32.BF16 R32, R52.reuse, R78, R32 ;  /* 0x0000004e3420723c */ /* 0x040fe20000041820 */
[----:B--2---:R-:W-:Y:S07]  /*9ae0*/  LDSM.16.MT88.4 R76, [R116+0xbc00] ;  /* 0x00bc0000744c783b */ /* 0x004fee0000004200 */
[C---:B-1----:R-:W-:Y:S08]  /*9af0*/  HMMA.16816.F32.BF16 R44, R52.reuse, R60, R44 ;  /* 0x0000003c342c723c */ /* 0x042ff0000004182c */
[C---:B------:R-:W-:Y:S01]  /*9b00*/  HMMA.16816.F32.BF16 R48, R52.reuse, R62, R48 ;  /* 0x0000003e3430723c */ /* 0x040fe20000041830 */
[----:B------:R-:W1:Y:S07]  /*9b10*/  LDSM.16.MT88.4 R60, [R116+0x9c00] ;  /* 0x009c0000743c783b */ /* 0x000e6e0000004200 */
[C---:B----4-:R-:W-:Y:S08]  /*9b20*/  HMMA.16816.F32.BF16 R36, R52.reuse, R72, R36 ;  /* 0x000000483424723c */ /* 0x050ff00000041824 */
[----:B------:R-:W-:Y:S01]  /*9b30*/  HMMA.16816.F32.BF16 R40, R52, R74, R40 ;  /* 0x0000004a3428723c */ /* 0x000fe20000041828 */
[----:B------:R-:W2:Y:S01]  /*9b40*/  LDSM.16.MT88.4 R72, [R119+0x9c00] ;  /* 0x009c00007748783b */ /* 0x000ea20000004200 */
        /* <DEDUP_REMOVED lines=29> */
[----:B------:R-:W-:Y:S01]  /*9d20*/  F2FP.BF16.F32.PACK_AB R52, R188, R197 ;  /* 0x000000c5bc34723e */ /* 0x000fe200000010ff */
[----:B------:R-:W2:Y:S01]  /*9d30*/  LDSM.16.MT88.4 R72, [R116+0xc000] ;  /* 0x00c000007448783b */ /* 0x000ea20000004200 */
        /* <DEDUP_REMOVED lines=10> */
[----:B------:R-:W-:-:S03]  /*9de0*/  FADD.FTZ R190, R187, R190 ;  /* 0x000000bebbbe7221 */ /* 0x000fc60000010000 */
[----:B------:R-:W-:-:S03]  /*9df0*/  FADD.FTZ R189, R189, R192 ;  /* 0x000000c0bdbd7221 */ /* 0x000fc60000010000 */
        /* <DEDUP_REMOVED lines=9> */
[C---:B------:R-:W-:Y:S01]  /*9e90*/  HMMA.16816.F32.BF16 R32, R52.reuse, R74, R32 ;  /* 0x0000004a3420723c */ /* 0x040fe20000041820 */
[----:B------:R-:W2:Y:S07]  /*9ea0*/  LDSM.16.MT88.4 R72, [R119+0xc400] ;  /* 0x00c400007748783b */ /* 0x000eae0000004200 */
[----:B---3--:R-:W-:Y:S01]  /*9eb0*/  HMMA.16816.F32.BF16 R36, R52, R68, R36 ;  /* 0x000000443424723c */ /* 0x008fe20000041824 */
[----:B------:R-:W-:Y:S01]  /*9ec0*/  F2FP.BF16.F32.PACK_AB R68, R174, R177 ;  /* 0x000000b1ae44723e */ /* 0x000fe200000010ff */
[----:B------:R-:W-:Y:S01]  /*9ed0*/  FADD.FTZ R177, R177, R190 ;  /* 0x000000beb1b17221 */ /* 0x000fe20000010000 */
[----:B------:R-:W-:Y:S01]  /*9ee0*/  F2FP.BF16.F32.PACK_AB R69, R149, R196 ;  /* 0x000000c49545723e */ /* 0x000fe200000010ff */
[----:B------:R-:W-:-:S02]  /*9ef0*/  FADD.FTZ R196, R196, R189 ;  /* 0x000000bdc4c47221 */ /* 0x000fc40000010000 */
[----:B------:R-:W-:Y:S02]  /*9f00*/  FADD.FTZ R174, R174, R177 ;  /* 0x000000b1aeae7221 */ /* 0x000fe40000010000 */
[C---:B------:R-:W-:Y:S01]  /*9f10*/  HMMA.16816.F32.BF16 R40, R52.reuse, R70, R40 ;  /* 0x000000463428723c */ /* 0x040fe20000041828 */
[----:B------:R-:W-:Y:S01]  /*9f20*/  F2FP.BF16.F32.PACK_AB R70, R150, R175 ;  /* 0x000000af9646723e */ /* 0x000fe200000010ff */
[----:B------:R-:W-:Y:S01]  /*9f30*/  FADD.FTZ R149, R149, R196 ;  /* 0x000000c495957221 */ /* 0x000fe20000010000 */
[----:B------:R-:W-:Y:S01]  /*9f40*/  F2FP.BF16.F32.PACK_AB R71, R147, R176 ;  /* 0x000000b09347723e */ /* 0x000fe200000010ff */
[----:B------:R-:W-:Y:S02]  /*9f50*/  FADD.FTZ R175, R175, R174 ;  /* 0x000000aeafaf7221 */ /* 0x000fe40000010000 */
[----:B------:R-:W-:Y:S02]  /*9f60*/  FADD.FTZ R176, R176, R149 ;  /* 0x00000095b0b07221 */ /* 0x000fe40000010000 */
[----:B-1----:R-:W-:Y:S01]  /*9f70*/  HMMA.16816.F32.BF16 R44, R52, R60, R44 ;  /* 0x0000003c342c723c */ /* 0x002fe2000004182c */
[----:B------:R-:W-:Y:S01]  /*9f80*/  FADD.FTZ R150, R150, R175 ;  /* 0x000000af96967221 */ /* 0x000fe20000010000 */
[----:B------:R-:W-:Y:S01]  /*9f90*/  FADD.FTZ R147, R147, R176 ;  /* 0x000000b093937221 */ /* 0x000fe20000010000 */
[----:B------:R-:W-:-:S05]  /*9fa0*/  @P0 IADD3 R175, PT, PT, R3, -0x3, RZ ;  /* 0xfffffffd03af0810 */ /* 0x000fca0007ffe0ff */
[----:B------:R-:W-:Y:S01]  /*9fb0*/  HMMA.16816.F32.BF16 R48, R52, R62, R48 ;  /* 0x0000003e3430723c */ /* 0x000fe20000041830 */
[----:B------:R-:W1:Y:S04]  /*9fc0*/  LDSM.16.MT88.4 R52, [R119+0xa400] ;  /* 0x00a400007734783b */ /* 0x000e680000004200 */
[----:B------:R-:W3:Y:S03]  /*9fd0*/  LDSM.16.MT88.4 R60, [R116+0xc400] ;  /* 0x00c40000743c783b */ /* 0x000ee60000004200 */
[C---:B----4-:R-:W-:Y:S08]  /*9fe0*/  HMMA.16816.F32.BF16 R12, R68.reuse, R76, R12 ;  /* 0x0000004c440c723c */ /* 0x050ff0000004180c */
[C---:B------:R-:W-:Y:S01]  /*9ff0*/  HMMA.16816.F32.BF16 R16, R68.reuse, R78, R16 ;  /* 0x0000004e4410723c */ /* 0x040fe20000041810 */
[----:B------:R-:W-:Y:S07]  /*a000*/  LDSM.16.MT88.4 R76, [R119+0xe800] ;  /* 0x00e80000774c783b */ /* 0x000fee0000004200 */
[C---:B--2---:R-:W-:Y:S08]  /*a010*/  HMMA.16816.F32.BF16 R20, R68.reuse, R72, R20 ;  /* 0x000000484414723c */ /* 0x044ff00000041814 */
[C---:B------:R-:W-:Y:S08]  /*a020*/  HMMA.16816.F32.BF16 R24, R68.reuse, R74, R24 ;  /* 0x0000004a4418723c */ /* 0x040ff00000041818 */
[C---:B-1----:R-:W-:Y:S01]  /*a030*/  HMMA.16816.F32.BF16 R112, R68.reuse, R52, R4 ;  /* 0x000000344470723c */ /* 0x042fe20000041804 */
        /* <DEDUP_REMOVED lines=12> */
[----:B---3--:R-:W-:Y:S01]  /*a100*/  F2FP.BF16.F32.PACK_AB R4, R60, R61 ;  /* 0x0000003d3c04723e */ /* 0x008fe200000010ff */
[----:B------:R-:W-:-:S06]  /*a110*/  FADD.FTZ R61, R61, R150 ;  /* 0x000000963d3d7221 */ /* 0x000fcc0000010000 */
[----:B--2---:R-:W-:Y:S01]  /*a120*/  HMMA.16816.F32.BF16 R40, R68, R54, R40 ;  /* 0x000000364428723c */ /* 0x004fe20000041828 */
        /* <DEDUP_REMOVED lines=11> */
[----:B------:R-:W-:-:S04]  /*a1e0*/  FADD.FTZ R62, R55, R62 ;  /* 0x0000003e373e7221 */ /* 0x000fc80000010000 */
[----:B------:R-:W-:Y:S01]  /*a1f0*/  FADD.FTZ R63, R63, R62 ;  /* 0x0000003e3f3f7221 */ /* 0x000fe20000010000 */
[----:B---3--:R-:W-:Y:S01]  /*a200*/  F2FP.BF16.F32.PACK_AB R6, R52, R53 ;  /* 0x000000353406723e */ /* 0x008fe200000010ff */
[----:B------:R-:W-:Y:S02]  /*a210*/  FADD.FTZ R53, R53, R60 ;  /* 0x0000003c35357221 */ /* 0x000fe40000010000 */
[----:B------:R-:W-:Y:S02]  /*a220*/  FADD.FTZ R54, R54, R63 ;  /* 0x0000003f36367221 */ /* 0x000fe40000010000 */
        /* <DEDUP_REMOVED lines=11> */
[C---:B------:R-:W-:Y:S01]  /*a2e0*/  HMMA.16816.F32.BF16 R92, R4.reuse, R94, R24 ;  /* 0x0000005e045c723c */ /* 0x040fe20000041818 */
[----:B------:R-:W-:Y:S04]  /*a2f0*/  MUFU.EX2 R22, R123 ;  /* 0x0000007b00167308 */ /* 0x000fe80000000800 */
[----:B------:R-:W5:Y:S03]  /*a300*/  MUFU.EX2 R23, R122 ;  /* 0x0000007a00177308 */ /* 0x000f660000000800 */
        /* <DEDUP_REMOVED lines=13> */
[----:B-----5:R-:W-:Y:S01]  /*a3e0*/  F2FP.BF16.F32.PACK_AB R7, R23, R22 ;  /* 0x000000161707723e */ /* 0x020fe200000010ff */
[----:B------:R-:W-:-:S02]  /*a3f0*/  FADD.FTZ R21, R20, R21 ;  /* 0x0000001514157221 */ /* 0x000fc40000010000 */
[----:B------:R-:W-:Y:S02]  /*a400*/  FADD.FTZ R145, R145, R144 ;  /* 0x0000009091917221 */ /* 0x000fe40000010000 */
[----:B------:R-:W-:Y:S02]  /*a410*/  FADD.FTZ R22, R22, R21 ;  /* 0x0000001516167221 */ /* 0x000fe40000010000 */
[----:B--2---:R-:W-:Y:S01]  /*a420*/  HMMA.16816.F32.BF16 R112, R4, R12, R112 ;  /* 0x0000000c0470723c */ /* 0x004fe20000041870 */
[----:B------:R-:W-:Y:S01]  /*a430*/  FADD.FTZ R177, R142, R145 ;  /* 0x000000918eb17221 */ /* 0x000fe20000010000 */
[----:B------:R-:W-:-:S06]  /*a440*/  FADD.FTZ R178, R23, R22 ;  /* 0x0000001617b27221 */ /* 0x000fcc0000010000 */
        /* <DEDUP_REMOVED lines=16> */
.L_x_2274:
[----:B------:R-:W-:-:S07]  /*a550*/  IADD3 R175, PT, PT, R121, -0x1, RZ ;  /* 0xffffffff79af7810 */ /* 0x000fce0007ffe0ff */
.L_x_2280:
        /* <DEDUP_REMOVED lines=13> */
[----:B------:R-:W3:Y:S01]  /*a630*/  LDCU UR4, c[0x0][0x45c] ;  /* 0x00008b80ff0477ac */ /* 0x000ee20008000800 */
[----:B------:R-:W4:Y:S01]  /*a640*/  LDCU.64 UR6, c[0x0][0x3a0] ;  /* 0x00007400ff0677ac */ /* 0x000f220008000a00 */
[----:B------:R-:W2:Y:S01]  /*a650*/  LDCU.64 UR8, c[0x0][0x3a8] ;  /* 0x00007500ff0877ac */ /* 0x000ea20008000a00 */
[----:B-1----:R-:W-:-:S12]  /*a660*/  ULEA UR5, UR5, UR11, 0x18 ;  /* 0x0000000b05057291 */ /* 0x002fd8000f8ec0ff */
.L_x_2285:
        /* <DEDUP_REMOVED lines=12> */
[----:B------:R-:W-:Y:S04]  /*a730*/  @!P0 IADD3 R164, P1, PT, R164, R5, RZ ;  /* 0x00000005a4a48210 */ /* 0x000fe80007f3e0ff */
[----:B------:R-:W-:Y:S02]  /*a740*/  @!P0 LEA.HI.X.SX32 R165, R0, R165, 0x1, P1 ;  /* 0x000000a500a58211 */ /* 0x000fe400008f0eff */
[----:B------:R-:W-:Y:S01]  /*a750*/  LOP3.LUT R0, R168, 0xd8, RZ, 0xc0, !PT ;  /* 0x000000d8a8007812 */ /* 0x000fe200078ec0ff */
[----:B------:R-:W-:Y:S06]  /*a760*/  @!P0 BRA `(.L_x_2282) ;  /* 0x0000000000f48947 */ /* 0x000fec0003800000 */
        /* <DEDUP_REMOVED lines=54> */
[----:B------:R-:W-:Y:S01]  /*aad0*/  IMAD.WIDE.U32 R10, R7, UR8, R10 ;  /* 0x00000008070a7c25 */ /* 0x000fe2000f8e000a */
[----:B------:R-:W-:Y:S02]  /*aae0*/  SHF.R.S32.HI R5, RZ, 0x1f, R7 ;  /* 0x0000001fff057819 */ /* 0x000fe40000011407 */
[C---:B------:R-:W-:Y:S03]  /*aaf0*/  LEA R164, P1, R10.reuse, R4, 0x1 ;  /* 0x000000040aa47211 */ /* 0x040fe600078208ff */
[----:B------:R-:W-:Y:S04]  /*ab00*/  IMAD R6, R5, UR8, RZ ;  /* 0x0000000805067c24 */ /* 0x000fe8000f8e02ff */
[----:B------:R-:W-:Y:S04]  /*ab10*/  IMAD R6, R7, UR9, R6 ;  /* 0x0000000907067c24 */ /* 0x000fe8000f8e0206 */
[----:B------:R-:W-:Y:S05]  /*ab20*/  IMAD.IADD R165, R11, 0x1, R6 ;  /* 0x000000010ba57824 */ /* 0x000fea00078e0206 */
[----:B------:R-:W-:Y:S07]  /*ab30*/  LEA.HI.X R165, R10, R2, R165, 0x1, P1 ;  /* 0x000000020aa57211 */ /* 0x000fee00008f0ca5 */
.L_x_2282:
[----:B------:R-:W-:Y:S02]  /*ab40*/  LOP3.LUT R2, R168, 0x1f20, RZ, 0xc0, !PT ;  /* 0x00001f20a8027812 */ /* 0x000fe400078ec0ff */
[----:B------:R-:W-:Y:S02]  /*ab50*/  LOP3.LUT R163, R0, R167, RZ, 0x3c, !PT ;  /* 0x000000a700a37212 */ /* 0x000fe400078e3cff */
[----:B------:R-:W-:Y:S02]  /*ab60*/  SHF.L.U32 R65, R64, 0x6, RZ ;  /* 0x0000000640417819 */ /* 0x000fe400000006ff */
[----:B------:R-:W-:Y:S02]  /*ab70*/  LOP3.LUT R2, R2, R163, RZ, 0xfc, !PT ;  /* 0x000000a302027212 */ /* 0x000fe400078efcff */
[C---:B------:R-:W-:Y:S02]  /*ab80*/  IADD3 R66, P1, PT, R65.reuse, R164, RZ ;  /* 0x000000a441427210 */ /* 0x040fe40007f3e0ff */
[----:B------:R-:W-:Y:S02]  /*ab90*/  LEA R179, R2, UR5, 0x1 ;  /* 0x0000000502b37c11 */ /* 0x000fe4000f8e08ff */
[----:B-1----:R-:W-:Y:S02]  /*aba0*/  SHF.L.U64.HI R64, R64, 0x6, R67 ;  /* 0x0000000640407819 */ /* 0x002fe40000010243 */
[C---:B------:R-:W-:Y:S01]  /*abb0*/  IADD3 R180, P2, PT, R65.reuse, R66, RZ ;  /* 0x0000004241b47210 */ /* 0x040fe20007f5e0ff */
[----:B------:R-:W-:Y:S01]  /*abc0*/  @!PT LDS RZ, [RZ] ;  /* 0x00000000fffff984 */ /* 0x000fe20000000800 */
[----:B------:R-:W-:Y:S01]  /*abd0*/  @!PT LDS RZ, [RZ] ;  /* 0x00000000fffff984 */ /* 0x000fe20000000800 */
[----:B------:R-:W-:Y:S01]  /*abe0*/  @!PT LDS RZ, [RZ] ;  /* 0x00000000fffff984 */ /* 0x000fe20000000800 */
[----:B------:R-:W-:Y:S01]  /*abf0*/  LDGSTS.E.BYPASS.LTC128B.128 [R179+0x9000], desc[UR16][R164.64] ;  /* 0x09000000a4b37fae */ /* 0x000fe2000b981a10 */
[C---:B------:R-:W-:Y:S02]  /*ac00*/  IADD3.X R67, PT, PT, R64.reuse, R165, RZ, P1, !PT ;  /* 0x000000a540437210 */ /* 0x040fe40000ffe4ff */
[----:B------:R-:W-:Y:S02]  /*ac10*/  IADD3 R182, P1, PT, R65, R180, RZ ;  /* 0x000000b441b67210 */ /* 0x000fe40007f3e0ff */
[C---:B------:R-:W-:Y:S02]  /*ac20*/  IADD3.X R181, PT, PT, R64.reuse, R67, RZ, P2, !PT ;  /* 0x0000004340b57210 */ /* 0x040fe400017fe4ff */
[----:B------:R-:W-:Y:S01]  /*ac30*/  IADD3 R175, PT, PT, R175, -0x1, RZ ;  /* 0xffffffffafaf7810 */ /* 0x000fe20007ffe0ff */
[----:B------:R-:W-:Y:S01]  /*ac40*/  LDGSTS.E.BYPASS.LTC128B.128 [R179+0xb000], desc[UR16][R164.64+0x40] ;  /* 0x0b000040a4b37fae */ /* 0x000fe2000b981a10 */
[----:B------:R-:W-:Y:S02]  /*ac50*/  IADD3.X R183, PT, PT, R64, R181, RZ, P1, !PT ;  /* 0x000000b540b77210 */ /* 0x000fe40000ffe4ff */
[----:B------:R-:W-:Y:S05]  /*ac60*/  ISETP.GT.AND P1, PT, R175, R160, PT ;  /* 0x000000a0af00720c */ /* 0x000fea0003f24270 */
[----:B------:R-:W-:Y:S08]  /*ac70*/  LDGSTS.E.BYPASS.LTC128B.128 [R179+0xd000], desc[UR16][R164.64+0x80] ;  /* 0x0d000080a4b37fae */ /* 0x000ff0000b981a10 */
[----:B------:R-:W-:Y:S08]  /*ac80*/  LDGSTS.E.BYPASS.LTC128B.128 [R179+0x9800], desc[UR16][R66.64] ;  /* 0x0980000042b37fae */ /* 0x000ff0000b981a10 */
[----:B------:R-:W-:Y:S08]  /*ac90*/  LDGSTS.E.BYPASS.LTC128B.128 [R179+0xb800], desc[UR16][R66.64+0x40] ;  /* 0x0b80004042b37fae */ /* 0x000ff0000b981a10 */
[----:B------:R1:W-:Y:S08]  /*aca0*/  LDGSTS.E.BYPASS.LTC128B.128 [R179+0xd800], desc[UR16][R66.64+0x80] ;  /* 0x0d80008042b37fae */ /* 0x0003f0000b981a10 */
        /* <DEDUP_REMOVED lines=8> */
[----:B------:R-:W4:Y:S08]  /*ad30*/  LDSM.16.M88.4 R128, [R157+0x3400] ;  /* 0x003400009d80783b */ /* 0x000f300000000200 */
[----:B------:R-:W1:Y:S08]  /*ad40*/  LDSM.16.M88.4 R132, [R157+0x3800] ;  /* 0x003800009d84783b */ /* 0x000e700000000200 */
[----:B------:R-:W0:Y:S08]  /*ad50*/  LDGDEPBAR ;  /* 0x00000000000079af */ /* 0x000e300000000000 */
[----:B------:R-:W5:Y:S08]  /*ad60*/  LDSM.16.M88.4 R136, [R157+0x3c00] ;  /* 0x003c00009d88783b */ /* 0x000f700000000200 */
[----:B------:R-:W3:Y:S01]  /*ad70*/  LDSM.16.M88.4 R140, [R157+0x4000] ;  /* 0x004000009d8c783b */ /* 0x000ee20000000200 */
[C---:B--2---:R-:W-:Y:S07]  /*ad80*/  HMMA.16816.F32.BF16 R4, R120.reuse, R124, RZ ;  /* 0x0000007c7804723c */ /* 0x044fee00000418ff */
[----:B------:R-:W2:Y:S01]  /*ad90*/  LDSM.16.M88.4 R144, [R157+0x4400] ;  /* 0x004400009d90783b */ /* 0x000ea20000000200 */
[C---:B------:R-:W-:Y:S07]  /*ada0*/  HMMA.16816.F32.BF16 R8, R120.reuse, R126, RZ ;  /* 0x0000007e7808723c */ /* 0x040fee00000418ff */
[----:B------:R-:W2:Y:S01]  /*adb0*/  LDSM.16.M88.4 R148, [R157+0x4800] ;  /* 0x004800009d94783b */ /* 0x000ea20000000200 */
[C---:B----4-:R-:W-:Y:S07]  /*adc0*/  HMMA.16816.F32.BF16 R12, R120.reuse, R128, RZ ;  /* 0x00000080780c723c */ /* 0x050fee00000418ff */
[----:B------:R-:W4:Y:S01]  /*add0*/  LDSM.16.M88.4 R152, [R157+0x4c00] ;  /* 0x004c00009d98783b */ /* 0x000f220000000200 */
[C---:B------:R-:W-:Y:S07]  /*ade0*/  HMMA.16816.F32.BF16 R16, R120.reuse, R130, RZ ;  /* 0x000000827810723c */ /* 0x040fee00000418ff */
[----:B------:R-:W-:Y:S01]  /*adf0*/  LDSM.16.M88.4 R124, [R156] ;  /* 0x000000009c7c783b */ /* 0x000fe20000000200 */
[C---:B-1----:R-:W-:Y:S07]  /*ae00*/  HMMA.16816.F32.BF16 R20, R120.reuse, R132, RZ ;  /* 0x000000847814723c */ /* 0x042fee00000418ff */
[----:B------:R-:W1:Y:S01]  /*ae10*/  LDSM.16.M88.4 R128, [R118+0x3000] ;  /* 0x003000007680783b */ /* 0x000e620000000200 */
[C---:B------:R-:W-:Y:S07]  /*ae20*/  HMMA.16816.F32.BF16 R24, R120.reuse, R134, RZ ;  /* 0x000000867818723c */ /* 0x040fee00000418ff */
[----:B------:R-:W1:Y:S01]  /*ae30*/  LDSM.16.M88.4 R132, [R118+0x3400] ;  /* 0x003400007684783b */ /* 0x000e620000000200 */
[C---:B-----5:R-:W-:Y:S08]  /*ae40*/  HMMA.16816.F32.BF16 R28, R120.reuse, R136, RZ ;  /* 0x00000088781c723c */ /* 0x060ff000000418ff */
[C---:B------:R-:W-:Y:S01]  /*ae50*/  HMMA.16816.F32.BF16 R32, R120.reuse, R138, RZ ;  /* 0x0000008a7820723c */ /* 0x040fe200000418ff */
[----:B------:R-:W5:Y:S07]  /*ae60*/  LDSM.16.M88.4 R136, [R118+0x3800] ;  /* 0x003800007688783b */ /* 0x000f6e0000000200 */
[C---:B---3--:R-:W-:Y:S08]  /*ae70*/  HMMA.16816.F32.BF16 R36, R120.reuse, R140, RZ ;  /* 0x0000008c7824723c */ /* 0x048ff000000418ff */
[C---:B------:R-:W-:Y:S08]  /*ae80*/  HMMA.16816.F32.BF16 R40, R120.reuse, R142, RZ ;  /* 0x0000008e7828723c */ /* 0x040ff000000418ff */
[C---:B--2---:R-:W-:Y:S08]  /*ae90*/  HMMA.16816.F32.BF16 R44, R120.reuse, R144, RZ ;  /* 0x00000090782c723c */ /* 0x044ff000000418ff */
[C---:B------:R-:W-:Y:S08]  /*aea0*/  HMMA.16816.F32.BF16 R48, R120.reuse, R146, RZ ;  /* 0x000000927830723c */ /* 0x040ff000000418ff */
[C---:B------:R-:W-:Y:S08]  /*aeb0*/  HMMA.16816.F32.BF16 R52, R120.reuse, R148, RZ ;  /* 0x000000947834723c */ /* 0x040ff000000418ff */
[C---:B------:R-:W-:Y:S08]  /*aec0*/  HMMA.16816.F32.BF16 R56, R120.reuse, R150, RZ ;  /* 0x000000967838723c */ /* 0x040ff000000418ff */
[C---:B----4-:R-:W-:Y:S08]  /*aed0*/  HMMA.16816.F32.BF16 R60, R120.reuse, R152, RZ ;  /* 0x00000098783c723c */ /* 0x050ff000000418ff */
        /* <DEDUP_REMOVED lines=8> */
[C---:B-----5:R-:W-:Y:S08]  /*af60*/  HMMA.16816.F32.BF16 R20, R124.reuse, R136, R20 ;  /* 0x000000887c14723c */ /* 0x060ff00000041814 */
        /* <DEDUP_REMOVED lines=89> */
[C---:B----4-:R-:W-:Y:S08]  /*b500*/  HMMA.16816.F32.BF16 R60, R132.reuse, R128, R60 ;  /* 0x00000080843c723c */ /* 0x050ff0000004183c */
        /* <DEDUP_REMOVED lines=8> */
[----:B------:R-:W-:Y:S01]  /*b590*/  FMUL.FTZ R163, R7, UR10 ;  /* 0x0000000a07a37c20 */ /* 0x000fe20008410000 */
[----:B------:R1:W2:Y:S01]  /*b5a0*/  MUFU.TANH R142, R2 ;  /* 0x00000002008e7308 */ /* 0x0002a20000002400 */
[C---:B------:R-:W-:Y:S01]  /*b5b0*/  HMMA.16816.F32.BF16 R16, R124.reuse, R122, R16 ;  /* 0x0000007a7c10723c */ /* 0x040fe20000041810 */
[----:B------:R-:W4:Y:S02]  /*b5c0*/  LDSM.16.M88.4 R120, [R118+0x7c00] ;  /* 0x007c00007678783b */ /* 0x000f240000000200 */
[----:B------:R-:W-:Y:S01]  /*b5d0*/  FMUL.FTZ R0, R8, UR10 ;  /* 0x0000000a08007c20 */ /* 0x000fe20008410000 */
[----:B------:R-:W-:Y:S01]  /*b5e0*/  FMUL.FTZ R213, R10, UR10 ;  /* 0x0000000a0ad57c20 */ /* 0x000fe20008410000 */
[----:B------:R-:W-:Y:S04]  /*b5f0*/  FMUL.FTZ R215, R9, UR10 ;  /* 0x0000000a09d77c20 */ /* 0x000fe80008410000 */
[----:B------:R5:W2:Y:S01]  /*b600*/  MUFU.TANH R146, R0 ;  /* 0x0000000000927308 */ /* 0x000aa20000002400 */
[C---:B---3--:R-:W-:Y:S03]  /*b610*/  HMMA.16816.F32.BF16 R20, R124.reuse, R128, R20 ;  /* 0x000000807c14723c */ /* 0x048fe60000041814 */
[----:B------:R-:W-:Y:S01]  /*b620*/  FMUL.FTZ R252, R12, UR10 ;  /* 0x0000000a0cfc7c20 */ /* 0x000fe20008410000 */
[----:B------:R-:W-:Y:S01]  /*b630*/  FMUL.FTZ R250, R14, UR10 ;  /* 0x0000000a0efa7c20 */ /* 0x000fe20008410000 */
[----:B------:R-:W-:Y:S04]  /*b640*/  FMUL.FTZ R240, R15, UR10 ;  /* 0x0000000a0ff07c20 */ /* 0x000fe80008410000 */
[----:B------:R-:W3:Y:S01]  /*b650*/  MUFU.TANH R211, R211 ;  /* 0x000000d300d37308 */ /* 0x000ee20000002400 */
[C---:B------:R-:W-:Y:S01]  /*b660*/  HMMA.16816.F32.BF16 R24, R124.reuse, R130, R24 ;  /* 0x000000827c18723c */ /* 0x040fe20000041818 */
[----:B------:R-:W2:Y:S02]  /*b670*/  LDSM.16.M88.4 R128, [R118+0x8000] ;  /* 0x008000007680783b */ /* 0x000ea40000000200 */
[----:B-1----:R-:W-:Y:S01]  /*b680*/  FMUL.FTZ R2, R11, UR10 ;  /* 0x0000000a0b027c20 */ /* 0x002fe20008410000 */
[----:B------:R-:W-:Y:S01]  /*b690*/  FMUL.FTZ R246, R16, UR10 ;  /* 0x0000000a10f67c20 */ /* 0x000fe20008410000 */
[----:B------:R-:W-:Y:S01]  /*b6a0*/  FMUL.FTZ R248, R17, UR10 ;  /* 0x0000000a11f87c20 */ /* 0x000fe20008410000 */
[----:B------:R-:W-:Y:S03]  /*b6b0*/  FMUL.FTZ R244, R18, UR10 ;  /* 0x0000000a12f47c20 */ /* 0x000fe60008410000 */
[----:B------:R1:W1:Y:S01]  /*b6c0*/  MUFU.TANH R10, R2 ;  /* 0x00000002000a7308 */ /* 0x0002620000002400 */
[----:B------:R-:W-:Y:S01]  /*b6d0*/  FMUL.FTZ R242, R19, UR10 ;  /* 0x0000000a13f27c20 */ /* 0x000fe20008410000 */
[----:B-----5:R-:W-:Y:S01]  /*b6e0*/  FMUL.FTZ R0, R13, UR10 ;  /* 0x0000000a0d007c20 */ /* 0x020fe20008410000 */
[----:B------:R-:W-:Y:S01]  /*b6f0*/  FMUL.FTZ R238, R20, UR10 ;  /* 0x0000000a14ee7c20 */ /* 0x000fe20008410000 */
[----:B------:R-:W-:Y:S01]  /*b700*/  FMUL.FTZ R236, R21, UR10 ;  /* 0x0000000a15ec7c20 */ /* 0x000fe20008410000 */
[----:B------:R-:W-:Y:S01]  /*b710*/  FMUL.FTZ R226, R22, UR10 ;  /* 0x0000000a16e27c20 */ /* 0x000fe20008410000 */
[----:B------:R-:W-:Y:S04]  /*b720*/  FMUL.FTZ R224, R23, UR10 ;  /* 0x0000000a17e07c20 */ /* 0x000fe80008410000 */
[----:B------:R5:W1:Y:S01]  /*b730*/  MUFU.TANH R154, R0 ;  /* 0x00000000009a7308 */ /* 0x000a620000002400 */
[----:B------:R-:W-:Y:S01]  /*b740*/  FMUL.FTZ R234, R24, UR10 ;  /* 0x0000000a18ea7c20 */ /* 0x000fe20008410000 */
[----:B------:R-:W-:Y:S01]  /*b750*/  FMUL.FTZ R232, R25, UR10 ;  /* 0x0000000a19e87c20 */ /* 0x000fe20008410000 */
[----:B------:R-:W-:Y:S01]  /*b760*/  FMUL.FTZ R230, R26, UR10 ;  /* 0x0000000a1ae67c20 */ /* 0x000fe20008410000 */
[----:B------:R-:W-:Y:S06]  /*b770*/  FMUL.FTZ R228, R27, UR10 ;  /* 0x0000000a1be47c20 */ /* 0x000fec0008410000 */
[----:B------:R-:W1:Y:S01]  /*b780*/  MUFU.TANH R209, R209 ;  /* 0x000000d100d17308 */ /* 0x000e620000002400 */
[C---:B----4-:R-:W-:Y:S09]  /*b790*/  HMMA.16816.F32.BF16 R28, R124.reuse, R120, R28 ;  /* 0x000000787c1c723c */ /* 0x050ff2000004181c */
[----:B------:R4:W1:Y:S01]  /*b7a0*/  MUFU.TANH R6, R163 ;  /* 0x000000a300067308 */ /* 0x0008620000002400 */
[C---:B------:R-:W-:Y:S01]  /*b7b0*/  HMMA.16816.F32.BF16 R32, R124.reuse, R122, R32 ;  /* 0x0000007a7c20723c */ /* 0x040fe20000041820 */
[----:B------:R-:W3:Y:S08]  /*b7c0*/  LDSM.16.M88.4 R120, [R118+0x8400] ;  /* 0x008400007678783b */ /* 0x000ef00000000200 */
[----:B------:R-:W1:Y:S01]  /*b7d0*/  MUFU.TANH R215, R215 ;  /* 0x000000d700d77308 */ /* 0x000e620000002400 */
[C---:B--2---:R-:W-:Y:S03]  /*b7e0*/  HMMA.16816.F32.BF16 R36, R124.reuse, R128, R36 ;  /* 0x000000807c24723c */ /* 0x044fe60000041824 */
[----:B------:R-:W-:Y:S01]  /*b7f0*/  FMUL.FTZ R222, R28, UR10 ;  /* 0x0000000a1cde7c20 */ /* 0x000fe20008410000 */
[----:B------:R-:W-:Y:S01]  /*b800*/  FMUL.FTZ R203, R29, UR10 ;  /* 0x0000000a1dcb7c20 */ /* 0x000fe20008410000 */
[----:B------:R-:W-:Y:S04]  /*b810*/  FMUL.FTZ R208, R30, UR10 ;  /* 0x0000000a1ed07c20 */ /* 0x000fe80008410000 */
[----:B------:R-:W2:Y:S01]  /*b820*/  MUFU.TANH R213, R213 ;  /* 0x000000d500d57308 */ /* 0x000ea20000002400 */
        /* <DEDUP_REMOVED lines=21> */
[----:B------:R-:W4:Y:S01]  /*b980*/  LDSM.16.M88.4 R120, [R118+0x8c00] ;  /* 0x008c00007678783b */ /* 0x000f220000000200 */
[----:B------:R-:W-:Y:S07]  /*b990*/  DEPBAR.LE SB0, 0x0 ;  /* 0x000080000000791a */ /* 0x000fee0000000000 */
[----:B------:R-:W1:Y:S01]  /*b9a0*/  MUFU.TANH R248, R248 ;  /* 0x000000f800f87308 */ /* 0x000e620000002400 */
[C---:B-----5:R-:W-:Y:S09]  /*b9b0*/  HMMA.16816.F32.BF16 R52, R124.reuse, R128, R52 ;  /* 0x000000807c34723c */ /* 0x060ff20000041834 */
[----:B------:R-:W1:Y:S01]  /*b9c0*/  MUFU.TANH R244, R244 ;  /* 0x000000f400f47308 */ /* 0x000e620000002400 */
        /* <DEDUP_REMOVED lines=21> */
[C---:B----4-:R-:W-:Y:S08]  /*bb20*/  HMMA.16816.F32.BF16 R60, R124.reuse, R120, R60 ;  /* 0x000000787c3c723c */ /* 0x050ff0000004183c */
[----:B------:R-:W4:Y:S01]  /*bb30*/  MUFU.TANH R226, R226 ;  /* 0x000000e200e27308 */ /* 0x000f220000002400 */
[----:B------:R-:W-:Y:S09]  /*bb40*/  HMMA.16816.F32.BF16 R64, R124, R122, R64 ;  /* 0x0000007a7c40723c */ /* 0x000ff20000041840 */
[----:B------:R-:W2:Y:S01]  /*bb50*/  MUFU.TANH R224, R224 ;  /* 0x000000e000e07308 */ /* 0x000ea20000002400 */
[----:B------:R-:W-:Y:S01]  /*bb60*/  FMUL.FTZ R201, R60, UR10 ;  /* 0x0000000a3cc97c20 */ /* 0x000fe20008410000 */
[----:B------:R-:W-:Y:S08]  /*bb70*/  FMUL.FTZ R212, R61, UR10 ;  /* 0x0000000a3dd47c20 */ /* 0x000ff00008410000 */
[----:B------:R-:W2:Y:S01]  /*bb80*/  MUFU.TANH R234, R234 ;  /* 0x000000ea00ea7308 */ /* 0x000ea20000002400 */
[----:B-1----:R-:W-:Y:S01]  /*bb90*/  FMUL.FTZ R2, R62, UR10 ;  /* 0x0000000a3e027c20 */ /* 0x002fe20008410000 */
        /* <DEDUP_REMOVED lines=97> */
[----:B------:R-:W1:Y:S09]  /*c1b0*/  LDC.64 R4, c[0x0][0x3b8] ;  /* 0x0000ee00ff047b82 */ /* 0x000e720000000a00 */
        /* <DEDUP_REMOVED lines=27> */
.L_x_2284:
        /* <DEDUP_REMOVED lines=25> */
.L_x_2283:
[----:B--2---:R-:W-:Y:S01]  /*c500*/  FMNMX3.FTZ R5, R117, R209, R6, !PT ;  /* 0x000000d175057276 */ /* 0x004fe20007810006 */
        /* <DEDUP_REMOVED lines=55> */
[--C-:B------:R-:W-:Y:S01]  /*c880*/  FFMA.FTZ R59, R211, UR4, -R57.reuse ;  /* 0x00000004d33b7c23 */ /* 0x100fe20008010839 */
[--C-:B------:R-:W-:Y:S01]  /*c890*/  FFMA.FTZ R123, R142, UR4, -R57.reuse ;  /* 0x000000048e7b7c23 */ /* 0x100fe20008010839 */
[--C-:B------:R-:W-:Y:S01]  /*c8a0*/  FFMA.FTZ R124, R146, UR4, -R57.reuse ;  /* 0x00000004927c7c23 */ /* 0x100fe20008010839 */
[----:B------:R-:W-:Y:S01]  /*c8b0*/  FFMA.FTZ R121, R215, UR4, -R57 ;  /* 0x00000004d7797c23 */ /* 0x000fe20008010839 */
[--C-:B------:R-:W-:Y:S01]  /*c8c0*/  FFMA.FTZ R117, R10, UR4, -R125.reuse ;  /* 0x000000040a757c23 */ /* 0x100fe2000801087d */
[----:B------:R-:W-:Y:S01]  /*c8d0*/  FMUL.FTZ R3, R4, UR4 ;  /* 0x0000000404037c20 */ /* 0x000fe20008410000 */
[--C-:B------:R-:W-:Y:S01]  /*c8e0*/  FFMA.FTZ R122, R6, UR4, -R125.reuse ;  /* 0x00000004067a7c23 */ /* 0x100fe2000801087d */
[--C-:B------:R-:W-:Y:S01]  /*c8f0*/  FFMA.FTZ R120, R213, UR4, -R125.reuse ;  /* 0x00000004d5787c23 */ /* 0x100fe2000801087d */
[----:B------:R-:W-:Y:S01]  /*c900*/  FFMA.FTZ R126, R209, UR4, -R125 ;  /* 0x00000004d17e7c23 */ /* 0x000fe2000801087d */
        /* <DEDUP_REMOVED lines=24> */
[----:B------:R-:W-:Y:S01]  /*ca90*/  MUFU.EX2 R120, R120 ;  /* 0x0000007800787308 */ /* 0x000fe20000000800 */
[C---:B------:R-:W-:Y:S01]  /*caa0*/  FMUL.FTZ R16, R56.reuse, R100 ;  /* 0x0000006438107220 */ /* 0x040fe20000410000 */
[----:B---3--:R-:W-:Y:S01]  /*cab0*/  F2FP.BF16.F32.PACK_AB R60, R123, R59 ;  /* 0x0000003b7b3c723e */ /* 0x008fe200000010ff */
[C---:B------:R-:W-:Y:S07]  /*cac0*/  FMUL.FTZ R17, R56.reuse, R101 ;  /* 0x0000006538117220 */ /* 0x040fee0000410000 */
[----:B------:R-:W1:Y:S01]  /*cad0*/  MUFU.EX2 R126, R126 ;  /* 0x0000007e007e7308 */ /* 0x000e620000000800 */
[C---:B------:R-:W-:Y:S01]  /*cae0*/  FMUL.FTZ R18, R3.reuse, R102 ;  /* 0x0000006603127220 */ /* 0x040fe20000410000 */
[C---:B------:R-:W-:Y:S01]  /*caf0*/  FMUL.FTZ R19, R3.reuse, R103 ;  /* 0x0000006703137220 */ /* 0x040fe20000410000 */
[C---:B------:R-:W-:Y:S07]  /*cb00*/  FMUL.FTZ R24, R56.reuse, R92 ;  /* 0x0000005c38187220 */ /* 0x040fee0000410000 */
[----:B------:R-:W2:Y:S01]  /*cb10*/  MUFU.EX2 R121, R121 ;  /* 0x0000007900797308 */ /* 0x000ea20000000800 */
[C---:B------:R-:W-:Y:S01]  /*cb20*/  FMUL.FTZ R25, R56.reuse, R93 ;  /* 0x0000005d38197220 */ /* 0x040fe20000410000 */
[C---:B------:R-:W-:Y:S01]  /*cb30*/  FMUL.FTZ R26, R3.reuse, R94 ;  /* 0x0000005e031a7220 */ /* 0x040fe20000410000 */
[C---:B------:R-:W-:Y:S07]  /*cb40*/  FMUL.FTZ R27, R3.reuse, R95 ;  /* 0x0000005f031b7220 */ /* 0x040fee0000410000 */
[----:B------:R-:W3:Y:S01]  /*cb50*/  MUFU.EX2 R117, R117 ;  /* 0x0000007500757308 */ /* 0x000ee20000000800 */
[C---:B------:R-:W-:Y:S01]  /*cb60*/  FMUL.FTZ R32, R56.reuse, R84 ;  /* 0x0000005438207220 */ /* 0x040fe20000410000 */
[----:B------:R-:W-:Y:S01]  /*cb70*/  FMUL.FTZ R33, R56, R85 ;  /* 0x0000005538217220 */ /* 0x000fe20000410000 */
[C---:B------:R-:W-:Y:S01]  /*cb80*/  FMUL.FTZ R34, R3.reuse, R86 ;  /* 0x0000005603227220 */ /* 0x040fe20000410000 */
[C---:B------:R-:W-:Y:S01]  /*cb90*/  FMUL.FTZ R35, R3.reuse, R87 ;  /* 0x0000005703237220 */ /* 0x040fe20000410000 */
[----:B------:R-:W-:Y:S01]  /*cba0*/  LDSM.16.MT88.4 R108, [R119+0xac00] ;  /* 0x00ac0000776c783b */ /* 0x000fe20000004200 */
[----:B-1----:R-:W-:Y:S01]  /*cbb0*/  F2FP.BF16.F32.PACK_AB R61, R122, R126 ;  /* 0x0000007e7a3d723e */ /* 0x002fe200000010ff */
[C---:B------:R-:W-:Y:S01]  /*cbc0*/  FMUL.FTZ R40, R56.reuse, R76 ;  /* 0x0000004c38287220 */ /* 0x040fe20000410000 */
[C---:B------:R-:W-:Y:S01]  /*cbd0*/  FMUL.FTZ R41, R56.reuse, R77 ;  /* 0x0000004d38297220 */ /* 0x040fe20000410000 */
[----:B------:R-:W-:Y:S01]  /*cbe0*/  FMUL.FTZ R42, R3, R78 ;  /* 0x0000004e032a7220 */ /* 0x000fe20000410000 */
[----:B--2---:R-:W-:Y:S01]  /*cbf0*/  F2FP.BF16.F32.PACK_AB R62, R121, R124 ;  /* 0x0000007c793e723e */ /* 0x004fe200000010ff */
[----:B------:R-:W-:Y:S01]  /*cc00*/  FMUL.FTZ R43, R3, R79 ;  /* 0x0000004f032b7220 */ /* 0x000fe20000410000 */
[C---:B------:R-:W-:Y:S01]  /*cc10*/  FMUL.FTZ R48, R56.reuse, R68 ;  /* 0x0000004438307220 */ /* 0x040fe20000410000 */
[----:B------:R-:W-:Y:S01]  /*cc20*/  LDSM.16.MT88.4 R76, [R116+0x9400] ;  /* 0x00940000744c783b */ /* 0x000fe20000004200 */
[----:B---3--:R-:W-:Y:S01]  /*cc30*/  F2FP.BF16.F32.PACK_AB R63, R117, R120 ;  /* 0x00000078753f723e */ /* 0x008fe200000010ff */
[----:B------:R-:W-:Y:S01]  /*cc40*/  FMUL.FTZ R49, R56, R69 ;  /* 0x0000004538317220 */ /* 0x000fe20000410000 */
[C---:B------:R-:W-:Y:S01]  /*cc50*/  FMUL.FTZ R50, R3.reuse, R70 ;  /* 0x0000004603327220 */ /* 0x040fe20000410000 */
[----:B------:R-:W-:Y:S01]  /*cc60*/  FMUL.FTZ R51, R3, R71 ;  /* 0x0000004703337220 */ /* 0x000fe20000410000 */
[--C-:B------:R-:W-:Y:S01]  /*cc70*/  FFMA.FTZ R93, R55, UR4, -R125.reuse ;  /* 0x00000004375d7c23 */ /* 0x100fe2000801087d */
[--C-:B------:R-:W-:Y:S01]  /*cc80*/  FFMA.FTZ R94, R54, UR4, -R125.reuse ;  /* 0x00000004365e7c23 */ /* 0x100fe2000801087d */
[----:B------:R-:W-:Y:S01]  /*cc90*/  FFMA.FTZ R92, R53, UR4, -R125 ;  /* 0x00000004355c7c23 */ /* 0x000fe2000801087d */
[C---:B------:R-:W-:Y:S01]  /*cca0*/  HMMA.16816.F32.BF16 R4, R60.reuse, R12, R4 ;  /* 0x0000000c3c04723c */ /* 0x040fe20000041804 */
[----:B------:R-:W-:Y:S01]  /*ccb0*/  LDSM.16.MT88.4 R68, [R116+0xb400] ;  /* 0x00b400007444783b */ /* 0x000fe20000004200 */
[----:B------:R-:W-:Y:S03]  /*ccc0*/  MUFU.EX2 R130, R130 ;  /* 0x0000008200827308 */ /* 0x000fe60000000800 */
[C---:B------:R-:W-:Y:S01]  /*ccd0*/  FMUL.FTZ R12, R56.reuse, R104 ;  /* 0x00000068380c7220 */ /* 0x040fe20000410000 */
[----:B------:R-:W-:Y:S01]  /*cce0*/  FMUL.FTZ R13, R56, R105 ;  /* 0x00000069380d7220 */ /* 0x000fe20000410000 */
[--C-:B------:R-:W-:Y:S01]  /*ccf0*/  FFMA.FTZ R87, R154, UR4, -R57.reuse ;  /* 0x000000049a577c23 */ /* 0x100fe20008010839 */
[C---:B------:R-:W-:Y:S01]  /*cd00*/  HMMA.16816.F32.BF16 R8, R60.reuse, R14, R8 ;  /* 0x0000000e3c08723c */ /* 0x040fe20000041808 */
[----:B------:R-:W-:Y:S03]  /*cd10*/  LDSM.16.MT88.4 R100, [R116+0xac00] ;  /* 0x00ac00007464783b */ /* 0x000fe60000004200 */
[----:B------:R-:W-:Y:S01]  /*cd20*/  MUFU.EX2 R131, R131 ;  /* 0x0000008300837308 */ /* 0x000fe20000000800 */
[C---:B------:R-:W-:Y:S01]  /*cd30*/  FMUL.FTZ R14, R3.reuse, R106 ;  /* 0x0000006a030e7220 */ /* 0x040fe20000410000 */
[----:B------:R-:W-:Y:S01]  /*cd40*/  FMUL.FTZ R15, R3, R107 ;  /* 0x0000006b030f7220 */ /* 0x000fe20000410000 */
[--C-:B------:R-:W-:Y:S01]  /*cd50*/  FFMA.FTZ R86, R246, UR4, -R57.reuse ;  /* 0x00000004f6567c23 */ /* 0x100fe20008010839 */
[--C-:B------:R-:W-:Y:S06]  /*cd60*/  FFMA.FTZ R85, R248, UR4, -R57.reuse ;  /* 0x00000004f8557c23 */ /* 0x100fec0008010839 */
[----:B------:R-:W-:Y:S01]  /*cd70*/  MUFU.EX2 R87, R87 ;  /* 0x0000005700577308 */ /* 0x000fe20000000800 */
[--C-:B------:R-:W-:Y:S01]  /*cd80*/  FFMA.FTZ R145, R195, UR4, -R57.reuse ;  /* 0x00000004c3917c23 */ /* 0x100fe20008010839 */
[--C-:B------:R-:W-:Y:S01]  /*cd90*/  FFMA.FTZ R146, R202, UR4, -R57.reuse ;  /* 0x00000004ca927c23 */ /* 0x100fe20008010839 */
[--C-:B------:R-:W-:Y:S01]  /*cda0*/  FFMA.FTZ R197, R197, UR4, -R57.reuse ;  /* 0x00000004c5c57c23 */ /* 0x100fe20008010839 */
[C---:B------:R-:W-:Y:S06]  /*cdb0*/  HMMA.16816.F32.BF16 R12, R60.reuse, R20, R12 ;  /* 0x000000143c0c723c */ /* 0x040fec000004180c */
[----:B------:R-:W-:Y:S01]  /*cdc0*/  MUFU.EX2 R86, R86 ;  /* 0x0000005600567308 */ /* 0x000fe20000000800 */
[C---:B------:R-:W-:Y:S01]  /*cdd0*/  FMUL.FTZ R20, R56.reuse, R96 ;  /* 0x0000006038147220 */ /* 0x040fe20000410000 */
[----:B------:R-:W-:Y:S08]  /*cde0*/  FMUL.FTZ R21, R56, R97 ;  /* 0x0000006138157220 */ /* 0x000ff00000410000 */
[----:B------:R-:W-:Y:S01]  /*cdf0*/  MUFU.EX2 R85, R85 ;  /* 0x0000005500557308 */ /* 0x000fe20000000800 */
[--C-:B------:R-:W-:Y:S01]  /*ce00*/  FFMA.FTZ R96, R236, UR4, -R57.reuse ;  /* 0x00000004ec607c23 */ /* 0x100fe20008010839 */
[--C-:B------:R-:W-:Y:S01]  /*ce10*/  FFMA.FTZ R204, R204, UR4, -R57.reuse ;  /* 0x00000004cccc7c23 */ /* 0x100fe20008010839 */
[C---:B------:R-:W-:Y:S07]  /*ce20*/  HMMA.16816.F32.BF16 R16, R60.reuse, R22, R16 ;  /* 0x000000163c10723c */ /* 0x040fee0000041810 */
        /* <DEDUP_REMOVED lines=18> */
[C---:B------:R-:W-:Y:S01]  /*cf50*/  FMUL.FTZ R31, R3.reuse, R91 ;  /* 0x0000005b031f7220 */ /* 0x040fe20000410000 */
[--C-:B------:R-:W-:Y:S01]  /*cf60*/  FFMA.FTZ R91, R234, UR4, -R57.reuse ;  /* 0x00000004ea5b7c23 */ /* 0x100fe20008010839 */
[--C-:B------:R-:W-:Y:S06]  /*cf70*/  FFMA.FTZ R90, R232, UR4, -R57.reuse ;  /* 0x00000004e85a7c23 */ /* 0x100fec0008010839 */
[----:B------:R-:W1:Y:S01]  /*cf80*/  MUFU.EX2 R138, R138 ;  /* 0x0000008a008a7308 */ /* 0x000e620000000800 */
[----:B------:R-:W-:Y:S01]  /*cf90*/  FFMA.FTZ R216, R216, UR4, -R57 ;  /* 0x00000004d8d87c23 */ /* 0x000fe20008010839 */
[C---:B------:R-:W-:Y:S01]  /*cfa0*/  FFMA.FTZ R126, R3.reuse, R178, R126 ;  /* 0x000000b2037e7223 */ /* 0x040fe2000001007e */
[----:B------:R-:W-:Y:S01]  /*cfb0*/  FFMA.FTZ R132, R208, UR4, -R125 ;  /* 0x00000004d0847c23 */ /* 0x000fe2000801087d */
[C---:B------:R-:W-:Y:S06]  /*cfc0*/  HMMA.16816.F32.BF16 R28, R60.reuse, R36, R28 ;  /* 0x000000243c1c723c */ /* 0x040fec000004181c */
[----:B------:R-:W-:Y:S01]  /*cfd0*/  MUFU.EX2 R90, R90 ;  /* 0x0000005a005a7308 */ /* 0x000fe20000000800 */
[----:B------:R-:W-:Y:S01]  /*cfe0*/  FADD.FTZ R95, R122, R126 ;  /* 0x0000007e7a5f7221 */ /* 0x000fe20000010000 */
[C---:B------:R-:W-:Y:S01]  /*cff0*/  FMUL.FTZ R36, R56.reuse, R80 ;  /* 0x0000005038247220 */ /* 0x040fe20000410000 */
[----:B------:R-:W-:Y:S07]  /*d000*/  FMUL.FTZ R37, R56, R81 ;  /* 0x0000005138257220 */ /* 0x000fee0000410000 */
[----:B------:R-:W-:Y:S01]  /*d010*/  MUFU.EX2 R132, R132 ;  /* 0x0000008400847308 */ /* 0x000fe20000000800 */
[----:B------:R-:W-:Y:S01]  /*d020*/  FADD.FTZ R120, R120, R95 ;  /* 0x0000005f78787221 */ /* 0x000fe20000010000 */
[C---:B------:R-:W-:Y:S08]  /*d030*/  HMMA.16816.F32.BF16 R32, R60.reuse, R38, R32 ;  /* 0x000000263c20723c */ /* 0x040ff00000041820 */
[----:B------:R-:W-:Y:S01]  /*d040*/  MUFU.EX2 R99, R99 ;  /* 0x0000006300637308 */ /* 0x000fe20000000800 */
[C---:B------:R-:W-:Y:S01]  /*d050*/  FMUL.FTZ R38, R3.reuse, R82 ;  /* 0x0000005203267220 */ /* 0x040fe20000410000 */
[C---:B------:R-:W-:Y:S01]  /*d060*/  FMUL.FTZ R39, R3.reuse, R83 ;  /* 0x0000005303277220 */ /* 0x040fe20000410000 */
[----:B-1----:R-:W-:Y:S01]  /*d070*/  F2FP.BF16.F32.PACK_AB R58, R138, R137 ;  /* 0x000000898a3a723e */ /* 0x002fe200000010ff */
[----:B------:R-:W-:Y:S01]  /*d080*/  FFMA.FTZ R82, R252, UR4, -R57 ;  /* 0x00000004fc527c23 */ /* 0x000fe20008010839 */
[--C-:B------:R-:W-:Y:S01]  /*d090*/  FFMA.FTZ R81, R240, UR4, -R125.reuse ;  /* 0x00000004f0517c23 */ /* 0x100fe2000801087d */
[--C-:B------:R-:W-:Y:S04]  /*d0a0*/  FFMA.FTZ R83, R244, UR4, -R125.reuse ;  /* 0x00000004f4537c23 */ /* 0x100fe8000801087d */
        /* <DEDUP_REMOVED lines=13> */
[--C-:B------:R-:W-:Y:S01]  /*d180*/  FFMA.FTZ R84, R250, UR4, -R125.reuse ;  /* 0x00000004fa547c23 */ /* 0x100fe2000801087d */
[----:B------:R-:W2:Y:S01]  /*d190*/  LDSM.16.MT88.4 R72, [R119+0x9400] ;  /* 0x009400007748783b */ /* 0x000ea20000004200 */
[--C-:B------:R-:W-:Y:S05]  /*d1a0*/  FFMA.FTZ R80, R242, UR4, -R125.reuse ;  /* 0x00000004f2507c23 */ /* 0x100fea000801087d */
[----:B------:R-:W-:Y:S01]  /*d1b0*/  MUFU.EX2 R127, R127 ;  /* 0x0000007f007f7308 */ /* 0x000fe20000000800 */
[--C-:B------:R-:W-:Y:S01]  /*d1c0*/  FFMA.FTZ R139, R190, UR4, -R125.reuse ;  /* 0x00000004be8b7c23 */ /* 0x100fe2000801087d */
[--C-:B------:R-:W-:Y:S01]  /*d1d0*/  FFMA.FTZ R136, R188, UR4, -R125.reuse ;  /* 0x00000004bc887c23 */ /* 0x100fe2000801087d */
[C---:B------:R-:W-:Y:S07]  /*d1e0*/  HMMA.16816.F32.BF16 R44, R60.reuse, R64, R44 ;  /* 0x000000403c2c723c */ /* 0x040fee000004182c */
[----:B------:R-:W3:Y:S01]  /*d1f0*/  MUFU.EX2 R84, R84 ;  /* 0x0000005400547308 */ /* 0x000ee20000000800 */
[--C-:B------:R-:W-:Y:S01]  /*d200*/  FFMA.FTZ R142, R196, UR4, -R125.reuse ;  /* 0x00000004c48e7c23 */ /* 0x100fe2000801087d */
[--C-:B------:R-:W-:Y:S08]  /*d210*/  FFMA.FTZ R141, R192, UR4, -R125.reuse ;  /* 0x00000004c08d7c23 */ /* 0x100ff0000801087d */
[----:B------:R-:W4:Y:S01]  /*d220*/  MUFU.EX2 R80, R80 ;  /* 0x0000005000507308 */ /* 0x000f220000000800 */
[----:B------:R-:W-:Y:S01]  /*d230*/  FADD.FTZ R117, R117, R120 ;  /* 0x0000007875757221 */ /* 0x000fe20000010000 */
[--C-:B------:R-:W-:Y:S01]  /*d240*/  FFMA.FTZ R97, R226, UR4, -R125.reuse ;  /* 0x00000004e2617c23 */ /* 0x100fe2000801087d */
[----:B------:R-:W-:Y:S01]  /*d250*/  HMMA.16816.F32.BF16 R48, R60, R66, R48 ;  /* 0x000000423c30723c */ /* 0x000fe20000041830 */
[----:B------:R-:W5:Y:S06]  /*d260*/  LDSM.16.MT88.4 R64, [R119+0xb400] ;  /* 0x00b400007740783b */ /* 0x000f6c0000004200 */
[----:B------:R-:W-:Y:S01]  /*d270*/  MUFU.EX2 R134, R134 ;  /* 0x0000008600867308 */ /* 0x000fe20000000800 */
[----:B------:R-:W-:Y:S01]  /*d280*/  F2FP.BF16.F32.PACK_AB R62, R85, R86 ;  /* 0x00000056553e723e */ /* 0x000fe200000010ff */
[----:B------:R-:W-:Y:S01]  /*d290*/  FFMA.FTZ R88, R224, UR4, -R125 ;  /* 0x00000004e0587c23 */ /* 0x000fe2000801087d */
[----:B-1----:R-:W-:Y:S07]  /*d2a0*/  F2FP.BF16.F32.PACK_AB R60, R87, R82 ;  /* 0x00000052573c723e */ /* 0x002fee00000010ff */
[----:B------:R-:W-:Y:S01]  /*d2b0*/  MUFU.EX2 R129, R129 ;  /* 0x0000008100817308 */ /* 0x000fe20000000800 */
[C---:B---3--:R-:W-:Y:S01]  /*d2c0*/  F2FP.BF16.F32.PACK_AB R61, R81.reuse, R84 ;  /* 0x00000054513d723e */ /* 0x048fe200000010ff */
[----:B------:R-:W-:Y:S01]  /*d2d0*/  FADD.FTZ R84, R84, R117 ;  /* 0x0000007554547221 */ /* 0x000fe20000010000 */
[--C-:B------:R-:W-:Y:S07]  /*d2e0*/  FFMA.FTZ R89, R230, UR4, -R125.reuse ;  /* 0x00000004e6597c23 */ /* 0x100fee000801087d */
[----:B------:R-:W-:Y:S01]  /*d2f0*/  MUFU.EX2 R139, R139 ;  /* 0x0000008b008b7308 */ /* 0x000fe20000000800 */
[----:B----4-:R-:W-:Y:S01]  /*d300*/  F2FP.BF16.F32.PACK_AB R63, R80, R83 ;  /* 0x00000053503f723e */ /* 0x010fe200000010ff */
[----:B------:R-:W-:Y:S01]  /*d310*/  FADD.FTZ R84, R81, R84 ;  /* 0x0000005451547221 */ /* 0x000fe20000010000 */
[--C-:B------:R-:W-:Y:S07]  /*d320*/  FFMA.FTZ R98, R228, UR4, -R125.reuse ;  /* 0x00000004e4627c23 */ /* 0x100fee000801087d */
[----:B------:R-:W1:Y:S01]  /*d330*/  MUFU.EX2 R136, R136 ;  /* 0x0000008800887308 */ /* 0x000e620000000800 */
[--C-:B------:R-:W-:Y:S01]  /*d340*/  FFMA.FTZ R147, R180, UR4, -R125.reuse ;  /* 0x00000004b4937c23 */ /* 0x100fe2000801087d */
[----:B------:R-:W-:Y:S01]  /*d350*/  FADD.FTZ R83, R83, R84 ;  /* 0x0000005453537221 */ /* 0x000fe20000010000 */
[--C-:B------:R-:W-:Y:S07]  /*d360*/  FFMA.FTZ R144, R181, UR4, -R125.reuse ;  /* 0x00000004b5907c23 */ /* 0x100fee000801087d */
[----:B------:R-:W-:Y:S01]  /*d370*/  MUFU.EX2 R142, R142 ;  /* 0x0000008e008e7308 */ /* 0x000fe20000000800 */
        /* <DEDUP_REMOVED lines=8> */
[C---:B--2---:R-:W-:Y:S03]  /*d400*/  HMMA.16816.F32.BF16 R4, R60.reuse, R72, R4 ;  /* 0x000000483c04723c */ /* 0x044fe60000041804 */
[----:B-1----:R-:W-:Y:S06]  /*d410*/  F2FP.BF16.F32.PACK_AB R57, R136, R139 ;  /* 0x0000008b8839723e */ /* 0x002fec00000010ff */
[----:B------:R-:W-:Y:S01]  /*d420*/  MUFU.EX2 R88, R88 ;  /* 0x0000005800587308 */ /* 0x000fe20000000800 */
[----:B------:R-:W-:Y:S01]  /*d430*/  FFMA.FTZ R125, R52, UR4, -R125 ;  /* 0x00000004347d7c23 */ /* 0x000fe2000801087d */
[----:B------:R-:W-:Y:S01]  /*d440*/  FADD.FTZ R80, R80, R83 ;  /* 0x0000005350507221 */ /* 0x000fe20000010000 */
[----:B------:R-:W-:Y:S01]  /*d450*/  ISETP.GT.AND P1, PT, R175, R160, PT ;  /* 0x000000a0af00720c */ /* 0x000fe20003f24270 */
[C---:B------:R-:W-:Y:S01]  /*d460*/  HMMA.16816.F32.BF16 R8, R60.reuse, R74, R8 ;  /* 0x0000004a3c08723c */ /* 0x040fe20000041808 */
[----:B------:R-:W1:Y:S05]  /*d470*/  LDSM.16.MT88.4 R72, [R119+0xd400] ;  /* 0x00d400007748783b */ /* 0x000e6a0000004200 */
[----:B------:R-:W-:Y:S01]  /*d480*/  MUFU.EX2 R91, R91 ;  /* 0x0000005b005b7308 */ /* 0x000fe20000000800 */
[----:B------:R-:W-:Y:S02]  /*d490*/  MOV R117, R0 ;  /* 0x0000000000757202 */ /* 0x000fe40000000f00 */
[----:B------:R-:W-:Y:S07]  /*d4a0*/  MOV R3, R2 ;  /* 0x0000000200037202 */ /* 0x000fee0000000f00 */
[----:B------:R-:W-:Y:S01]  /*d4b0*/  MUFU.EX2 R89, R89 ;  /* 0x0000005900597308 */ /* 0x000fe20000000800 */
[C---:B------:R-:W-:Y:S09]  /*d4c0*/  HMMA.16816.F32.BF16 R12, R60.reuse, R76, R12 ;  /* 0x0000004c3c0c723c */ /* 0x040ff2000004180c */
[----:B------:R-:W-:Y:S01]  /*d4d0*/  MUFU.EX2 R98, R98 ;  /* 0x0000006200627308 */ /* 0x000fe20000000800 */
[----:B------:R-:W-:Y:S01]  /*d4e0*/  FFMA.FTZ R76, R56, R177, R59 ;  /* 0x000000b1384c7223 */ /* 0x000fe2000001003b */
[----:B------:R-:W-:Y:S02]  /*d4f0*/  F2FP.BF16.F32.PACK_AB R56, R140, R135 ;  /* 0x000000878c38723e */ /* 0x000fe400000010ff */
[----:B---3--:R-:W-:Y:S01]  /*d500*/  F2FP.BF16.F32.PACK_AB R59, R141, R142 ;  /* 0x0000008e8d3b723e */ /* 0x008fe200000010ff */
[----:B------:R-:W-:Y:S01]  /*d510*/  FADD.FTZ R77, R123, R76 ;  /* 0x0000004c7b4d7221 */ /* 0x000fe20000010000 */
[C---:B------:R-:W-:Y:S04]  /*d520*/  HMMA.16816.F32.BF16 R16, R60.reuse, R78, R16 ;  /* 0x0000004e3c10723c */ /* 0x040fe80000041810 */
[----:B------:R-:W-:Y:S01]  /*d530*/  MUFU.EX2 R143, R143 ;  /* 0x0000008f008f7308 */ /* 0x000fe20000000800 */
[----:B------:R-:W-:Y:S02]  /*d540*/  FADD.FTZ R124, R124, R77 ;  /* 0x0000004d7c7c7221 */ /* 0x000fe40000010000 */
[----:B------:R-:W-:Y:S07]  /*d550*/  LDSM.16.MT88.4 R76, [R119+0xe800] ;  /* 0x00e80000774c783b */ /* 0x000fee0000004200 */
[----:B------:R-:W2:Y:S01]  /*d560*/  MUFU.EX2 R148, R148 ;  /* 0x0000009400947308 */ /* 0x000ea20000000800 */
[----:B------:R-:W-:Y:S01]  /*d570*/  FADD.FTZ R121, R121, R124 ;  /* 0x0000007c79797221 */ /* 0x000fe20000010000 */
[C---:B-----5:R-:W-:Y:S08]  /*d580*/  HMMA.16816.F32.BF16 R20, R60.reuse, R64, R20 ;  /* 0x000000403c14723c */ /* 0x060ff00000041814 */
[----:B------:R-:W-:Y:S01]  /*d590*/  MUFU.EX2 R147, R147 ;  /* 0x0000009300937308 */ /* 0x000fe20000000800 */
[----:B------:R-:W-:Y:S09]  /*d5a0*/  FADD.FTZ R82, R82, R121 ;  /* 0x0000007952527221 */ /* 0x000ff20000010000 */
[----:B------:R-:W3:Y:S01]  /*d5b0*/  MUFU.EX2 R144, R144 ;  /* 0x0000009000907308 */ /* 0x000ee20000000800 */
[----:B------:R-:W-:Y:S01]  /*d5c0*/  FADD.FTZ R87, R87, R82 ;  /* 0x0000005257577221 */ /* 0x000fe20000010000 */
[C---:B------:R-:W-:Y:S01]  /*d5d0*/  HMMA.16816.F32.BF16 R24, R60.reuse, R66, R24 ;  /* 0x000000423c18723c */ /* 0x040fe20000041818 */
[----:B------:R-:W4:Y:S07]  /*d5e0*/  LDSM.16.MT88.4 R64, [R116+0xd400] ;  /* 0x00d400007440783b */ /* 0x000f2e0000004200 */
[----:B------:R-:W-:Y:S01]  /*d5f0*/  MUFU.EX2 R145, R145 ;  /* 0x0000009100917308 */ /* 0x000fe20000000800 */
[----:B--2---:R-:W-:Y:S09]  /*d600*/  F2FP.BF16.F32.PACK_AB R52, R148, R143 ;  /* 0x0000008f9434723e */ /* 0x004ff200000010ff */
[----:B------:R-:W2:Y:S01]  /*d610*/  MUFU.EX2 R146, R146 ;  /* 0x0000009200927308 */ /* 0x000ea20000000800 */
[C---:B------:R-:W-:Y:S09]  /*d620*/  HMMA.16816.F32.BF16 R28, R60.reuse, R68, R28 ;  /* 0x000000443c1c723c */ /* 0x040ff2000004181c */
[----:B------:R-:W-:Y:S01]  /*d630*/  MUFU.EX2 R150, R150 ;  /* 0x0000009600967308 */ /* 0x000fe20000000800 */
[----:B---3--:R-:W-:Y:S09]  /*d640*/  F2FP.BF16.F32.PACK_AB R53, R144, R147 ;  /* 0x000000939035723e */ /* 0x008ff200000010ff */
[----:B------:R-:W3:Y:S01]  /*d650*/  MUFU.EX2 R149, R149 ;  /* 0x0000009500957308 */ /* 0x000ee20000000800 */
[C---:B------:R-:W-:Y:S01]  /*d660*/  HMMA.16816.F32.BF16 R32, R60.reuse, R70, R32 ;  /* 0x000000463c20723c */ /* 0x040fe20000041820 */
[----:B------:R-:W5:Y:S08]  /*d670*/  LDSM.16.MT88.4 R68, [R119+0x9800] ;  /* 0x009800007744783b */ /* 0x000f700000004200 */
[----:B------:R-:W-:Y:S01]  /*d680*/  MUFU.EX2 R197, R197 ;  /* 0x000000c500c57308 */ /* 0x000fe20000000800 */
[----:B--2---:R-:W-:Y:S09]  /*d690*/  F2FP.BF16.F32.PACK_AB R54, R146, R145 ;  /* 0x000000919236723e */ /* 0x004ff200000010ff */
[----:B------:R-:W2:Y:S01]  /*d6a0*/  MUFU.EX2 R204, R204 ;  /* 0x000000cc00cc7308 */ /* 0x000ea20000000800 */
[C---:B-1----:R-:W-:Y:S09]  /*d6b0*/  HMMA.16816.F32.BF16 R36, R60.reuse, R72, R36 ;  /* 0x000000483c24723c */ /* 0x042ff20000041824 */
[----:B------:R-:W-:Y:S01]  /*d6c0*/  MUFU.EX2 R152, R152 ;  /* 0x0000009800987308 */ /* 0x000fe20000000800 */
[----:B---3--:R-:W-:Y:S09]  /*d6d0*/  F2FP.BF16.F32.PACK_AB R55, R149, R150 ;  /* 0x000000969537723e */ /* 0x008ff200000010ff */
[----:B------:R-:W1:Y:S01]  /*d6e0*/  MUFU.EX2 R123, R184 ;  /* 0x000000b8007b7308 */ /* 0x000e620000000800 */
[C---:B------:R-:W-:Y:S01]  /*d6f0*/  HMMA.16816.F32.BF16 R40, R60.reuse, R74, R40 ;  /* 0x0000004a3c28723c */ /* 0x040fe20000041828 */
[----:B------:R-:W3:Y:S08]  /*d700*/  LDSM.16.MT88.4 R72, [R116+0x9800] ;  /* 0x009800007448783b */ /* 0x000ef00000004200 */
[----:B------:R-:W-:Y:S10]  /*d710*/  MUFU.EX2 R199, R199 ;  /* 0x000000c700c77308 */ /* 0x000ff40000000800 */
[----:B------:R-:W1:Y:S01]  /*d720*/  MUFU.EX2 R206, R206 ;  /* 0x000000ce00ce7308 */ /* 0x000e620000000800 */
[C---:B----4-:R-:W-:Y:S09]  /*d730*/  HMMA.16816.F32.BF16 R44, R60.reuse, R64, R44 ;  /* 0x000000403c2c723c */ /* 0x050ff2000004182c */
[----:B------:R-:W-:Y:S10]  /*d740*/  MUFU.EX2 R151, R151 ;  /* 0x0000009700977308 */ /* 0x000ff40000000800 */
[----:B------:R-:W4:Y:S01]  /*d750*/  MUFU.EX2 R122, R187 ;  /* 0x000000bb007a7308 */ /* 0x000f220000000800 */
[----:B------:R-:W-:Y:S01]  /*d760*/  HMMA.16816.F32.BF16 R48, R60, R66, R48 ;  /* 0x000000423c30723c */ /* 0x000fe20000041830 */
[----:B------:R-:W2:Y:S08]  /*d770*/  LDSM.16.MT88.4 R64, [R119+0xb800] ;  /* 0x00b800007740783b */ /* 0x000eb00000004200 */
[----:B------:R-:W-:Y:S01]  /*d780*/  MUFU.EX2 R201, R201 ;  /* 0x000000c900c97308 */ /* 0x000fe20000000800 */
[----:B------:R-:W-:Y:S02]  /*d790*/  F2FP.BF16.F32.PACK_AB R60, R96, R99 ;  /* 0x00000063603c723e */ /* 0x000fe400000010ff */
[----:B------:R-:W-:Y:S07]  /*d7a0*/  F2FP.BF16.F32.PACK_AB R61, R88, R97 ;  /* 0x00000061583d723e */ /* 0x000fee00000010ff */
[----:B------:R-:W4:Y:S01]  /*d7b0*/  MUFU.EX2 R212, R212 ;  /* 0x000000d400d47308 */ /* 0x000f220000000800 */
[----:B------:R-:W-:Y:S01]  /*d7c0*/  F2FP.BF16.F32.PACK_AB R62, R90, R91 ;  /* 0x0000005b5a3e723e */ /* 0x000fe200000010ff */
[----:B------:R-:W-:Y:S01]  /*d7d0*/  FADD.FTZ R97, R97, R80 ;  /* 0x0000005061617221 */ /* 0x000fe20000010000 */
[----:B------:R-:W-:Y:S07]  /*d7e0*/  F2FP.BF16.F32.PACK_AB R63, R98, R89 ;  /* 0x00000059623f723e */ /* 0x000fee00000010ff */
[----:B------:R-:W-:Y:S01]  /*d7f0*/  MUFU.EX2 R205, R205 ;  /* 0x000000cd00cd7308 */ /* 0x000fe20000000800 */
[----:B------:R-:W-:Y:S09]  /*d800*/  FADD.FTZ R88, R88, R97 ;  /* 0x0000006158587221 */ /* 0x000ff20000010000 */
[----:B------:R-:W-:Y:S01]  /*d810*/  MUFU.EX2 R216, R216 ;  /* 0x000000d800d87308 */ /* 0x000fe20000000800 */
[C---:B-----5:R-:W-:Y:S09]  /*d820*/  HMMA.16816.F32.BF16 R4, R60.reuse, R68, R4 ;  /* 0x000000443c04723c */ /* 0x060ff20000041804 */
[----:B------:R-:W-:Y:S01]  /*d830*/  MUFU.EX2 R125, R125 ;  /* 0x0000007d007d7308 */ /* 0x000fe20000000800 */
[----:B------:R-:W-:Y:S04]  /*d840*/  FADD.FTZ R89, R89, R88 ;  /* 0x0000005859597221 */ /* 0x000fe80000010000 */
[----:B------:R-:W-:Y:S01]  /*d850*/  FADD.FTZ R89, R98, R89 ;  /* 0x0000005962597221 */ /* 0x000fe20000010000 */
[C---:B------:R-:W-:Y:S01]  /*d860*/  HMMA.16816.F32.BF16 R8, R60.reuse, R70, R8 ;  /* 0x000000463c08723c */ /* 0x040fe20000041808 */
[----:B------:R-:W5:Y:S07]  /*d870*/  LDSM.16.MT88.4 R68, [R116+0xb800] ;  /* 0x00b800007444783b */ /* 0x000f6e0000004200 */
        /* <DEDUP_REMOVED lines=9> */
[C---:B---3--:R-:W-:Y:S08]  /*d910*/  HMMA.16816.F32.BF16 R36, R60.reuse, R72, R36 ;  /* 0x000000483c24723c */ /* 0x048ff00000041824 */
        /* <DEDUP_REMOVED lines=13> */
[----:B------:R-:W-:Y:S04]  /*d9f0*/  FADD.FTZ R134, R129, R134 ;  /* 0x0000008681867221 */ /* 0x000fe80000010000 */
[----:B------:R-:W-:Y:S01]  /*da00*/  FADD.FTZ R139, R139, R134 ;  /* 0x000000868b8b7221 */ /* 0x000fe20000010000 */
[C---:B------:R-:W-:Y:S01]  /*da10*/  HMMA.16816.F32.BF16 R8, R60.reuse, R70, R8 ;  /* 0x000000463c08723c */ /* 0x040fe20000041808 */
[----:B------:R-:W5:Y:S02]  /*da20*/  LDSM.16.MT88.4 R68, [R116+0xbc00] ;  /* 0x00bc00007444783b */ /* 0x000f640000004200 */
        /* <DEDUP_REMOVED lines=9> */
[C---:B--2---:R-:W-:Y:S03]  /*dac0*/  HMMA.16816.F32.BF16 R20, R60.reuse, R64, R20 ;  /* 0x000000403c14723c */ /* 0x044fe60000041814 */
[----:B------:R-:W-:Y:S05]  /*dad0*/  FADD.FTZ R149, R149, R150 ;  /* 0x0000009695957221 */ /* 0x000fea0000010000 */
        /* <DEDUP_REMOVED lines=10> */
[----:B------:R-:W2:Y:S07]  /*db80*/  LDSM.16.MT88.4 R60, [R119+0xc000] ;  /* 0x00c00000773c783b */ /* 0x000eae0000004200 */
[C---:B-----5:R-:W-:Y:S01]  /*db90*/  HMMA.16816.F32.BF16 R4, R56.reuse, R68, R4 ;  /* 0x000000443804723c */ /* 0x060fe20000041804 */
[----:B------:R-:W5:Y:S07]  /*dba0*/  LDSM.16.MT88.4 R64, [R116+0xc000] ;  /* 0x00c000007440783b */ /* 0x000f6e0000004200 */
        /* <DEDUP_REMOVED lines=13> */
[----:B------:R-:W-:Y:S07]  /*dc80*/  LDSM.16.MT88.4 R68, [R116+0xc400] ;  /* 0x00c400007444783b */ /* 0x000fee0000004200 */
[C---:B---3--:R-:W-:Y:S08]  /*dc90*/  HMMA.16816.F32.BF16 R44, R56.reuse, R72, R44 ;  /* 0x00000048382c723c */ /* 0x048ff0000004182c */
[----:B------:R-:W-:Y:S01]  /*dca0*/  HMMA.16816.F32.BF16 R48, R56, R74, R48 ;  /* 0x0000004a3830723c */ /* 0x000fe20000041830 */
[----:B------:R-:W1:Y:S07]  /*dcb0*/  LDSM.16.MT88.4 R56, [R116+0xa400] ;  /* 0x00a400007438783b */ /* 0x000e6e0000004200 */
[C---:B--2---:R-:W-:Y:S01]  /*dcc0*/  HMMA.16816.F32.BF16 R4, R52.reuse, R60, R4 ;  /* 0x0000003c3404723c */ /* 0x044fe20000041804 */
[----:B------:R-:W2:Y:S07]  /*dcd0*/  LDSM.16.MT88.4 R72, [R119+0xe400] ;  /* 0x00e400007748783b */ /* 0x000eae0000004200 */
[C---:B------:R-:W-:Y:S01]  /*dce0*/  HMMA.16816.F32.BF16 R8, R52.reuse, R62, R8 ;  /* 0x0000003e3408723c */ /* 0x040fe20000041808 */
[----:B------:R-:W3:Y:S07]  /*dcf0*/  LDSM.16.MT88.4 R60, [R116+0xe400] ;  /* 0x00e40000743c783b */ /* 0x000eee0000004200 */
[C---:B-1----:R-:W-:Y:S08]  /*dd00*/  HMMA.16816.F32.BF16 R12, R52.reuse, R56, R12 ;  /* 0x00000038340c723c */ /* 0x042ff0000004180c */
[C---:B------:R-:W-:Y:S01]  /*dd10*/  HMMA.16816.F32.BF16 R16, R52.reuse, R58, R16 ;  /* 0x0000003a3410723c */ /* 0x040fe20000041810 */
[----:B------:R-:W1:Y:S07]  /*dd20*/  LDSM.16.MT88.4 R56, [R119+0xa800] ;  /* 0x00a800007738783b */ /* 0x000e6e0000004200 */
[C---:B------:R-:W-:Y:S08]  /*dd30*/  HMMA.16816.F32.BF16 R20, R52.reuse, R64, R20 ;  /* 0x000000403414723c */ /* 0x040ff00000041814 */
[C---:B------:R-:W-:Y:S01]  /*dd40*/  HMMA.16816.F32.BF16 R24, R52.reuse, R66, R24 ;  /* 0x000000423418723c */ /* 0x040fe20000041818 */
[----:B------:R-:W5:Y:S07]  /*dd50*/  LDSM.16.MT88.4 R64, [R116+0xa800] ;  /* 0x00a800007440783b */ /* 0x000f6e0000004200 */
[C---:B------:R-:W-:Y:S08]  /*dd60*/  HMMA.16816.F32.BF16 R28, R52.reuse, R68, R28 ;  /* 0x00000044341c723c */ /* 0x040ff0000004181c */
[C---:B------:R-:W-:Y:S01]  /*dd70*/  HMMA.16816.F32.BF16 R32, R52.reuse, R70, R32 ;  /* 0x000000463420723c */ /* 0x040fe20000041820 */
[----:B------:R-:W5:Y:S07]  /*dd80*/  LDSM.16.MT88.4 R68, [R119+0xc800] ;  /* 0x00c800007744783b */ /* 0x000f6e0000004200 */
[C---:B--2---:R-:W-:Y:S08]  /*dd90*/  HMMA.16816.F32.BF16 R36, R52.reuse, R72, R36 ;  /* 0x000000483424723c */ /* 0x044ff00000041824 */
[C---:B------:R-:W-:Y:S01]  /*dda0*/  HMMA.16816.F32.BF16 R40, R52.reuse, R74, R40 ;  /* 0x0000004a3428723c */ /* 0x040fe20000041828 */
[----:B------:R-:W2:Y:S07]  /*ddb0*/  LDSM.16.MT88.4 R72, [R116+0xc800] ;  /* 0x00c800007448783b */ /* 0x000eae0000004200 */
[C---:B---3--:R-:W-:Y:S08]  /*ddc0*/  HMMA.16816.F32.BF16 R44, R52.reuse, R60, R44 ;  /* 0x0000003c342c723c */ /* 0x048ff0000004182c */
[----:B------:R-:W-:Y:S01]  /*ddd0*/  HMMA.16816.F32.BF16 R48, R52, R62, R48 ;  /* 0x0000003e3430723c */ /* 0x000fe20000041830 */
[----:B------:R-:W3:Y:S02]  /*dde0*/  LDSM.16.MT88.4 R60, [R116+0xe800] ;  /* 0x00e80000743c783b */ /* 0x000ee40000004200 */
[----:B------:R-:W-:Y:S02]  /*ddf0*/  F2FP.BF16.F32.PACK_AB R52, R204, R197 ;  /* 0x000000c5cc34723e */ /* 0x000fe400000010ff */
[C---:B------:R-:W-:Y:S01]  /*de00*/  F2FP.BF16.F32.PACK_AB R53, R123.reuse, R152 ;  /* 0x000000987b35723e */ /* 0x040fe200000010ff */
[----:B------:R-:W-:Y:S01]  /*de10*/  FADD.FTZ R152, R152, R149 ;  /* 0x0000009598987221 */ /* 0x000fe20000010000 */
[----:B------:R-:W-:Y:S02]  /*de20*/  F2FP.BF16.F32.PACK_AB R54, R206, R199 ;  /* 0x000000c7ce36723e */ /* 0x000fe400000010ff */
[C---:B----4-:R-:W-:Y:S01]  /*de30*/  F2FP.BF16.F32.PACK_AB R55, R122.reuse, R151 ;  /* 0x000000977a37723e */ /* 0x050fe200000010ff */
[----:B------:R-:W-:Y:S04]  /*de40*/  FADD.FTZ R152, R123, R152 ;  /* 0x000000987b987221 */ /* 0x000fe80000010000 */
[----:B------:R-:W-:Y:S02]  /*de50*/  FADD.FTZ R151, R151, R152 ;  /* 0x0000009897977221 */ /* 0x000fe40000010000 */
[C---:B-1----:R-:W-:Y:S01]  /*de60*/  HMMA.16816.F32.BF16 R4, R52.reuse, R56, R4 ;  /* 0x000000383404723c */ /* 0x042fe20000041804 */
[----:B------:R-:W-:Y:S02]  /*de70*/  MUFU.EX2 R57, R93 ;  /* 0x0000005d00397308 */ /* 0x000fe40000000800 */
[----:B------:R-:W-:Y:S08]  /*de80*/  FADD.FTZ R122, R122, R151 ;  /* 0x000000977a7a7221 */ /* 0x000ff00000010000 */
[----:B------:R-:W1:Y:S01]  /*de90*/  MUFU.EX2 R56, R94 ;  /* 0x0000005e00387308 */ /* 0x000e620000000800 */
[C---:B------:R-:W-:Y:S09]  /*dea0*/  HMMA.16816.F32.BF16 R8, R52.reuse, R58, R8 ;  /* 0x0000003a3408723c */ /* 0x040ff20000041808 */
[----:B------:R4:W2:Y:S01]  /*deb0*/  MUFU.EX2 R58, R92 ;  /* 0x0000005c003a7308 */ /* 0x0008a20000000800 */
[C---:B-----5:R-:W-:Y:S01]  /*dec0*/  HMMA.16816.F32.BF16 R12, R52.reuse, R64, R12 ;  /* 0x00000040340c723c */ /* 0x060fe2000004180c */
[----:B----4-:R-:W4:Y:S07]  /*ded0*/  LDSM.16.MT88.4 R92, [R119+0xcc00] ;  /* 0x00cc0000775c783b */ /* 0x010f2e0000004200 */
[C---:B------:R-:W-:Y:S08]  /*dee0*/  HMMA.16816.F32.BF16 R16, R52.reuse, R66, R16 ;  /* 0x000000423410723c */ /* 0x040ff00000041810 */
[C---:B------:R-:W-:Y:S03]  /*def0*/  HMMA.16816.F32.BF16 R20, R52.reuse, R68, R20 ;  /* 0x000000443414723c */ /* 0x040fe60000041814 */
[----:B------:R-:W-:Y:S02]  /*df00*/  F2FP.BF16.F32.PACK_AB R68, R212, R201 ;  /* 0x000000c9d444723e */ /* 0x000fe400000010ff */
[----:B-1----:R-:W-:Y:S01]  /*df10*/  F2FP.BF16.F32.PACK_AB R69, R56, R57 ;  /* 0x000000393845723e */ /* 0x002fe200000010ff */
        /* <DEDUP_REMOVED lines=9> */
[C---:B------:R-:W-:Y:S08]  /*dfb0*/  HMMA.16816.F32.BF16 R36, R52.reuse, R76, R36 ;  /* 0x0000004c3424723c */ /* 0x040ff00000041824 */
[C---:B------:R-:W-:Y:S01]  /*dfc0*/  HMMA.16816.F32.BF16 R40, R52.reuse, R78, R40 ;  /* 0x0000004e3428723c */ /* 0x040fe20000041828 */
[----:B------:R-:W-:Y:S07]  /*dfd0*/  LDSM.16.MT88.4 R76, [R119+0xec00] ;  /* 0x00ec0000774c783b */ /* 0x000fee0000004200 */
[C---:B---3--:R-:W-:Y:S03]  /*dfe0*/  HMMA.16816.F32.BF16 R44, R52.reuse, R60, R44 ;  /* 0x0000003c342c723c */ /* 0x048fe6000004182c */
[----:B------:R-:W-:Y:S04]  /*dff0*/  FADD.FTZ R60, R86, R87 ;  /* 0x00000057563c7221 */ /* 0x000fe80000010000 */
[----:B------:R-:W-:Y:S01]  /*e000*/  FADD.FTZ R60, R85, R60 ;  /* 0x0000003c553c7221 */ /* 0x000fe20000010000 */
[----:B------:R-:W-:Y:S01]  /*e010*/  HMMA.16816.F32.BF16 R48, R52, R62, R48 ;  /* 0x0000003e3430723c */ /* 0x000fe20000041830 */
[----:B------:R-:W1:Y:S02]  /*e020*/  LDSM.16.MT88.4 R84, [R116+0xcc00] ;  /* 0x00cc00007454783b */ /* 0x000e640000004200 */
[----:B------:R-:W-:Y:S04]  /*e030*/  FADD.FTZ R99, R99, R60 ;  /* 0x0000003c63637221 */ /* 0x000fe80000010000 */
[----:B------:R-:W-:Y:S01]  /*e040*/  FADD.FTZ R96, R96, R99 ;  /* 0x0000006360607221 */ /* 0x000fe20000010000 */
        /* <DEDUP_REMOVED lines=11> */
[C---:B----4-:R-:W-:Y:S01]  /*e100*/  HMMA.16816.F32.BF16 R96, R68.reuse, R92, R20 ;  /* 0x0000005c4460723c */ /* 0x050fe20000041814 */
[----:B------:R-:W2:Y:S02]  /*e110*/  LDSM.16.MT88.4 R4, [R116+0xec00] ;  /* 0x00ec00007404783b */ /* 0x000ea40000004200 */
        /* <DEDUP_REMOVED lines=21> */
[----:B------:R-:W-:Y:S05]  /*e270*/  FADD.FTZ R177, R216, R177 ;  /* 0x000000b1d8b17221 */ /* 0x000fea0000010000 */
[----:B------:R-:W-:Y:S01]  /*e280*/  @!UPT UIADD3 URZ, UPT, UPT, URZ, URZ, URZ ;  /* 0x000000fffffff290 */ /* 0x000fe2000fffe0ff */
[----:B------:R-:W-:Y:S11]  /*e290*/  @P1 BRA `(.L_x_2285) ;  /* 0xffffffc000f41947 */ /* 0x000ff6000383ffff */
.L_x_2281:
        /* <DEDUP_REMOVED lines=157> */
.L_x_2287:
[----:B------:R-:W-:Y:S05]  /*ec70*/  BSYNC.RECONVERGENT B0 ;  /* 0x0000000000007941 */ /* 0x000fea0003800200 */
.L_x_2286:
        /* <DEDUP_REMOVED lines=31> */
.L_x_2288:
        /* <DEDUP_REMOVED lines=9> */
.L_x_5497:


//--------------------- .text._ZN5flash24flash_fwd_splitkv_kernelI23Flash_fwd_kernel_traitsILi96ELi64ELi128ELi4ELb0ELb0EN7cutlass10bfloat16_tE19Flash_kernel_traitsILi96ELi64ELi128ELi4ES3_EELb1ELb0ELb1ELb0ELb0ELb0ELb1ELb0EEEvNS_16Flash_fwd_paramsE --------------------------
	.section	.text._ZN5flash24flash_fwd_splitkv_kernelI23Flash_fwd_kernel_traitsILi96ELi64ELi128ELi4ELb0ELb0EN7cutlass10bfloat16_tE19Flash_kernel_traitsILi96ELi64ELi128ELi4ES3_EELb1ELb0ELb1ELb0ELb0ELb0ELb1ELb0EEEvNS_16Flash_fwd_paramsE,"ax",@progbits
	.align	128
        .global         _ZN5flash24flash_fwd_splitkv_kernelI23Flash_fwd_kernel_traitsILi96ELi64ELi128ELi4ELb0ELb0EN7cutlass10bfloat16_tE19Flash_kernel_traitsILi96ELi64ELi128ELi4ES3_EELb1ELb0ELb1ELb0ELb0ELb0ELb1ELb0EEEvNS_16Flash_fwd_paramsE
        .type           _ZN5flash24flash_fwd_splitkv_kernelI23Flash_fwd_kernel_traitsILi96ELi64ELi128ELi4ELb0ELb0EN7cutlass10bfloat16_tE19Flash_kernel_traitsILi96ELi64ELi128ELi4ES3_EELb1ELb0ELb1ELb0ELb0ELb0ELb1ELb0EEEvNS_16Flash_fwd_paramsE,@function
        .size           _ZN5flash24flash_fwd_splitkv_kernelI23Flash_fwd_kernel_traitsILi96ELi64ELi128ELi4ELb0ELb0EN7cutlass10bfloat16_tE19Flash_kernel_traitsILi96ELi64ELi128ELi4ES3_EELb1ELb0ELb1ELb0ELb0ELb0ELb1ELb0EEEvNS_16Flash_fwd_paramsE,(.L_x_5498 - _ZN5flash24flash_fwd_splitkv_kernelI23Flash_fwd_kernel_traitsILi96ELi64ELi128ELi4ELb0ELb0EN7cutlass10bfloat16_tE19Flash_kernel_traitsILi96ELi64ELi128ELi4ES3_EELb1ELb0ELb1ELb0ELb0ELb0ELb1ELb0EEEvNS_16Flash_fwd_paramsE)
        .other          _ZN5flash24flash_fwd_splitkv_kernelI23Flash_fwd_kernel_traitsILi96ELi64ELi128ELi4ELb0ELb0EN7cutlass10bfloat16_tE19Flash_kernel_traitsILi96ELi64ELi128ELi4ES3_EELb1ELb0ELb1ELb0ELb0ELb0ELb1ELb0EEEvNS_16Flash_fwd_paramsE,@"STO_CUDA_ENTRY STV_DEFAULT"
_ZN5flash24flash_fwd_splitkv_kernelI23Flash_fwd_kernel_traitsILi96ELi64ELi128ELi4ELb0ELb0EN7cutlass10bfloat16_tE19Flash_kernel_traitsILi96ELi64ELi128ELi4ES3_EELb1ELb0ELb1ELb0ELb0ELb0ELb1ELb0EEEvNS_16Flash_fwd_paramsE:
.text._ZN5flash24flash_fwd_splitkv_kernelI23Flash_fwd_kernel_traitsILi96ELi64ELi128ELi4ELb0ELb0EN7cutlass10bfloat16_tE19Flash_kernel_traitsILi96ELi64ELi128ELi4ES3_EELb1ELb0ELb1ELb0ELb0ELb0ELb1ELb0EEEvNS_16Flash_fwd_paramsE:
[----:B------:R-:W-:Y:S08]  /*0000*/  LDC R1, c[0x0][0x37c] ;  /* 0x0000df00ff017b82 */ /* 0x000ff00000000800 */
[----:B------:R-:W1:Y:S01]  /*0010*/  LDC R11, c[0x0][0x3e0] ;  /* 0x0000f800ff0b7b82 */ /* 0x000e620000000800 */
[----:B------:R-:W2:Y:S01]  /*0020*/  S2R R184, SR_CTAID.Z ;  /* 0x0000000000b87919 */ /* 0x000ea20000002700 */
[----:B------:R-:W3:Y:S01]  /*0030*/  LDCU.64 UR4, c[0x0][0x478] ;  /* 0x00008f00ff0477ac */ /* 0x000ee20008000a00 */
[----:B------:R-:W4:Y:S05]  /*0040*/  LDCU.64 UR16, c[0x0][0x358] ;  /* 0x00006b00ff1077ac */ /* 0x000f2a0008000a00 */
[----:B------:R-:W4:Y:S01]  /*0050*/  LDC.64 R6, c[0x0][0x468] ;  /* 0x00011a00ff067b82 */ /* 0x000f220000000a00 */
        /* <DEDUP_REMOVED lines=8> */
[----:B-1----:R-:W-:Y:S02]  /*00e0*/  IMAD.MOV R0, RZ, RZ, -R3 ;  /* 0x000000ffff007224 */ /* 0x002fe400078e0a03 */
[----:B------:R-:W-:Y:S02]  /*00f0*/  IMAD.MOV.U32 R2, RZ, RZ, RZ ;  /* 0x000000ffff027224 */ /* 0x000fe400078e00ff */
        /* <DEDUP_REMOVED lines=13> */
[----:B------:R-:W-:Y:S01]  /*01d0*/  ISETP.GE.U32.AND P2, PT, R0, R11, PT ;  /* 0x0000000b0000720c */ /* 0x000fe20003f46070 */
[----:B------:R-:W-:Y:S01]  /*01e0*/  IMAD.MOV.U32 R0, RZ, RZ, -0x1 ;  /* 0xffffffffff007424 */ /* 0x000fe200078e00ff */
[----:B------:R-:W-:-:S11]  /*01f0*/  ISETP.NE.AND.EX P0, PT, R3, RZ, PT, P0 ;  /* 0x000000ff0300720c */ /* 0x000fd60003f05300 */
[----:B------:R-:W-:Y:S01]  /*0200*/  @P2 VIADD R181, R181, 0x1 ;  /* 0x00000001b5b52836 */ /* 0x000fe20000000000 */
[----:B------:R-:W-:Y:S02]  /*0210*/  ISETP.NE.U32.AND P2, PT, RZ, UR4, PT ;  /* 0x00000004ff007c0c */ /* 0x000fe4000bf45070 */
[----:B------:R-:W-:Y:S02]  /*0220*/  @!P1 LOP3.LUT R181, RZ, R11, RZ, 0x33, !PT ;  /* 0x0000000bffb59212 */ /* 0x000fe400078e33ff */
[----:B------:R-:W-:-:S03]  /*0230*/  ISETP.NE.AND.EX P2, PT, RZ, UR5, PT, P2 ;  /* 0x00000005ff007c0c */ /* 0x000fc6000bf45320 */
[----:B--2---:R-:W-:-:S04]  /*0240*/  IMAD.WIDE.U32 R14, R181, 0x4, R4 ;  /* 0x00000004b50e7825 */ /* 0x004fc800078e0004 */
[----:B------:R-:W-:Y:S01]  /*0250*/  IMAD.SHL.U32 R5, R181, 0x4, RZ ;  /* 0x00000004b5057824 */ /* 0x000fe200078e00ff */
[----:B----4-:R-:W2:Y:S01]  /*0260*/  @P0 LDG.E R0, desc[UR16][R14.64] ;  /* 0x000000100e000981 */ /* 0x010ea2000c1e1900 */
[----:B------:R-:W-:-:S03]  /*0270*/  SHF.R.U32.HI R8, RZ, 0x1e, R181 ;  /* 0x0000001eff087819 */ /* 0x000fc600000116b5 */
[----:B------:R1:W2:Y:S01]  /*0280*/  @P4 LDG.E R17, desc[UR16][R14.64+0x4] ;  /* 0x000004100e114981 */ /* 0x0002a2000c1e1900 */
[C---:B------:R-:W-:Y:S01]  /*0290*/  @P2 IADD3 R128, P0, PT, R5.reuse, UR4, RZ ;  /* 0x0000000405802c10 */ /* 0x040fe2000ff1e0ff */
[----:B------:R-:W-:Y:S01]  /*02a0*/  IMAD.MOV.U32 R3, RZ, RZ, RZ ;  /* 0x000000ffff037224 */ /* 0x000fe200078e00ff */
[C---:B------:R-:W-:Y:S02]  /*02b0*/  @P3 IADD3 R12, P1, PT, R5.reuse, UR6, RZ ;  /* 0x00000006050c3c10 */ /* 0x040fe4000ff3e0ff */
[C---:B------:R-:W-:Y:S01]  /*02c0*/  @P2 IADD3.X R129, PT, PT, R8.reuse, UR5, RZ, P0, !PT ;  /* 0x0000000508812c10 */ /* 0x040fe200087fe4ff */
[----:B------:R-:W3:Y:S01]  /*02d0*/  S2R R9, SR_CTAID.X ;  /* 0x0000000000097919 */ /* 0x000ee20000002500 */
[----:B------:R-:W4:Y:S01]  /*02e0*/  LDCU.U8 UR4, c[0x0][0x532] ;  /* 0x0000a640ff0477ac */ /* 0x000f220008000000 */
[----:B------:R-:W-:Y:S02]  /*02f0*/  @P3 IADD3.X R13, PT, PT, R8, UR7, RZ, P1, !PT ;  /* 0x00000007080d3c10 */ /* 0x000fe40008ffe4ff */
[----:B------:R-:W5:Y:S04]  /*0300*/  @P2 LDG.E R128, desc[UR16][R128.64] ;  /* 0x0000001080802981 */ /* 0x000f68000c1e1900 */
[----:B------:R4:W5:Y:S01]  /*0310*/  @P3 LDG.E R3, desc[UR16][R12.64] ;  /* 0x000000100c033981 */ /* 0x000962000c1e1900 */
[----:B-1----:R-:W-:-:S05]  /*0320*/  IADD3 R14, P0, PT, R5, R6, RZ ;  /* 0x00000006050e7210 */ /* 0x002fca0007f1e0ff */
[----:B------:R-:W-:Y:S01]  /*0330*/  IMAD.X R15, R8, 0x1, R7, P0 ;  /* 0x00000001080f7824 */ /* 0x000fe200000e0607 */
[----:B------:R-:W-:-:S04]  /*0340*/  ISETP.NE.U32.AND P0, PT, R6, RZ, PT ;  /* 0x000000ff0600720c */ /* 0x000fc80003f05070 */
[----:B------:R-:W-:Y:S01]  /*0350*/  ISETP.NE.AND.EX P0, PT, R7, RZ, PT, P0 ;  /* 0x000000ff0700720c */ /* 0x000fe20003f05300 */
[----:B----4-:R-:W1:Y:S01]  /*0360*/  @!P4 LDC R13, c[0x0][0x434] ;  /* 0x00010d00ff0dcb82 */ /* 0x010e620000000800 */
[----:B------:R-:W-:Y:S02]  /*0370*/  ISETP.NE.AND P1, PT, RZ, UR4, PT ;  /* 0x00000004ff007c0c */ /* 0x000fe4000bf25270 */
[----:B------:R-:W-:-:S09]  /*0380*/  ISETP.EQ.U32.AND P3, PT, R6, RZ, PT ;  /* 0x000000ff0600720c */ /* 0x000fd20003f62070 */
[----:B------:R-:W4:Y:S01]  /*0390*/  @!P0 LDC R12, c[0x0][0x438] ;  /* 0x00010e00ff0c8b82 */ /* 0x000f220000000800 */
[----:B------:R-:W-:Y:S01]  /*03a0*/  ISETP.EQ.OR.EX P3, PT, R7, RZ, !P1, P3 ;  /* 0x000000ff0700720c */ /* 0x000fe20004f62730 */
[----:B------:R-:W-:Y:S02]  /*03b0*/  IMAD.MOV.U32 R4, RZ, RZ, -0x1 ;  /* 0xffffffffff047424 */ /* 0x000fe400078e00ff */
[----:B---3--:R-:W-:-:S10]  /*03c0*/  IMAD.SHL.U32 R180, R9, 0x40, RZ ;  /* 0x0000004009b47824 */ /* 0x008fd400078e00ff */
[----:B------:R3:W5:Y:S01]  /*03d0*/  @!P3 LDG.E R4, desc[UR16][R14.64] ;  /* 0x000000100e04b981 */ /* 0x000762000c1e1900 */
[----:B--2---:R-:W-:-:S05]  /*03e0*/  @P4 IMAD.IADD R13, R17, 0x1, -R0 ;  /* 0x00000001110d4824 */ /* 0x004fca00078e0a00 */
[----:B-1----:R-:W-:Y:S01]  /*03f0*/  ISETP.GT.AND P3, PT, R13, R180, PT ;  /* 0x000000b40d00720c */ /* 0x002fe20003f64270 */
[----:B---34-:R-:W-:-:S12]  /*0400*/  @!P0 BRA `(.L_x_2289) ;  /* 0x00000000000c8947 */ /* 0x018fd80003800000 */
[----:B------:R-:W2:Y:S02]  /*0410*/  @P1 LDG.E R7, desc[UR16][R14.64+0x4] ;  /* 0x000004100e071981 */ /* 0x000ea4000c1e1900 */
[----:B--2--5:R-:W-:-:S06]  /*0420*/  @P1 IADD3 R12, PT, PT, R7, -R4, RZ ;  /* 0x80000004070c1210 */ /* 0x024fcc0007ffe0ff */
[----:B------:R1:W5:Y:S02]  /*0430*/  @!P1 LDG.E R12, desc[UR16][R14.64] ;  /* 0x000000100e0c9981 */ /* 0x000364000c1e1900 */
.L_x_2289:
[----:B------:R-:W-:Y:S05]  /*0440*/  @!P3 EXIT ;  /* 0x000000000000b94d */ /* 0x000fea0003800000 */
[----:B------:R-:W2:Y:S01]  /*0450*/  LDC R2, c[0x0][0x374] ;  /* 0x0000dd00ff027b82 */ /* 0x000ea20000000800 */
[----:B------:R-:W3:Y:S01]  /*0460*/  LDCU UR14, c[0x0][0x508] ;  /* 0x0000a100ff0e77ac */ /* 0x000ee20008000800 */
[----:B-----5:R-:W-:Y:S01]  /*0470*/  @P2 IMAD.IADD R128, R128, 0x1, -R3 ;  /* 0x0000000180802824 */ /* 0x020fe200078e0a03 */
[----:B------:R-:W4:Y:S01]  /*0480*/  S2R R165, SR_TID.X ;  /* 0x0000000000a57919 */ /* 0x000f220000002100 */
[----:B------:R-:W-:-:S04]  /*0490*/  IMAD.MOV R185, RZ, RZ, -R181 ;  /* 0x000000ffffb97224 */ /* 0x000fc800078e0ab5 */
[----:B------:R-:W1:Y:S01]  /*04a0*/  LDC R6, c[0x0][0x438] ;  /* 0x00010e00ff067b82 */ /* 0x000e620000000800 */
[----:B------:R-:W-:Y:S01]  /*04b0*/  IMAD R184, R11, R185, R184 ;  /* 0x000000b90bb87224 */ /* 0x000fe200078e02b8 */
[-C--:B--2---:R-:W-:Y:S02]  /*04c0*/  IABS R16, R2.reuse ;  /* 0x0000000200107213 */ /* 0x084fe40000000000 */
        /* <DEDUP_REMOVED lines=22> */
[----:B------:R-:W2:-:S12]  /*0630*/  @!P2 LDC R14, c[0x0][0x43c] ;  /* 0x00010f00ff0eab82 */ /* 0x000e980000000800 */
[----:B------:R-:W-:Y:S02]  /*0640*/  @!P1 IMAD.IADD R17, R17, 0x1, -R16 ;  /* 0x0000000111119824 */ /* 0x000fe400078e0a10 */
[----:B------:R-:W-:Y:S01]  /*0650*/  @!P1 VIADD R10, R10, 0x1 ;  /* 0x000000010a0a9836 */ /* 0x000fe20000000000 */
[----:B------:R-:W-:Y:S02]  /*0660*/  ISETP.NE.AND P1, PT, R2, RZ, PT ;  /* 0x000000ff0200720c */ /* 0x000fe40003f25270 */
[----:B-1----:R-:W-:Y:S02]  /*0670*/  @!P2 ISETP.NE.U32.AND P3, PT, R6, RZ, PT ;  /* 0x000000ff0600a20c */ /* 0x002fe40003f65070 */
[----:B------:R-:W1:Y:S01]  /*0680*/  S2R R6, SR_CTAID.Y ;  /* 0x0000000000067919 */ /* 0x000e620000002600 */
[----:B------:R-:W-:Y:S02]  /*0690*/  ISETP.GE.U32.AND P4, PT, R17, R16, PT ;  /* 0x000000101100720c */ /* 0x000fe40003f86070 */
[----:B------:R-:W-:-:S04]  /*06a0*/  @!P2 ISETP.NE.AND.EX P3, PT, R7, RZ, PT, P3 ;  /* 0x000000ff0700a20c */ /* 0x000fc80003f65330 */
[----:B--2---:R-:W-:-:S04]  /*06b0*/  @!P2 SEL R14, R14, RZ, P3 ;  /* 0x000000ff0e0ea207 */ /* 0x004fc80001800000 */
[----:B------:R-:W-:Y:S01]  /*06c0*/  @!P2 IADD3 R128, PT, PT, R14, R12, -R3 ;  /* 0x0000000c0e80a210 */ /* 0x000fe20007ffe803 */
[----:B------:R-:W-:Y:S02]  /*06d0*/  VIADD R12, R9, 0x1 ;  /* 0x00000001090c7836 */ /* 0x000fe40000000000 */
[----:B------:R-:W-:Y:S02]  /*06e0*/  @P4 VIADD R10, R10, 0x1 ;  /* 0x000000010a0a4836 */ /* 0x000fe40000000000 */
[----:B------:R-:W-:Y:S02]  /*06f0*/  VIADD R14, R128, 0x7f ;  /* 0x0000007f800e7836 */ /* 0x000fe40000000000 */
[----:B------:R-:W-:Y:S02]  /*0700*/  IMAD R7, R12, 0x40, -R13 ;  /* 0x000000400c077824 */ /* 0x000fe400078e0a0d */
[----:B------:R-:W-:Y:S01]  /*0710*/  @!P0 IMAD.MOV R10, RZ, RZ, -R10 ;  /* 0x000000ffff0a8224 */ /* 0x000fe200078e0a0a */
[----:B------:R-:W-:-:S02]  /*0720*/  SHF.R.S32.HI R15, RZ, 0x1f, R14 ;  /* 0x0000001fff0f7819 */ /* 0x000fc4000001140e */
[----:B---3--:R-:W-:Y:S02]  /*0730*/  IADD3 R7, PT, PT, R14, UR14, R7 ;  /* 0x0000000e0e077c10 */ /* 0x008fe4000fffe007 */
[----:B------:R-:W-:Y:S02]  /*0740*/  @!P1 LOP3.LUT R10, RZ, R2, RZ, 0x33, !PT ;  /* 0x00000002ff0a9212 */ /* 0x000fe400078e33ff */
[----:B------:R-:W-:Y:S02]  /*0750*/  SHF.R.S32.HI R12, RZ, 0x1f, R7 ;  /* 0x0000001fff0c7819 */ /* 0x000fe40000011407 */
[----:B------:R-:W-:Y:S02]  /*0760*/  LEA.HI R2, R15, R14, RZ, 0x7 ;  /* 0x0000000e0f027211 */ /* 0x000fe400078f38ff */
[----:B------:R-:W-:Y:S01]  /*0770*/  LEA.HI R12, R12, R7, RZ, 0x7 ;  /* 0x000000070c0c7211 */ /* 0x000fe200078f38ff */
[----:B-1----:R-:W-:Y:S01]  /*0780*/  IMAD R170, R10, R6, RZ ;  /* 0x000000060aaa7224 */ /* 0x002fe200078e02ff */
[----:B------:R-:W-:-:S02]  /*0790*/  SHF.R.S32.HI R7, RZ, 0x7, R2 ;  /* 0x00000007ff077819 */ /* 0x000fc40000011402 */
[----:B------:R-:W-:Y:S02]  /*07a0*/  SHF.R.S32.HI R12, RZ, 0x7, R12 ;  /* 0x00000007ff0c7819 */ /* 0x000fe4000001140c */
        /* <DEDUP_REMOVED lines=20> */
[----:B------:R-:W-:-:S04]  /*08f0*/  IMAD R11, R2, R11, R184 ;  /* 0x0000000b020b7224 */ /* 0x000fc800078e02b8 */
[----:B------:R-:W-:Y:S02]  /*0900*/  IMAD R180, R11, R3, R180 ;  /* 0x000000030bb47224 */ /* 0x000fe400078e02b4 */
[----:B------:R-:W-:Y:S02]  /*0910*/  VIADD R11, R165, 0x30 ;  /* 0x00000030a50b7836 */ /* 0x000fe40000000000 */
        /* <DEDUP_REMOVED lines=15> */
.L_x_2292:
[----:B------:R-:W-:Y:S05]  /*0a10*/  BSYNC.RECONVERGENT B0 ;  /* 0x0000000000007941 */ /* 0x000fea0003800200 */
.L_x_2291:
        /* <DEDUP_REMOVED lines=18> */
.L_x_2294:
[----:B------:R-:W-:Y:S05]  /*0b40*/  BSYNC.RECONVERGENT B0 ;  /* 0x0000000000007941 */ /* 0x000fea0003800200 */
.L_x_2293:
        /* <DEDUP_REMOVED lines=18> */
.L_x_2296:
[----:B------:R-:W-:Y:S05]  /*0c70*/  BSYNC.RECONVERGENT B0 ;  /* 0x0000000000007941 */ /* 0x000fea0003800200 */
.L_x_2295:
        /* <DEDUP_REMOVED lines=18> */
.L_x_2298:
[----:B------:R-:W-:Y:S05]  /*0da0*/  BSYNC.RECONVERGENT B0 ;  /* 0x0000000000007941 */ /* 0x000fea0003800200 */
.L_x_2297:
        /* <DEDUP_REMOVED lines=20> */
.L_x_2290:
        /* <DEDUP_REMOVED lines=11> */
.L_x_2299:
[----:B------:R-:W-:Y:S05]  /*0fa0*/  BRA.U !UP1, `(.L_x_2300) ;  /* 0x0000000509947547 */ /* 0x000fea000b800000 */
[----:B------:R-:W2:Y:S01]  /*0fb0*/  LDC R11, c[0x0][0x4f0] ;  /* 0x00013c00ff0b7b82 */ /* 0x000ea20000000800 */
[----:B------:R-:W-:Y:S01]  /*0fc0*/  LEA R10, R135, 0xffffff80, 0x7 ;  /* 0xffffff80870a7811 */ /* 0x000fe200078e38ff */
[----:B------:R-:W3:Y:S03]  /*0fd0*/  LDCU.64 UR4, c[0x0][0x4e8] ;  /* 0x00009d00ff0477ac */ /* 0x000ee60008000a00 */
[----:B-----5:R-:W-:Y:S01]  /*0fe0*/  IABS R2, R10 ;  /* 0x0000000a00027213 */ /* 0x020fe20000000000 */
[----:B------:R-:W4:Y:S01]  /*0ff0*/  LDCU.64 UR6, c[0x0][0x3a0] ;  /* 0x00007400ff0677ac */ /* 0x000f220008000a00 */
[----:B------:R-:W4:Y:S01]  /*1000*/  LDCU.64 UR12, c[0x0][0x3b8] ;  /* 0x00007700ff0c77ac */ /* 0x000f220008000a00 */
[----:B------:R-:W4:Y:S01]  /*1010*/  LDCU.64 UR10, c[0x0][0x3c0] ;  /* 0x00007800ff0a77ac */ /* 0x000f220008000a00 */
[----:B--2---:R-:W-:-:S04]  /*1020*/  IABS R4, R11 ;  /* 0x0000000b00047213 */ /* 0x004fc80000000000 */
        /* <DEDUP_REMOVED lines=20> */
[----:B------:R-:W1:Y:S01]  /*1170*/  LDCU.64 UR4, c[0x0][0x3a8] ;  /* 0x00007500ff0477ac */ /* 0x000e620008000a00 */
[----:B------:R-:W2:Y:S06]  /*1180*/  LDC R3, c[0x0][0x3e8] ;  /* 0x0000fa00ff037b82 */ /* 0x000eac0000000800 */
[----:B------:R-:W-:Y:S02]  /*1190*/  @P0 IADD3 R7, PT, PT, R7, 0x1, RZ ;  /* 0x0000000107070810 */ /* 0x000fe40007ffe0ff */
[----:B------:R-:W-:-:S03]  /*11a0*/  LEA R182, P0, R2, UR8, 0x2 ;  /* 0x0000000802b67c11 */ /* 0x000fc6000f8010ff */
[----:B------:R-:W-:Y:S01]  /*11b0*/  @!P1 IMAD.MOV R7, RZ, RZ, -R7 ;  /* 0x000000ffff079224 */ /* 0x000fe200078e0a07 */
[----:B------:R-:W-:Y:S02]  /*11c0*/  LEA.HI.X R183, R2, UR9, R183, 0x2, P0 ;  /* 0x0000000902b77c11 */ /* 0x000fe400080f14b7 */
[----:B------:R-:W-:-:S05]  /*11d0*/  @!P2 LOP3.LUT R7, RZ, R11, RZ, 0x33, !PT ;  /* 0x0000000bff07a212 */ /* 0x000fca00078e33ff */
[----:B------:R-:W-:-:S06]  /*11e0*/  IMAD.WIDE R18, R7, 0x4, R182 ;  /* 0x0000000407127825 */ /* 0x000fcc00078e02b6 */
[----:B------:R-:W3:Y:S01]  /*11f0*/  LDG.E R18, desc[UR16][R18.64] ;  /* 0x0000001012127981 */ /* 0x000ee2000c1e1900 */
[----:B--2---:R-:W-:Y:S02]  /*1200*/  IABS R4, R3 ;  /* 0x0000000300047213 */ /* 0x004fe40000000000 */
[----:B------:R-:W-:Y:S02]  /*1210*/  IADD3 R7, PT, PT, -R7, RZ, RZ ;  /* 0x000000ff07077210 */ /* 0x000fe40007ffe1ff */
[----:B------:R-:W2:Y:S01]  /*1220*/  I2F.RP R8, R4 ;  /* 0x0000000400087306 */ /* 0x000ea20000209400 */
[----:B----4-:R-:W-:Y:S02]  /*1230*/  MOV R132, UR12 ;  /* 0x0000000c00847c02 */ /* 0x010fe40008000f00 */
[----:B------:R-:W-:Y:S01]  /*1240*/  IMAD R10, R11, R7, R10 ;  /* 0x000000070b0a7224 */ /* 0x000fe200078e020a */
[----:B------:R-:W-:Y:S01]  /*1250*/  MOV R133, UR13 ;  /* 0x0000000d00857c02 */ /* 0x000fe20008000f00 */
[----:B------:R-:W-:-:S03]  /*1260*/  IMAD.U32 R7, RZ, RZ, UR11 ;  /* 0x0000000bff077e24 */ /* 0x000fc6000f8e00ff */
[----:B--2---:R-:W2:Y:S02]  /*1270*/  MUFU.RCP R14, R8 ;  /* 0x00000008000e7308 */ /* 0x004ea40000001000 */
[----:B--2---:R-:W-:-:S06]  /*1280*/  IADD3 R14, PT, PT, R14, 0xffffffe, RZ ;  /* 0x0ffffffe0e0e7810 */ /* 0x004fcc0007ffe0ff */
[----:B------:R-:W2:Y:S02]  /*1290*/  F2I.FTZ.U32.TRUNC.NTZ R15, R14 ;  /* 0x0000000e000f7305 */ /* 0x000ea4000021f000 */
[----:B--2---:R-:W-:Y:S01]  /*12a0*/  IMAD.MOV R2, RZ, RZ, -R15 ;  /* 0x000000ffff027224 */ /* 0x004fe200078e0a0f */
[----:B------:R-:W-:-:S03]  /*12b0*/  MOV R14, RZ ;  /* 0x000000ff000e7202 */ /* 0x000fc60000000f00 */
[----:B------:R-:W-:Y:S01]  /*12c0*/  IMAD R5, R2, R4, RZ ;  /* 0x0000000402057224 */ /* 0x000fe200078e02ff */
[----:B------:R-:W-:-:S03]  /*12d0*/  IABS R2, R184 ;  /* 0x000000b800027213 */ /* 0x000fc60000000000 */
[----:B------:R-:W-:Y:S01]  /*12e0*/  IMAD.HI.U32 R5, R15, R5, R14 ;  /* 0x000000050f057227 */ /* 0x000fe200078e000e */
[----:B------:R-:W-:-:S05]  /*12f0*/  MOV R6, R2 ;  /* 0x0000000200067202 */ /* 0x000fca0000000f00 */
[----:B------:R-:W-:-:S04]  /*1300*/  IMAD.HI.U32 R2, R5, R6, RZ ;  /* 0x0000000605027227 */ /* 0x000fc800078e00ff */
[----:B------:R-:W-:-:S04]  /*1310*/  IMAD.MOV R5, RZ, RZ, -R2 ;  /* 0x000000ffff057224 */ /* 0x000fc800078e0a02 */
[----:B------:R-:W-:Y:S02]  /*1320*/  IMAD R5, R4, R5, R6 ;  /* 0x0000000504057224 */ /* 0x000fe400078e0206 */
[----:B------:R-:W-:-:S03]  /*1330*/  IMAD.U32 R6, RZ, RZ, UR10 ;  /* 0x0000000aff067e24 */ /* 0x000fc6000f8e00ff */
[----:B------:R-:W-:-:S13]  /*1340*/  ISETP.GT.U32.AND P1, PT, R4, R5, PT ;  /* 0x000000050400720c */ /* 0x000fda0003f24070 */
[-C--:B------:R-:W-:Y:S02]  /*1350*/  @!P1 IADD3 R5, PT, PT, R5, -R4.reuse, RZ ;  /* 0x8000000405059210 */ /* 0x080fe40007ffe0ff */
[----:B------:R-:W-:Y:S02]  /*1360*/  @!P1 IADD3 R2, PT, PT, R2, 0x1, RZ ;  /* 0x0000000102029810 */ /* 0x000fe40007ffe0ff */
[----:B------:R-:W-:Y:S02]  /*1370*/  ISETP.GE.U32.AND P2, PT, R5, R4, PT ;  /* 0x000000040500720c */ /* 0x000fe40003f46070 */
[----:B------:R-:W-:Y:S02]  /*1380*/  LOP3.LUT R4, R184, R3, RZ, 0x3c, !PT ;  /* 0x00000003b8047212 */ /* 0x000fe400078e3cff */
[----:B------:R-:W-:Y:S02]  /*1390*/  ISETP.NE.AND P1, PT, R3, RZ, PT ;  /* 0x000000ff0300720c */ /* 0x000fe40003f25270 */
[----:B------:R-:W-:-:S07]  /*13a0*/  ISETP.GE.AND P0, PT, R4, RZ, PT ;  /* 0x000000ff0400720c */ /* 0x000fce0003f06270 */
[----:B------:R-:W-:-:S06]  /*13b0*/  @P2 VIADD R2, R2, 0x1 ;  /* 0x0000000102022836 */ /* 0x000fcc0000000000 */
[----:B------:R-:W-:Y:S02]  /*13c0*/  @!P0 IADD3 R2, PT, PT, -R2, RZ, RZ ;  /* 0x000000ff02028210 */ /* 0x000fe40007ffe1ff */
[----:B------:R-:W-:Y:S02]  /*13d0*/  @!P1 LOP3.LUT R2, RZ, R3, RZ, 0x33, !PT ;  /* 0x00000003ff029212 */ /* 0x000fe400078e33ff */
[----:B------:R-:W-:-:S05]  /*13e0*/  SHF.R.S32.HI R3, RZ, 0x1f, R10 ;  /* 0x0000001fff037819 */ /* 0x000fca000001140a */
[----:B------:R-:W-:-:S04]  /*13f0*/  IMAD R4, R3, R6, RZ ;  /* 0x0000000603047224 */ /* 0x000fc800078e02ff */
[----:B------:R-:W-:Y:S01]  /*1400*/  IMAD R4, R10, R7, R4 ;  /* 0x000000070a047224 */ /* 0x000fe200078e0204 */
[----:B---3--:R-:W-:Y:S01]  /*1410*/  SHF.R.S32.HI R5, RZ, 0x1f, R18 ;  /* 0x0000001fff057819 */ /* 0x008fe20000011412 */
[----:B------:R-:W-:-:S04]  /*1420*/  IMAD.WIDE.U32 R14, R18, UR6, RZ ;  /* 0x00000006120e7c25 */ /* 0x000fc8000f8e00ff */
[C---:B------:R-:W-:Y:S02]  /*1430*/  IMAD R17, R5.reuse, UR6, RZ ;  /* 0x0000000605117c24 */ /* 0x040fe4000f8e02ff */
[----:B-1----:R-:W-:Y:S02]  /*1440*/  IMAD R5, R5, UR4, RZ ;  /* 0x0000000405057c24 */ /* 0x002fe4000f8e02ff */
[C---:B------:R-:W-:Y:S02]  /*1450*/  IMAD R16, R18.reuse, UR7, R17 ;  /* 0x0000000712107c24 */ /* 0x040fe4000f8e0211 */
[C---:B------:R-:W-:Y:S02]  /*1460*/  IMAD R5, R18.reuse, UR5, R5 ;  /* 0x0000000512057c24 */ /* 0x040fe4000f8e0205 */
[----:B------:R-:W-:Y:S01]  /*1470*/  IMAD.WIDE.U32 R18, R18, UR4, RZ ;  /* 0x0000000412127c25 */ /* 0x000fe2000f8e00ff */
[----:B------:R-:W1:Y:S03]  /*1480*/  LDCU.128 UR4, c[0x0][0x3d0] ;  /* 0x00007a00ff0477ac */ /* 0x000e660008000c00 */
[----:B------:R-:W-:Y:S01]  /*1490*/  IMAD.IADD R17, R15, 0x1, R16 ;  /* 0x000000010f117824 */ /* 0x000fe200078e0210 */
[----:B------:R-:W-:Y:S01]  /*14a0*/  MOV R16, R14 ;  /* 0x0000000e00107202 */ /* 0x000fe20000000f00 */
[----:B------:R-:W-:Y:S01]  /*14b0*/  IMAD R14, R3, R132, RZ ;  /* 0x00000084030e7224 */ /* 0x000fe200078e02ff */
[----:B------:R-:W-:-:S02]  /*14c0*/  IADD3 R19, PT, PT, R19, R5, RZ ;  /* 0x0000000513137210 */ /* 0x000fc40007ffe0ff */
[----:B------:R-:W-:Y:S01]  /*14d0*/  SHF.R.S32.HI R3, RZ, 0x1f, R2 ;  /* 0x0000001fff037819 */ /* 0x000fe20000011402 */
[C---:B------:R-:W-:Y:S02]  /*14e0*/  IMAD R14, R10.reuse, R133, R14 ;  /* 0x000000850a0e7224 */ /* 0x040fe400078e020e */
[----:B------:R-:W-:-:S04]  /*14f0*/  IMAD.WIDE.U32 R16, R10, R132, R16 ;  /* 0x000000840a107225 */ /* 0x000fc800078e0010 */
[----:B------:R-:W-:Y:S01]  /*1500*/  IMAD.WIDE.U32 R10, R10, R6, R18 ;  /* 0x000000060a0a7225 */ /* 0x000fe200078e0012 */
[----:B------:R-:W-:-:S03]  /*1510*/  IADD3 R15, PT, PT, R17, R14, RZ ;  /* 0x0000000e110f7210 */ /* 0x000fc60007ffe0ff */
[----:B------:R-:W-:Y:S01]  /*1520*/  IMAD.MOV.U32 R14, RZ, RZ, R16 ;  /* 0x000000ffff0e7224 */ /* 0x000fe200078e0010 */
[----:B------:R-:W-:Y:S01]  /*1530*/  IADD3 R5, PT, PT, R11, R4, RZ ;  /* 0x000000040b057210 */ /* 0x000fe20007ffe0ff */
[C---:B-1----:R-:W-:Y:S01]  /*1540*/  IMAD R11, R3.reuse, UR4, RZ ;  /* 0x00000004030b7c24 */ /* 0x042fe2000f8e02ff */
[----:B------:R-:W-:Y:S01]  /*1550*/  MOV R4, R10 ;  /* 0x0000000a00047202 */ /* 0x000fe20000000f00 */
[----:B------:R-:W-:Y:S02]  /*1560*/  IMAD R3, R3, UR6, RZ ;  /* 0x0000000603037c24 */ /* 0x000fe4000f8e02ff */
[----:B------:R-:W-:-:S04]  /*1570*/  IMAD.WIDE.U32 R16, R2, UR4, R14 ;  /* 0x0000000402107c25 */ /* 0x000fc8000f8e000e */
        /* <DEDUP_REMOVED lines=8> */
.L_x_2300:
[----:B------:R-:W-:-:S13]  /*1600*/  ISETP.NE.AND P0, PT, R4, -0x1, PT ;  /* 0xffffffff0400780c */ /* 0x000fda0003f05270 */
        /* <DEDUP_REMOVED lines=13> */
[----:B------:R-:W-:Y:S05]  /*16e0*/  BRA `(.L_x_2303) ;  /* 0x0000000000187947 */ /* 0x000fea0003800000 */
.L_x_2302:
[----:B------:R-:W2:Y:S01]  /*16f0*/  LDC.64 R132, c[0x0][0x3b8] ;  /* 0x0000ee00ff847b82 */ /* 0x000ea20000000a00 */
[----:B-1----:R-:W-:-:S05]  /*1700*/  IADD3 R6, PT, PT, R3, R4, RZ ;  /* 0x0000000403067210 */ /* 0x002fca0007ffe0ff */
[C---:B--2---:R-:W-:Y:S02]  /*1710*/  IMAD R17, R6.reuse, R133, RZ ;  /* 0x0000008506117224 */ /* 0x044fe400078e02ff */
[----:B------:R-:W-:-:S05]  /*1720*/  IMAD.WIDE.U32 R6, R6, R132, RZ ;  /* 0x0000008406067225 */ /* 0x000fca00078e00ff */
[----:B------:R-:W-:Y:S02]  /*1730*/  IADD3 R17, PT, PT, R7, R17, RZ ;  /* 0x0000001107117210 */ /* 0x000fe40007ffe0ff */
[----:B------:R-:W-:Y:S02]  /*1740*/  MOV R16, R6 ;  /* 0x0000000600107202 */ /* 0x000fe40000000f00 */
.L_x_2303:
[----:B------:R-:W-:Y:S05]  /*1750*/  @P0 BRA `(.L_x_2304) ;  /* 0x0000000000340947 */ /* 0x000fea0003800000 */
[----:B------:R-:W1:Y:S01]  /*1760*/  LDC.64 R6, c[0x0][0x3c0] ;  /* 0x0000f000ff067b82 */ /* 0x000e620000000a00 */
[----:B------:R-:W2:Y:S01]  /*1770*/  LDCU.64 UR4, c[0x0][0x3a8] ;  /* 0x00007500ff0477ac */ /* 0x000ea20008000a00 */
[----:B------:R-:W-:Y:S02]  /*1780*/  SHF.R.S32.HI R5, RZ, 0x1f, R3 ;  /* 0x0000001fff057819 */ /* 0x000fe40000011403 */
[----:B-----5:R-:W-:-:S03]  /*1790*/  SHF.R.S32.HI R4, RZ, 0x1f, R2 ;  /* 0x0000001fff047819 */ /* 0x020fc60000011402 */
[-C--:B-1----:R-:W-:Y:S02]  /*17a0*/  IMAD R8, R5, R6.reuse, RZ ;  /* 0x0000000605087224 */ /* 0x082fe400078e02ff */
        /* <DEDUP_REMOVED lines=8> */
.L_x_2304:
[----:B------:R-:W1:Y:S01]  /*1830*/  LDC.64 R6, c[0x0][0x3c0] ;  /* 0x0000f000ff067b82 */ /* 0x000e620000000a00 */
[----:B------:R-:W-:-:S05]  /*1840*/  IADD3 R3, PT, PT, R3, R4, RZ ;  /* 0x0000000403037210 */ /* 0x000fca0007ffe0ff */
[C---:B-1----:R-:W-:Y:S02]  /*1850*/  IMAD R19, R3.reuse, R7, RZ ;  /* 0x0000000703137224 */ /* 0x042fe400078e02ff */
[----:B-----5:R-:W-:-:S05]  /*1860*/  IMAD.WIDE.U32 R2, R3, R6, RZ ;  /* 0x0000000603027225 */ /* 0x020fca00078e00ff */
[----:B------:R-:W-:Y:S02]  /*1870*/  IADD3 R19, PT, PT, R3, R19, RZ ;  /* 0x0000001303137210 */ /* 0x000fe40007ffe0ff */
[----:B------:R-:W-:-:S07]  /*1880*/  MOV R18, R2 ;  /* 0x0000000200127202 */ /* 0x000fce0000000f00 */
.L_x_2305:
[----:B------:R-:W1:Y:S01]  /*1890*/  LDC R11, c[0x0][0x3e8] ;  /* 0x0000fa00ff0b7b82 */ /* 0x000e620000000800 */
[----:B------:R-:W-:Y:S01]  /*18a0*/  IMAD.MOV.U32 R14, RZ, RZ, RZ ;  /* 0x000000ffff0e7224 */ /* 0x000fe200078e00ff */
[----:B------:R-:W-:Y:S02]  /*18b0*/  CS2R R182, SRZ ;  /* 0x0000000000b67805 */ /* 0x000fe4000001ff00 */
[----:B-1----:R-:W-:-:S04]  /*18c0*/  IABS R2, R11 ;  /* 0x0000000b00027213 */ /* 0x002fc80000000000 */
[----:B------:R-:W1:Y:S08]  /*18d0*/  I2F.RP R8, R2 ;  /* 0x0000000200087306 */ /* 0x000e700000209400 */
[----:B-1----:R-:W1:Y:S02]  /*18e0*/  MUFU.RCP R5, R8 ;  /* 0x0000000800057308 */ /* 0x002e640000001000 */
[----:B-1----:R-:W-:-:S02]  /*18f0*/  IADD3 R5, PT, PT, R5, 0xffffffe, RZ ;  /* 0x0ffffffe05057810 */ /* 0x002fc40007ffe0ff */
[----:B------:R-:W-:-:S04]  /*1900*/  LEA R8, R135, 0xffffff80, 0x7 ;  /* 0xffffff8087087811 */ /* 0x000fc800078e38ff */
[----:B------:R-:W1:Y:S01]  /*1910*/  F2I.FTZ.U32.TRUNC.NTZ R15, R5 ;  /* 0x00000005000f7305 */ /* 0x000e62000021f000 */
[----:B------:R-:W-:-:S04]  /*1920*/  IMAD.WIDE.U32 R16, R8, R132, R16 ;  /* 0x0000008408107225 */ /* 0x000fc800078e0010 */
[----:B------:R-:W-:Y:S01]  /*1930*/  IMAD.WIDE.U32 R18, R8, R6, R18 ;  /* 0x0000000608127225 */ /* 0x000fe200078e0012 */
[----:B-1----:R-:W-:-:S05]  /*1940*/  IADD3 R3, PT, PT, RZ, -R15, RZ ;  /* 0x8000000fff037210 */ /* 0x002fca0007ffe0ff */
[----:B------:R-:W-:Y:S01]  /*1950*/  IMAD R4, R3, R2, RZ ;  /* 0x0000000203047224 */ /* 0x000fe200078e02ff */
[----:B------:R-:W-:-:S03]  /*1960*/  IABS R3, R184 ;  /* 0x000000b800037213 */ /* 0x000fc60000000000 */
[----:B------:R-:W-:Y:S01]  /*1970*/  IMAD.HI.U32 R15, R15, R4, R14 ;  /* 0x000000040f0f7227 */ /* 0x000fe200078e000e */
[----:B------:R-:W-:-:S05]  /*1980*/  MOV R4, R3 ;  /* 0x0000000300047202 */ /* 0x000fca0000000f00 */
[----:B------:R-:W-:Y:S01]  /*1990*/  IMAD.HI.U32 R14, R15, R4, RZ ;  /* 0x000000040f0e7227 */ /* 0x000fe200078e00ff */
[----:B------:R-:W-:-:S03]  /*19a0*/  SHF.R.S32.HI R15, RZ, 0x1f, R8 ;  /* 0x0000001fff0f7819 */ /* 0x000fc60000011408 */
[----:B------:R-:W-:Y:S02]  /*19b0*/  IMAD.MOV R3, RZ, RZ, -R14 ;  /* 0x000000ffff037224 */ /* 0x000fe400078e0a0e */
[C---:B------:R-:W-:Y:S02]  /*19c0*/  IMAD R10, R15.reuse, R132, RZ ;  /* 0x000000840f0a7224 */ /* 0x040fe400078e02ff */
[C---:B------:R-:W-:Y:S02]  /*19d0*/  IMAD R3, R2.reuse, R3, R4 ;  /* 0x0000000302037224 */ /* 0x040fe400078e0204 */
[----:B------:R-:W1:Y:S01]  /*19e0*/  LDC.64 R4, c[0x0][0x3d8] ;  /* 0x0000f600ff047b82 */ /* 0x000e620000000a00 */
[----:B------:R-:W-:Y:S02]  /*19f0*/  IMAD R12, R15, R6, RZ ;  /* 0x000000060f0c7224 */ /* 0x000fe400078e02ff */
[----:B------:R-:W-:Y:S01]  /*1a00*/  ISETP.GT.U32.AND P0, PT, R2, R3, PT ;  /* 0x000000030200720c */ /* 0x000fe20003f04070 */
[----:B------:R-:W-:-:S02]  /*1a10*/  IMAD R15, R8, R133, R10 ;  /* 0x00000085080f7224 */ /* 0x000fc400078e020a */
[----:B------:R-:W-:-:S03]  /*1a20*/  IMAD R12, R8, R7, R12 ;  /* 0x00000007080c7224 */ /* 0x000fc600078e020c */
[----:B------:R-:W-:Y:S01]  /*1a30*/  IADD3 R17, PT, PT, R17, R15, RZ ;  /* 0x0000000f11117210 */ /* 0x000fe20007ffe0ff */
[----:B------:R-:W-:-:S06]  /*1a40*/  IMAD.IADD R19, R19, 0x1, R12 ;  /* 0x0000000113137824 */ /* 0x000fcc00078e020c */
[-C--:B------:R-:W-:Y:S01]  /*1a50*/  @!P0 IADD3 R3, PT, PT, R3, -R2.reuse, RZ ;  /* 0x8000000203038210 */ /* 0x080fe20007ffe0ff */
[----:B------:R-:W-:Y:S01]  /*1a60*/  @!P0 VIADD R14, R14, 0x1 ;  /* 0x000000010e0e8836 */ /* 0x000fe20000000000 */
[----:B------:R-:W-:Y:S02]  /*1a70*/  ISETP.NE.AND P0, PT, R11, RZ, PT ;  /* 0x000000ff0b00720c */ /* 0x000fe40003f05270 */
[----:B------:R-:W-:Y:S02]  /*1a80*/  ISETP.GE.U32.AND P2, PT, R3, R2, PT ;  /* 0x000000020300720c */ /* 0x000fe40003f46070 */
[----:B------:R-:W-:-:S04]  /*1a90*/  LOP3.LUT R2, R184, R11, RZ, 0x3c, !PT ;  /* 0x0000000bb8027212 */ /* 0x000fc800078e3cff */
[----:B------:R-:W-:Y:S02]  /*1aa0*/  ISETP.GE.AND P1, PT, R2, RZ, PT ;  /* 0x000000ff0200720c */ /* 0x000fe40003f26270 */
[----:B------:R-:W2:Y:S05]  /*1ab0*/  LDC.64 R2, c[0x0][0x3d0] ;  /* 0x0000f400ff027b82 */ /* 0x000eaa0000000a00 */
[----:B------:R-:W-:-:S06]  /*1ac0*/  @P2 IADD3 R14, PT, PT, R14, 0x1, RZ ;  /* 0x000000010e0e2810 */ /* 0x000fcc0007ffe0ff */
[----:B------:R-:W-:Y:S02]  /*1ad0*/  @!P1 IADD3 R14, PT, PT, -R14, RZ, RZ ;  /* 0x000000ff0e0e9210 */ /* 0x000fe40007ffe1ff */
[----:B------:R-:W-:-:S04]  /*1ae0*/  @!P0 LOP3.LUT R14, RZ, R11, RZ, 0x33, !PT ;  /* 0x0000000bff0e8212 */ /* 0x000fc800078e33ff */
[----:B------:R-:W-:Y:S01]  /*1af0*/  SHF.R.S32.HI R11, RZ, 0x1f, R14 ;  /* 0x0000001fff0b7819 */ /* 0x000fe2000001140e */
[----:B-1----:R-:W-:-:S04]  /*1b00*/  IMAD.WIDE.U32 R18, R14, R4, R18 ;  /* 0x000000040e127225 */ /* 0x002fc800078e0012 */
[C---:B------:R-:W-:Y:S02]  /*1b10*/  IMAD R8, R11.reuse, R4, RZ ;  /* 0x000000040b087224 */ /* 0x040fe400078e02ff */
[-C--:B--2---:R-:W-:Y:S02]  /*1b20*/  IMAD R11, R11, R2.reuse, RZ ;  /* 0x000000020b0b7224 */ /* 0x084fe400078e02ff */
[----:B------:R-:W-:Y:S01]  /*1b30*/  IMAD.WIDE.U32 R20, R14, R2, R16 ;  /* 0x000000020e147225 */ /* 0x000fe200078e0010 */
[----:B------:R-:W-:-:S03]  /*1b40*/  MOV R16, R18 ;  /* 0x0000001200107202 */ /* 0x000fc60000000f00 */
[C---:B------:R-:W-:Y:S01]  /*1b50*/  IMAD R11, R14.reuse, R3, R11 ;  /* 0x000000030e0b7224 */ /* 0x040fe200078e020b */
[----:B------:R-:W-:Y:S01]  /*1b60*/  MOV R12, R20 ;  /* 0x00000014000c7202 */ /* 0x000fe20000000f00 */
[----:B------:R-:W-:-:S03]  /*1b70*/  IMAD R5, R14, R5, R8 ;  /* 0x000000050e057224 */ /* 0x000fc600078e0208 */
[----:B------:R-:W-:Y:S01]  /*1b80*/  IADD3 R11, PT, PT, R21, R11, RZ ;  /* 0x0000000b150b7210 */ /* 0x000fe20007ffe0ff */
[----:B------:R-:W-:-:S07]  /*1b90*/  IMAD.IADD R14, R19, 0x1, R5 ;  /* 0x00000001130e7824 */ /* 0x000fce00078e0205 */
.L_x_2301:
[----:B------:R-:W-:Y:S01]  /*1ba0*/  ISETP.NE.AND P0, PT, R0, -0x1, PT ;  /* 0xffffffff0000780c */ /* 0x000fe20003f05270 */
[C---:B------:R-:W-:Y:S01]  /*1bb0*/  IMAD.SHL.U32 R179, R165.reuse, 0x8, RZ ;  /* 0x00000008a5b37824 */ /* 0x040fe200078e00ff */
[----:B------:R-:W1:Y:S01]  /*1bc0*/  S2UR UR12, SR_CgaCtaId ;  /* 0x00000000000c79c3 */ /* 0x000e620000008800 */
[C---:B------:R-:W-:Y:S01]  /*1bd0*/  IMAD.SHL.U32 R126, R165.reuse, 0x20, RZ ;  /* 0x00000020a57e7824 */ /* 0x040fe200078e00ff */
[----:B------:R-:W-:Y:S01]  /*1be0*/  SHF.R.U32.HI R18, RZ, 0x2, R165 ;  /* 0x00000002ff127819 */ /* 0x000fe200000116a5 */
[----:B------:R-:W-:Y:S01]  /*1bf0*/  IMAD.SHL.U32 R10, R165, 0x4, RZ ;  /* 0x00000004a50a7824 */ /* 0x000fe200078e00ff */
[----:B------:R-:W-:Y:S01]  /*1c00*/  LOP3.LUT R178, R179, 0x18, RZ, 0xc0, !PT ;  /* 0x00000018b3b27812 */ /* 0x000fe200078ec0ff */
[----:B------:R-:W2:Y:S01]  /*1c10*/  LDCU.64 UR4, c[0x0][0x3c8] ;  /* 0x00007900ff0477ac */ /* 0x000ea20008000a00 */
[----:B------:R-:W-:Y:S01]  /*1c20*/  LOP3.LUT R15, R126, 0xc0, RZ, 0xc0, !PT ;  /* 0x000000c07e0f7812 */ /* 0x000fe200078ec0ff */
[----:B------:R-:W-:Y:S01]  /*1c30*/  IMAD.IADD R169, R13, 0x1, -R180 ;  /* 0x000000010da97824 */ /* 0x000fe200078e0ab4 */
[C---:B------:R-:W-:Y:S01]  /*1c40*/  IADD3 R24, P1, PT, R178.reuse, R12, RZ ;  /* 0x0000000cb2187210 */ /* 0x040fe20007f3e0ff */
[----:B------:R-:W3:Y:S01]  /*1c50*/  LDCU.64 UR10, c[0x0][0x388] ;  /* 0x00007100ff0a77ac */ /* 0x000ee20008000a00 */
[----:B------:R-:W-:Y:S01]  /*1c60*/  LOP3.LUT R10, R15, 0x18, R10, 0xf8, !PT ;  /* 0x000000180f0a7812 */ /* 0x000fe200078ef80a */
[----:B------:R-:W4:Y:S01]  /*1c70*/  @!P0 LDC.64 R4, c[0x0][0x398] ;  /* 0x0000e600ff048b82 */ /* 0x000f220000000a00 */
[----:B------:R-:W-:Y:S01]  /*1c80*/  IADD3.X R25, PT, PT, RZ, R11, RZ, P1, !PT ;  /* 0x0000000bff197210 */ /* 0x000fe20000ffe4ff */
[----:B------:R-:W5:Y:S01]  /*1c90*/  LDCU.64 UR6, c[0x0][0x390] ;  /* 0x00007200ff0677ac */ /* 0x000f620008000a00 */
[----:B------:R-:W-:Y:S01]  /*1ca0*/  SHF.R.S32.HI R185, RZ, 0x1f, R184 ;  /* 0x0000001fffb97819 */ /* 0x000fe200000114b8 */
[----:B------:R-:W-:Y:S01]  /*1cb0*/  IMAD.MOV.U32 R19, RZ, RZ, RZ ;  /* 0x000000ffff137224 */ /* 0x000fe200078e00ff */
[----:B------:R-:W-:Y:S01]  /*1cc0*/  BSSY.RECONVERGENT B0, `(.L_x_2306) ;  /* 0x0000045000007945 */ /* 0x000fe20003800200 */
[----:B------:R-:W-:-:S02]  /*1cd0*/  LOP3.LUT R177, R178, 0x20, RZ, 0xfc, !PT ;  /* 0x00000020b2b17812 */ /* 0x000fc400078efcff */
[----:B------:R-:W2:Y:S01]  /*1ce0*/  @P0 LDC.64 R2, c[0x0][0x3b0] ;  /* 0x0000ec00ff020b82 */ /* 0x000ea20000000a00 */
[----:B------:R-:W-:Y:S01]  /*1cf0*/  IMAD.WIDE.U32 R8, R9, 0x40, R18 ;  /* 0x0000004009087825 */ /* 0x000fe200078e0012 */
[----:B------:R-:W-:-:S03]  /*1d00*/  LOP3.LUT R176, R178, 0x40, RZ, 0xfc, !PT ;  /* 0x00000040b2b07812 */ /* 0x000fc600078efcff */
[----:B----4-:R-:W-:-:S04]  /*1d10*/  @!P0 IMAD.WIDE.U32 R20, R181, R4, RZ ;  /* 0x00000004b5148225 */ /* 0x010fc800078e00ff */
[----:B------:R-:W-:Y:S02]  /*1d20*/  @!P0 IMAD R5, R181, R5, R21 ;  /* 0x00000005b5058224 */ /* 0x000fe400078e0215 */
[----:B--2---:R-:W-:-:S04]  /*1d30*/  @P0 IMAD.WIDE.U32 R22, R0, R2, RZ ;  /* 0x0000000200160225 */ /* 0x004fc800078e00ff */
[----:B------:R-:W-:Y:S02]  /*1d40*/  @!P0 IMAD.MOV.U32 R2, RZ, RZ, R20 ;  /* 0x000000ffff028224 */ /* 0x000fe400078e0014 */
[----:B------:R-:W-:Y:S01]  /*1d50*/  @P0 IMAD R5, R0, R3, R23 ;  /* 0x0000000300050224 */ /* 0x000fe200078e0217 */
[----:B------:R-:W-:Y:S01]  /*1d60*/  LOP3.LUT R0, R179, 0xd8, RZ, 0xc0, !PT ;  /* 0x000000d8b3007812 */ /* 0x000fe200078ec0ff */
[----:B------:R-:W-:Y:S01]  /*1d70*/  @P0 IMAD.MOV.U32 R2, RZ, RZ, R22 ;  /* 0x000000ffff020224 */ /* 0x000fe200078e0016 */
[----:B------:R-:W-:Y:S01]  /*1d80*/  IADD3 R20, P0, PT, R178, R16, RZ ;  /* 0x00000010b2147210 */ /* 0x000fe20007f1e0ff */
[----:B------:R-:W-:Y:S01]  /*1d90*/  IMAD.WIDE.U32 R16, R18, R132, R24 ;  /* 0x0000008412107225 */ /* 0x000fe200078e0018 */
[--C-:B------:R-:W-:Y:S02]  /*1da0*/  LOP3.LUT R0, R0, 0x18, R165.reuse, 0x78, !PT ;  /* 0x0000001800007812 */ /* 0x100fe400078e78a5 */
[----:B------:R-:W-:Y:S01]  /*1db0*/  SHF.R.U32.HI R3, RZ, 0x3, R165 ;  /* 0x00000003ff037819 */ /* 0x000fe200000116a5 */
[----:B------:R-:W-:Y:S01]  /*1dc0*/  IMAD.X R21, RZ, RZ, R14, P0 ;  /* 0x000000ffff157224 */ /* 0x000fe200000e060e */
[----:B---3--:R-:W-:Y:S01]  /*1dd0*/  LEA R172, P2, R16, UR10, 0x1 ;  /* 0x0000000a10ac7c11 */ /* 0x008fe2000f8408ff */
[----:B------:R-:W-:Y:S01]  /*1de0*/  IMAD R23, R185, UR4, RZ ;  /* 0x00000004b9177c24 */ /* 0x000fe2000f8e02ff */
[----:B------:R-:W-:Y:S01]  /*1df0*/  LOP3.LUT R179, R0, 0x1f20, R179, 0xf8, !PT ;  /* 0x00001f2000b37812 */ /* 0x000fe200078ef8b3 */
[----:B------:R-:W-:Y:S01]  /*1e00*/  IMAD.WIDE.U32 R14, R18, R6, R20 ;  /* 0x00000006120e7225 */ /* 0x000fe200078e0014 */
[----:B------:R-:W-:-:S03]  /*1e10*/  IADD3 R20, P0, PT, R178, R2, RZ ;  /* 0x00000002b2147210 */ /* 0x000fc60007f1e0ff */
[----:B------:R-:W-:Y:S01]  /*1e20*/  IMAD R171, R18, R133, R17 ;  /* 0x0000008512ab7224 */ /* 0x000fe200078e0211 */
[----:B-----5:R-:W-:Y:S01]  /*1e30*/  LEA R174, P1, R14, UR6, 0x1 ;  /* 0x000000060eae7c11 */ /* 0x020fe2000f8208ff */
[----:B------:R-:W-:Y:S01]  /*1e40*/  IMAD.X R21, RZ, RZ, R5, P0 ;  /* 0x000000ffff157224 */ /* 0x000fe200000e0605 */
[C---:B------:R-:W-:Y:S01]  /*1e50*/  ISETP.GE.AND P0, PT, R18.reuse, R169, PT ;  /* 0x000000a91200720c */ /* 0x040fe20003f06270 */
[----:B------:R-:W-:Y:S01]  /*1e60*/  IMAD R175, R18, R7, R15 ;  /* 0x0000000712af7224 */ /* 0x000fe200078e020f */
[----:B------:R-:W-:Y:S01]  /*1e70*/  SHF.R.U32.HI R15, RZ, 0x1, R165 ;  /* 0x00000001ff0f7819 */ /* 0x000fe200000116a5 */
[----:B------:R-:W-:Y:S01]  /*1e80*/  IMAD.WIDE.U32 R20, R184, UR4, R20 ;  /* 0x00000004b8147c25 */ /* 0x000fe2000f8e0014 */
[----:B------:R-:W-:Y:S01]  /*1e90*/  UMOV UR4, 0x400 ;  /* 0x0000040000047882 */ /* 0x000fe20000000000 */
[----:B------:R-:W-:Y:S01]  /*1ea0*/  LEA.HI.X R171, R16, UR11, R171, 0x1, P2 ;  /* 0x0000000b10ab7c11 */ /* 0x000fe200090f0cab */
[----:B-1----:R-:W-:Y:S01]  /*1eb0*/  ULEA UR4, UR12, UR4, 0x18 ;  /* 0x000000040c047291 */ /* 0x002fe2000f8ec0ff */
[----:B------:R-:W-:Y:S01]  /*1ec0*/  IMAD R23, R184, UR5, R23 ;  /* 0x00000005b8177c24 */ /* 0x000fe2000f8e0217 */
[----:B------:R-:W-:-:S02]  /*1ed0*/  LEA.HI.X R175, R14, UR7, R175, 0x1, P1 ;  /* 0x000000070eaf7c11 */ /* 0x000fc400088f0caf */
[----:B------:R-:W-:Y:S01]  /*1ee0*/  SHF.L.U32 R5, R165, 0x4, RZ ;  /* 0x00000004a5057819 */ /* 0x000fe200000006ff */
        /* <DEDUP_REMOVED lines=33> */
.L_x_2308:
[----:B------:R2:W-:Y:S02]  /*2100*/  STS.128 [R179+0x2000], RZ ;  /* 0x002000ffb3007388 */ /* 0x0005e40000000c00 */
.L_x_2307:
[----:B------:R-:W-:Y:S05]  /*2110*/  BSYNC.RECONVERGENT B0 ;  /* 0x0000000000007941 */ /* 0x000fea0003800200 */
.L_x_2306:
        /* <DEDUP_REMOVED lines=35> */
.L_x_2311:
[----:B------:R4:W-:Y:S02]  /*2350*/  STS.128 [R179+0x2800], RZ ;  /* 0x002800ffb3007388 */ /* 0x0009e40000000c00 */
.L_x_2310:
[----:B------:R-:W-:Y:S05]  /*2360*/  BSYNC.RECONVERGENT B0 ;  /* 0x0000000000007941 */ /* 0x000fea0003800200 */
.L_x_2309:
        /* <DEDUP_REMOVED lines=30> */
.L_x_2314:
[----:B------:R4:W-:Y:S02]  /*2550*/  STS.128 [R179+0x7000], RZ ;  /* 0x007000ffb3007388 */ /* 0x0009e40000000c00 */
.L_x_2313:
[----:B------:R-:W-:Y:S05]  /*2560*/  BSYNC.RECONVERGENT B0 ;  /* 0x0000000000007941 */ /* 0x000fea0003800200 */
.L_x_2312:
        /* <DEDUP_REMOVED lines=27> */
.L_x_2317:
[----:B------:R4:W-:Y:S02]  /*2720*/  STS.128 [R179+0x7800], RZ ;  /* 0x007800ffb3007388 */ /* 0x0009e40000000c00 */
.L_x_2316:
[----:B------:R-:W-:Y:S05]  /*2730*/  BSYNC.RECONVERGENT B0 ;  /* 0x0000000000007941 */ /* 0x000fea0003800200 */
.L_x_2315:
        /* <DEDUP_REMOVED lines=26> */
.L_x_2320:
[----:B------:R4:W-:Y:S02]  /*28e0*/  STS.128 [R179+0x8000], RZ ;  /* 0x008000ffb3007388 */ /* 0x0009e40000000c00 */
.L_x_2319:
[----:B------:R-:W-:Y:S05]  /*28f0*/  BSYNC.RECONVERGENT B0 ;  /* 0x0000000000007941 */ /* 0x000fea0003800200 */
.L_x_2318:
        /* <DEDUP_REMOVED lines=28> */
.L_x_2322:
[----:B------:R-:W-:Y:S05]  /*2ac0*/  BSYNC.RECONVERGENT B0 ;  /* 0x0000000000007941 */ /* 0x000fea0003800200 */
.L_x_2321:
[----:B------:R-:W4:Y:S01]  /*2ad0*/  LDCU.64 UR6, c[0x0][0x540] ;  /* 0x0000a800ff0677ac */ /* 0x000f220008000a00 */
        /* <DEDUP_REMOVED lines=16> */
[----:B------:R-:W-:Y:S02]  /*2be0*/  IADD3 R168, PT, PT, R2, R15, R168 ;  /* 0x0000000f02a87210 */ /* 0x000fe40007ffe0a8 */
[----:B------:R-:W-:Y:S01]  /*2bf0*/  IADD3 R127, PT, PT, R127, UR14, R128 ;  /* 0x0000000e7f7f7c10 */ /* 0x000fe2000fffe080 */
[----:B------:R-:W-:Y:S01]  /*2c00*/  BAR.SYNC.DEFER_BLOCKING 0x0 ;  /* 0x0000000000007b1d */ /* 0x000fe20000010000 */
[----:B----4-:R-:W-:-:S05]  /*2c10*/  FMUL.FTZ R0, R9, R0 ;  /* 0x0000000009007220 */ /* 0x010fca0000410000 */
        /* <DEDUP_REMOVED lines=23> */
.L_x_2325:
[----:B------:R4:W-:Y:S01]  /*2d90*/  STS.128 [R179+0xd000], RZ ;  /* 0x00d000ffb3007388 */ /* 0x0009e20000000c00 */
[----:B------:R-:W-:Y:S05]  /*2da0*/  BRA `(.L_x_2326) ;  /* 0x00000000000c7947 */ /* 0x000fea0003800000 */
.L_x_2324:
[----:B------:R1:W-:Y:S04]  /*2db0*/  STS.128 [R179+0x9000], RZ ;  /* 0x009000ffb3007388 */ /* 0x0003e80000000c00 */
[----:B------:R1:W-:Y:S04]  /*2dc0*/  STS.128 [R179+0xb000], RZ ;  /* 0x00b000ffb3007388 */ /* 0x0003e80000000c00 */
[----:B------:R1:W-:Y:S02]  /*2dd0*/  STS.128 [R179+0xd000], RZ ;  /* 0x00d000ffb3007388 */ /* 0x0003e40000000c00 */
.L_x_2326:
[----:B------:R-:W-:Y:S05]  /*2de0*/  BSYNC.RECONVERGENT B0 ;  /* 0x0000000000007941 */ /* 0x000fea0003800200 */
.L_x_2323:
        /* <DEDUP_REMOVED lines=30> */
.L_x_2329:
[----:B------:R1:W-:Y:S02]  /*2fd0*/  STS.128 [R179+0xd800], RZ ;  /* 0x00d800ffb3007388 */ /* 0x0003e40000000c00 */
.L_x_2328:
[----:B------:R-:W-:Y:S05]  /*2fe0*/  BSYNC.RECONVERGENT B0 ;  /* 0x0000000000007941 */ /* 0x000fea0003800200 */
.L_x_2327:
        /* <DEDUP_REMOVED lines=28> */
.L_x_2332:
[----:B------:R1:W-:Y:S02]  /*31b0*/  STS.128 [R179+0xe000], RZ ;  /* 0x00e000ffb3007388 */ /* 0x0003e40000000c00 */
.L_x_2331:
[----:B------:R-:W-:Y:S05]  /*31c0*/  BSYNC.RECONVERGENT B0 ;  /* 0x0000000000007941 */ /* 0x000fea0003800200 */
.L_x_2330:
        /* <DEDUP_REMOVED lines=9> */
[----:B-1----:R-:W-:Y:S02]  /*3260*/  IMAD R8, R7, 0xc0, RZ ;  /* 0x000000c007087824 */ /* 0x002fe400078e02ff */
        /* <DEDUP_REMOVED lines=21> */
.L_x_2335:
[----:B------:R1:W-:Y:S02]  /*33c0*/  STS.128 [R179+0xe800], RZ ;  /* 0x00e800ffb3007388 */ /* 0x0003e40000000c00 */
.L_x_2334:
[----:B------:R-:W-:Y:S05]  /*33d0*/  BSYNC.RECONVERGENT B0 ;  /* 0x0000000000007941 */ /* 0x000fea0003800200 */
.L_x_2333:
[----:B------:R-:W-:Y:S01]  /*33e0*/  LOP3.LUT R5, R5, 0x100, RZ, 0xc0, !PT ;  /* 0x0000010005057812 */ /* 0x000fe200078ec0ff */
[----:B------:R-:W-:Y:S01]  /*33f0*/  IMAD.IADD R137, R4, 0x1, R129 ;  /* 0x0000000104897824 */ /* 0x000fe200078e0281 */
[----:B------:R-:W-:Y:S01]  /*3400*/  LOP3.LUT R167, R10, 0x8, R165, 0x78, !PT ;  /* 0x000000080aa77812 */ /* 0x000fe200078e78a5 */
[----:B------:R-:W0:Y:S01]  /*3410*/  LDGDEPBAR ;  /* 0x00000000000079af */ /* 0x000e220000000000 */
[----:B-1----:R-:W-:Y:S01]  /*3420*/  LOP3.LUT R8, R5, 0x20, R126, 0xf8, !PT ;  /* 0x0000002005087812 */ /* 0x002fe200078ef87e */
[----:B------:R-:W-:Y:S01]  /*3430*/  IMAD.MOV.U32 R5, RZ, RZ, 0x20 ;  /* 0x00000020ff057424 */ /* 0x000fe200078e00ff */
[----:B------:R-:W-:Y:S01]  /*3440*/  LEA R168, R168, UR4, 0x1 ;  /* 0x00000004a8a87c11 */ /* 0x000fe2000f8e08ff */
[----:B------:R-:W-:Y:S01]  /*3450*/  VIADD R155, R137, 0x20 ;  /* 0x00000020899b7836 */ /* 0x000fe20000000000 */
[----:B------:R-:W-:Y:S01]  /*3460*/  LOP3.LUT P0, RZ, R165, 0x4, RZ, 0xc0, !PT ;  /* 0x00000004a5ff7812 */ /* 0x000fe2000780c0ff */
[----:B------:R-:W-:Y:S01]  /*3470*/  IMAD.IADD R167, R167, 0x1, R8 ;  /* 0x00000001a7a77824 */ /* 0x000fe200078e0208 */
[----:B------:R-:W-:Y:S01]  /*3480*/  VIMNMX R136, PT, PT, R127, R128, PT ;  /* 0x000000807f887248 */ /* 0x000fe20003fe0100 */
[----:B------:R-:W-:Y:S01]  /*3490*/  LDSM.16.M88.4 R84, [R168] ;  /* 0x00000000a854783b */ /* 0x000fe20000000200 */
[----:B------:R-:W-:Y:S01]  /*34a0*/  SEL R5, R5, 0xffffffe0, !P0 ;  /* 0xffffffe005057807 */ /* 0x000fe20004000000 */
[----:B------:R-:W-:Y:S01]  /*34b0*/  VIADD R151, R137, 0x30 ;  /* 0x0000003089977836 */ /* 0x000fe20000000000 */
[----:B------:R-:W-:Y:S01]  /*34c0*/  LEA R167, R167, UR4, 0x1 ;  /* 0x00000004a7a77c11 */ /* 0x000fe2000f8e08ff */
[----:B------:R-:W-:Y:S01]  /*34d0*/  LDSM.16.M88.4 R120, [R168+0x2000] ;  /* 0x00200000a878783b */ /* 0x000fe20000000200 */
[----:B------:R-:W-:Y:S01]  /*34e0*/  VIADDMNMX R134, R127, 0x8, R128, PT ;  /* 0x000000087f867846 */ /* 0x000fe20003800180 */
[----:B------:R-:W-:-:S02]  /*34f0*/  IMAD.IADD R124, R168, 0x1, R5 ;  /* 0x00000001a87c7824 */ /* 0x000fc400078e0205 */
[----:B------:R-:W1:Y:S01]  /*3500*/  LDSM.16.M88.4 R52, [R167+0x3000] ;  /* 0x00300000a734783b */ /* 0x000e620000000200 */
[----:B------:R-:W-:-:S03]  /*3510*/  IMAD.IADD R138, R167, 0x1, R5 ;  /* 0x00000001a78a7824 */ /* 0x000fc600078e0205 */
[----:B------:R-:W-:Y:S04]  /*3520*/  LDSM.16.M88.4 R8, [R124] ;  /* 0x000000007c08783b */ /* 0x000fe80000000200 */
[----:B------:R-:W-:Y:S04]  /*3530*/  LDSM.16.M88.4 R16, [R138+0x3000] ;  /* 0x003000008a10783b */ /* 0x000fe80000000200 */
[----:B------:R-:W5:Y:S04]  /*3540*/  LDSM.16.M88.4 R44, [R167+0x3400] ;  /* 0x00340000a72c783b */ /* 0x000f680000000200 */
[----:B------:R-:W2:Y:S04]  /*3550*/  LDSM.16.M88.4 R28, [R167+0x3c00] ;  /* 0x003c0000a71c783b */ /* 0x000ea80000000200 */
[----:B------:R-:W3:Y:S04]  /*3560*/  LDSM.16.M88.4 R92, [R167+0x4800] ;  /* 0x00480000a75c783b */ /* 0x000ee80000000200 */
[----:B------:R-:W4:Y:S04]  /*3570*/  LDSM.16.M88.4 R36, [R167+0x3800] ;  /* 0x00380000a724783b */ /* 0x000f280000000200 */
[----:B------:R-:W4:Y:S04]  /*3580*/  LDSM.16.M88.4 R20, [R167+0x4000] ;  /* 0x00400000a714783b */ /* 0x000f280000000200 */
        /* <DEDUP_REMOVED lines=8> */
[----:B-----5:R-:W-:Y:S03]  /*3610*/  HMMA.16816.F32.BF16 R48, R84, R44, RZ ;  /* 0x0000002c5430723c */ /* 0x020fe600000418ff */
[----:B------:R-:W-:Y:S04]  /*3620*/  LDSM.16.M88.4 R112, [R167+0x5000] ;  /* 0x00500000a770783b */ /* 0x000fe80000000200 */
[----:B------:R-:W-:Y:S01]  /*3630*/  LDSM.16.M88.4 R108, [R167+0x5400] ;  /* 0x00540000a76c783b */ /* 0x000fe20000000200 */
[C---:B------:R-:W-:Y:S03]  /*3640*/  HMMA.16816.F32.BF16 R56, R8.reuse, R16, R56 ;  /* 0x000000100838723c */ /* 0x040fe60000041838 */
[----:B------:R-:W-:Y:S04]  /*3650*/  LDSM.16.M88.4 R76, [R167+0x5c00] ;  /* 0x005c0000a74c783b */ /* 0x000fe80000000200 */
[----:B------:R-:W-:Y:S01]  /*3660*/  LDSM.16.M88.4 R80, [R167+0x5800] ;  /* 0x00580000a750783b */ /* 0x000fe20000000200 */
[----:B------:R-:W-:Y:S03]  /*3670*/  HMMA.16816.F32.BF16 R52, R8, R18, R52 ;  /* 0x000000120834723c */ /* 0x000fe60000041834 */
[----:B------:R-:W5:Y:S04]  /*3680*/  LDSM.16.M88.4 R16, [R138+0x4800] ;  /* 0x004800008a10783b */ /* 0x000f680000000200 */
[----:B------:R-:W-:Y:S01]  /*3690*/  LDSM.16.M88.4 R116, [R138+0x5400] ;  /* 0x005400008a74783b */ /* 0x000fe20000000200 */
[C---:B------:R-:W-:Y:S08]  /*36a0*/  HMMA.16816.F32.BF16 R44, R84.reuse, R46, RZ ;  /* 0x0000002e542c723c */ /* 0x040ff000000418ff */
[C---:B--2---:R-:W-:Y:S08]  /*36b0*/  HMMA.16816.F32.BF16 R32, R84.reuse, R28, RZ ;  /* 0x0000001c5420723c */ /* 0x044ff000000418ff */
[C---:B---3--:R-:W-:Y:S08]  /*36c0*/  HMMA.16816.F32.BF16 R96, R84.reuse, R92, RZ ;  /* 0x0000005c5460723c */ /* 0x048ff000000418ff */
[C---:B------:R-:W-:Y:S08]  /*36d0*/  HMMA.16816.F32.BF16 R28, R84.reuse, R30, RZ ;  /* 0x0000001e541c723c */ /* 0x040ff000000418ff */
[C---:B------:R-:W-:Y:S08]  /*36e0*/  HMMA.16816.F32.BF16 R92, R84.reuse, R94, RZ ;  /* 0x0000005e545c723c */ /* 0x040ff000000418ff */
        /* <DEDUP_REMOVED lines=14> */
[----:B------:R-:W-:Y:S07]  /*37d0*/  LDSM.16.M88.4 R12, [R168+0x1000] ;  /* 0x00100000a80c783b */ /* 0x000fee0000000200 */
[C---:B-----5:R-:W-:Y:S08]  /*37e0*/  HMMA.16816.F32.BF16 R96, R8.reuse, R16, R96 ;  /* 0x000000100860723c */ /* 0x060ff00000041860 */
[C---:B------:R-:W-:Y:S01]  /*37f0*/  HMMA.16816.F32.BF16 R92, R8.reuse, R18, R92 ;  /* 0x00000012085c723c */ /* 0x040fe2000004185c */
[----:B------:R-:W3:Y:S07]  /*3800*/  LDSM.16.M88.4 R16, [R167+0x6800] ;  /* 0x00680000a710783b */ /* 0x000eee0000000200 */
[C---:B------:R-:W-:Y:S08]  /*3810*/  HMMA.16816.F32.BF16 R40, R8.reuse, R72, R40 ;  /* 0x000000480828723c */ /* 0x040ff00000041828 */
[C---:B------:R-:W-:Y:S01]  /*3820*/  HMMA.16816.F32.BF16 R36, R8.reuse, R74, R36 ;  /* 0x0000004a0824723c */ /* 0x040fe20000041824 */
[----:B------:R-:W4:Y:S07]  /*3830*/  LDSM.16.M88.4 R72, [R167+0x6000] ;  /* 0x00600000a748783b */ /* 0x000f2e0000000200 */
[C---:B------:R-:W-:Y:S08]  /*3840*/  HMMA.16816.F32.BF16 R24, R8.reuse, R68, R24 ;  /* 0x000000440818723c */ /* 0x040ff00000041818 */
        /* <DEDUP_REMOVED lines=8> */
[----:B------:R-:W5:Y:S03]  /*38d0*/  LDSM.16.M88.4 R8, [R138+0x5000] ;  /* 0x005000008a08783b */ /* 0x000f660000000200 */
        /* <DEDUP_REMOVED lines=9> */
[C---:B------:R-:W-:Y:S08]  /*3970*/  HMMA.16816.F32.BF16 R32, R12.reuse, R76, R32 ;  /* 0x0000004c0c20723c */ /* 0x040ff00000041820 */
[C---:B------:R-:W-:Y:S01]  /*3980*/  HMMA.16816.F32.BF16 R28, R12.reuse, R78, R28 ;  /* 0x0000004e0c1c723c */ /* 0x040fe2000004181c */
[----:B------:R-:W-:Y:S07]  /*3990*/  LDSM.16.M88.4 R76, [R138+0x6800] ;  /* 0x006800008a4c783b */ /* 0x000fee0000000200 */
[C---:B------:R-:W-:Y:S08]  /*39a0*/  HMMA.16816.F32.BF16 R40, R12.reuse, R80, R40 ;  /* 0x000000500c28723c */ /* 0x040ff00000041828 */
[C---:B------:R-:W-:Y:S01]  /*39b0*/  HMMA.16816.F32.BF16 R36, R12.reuse, R82, R36 ;  /* 0x000000520c24723c */ /* 0x040fe20000041824 */
[----:B------:R-:W3:Y:S07]  /*39c0*/  LDSM.16.M88.4 R80, [R138+0x6400] ;  /* 0x006400008a50783b */ /* 0x000eee0000000200 */
[C---:B----4-:R-:W-:Y:S08]  /*39d0*/  HMMA.16816.F32.BF16 R24, R12.reuse, R72, R24 ;  /* 0x000000480c18723c */ /* 0x050ff00000041818 */
[C---:B------:R-:W-:Y:S01]  /*39e0*/  HMMA.16816.F32.BF16 R20, R12.reuse, R74, R20 ;  /* 0x0000004a0c14723c */ /* 0x040fe20000041814 */
[----:B------:R-:W-:Y:S07]  /*39f0*/  LDSM.16.M88.4 R72, [R138+0x6c00] ;  /* 0x006c00008a48783b */ /* 0x000fee0000000200 */
[C---:B--2---:R-:W-:Y:S08]  /*3a00*/  HMMA.16816.F32.BF16 R104, R12.reuse, R64, R104 ;  /* 0x000000400c68723c */ /* 0x044ff00000041868 */
[C---:B------:R-:W-:Y:S01]  /*3a10*/  HMMA.16816.F32.BF16 R100, R12.reuse, R66, R100 ;  /* 0x000000420c64723c */ /* 0x040fe20000041864 */
[----:B------:R-:W-:Y:S07]  /*3a20*/  LDSM.16.M88.4 R64, [R167+0x7000] ;  /* 0x00700000a740783b */ /* 0x000fee0000000200 */
[C---:B-1----:R-:W-:Y:S08]  /*3a30*/  HMMA.16816.F32.BF16 R88, R12.reuse, R60, R88 ;  /* 0x0000003c0c58723c */ /* 0x042ff00000041858 */
[----:B------:R-:W-:Y:S01]  /*3a40*/  HMMA.16816.F32.BF16 R84, R12, R62, R84 ;  /* 0x0000003e0c54723c */ /* 0x000fe20000041854 */
[----:B------:R-:W1:Y:S04]  /*3a50*/  LDSM.16.M88.4 R12, [R167+0x7800] ;  /* 0x00780000a70c783b */ /* 0x000e680000000200 */
[----:B------:R-:W-:Y:S03]  /*3a60*/  LDSM.16.M88.4 R60, [R167+0x7400] ;  /* 0x00740000a73c783b */ /* 0x000fe60000000200 */
[C---:B-----5:R-:W-:Y:S08]  /*3a70*/  HMMA.16816.F32.BF16 R56, R68.reuse, R8, R56 ;  /* 0x000000084438723c */ /* 0x060ff00000041838 */
        /* <DEDUP_REMOVED lines=8> */
[C---:B------:R-:W-:Y:S08]  /*3b00*/  HMMA.16816.F32.BF16 R24, R68.reuse, R108, R24 ;  /* 0x0000006c4418723c */ /* 0x040ff00000041818 */
[C---:B------:R-:W-:Y:S01]  /*3b10*/  HMMA.16816.F32.BF16 R20, R68.reuse, R110, R20 ;  /* 0x0000006e4414723c */ /* 0x040fe20000041814 */
[----:B------:R-:W4:Y:S07]  /*3b20*/  LDSM.16.M88.4 R108, [R167+0x8c00] ;  /* 0x008c0000a76c783b */ /* 0x000f2e0000000200 */
[C---:B------:R-:W-:Y:S08]  /*3b30*/  HMMA.16816.F32.BF16 R48, R68.reuse, R116, R48 ;  /* 0x000000744430723c */ /* 0x040ff00000041830 */
[C---:B------:R-:W-:Y:S01]  /*3b40*/  HMMA.16816.F32.BF16 R44, R68.reuse, R118, R44 ;  /* 0x00000076442c723c */ /* 0x040fe2000004182c */
[----:B------:R-:W5:Y:S07]  /*3b50*/  LDSM.16.M88.4 R116, [R167+0x8400] ;  /* 0x00840000a774783b */ /* 0x000f6e0000000200 */
[C---:B------:R-:W-:Y:S08]  /*3b60*/  HMMA.16816.F32.BF16 R104, R68.reuse, R80, R104 ;  /* 0x000000504468723c */ /* 0x040ff00000041868 */
        /* <DEDUP_REMOVED lines=8> */
[----:B------:R-:W-:Y:S08]  /*3bf0*/  HMMA.16816.F32.BF16 R84, R68, R74, R84 ;  /* 0x0000004a4454723c */ /* 0x000ff00000041854 */
[C---:B---3--:R-:W-:Y:S08]  /*3c00*/  HMMA.16816.F32.BF16 R24, R120.reuse, R16, R24 ;  /* 0x000000107818723c */ /* 0x048ff00000041818 */
[----:B------:R-:W-:Y:S01]  /*3c10*/  HMMA.16816.F32.BF16 R20, R120, R18, R20 ;  /* 0x000000127814723c */ /* 0x000fe20000041814 */
[----:B------:R-:W2:Y:S07]  /*3c20*/  LDSM.16.M88.4 R16, [R138+0x8800] ;  /* 0x008800008a10783b */ /* 0x000eae0000000200 */
[C---:B------:R-:W-:Y:S08]  /*3c30*/  HMMA.16816.F32.BF16 R96, R68.reuse, R76, R96 ;  /* 0x0000004c4460723c */ /* 0x040ff00000041860 */
[C---:B------:R-:W-:Y:S01]  /*3c40*/  HMMA.16816.F32.BF16 R92, R68.reuse, R78, R92 ;  /* 0x0000004e445c723c */ /* 0x040fe2000004185c */
[----:B------:R-:W3:Y:S07]  /*3c50*/  LDSM.16.M88.4 R76, [R138+0x7400] ;  /* 0x007400008a4c783b */ /* 0x000eee0000000200 */
[----:B------:R-:W-:Y:S01]  /*3c60*/  HMMA.16816.F32.BF16 R88, R68, R72, R88 ;  /* 0x000000484458723c */ /* 0x000fe20000041858 */
[----:B------:R-:W3:Y:S04]  /*3c70*/  LDSM.16.M88.4 R72, [R138+0x7800] ;  /* 0x007800008a48783b */ /* 0x000ee80000000200 */
[----:B------:R-:W3:Y:S03]  /*3c80*/  LDSM.16.M88.4 R68, [R138+0x7c00] ;  /* 0x007c00008a44783b */ /* 0x000ee60000000200 */
[C---:B------:R-:W-:Y:S08]  /*3c90*/  HMMA.16816.F32.BF16 R56, R120.reuse, R64, R56 ;  /* 0x000000407838723c */ /* 0x040ff00000041838 */
[C---:B------:R-:W-:Y:S01]  /*3ca0*/  HMMA.16816.F32.BF16 R52, R120.reuse, R66, R52 ;  /* 0x000000427834723c */ /* 0x040fe20000041834 */
[----:B------:R-:W3:Y:S07]  /*3cb0*/  LDSM.16.M88.4 R64, [R138+0x8000] ;  /* 0x008000008a40783b */ /* 0x000eee0000000200 */
[C---:B------:R-:W-:Y:S08]  /*3cc0*/  HMMA.16816.F32.BF16 R48, R120.reuse, R60, R48 ;  /* 0x0000003c7830723c */ /* 0x040ff00000041830 */
[----:B------:R-:W-:Y:S01]  /*3cd0*/  HMMA.16816.F32.BF16 R44, R120, R62, R44 ;  /* 0x0000003e782c723c */ /* 0x000fe2000004182c */
[----:B------:R-:W3:Y:S01]  /*3ce0*/  LDSM.16.M88.4 R60, [R138+0x8400] ;  /* 0x008400008a3c783b */ /* 0x000ee20000000200 */
[----:B------:R-:W-:-:S06]  /*3cf0*/  DEPBAR.LE SB0, 0x0 ;  /* 0x000080000000791a */ /* 0x000fcc0000000000 */
[C---:B----4-:R-:W-:Y:S08]  /*3d00*/  HMMA.16816.F32.BF16 R84, R120.reuse, R110, R84 ;  /* 0x0000006e7854723c */ /* 0x050ff00000041854 */
[C---:B------:R-:W-:Y:S08]  /*3d10*/  HMMA.16816.F32.BF16 R96, R120.reuse, R112, R96 ;  /* 0x000000707860723c */ /* 0x040ff00000041860 */
[C---:B------:R-:W-:Y:S08]  /*3d20*/  HMMA.16816.F32.BF16 R92, R120.reuse, R114, R92 ;  /* 0x00000072785c723c */ /* 0x040ff0000004185c */
[C---:B-----5:R-:W-:Y:S08]  /*3d30*/  HMMA.16816.F32.BF16 R104, R120.reuse, R116, R104 ;  /* 0x000000747868723c */ /* 0x060ff00000041868 */
[C---:B------:R-:W-:Y:S08]  /*3d40*/  HMMA.16816.F32.BF16 R100, R120.reuse, R118, R100 ;  /* 0x000000767864723c */ /* 0x040ff00000041864 */
[----:B------:R-:W-:Y:S08]  /*3d50*/  HMMA.16816.F32.BF16 R88, R120, R108, R88 ;  /* 0x0000006c7858723c */ /* 0x000ff00000041858 */
[C---:B-1----:R-:W-:Y:S08]  /*3d60*/  HMMA.16816.F32.BF16 R56, R8.reuse, R80, R56 ;  /* 0x000000500838723c */ /* 0x042ff00000041838 */
[----:B------:R-:W-:Y:S01]  /*3d70*/  HMMA.16816.F32.BF16 R84, R8, R14, R84 ;  /* 0x0000000e0854723c */ /* 0x000fe20000041854 */
[----:B------:R-:W-:-:S05]  /*3d80*/  VIADD R15, R137, 0x78 ;  /* 0x00000078890f7836 */ /* 0x000fca0000000000 */
[C---:B------:R-:W-:Y:S02]  /*3d90*/  ISETP.GE.AND P6, PT, R15.reuse, R136, PT ;  /* 0x000000880f00720c */ /* 0x040fe40003fc6270 */
[----:B------:R-:W-:Y:S01]  /*3da0*/  HMMA.16816.F32.BF16 R52, R8, R82, R52 ;  /* 0x000000520834723c */ /* 0x000fe20000041834 */
[----:B------:R-:W-:Y:S02]  /*3db0*/  ISETP.GE.AND P3, PT, R15, R134, PT ;  /* 0x000000860f00720c */ /* 0x000fe40003f66270 */
[----:B------:R-:W-:-:S05]  /*3dc0*/  I2FP.F32.S32 R15, R15 ;  /* 0x0000000f000f7245 */ /* 0x000fca0000201400 */
[----:B--2---:R-:W-:Y:S01]  /*3dd0*/  HMMA.16816.F32.BF16 R96, R8, R16, R96 ;  /* 0x000000100860723c */ /* 0x004fe20000041860 */
[----:B------:R-:W-:Y:S02]  /*3de0*/  VIADD R17, R137, 0x1 ;  /* 0x0000000189117836 */ /* 0x000fe40000000000 */
[----:B------:R-:W-:-:S03]  /*3df0*/  FFMA.FTZ R86, R0, R15, R86 ;  /* 0x0000000f00567223 */ /* 0x000fc60000010056 */
[----:B------:R-:W-:Y:S02]  /*3e00*/  I2FP.F32.S32 R14, R17 ;  /* 0x00000011000e7245 */ /* 0x000fe40000201400 */
[C---:B---3--:R-:W-:Y:S01]  /*3e10*/  HMMA.16816.F32.BF16 R48, R8.reuse, R76, R48 ;  /* 0x0000004c0830723c */ /* 0x048fe20000041830 */
[C---:B------:R-:W-:Y:S02]  /*3e20*/  ISETP.GE.AND P5, PT, R17.reuse, R136, PT ;  /* 0x000000881100720c */ /* 0x040fe40003fa6270 */
[CC--:B------:R-:W-:Y:S01]  /*3e30*/  FFMA.FTZ R16, R0.reuse, R14.reuse, R57 ;  /* 0x0000000e00107223 */ /* 0x0c0fe20000010039 */
[----:B------:R-:W-:Y:S01]  /*3e40*/  FFMA.FTZ R59, R0, R14, R59 ;  /* 0x0000000e003b7223 */ /* 0x000fe2000001003b */
[----:B------:R-:W-:Y:S02]  /*3e50*/  FSEL R57, R86, -INF , !P3 ;  /* 0xff80000056397808 */ /* 0x000fe40005800000 */
[----:B------:R-:W-:Y:S01]  /*3e60*/  ISETP.GE.AND P2, PT, R17, R134, PT ;  /* 0x000000861100720c */ /* 0x000fe20003f46270 */
[----:B------:R-:W-:Y:S01]  /*3e70*/  HMMA.16816.F32.BF16 R92, R8, R18, R92 ;  /* 0x00000012085c723c */ /* 0x000fe2000004185c */
[----:B------:R-:W-:Y:S01]  /*3e80*/  VIADD R19, R137, 0x8 ;  /* 0x0000000889137836 */ /* 0x000fe20000000000 */
[----:B------:R-:W-:-:S04]  /*3e90*/  FSEL R16, R16, -INF , !P5 ;  /* 0xff80000010107808 */ /* 0x000fc80006800000 */
[C---:B------:R-:W-:Y:S02]  /*3ea0*/  ISETP.GE.AND P4, PT, R19.reuse, R136, PT ;  /* 0x000000881300720c */ /* 0x040fe40003f86270 */
[----:B------:R-:W-:Y:S01]  /*3eb0*/  HMMA.16816.F32.BF16 R44, R8, R78, R44 ;  /* 0x0000004e082c723c */ /* 0x000fe2000004182c */
[----:B------:R-:W-:Y:S02]  /*3ec0*/  ISETP.GE.AND P1, PT, R19, R134, PT ;  /* 0x000000861300720c */ /* 0x000fe40003f26270 */
[----:B------:R-:W-:-:S05]  /*3ed0*/  I2FP.F32.S32 R19, R19 ;  /* 0x0000001300137245 */ /* 0x000fca0000201400 */
[----:B------:R-:W-:Y:S01]  /*3ee0*/  HMMA.16816.F32.BF16 R40, R8, R72, R40 ;  /* 0x000000480828723c */ /* 0x000fe20000041828 */
[CC--:B------:R-:W-:Y:S01]  /*3ef0*/  FFMA.FTZ R52, R0.reuse, R19.reuse, R52 ;  /* 0x0000001300347223 */ /* 0x0c0fe20000010034 */
[----:B------:R-:W-:-:S05]  /*3f00*/  FFMA.FTZ R19, R0, R19, R54 ;  /* 0x0000001300137223 */ /* 0x000fca0000010036 */
[----:B------:R-:W-:Y:S01]  /*3f10*/  FSEL R19, R19, -INF , !P1 ;  /* 0xff80000013137808 */ /* 0x000fe20004800000 */
[C---:B------:R-:W-:Y:S08]  /*3f20*/  HMMA.16816.F32.BF16 R36, R8.reuse, R74, R36 ;  /* 0x0000004a0824723c */ /* 0x040ff00000041824 */
[----:B------:R-:W-:Y:S01]  /*3f30*/  HMMA.16816.F32.BF16 R32, R8, R68, R32 ;  /* 0x000000440820723c */ /* 0x000fe20000041820 */
[----:B------:R-:W-:-:S07]  /*3f40*/  FSEL R68, R52, -INF , !P4 ;  /* 0xff80000034447808 */ /* 0x000fce0006000000 */
[C---:B------:R-:W-:Y:S08]  /*3f50*/  HMMA.16816.F32.BF16 R28, R8.reuse, R70, R28 ;  /* 0x00000046081c723c */ /* 0x040ff0000004181c */
[C---:B------:R-:W-:Y:S08]  /*3f60*/  HMMA.16816.F32.BF16 R24, R8.reuse, R64, R24 ;  /* 0x000000400818723c */ /* 0x040ff00000041818 */
[C---:B------:R-:W-:Y:S08]  /*3f70*/  HMMA.16816.F32.BF16 R20, R8.reuse, R66, R20 ;  /* 0x000000420814723c */ /* 0x040ff00000041814 */
[----:B------:R-:W-:Y:S01]  /*3f80*/  HMMA.16816.F32.BF16 R104, R8, R60, R104 ;  /* 0x0000003c0868723c */ /* 0x000fe20000041868 */
[----:B------:R-:W-:Y:S01]  /*3f90*/  FFMA.FTZ R60, R0, R15, R84 ;  /* 0x0000000f003c7223 */ /* 0x000fe20000010054 */
[----:B------:R-:W-:-:S02]  /*3fa0*/  VIADD R15, R137, 0x10 ;  /* 0x00000010890f7836 */ /* 0x000fc40000000000 */
[----:B------:R-:W-:Y:S02]  /*3fb0*/  VIADD R61, R137, 0x58 ;  /* 0x00000058893d7836 */ /* 0x000fe40000000000 */
[----:B------:R-:W-:Y:S02]  /*3fc0*/  FSEL R60, R60, -INF , !P6 ;  /* 0xff8000003c3c7808 */ /* 0x000fe40007000000 */
[----:B------:R-:W-:Y:S01]  /*3fd0*/  HMMA.16816.F32.BF16 R100, R8, R62, R100 ;  /* 0x0000003e0864723c */ /* 0x000fe20000041864 */
[----:B------:R-:W-:Y:S01]  /*3fe0*/  BAR.SYNC.DEFER_BLOCKING 0x0 ;  /* 0x0000000000007b1d */ /* 0x000fe20000010000 */
[C---:B------:R-:W-:Y:S02]  /*3ff0*/  ISETP.GE.AND P3, PT, R15.reuse, R136, PT ;  /* 0x000000880f00720c */ /* 0x040fe40003f66270 */
[----:B------:R-:W-:Y:S02]  /*4000*/  ISETP.GE.AND P5, PT, R15, R134, PT ;  /* 0x000000860f00720c */ /* 0x000fe40003fa6270 */
[----:B------:R-:W-:-:S02]  /*4010*/  I2FP.F32.S32 R15, R15 ;  /* 0x0000000f000f7245 */ /* 0x000fc40000201400 */
[----:B------:R-:W-:Y:S01]  /*4020*/  HMMA.16816.F32.BF16 R88, R8, R12, R88 ;  /* 0x0000000c0858723c */ /* 0x000fe20000041858 */
[C---:B------:R-:W-:Y:S02]  /*4030*/  VIADD R9, R137.reuse, 0x9 ;  /* 0x0000000989097836 */ /* 0x040fe40000000000 */
[C---:B------:R-:W-:Y:S02]  /*4040*/  VIADD R13, R137.reuse, 0x11 ;  /* 0x00000011890d7836 */ /* 0x040fe40000000000 */
[C---:B------:R-:W-:Y:S01]  /*4050*/  FFMA.FTZ R10, R0.reuse, R15, R48 ;  /* 0x0000000f000a7223 */ /* 0x040fe20000010030 */
[----:B------:R-:W-:Y:S01]  /*4060*/  VIADD R11, R137, 0x19 ;  /* 0x00000019890b7836 */ /* 0x000fe20000000000 */
[----:B------:R-:W-:Y:S01]  /*4070*/  I2FP.F32.S32 R8, R9 ;  /* 0x0000000900087245 */ /* 0x000fe20000201400 */
[C---:B------:R-:W-:Y:S01]  /*4080*/  FFMA.FTZ R15, R0.reuse, R15, R50 ;  /* 0x0000000f000f7223 */ /* 0x040fe20000010032 */
[C---:B------:R-:W-:Y:S02]  /*4090*/  ISETP.GE.AND P0, PT, R9.reuse, R136, PT ;  /* 0x000000880900720c */ /* 0x040fe40003f06270 */
[----:B------:R-:W-:Y:S01]  /*40a0*/  ISETP.GE.AND P6, PT, R9, R134, PT ;  /* 0x000000860900720c */ /* 0x000fe20003fc6270 */
[CC--:B------:R-:W-:Y:S01]  /*40b0*/  FFMA.FTZ R18, R0.reuse, R8.reuse, R53 ;  /* 0x0000000800127223 */ /* 0x0c0fe20000010035 */
[----:B------:R-:W-:Y:S01]  /*40c0*/  VIADD R9, R137, 0x18 ;  /* 0x0000001889097836 */ /* 0x000fe20000000000 */
[----:B------:R-:W-:Y:S01]  /*40d0*/  FSEL R53, R59, -INF , !P2 ;  /* 0xff8000003b357808 */ /* 0x000fe20005000000 */
[----:B------:R-:W-:Y:S01]  /*40e0*/  FFMA.FTZ R17, R0, R8, R55 ;  /* 0x0000000800117223 */ /* 0x000fe20000010037 */
[----:B------:R-:W-:-:S02]  /*40f0*/  ISETP.GE.AND P2, PT, R13, R136, PT ;  /* 0x000000880d00720c */ /* 0x000fc40003f46270 */
[----:B------:R-:W-:Y:S02]  /*4100*/  ISETP.GE.AND P4, PT, R13, R134, PT ;  /* 0x000000860d00720c */ /* 0x000fe40003f86270 */
[----:B------:R-:W-:Y:S02]  /*4110*/  I2FP.F32.S32 R13, R13 ;  /* 0x0000000d000d7245 */ /* 0x000fe40000201400 */
[----:B------:R-:W-:Y:S02]  /*4120*/  FSEL R18, R18, -INF , !P0 ;  /* 0xff80000012127808 */ /* 0x000fe40004000000 */
[C---:B------:R-:W-:Y:S01]  /*4130*/  ISETP.GE.AND P1, PT, R9.reuse, R136, PT ;  /* 0x000000880900720c */ /* 0x040fe20003f26270 */
[CC--:B------:R-:W-:Y:S01]  /*4140*/  FFMA.FTZ R14, R0.reuse, R13.reuse, R49 ;  /* 0x0000000d000e7223 */ /* 0x0c0fe20000010031 */
[----:B------:R-:W-:Y:S01]  /*4150*/  ISETP.GE.AND P0, PT, R9, R134, PT ;  /* 0x000000860900720c */ /* 0x000fe20003f06270 */
[----:B------:R-:W-:Y:S01]  /*4160*/  FFMA.FTZ R13, R0, R13, R51 ;  /* 0x0000000d000d7223 */ /* 0x000fe20000010033 */
[----:B------:R-:W-:Y:S01]  /*4170*/  I2FP.F32.S32 R9, R9 ;  /* 0x0000000900097245 */ /* 0x000fe20000201400 */
[----:B------:R-:W-:Y:S01]  /*4180*/  VIADD R51, R137, 0x70 ;  /* 0x0000007089337836 */ /* 0x000fe20000000000 */
[----:B------:R-:W-:-:S02]  /*4190*/  I2FP.F32.S32 R48, R11 ;  /* 0x0000000b00307245 */ /* 0x000fc40000201400 */
        /* <DEDUP_REMOVED lines=8> */
[----:B------:R-:W-:Y:S01]  /*4220*/  VIADD R47, R137, 0x21 ;  /* 0x00000021892f7836 */ /* 0x000fe20000000000 */
[----:B------:R-:W-:Y:S01]  /*4230*/  FSEL R15, R15, -INF , !P5 ;  /* 0xff8000000f0f7808 */ /* 0x000fe20006800000 */
[----:B------:R-:W-:Y:S01]  /*4240*/  VIADD R45, R137, 0x28 ;  /* 0x00000028892d7836 */ /* 0x000fe20000000000 */
[----:B------:R-:W-:-:S02]  /*4250*/  FSEL R14, R14, -INF , !P2 ;  /* 0xff8000000e0e7808 */ /* 0x000fc40005000000 */
[C---:B------:R-:W-:Y:S02]  /*4260*/  ISETP.GE.AND P5, PT, R155.reuse, R136, PT ;  /* 0x000000889b00720c */ /* 0x040fe40003fa6270 */
[----:B------:R-:W-:Y:S02]  /*4270*/  ISETP.GE.AND P2, PT, R155, R134, PT ;  /* 0x000000869b00720c */ /* 0x000fe40003f46270 */
[----:B------:R-:W-:Y:S02]  /*4280*/  I2FP.F32.S32 R155, R155 ;  /* 0x0000009b009b7245 */ /* 0x000fe40000201400 */
[----:B------:R-:W-:Y:S02]  /*4290*/  I2FP.F32.S32 R46, R47 ;  /* 0x0000002f002e7245 */ /* 0x000fe40000201400 */
        /* <DEDUP_REMOVED lines=8> */
[----:B------:R-:W-:-:S02]  /*4320*/  I2FP.F32.S32 R45, R45 ;  /* 0x0000002d002d7245 */ /* 0x000fc40000201400 */
[----:B------:R-:W-:Y:S02]  /*4330*/  FSEL R13, R13, -INF , !P4 ;  /* 0xff8000000d0d7808 */ /* 0x000fe40006000000 */
[----:B------:R-:W-:Y:S01]  /*4340*/  FSEL R12, R12, -INF , !P1 ;  /* 0xff8000000c0c7808 */ /* 0x000fe20004800000 */
[CC--:B------:R-:W-:Y:S01]  /*4350*/  FFMA.FTZ R36, R0.reuse, R45.reuse, R36 ;  /* 0x0000002d00247223 */ /* 0x0c0fe20000010024 */
[C---:B------:R-:W-:Y:S01]  /*4360*/  ISETP.GE.AND P4, PT, R47.reuse, R136, PT ;  /* 0x000000882f00720c */ /* 0x040fe20003f86270 */
[----:B------:R-:W-:Y:S01]  /*4370*/  FFMA.FTZ R41, R0, R45, R38 ;  /* 0x0000002d00297223 */ /* 0x000fe20000010026 */
[----:B------:R-:W-:Y:S01]  /*4380*/  ISETP.GE.AND P1, PT, R47, R134, PT ;  /* 0x000000862f00720c */ /* 0x000fe20003f26270 */
[----:B------:R-:W-:Y:S01]  /*4390*/  VIADD R47, R137, 0x29 ;  /* 0x00000029892f7836 */ /* 0x000fe20000000000 */
[----:B------:R-:W-:Y:S01]  /*43a0*/  FSEL R155, R155, -INF , !P2 ;  /* 0xff8000009b9b7808 */ /* 0x000fe20005000000 */
[----:B------:R-:W-:Y:S01]  /*43b0*/  VIADD R45, R137, 0x31 ;  /* 0x00000031892d7836 */ /* 0x000fe20000000000 */
[----:B------:R-:W-:-:S02]  /*43c0*/  FSEL R38, R44, -INF , !P4 ;  /* 0xff8000002c267808 */ /* 0x000fc40006000000 */
[----:B------:R-:W-:Y:S02]  /*43d0*/  I2FP.F32.S32 R42, R47 ;  /* 0x0000002f002a7245 */ /* 0x000fe40000201400 */
[C---:B------:R-:W-:Y:S02]  /*43e0*/  ISETP.GE.AND P2, PT, R151.reuse, R136, PT ;  /* 0x000000889700720c */ /* 0x040fe40003f46270 */
[----:B------:R-:W-:Y:S01]  /*43f0*/  ISETP.GE.AND P4, PT, R151, R134, PT ;  /* 0x000000869700720c */ /* 0x000fe20003f86270 */
[CC--:B------:R-:W-:Y:S01]  /*4400*/  FFMA.FTZ R146, R0.reuse, R42.reuse, R37 ;  /* 0x0000002a00927223 */ /* 0x0c0fe20000010025 */
[----:B------:R-:W-:Y:S01]  /*4410*/  I2FP.F32.S32 R151, R151 ;  /* 0x0000009700977245 */ /* 0x000fe20000201400 */
[C---:B------:R-:W-:Y:S01]  /*4420*/  FFMA.FTZ R37, R0.reuse, R42, R39 ;  /* 0x0000002a00257223 */ /* 0x040fe20000010027 */
[----:B------:R-:W-:Y:S01]  /*4430*/  I2FP.F32.S32 R44, R45 ;  /* 0x0000002d002c7245 */ /* 0x000fe20000201400 */
[----:B------:R-:W-:Y:S01]  /*4440*/  VIADD R39, R137, 0x40 ;  /* 0x0000004089277836 */ /* 0x000fe20000000000 */
[----:B------:R-:W-:Y:S01]  /*4450*/  FSEL R153, R43, -INF , !P1 ;  /* 0xff8000002b997808 */ /* 0x000fe20004800000 */
[----:B------:R-:W-:Y:S01]  /*4460*/  FFMA.FTZ R42, R0, R151, R32 ;  /* 0x00000097002a7223 */ /* 0x000fe20000010020 */
[----:B------:R-:W-:-:S02]  /*4470*/  VIADD R43, R137, 0x39 ;  /* 0x00000039892b7836 */ /* 0x000fc40000000000 */
[CC--:B------:R-:W-:Y:S01]  /*4480*/  FFMA.FTZ R32, R0.reuse, R44.reuse, R33 ;  /* 0x0000002c00207223 */ /* 0x0c0fe20000010021 */
[----:B------:R-:W-:Y:S02]  /*4490*/  VIADD R33, R137, 0x38 ;  /* 0x0000003889217836 */ /* 0x000fe40000000000 */
[C---:B------:R-:W-:Y:S01]  /*44a0*/  FFMA.FTZ R151, R0.reuse, R151, R34 ;  /* 0x0000009700977223 */ /* 0x040fe20000010022 */
[----:B------:R-:W-:Y:S01]  /*44b0*/  FSEL R11, R11, -INF , !P3 ;  /* 0xff8000000b0b7808 */ /* 0x000fe20005800000 */
[----:B------:R-:W-:Y:S01]  /*44c0*/  FFMA.FTZ R149, R0, R44, R35 ;  /* 0x0000002c00957223 */ /* 0x000fe20000010023 */
[-C--:B------:R-:W-:Y:S02]  /*44d0*/  ISETP.GE.AND P1, PT, R45, R136.reuse, PT ;  /* 0x000000882d00720c */ /* 0x080fe40003f26270 */
[----:B------:R-:W-:Y:S02]  /*44e0*/  ISETP.GE.AND P3, PT, R47, R136, PT ;  /* 0x000000882f00720c */ /* 0x000fe40003f66270 */
[----:B------:R-:W-:-:S02]  /*44f0*/  FSEL R40, R40, -INF , !P5 ;  /* 0xff80000028287808 */ /* 0x000fc40006800000 */
[----:B------:R-:W-:Y:S02]  /*4500*/  FSEL R35, R41, -INF , !P6 ;  /* 0xff80000029237808 */ /* 0x000fe40007000000 */
[----:B------:R-:W-:Y:S02]  /*4510*/  FSEL R34, R42, -INF , !P2 ;  /* 0xff8000002a227808 */ /* 0x000fe40005000000 */
[----:B------:R-:W-:Y:S01]  /*4520*/  ISETP.GE.AND P5, PT, R47, R134, PT ;  /* 0x000000862f00720c */ /* 0x000fe20003fa6270 */
[----:B------:R-:W-:Y:S01]  /*4530*/  VIADD R47, R137, 0x60 ;  /* 0x00000060892f7836 */ /* 0x000fe20000000000 */
[----:B------:R-:W-:Y:S02]  /*4540*/  I2FP.F32.S32 R41, R33 ;  /* 0x0000002100297245 */ /* 0x000fe40000201400 */
[----:B------:R-:W-:Y:S02]  /*4550*/  I2FP.F32.S32 R42, R43 ;  /* 0x0000002b002a7245 */ /* 0x000fe40000201400 */
[----:B------:R-:W-:-:S02]  /*4560*/  FSEL R151, R151, -INF , !P4 ;  /* 0xff80000097977808 */ /* 0x000fc40006000000 */
[----:B------:R-:W-:Y:S01]  /*4570*/  FSEL R32, R32, -INF , !P1 ;  /* 0xff80000020207808 */ /* 0x000fe20004800000 */
[----:B------:R-:W-:Y:S01]  /*4580*/  FFMA.FTZ R147, R0, R42, R31 ;  /* 0x0000002a00937223 */ /* 0x000fe2000001001f */
[----:B------:R-:W-:Y:S01]  /*4590*/  FSEL R146, R146, -INF , !P3 ;  /* 0xff80000092927808 */ /* 0x000fe20005800000 */
[----:B------:R-:W-:Y:S01]  /*45a0*/  VIADD R31, R137, 0x41 ;  /* 0x00000041891f7836 */ /* 0x000fe20000000000 */
[C---:B------:R-:W-:Y:S01]  /*45b0*/  ISETP.GE.AND P4, PT, R39.reuse, R136, PT ;  /* 0x000000882700720c */ /* 0x040fe20003f86270 */
[----:B------:R-:W-:Y:S01]  /*45c0*/  FFMA.FTZ R29, R0, R42, R29 ;  /* 0x0000002a001d7223 */ /* 0x000fe2000001001d */
[----:B------:R-:W-:Y:S02]  /*45d0*/  ISETP.GE.AND P1, PT, R39, R134, PT ;  /* 0x000000862700720c */ /* 0x000fe40003f26270 */
[C---:B------:R-:W-:Y:S02]  /*45e0*/  ISETP.GE.AND P6, PT, R33.reuse, R136, PT ;  /* 0x000000882100720c */ /* 0x040fe40003fc6270 */
[----:B------:R-:W-:-:S02]  /*45f0*/  ISETP.GE.AND P3, PT, R33, R134, PT ;  /* 0x000000862100720c */ /* 0x000fc40003f66270 */
[----:B------:R-:W-:Y:S02]  /*4600*/  I2FP.F32.S32 R39, R39 ;  /* 0x0000002700277245 */ /* 0x000fe40000201400 */
[----:B------:R-:W-:Y:S01]  /*4610*/  FSEL R33, R37, -INF , !P5 ;  /* 0xff80000025217808 */ /* 0x000fe20006800000 */
[-C--:B------:R-:W-:Y:S01]  /*4620*/  FFMA.FTZ R37, R0, R41.reuse, R28 ;  /* 0x0000002900257223 */ /* 0x080fe2000001001c */
[----:B------:R-:W-:Y:S01]  /*4630*/  FSEL R36, R36, -INF , !P0 ;  /* 0xff80000024247808 */ /* 0x000fe20004000000 */
[C---:B------:R-:W-:Y:S01]  /*4640*/  FFMA.FTZ R28, R0.reuse, R41, R30 ;  /* 0x00000029001c7223 */ /* 0x040fe2000001001e */
[----:B------:R-:W-:Y:S01]  /*4650*/  ISETP.GE.AND P0, PT, R45, R134, PT ;  /* 0x000000862d00720c */ /* 0x000fe20003f06270 */
[CC--:B------:R-:W-:Y:S01]  /*4660*/  FFMA.FTZ R24, R0.reuse, R39.reuse, R24 ;  /* 0x0000002700187223 */ /* 0x0c0fe20000010018 */
[----:B------:R-:W-:Y:S01]  /*4670*/  FFMA.FTZ R26, R0, R39, R26 ;  /* 0x00000027001a7223 */ /* 0x000fe2000001001a */
[-C--:B------:R-:W-:Y:S01]  /*4680*/  ISETP.GE.AND P5, PT, R43, R136.reuse, PT ;  /* 0x000000882b00720c */ /* 0x080fe20003fa6270 */
[----:B------:R-:W-:Y:S01]  /*4690*/  VIADD R41, R137, 0x48 ;  /* 0x0000004889297836 */ /* 0x000fe20000000000 */
[----:B------:R-:W-:Y:S01]  /*46a0*/  FSEL R149, R149, -INF , !P0 ;  /* 0xff80000095957808 */ /* 0x000fe20004000000 */
[----:B------:R-:W-:Y:S01]  /*46b0*/  VIADD R39, R137, 0x49 ;  /* 0x0000004989277836 */ /* 0x000fe20000000000 */
[----:B------:R-:W-:Y:S01]  /*46c0*/  FSEL R30, R37, -INF , !P6 ;  /* 0xff800000251e7808 */ /* 0x000fe20007000000 */
[----:B------:R-:W-:Y:S01]  /*46d0*/  VIADD R45, R137, 0x68 ;  /* 0x00000068892d7836 */ /* 0x000fe20000000000 */
[----:B------:R-:W-:-:S02]  /*46e0*/  ISETP.GE.AND P0, PT, R31, R136, PT ;  /* 0x000000881f00720c */ /* 0x000fc40003f06270 */
[----:B------:R-:W-:Y:S02]  /*46f0*/  ISETP.GE.AND P6, PT, R31, R134, PT ;  /* 0x000000861f00720c */ /* 0x000fe40003fc6270 */
[----:B------:R-:W-:Y:S02]  /*4700*/  I2FP.F32.S32 R37, R31 ;  /* 0x0000001f00257245 */ /* 0x000fe40000201400 */
[----:B------:R-:W-:Y:S02]  /*4710*/  FSEL R31, R28, -INF , !P3 ;  /* 0xff8000001c1f7808 */ /* 0x000fe40005800000 */
[----:B------:R-:W-:Y:S01]  /*4720*/  FSEL R28, R29, -INF , !P5 ;  /* 0xff8000001d1c7808 */ /* 0x000fe20006800000 */
[-C--:B------:R-:W-:Y:S01]  /*4730*/  FFMA.FTZ R25, R0, R37.reuse, R25 ;  /* 0x0000002500197223 */ /* 0x080fe20000010019 */
[----:B------:R-:W-:Y:S01]  /*4740*/  FSEL R130, R24, -INF , !P4 ;  /* 0xff80000018827808 */ /* 0x000fe20006000000 */
[----:B------:R-:W-:Y:S01]  /*4750*/  FFMA.FTZ R27, R0, R37, R27 ;  /* 0x00000025001b7223 */ /* 0x000fe2000001001b */
[----:B------:R-:W-:-:S02]  /*4760*/  I2FP.F32.S32 R29, R41 ;  /* 0x00000029001d7245 */ /* 0x000fc40000201400 */
[----:B------:R-:W-:Y:S02]  /*4770*/  I2FP.F32.S32 R24, R39 ;  /* 0x0000002700187245 */ /* 0x000fe40000201400 */
[-C--:B------:R-:W-:Y:S01]  /*4780*/  ISETP.GE.AND P2, PT, R43, R134.reuse, PT ;  /* 0x000000862b00720c */ /* 0x080fe20003f46270 */
[CC--:B------:R-:W-:Y:S01]  /*4790*/  FFMA.FTZ R22, R0.reuse, R29.reuse, R22 ;  /* 0x0000001d00167223 */ /* 0x0c0fe20000010016 */
[----:B------:R-:W-:Y:S01]  /*47a0*/  ISETP.GE.AND P5, PT, R41, R134, PT ;  /* 0x000000862900720c */ /* 0x000fe20003fa6270 */
[C---:B------:R-:W-:Y:S01]  /*47b0*/  FFMA.FTZ R140, R0.reuse, R24, R21 ;  /* 0x00000018008c7223 */ /* 0x040fe20000010015 */
[----:B------:R-:W-:Y:S01]  /*47c0*/  FSEL R147, R147, -INF , !P2 ;  /* 0xff80000093937808 */ /* 0x000fe20005000000 */
[----:B------:R-:W-:Y:S01]  /*47d0*/  FFMA.FTZ R20, R0, R29, R20 ;  /* 0x0000001d00147223 */ /* 0x000fe20000010014 */
[-C--:B------:R-:W-:Y:S01]  /*47e0*/  ISETP.GE.AND P2, PT, R39, R136.reuse, PT ;  /* 0x000000882700720c */ /* 0x080fe20003f46270 */
[----:B------:R-:W-:Y:S01]  /*47f0*/  VIADD R21, R137, 0x50 ;  /* 0x0000005089157836 */ /* 0x000fe20000000000 */
[----:B------:R-:W-:Y:S01]  /*4800*/  ISETP.GE.AND P3, PT, R41, R136, PT ;  /* 0x000000882900720c */ /* 0x000fe20003f66270 */
[----:B------:R-:W-:Y:S01]  /*4810*/  VIADD R29, R137, 0x51 ;  /* 0x00000051891d7836 */ /* 0x000fe20000000000 */
[----:B------:R-:W-:Y:S01]  /*4820*/  FSEL R145, R26, -INF , !P1 ;  /* 0xff8000001a917808 */ /* 0x000fe20004800000 */
[----:B------:R-:W-:Y:S01]  /*4830*/  FFMA.FTZ R23, R0, R24, R23 ;  /* 0x0000001800177223 */ /* 0x000fe20000010017 */
[----:B------:R-:W-:Y:S01]  /*4840*/  FSEL R144, R25, -INF , !P0 ;  /* 0xff80000019907808 */ /* 0x000fe20004000000 */
[----:B------:R-:W-:Y:S01]  /*4850*/  VIADD R25, R137, 0x71 ;  /* 0x0000007189197836 */ /* 0x000fe20000000000 */
[----:B------:R-:W-:-:S02]  /*4860*/  FSEL R139, R22, -INF , !P5 ;  /* 0xff800000168b7808 */ /* 0x000fc40006800000 */
[----:B------:R-:W-:Y:S02]  /*4870*/  FSEL R140, R140, -INF , !P2 ;  /* 0xff8000008c8c7808 */ /* 0x000fe40005000000 */
[C---:B------:R-:W-:Y:S02]  /*4880*/  ISETP.GE.AND P1, PT, R21.reuse, R136, PT ;  /* 0x000000881500720c */ /* 0x040fe40003f26270 */
[----:B------:R-:W-:Y:S02]  /*4890*/  ISETP.GE.AND P0, PT, R21, R134, PT ;  /* 0x000000861500720c */ /* 0x000fe40003f06270 */
[----:B------:R-:W-:Y:S02]  /*48a0*/  FSEL R142, R20, -INF , !P3 ;  /* 0xff800000148e7808 */ /* 0x000fe40005800000 */
[C---:B------:R-:W-:Y:S02]  /*48b0*/  ISETP.GE.AND P5, PT, R61.reuse, R136, PT ;  /* 0x000000883d00720c */ /* 0x040fe40003fa6270 */
[----:B------:R-:W-:-:S02]  /*48c0*/  ISETP.GE.AND P2, PT, R61, R134, PT ;  /* 0x000000863d00720c */ /* 0x000fc40003f46270 */
[----:B------:R-:W-:Y:S02]  /*48d0*/  I2FP.F32.S32 R21, R21 ;  /* 0x0000001500157245 */ /* 0x000fe40000201400 */
[----:B------:R-:W-:Y:S02]  /*48e0*/  I2FP.F32.S32 R20, R29 ;  /* 0x0000001d00147245 */ /* 0x000fe40000201400 */
[----:B------:R-:W-:Y:S01]  /*48f0*/  I2FP.F32.S32 R61, R61 ;  /* 0x0000003d003d7245 */ /* 0x000fe20000201400 */
[CC--:B------:R-:W-:Y:S01]  /*4900*/  FFMA.FTZ R66, R0.reuse, R21.reuse, R104 ;  /* 0x0000001500427223 */ /* 0x0c0fe20000010068 */
[C---:B------:R-:W-:Y:S01]  /*4910*/  FFMA.FTZ R106, R0.reuse, R21, R106 ;  /* 0x00000015006a7223 */ /* 0x040fe2000001006a */
[C---:B------:R-:W-:Y:S01]  /*4920*/  FFMA.FTZ R67, R0.reuse, R20, R107 ;  /* 0x0000001400437223 */ /* 0x040fe2000001006b */
[----:B------:R-:W-:Y:S01]  /*4930*/  FSEL R141, R27, -INF , !P6 ;  /* 0xff8000001b8d7808 */ /* 0x000fe20007000000 */
[CC--:B------:R-:W-:Y:S01]  /*4940*/  FFMA.FTZ R64, R0.reuse, R61.reuse, R100 ;  /* 0x0000003d00407223 */ /* 0x0c0fe20000010064 */
[----:B------:R-:W-:Y:S01]  /*4950*/  ISETP.GE.AND P3, PT, R29, R134, PT ;  /* 0x000000861d00720c */ /* 0x000fe20003f66270 */
[C---:B------:R-:W-:Y:S01]  /*4960*/  FFMA.FTZ R105, R0.reuse, R20, R105 ;  /* 0x0000001400697223 */ /* 0x040fe20000010069 */
[----:B------:R-:W-:Y:S01]  /*4970*/  VIADD R21, R137, 0x61 ;  /* 0x0000006189157836 */ /* 0x000fe20000000000 */
[----:B------:R-:W-:Y:S01]  /*4980*/  ISETP.GE.AND P6, PT, R29, R136, PT ;  /* 0x000000881d00720c */ /* 0x000fe20003fc6270 */
[----:B------:R-:W-:Y:S01]  /*4990*/  VIADD R27, R137, 0x59 ;  /* 0x00000059891b7836 */ /* 0x000fe20000000000 */
[----:B------:R-:W-:Y:S01]  /*49a0*/  ISETP.GE.AND P4, PT, R39, R134, PT ;  /* 0x000000862700720c */ /* 0x000fe20003f86270 */
[----:B------:R-:W-:Y:S01]  /*49b0*/  FFMA.FTZ R61, R0, R61, R102 ;  /* 0x0000003d003d7223 */ /* 0x000fe20000010066 */
[----:B------:R-:W-:-:S02]  /*49c0*/  FSEL R67, R67, -INF , !P3 ;  /* 0xff80000043437808 */ /* 0x000fc40005800000 */
[----:B------:R-:W-:Y:S02]  /*49d0*/  FSEL R64, R64, -INF , !P5 ;  /* 0xff80000040407808 */ /* 0x000fe40006800000 */
[----:B------:R-:W-:Y:S02]  /*49e0*/  FSEL R117, R106, -INF , !P0 ;  /* 0xff8000006a757808 */ /* 0x000fe40004000000 */
[----:B------:R-:W-:Y:S02]  /*49f0*/  FSEL R119, R105, -INF , !P6 ;  /* 0xff80000069777808 */ /* 0x000fe40007000000 */
[C---:B------:R-:W-:Y:S02]  /*4a00*/  ISETP.GE.AND P3, PT, R21.reuse, R136, PT ;  /* 0x000000881500720c */ /* 0x040fe40003f66270 */
[----:B------:R-:W-:Y:S02]  /*4a10*/  ISETP.GE.AND P5, PT, R21, R134, PT ;  /* 0x000000861500720c */ /* 0x000fe40003fa6270 */
[----:B------:R-:W-:Y:S01]  /*4a20*/  I2FP.F32.S32 R48, R21 ;  /* 0x0000001500307245 */ /* 0x000fe20000201400 */
[----:B------:R-:W-:Y:S01]  /*4a30*/  VIADD R21, R137, 0x69 ;  /* 0x0000006989157836 */ /* 0x000fe20000000000 */
[----:B------:R-:W-:-:S02]  /*4a40*/  ISETP.GE.AND P0, PT, R47, R136, PT ;  /* 0x000000882f00720c */ /* 0x000fc40003f06270 */
[----:B------:R-:W-:Y:S01]  /*4a50*/  ISETP.GE.AND P6, PT, R47, R134, PT ;  /* 0x000000862f00720c */ /* 0x000fe20003fc6270 */
[CC--:B------:R-:W-:Y:S01]  /*4a60*/  FFMA.FTZ R26, R0.reuse, R48.reuse, R97 ;  /* 0x00000030001a7223 */ /* 0x0c0fe20000010061 */
[----:B------:R-:W-:Y:S01]  /*4a70*/  I2FP.F32.S32 R47, R47 ;  /* 0x0000002f002f7245 */ /* 0x000fe20000201400 */
[----:B------:R-:W-:Y:S01]  /*4a80*/  FFMA.FTZ R48, R0, R48, R99 ;  /* 0x0000003000307223 */ /* 0x000fe20000010063 */
[----:B------:R-:W-:Y:S01]  /*4a90*/  FSEL R143, R23, -INF , !P4 ;  /* 0xff800000178f7808 */ /* 0x000fe20006000000 */
[----:B------:R-:W-:Y:S01]  /*4aa0*/  VIADD R23, R137, 0x79 ;  /* 0x0000007989177836 */ /* 0x000fe20000000000 */
[----:B------:R-:W-:Y:S01]  /*4ab0*/  FSEL R66, R66, -INF , !P1 ;  /* 0xff80000042427808 */ /* 0x000fe20004800000 */
[CC--:B------:R-:W-:Y:S01]  /*4ac0*/  FFMA.FTZ R62, R0.reuse, R47.reuse, R96 ;  /* 0x0000002f003e7223 */ /* 0x0c0fe20000010060 */
[C---:B------:R-:W-:Y:S01]  /*4ad0*/  ISETP.GE.AND P4, PT, R27.reuse, R136, PT ;  /* 0x000000881b00720c */ /* 0x040fe20003f86270 */
[----:B------:R-:W-:Y:S01]  /*4ae0*/  FFMA.FTZ R47, R0, R47, R98 ;  /* 0x0000002f002f7223 */ /* 0x000fe20000010062 */
[----:B------:R-:W-:-:S02]  /*4af0*/  ISETP.GE.AND P1, PT, R27, R134, PT ;  /* 0x000000861b00720c */ /* 0x000fc40003f26270 */
[----:B------:R-:W-:Y:S02]  /*4b00*/  I2FP.F32.S32 R27, R27 ;  /* 0x0000001b001b7245 */ /* 0x000fe40000201400 */
[----:B------:R-:W-:Y:S02]  /*4b10*/  I2FP.F32.S32 R52, R21 ;  /* 0x0000001500347245 */ /* 0x000fe40000201400 */
[----:B------:R-:W-:Y:S01]  /*4b20*/  FSEL R62, R62, -INF , !P0 ;  /* 0xff8000003e3e7808 */ /* 0x000fe20004000000 */
[CC--:B------:R-:W-:Y:S01]  /*4b30*/  FFMA.FTZ R101, R0.reuse, R27.reuse, R101 ;  /* 0x0000001b00657223 */ /* 0x0c0fe20000010065 */
[----:B------:R-:W-:Y:S01]  /*4b40*/  ISETP.GE.AND P0, PT, R21, R134, PT ;  /* 0x000000861500720c */ /* 0x000fe20003f06270 */
[CC--:B------:R-:W-:Y:S01]  /*4b50*/  FFMA.FTZ R63, R0.reuse, R52.reuse, R93 ;  /* 0x00000034003f7223 */ /* 0x0c0fe2000001005d */
[C---:B------:R-:W-:Y:S01]  /*4b60*/  FFMA.FTZ R52, R0.reuse, R52, R95 ;  /* 0x0000003400347223 */ /* 0x040fe2000001005f */
[----:B------:R-:W-:Y:S01]  /*4b70*/  FFMA.FTZ R27, R0, R27, R103 ;  /* 0x0000001b001b7223 */ /* 0x000fe20000010067 */
[----:B------:R-:W-:-:S02]  /*4b80*/  FSEL R61, R61, -INF , !P2 ;  /* 0xff8000003d3d7808 */ /* 0x000fc40005000000 */
[----:B------:R-:W-:Y:S02]  /*4b90*/  FSEL R120, R101, -INF , !P4 ;  /* 0xff80000065787808 */ /* 0x000fe40006000000 */
[----:B------:R-:W-:Y:S02]  /*4ba0*/  FSEL R47, R47, -INF , !P6 ;  /* 0xff8000002f2f7808 */ /* 0x000fe40007000000 */
[----:B------:R-:W-:Y:S02]  /*4bb0*/  FSEL R26, R26, -INF , !P3 ;  /* 0xff8000001a1a7808 */ /* 0x000fe40005800000 */
[C---:B------:R-:W-:Y:S02]  /*4bc0*/  ISETP.GE.AND P2, PT, R45.reuse, R136, PT ;  /* 0x000000882d00720c */ /* 0x040fe40003f46270 */
[----:B------:R-:W-:Y:S02]  /*4bd0*/  ISETP.GE.AND P4, PT, R45, R134, PT ;  /* 0x000000862d00720c */ /* 0x000fe40003f86270 */
[----:B------:R-:W-:-:S02]  /*4be0*/  ISETP.GE.AND P6, PT, R51, R136, PT ;  /* 0x000000883300720c */ /* 0x000fc40003fc6270 */
[----:B------:R-:W-:Y:S02]  /*4bf0*/  ISETP.GE.AND P3, PT, R51, R134, PT ;  /* 0x000000863300720c */ /* 0x000fe40003f66270 */
[----:B------:R-:W-:Y:S02]  /*4c00*/  I2FP.F32.S32 R45, R45 ;  /* 0x0000002d002d7245 */ /* 0x000fe40000201400 */
[----:B------:R-:W-:Y:S02]  /*4c10*/  I2FP.F32.S32 R51, R51 ;  /* 0x0000003300337245 */ /* 0x000fe40000201400 */
[----:B------:R-:W-:Y:S01]  /*4c20*/  FSEL R52, R52, -INF , !P0 ;  /* 0xff80000034347808 */ /* 0x000fe20004000000 */
[C---:B------:R-:W-:Y:S01]  /*4c30*/  FFMA.FTZ R65, R0.reuse, R45, R92 ;  /* 0x0000002d00417223 */ /* 0x040fe2000001005c */
[----:B------:R-:W-:Y:S01]  /*4c40*/  ISETP.GT.AND P0, PT, R125, R170, PT ;  /* 0x000000aa7d00720c */ /* 0x000fe20003f04270 */
[C---:B------:R-:W-:Y:S01]  /*4c50*/  FFMA.FTZ R88, R0.reuse, R51, R88 ;  /* 0x0000003300587223 */ /* 0x040fe20000010058 */
[----:B------:R-:W-:Y:S01]  /*4c60*/  FSEL R27, R27, -INF , !P1 ;  /* 0xff8000001b1b7808 */ /* 0x000fe20004800000 */
[C---:B------:R-:W-:Y:S01]  /*4c70*/  FFMA.FTZ R45, R0.reuse, R45, R94 ;  /* 0x0000002d002d7223 */ /* 0x040fe2000001005e */
[----:B------:R-:W-:Y:S01]  /*4c80*/  ISETP.GE.AND P1, PT, R21, R136, PT ;  /* 0x000000881500720c */ /* 0x000fe20003f26270 */
[----:B------:R-:W-:Y:S01]  /*4c90*/  FFMA.FTZ R51, R0, R51, R90 ;  /* 0x0000003300337223 */ /* 0x000fe2000001005a */
[----:B------:R-:W-:-:S02]  /*4ca0*/  I2FP.F32.S32 R20, R23 ;  /* 0x0000001700147245 */ /* 0x000fc40000201400 */
[----:B------:R-:W-:Y:S02]  /*4cb0*/  I2FP.F32.S32 R21, R137 ;  /* 0x0000008900157245 */ /* 0x000fe40000201400 */
[----:B------:R-:W-:Y:S01]  /*4cc0*/  I2FP.F32.S32 R50, R25 ;  /* 0x0000001900327245 */ /* 0x000fe20000201400 */
[CC--:B------:R-:W-:Y:S01]  /*4cd0*/  FFMA.FTZ R85, R0.reuse, R20.reuse, R85 ;  /* 0x0000001400557223 */ /* 0x0c0fe20000010055 */
[C---:B------:R-:W-:Y:S01]  /*4ce0*/  FFMA.FTZ R49, R0.reuse, R20, R87 ;  /* 0x0000001400317223 */ /* 0x040fe20000010057 */
[-C--:B------:R-:W-:Y:S01]  /*4cf0*/  FFMA.FTZ R20, R0, R21.reuse, R56 ;  /* 0x0000001500147223 */ /* 0x080fe20000010038 */
[----:B------:R-:W-:Y:S01]  /*4d00*/  FSEL R48, R48, -INF , !P5 ;  /* 0xff80000030307808 */ /* 0x000fe20006800000 */
[CC--:B------:R-:W-:Y:S01]  /*4d10*/  FFMA.FTZ R89, R0.reuse, R50.reuse, R89 ;  /* 0x0000003200597223 */ /* 0x0c0fe20000010059 */
[----:B------:R-:W-:Y:S01]  /*4d20*/  FSEL R65, R65, -INF , !P2 ;  /* 0xff80000041417808 */ /* 0x000fe20005000000 */
[C---:B------:R-:W-:Y:S01]  /*4d30*/  FFMA.FTZ R50, R0.reuse, R50, R91 ;  /* 0x0000003200327223 */ /* 0x040fe2000001005b */
[----:B------:R-:W-:Y:S01]  /*4d40*/  FSEL R45, R45, -INF , !P4 ;  /* 0xff8000002d2d7808 */ /* 0x000fe20006000000 */
[----:B------:R-:W-:Y:S01]  /*4d50*/  FFMA.FTZ R21, R0, R21, R58 ;  /* 0x0000001500157223 */ /* 0x000fe2000001003a */
[----:B------:R-:W-:-:S02]  /*4d60*/  FSEL R63, R63, -INF , !P1 ;  /* 0xff8000003f3f7808 */ /* 0x000fc40004800000 */
[----:B------:R-:W-:Y:S02]  /*4d70*/  FSEL R118, R88, -INF , !P6 ;  /* 0xff80000058767808 */ /* 0x000fe40007000000 */
[----:B------:R-:W-:Y:S02]  /*4d80*/  FSEL R51, R51, -INF , !P3 ;  /* 0xff80000033337808 */ /* 0x000fe40005800000 */
[C---:B------:R-:W-:Y:S02]  /*4d90*/  ISETP.GE.AND P5, PT, R25.reuse, R136, PT ;  /* 0x000000881900720c */ /* 0x040fe40003fa6270 */
[----:B------:R-:W-:Y:S02]  /*4da0*/  ISETP.GE.AND P2, PT, R25, R134, PT ;  /* 0x000000861900720c */ /* 0x000fe40003f46270 */
[C---:B------:R-:W-:Y:S02]  /*4db0*/  ISETP.GE.AND P4, PT, R23.reuse, R136, PT ;  /* 0x000000881700720c */ /* 0x040fe40003f86270 */
[----:B------:R-:W-:-:S02]  /*4dc0*/  ISETP.GE.AND P1, PT, R23, R134, PT ;  /* 0x000000861700720c */ /* 0x000fc40003f26270 */
[C---:B------:R-:W-:Y:S02]  /*4dd0*/  ISETP.GE.AND P6, PT, R137.reuse, R136, PT ;  /* 0x000000888900720c */ /* 0x040fe40003fc6270 */
        /* <DEDUP_REMOVED lines=19> */
.L_x_2337:
        /* <DEDUP_REMOVED lines=59> */
.L_x_2338:
        /* <DEDUP_REMOVED lines=78> */
.L_x_2340:
[----:B------:R3:W-:Y:S02]  /*57a0*/  STS.128 [R179+0x8800], RZ ;  /* 0x008800ffb3007388 */ /* 0x0007e40000000c00 */
.L_x_2341:
[----:B------:R-:W-:Y:S05]  /*57b0*/  BSYNC.RECONVERGENT B0 ;  /* 0x0000000000007941 */ /* 0x000fea0003800200 */
.L_x_2339:
[----:B------:R-:W0:Y:S02]  /*57c0*/  LDGDEPBAR ;  /* 0x00000000000079af */ /* 0x000e240000000000 */
.L_x_2336:
        /* <DEDUP_REMOVED lines=33> */
[----:B--2---:R-:W-:Y:S01]  /*59e0*/  SHF.L.U32 R24, R3, 0x8, RZ ;  /* 0x0000000803187819 */ /* 0x004fe200000006ff */
[----:B------:R-:W2:Y:S04]  /*59f0*/  SHFL.BFLY PT, R42, R29, 0x2, 0x1f ;  /* 0x0c401f001d2a7f89 */ /* 0x000ea800000e0000 */
[----:B------:R-:W5:Y:S01]  /*5a00*/  SHFL.BFLY PT, R23, R44, 0x2, 0x1f ;  /* 0x0c401f002c177f89 */ /* 0x000f6200000e0000 */
[----:B--2---:R-:W-:-:S02]  /*5a10*/  FMNMX.FTZ R42, R29, R42, !PT ;  /* 0x0000002a1d2a7209 */ /* 0x004fc40007810000 */
[----:B-----5:R-:W-:-:S03]  /*5a20*/  FMNMX.FTZ R23, R44, R23, !PT ;  /* 0x000000172c177209 */ /* 0x020fc60007810000 */
[----:B------:R-:W2:Y:S04]  /*5a30*/  SHFL.BFLY PT, R25, R42, 0x1, 0x1f ;  /* 0x0c201f002a197f89 */ /* 0x000ea800000e0000 */
[----:B------:R-:W5:Y:S01]  /*5a40*/  SHFL.BFLY PT, R22, R23, 0x1, 0x1f ;  /* 0x0c201f0017167f89 */ /* 0x000f6200000e0000 */
[----:B--2---:R-:W-:Y:S02]  /*5a50*/  FMNMX.FTZ R3, R42, R25, !PT ;  /* 0x000000192a037209 */ /* 0x004fe40007810000 */
[----:B------:R-:W-:Y:S02]  /*5a60*/  LOP3.LUT R25, R24, 0x100, RZ, 0xc0, !PT ;  /* 0x0000010018197812 */ /* 0x000fe400078ec0ff */
[C---:B------:R-:W-:Y:S01]  /*5a70*/  FSETP.NEU.FTZ.AND P0, PT, R3.reuse, -INF , PT ;  /* 0xff8000000300780b */ /* 0x040fe20003f1d000 */
[----:B----4-:R-:W-:Y:S01]  /*5a80*/  FMUL.FTZ R123, R3, UR6 ;  /* 0x00000006037b7c20 */ /* 0x010fe20008410000 */
[----:B------:R-:W-:-:S04]  /*5a90*/  LOP3.LUT R25, R25, 0x20, R126, 0xf8, !PT ;  /* 0x0000002019197812 */ /* 0x000fc800078ef87e */
[----:B------:R-:W-:Y:S02]  /*5aa0*/  IADD3 R166, PT, PT, R2, R25, RZ ;  /* 0x0000001902a67210 */ /* 0x000fe40007ffe0ff */
[----:B-----5:R-:W-:Y:S02]  /*5ab0*/  FMNMX.FTZ R2, R23, R22, !PT ;  /* 0x0000001617027209 */ /* 0x020fe40007810000 */
[----:B------:R-:W-:Y:S02]  /*5ac0*/  LEA R166, R166, UR4, 0x1 ;  /* 0x00000004a6a67c11 */ /* 0x000fe4000f8e08ff */
[----:B------:R-:W-:Y:S01]  /*5ad0*/  FSEL R123, R123, RZ, P0 ;  /* 0x000000ff7b7b7208 */ /* 0x000fe20000000000 */
[C---:B------:R-:W-:Y:S01]  /*5ae0*/  FMUL.FTZ R54, R2.reuse, UR6 ;  /* 0x0000000602367c20 */ /* 0x040fe20008410000 */
[----:B------:R-:W-:Y:S01]  /*5af0*/  FSETP.NEU.FTZ.AND P0, PT, R2, -INF , PT ;  /* 0xff8000000200780b */ /* 0x000fe20003f1d000 */
[----:B------:R-:W2:Y:S01]  /*5b00*/  LDSM.16.MT88.4 R80, [R166+0xb000] ;  /* 0x00b00000a650783b */ /* 0x000ea20000004200 */
[----:B------:R-:W-:Y:S01]  /*5b10*/  IADD3 R164, PT, PT, R5, R166, RZ ;  /* 0x000000a605a47210 */ /* 0x000fe20007ffe0ff */
[--C-:B------:R-:W-:Y:S01]  /*5b20*/  FFMA.FTZ R131, R20, UR6, -R123.reuse ;  /* 0x0000000614837c23 */ /* 0x100fe2000801087b */
[----:B------:R-:W-:Y:S01]  /*5b30*/  FSEL R54, R54, RZ, P0 ;  /* 0x000000ff36367208 */ /* 0x000fe20000000000 */
[--C-:B------:R-:W-:Y:S01]  /*5b40*/  FFMA.FTZ R128, R16, UR6, -R123.reuse ;  /* 0x0000000610807c23 */ /* 0x100fe2000801087b */
[--C-:B------:R-:W-:Y:S01]  /*5b50*/  FFMA.FTZ R127, R68, UR6, -R123.reuse ;  /* 0x00000006447f7c23 */ /* 0x100fe2000801087b */
[--C-:B------:R-:W-:Y:S01]  /*5b60*/  FFMA.FTZ R24, R18, UR6, -R123.reuse ;  /* 0x0000000612187c23 */ /* 0x100fe2000801087b */
[--C-:B-1----:R-:W-:Y:S01]  /*5b70*/  FFMA.FTZ R58, R14, UR6, -R123.reuse ;  /* 0x000000060e3a7c23 */ /* 0x102fe2000801087b */
        /* <DEDUP_REMOVED lines=9> */
[----:B------:R-:W-:Y:S01]  /*5c10*/  LDSM.16.MT88.4 R12, [R166+0xb400] ;  /* 0x00b40000a60c783b */ /* 0x000fe20000004200 */
        /* <DEDUP_REMOVED lines=9> */
[----:B------:R-:W3:Y:S01]  /*5cb0*/  LDSM.16.MT88.4 R108, [R166+0x9000] ;  /* 0x00900000a66c783b */ /* 0x000ee20000004200 */
[----:B------:R-:W-:Y:S01]  /*5cc0*/  MUFU.EX2 R122, R122 ;  /* 0x0000007a007a7308 */ /* 0x000fe20000000800 */
[--C-:B------:R-:W-:Y:S01]  /*5cd0*/  FFMA.FTZ R41, R38, UR6, -R123.reuse ;  /* 0x0000000626297c23 */ /* 0x100fe2000801087b */
[----:B-1----:R-:W-:Y:S01]  /*5ce0*/  F2FP.BF16.F32.PACK_AB R104, R128, R131 ;  /* 0x000000838068723e */ /* 0x002fe200000010ff */
[----:B------:R-:W1:Y:S01]  /*5cf0*/  LDSM.16.MT88.4 R88, [R164+0xb000] ;  /* 0x00b00000a458783b */ /* 0x000e620000004200 */
[----:B------:R-:W2:Y:S01]  /*5d00*/  MUFU.EX2 R129, R129 ;  /* 0x0000008100817308 */ /* 0x000ea20000000800 */
[--C-:B------:R-:W-:Y:S01]  /*5d10*/  FFMA.FTZ R36, R35, UR6, -R54.reuse ;  /* 0x0000000623247c23 */ /* 0x100fe20008010836 */
[--C-:B------:R-:W-:Y:S01]  /*5d20*/  FFMA.FTZ R37, R146, UR6, -R123.reuse ;  /* 0x0000000692257c23 */ /* 0x100fe2000801087b */
[----:B------:R-:W1:Y:S01]  /*5d30*/  LDSM.16.MT88.4 R96, [R166+0xd000] ;  /* 0x00d00000a660783b */ /* 0x000e620000004200 */
[----:B------:R-:W-:Y:S01]  /*5d40*/  MUFU.EX2 R126, R126 ;  /* 0x0000007e007e7308 */ /* 0x000fe20000000800 */
[--C-:B------:R-:W-:Y:S01]  /*5d50*/  FFMA.FTZ R39, R155, UR6, -R54.reuse ;  /* 0x000000069b277c23 */ /* 0x100fe20008010836 */
[----:B-----5:R-:W-:Y:S01]  /*5d60*/  F2FP.BF16.F32.PACK_AB R106, R24, R127 ;  /* 0x0000007f186a723e */ /* 0x020fe200000010ff */
[----:B------:R-:W-:Y:S01]  /*5d70*/  LDSM.16.MT88.4 R16, [R164+0x9400] ;  /* 0x00940000a410783b */ /* 0x000fe20000004200 */
[----:B------:R-:W5:Y:S01]  /*5d80*/  MUFU.EX2 R25, R25 ;  /* 0x0000001900197308 */ /* 0x000f620000000800 */
[--C-:B------:R-:W-:Y:S01]  /*5d90*/  FFMA.FTZ R38, R153, UR6, -R54.reuse ;  /* 0x0000000699267c23 */ /* 0x100fe20008010836 */
[--C-:B------:R-:W-:Y:S01]  /*5da0*/  FFMA.FTZ R35, R33, UR6, -R54.reuse ;  /* 0x0000000621237c23 */ /* 0x100fe20008010836 */
[----:B------:R-:W-:Y:S01]  /*5db0*/  LDSM.16.MT88.4 R20, [R166+0x9400] ;  /* 0x00940000a614783b */ /* 0x000fe20000004200 */
[----:B------:R-:W-:Y:S01]  /*5dc0*/  MUFU.EX2 R59, R59 ;  /* 0x0000003b003b7308 */ /* 0x000fe20000000800 */
[--C-:B------:R-:W-:Y:S01]  /*5dd0*/  FFMA.FTZ R33, R32, UR6, -R123.reuse ;  /* 0x0000000620217c23 */ /* 0x100fe2000801087b */
[----:B--2---:R-:W-:Y:S01]  /*5de0*/  F2FP.BF16.F32.PACK_AB R105, R129, R122 ;  /* 0x0000007a8169723e */ /* 0x004fe200000010ff */
[--C-:B------:R-:W-:Y:S01]  /*5df0*/  FFMA.FTZ R29, R28, UR6, -R123.reuse ;  /* 0x000000061c1d7c23 */ /* 0x100fe2000801087b */
[----:B------:R-:W2:Y:S01]  /*5e00*/  MUFU.EX2 R58, R58 ;  /* 0x0000003a003a7308 */ /* 0x000ea20000000800 */
        /* <DEDUP_REMOVED lines=12> */
[C---:B------:R-:W-:Y:S01]  /*5ed0*/  HMMA.16816.F32.BF16 R76, R104.reuse, R80, RZ ;  /* 0x00000050684c723c */ /* 0x040fe200000418ff */
[----:B--2---:R-:W-:Y:S01]  /*5ee0*/  F2FP.BF16.F32.PACK_AB R8, R58, R59 ;  /* 0x0000003b3a08723e */ /* 0x004fe200000010ff */
[--C-:B------:R-:W-:Y:S01]  /*5ef0*/  FFMA.FTZ R119, R119, UR6, -R123.reuse ;  /* 0x0000000677777c23 */ /* 0x100fe2000801087b */
[----:B------:R-:W2:Y:S01]  /*5f00*/  MUFU.EX2 R53, R53 ;  /* 0x0000003500357308 */ /* 0x000ea20000000800 */
[--C-:B------:R-:W-:Y:S01]  /*5f10*/  FFMA.FTZ R64, R64, UR6, -R123.reuse ;  /* 0x0000000640407c23 */ /* 0x100fe2000801087b */
[--C-:B------:R-:W-:Y:S01]  /*5f20*/  FFMA.FTZ R61, R61, UR6, -R54.reuse ;  /* 0x000000063d3d7c23 */ /* 0x100fe20008010836 */
[--C-:B------:R-:W-:Y:S01]  /*5f30*/  FFMA.FTZ R47, R47, UR6, -R54.reuse ;  /* 0x000000062f2f7c23 */ /* 0x100fe20008010836 */
[----:B------:R-:W-:Y:S01]  /*5f40*/  MUFU.EX2 R46, R46 ;  /* 0x0000002e002e7308 */ /* 0x000fe20000000800 */
[C---:B------:R-:W-:Y:S01]  /*5f50*/  HMMA.16816.F32.BF16 R80, R104.reuse, R82, RZ ;  /* 0x000000526850723c */ /* 0x040fe200000418ff */
[----:B-----5:R-:W-:Y:S01]  /*5f60*/  F2FP.BF16.F32.PACK_AB R10, R44, R55 ;  /* 0x000000372c0a723e */ /* 0x020fe200000010ff */
[--C-:B------:R-:W-:Y:S01]  /*5f70*/  FFMA.FTZ R45, R45, UR6, -R54.reuse ;  /* 0x000000062d2d7c23 */ /* 0x100fe20008010836 */
[----:B------:R-:W5:Y:S01]  /*5f80*/  MUFU.EX2 R43, R43 ;  /* 0x0000002b002b7308 */ /* 0x000f620000000800 */
[--C-:B------:R-:W-:Y:S01]  /*5f90*/  FFMA.FTZ R121, R121, UR6, -R123.reuse ;  /* 0x0000000679797c23 */ /* 0x100fe2000801087b */
[----:B------:R-:W-:Y:S01]  /*5fa0*/  FFMA.FTZ R116, R116, UR6, -R123 ;  /* 0x0000000674747c23 */ /* 0x000fe2000801087b */
[----:B------:R-:W-:Y:S01]  /*5fb0*/  FFMA.FTZ R57, R57, UR6, -R54 ;  /* 0x0000000639397c23 */ /* 0x000fe20008010836 */
[----:B------:R-:W-:Y:S01]  /*5fc0*/  MUFU.EX2 R42, R42 ;  /* 0x0000002a002a7308 */ /* 0x000fe20000000800 */
[----:B----4-:R-:W-:Y:S01]  /*5fd0*/  HMMA.16816.F32.BF16 R68, R104, R72, RZ ;  /* 0x000000486844723c */ /* 0x010fe200000418ff */
[----:B--2---:R-:W-:-:S02]  /*5fe0*/  F2FP.BF16.F32.PACK_AB R9, R53, R56 ;  /* 0x000000383509723e */ /* 0x004fc400000010ff */
[----:B------:R-:W2:Y:S01]  /*5ff0*/  MUFU.EX2 R41, R41 ;  /* 0x0000002900297308 */ /* 0x000ea20000000800 */
[----:B------:R-:W-:-:S03]  /*6000*/  ISETP.GT.AND P0, PT, R125, R170, PT ;  /* 0x000000aa7d00720c */ /* 0x000fc60003f04270 */
[----:B------:R-:W-:Y:S01]  /*6010*/  MUFU.EX2 R40, R40 ;  /* 0x0000002800287308 */ /* 0x000fe20000000800 */
[----:B------:R-:W-:Y:S01]  /*6020*/  HMMA.16816.F32.BF16 R72, R104, R74, RZ ;  /* 0x0000004a6848723c */ /* 0x000fe200000418ff */
[----:B-----5:R-:W-:Y:S02]  /*6030*/  F2FP.BF16.F32.PACK_AB R11, R43, R46 ;  /* 0x0000002e2b0b723e */ /* 0x020fe400000010ff */
[----:B------:R-:W-:Y:S04]  /*6040*/  MUFU.EX2 R37, R37 ;  /* 0x0000002500257308 */ /* 0x000fe80000000800 */
[----:B------:R-:W-:Y:S01]  /*6050*/  MUFU.EX2 R39, R39 ;  /* 0x0000002700277308 */ /* 0x000fe20000000800 */
[C---:B------:R-:W-:Y:S03]  /*6060*/  HMMA.16816.F32.BF16 R76, R8.reuse, R12, R76 ;  /* 0x0000000c084c723c */ /* 0x040fe6000004184c */
[----:B------:R-:W4:Y:S04]  /*6070*/  MUFU.EX2 R38, R38 ;  /* 0x0000002600267308 */ /* 0x000f280000000800 */
[----:B------:R-:W-:Y:S01]  /*6080*/  MUFU.EX2 R36, R36 ;  /* 0x0000002400247308 */ /* 0x000fe20000000800 */
[----:B------:R-:W-:Y:S01]  /*6090*/  HMMA.16816.F32.BF16 R80, R8, R14, R80 ;  /* 0x0000000e0850723c */ /* 0x000fe20000041850 */
[----:B------:R-:W5:Y:S02]  /*60a0*/  LDSM.16.MT88.4 R12, [R164+0xd000] ;  /* 0x00d00000a40c783b */ /* 0x000f640000004200 */
[----:B------:R-:W4:Y:S04]  /*60b0*/  MUFU.EX2 R35, R35 ;  /* 0x0000002300237308 */ /* 0x000f280000000800 */
[----:B------:R-:W-:Y:S01]  /*60c0*/  MUFU.EX2 R34, R34 ;  /* 0x0000002200227308 */ /* 0x000fe20000000800 */
[C---:B---3--:R-:W-:Y:S03]  /*60d0*/  HMMA.16816.F32.BF16 R112, R104.reuse, R108, RZ ;  /* 0x0000006c6870723c */ /* 0x048fe600000418ff */
[----:B------:R-:W3:Y:S04]  /*60e0*/  MUFU.EX2 R33, R33 ;  /* 0x0000002100217308 */ /* 0x000ee80000000800 */
[----:B------:R-:W-:Y:S01]  /*60f0*/  MUFU.EX2 R30, R30 ;  /* 0x0000001e001e7308 */ /* 0x000fe20000000800 */
[C---:B-1----:R-:W-:Y:S03]  /*6100*/  HMMA.16816.F32.BF16 R84, R104.reuse, R88, RZ ;  /* 0x000000586854723c */ /* 0x042fe600000418ff */
[----:B------:R-:W-:Y:S04]  /*6110*/  MUFU.EX2 R29, R29 ;  /* 0x0000001d001d7308 */ /* 0x000fe80000000800 */
[----:B------:R-:W-:Y:S01]  /*6120*/  MUFU.EX2 R32, R32 ;  /* 0x0000002000207308 */ /* 0x000fe20000000800 */
[C---:B------:R-:W-:Y:S03]  /*6130*/  HMMA.16816.F32.BF16 R92, R104.reuse, R96, RZ ;  /* 0x00000060685c723c */ /* 0x040fe600000418ff */
[----:B------:R-:W1:Y:S04]  /*6140*/  MUFU.EX2 R31, R149 ;  /* 0x00000095001f7308 */ /* 0x000e680000000800 */
[----:B------:R-:W-:Y:S01]  /*6150*/  MUFU.EX2 R28, R28 ;  /* 0x0000001c001c7308 */ /* 0x000fe20000000800 */
[C---:B------:R-:W-:Y:S03]  /*6160*/  HMMA.16816.F32.BF16 R108, R104.reuse, R110, RZ ;  /* 0x0000006e686c723c */ /* 0x040fe600000418ff */
[----:B------:R-:W1:Y:S04]  /*6170*/  MUFU.EX2 R5, R5 ;  /* 0x0000000500057308 */ /* 0x000e680000000800 */
[----:B------:R-:W-:Y:S01]  /*6180*/  MUFU.EX2 R147, R147 ;  /* 0x0000009300937308 */ /* 0x000fe20000000800 */
[C---:B------:R-:W-:Y:S03]  /*6190*/  HMMA.16816.F32.BF16 R88, R104.reuse, R90, RZ ;  /* 0x0000005a6858723c */ /* 0x040fe600000418ff */
[----:B------:R-:W-:Y:S04]  /*61a0*/  MUFU.EX2 R66, R66 ;  /* 0x0000004200427308 */ /* 0x000fe80000000800 */
[----:B------:R-:W-:Y:S01]  /*61b0*/  MUFU.EX2 R119, R119 ;  /* 0x0000007700777308 */ /* 0x000fe20000000800 */
[C---:B------:R-:W-:Y:S03]  /*61c0*/  HMMA.16816.F32.BF16 R96, R104.reuse, R98, RZ ;  /* 0x000000626860723c */ /* 0x040fe600000418ff */
[----:B------:R-:W-:Y:S04]  /*61d0*/  MUFU.EX2 R64, R64 ;  /* 0x0000004000407308 */ /* 0x000fe80000000800 */
[----:B------:R-:W-:Y:S01]  /*61e0*/  MUFU.EX2 R61, R61 ;  /* 0x0000003d003d7308 */ /* 0x000fe20000000800 */
[C---:B-----5:R-:W-:Y:S03]  /*61f0*/  HMMA.16816.F32.BF16 R100, R104.reuse, R12, RZ ;  /* 0x0000000c6864723c */ /* 0x060fe600000418ff */
[----:B------:R-:W-:Y:S04]  /*6200*/  MUFU.EX2 R47, R47 ;  /* 0x0000002f002f7308 */ /* 0x000fe80000000800 */
[----:B------:R-:W-:Y:S01]  /*6210*/  MUFU.EX2 R45, R45 ;  /* 0x0000002d002d7308 */ /* 0x000fe20000000800 */
[----:B------:R-:W-:Y:S01]  /*6220*/  HMMA.16816.F32.BF16 R104, R104, R14, RZ ;  /* 0x0000000e6868723c */ /* 0x000fe200000418ff */
[----:B------:R-:W5:Y:S07]  /*6230*/  LDSM.16.MT88.4 R12, [R164+0xd400] ;  /* 0x00d40000a40c783b */ /* 0x000f6e0000004200 */
[C---:B------:R-:W-:Y:S08]  /*6240*/  HMMA.16816.F32.BF16 R68, R8.reuse, R16, R68 ;  /* 0x000000100844723c */ /* 0x040ff00000041844 */
[C---:B------:R-:W-:Y:S01]  /*6250*/  HMMA.16816.F32.BF16 R72, R8.reuse, R18, R72 ;  /* 0x000000120848723c */ /* 0x040fe20000041848 */
[----:B------:R-:W2:Y:S07]  /*6260*/  LDSM.16.MT88.4 R16, [R166+0xd400] ;  /* 0x00d40000a610783b */ /* 0x000eae0000004200 */
[C---:B------:R-:W-:Y:S08]  /*6270*/  HMMA.16816.F32.BF16 R112, R8.reuse, R20, R112 ;  /* 0x000000140870723c */ /* 0x040ff00000041870 */
[C---:B------:R-:W-:Y:S01]  /*6280*/  HMMA.16816.F32.BF16 R108, R8.reuse, R22, R108 ;  /* 0x00000016086c723c */ /* 0x040fe2000004186c */
[----:B------:R-:W4:Y:S07]  /*6290*/  LDSM.16.MT88.4 R20, [R164+0xb400] ;  /* 0x00b40000a414783b */ /* 0x000f2e0000004200 */
[C---:B-----5:R-:W-:Y:S08]  /*62a0*/  HMMA.16816.F32.BF16 R100, R8.reuse, R12, R100 ;  /* 0x0000000c0864723c */ /* 0x060ff00000041864 */
[C---:B------:R-:W-:Y:S01]  /*62b0*/  HMMA.16816.F32.BF16 R104, R8.reuse, R14, R104 ;  /* 0x0000000e0868723c */ /* 0x040fe20000041868 */
[----:B------:R-:W5:Y:S07]  /*62c0*/  LDSM.16.MT88.4 R12, [R164+0x9800] ;  /* 0x00980000a40c783b */ /* 0x000f6e0000004200 */
[C---:B--2---:R-:W-:Y:S08]  /*62d0*/  HMMA.16816.F32.BF16 R92, R8.reuse, R16, R92 ;  /* 0x00000010085c723c */ /* 0x044ff0000004185c */
[C---:B------:R-:W-:Y:S01]  /*62e0*/  HMMA.16816.F32.BF16 R96, R8.reuse, R18, R96 ;  /* 0x000000120860723c */ /* 0x040fe20000041860 */
[----:B------:R-:W2:Y:S07]  /*62f0*/  LDSM.16.MT88.4 R16, [R166+0x9800] ;  /* 0x00980000a610783b */ /* 0x000eae0000004200 */
[----:B----4-:R-:W-:Y:S01]  /*6300*/  HMMA.16816.F32.BF16 R84, R8, R20, R84 ;  /* 0x000000140854723c */ /* 0x010fe20000041854 */
[----:B------:R-:W-:-:S07]  /*6310*/  FFMA.FTZ R20, R145, UR6, -R54 ;  /* 0x0000000691147c23 */ /* 0x000fce0008010836 */
[----:B------:R-:W-:Y:S01]  /*6320*/  HMMA.16816.F32.BF16 R88, R8, R22, R88 ;  /* 0x000000160858723c */ /* 0x000fe20000041858 */
[----:B------:R-:W-:Y:S02]  /*6330*/  F2FP.BF16.F32.PACK_AB R8, R41, R42 ;  /* 0x0000002a2908723e */ /* 0x000fe400000010ff */
[----:B------:R-:W-:Y:S02]  /*6340*/  F2FP.BF16.F32.PACK_AB R9, R38, R39 ;  /* 0x000000272609723e */ /* 0x000fe400000010ff */
[----:B------:R-:W-:Y:S02]  /*6350*/  F2FP.BF16.F32.PACK_AB R10, R37, R40 ;  /* 0x00000028250a723e */ /* 0x000fe400000010ff */
[----:B------:R-:W-:-:S07]  /*6360*/  F2FP.BF16.F32.PACK_AB R11, R35, R36 ;  /* 0x00000024230b723e */ /* 0x000fce00000010ff */
[C---:B-----5:R-:W-:Y:S08]  /*6370*/  HMMA.16816.F32.BF16 R68, R8.reuse, R12, R68 ;  /* 0x0000000c0844723c */ /* 0x060ff00000041844 */
        /* <DEDUP_REMOVED lines=17> */
[----:B---3--:R-:W-:-:S02]  /*6490*/  F2FP.BF16.F32.PACK_AB R8, R33, R34 ;  /* 0x000000222108723e */ /* 0x008fc400000010ff */
[----:B-1----:R-:W-:Y:S02]  /*64a0*/  F2FP.BF16.F32.PACK_AB R9, R31, R32 ;  /* 0x000000201f09723e */ /* 0x002fe400000010ff */
[----:B------:R-:W-:Y:S02]  /*64b0*/  F2FP.BF16.F32.PACK_AB R10, R29, R30 ;  /* 0x0000001e1d0a723e */ /* 0x000fe400000010ff */
[----:B------:R-:W-:-:S07]  /*64c0*/  F2FP.BF16.F32.PACK_AB R11, R5, R28 ;  /* 0x0000001c050b723e */ /* 0x000fce00000010ff */
        /* <DEDUP_REMOVED lines=19> */
[--C-:B------:R-:W-:Y:S01]  /*6600*/  FFMA.FTZ R130, R142, UR6, -R123.reuse ;  /* 0x000000068e827c23 */ /* 0x100fe2000801087b */
[----:B------:R-:W2:Y:S01]  /*6610*/  LDSM.16.MT88.4 R16, [R166+0xa000] ;  /* 0x00a00000a610783b */ /* 0x000ea20000004200 */
[--C-:B------:R-:W-:Y:S01]  /*6620*/  FFMA.FTZ R140, R139, UR6, -R54.reuse ;  /* 0x000000068b8c7c23 */ /* 0x100fe20008010836 */
[--C-:B------:R-:W-:Y:S01]  /*6630*/  FFMA.FTZ R142, R141, UR6, -R54.reuse ;  /* 0x000000068d8e7c23 */ /* 0x100fe20008010836 */
[----:B------:R-:W-:Y:S01]  /*6640*/  FFMA.FTZ R139, R143, UR6, -R54 ;  /* 0x000000068f8b7c23 */ /* 0x000fe20008010836 */
[----:B------:R-:W3:Y:S01]  /*6650*/  MUFU.EX2 R144, R8 ;  /* 0x0000000800907308 */ /* 0x000ee20000000800 */
[----:B------:R-:W-:-:S03]  /*6660*/  FFMA.FTZ R143, R26, UR6, -R123 ;  /* 0x000000061a8f7c23 */ /* 0x000fc6000801087b */
[----:B------:R-:W-:Y:S04]  /*6670*/  MUFU.EX2 R130, R130 ;  /* 0x0000008200827308 */ /* 0x000fe80000000800 */
[----:B------:R-:W4:Y:S04]  /*6680*/  MUFU.EX2 R145, R9 ;  /* 0x0000000900917308 */ /* 0x000f280000000800 */
[----:B------:R5:W-:Y:S01]  /*6690*/  MUFU.EX2 R141, R20 ;  /* 0x00000014008d7308 */ /* 0x000be20000000800 */
[----:B---3--:R-:W-:-:S03]  /*66a0*/  F2FP.BF16.F32.PACK_AB R8, R147, R144 ;  /* 0x000000909308723e */ /* 0x008fc600000010ff */
[----:B------:R-:W3:Y:S04]  /*66b0*/  MUFU.EX2 R142, R142 ;  /* 0x0000008e008e7308 */ /* 0x000ee80000000800 */
[----:B------:R-:W-:Y:S01]  /*66c0*/  MUFU.EX2 R140, R140 ;  /* 0x0000008c008c7308 */ /* 0x000fe20000000800 */
[----:B----4-:R-:W-:-:S03]  /*66d0*/  F2FP.BF16.F32.PACK_AB R10, R145, R130 ;  /* 0x00000082910a723e */ /* 0x010fc600000010ff */
[----:B------:R-:W4:Y:S01]  /*66e0*/  MUFU.EX2 R139, R139 ;  /* 0x0000008b008b7308 */ /* 0x000f220000000800 */
[----:B-----5:R-:W-:Y:S01]  /*66f0*/  LDSM.16.MT88.4 R20, [R166+0xa400] ;  /* 0x00a40000a614783b */ /* 0x020fe20000004200 */
        /* <DEDUP_REMOVED lines=20> */
[----:B------:R-:W-:Y:S01]  /*6840*/  FADD.FTZ R8, R131, R128 ;  /* 0x0000008083087221 */ /* 0x000fe20000010000 */
[----:B------:R-:W2:Y:S01]  /*6850*/  LDSM.16.MT88.4 R16, [R164+0xa400] ;  /* 0x00a40000a410783b */ /* 0x000ea20000004200 */
[--C-:B------:R-:W-:Y:S01]  /*6860*/  FFMA.FTZ R128, R67, UR6, -R54.reuse ;  /* 0x0000000643807c23 */ /* 0x100fe20008010836 */
[--C-:B------:R-:W-:Y:S01]  /*6870*/  FFMA.FTZ R120, R27, UR6, -R54.reuse ;  /* 0x000000061b787c23 */ /* 0x100fe20008010836 */
[----:B------:R-:W-:Y:S01]  /*6880*/  FFMA.FTZ R10, R117, UR6, -R54 ;  /* 0x00000006750a7c23 */ /* 0x000fe20008010836 */
[----:B------:R-:W-:Y:S01]  /*6890*/  FADD.FTZ R127, R127, R8 ;  /* 0x000000087f7f7221 */ /* 0x000fe20000010000 */
[----:B------:R3:W4:Y:S01]  /*68a0*/  MUFU.EX2 R117, R9 ;  /* 0x0000000900757308 */ /* 0x0007220000000800 */
[----:B------:R-:W-:Y:S01]  /*68b0*/  F2FP.BF16.F32.PACK_AB R8, R119, R66 ;  /* 0x000000427708723e */ /* 0x000fe200000010ff */
[--C-:B------:R-:W-:Y:S01]  /*68c0*/  FFMA.FTZ R131, R65, UR6, -R123.reuse ;  /* 0x0000000641837c23 */ /* 0x100fe2000801087b */
[----:B------:R-:W-:Y:S01]  /*68d0*/  FFMA.FTZ R65, R118, UR6, -R123 ;  /* 0x0000000676417c23 */ /* 0x000fe2000801087b */
[----:B------:R4:W-:Y:S04]  /*68e0*/  MUFU.EX2 R67, R10 ;  /* 0x0000000a00437308 */ /* 0x0009e80000000800 */
[----:B------:R-:W5:Y:S04]  /*68f0*/  MUFU.EX2 R128, R128 ;  /* 0x0000008000807308 */ /* 0x000f680000000800 */
[----:B------:R-:W1:Y:S01]  /*6900*/  MUFU.EX2 R120, R120 ;  /* 0x0000007800787308 */ /* 0x000e620000000800 */
[----:B---3--:R-:W-:Y:S01]  /*6910*/  FADD.FTZ R9, R122, R129 ;  /* 0x000000817a097221 */ /* 0x008fe20000010000 */
[--C-:B------:R-:W-:Y:S01]  /*6920*/  FFMA.FTZ R122, R62, UR6, -R123.reuse ;  /* 0x000000063e7a7c23 */ /* 0x100fe2000801087b */
[--C-:B------:R-:W-:Y:S01]  /*6930*/  FFMA.FTZ R129, R63, UR6, -R123.reuse ;  /* 0x000000063f817c23 */ /* 0x100fe2000801087b */
[----:B------:R-:W-:Y:S01]  /*6940*/  FFMA.FTZ R62, R60, UR6, -R123 ;  /* 0x000000063c3e7c23 */ /* 0x000fe2000801087b */
[----:B------:R-:W-:Y:S01]  /*6950*/  FADD.FTZ R126, R126, R9 ;  /* 0x000000097e7e7221 */ /* 0x000fe20000010000 */
[----:B----4-:R-:W-:Y:S01]  /*6960*/  F2FP.BF16.F32.PACK_AB R10, R117, R64 ;  /* 0x00000040750a723e */ /* 0x010fe200000010ff */
[----:B------:R-:W-:Y:S01]  /*6970*/  MUFU.EX2 R60, R122 ;  /* 0x0000007a003c7308 */ /* 0x000fe20000000800 */
[----:B-----5:R-:W-:-:S03]  /*6980*/  F2FP.BF16.F32.PACK_AB R9, R128, R67 ;  /* 0x000000438009723e */ /* 0x020fc600000010ff */
[----:B------:R-:W-:Y:S01]  /*6990*/  MUFU.EX2 R123, R143 ;  /* 0x0000008f007b7308 */ /* 0x000fe20000000800 */
[----:B-1----:R-:W-:-:S03]  /*69a0*/  F2FP.BF16.F32.PACK_AB R11, R120, R61 ;  /* 0x0000003d780b723e */ /* 0x002fc600000010ff */
[----:B------:R-:W-:Y:S04]  /*69b0*/  MUFU.EX2 R63, R131 ;  /* 0x00000083003f7308 */ /* 0x000fe80000000800 */
[----:B------:R-:W1:Y:S01]  /*69c0*/  MUFU.EX2 R118, R129 ;  /* 0x0000008100767308 */ /* 0x000e620000000800 */
[C---:B------:R-:W-:Y:S03]  /*69d0*/  HMMA.16816.F32.BF16 R76, R8.reuse, R12, R76 ;  /* 0x0000000c084c723c */ /* 0x040fe6000004184c */
[----:B------:R-:W-:Y:S04]  /*69e0*/  MUFU.EX2 R65, R65 ;  /* 0x0000004100417308 */ /* 0x000fe80000000800 */
[----:B------:R-:W-:Y:S01]  /*69f0*/  MUFU.EX2 R62, R62 ;  /* 0x0000003e003e7308 */ /* 0x000fe20000000800 */
[C---:B------:R-:W-:Y:S01]  /*6a00*/  HMMA.16816.F32.BF16 R80, R8.reuse, R14, R80 ;  /* 0x0000000e0850723c */ /* 0x040fe20000041850 */
[----:B------:R-:W3:Y:S07]  /*6a10*/  LDSM.16.MT88.4 R12, [R164+0xe400] ;  /* 0x00e40000a40c783b */ /* 0x000eee0000004200 */
[C---:B------:R-:W-:Y:S08]  /*6a20*/  HMMA.16816.F32.BF16 R112, R8.reuse, R20, R112 ;  /* 0x000000140870723c */ /* 0x040ff00000041870 */
        /* <DEDUP_REMOVED lines=11> */
[----:B--2---:R-:W-:Y:S01]  /*6ae0*/  HMMA.16816.F32.BF16 R92, R8, R16, R92 ;  /* 0x00000010085c723c */ /* 0x004fe2000004185c */
[----:B------:R-:W-:Y:S01]  /*6af0*/  FADD.FTZ R16, R24, R127 ;  /* 0x0000007f18107221 */ /* 0x000fe20000010000 */
[----:B------:R-:W-:-:S02]  /*6b00*/  FADD.FTZ R17, R25, R126 ;  /* 0x0000007e19117221 */ /* 0x000fc40000010000 */
[----:B------:R-:W-:Y:S02]  /*6b10*/  LDSM.16.MT88.4 R24, [R164+0xa800] ;  /* 0x00a80000a418783b */ /* 0x000fe40000004200 */
[----:B------:R-:W-:Y:S02]  /*6b20*/  FADD.FTZ R56, R56, R17 ;  /* 0x0000001138387221 */ /* 0x000fe40000010000 */
[----:B------:R-:W-:Y:S01]  /*6b30*/  HMMA.16816.F32.BF16 R96, R8, R18, R96 ;  /* 0x000000120860723c */ /* 0x000fe20000041860 */
[--C-:B------:R-:W-:Y:S01]  /*6b40*/  FFMA.FTZ R8, R48, UR6, -R54.reuse ;  /* 0x0000000630087c23 */ /* 0x100fe20008010836 */
[----:B------:R-:W-:Y:S01]  /*6b50*/  FFMA.FTZ R48, R52, UR6, -R54 ;  /* 0x0000000634307c23 */ /* 0x000fe20008010836 */
[----:B------:R-:W-:Y:S01]  /*6b60*/  FADD.FTZ R9, R59, R16 ;  /* 0x000000103b097221 */ /* 0x000fe20000010000 */
[----:B-1----:R-:W-:Y:S01]  /*6b70*/  F2FP.BF16.F32.PACK_AB R10, R118, R63 ;  /* 0x0000003f760a723e */ /* 0x002fe200000010ff */
[----:B------:R1:W2:Y:S01]  /*6b80*/  MUFU.EX2 R122, R8 ;  /* 0x00000008007a7308 */ /* 0x0002a20000000800 */
[----:B------:R-:W5:Y:S01]  /*6b90*/  LDSM.16.MT88.4 R16, [R164+0xc800] ;  /* 0x00c80000a410783b */ /* 0x000f620000004200 */
[----:B------:R-:W-:Y:S01]  /*6ba0*/  FADD.FTZ R58, R58, R9 ;  /* 0x000000093a3a7221 */ /* 0x000fe20000010000 */
[----:B------:R-:W-:Y:S01]  /*6bb0*/  FADD.FTZ R53, R53, R56 ;  /* 0x0000003835357221 */ /* 0x000fe20000010000 */
[----:B------:R-:W3:Y:S01]  /*6bc0*/  MUFU.EX2 R48, R48 ;  /* 0x0000003000307308 */ /* 0x000ee20000000800 */
[----:B------:R-:W-:Y:S01]  /*6bd0*/  FFMA.FTZ R59, R51, UR6, -R54 ;  /* 0x00000006333b7c23 */ /* 0x000fe20008010836 */
[----:B------:R-:W-:Y:S01]  /*6be0*/  FADD.FTZ R55, R55, R58 ;  /* 0x0000003a37377221 */ /* 0x000fe20000010000 */
[--C-:B------:R-:W-:Y:S01]  /*6bf0*/  FFMA.FTZ R52, R50, UR6, -R54.reuse ;  /* 0x0000000632347c23 */ /* 0x100fe20008010836 */
[----:B------:R-:W-:Y:S01]  /*6c00*/  FFMA.FTZ R54, R49, UR6, -R54 ;  /* 0x0000000631367c23 */ /* 0x000fe20008010836 */
[----:B------:R-:W5:Y:S01]  /*6c10*/  MUFU.EX2 R50, R121 ;  /* 0x0000007900327308 */ /* 0x000f620000000800 */
[----:B------:R-:W-:-:S03]  /*6c20*/  FADD.FTZ R55, R44, R55 ;  /* 0x000000372c377221 */ /* 0x000fc60000010000 */
[----:B------:R-:W-:Y:S01]  /*6c30*/  MUFU.EX2 R51, R116 ;  /* 0x0000007400337308 */ /* 0x000fe20000000800 */
[----:B-1----:R-:W-:Y:S01]  /*6c40*/  F2FP.BF16.F32.PACK_AB R8, R123, R60 ;  /* 0x0000003c7b08723e */ /* 0x002fe200000010ff */
[----:B------:R-:W-:Y:S01]  /*6c50*/  FADD.FTZ R42, R42, R55 ;  /* 0x000000372a2a7221 */ /* 0x000fe20000010000 */
[----:B--2---:R-:W-:Y:S01]  /*6c60*/  F2FP.BF16.F32.PACK_AB R9, R122, R47 ;  /* 0x0000002f7a09723e */ /* 0x004fe200000010ff */
[----:B------:R-:W-:Y:S01]  /*6c70*/  MUFU.EX2 R49, R59 ;  /* 0x0000003b00317308 */ /* 0x000fe20000000800 */
[----:B---3--:R-:W-:Y:S01]  /*6c80*/  F2FP.BF16.F32.PACK_AB R11, R48, R45 ;  /* 0x0000002d300b723e */ /* 0x008fe200000010ff */
[----:B------:R-:W-:Y:S02]  /*6c90*/  FADD.FTZ R41, R41, R42 ;  /* 0x0000002a29297221 */ /* 0x000fe40000010000 */
[----:B------:R-:W-:Y:S02]  /*6ca0*/  MUFU.EX2 R44, R57 ;  /* 0x00000039002c7308 */ /* 0x000fe40000000800 */
[----:B------:R-:W-:-:S02]  /*6cb0*/  FADD.FTZ R40, R40, R41 ;  /* 0x0000002928287221 */ /* 0x000fc40000010000 */
[----:B------:R-:W-:Y:S01]  /*6cc0*/  HMMA.16816.F32.BF16 R112, R8, R12, R112 ;  /* 0x0000000c0870723c */ /* 0x000fe20000041870 */
[----:B------:R-:W-:Y:S01]  /*6cd0*/  MUFU.EX2 R191, R54 ;  /* 0x0000003600bf7308 */ /* 0x000fe20000000800 */
[----:B------:R-:W-:-:S04]  /*6ce0*/  FADD.FTZ R37, R37, R40 ;  /* 0x0000002825257221 */ /* 0x000fc80000010000 */
[----:B------:R-:W-:Y:S02]  /*6cf0*/  FADD.FTZ R34, R34, R37 ;  /* 0x0000002522227221 */ /* 0x000fe40000010000 */
[----:B------:R-:W-:Y:S01]  /*6d00*/  HMMA.16816.F32.BF16 R108, R8, R14, R108 ;  /* 0x0000000e086c723c */ /* 0x000fe2000004186c */
[----:B------:R-:W1:Y:S01]  /*6d10*/  LDSM.16.MT88.4 R12, [R166+0xe800] ;  /* 0x00e80000a60c783b */ /* 0x000e620000004200 */
[----:B------:R-:W-:-:S04]  /*6d20*/  FADD.FTZ R33, R33, R34 ;  /* 0x0000002221217221 */ /* 0x000fc80000010000 */
[----:B------:R-:W-:Y:S02]  /*6d30*/  FADD.FTZ R30, R30, R33 ;  /* 0x000000211e1e7221 */ /* 0x000fe40000010000 */
[----:B----4-:R-:W-:Y:S02]  /*6d40*/  HMMA.16816.F32.BF16 R76, R8, R20, R76 ;  /* 0x00000014084c723c */ /* 0x010fe4000004184c */
[----:B------:R-:W-:-:S04]  /*6d50*/  FADD.FTZ R29, R29, R30 ;  /* 0x0000001e1d1d7221 */ /* 0x000fc80000010000 */
[----:B------:R-:W-:Y:S02]  /*6d60*/  FADD.FTZ R144, R144, R29 ;  /* 0x0000001d90907221 */ /* 0x000fe40000010000 */
        /* <DEDUP_REMOVED lines=9> */
[----:B------:R-:W-:-:S04]  /*6e00*/  FADD.FTZ R119, R119, R66 ;  /* 0x0000004277777221 */ /* 0x000fc80000010000 */
[----:B------:R-:W-:Y:S02]  /*6e10*/  FADD.FTZ R64, R64, R119 ;  /* 0x0000007740407221 */ /* 0x000fe40000010000 */
[----:B------:R-:W-:Y:S02]  /*6e20*/  HMMA.16816.F32.BF16 R68, R8, R24, R68 ;  /* 0x000000180844723c */ /* 0x000fe40000041844 */
[----:B------:R-:W-:-:S06]  /*6e30*/  FADD.FTZ R117, R117, R64 ;  /* 0x0000004075757221 */ /* 0x000fcc0000010000 */
[C---:B------:R-:W-:Y:S01]  /*6e40*/  HMMA.16816.F32.BF16 R72, R8.reuse, R26, R72 ;  /* 0x0000001a0848723c */ /* 0x040fe20000041848 */
[----:B------:R-:W4:Y:S07]  /*6e50*/  LDSM.16.MT88.4 R24, [R166+0xac00] ;  /* 0x00ac0000a618783b */ /* 0x000f2e0000004200 */
[----:B-1----:R-:W-:Y:S01]  /*6e60*/  HMMA.16816.F32.BF16 R92, R8, R12, R92 ;  /* 0x0000000c085c723c */ /* 0x002fe2000004185c */
[----:B------:R-:W-:Y:S02]  /*6e70*/  FADD.FTZ R12, R46, R53 ;  /* 0x000000352e0c7221 */ /* 0x000fe40000010000 */
[----:B------:R-:W1:Y:S02]  /*6e80*/  MUFU.EX2 R46, R52 ;  /* 0x00000034002e7308 */ /* 0x000e640000000800 */
[----:B------:R-:W-:-:S03]  /*6e90*/  FADD.FTZ R12, R43, R12 ;  /* 0x0000000c2b0c7221 */ /* 0x000fc60000010000 */
[----:B--2---:R-:W-:Y:S01]  /*6ea0*/  HMMA.16816.F32.BF16 R100, R8, R20, R100 ;  /* 0x000000140864723c */ /* 0x004fe20000041864 */
[----:B------:R-:W-:-:S04]  /*6eb0*/  FADD.FTZ R39, R39, R12 ;  /* 0x0000000c27277221 */ /* 0x000fc80000010000 */
[----:B------:R-:W-:-:S03]  /*6ec0*/  FADD.FTZ R39, R38, R39 ;  /* 0x0000002726277221 */ /* 0x000fc60000010000 */
[----:B------:R-:W-:Y:S01]  /*6ed0*/  HMMA.16816.F32.BF16 R104, R8, R22, R104 ;  /* 0x000000160868723c */ /* 0x000fe20000041868 */
[----:B------:R-:W2:Y:S01]  /*6ee0*/  LDSM.16.MT88.4 R20, [R164+0xcc00] ;  /* 0x00cc0000a414783b */ /* 0x000ea20000004200 */
[----:B------:R-:W-:-:S04]  /*6ef0*/  FADD.FTZ R36, R36, R39 ;  /* 0x0000002724247221 */ /* 0x000fc80000010000 */
[----:B------:R-:W-:Y:S02]  /*6f00*/  FADD.FTZ R35, R35, R36 ;  /* 0x0000002423237221 */ /* 0x000fe40000010000 */
[----:B------:R-:W-:Y:S01]  /*6f10*/  HMMA.16816.F32.BF16 R96, R8, R14, R96 ;  /* 0x0000000e0860723c */ /* 0x000fe20000041860 */
[----:B------:R-:W5:Y:S01]  /*6f20*/  LDSM.16.MT88.4 R12, [R166+0xcc00] ;  /* 0x00cc0000a60c783b */ /* 0x000f620000004200 */
[----:B------:R-:W-:Y:S01]  /*6f30*/  F2FP.BF16.F32.PACK_AB R8, R50, R65 ;  /* 0x000000413208723e */ /* 0x000fe200000010ff */
[----:B------:R-:W-:Y:S01]  /*6f40*/  FADD.FTZ R32, R32, R35 ;  /* 0x0000002320207221 */ /* 0x000fe20000010000 */
[----:B-1----:R-:W-:Y:S02]  /*6f50*/  F2FP.BF16.F32.PACK_AB R9, R46, R49 ;  /* 0x000000312e09723e */ /* 0x002fe400000010ff */
[----:B------:R-:W-:Y:S01]  /*6f60*/  F2FP.BF16.F32.PACK_AB R10, R51, R62 ;  /* 0x0000003e330a723e */ /* 0x000fe200000010ff */
[----:B------:R-:W-:Y:S01]  /*6f70*/  FADD.FTZ R31, R31, R32 ;  /* 0x000000201f1f7221 */ /* 0x000fe20000010000 */
[----:B------:R-:W-:-:S07]  /*6f80*/  F2FP.BF16.F32.PACK_AB R11, R191, R44 ;  /* 0x0000002cbf0b723e */ /* 0x000fce00000010ff */
[C---:B---3--:R-:W-:Y:S08]  /*6f90*/  HMMA.16816.F32.BF16 R68, R8.reuse, R16, R68 ;  /* 0x000000100844723c */ /* 0x048ff00000041844 */
[C---:B------:R-:W-:Y:S01]  /*6fa0*/  HMMA.16816.F32.BF16 R72, R8.reuse, R18, R72 ;  /* 0x000000120848723c */ /* 0x040fe20000041848 */
[----:B------:R-:W1:Y:S07]  /*6fb0*/  LDSM.16.MT88.4 R16, [R166+0xec00] ;  /* 0x00ec0000a610783b */ /* 0x000e6e0000004200 */
[----:B----4-:R-:W-:Y:S01]  /*6fc0*/  HMMA.16816.F32.BF16 R112, R8, R24, R112 ;  /* 0x000000180870723c */ /* 0x010fe20000041870 */
[----:B------:R-:W-:-:S04]  /*6fd0*/  FADD.FTZ R24, R28, R31 ;  /* 0x0000001f1c187221 */ /* 0x000fc80000010000 */
[----:B------:R-:W-:-:S03]  /*6fe0*/  FADD.FTZ R24, R5, R24 ;  /* 0x0000001805187221 */ /* 0x000fc60000010000 */
[----:B--2---:R-:W-:Y:S01]  /*6ff0*/  HMMA.16816.F32.BF16 R84, R8, R20, R84 ;  /* 0x000000140854723c */ /* 0x004fe20000041854 */
[----:B------:R-:W-:-:S04]  /*7000*/  FADD.FTZ R5, R141, R24 ;  /* 0x000000188d057221 */ /* 0x000fc80000010000 */
[----:B------:R-:W-:-:S03]  /*7010*/  FADD.FTZ R5, R142, R5 ;  /* 0x000000058e057221 */ /* 0x000fc60000010000 */
[----:B-----5:R-:W-:Y:S01]  /*7020*/  HMMA.16816.F32.BF16 R76, R8, R12, R76 ;  /* 0x0000000c084c723c */ /* 0x020fe2000004184c */
[----:B------:R-:W-:-:S04]  /*7030*/  FADD.FTZ R20, R140, R5 ;  /* 0x000000058c147221 */ /* 0x000fc80000010000 */
[----:B------:R-:W-:-:S03]  /*7040*/  FADD.FTZ R20, R139, R20 ;  /* 0x000000148b147221 */ /* 0x000fc60000010000 */
[----:B------:R-:W-:Y:S01]  /*7050*/  HMMA.16816.F32.BF16 R80, R8, R14, R80 ;  /* 0x0000000e0850723c */ /* 0x000fe20000041850 */
[----:B------:R-:W-:Y:S01]  /*7060*/  FADD.FTZ R67, R67, R20 ;  /* 0x0000001443437221 */ /* 0x000fe20000010000 */
[----:B------:R-:W2:Y:S03]  /*7070*/  LDSM.16.MT88.4 R12, [R164+0xec00] ;  /* 0x00ec0000a40c783b */ /* 0x000ea60000004200 */
        /* <DEDUP_REMOVED lines=23> */
[----:B------:R-:W-:-:S05]  /*71f0*/  FADD.FTZ R191, R191, R44 ;  /* 0x0000002cbfbf7221 */ /* 0x000fca0000010000 */
        /* <DEDUP_REMOVED lines=67> */
.L_x_2343:
[----:B------:R-:W-:Y:S01]  /*7630*/  UMOV UR4, URZ ;  /* 0x000000ff00047c82 */ /* 0x000fe20008000000 */
[----:B------:R-:W-:Y:S01]  /*7640*/  IMAD.SHL.U32 R4, R6, 0x80, RZ ;  /* 0x0000008006047824 */ /* 0x000fe200078e00ff */
[----:B------:R-:W-:-:S05]  /*7650*/  IADD3 R5, P0, PT, RZ, -UR4, RZ ;  /* 0x80000004ff057c10 */ /* 0x000fca000ff1e0ff */
[----:B------:R-:W-:-:S05]  /*7660*/  IMAD.X R4, RZ, RZ, ~R4, P0 ;  /* 0x000000ffff047224 */ /* 0x000fca00000e0e04 */
[----:B------:R-:W-:-:S04]  /*7670*/  SHF.R.S64 R5, R5, 0x1f, R4 ;  /* 0x0000001f05057819 */ /* 0x000fc80000001004 */
[----:B------:R-:W-:-:S04]  /*7680*/  IADD3 R174, P0, PT, R5, R174, RZ ;  /* 0x000000ae05ae7210 */ /* 0x000fc80007f1e0ff */
[----:B------:R-:W-:-:S09]  /*7690*/  LEA.HI.X.SX32 R175, R4, R175, 0x1, P0 ;  /* 0x000000af04af7211 */ /* 0x000fd200000f0eff */
.L_x_2344:
[----:B------:R-:W1:Y:S01]  /*76a0*/  LDCU UR4, c[0x0][0x440] ;  /* 0x00008800ff0477ac */ /* 0x000e620008000800 */
[C---:B------:R-:W-:Y:S01]  /*76b0*/  IMAD.SHL.U32 R5, R6.reuse, 0x40, RZ ;  /* 0x0000004006057824 */ /* 0x040fe200078e00ff */
[----:B------:R-:W-:Y:S01]  /*76c0*/  SHF.L.U64.HI R6, R6, 0x6, R7 ;  /* 0x0000000606067819 */ /* 0x000fe20000010207 */
[C---:B------:R-:W-:Y:S02]  /*76d0*/  VIADD R229, R137.reuse, 0xffffff91 ;  /* 0xffffff9189e57836 */ /* 0x040fe40000000000 */
[----:B------:R-:W-:Y:S01]  /*76e0*/  VIADD R227, R137, 0xffffff99 ;  /* 0xffffff9989e37836 */ /* 0x000fe20000000000 */
        /* <DEDUP_REMOVED lines=8> */
[----:B------:R-:W-:Y:S02]  /*7770*/  ISETP.GE.AND P2, PT, R176, UR4, PT ;  /* 0x00000004b0007c0c */ /* 0x000fe4000bf46270 */
[----:B------:R-:W-:-:S05]  /*7780*/  LOP3.LUT P0, RZ, R165, 0x4, RZ, 0xc0, !PT ;  /* 0x00000004a5ff7812 */ /* 0x000fca000780c0ff */
        /* <DEDUP_REMOVED lines=104> */
[----:B------:R3:W4:Y:S07]  /*7e10*/  LDSM.16.M88.4 R120, [R138+0x4c00] ;  /* 0x004c00008a78783b */ /* 0x00072e0000000200 */
[C---:B------:R-:W-:Y:S08]  /*7e20*/  HMMA.16816.F32.BF16 R64, R116.reuse, R140, R64 ;  /* 0x0000008c7440723c */ /* 0x040ff00000041840 */
[C---:B------:R-:W-:Y:S08]  /*7e30*/  HMMA.16816.F32.BF16 R60, R116.reuse, R142, R60 ;  /* 0x0000008e743c723c */ /* 0x040ff0000004183c */
[----:B-1----:R-:W-:Y:S01]  /*7e40*/  HMMA.16816.F32.BF16 R40, R116, R128, R40 ;  /* 0x000000807428723c */ /* 0x002fe20000041828 */
[----:B---3--:R-:W-:-:S05]  /*7e50*/  IMAD.MOV.U32 R138, RZ, RZ, 0x20 ;  /* 0x00000020ff8a7424 */ /* 0x008fca00078e00ff */
[----:B------:R-:W-:Y:S02]  /*7e60*/  SEL R138, R138, 0xffffffe0, !P0 ;  /* 0xffffffe08a8a7807 */ /* 0x000fe40004000000 */
[----:B------:R-:W-:Y:S01]  /*7e70*/  HMMA.16816.F32.BF16 R36, R116, R130, R36 ;  /* 0x000000827424723c */ /* 0x000fe20000041824 */
[----:B------:R-:W-:Y:S01]  /*7e80*/  LDSM.16.M88.4 R128, [R167+0x5800] ;  /* 0x00580000a780783b */ /* 0x000fe20000000200 */
[----:B------:R-:W-:-:S06]  /*7e90*/  LOP3.LUT P0, RZ, R165, 0x4, RZ, 0xc0, !PT ;  /* 0x00000004a5ff7812 */ /* 0x000fcc000780c0ff */
[C---:B--2---:R-:W-:Y:S08]  /*7ea0*/  HMMA.16816.F32.BF16 R32, R116.reuse, R124, R32 ;  /* 0x0000007c7420723c */ /* 0x044ff00000041820 */
[C---:B------:R-:W-:Y:S01]  /*7eb0*/  HMMA.16816.F32.BF16 R28, R116.reuse, R126, R28 ;  /* 0x0000007e741c723c */ /* 0x040fe2000004181c */
[----:B------:R-:W-:Y:S07]  /*7ec0*/  LDSM.16.M88.4 R124, [R167+0x5000] ;  /* 0x00500000a77c783b */ /* 0x000fee0000000200 */
[C---:B----4-:R-:W-:Y:S08]  /*7ed0*/  HMMA.16816.F32.BF16 R24, R116.reuse, R120, R24 ;  /* 0x000000787418723c */ /* 0x050ff00000041818 */
        /* <DEDUP_REMOVED lines=21> */
[C---:B------:R-:W-:Y:S08]  /*8030*/  HMMA.16816.F32.BF16 R28, R116.reuse, R126, R28 ;  /* 0x0000007e741c723c */ /* 0x040ff0000004181c */
[C---:B--2---:R-:W-:Y:S08]  /*8040*/  HMMA.16816.F32.BF16 R24, R116.reuse, R120, R24 ;  /* 0x000000787418723c */ /* 0x044ff00000041818 */
[----:B------:R-:W-:Y:S01]  /*8050*/  HMMA.16816.F32.BF16 R20, R116, R122, R20 ;  /* 0x0000007a7414723c */ /* 0x000fe20000041814 */
[----:B------:R-:W-:-:S02]  /*8060*/  IMAD.IADD R116, R168, 0x1, R138 ;  /* 0x00000001a8747824 */ /* 0x000fc400078e028a */
[----:B------:R-:W-:-:S04]  /*8070*/  IMAD.IADD R138, R167, 0x1, R138 ;  /* 0x00000001a78a7824 */ /* 0x000fc800078e028a */
[----:B------:R-:W-:Y:S04]  /*8080*/  LDSM.16.M88.4 R116, [R116+0x1000] ;  /* 0x001000007474783b */ /* 0x000fe80000000200 */
[----:B------:R-:W1:Y:S04]  /*8090*/  LDSM.16.M88.4 R124, [R138+0x5000] ;  /* 0x005000008a7c783b */ /* 0x000e680000000200 */
[----:B------:R-:W2:Y:S04]  /*80a0*/  LDSM.16.M88.4 R120, [R138+0x5400] ;  /* 0x005400008a78783b */ /* 0x000ea80000000200 */
[----:B------:R-:W3:Y:S01]  /*80b0*/  LDSM.16.M88.4 R128, [R138+0x5800] ;  /* 0x005800008a80783b */ /* 0x000ee20000000200 */
        /* <DEDUP_REMOVED lines=14> */
[----:B------:R2:W4:Y:S07]  /*81a0*/  LDSM.16.M88.4 R120, [R138+0x6c00] ;  /* 0x006c00008a78783b */ /* 0x00052e0000000200 */
[C---:B---3--:R-:W-:Y:S08]  /*81b0*/  HMMA.16816.F32.BF16 R40, R116.reuse, R128, R40 ;  /* 0x000000807428723c */ /* 0x048ff00000041828 */
[----:B------:R-:W-:Y:S01]  /*81c0*/  HMMA.16816.F32.BF16 R36, R116, R130, R36 ;  /* 0x000000827424723c */ /* 0x000fe20000041824 */
[----:B------:R-:W-:Y:S01]  /*81d0*/  LDSM.16.M88.4 R128, [R167+0x7800] ;  /* 0x00780000a780783b */ /* 0x000fe20000000200 */
[----:B--2---:R-:W-:-:S06]  /*81e0*/  IMAD.MOV.U32 R138, RZ, RZ, 0x20 ;  /* 0x00000020ff8a7424 */ /* 0x004fcc00078e00ff */
[----:B-1----:R-:W-:Y:S01]  /*81f0*/  HMMA.16816.F32.BF16 R32, R116, R124, R32 ;  /* 0x0000007c7420723c */ /* 0x002fe20000041820 */
[----:B------:R-:W-:-:S07]  /*8200*/  SEL R138, R138, 0xffffffe0, !P0 ;  /* 0xffffffe08a8a7807 */ /* 0x000fce0004000000 */
        /* <DEDUP_REMOVED lines=52> */
[C---:B-1----:R-:W-:Y:S01]  /*8550*/  HMMA.16816.F32.BF16 R20, R128.reuse, R118, R20 ;  /* 0x000000768014723c */ /* 0x042fe20000041814 */
[----:B------:R-:W-:Y:S01]  /*8560*/  VIADD R119, R137, 0xffffff80 ;  /* 0xffffff8089777836 */ /* 0x000fe20000000000 */
[----:B------:R-:W-:Y:S04]  /*8570*/  BAR.SYNC.DEFER_BLOCKING 0x0 ;  /* 0x0000000000007b1d */ /* 0x000fe80000010000 */
[C---:B------:R-:W-:Y:S02]  /*8580*/  ISETP.GE.AND P6, PT, R119.reuse, R136, PT ;  /* 0x000000887700720c */ /* 0x040fe40003fc6270 */
[----:B------:R-:W-:Y:S01]  /*8590*/  HMMA.16816.F32.BF16 R24, R128, R116, R24 ;  /* 0x000000748018723c */ /* 0x000fe20000041818 */
[----:B------:R-:W-:-:S07]  /*85a0*/  ISETP.GE.AND P1, PT, R119, R134, PT ;  /* 0x000000867700720c */ /* 0x000fce0003f26270 */
[----:B--2---:R-:W-:Y:S01]  /*85b0*/  HMMA.16816.F32.BF16 R28, R128, R122, R28 ;  /* 0x0000007a801c723c */ /* 0x004fe2000004181c */
[----:B------:R-:W-:-:S05]  /*85c0*/  VIADD R123, R137, 0xfffffff8 ;  /* 0xfffffff8897b7836 */ /* 0x000fca0000000000 */
[----:B------:R-:W-:Y:S02]  /*85d0*/  I2FP.F32.S32 R117, R123 ;  /* 0x0000007b00757245 */ /* 0x000fe40000201400 */
[----:B------:R-:W-:Y:S01]  /*85e0*/  HMMA.16816.F32.BF16 R32, R128, R120, R32 ;  /* 0x000000788020723c */ /* 0x000fe20000041820 */
[----:B------:R-:W-:Y:S01]  /*85f0*/  I2FP.F32.S32 R121, R119 ;  /* 0x0000007700797245 */ /* 0x000fe20000201400 */
[----:B------:R-:W-:Y:S02]  /*8600*/  VIADD R119, R137, 0xffffff81 ;  /* 0xffffff8189777836 */ /* 0x000fe40000000000 */
[CC--:B------:R-:W-:Y:S01]  /*8610*/  FFMA.FTZ R20, R0.reuse, R117.reuse, R20 ;  /* 0x0000007500147223 */ /* 0x0c0fe20000010014 */
[C---:B------:R-:W-:Y:S01]  /*8620*/  FFMA.FTZ R22, R0.reuse, R117, R22 ;  /* 0x0000007500167223 */ /* 0x040fe20000010016 */
[C---:B------:R-:W-:Y:S01]  /*8630*/  ISETP.GE.AND P5, PT, R123.reuse, R136, PT ;  /* 0x000000887b00720c */ /* 0x040fe20003fa6270 */
[CC--:B------:R-:W-:Y:S01]  /*8640*/  FFMA.FTZ R16, R0.reuse, R121.reuse, R16 ;  /* 0x0000007900107223 */ /* 0x0c0fe20000010010 */
[----:B------:R-:W-:Y:S01]  /*8650*/  FFMA.FTZ R18, R0, R121, R18 ;  /* 0x0000007900127223 */ /* 0x000fe20000010012 */
[----:B------:R-:W-:Y:S01]  /*8660*/  ISETP.GE.AND P0, PT, R123, R134, PT ;  /* 0x000000867b00720c */ /* 0x000fe20003f06270 */
[C---:B------:R-:W-:Y:S01]  /*8670*/  VIADD R117, R137.reuse, 0xffffff88 ;  /* 0xffffff8889757836 */ /* 0x040fe20000000000 */
[----:B------:R-:W-:Y:S01]  /*8680*/  FSEL R146, R20, -INF , !P5 ;  /* 0xff80000014927808 */ /* 0x000fe20006800000 */
[----:B------:R-:W-:Y:S01]  /*8690*/  VIADD R121, R137, 0xffffff98 ;  /* 0xffffff9889797836 */ /* 0x000fe20000000000 */
[----:B------:R-:W-:-:S02]  /*86a0*/  FSEL R199, R16, -INF , !P6 ;  /* 0xff80000010c77808 */ /* 0x000fc40007000000 */
[----:B------:R-:W-:Y:S02]  /*86b0*/  FSEL R131, R18, -INF , !P1 ;  /* 0xff80000012837808 */ /* 0x000fe40004800000 */
[C---:B------:R-:W-:Y:S02]  /*86c0*/  ISETP.GE.AND P6, PT, R119.reuse, R136, PT ;  /* 0x000000887700720c */ /* 0x040fe40003fc6270 */
[----:B------:R-:W-:Y:S02]  /*86d0*/  ISETP.GE.AND P1, PT, R119, R134, PT ;  /* 0x000000867700720c */ /* 0x000fe40003f26270 */
[----:B------:R-:W-:Y:S02]  /*86e0*/  I2FP.F32.S32 R16, R119 ;  /* 0x0000007700107245 */ /* 0x000fe40000201400 */
[----:B------:R-:W-:Y:S02]  /*86f0*/  FSEL R116, R22, -INF , !P0 ;  /* 0xff80000016747808 */ /* 0x000fe40004000000 */
[C---:B------:R-:W-:Y:S01]  /*8700*/  ISETP.GE.AND P5, PT, R117.reuse, R136, PT ;  /* 0x000000887500720c */ /* 0x040fe20003fa6270 */
[CC--:B------:R-:W-:Y:S01]  /*8710*/  FFMA.FTZ R241, R0.reuse, R16.reuse, R17 ;  /* 0x0000001000f17223 */ /* 0x0c0fe20000010011 */
[----:B------:R-:W-:Y:S01]  /*8720*/  I2FP.F32.S32 R119, R117 ;  /* 0x0000007500777245 */ /* 0x000fe20000201400 */
[C---:B------:R-:W-:Y:S01]  /*8730*/  FFMA.FTZ R19, R0.reuse, R16, R19 ;  /* 0x0000001000137223 */ /* 0x040fe20000010013 */
[----:B------:R-:W-:Y:S01]  /*8740*/  ISETP.GE.AND P0, PT, R117, R134, PT ;  /* 0x000000867500720c */ /* 0x000fe20003f06270 */
[----:B------:R-:W-:Y:S01]  /*8750*/  VIADD R117, R137, 0xffffff89 ;  /* 0xffffff8989757836 */ /* 0x000fe20000000000 */
[----:B------:R-:W-:Y:S01]  /*8760*/  FSEL R241, R241, -INF , !P6 ;  /* 0xff800000f1f17808 */ /* 0x000fe20007000000 */
[CC--:B------:R-:W-:Y:S01]  /*8770*/  FFMA.FTZ R12, R0.reuse, R119.reuse, R12 ;  /* 0x00000077000c7223 */ /* 0x0c0fe2000001000c */
[----:B------:R-:W-:Y:S01]  /*8780*/  FFMA.FTZ R17, R0, R119, R14 ;  /* 0x0000007700117223 */ /* 0x000fe2000001000e */
[----:B------:R-:W-:Y:S01]  /*8790*/  FSEL R19, R19, -INF , !P1 ;  /* 0xff80000013137808 */ /* 0x000fe20004800000 */
[----:B------:R-:W-:Y:S01]  /*87a0*/  VIADD R119, R137, 0xffffff90 ;  /* 0xffffff9089777836 */ /* 0x000fe20000000000 */
[----:B------:R-:W-:-:S02]  /*87b0*/  I2FP.F32.S32 R14, R117 ;  /* 0x00000075000e7245 */ /* 0x000fc40000201400 */
[----:B------:R-:W-:Y:S02]  /*87c0*/  FSEL R239, R12, -INF , !P5 ;  /* 0xff8000000cef7808 */ /* 0x000fe40006800000 */
[C---:B------:R-:W-:Y:S01]  /*87d0*/  ISETP.GE.AND P6, PT, R117.reuse, R136, PT ;  /* 0x000000887500720c */ /* 0x040fe20003fc6270 */
[CC--:B------:R-:W-:Y:S01]  /*87e0*/  FFMA.FTZ R12, R0.reuse, R14.reuse, R13 ;  /* 0x0000000e000c7223 */ /* 0x0c0fe2000001000d */
[----:B------:R-:W-:Y:S01]  /*87f0*/  FFMA.FTZ R13, R0, R14, R15 ;  /* 0x0000000e000d7223 */ /* 0x000fe2000001000f */
[----:B------:R-:W-:Y:S02]  /*8800*/  ISETP.GE.AND P1, PT, R117, R134, PT ;  /* 0x000000867500720c */ /* 0x000fe40003f26270 */
[----:B------:R-:W-:Y:S02]  /*8810*/  I2FP.F32.S32 R117, R119 ;  /* 0x0000007700757245 */ /* 0x000fe40000201400 */
[----:B------:R-:W-:Y:S02]  /*8820*/  FSEL R15, R12, -INF , !P6 ;  /* 0xff8000000c0f7808 */ /* 0x000fe40007000000 */
[----:B------:R-:W-:Y:S01]  /*8830*/  FSEL R13, R13, -INF , !P1 ;  /* 0xff8000000d0d7808 */ /* 0x000fe20004800000 */
[CC--:B------:R-:W-:Y:S01]  /*8840*/  FFMA.FTZ R8, R0.reuse, R117.reuse, R8 ;  /* 0x0000007500087223 */ /* 0x0c0fe20000010008 */
[C---:B------:R-:W-:Y:S01]  /*8850*/  ISETP.GE.AND P6, PT, R229.reuse, R136, PT ;  /* 0x00000088e500720c */ /* 0x040fe20003fc6270 */
[----:B------:R-:W-:Y:S01]  /*8860*/  FFMA.FTZ R10, R0, R117, R10 ;  /* 0x00000075000a7223 */ /* 0x000fe2000001000a */
[----:B------:R-:W-:-:S02]  /*8870*/  ISETP.GE.AND P1, PT, R229, R134, PT ;  /* 0x00000086e500720c */ /* 0x000fc40003f26270 */
[----:B------:R-:W-:Y:S02]  /*8880*/  I2FP.F32.S32 R229, R229 ;  /* 0x000000e500e57245 */ /* 0x000fe40000201400 */
[----:B------:R-:W-:Y:S02]  /*8890*/  FSEL R17, R17, -INF , !P0 ;  /* 0xff80000011117808 */ /* 0x000fe40004000000 */
[C---:B------:R-:W-:Y:S01]  /*88a0*/  ISETP.GE.AND P5, PT, R119.reuse, R136, PT ;  /* 0x000000887700720c */ /* 0x040fe20003fa6270 */
[CC--:B------:R-:W-:Y:S01]  /*88b0*/  FFMA.FTZ R9, R0.reuse, R229.reuse, R9 ;  /* 0x000000e500097223 */ /* 0x0c0fe20000010009 */
[----:B------:R-:W-:Y:S01]  /*88c0*/  FFMA.FTZ R229, R0, R229, R11 ;  /* 0x000000e500e57223 */ /* 0x000fe2000001000b */
[----:B------:R-:W-:Y:S01]  /*88d0*/  ISETP.GE.AND P0, PT, R119, R134, PT ;  /* 0x000000867700720c */ /* 0x000fe20003f06270 */
[----:B------:R-:W-:Y:S01]  /*88e0*/  VIADD R11, R137, 0xffffffa0 ;  /* 0xffffffa0890b7836 */ /* 0x000fe20000000000 */
[----:B------:R-:W-:Y:S02]  /*88f0*/  I2FP.F32.S32 R119, R121 ;  /* 0x0000007900777245 */ /* 0x000fe40000201400 */
[----:B------:R-:W-:-:S02]  /*8900*/  FSEL R237, R9, -INF , !P6 ;  /* 0xff80000009ed7808 */ /* 0x000fc40007000000 */
[----:B------:R-:W-:Y:S01]  /*8910*/  FSEL R229, R229, -INF , !P1 ;  /* 0xff800000e5e57808 */ /* 0x000fe20004800000 */
[CC--:B------:R-:W-:Y:S01]  /*8920*/  FFMA.FTZ R4, R0.reuse, R119.reuse, R4 ;  /* 0x0000007700047223 */ /* 0x0c0fe20000010004 */
[C---:B------:R-:W-:Y:S01]  /*8930*/  ISETP.GE.AND P6, PT, R227.reuse, R136, PT ;  /* 0x00000088e300720c */ /* 0x040fe20003fc6270 */
[----:B------:R-:W-:Y:S01]  /*8940*/  FFMA.FTZ R6, R0, R119, R6 ;  /* 0x0000007700067223 */ /* 0x000fe20000010006 */
[----:B------:R-:W-:Y:S02]  /*8950*/  ISETP.GE.AND P1, PT, R227, R134, PT ;  /* 0x00000086e300720c */ /* 0x000fe40003f26270 */
[----:B------:R-:W-:Y:S02]  /*8960*/  I2FP.F32.S32 R227, R227 ;  /* 0x000000e300e37245 */ /* 0x000fe40000201400 */
[----:B------:R-:W-:Y:S02]  /*8970*/  FSEL R117, R8, -INF , !P5 ;  /* 0xff80000008757808 */ /* 0x000fe40006800000 */
[----:B------:R-:W-:Y:S01]  /*8980*/  FSEL R231, R10, -INF , !P0 ;  /* 0xff8000000ae77808 */ /* 0x000fe20004000000 */
[C---:B------:R-:W-:Y:S01]  /*8990*/  FFMA.FTZ R233, R0.reuse, R227, R5 ;  /* 0x000000e300e97223 */ /* 0x040fe20000010005 */
[----:B------:R-:W-:Y:S01]  /*89a0*/  I2FP.F32.S32 R9, R11 ;  /* 0x0000000b00097245 */ /* 0x000fe20000201400 */
[----:B------:R-:W-:Y:S01]  /*89b0*/  FFMA.FTZ R227, R0, R227, R7 ;  /* 0x000000e300e37223 */ /* 0x000fe20000010007 */
[----:B------:R-:W-:Y:S01]  /*89c0*/  ISETP.GE.AND P5, PT, R121, R136, PT ;  /* 0x000000887900720c */ /* 0x000fe20003fa6270 */
[----:B------:R-:W-:Y:S01]  /*89d0*/  VIADD R5, R137, 0xffffffa1 ;  /* 0xffffffa189057836 */ /* 0x000fe20000000000 */
[----:B------:R-:W-:Y:S01]  /*89e0*/  ISETP.GE.AND P0, PT, R121, R134, PT ;  /* 0x000000867900720c */ /* 0x000fe20003f06270 */
[----:B------:R-:W-:Y:S01]  /*89f0*/  VIADD R7, R137, 0xffffffa8 ;  /* 0xffffffa889077836 */ /* 0x000fe20000000000 */
[----:B------:R-:W-:Y:S01]  /*8a00*/  FSEL R235, R4, -INF , !P5 ;  /* 0xff80000004eb7808 */ /* 0x000fe20006800000 */
[-C--:B------:R-:W-:Y:S01]  /*8a10*/  FFMA.FTZ R64, R0, R9.reuse, R64 ;  /* 0x0000000900407223 */ /* 0x080fe20000010040 */
[----:B------:R-:W-:Y:S01]  /*8a20*/  FSEL R119, R6, -INF , !P0 ;  /* 0xff80000006777808 */ /* 0x000fe20004000000 */
[----:B------:R-:W-:Y:S01]  /*8a30*/  FFMA.FTZ R66, R0, R9, R66 ;  /* 0x0000000900427223 */ /* 0x000fe20000010042 */
[----:B------:R-:W-:-:S02]  /*8a40*/  FSEL R233, R233, -INF , !P6 ;  /* 0xff800000e9e97808 */ /* 0x000fc40007000000 */
[----:B------:R-:W-:Y:S02]  /*8a50*/  FSEL R227, R227, -INF , !P1 ;  /* 0xff800000e3e37808 */ /* 0x000fe40004800000 */
[C---:B------:R-:W-:Y:S02]  /*8a60*/  ISETP.GE.AND P5, PT, R11.reuse, R136, PT ;  /* 0x000000880b00720c */ /* 0x040fe40003fa6270 */
[----:B------:R-:W-:Y:S02]  /*8a70*/  ISETP.GE.AND P0, PT, R11, R134, PT ;  /* 0x000000860b00720c */ /* 0x000fe40003f06270 */
[C---:B------:R-:W-:Y:S02]  /*8a80*/  ISETP.GE.AND P6, PT, R5.reuse, R136, PT ;  /* 0x000000880500720c */ /* 0x040fe40003fc6270 */
[----:B------:R-:W-:Y:S02]  /*8a90*/  ISETP.GE.AND P1, PT, R5, R134, PT ;  /* 0x000000860500720c */ /* 0x000fe40003f26270 */
[----:B------:R-:W-:-:S02]  /*8aa0*/  I2FP.F32.S32 R4, R5 ;  /* 0x0000000500047245 */ /* 0x000fc40000201400 */
[----:B------:R-:W-:Y:S02]  /*8ab0*/  I2FP.F32.S32 R5, R7 ;  /* 0x0000000700057245 */ /* 0x000fe40000201400 */
[----:B------:R-:W-:Y:S01]  /*8ac0*/  FSEL R139, R64, -INF , !P5 ;  /* 0xff800000408b7808 */ /* 0x000fe20006800000 */
[-C--:B------:R-:W-:Y:S01]  /*8ad0*/  FFMA.FTZ R65, R0, R4.reuse, R65 ;  /* 0x0000000400417223 */ /* 0x080fe20000010041 */
[----:B------:R-:W-:Y:S01]  /*8ae0*/  FSEL R219, R66, -INF , !P0 ;  /* 0xff80000042db7808 */ /* 0x000fe20004000000 */
[C---:B------:R-:W-:Y:S01]  /*8af0*/  FFMA.FTZ R67, R0.reuse, R4, R67 ;  /* 0x0000000400437223 */ /* 0x040fe20000010043 */
[C---:B------:R-:W-:Y:S01]  /*8b00*/  ISETP.GE.AND P5, PT, R7.reuse, R136, PT ;  /* 0x000000880700720c */ /* 0x040fe20003fa6270 */
[CC--:B------:R-:W-:Y:S01]  /*8b10*/  FFMA.FTZ R60, R0.reuse, R5.reuse, R60 ;  /* 0x00000005003c7223 */ /* 0x0c0fe2000001003c */
[----:B------:R-:W-:Y:S01]  /*8b20*/  ISETP.GE.AND P0, PT, R7, R134, PT ;  /* 0x000000860700720c */ /* 0x000fe20003f06270 */
[C---:B------:R-:W-:Y:S02]  /*8b30*/  VIADD R7, R137.reuse, 0xffffffa9 ;  /* 0xffffffa989077836 */ /* 0x040fe40000000000 */
[----:B------:R-:W-:Y:S01]  /*8b40*/  FFMA.FTZ R62, R0, R5, R62 ;  /* 0x00000005003e7223 */ /* 0x000fe2000001003e */
[----:B------:R-:W-:Y:S01]  /*8b50*/  VIADD R5, R137, 0xffffffb0 ;  /* 0xffffffb089057836 */ /* 0x000fe20000000000 */
[----:B------:R-:W-:-:S02]  /*8b60*/  FSEL R223, R65, -INF , !P6 ;  /* 0xff80000041df7808 */ /* 0x000fc40007000000 */
[----:B------:R-:W-:Y:S02]  /*8b70*/  FSEL R143, R67, -INF , !P1 ;  /* 0xff800000438f7808 */ /* 0x000fe40004800000 */
        /* <DEDUP_REMOVED lines=9> */
[----:B------:R-:W-:Y:S01]  /*8c10*/  FFMA.FTZ R56, R0, R7, R56 ;  /* 0x0000000700387223 */ /* 0x000fe20000010038 */
[----:B------:R-:W-:Y:S01]  /*8c20*/  ISETP.GE.AND P0, PT, R5, R134, PT ;  /* 0x000000860500720c */ /* 0x000fe20003f06270 */
[----:B------:R-:W-:-:S02]  /*8c30*/  VIADD R5, R137, 0xffffffb1 ;  /* 0xffffffb189057836 */ /* 0x000fc40000000000 */
[----:B------:R-:W-:Y:S01]  /*8c40*/  FFMA.FTZ R58, R0, R7, R58 ;  /* 0x00000007003a7223 */ /* 0x000fe2000001003a */
[----:B------:R-:W-:Y:S01]  /*8c50*/  VIADD R7, R137, 0xffffffb8 ;  /* 0xffffffb889077836 */ /* 0x000fe20000000000 */
[----:B------:R-:W-:Y:S02]  /*8c60*/  FSEL R225, R61, -INF , !P6 ;  /* 0xff8000003de17808 */ /* 0x000fe40007000000 */
[----:B------:R-:W-:Y:S02]  /*8c70*/  FSEL R217, R63, -INF , !P1 ;  /* 0xff8000003fd97808 */ /* 0x000fe40004800000 */
        /* <DEDUP_REMOVED lines=99> */
[----:B------:R-:W-:Y:S02]  /*92b0*/  FSEL R156, R32, -INF , !P5 ;  /* 0xff800000209c7808 */ /* 0x000fe40006800000 */
[----:B------:R-:W-:Y:S01]  /*92c0*/  FSEL R122, R34, -INF , !P0 ;  /* 0xff800000227a7808 */ /* 0x000fe20004000000 */
[C---:B------:R-:W-:Y:S01]  /*92d0*/  FFMA.FTZ R33, R0.reuse, R4, R33 ;  /* 0x0000000400217223 */ /* 0x040fe20000010021 */
[C---:B------:R-:W-:Y:S01]  /*92e0*/  ISETP.GE.AND P5, PT, R7.reuse, R136, PT ;  /* 0x000000880700720c */ /* 0x040fe20003fa6270 */
[C---:B------:R-:W-:Y:S01]  /*92f0*/  FFMA.FTZ R35, R0.reuse, R4, R35 ;  /* 0x0000000400237223 */ /* 0x040fe20000010023 */
[----:B------:R-:W-:Y:S02]  /*9300*/  I2FP.F32.S32 R5, R7 ;  /* 0x0000000700057245 */ /* 0x000fe40000201400 */
[----:B------:R-:W-:Y:S01]  /*9310*/  ISETP.GE.AND P0, PT, R7, R134, PT ;  /* 0x000000860700720c */ /* 0x000fe20003f06270 */
[----:B------:R-:W-:Y:S01]  /*9320*/  VIADD R7, R137, 0xffffffe9 ;  /* 0xffffffe989077836 */ /* 0x000fe20000000000 */
[----:B------:R-:W-:Y:S01]  /*9330*/  FSEL R189, R33, -INF , !P6 ;  /* 0xff80000021bd7808 */ /* 0x000fe20007000000 */
[CC--:B------:R-:W-:Y:S01]  /*9340*/  FFMA.FTZ R28, R0.reuse, R5.reuse, R28 ;  /* 0x00000005001c7223 */ /* 0x0c0fe2000001001c */
[----:B------:R-:W-:Y:S01]  /*9350*/  FFMA.FTZ R30, R0, R5, R30 ;  /* 0x00000005001e7223 */ /* 0x000fe2000001001e */
[----:B------:R-:W-:Y:S01]  /*9360*/  VIADD R5, R137, 0xfffffff0 ;  /* 0xfffffff089057836 */ /* 0x000fe20000000000 */
[----:B------:R-:W-:-:S02]  /*9370*/  I2FP.F32.S32 R4, R7 ;  /* 0x0000000700047245 */ /* 0x000fc40000201400 */
[----:B------:R-:W-:Y:S02]  /*9380*/  FSEL R129, R35, -INF , !P1 ;  /* 0xff80000023817808 */ /* 0x000fe40004800000 */
[C---:B------:R-:W-:Y:S01]  /*9390*/  ISETP.GE.AND P6, PT, R7.reuse, R136, PT ;  /* 0x000000880700720c */ /* 0x040fe20003fc6270 */
[C---:B------:R-:W-:Y:S01]  /*93a0*/  FFMA.FTZ R29, R0.reuse, R4, R29 ;  /* 0x00000004001d7223 */ /* 0x040fe2000001001d */
[----:B------:R-:W-:Y:S01]  /*93b0*/  ISETP.GE.AND P1, PT, R7, R134, PT ;  /* 0x000000860700720c */ /* 0x000fe20003f26270 */
[----:B------:R-:W-:Y:S01]  /*93c0*/  FFMA.FTZ R31, R0, R4, R31 ;  /* 0x00000004001f7223 */ /* 0x000fe2000001001f */
[----:B------:R-:W-:Y:S02]  /*93d0*/  FSEL R158, R28, -INF , !P5 ;  /* 0xff8000001c9e7808 */ /* 0x000fe40006800000 */
[----:B------:R-:W-:Y:S02]  /*93e0*/  FSEL R121, R30, -INF , !P0 ;  /* 0xff8000001e797808 */ /* 0x000fe40004000000 */
[----:B------:R-:W-:-:S02]  /*93f0*/  ISETP.GE.AND P5, PT, R5, R136, PT ;  /* 0x000000880500720c */ /* 0x000fc40003fa6270 */
[----:B------:R-:W-:Y:S02]  /*9400*/  I2FP.F32.S32 R7, R5 ;  /* 0x0000000500077245 */ /* 0x000fe40000201400 */
[----:B------:R-:W-:Y:S01]  /*9410*/  ISETP.GE.AND P0, PT, R5, R134, PT ;  /* 0x000000860500720c */ /* 0x000fe20003f06270 */
[----:B------:R-:W-:Y:S01]  /*9420*/  VIADD R5, R137, 0xfffffff1 ;  /* 0xfffffff189057836 */ /* 0x000fe20000000000 */
        /* <DEDUP_REMOVED lines=10> */
[-C--:B------:R-:W-:Y:S01]  /*94d0*/  FFMA.FTZ R25, R0, R5.reuse, R25 ;  /* 0x0000000500197223 */ /* 0x080fe20000010019 */
[----:B------:R-:W-:Y:S01]  /*94e0*/  FSEL R120, R26, -INF , !P0 ;  /* 0xff8000001a787808 */ /* 0x000fe20004000000 */
[C---:B------:R-:W-:Y:S01]  /*94f0*/  FFMA.FTZ R27, R0.reuse, R5, R27 ;  /* 0x00000005001b7223 */ /* 0x040fe2000001001b */
[CC--:B------:R-:W-:Y:S01]  /*9500*/  FFMA.FTZ R21, R0.reuse, R4.reuse, R21 ;  /* 0x0000000400157223 */ /* 0x0c0fe20000010015 */
[----:B------:R-:W-:Y:S01]  /*9510*/  FFMA.FTZ R23, R0, R4, R23 ;  /* 0x0000000400177223 */ /* 0x000fe20000010017 */
[----:B------:R-:W-:-:S02]  /*9520*/  FSEL R195, R25, -INF , !P6 ;  /* 0xff80000019c37808 */ /* 0x000fc40007000000 */
[----:B------:R-:W-:Y:S02]  /*9530*/  ISETP.GT.AND P6, PT, R125, R170, PT ;  /* 0x000000aa7d00720c */ /* 0x000fe40003fc4270 */
[C---:B------:R-:W-:Y:S02]  /*9540*/  ISETP.GE.AND P5, PT, R137.reuse, R136, PT ;  /* 0x000000888900720c */ /* 0x040fe40003fa6270 */
[----:B------:R-:W-:Y:S02]  /*9550*/  ISETP.GE.AND P0, PT, R137, R134, PT ;  /* 0x000000868900720c */ /* 0x000fe40003f06270 */
[----:B------:R-:W-:Y:S02]  /*9560*/  FSEL R127, R27, -INF , !P1 ;  /* 0xff8000001b7f7808 */ /* 0x000fe40004800000 */
[----:B------:R-:W-:Y:S02]  /*9570*/  FSEL R197, R21, -INF , !P5 ;  /* 0xff80000015c57808 */ /* 0x000fe40006800000 */
[----:B------:R-:W-:-:S03]  /*9580*/  FSEL R123, R23, -INF , !P0 ;  /* 0xff800000177b7808 */ /* 0x000fc60004000000 */
[----:B------:R-:W-:Y:S05]  /*9590*/  @!P6 BRA `(.L_x_2345) ;  /* 0x00000008004ce947 */ /* 0x000fea0003800000 */
[----:B------:R-:W-:Y:S05]  /*95a0*/  BRA.U !UP1, `(.L_x_2346) ;  /* 0x0000000509007547 */ /* 0x000fea000b800000 */
[----:B------:R-:W1:Y:S01]  /*95b0*/  LDC R9, c[0x0][0x4f0] ;  /* 0x00013c00ff097b82 */ /* 0x000e620000000800 */
[----:B------:R-:W-:Y:S01]  /*95c0*/  VIADD R12, R135, 0xffffffff ;  /* 0xffffffff870c7836 */ /* 0x000fe20000000000 */
[----:B------:R-:W2:Y:S03]  /*95d0*/  LDCU.64 UR4, c[0x0][0x3a0] ;  /* 0x00007400ff0477ac */ /* 0x000ea60008000a00 */
[----:B------:R-:W-:-:S04]  /*95e0*/  IMAD.SHL.U32 R12, R12, 0x80, RZ ;  /* 0x000000800c0c7824 */ /* 0x000fc800078e00ff */
        /* <DEDUP_REMOVED lines=29> */
[----:B------:R-:W-:-:S06]  /*97c0*/  ISETP.GE.U32.AND P0, PT, R11, R8, PT ;  /* 0x000000080b00720c */ /* 0x000fcc0003f06070 */
[----:B------:R-:W-:Y:S01]  /*97d0*/  @P5 VIADD R5, R5, 0x1 ;  /* 0x0000000105055836 */ /* 0x000fe20000000000 */
[----:B------:R-:W-:-:S04]  /*97e0*/  ISETP.GE.AND P5, PT, R12, RZ, PT ;  /* 0x000000ff0c00720c */ /* 0x000fc80003fa6270 */
[----:B------:R-:W-:Y:S02]  /*97f0*/  MOV R4, R5 ;  /* 0x0000000500047202 */ /* 0x000fe40000000f00 */
[----:B------:R-:W-:Y:S01]  /*9800*/  @P0 VIADD R6, R6, 0x1 ;  /* 0x0000000106060836 */ /* 0x000fe20000000000 */
[----:B------:R-:W-:Y:S02]  /*9810*/  ISETP.NE.AND P0, PT, R9, RZ, PT ;  /* 0x000000ff0900720c */ /* 0x000fe40003f05270 */
[----:B------:R-:W-:Y:S02]  /*9820*/  LOP3.LUT R5, RZ, R9, RZ, 0x33, !PT ;  /* 0x00000009ff057212 */ /* 0x000fe400078e33ff */
[----:B------:R-:W-:Y:S02]  /*9830*/  @!P1 IADD3 R4, PT, PT, -R4, RZ, RZ ;  /* 0x000000ff04049210 */ /* 0x000fe40007ffe1ff */
        /* <DEDUP_REMOVED lines=11> */
[C---:B------:R-:W-:Y:S02]  /*98f0*/  IMAD R6, R9.reuse, R133, R6 ;  /* 0x0000008509067224 */ /* 0x040fe400078e0206 */
[----:B------:R-:W-:-:S04]  /*9900*/  IMAD.WIDE.U32 R8, R9, R132, RZ ;  /* 0x0000008409087225 */ /* 0x000fc800078e00ff */
        /* <DEDUP_REMOVED lines=10> */
.L_x_2346:
[----:B------:R-:W-:Y:S01]  /*99b0*/  UMOV UR4, URZ ;  /* 0x000000ff00047c82 */ /* 0x000fe20008000000 */
[----:B------:R-:W-:Y:S01]  /*99c0*/  IMAD.SHL.U32 R4, R132, 0x80, RZ ;  /* 0x0000008084047824 */ /* 0x000fe200078e00ff */
[----:B------:R-:W-:-:S05]  /*99d0*/  IADD3 R5, P0, PT, RZ, -UR4, RZ ;  /* 0x80000004ff057c10 */ /* 0x000fca000ff1e0ff */
[----:B------:R-:W-:-:S05]  /*99e0*/  IMAD.X R4, RZ, RZ, ~R4, P0 ;  /* 0x000000ffff047224 */ /* 0x000fca00000e0e04 */
[----:B------:R-:W-:-:S04]  /*99f0*/  SHF.R.S64 R5, R5, 0x1f, R4 ;  /* 0x0000001f05057819 */ /* 0x000fc80000001004 */
[----:B------:R-:W-:-:S04]  /*9a00*/  IADD3 R172, P0, PT, R5, R172, RZ ;  /* 0x000000ac05ac7210 */ /* 0x000fc80007f1e0ff */
[----:B------:R-:W-:-:S09]  /*9a10*/  LEA.HI.X.SX32 R171, R4, R171, 0x1, P0 ;  /* 0x000000ab04ab7211 */ /* 0x000fd200000f0eff */
.L_x_2347:
        /* <DEDUP_REMOVED lines=75> */
.L_x_2345:
        /* <DEDUP_REMOVED lines=56> */
[--C-:B------:R-:W-:Y:S01]  /*a250*/  FFMA.FTZ R140, R19, UR6, -R126.reuse ;  /* 0x00000006138c7c23 */ /* 0x100fe2000801087e */
[----:B------:R-:W-:Y:S01]  /*a260*/  FFMA.FTZ R131, R17, UR6, -R126 ;  /* 0x0000000611837c23 */ /* 0x000fe2000801087e */
[----:B------:R-:W-:Y:S01]  /*a270*/  FSEL R162, R162, RZ, P1 ;  /* 0x000000ffa2a27208 */ /* 0x000fe20000800000 */
[----:B------:R-:W1:Y:S01]  /*a280*/  LDSM.16.MT88.4 R16, [R164+0x9000] ;  /* 0x00900000a410783b */ /* 0x000e620000004200 */
[----:B------:R-:W-:Y:S01]  /*a290*/  FADD.FTZ R4, R3, -R4 ;  /* 0x8000000403047221 */ /* 0x000fe20000010000 */
[----:B------:R-:W-:Y:S01]  /*a2a0*/  FADD.FTZ R5, R2, -R5 ;  /* 0x8000000502057221 */ /* 0x000fe20000010000 */
[----:B------:R-:W-:Y:S01]  /*a2b0*/  FFMA.FTZ R2, R13, UR6, -R126 ;  /* 0x000000060d027c23 */ /* 0x000fe2000801087e */
[--C-:B------:R-:W-:Y:S01]  /*a2c0*/  FFMA.FTZ R199, R199, UR6, -R162.reuse ;  /* 0x00000006c7c77c23 */ /* 0x100fe200080108a2 */
[----:B------:R-:W-:Y:S01]  /*a2d0*/  FMUL.FTZ R186, R4, UR6 ;  /* 0x0000000604ba7c20 */ /* 0x000fe20008410000 */
[--C-:B------:R-:W-:Y:S01]  /*a2e0*/  FFMA.FTZ R138, R241, UR6, -R162.reuse ;  /* 0x00000006f18a7c23 */ /* 0x100fe200080108a2 */
[--C-:B------:R-:W-:Y:S01]  /*a2f0*/  FFMA.FTZ R133, R239, UR6, -R162.reuse ;  /* 0x00000006ef857c23 */ /* 0x100fe200080108a2 */
[--C-:B------:R-:W-:Y:S01]  /*a300*/  FFMA.FTZ R128, R15, UR6, -R162.reuse ;  /* 0x000000060f807c23 */ /* 0x100fe200080108a2 */
[----:B------:R-:W-:Y:S01]  /*a310*/  FMUL.FTZ R144, R5, UR6 ;  /* 0x0000000605907c20 */ /* 0x000fe20008410000 */
[----:B------:R-:W-:Y:S01]  /*a320*/  MUFU.EX2 R199, R199 ;  /* 0x000000c700c77308 */ /* 0x000fe20000000800 */
[--C-:B------:R-:W-:Y:S01]  /*a330*/  FFMA.FTZ R59, R237, UR6, -R162.reuse ;  /* 0x00000006ed3b7c23 */ /* 0x100fe200080108a2 */
[----:B------:R-:W-:Y:S01]  /*a340*/  FFMA.FTZ R58, R233, UR6, -R162 ;  /* 0x00000006e93a7c23 */ /* 0x000fe200080108a2 */
[--C-:B------:R-:W-:Y:S01]  /*a350*/  FFMA.FTZ R118, R119, UR6, -R126.reuse ;  /* 0x0000000677767c23 */ /* 0x100fe2000801087e */
[----:B------:R-:W2:Y:S01]  /*a360*/  MUFU.EX2 R186, R186 ;  /* 0x000000ba00ba7308 */ /* 0x000ea20000000800 */
        /* <DEDUP_REMOVED lines=9> */
[--C-:B------:R-:W-:Y:S01]  /*a400*/  FFMA.FTZ R141, R141, UR6, -R126.reuse ;  /* 0x000000068d8d7c23 */ /* 0x100fe2000801087e */
[--C-:B------:R-:W-:Y:S01]  /*a410*/  FFMA.FTZ R134, R217, UR6, -R126.reuse ;  /* 0x00000006d9867c23 */ /* 0x100fe2000801087e */
[----:B------:R-:W4:Y:S01]  /*a420*/  MUFU.EX2 R128, R128 ;  /* 0x0000008000807308 */ /* 0x000f220000000800 */
[----:B------:R-:W-:Y:S01]  /*a430*/  FFMA.FTZ R219, R219, UR6, -R126 ;  /* 0x00000006dbdb7c23 */ /* 0x000fe2000801087e */
[-C--:B--2---:R-:W-:Y:S01]  /*a440*/  FMUL.FTZ R44, R100, R186.reuse ;  /* 0x000000ba642c7220 */ /* 0x084fe20000410000 */
[-C--:B------:R-:W-:Y:S01]  /*a450*/  FMUL.FTZ R20, R76, R186.reuse ;  /* 0x000000ba4c147220 */ /* 0x080fe20000410000 */
[----:B------:R-:W-:Y:S01]  /*a460*/  MUFU.EX2 R142, R142 ;  /* 0x0000008e008e7308 */ /* 0x000fe20000000800 */
[-C--:B------:R-:W-:Y:S01]  /*a470*/  FMUL.FTZ R21, R77, R186.reuse ;  /* 0x000000ba4d157220 */ /* 0x080fe20000410000 */
[----:B---3--:R-:W-:Y:S01]  /*a480*/  F2FP.BF16.F32.PACK_AB R48, R138, R199 ;  /* 0x000000c78a30723e */ /* 0x008fe200000010ff */
[--C-:B------:R-:W-:Y:S01]  /*a490*/  FFMA.FTZ R100, R117, UR6, -R162.reuse ;  /* 0x0000000675647c23 */ /* 0x100fe200080108a2 */
[----:B------:R-:W2:Y:S01]  /*a4a0*/  MUFU.EX2 R140, R140 ;  /* 0x0000008c008c7308 */ /* 0x000ea20000000800 */
[-C--:B------:R-:W-:Y:S01]  /*a4b0*/  FMUL.FTZ R80, R80, R186.reuse ;  /* 0x000000ba50507220 */ /* 0x080fe20000410000 */
[-C--:B------:R-:W-:Y:S01]  /*a4c0*/  FMUL.FTZ R81, R81, R186.reuse ;  /* 0x000000ba51517220 */ /* 0x080fe20000410000 */
[----:B------:R-:W-:Y:S01]  /*a4d0*/  FFMA.FTZ R117, R235, UR6, -R162 ;  /* 0x00000006eb757c23 */ /* 0x000fe200080108a2 */
[----:B------:R-:W3:Y:S01]  /*a4e0*/  MUFU.EX2 R144, R144 ;  /* 0x0000009000907308 */ /* 0x000ee20000000800 */
[-C--:B------:R-:W-:Y:S01]  /*a4f0*/  FMUL.FTZ R12, R68, R186.reuse ;  /* 0x000000ba440c7220 */ /* 0x080fe20000410000 */
[----:B----4-:R-:W-:Y:S01]  /*a500*/  F2FP.BF16.F32.PACK_AB R50, R128, R133 ;  /* 0x000000858032723e */ /* 0x010fe200000010ff */
[-C--:B------:R-:W-:Y:S01]  /*a510*/  FMUL.FTZ R13, R69, R186.reuse ;  /* 0x000000ba450d7220 */ /* 0x080fe20000410000 */
[----:B------:R-:W-:Y:S01]  /*a520*/  MUFU.EX2 R131, R131 ;  /* 0x0000008300837308 */ /* 0x000fe20000000800 */
[-C--:B------:R-:W-:Y:S01]  /*a530*/  FMUL.FTZ R72, R72, R186.reuse ;  /* 0x000000ba48487220 */ /* 0x080fe20000410000 */
[-C--:B------:R-:W-:Y:S01]  /*a540*/  FMUL.FTZ R73, R73, R186.reuse ;  /* 0x000000ba49497220 */ /* 0x080fe20000410000 */
[-C--:B------:R-:W-:Y:S01]  /*a550*/  FMUL.FTZ R4, R112, R186.reuse ;  /* 0x000000ba70047220 */ /* 0x080fe20000410000 */
[----:B------:R-:W4:Y:S01]  /*a560*/  MUFU.EX2 R2, R2 ;  /* 0x0000000200027308 */ /* 0x000f220000000800 */
[----:B------:R-:W-:Y:S01]  /*a570*/  FMUL.FTZ R5, R113, R186 ;  /* 0x000000ba71057220 */ /* 0x000fe20000410000 */
[----:B--2---:R-:W-:Y:S01]  /*a580*/  F2FP.BF16.F32.PACK_AB R49, R140, R142 ;  /* 0x0000008e8c31723e */ /* 0x004fe200000010ff */
[-C--:B------:R-:W-:Y:S01]  /*a590*/  FMUL.FTZ R28, R84, R186.reuse ;  /* 0x000000ba541c7220 */ /* 0x080fe20000410000 */
[----:B------:R-:W-:Y:S01]  /*a5a0*/  MUFU.EX2 R100, R100 ;  /* 0x0000006400647308 */ /* 0x000fe20000000800 */
[----:B------:R-:W-:Y:S01]  /*a5b0*/  FMUL.FTZ R29, R85, R186 ;  /* 0x000000ba551d7220 */ /* 0x000fe20000410000 */
[-C--:B---3--:R-:W-:Y:S01]  /*a5c0*/  FMUL.FTZ R22, R78, R144.reuse ;  /* 0x000000904e167220 */ /* 0x088fe20000410000 */
[-C--:B------:R-:W-:Y:S01]  /*a5d0*/  FMUL.FTZ R23, R79, R144.reuse ;  /* 0x000000904f177220 */ /* 0x080fe20000410000 */
[-C--:B------:R-:W-:Y:S01]  /*a5e0*/  FMUL.FTZ R46, R102, R144.reuse ;  /* 0x00000090662e7220 */ /* 0x080fe20000410000 */
[-C--:B------:R-:W-:Y:S01]  /*a5f0*/  FMUL.FTZ R82, R82, R144.reuse ;  /* 0x0000009052527220 */ /* 0x080fe20000410000 */
[-C--:B------:R-:W-:Y:S01]  /*a600*/  FMUL.FTZ R83, R83, R144.reuse ;  /* 0x0000009053537220 */ /* 0x080fe20000410000 */
[----:B------:R-:W-:Y:S01]  /*a610*/  FFMA.FTZ R102, R231, UR6, -R126 ;  /* 0x00000006e7667c23 */ /* 0x000fe2000801087e */
[-C--:B------:R-:W-:Y:S01]  /*a620*/  FMUL.FTZ R14, R70, R144.reuse ;  /* 0x00000090460e7220 */ /* 0x080fe20000410000 */
[-C--:B------:R-:W-:Y:S01]  /*a630*/  FMUL.FTZ R15, R71, R144.reuse ;  /* 0x00000090470f7220 */ /* 0x080fe20000410000 */
[----:B----4-:R-:W-:Y:S01]  /*a640*/  F2FP.BF16.F32.PACK_AB R51, R2, R131 ;  /* 0x000000830233723e */ /* 0x010fe200000010ff */
[----:B------:R-:W2:Y:S01]  /*a650*/  LDSM.16.MT88.4 R68, [R166+0x9400] ;  /* 0x00940000a644783b */ /* 0x000ea20000004200 */
[-C--:B------:R-:W-:Y:S01]  /*a660*/  FMUL.FTZ R74, R74, R144.reuse ;  /* 0x000000904a4a7220 */ /* 0x080fe20000410000 */
[-C--:B------:R-:W-:Y:S01]  /*a670*/  FMUL.FTZ R75, R75, R144.reuse ;  /* 0x000000904b4b7220 */ /* 0x080fe20000410000 */
[----:B------:R-:W3:Y:S01]  /*a680*/  MUFU.EX2 R59, R59 ;  /* 0x0000003b003b7308 */ /* 0x000ee20000000800 */
[-C--:B------:R-:W-:Y:S01]  /*a690*/  FMUL.FTZ R6, R114, R144.reuse ;  /* 0x0000009072067220 */ /* 0x080fe20000410000 */
[-C--:B------:R-:W-:Y:S01]  /*a6a0*/  FMUL.FTZ R7, R115, R144.reuse ;  /* 0x0000009073077220 */ /* 0x080fe20000410000 */
        /* <DEDUP_REMOVED lines=26> */
[----:B------:R-:W-:Y:S01]  /*a850*/  FMUL.FTZ R45, R101, R186 ;  /* 0x000000ba652d7220 */ /* 0x000fe20000410000 */
[----:B------:R-:W-:Y:S01]  /*a860*/  FMUL.FTZ R47, R103, R144 ;  /* 0x00000090672f7220 */ /* 0x000fe20000410000 */
[C---:B-1----:R-:W-:Y:S01]  /*a870*/  HMMA.16816.F32.BF16 R12, R48.reuse, R16, R12 ;  /* 0x00000010300c723c */ /* 0x042fe2000004180c */
[-C--:B------:R-:W-:Y:S01]  /*a880*/  FMUL.FTZ R104, R104, R186.reuse ;  /* 0x000000ba68687220 */ /* 0x080fe20000410000 */
[----:B------:R-:W-:Y:S01]  /*a890*/  FMUL.FTZ R105, R105, R186 ;  /* 0x000000ba69697220 */ /* 0x000fe20000410000 */
[-C--:B------:R-:W-:Y:S01]  /*a8a0*/  FMUL.FTZ R106, R106, R144.reuse ;  /* 0x000000906a6a7220 */ /* 0x080fe20000410000 */
[----:B------:R-:W-:Y:S01]  /*a8b0*/  FMUL.FTZ R107, R107, R144 ;  /* 0x000000906b6b7220 */ /* 0x000fe20000410000 */
[----:B------:R-:W-:Y:S01]  /*a8c0*/  MUFU.EX2 R139, R139 ;  /* 0x0000008b008b7308 */ /* 0x000fe20000000800 */
[--C-:B------:R-:W-:Y:S01]  /*a8d0*/  FFMA.FTZ R192, R203, UR6, -R162.reuse ;  /* 0x00000006cbc07c23 */ /* 0x100fe200080108a2 */
[----:B------:R-:W-:Y:S01]  /*a8e0*/  FFMA.FTZ R188, R215, UR6, -R162 ;  /* 0x00000006d7bc7c23 */ /* 0x000fe200080108a2 */
[C---:B------:R-:W-:Y:S01]  /*a8f0*/  HMMA.16816.F32.BF16 R16, R48.reuse, R18, R72 ;  /* 0x000000123010723c */ /* 0x040fe20000041848 */
[----:B------:R-:W-:Y:S01]  /*a900*/  MUFU.EX2 R132, R132 ;  /* 0x0000008400847308 */ /* 0x000fe20000000800 */
[--C-:B------:R-:W-:Y:S01]  /*a910*/  FFMA.FTZ R196, R207, UR6, -R126.reuse ;  /* 0x00000006cfc47c23 */ /* 0x100fe2000801087e */
[--C-:B------:R-:W-:Y:S01]  /*a920*/  FFMA.FTZ R205, R205, UR6, -R126.reuse ;  /* 0x00000006cdcd7c23 */ /* 0x100fe2000801087e */
[--C-:B------:R-:W-:Y:S01]  /*a930*/  FFMA.FTZ R194, R209, UR6, -R126.reuse ;  /* 0x00000006d1c27c23 */ /* 0x100fe2000801087e */
[----:B------:R-:W-:Y:S01]  /*a940*/  MUFU.EX2 R137, R137 ;  /* 0x0000008900897308 */ /* 0x000fe20000000800 */
[--C-:B------:R-:W-:Y:S01]  /*a950*/  FFMA.FTZ R211, R211, UR6, -R126.reuse ;  /* 0x00000006d3d37c23 */ /* 0x100fe2000801087e */
[----:B------:R-:W-:Y:S01]  /*a960*/  FFMA.FTZ R199, R190, R186, R199 ;  /* 0x000000babec77223 */ /* 0x000fe200000100c7 */
[C---:B------:R-:W-:Y:S01]  /*a970*/  HMMA.16816.F32.BF16 R4, R48.reuse, R8, R4 ;  /* 0x000000083004723c */ /* 0x040fe20000041804 */
[----:B------:R-:W-:Y:S01]  /*a980*/  MUFU.EX2 R130, R130 ;  /* 0x0000008200827308 */ /* 0x000fe20000000800 */
[----:B------:R-:W-:Y:S01]  /*a990*/  FFMA.FTZ R186, R153, UR6, -R126 ;  /* 0x0000000699ba7c23 */ /* 0x000fe2000801087e */
[--C-:B------:R-:W-:Y:S01]  /*a9a0*/  FFMA.FTZ R173, R173, UR6, -R162.reuse ;  /* 0x00000006adad7c23 */ /* 0x100fe200080108a2 */
[----:B------:R-:W-:Y:S01]  /*a9b0*/  FFMA.FTZ R152, R152, UR6, -R162 ;  /* 0x0000000698987c23 */ /* 0x000fe200080108a2 */
[----:B------:R-:W-:Y:S01]  /*a9c0*/  MUFU.EX2 R143, R219 ;  /* 0x000000db008f7308 */ /* 0x000fe20000000800 */
[--C-:B------:R-:W-:Y:S01]  /*a9d0*/  FFMA.FTZ R153, R157, UR6, -R126.reuse ;  /* 0x000000069d997c23 */ /* 0x100fe2000801087e */
[--C-:B------:R-:W-:Y:S01]  /*a9e0*/  FFMA.FTZ R155, R155, UR6, -R126.reuse ;  /* 0x000000069b9b7c23 */ /* 0x100fe2000801087e */
[C---:B------:R-:W-:Y:S01]  /*a9f0*/  HMMA.16816.F32.BF16 R28, R48.reuse, R32, R28 ;  /* 0x00000020301c723c */ /* 0x040fe2000004181c */
[----:B------:R-:W-:Y:S01]  /*aa00*/  MUFU.EX2 R136, R136 ;  /* 0x0000008800887308 */ /* 0x000fe20000000800 */
[----:B------:R-:W-:Y:S01]  /*aa10*/  FFMA.FTZ R159, R159, UR6, -R126 ;  /* 0x000000069f9f7c23 */ /* 0x000fe2000801087e */
[--C-:B------:R-:W-:Y:S01]  /*aa20*/  FFMA.FTZ R157, R150, UR6, -R162.reuse ;  /* 0x00000006969d7c23 */ /* 0x100fe200080108a2 */
[----:B------:R-:W-:Y:S01]  /*aa30*/  LDSM.16.MT88.4 R72, [R166+0xc000] ;  /* 0x00c00000a648783b */ /* 0x000fe20000004200 */
        /* <DEDUP_REMOVED lines=8> */
[----:B------:R-:W-:Y:S01]  /*aac0*/  MUFU.EX2 R192, R192 ;  /* 0x000000c000c07308 */ /* 0x000fe20000000800 */
[----:B------:R-:W-:Y:S01]  /*aad0*/  FFMA.FTZ R147, R151, UR6, -R126 ;  /* 0x0000000697937c23 */ /* 0x000fe2000801087e */
        /* <DEDUP_REMOVED lines=8> */
[----:B------:R-:W-:Y:S01]  /*ab60*/  FFMA.FTZ R193, R193, UR6, -R162 ;  /* 0x00000006c1c17c23 */ /* 0x000fe200080108a2 */
[C---:B------:R-:W-:Y:S01]  /*ab70*/  HMMA.16816.F32.BF16 R32, R48.reuse, R34, R88 ;  /* 0x000000223020723c */ /* 0x040fe20000041858 */
[----:B------:R-:W-:Y:S01]  /*ab80*/  MUFU.EX2 R196, R196 ;  /* 0x000000c400c47308 */ /* 0x000fe20000000800 */
[----:B------:R-:W-:Y:S01]  /*ab90*/  FFMA.FTZ R129, R129, UR6, -R126 ;  /* 0x0000000681817c23 */ /* 0x000fe2000801087e */
[----:B------:R-:W-:Y:S01]  /*aba0*/  LDSM.16.MT88.4 R80, [R166+0xc800] ;  /* 0x00c80000a650783b */ /* 0x000fe20000004200 */
[----:B------:R-:W-:Y:S01]  /*abb0*/  FFMA.FTZ R191, R191, R144, R142 ;  /* 0x00000090bfbf7223 */ /* 0x000fe2000001008e */
[----:B------:R-:W-:Y:S01]  /*abc0*/  MUFU.EX2 R205, R205 ;  /* 0x000000cd00cd7308 */ /* 0x000fe20000000800 */
[----:B------:R-:W-:Y:S01]  /*abd0*/  FADD.FTZ R138, R138, R199 ;  /* 0x000000c78a8a7221 */ /* 0x000fe20000010000 */
[----:B------:R-:W-:Y:S01]  /*abe0*/  LDSM.16.MT88.4 R88, [R164+0xc800] ;  /* 0x00c80000a458783b */ /* 0x000fe20000004200 */
[C---:B------:R-:W-:Y:S01]  /*abf0*/  HMMA.16816.F32.BF16 R40, R48.reuse, R42, R96 ;  /* 0x0000002a3028723c */ /* 0x040fe20000041860 */
[----:B------:R-:W-:Y:S01]  /*ac00*/  MUFU.EX2 R194, R194 ;  /* 0x000000c200c27308 */ /* 0x000fe20000000800 */
[----:B------:R-:W-:Y:S01]  /*ac10*/  FADD.FTZ R140, R140, R191 ;  /* 0x000000bf8c8c7221 */ /* 0x000fe20000010000 */
[----:B------:R-:W-:Y:S01]  /*ac20*/  LDSM.16.MT88.4 R96, [R166+0xe800] ;  /* 0x00e80000a660783b */ /* 0x000fe20000004200 */
[----:B------:R-:W-:Y:S01]  /*ac30*/  FFMA.FTZ R160, R160, UR6, -R162 ;  /* 0x00000006a0a07c23 */ /* 0x000fe200080108a2 */
[----:B------:R-:W-:Y:S01]  /*ac40*/  MUFU.EX2 R173, R173 ;  /* 0x000000ad00ad7308 */ /* 0x000fe20000000800 */
[----:B------:R-:W-:Y:S01]  /*ac50*/  FADD.FTZ R131, R131, R140 ;  /* 0x0000008c83837221 */ /* 0x000fe20000010000 */
[--C-:B------:R-:W-:Y:S01]  /*ac60*/  FFMA.FTZ R195, R195, UR6, -R162.reuse ;  /* 0x00000006c3c37c23 */ /* 0x100fe200080108a2 */
[C---:B------:R-:W-:Y:S01]  /*ac70*/  HMMA.16816.F32.BF16 R44, R48.reuse, R52, R44 ;  /* 0x00000034302c723c */ /* 0x040fe2000004182c */
[----:B---3--:R-:W-:Y:S01]  /*ac80*/  F2FP.BF16.F32.PACK_AB R52, R59, R100 ;  /* 0x000000643b34723e */ /* 0x008fe200000010ff */
[----:B------:R-:W-:Y:S01]  /*ac90*/  MUFU.EX2 R152, R152 ;  /* 0x0000009800987308 */ /* 0x000fe20000000800 */
[----:B----4-:R-:W-:Y:S01]  /*aca0*/  F2FP.BF16.F32.PACK_AB R53, R119, R102 ;  /* 0x000000667735723e */ /* 0x010fe200000010ff */
[----:B------:R-:W-:Y:S01]  /*acb0*/  FADD.FTZ R131, R2, R131 ;  /* 0x0000008302837221 */ /* 0x000fe20000010000 */
[----:B------:R-:W-:Y:S01]  /*acc0*/  FFMA.FTZ R146, R146, UR6, -R162 ;  /* 0x0000000692927c23 */ /* 0x000fe200080108a2 */
[----:B------:R-:W-:Y:S01]  /*acd0*/  MUFU.EX2 R186, R186 ;  /* 0x000000ba00ba7308 */ /* 0x000fe20000000800 */
[--C-:B------:R-:W-:Y:S01]  /*ace0*/  FFMA.FTZ R116, R116, UR6, -R126.reuse ;  /* 0x0000000674747c23 */ /* 0x100fe2000801087e */
[----:B------:R-:W-:Y:S01]  /*acf0*/  HMMA.16816.F32.BF16 R48, R48, R54, R104 ;  /* 0x000000363030723c */ /* 0x000fe20000041868 */
[----:B------:R-:W-:Y:S01]  /*ad00*/  F2FP.BF16.F32.PACK_AB R54, R58, R117 ;  /* 0x000000753a36723e */ /* 0x000fe200000010ff */
[----:B------:R-:W-:Y:S01]  /*ad10*/  MUFU.EX2 R153, R153 ;  /* 0x0000009900997308 */ /* 0x000fe20000000800 */
[----:B-----5:R-:W-:Y:S01]  /*ad20*/  F2FP.BF16.F32.PACK_AB R55, R3, R118 ;  /* 0x000000760337723e */ /* 0x020fe200000010ff */
[--C-:B------:R-:W-:Y:S01]  /*ad30*/  FFMA.FTZ R123, R123, UR6, -R126.reuse ;  /* 0x000000067b7b7c23 */ /* 0x100fe2000801087e */
[--C-:B------:R-:W-:Y:S01]  /*ad40*/  FFMA.FTZ R120, R120, UR6, -R126.reuse ;  /* 0x0000000678787c23 */ /* 0x100fe2000801087e */
[----:B------:R-:W-:Y:S01]  /*ad50*/  MUFU.EX2 R155, R155 ;  /* 0x0000009b009b7308 */ /* 0x000fe20000000800 */
[----:B------:R-:W-:-:S03]  /*ad60*/  FFMA.FTZ R127, R127, UR6, -R126 ;  /* 0x000000067f7f7c23 */ /* 0x000fc6000801087e */
[C---:B------:R-:W-:Y:S01]  /*ad70*/  HMMA.16816.F32.BF16 R20, R52.reuse, R60, R20 ;  /* 0x0000003c3414723c */ /* 0x040fe20000041814 */
[----:B------:R-:W-:Y:S04]  /*ad80*/  MUFU.EX2 R150, R159 ;  /* 0x0000009f00967308 */ /* 0x000fe80000000800 */
[----:B------:R-:W-:Y:S03]  /*ad90*/  MUFU.EX2 R157, R157 ;  /* 0x0000009d009d7308 */ /* 0x000fe60000000800 */
[C---:B------:R-:W-:Y:S01]  /*ada0*/  HMMA.16816.F32.BF16 R24, R52.reuse, R62, R24 ;  /* 0x0000003e3418723c */ /* 0x040fe20000041818 */
[----:B------:R-:W1:Y:S01]  /*adb0*/  LDSM.16.MT88.4 R60, [R164+0xd400] ;  /* 0x00d40000a43c783b */ /* 0x000e620000004200 */
[----:B------:R-:W3:Y:S04]  /*adc0*/  MUFU.EX2 R156, R163 ;  /* 0x000000a3009c7308 */ /* 0x000ee80000000800 */
[----:B------:R-:W-:Y:S02]  /*add0*/  MUFU.EX2 R154, R154 ;  /* 0x0000009a009a7308 */ /* 0x000fe40000000800 */
[C---:B------:R-:W-:Y:S02]  /*ade0*/  HMMA.16816.F32.BF16 R12, R52.reuse, R64, R12 ;  /* 0x00000040340c723c */ /* 0x040fe4000004180c */
[----:B------:R-:W4:Y:S04]  /*adf0*/  MUFU.EX2 R145, R187 ;  /* 0x000000bb00917308 */ /* 0x000f280000000800 */
[----:B------:R-:W-:Y:S02]  /*ae00*/  MUFU.EX2 R190, R190 ;  /* 0x000000be00be7308 */ /* 0x000fe40000000800 */
[----:B------:R-:W-:Y:S01]  /*ae10*/  HMMA.16816.F32.BF16 R16, R52, R66, R16 ;  /* 0x000000423410723c */ /* 0x000fe20000041810 */
[----:B------:R-:W5:Y:S01]  /*ae20*/  LDSM.16.MT88.4 R64, [R166+0xd400] ;  /* 0x00d40000a640783b */ /* 0x000f620000004200 */
[----:B------:R-:W1:Y:S01]  /*ae30*/  MUFU.EX2 R149, R149 ;  /* 0x0000009500957308 */ /* 0x000e620000000800 */
[----:B---3--:R-:W-:-:S03]  /*ae40*/  F2FP.BF16.F32.PACK_AB R104, R156, R157 ;  /* 0x0000009d9c68723e */ /* 0x008fc600000010ff */
[----:B------:R-:W-:Y:S02]  /*ae50*/  MUFU.EX2 R158, R158 ;  /* 0x0000009e009e7308 */ /* 0x000fe40000000800 */
[C---:B--2---:R-:W-:Y:S01]  /*ae60*/  HMMA.16816.F32.BF16 R4, R52.reuse, R68, R4 ;  /* 0x000000443404723c */ /* 0x044fe20000041804 */
[----:B----4-:R-:W-:Y:S01]  /*ae70*/  F2FP.BF16.F32.PACK_AB R106, R145, R154 ;  /* 0x0000009a916a723e */ /* 0x010fe200000010ff */
[----:B------:R-:W2:Y:S04]  /*ae80*/  MUFU.EX2 R147, R147 ;  /* 0x0000009300937308 */ /* 0x000ea80000000800 */
[----:B------:R-:W-:Y:S02]  /*ae90*/  MUFU.EX2 R160, R160 ;  /* 0x000000a000a07308 */ /* 0x000fe40000000800 */
[C---:B------:R-:W-:Y:S01]  /*aea0*/  HMMA.16816.F32.BF16 R8, R52.reuse, R70, R8 ;  /* 0x000000463408723c */ /* 0x040fe20000041808 */
[----:B------:R-:W3:Y:S01]  /*aeb0*/  LDSM.16.MT88.4 R68, [R164+0xb400] ;  /* 0x00b40000a444783b */ /* 0x000ee20000004200 */
[----:B-1----:R-:W-:Y:S01]  /*aec0*/  F2FP.BF16.F32.PACK_AB R105, R149, R190 ;  /* 0x000000be9569723e */ /* 0x002fe200000010ff */
[----:B------:R-:W-:Y:S04]  /*aed0*/  MUFU.EX2 R195, R195 ;  /* 0x000000c300c37308 */ /* 0x000fe80000000800 */
[----:B------:R-:W-:Y:S01]  /*aee0*/  MUFU.EX2 R146, R146 ;  /* 0x0000009200927308 */ /* 0x000fe20000000800 */
[----:B--2---:R-:W-:Y:S01]  /*aef0*/  F2FP.BF16.F32.PACK_AB R107, R147, R158 ;  /* 0x0000009e936b723e */ /* 0x004fe200000010ff */
[C---:B------:R-:W-:Y:S02]  /*af00*/  HMMA.16816.F32.BF16 R44, R52.reuse, R60, R44 ;  /* 0x0000003c342c723c */ /* 0x040fe4000004182c */
[----:B------:R-:W-:Y:S04]  /*af10*/  MUFU.EX2 R116, R116 ;  /* 0x0000007400747308 */ /* 0x000fe80000000800 */
[----:B------:R-:W-:Y:S02]  /*af20*/  MUFU.EX2 R123, R123 ;  /* 0x0000007b007b7308 */ /* 0x000fe40000000800 */
[C---:B------:R-:W-:Y:S01]  /*af30*/  HMMA.16816.F32.BF16 R48, R52.reuse, R62, R48 ;  /* 0x0000003e3430723c */ /* 0x040fe20000041830 */
[----:B------:R-:W1:Y:S07]  /*af40*/  LDSM.16.MT88.4 R60, [R166+0xb800] ;  /* 0x00b80000a63c783b */ /* 0x000e6e0000004200 */
[C---:B-----5:R-:W-:Y:S08]  /*af50*/  HMMA.16816.F32.BF16 R36, R52.reuse, R64, R36 ;  /* 0x000000403424723c */ /* 0x060ff00000041824 */
        /* <DEDUP_REMOVED lines=52> */
[--C-:B------:R-:W-:Y:S01]  /*b2a0*/  FFMA.FTZ R52, R148, UR6, -R162.reuse ;  /* 0x0000000694347c23 */ /* 0x100fe200080108a2 */
[--C-:B------:R-:W-:Y:S01]  /*b2b0*/  FFMA.FTZ R148, R161, UR6, -R162.reuse ;  /* 0x00000006a1947c23 */ /* 0x100fe200080108a2 */
[----:B------:R-:W-:Y:S01]  /*b2c0*/  F2FP.BF16.F32.PACK_AB R53, R153, R186 ;  /* 0x000000ba9935723e */ /* 0x000fe200000010ff */
[----:B------:R-:W3:Y:S01]  /*b2d0*/  LDSM.16.MT88.4 R68, [R164+0xc000] ;  /* 0x00c00000a444783b */ /* 0x000ee20000004200 */
[----:B------:R4:W-:Y:S01]  /*b2e0*/  MUFU.EX2 R161, R52 ;  /* 0x0000003400a17308 */ /* 0x0009e20000000800 */
[----:B------:R-:W-:Y:S01]  /*b2f0*/  F2FP.BF16.F32.PACK_AB R55, R150, R155 ;  /* 0x0000009b9637723e */ /* 0x000fe200000010ff */
[----:B------:R-:W-:-:S02]  /*b300*/  FFMA.FTZ R162, R197, UR6, -R162 ;  /* 0x00000006c5a27c23 */ /* 0x000fc400080108a2 */
[----:B------:R-:W5:Y:S01]  /*b310*/  MUFU.EX2 R148, R148 ;  /* 0x0000009400947308 */ /* 0x000f620000000800 */
        /* <DEDUP_REMOVED lines=19> */
[----:B------:R-:W2:Y:S04]  /*b450*/  LDSM.16.MT88.4 R52, [R166+0xa400] ;  /* 0x00a40000a634783b */ /* 0x000ea80000004200 */
[----:B------:R-:W4:Y:S03]  /*b460*/  LDSM.16.MT88.4 R60, [R164+0xc400] ;  /* 0x00c40000a43c783b */ /* 0x000f260000004200 */
[C---:B---3--:R-:W-:Y:S08]  /*b470*/  HMMA.16816.F32.BF16 R12, R104.reuse, R68, R12 ;  /* 0x00000044680c723c */ /* 0x048ff0000004180c */
[C---:B------:R-:W-:Y:S08]  /*b480*/  HMMA.16816.F32.BF16 R16, R104.reuse, R70, R16 ;  /* 0x000000466810723c */ /* 0x040ff00000041810 */
[----:B-1----:R-:W-:Y:S01]  /*b490*/  HMMA.16816.F32.BF16 R20, R104, R64, R20 ;  /* 0x000000406814723c */ /* 0x002fe20000041814 */
[----:B------:R-:W-:-:S04]  /*b4a0*/  FADD.FTZ R65, R133, R138 ;  /* 0x0000008a85417221 */ /* 0x000fc80000010000 */
[----:B------:R-:W-:-:S03]  /*b4b0*/  FADD.FTZ R65, R128, R65 ;  /* 0x0000004180417221 */ /* 0x000fc60000010000 */
[----:B------:R-:W-:Y:S01]  /*b4c0*/  HMMA.16816.F32.BF16 R24, R104, R66, R24 ;  /* 0x000000426818723c */ /* 0x000fe20000041818 */
[----:B------:R-:W-:-:S04]  /*b4d0*/  FADD.FTZ R2, R100, R65 ;  /* 0x0000004164027221 */ /* 0x000fc80000010000 */
[----:B------:R-:W-:-:S03]  /*b4e0*/  FADD.FTZ R2, R59, R2 ;  /* 0x000000023b027221 */ /* 0x000fc60000010000 */
[C---:B--2---:R-:W-:Y:S01]  /*b4f0*/  HMMA.16816.F32.BF16 R112, R104.reuse, R52, R4 ;  /* 0x000000346870723c */ /* 0x044fe20000041804 */
[----:B------:R-:W1:Y:S01]  /*b500*/  LDSM.16.MT88.4 R4, [R164+0xe400] ;  /* 0x00e40000a404783b */ /* 0x000e620000004200 */
[----:B------:R-:W-:Y:S01]  /*b510*/  FADD.FTZ R117, R117, R2 ;  /* 0x0000000275757221 */ /* 0x000fe20000010000 */
[-C--:B------:R-:W-:Y:S02]  /*b520*/  MOV R2, R56.reuse ;  /* 0x0000003800027202 */ /* 0x080fe40000000f00 */
[----:B------:R-:W-:Y:S01]  /*b530*/  @P6 MOV R2, R56 ;  /* 0x0000003800026202 */ /* 0x000fe20000000f00 */
[----:B------:R-:W-:Y:S02]  /*b540*/  FADD.FTZ R58, R58, R117 ;  /* 0x000000753a3a7221 */ /* 0x000fe40000010000 */
[----:B------:R-:W-:Y:S01]  /*b550*/  HMMA.16816.F32.BF16 R8, R104, R54, R8 ;  /* 0x000000366808723c */ /* 0x000fe20000041808 */
[----:B------:R-:W2:Y:S01]  /*b560*/  LDSM.16.MT88.4 R52, [R166+0xe400] ;  /* 0x00e40000a634783b */ /* 0x000ea20000004200 */
[----:B------:R-:W-:-:S04]  /*b570*/  FADD.FTZ R139, R139, R58 ;  /* 0x0000003a8b8b7221 */ /* 0x000fc80000010000 */
[----:B------:R-:W-:Y:S02]  /*b580*/  FADD.FTZ R132, R132, R139 ;  /* 0x0000008b84847221 */ /* 0x000fe40000010000 */
[----:B----4-:R-:W-:Y:S01]  /*b590*/  HMMA.16816.F32.BF16 R32, R104, R62, R32 ;  /* 0x0000003e6820723c */ /* 0x010fe20000041820 */
[--C-:B------:R-:W-:Y:S01]  /*b5a0*/  FFMA.FTZ R62, R122, UR6, -R126.reuse ;  /* 0x000000067a3e7c23 */ /* 0x100fe2000801087e */
[----:B------:R-:W-:Y:S01]  /*b5b0*/  FFMA.FTZ R63, R121, UR6, -R126 ;  /* 0x00000006793f7c23 */ /* 0x000fe2000801087e */
[----:B------:R-:W-:-:S04]  /*b5c0*/  FADD.FTZ R137, R137, R132 ;  /* 0x0000008489897221 */ /* 0x000fc80000010000 */
[----:B------:R-:W-:Y:S01]  /*b5d0*/  MUFU.EX2 R62, R62 ;  /* 0x0000003e003e7308 */ /* 0x000fe20000000800 */
[----:B------:R-:W-:Y:S01]  /*b5e0*/  HMMA.16816.F32.BF16 R28, R104, R60, R28 ;  /* 0x0000003c681c723c */ /* 0x000fe2000004181c */
[----:B------:R-:W-:Y:S02]  /*b5f0*/  FADD.FTZ R130, R130, R137 ;  /* 0x0000008982827221 */ /* 0x000fe40000010000 */
[----:B------:R-:W-:Y:S02]  /*b600*/  MUFU.EX2 R61, R77 ;  /* 0x0000004d003d7308 */ /* 0x000fe40000000800 */
[----:B------:R-:W-:Y:S02]  /*b610*/  FADD.FTZ R203, R203, R130 ;  /* 0x00000082cbcb7221 */ /* 0x000fe40000010000 */
[----:B------:R-:W3:Y:S02]  /*b620*/  MUFU.EX2 R60, R189 ;  /* 0x000000bd003c7308 */ /* 0x000ee40000000800 */
[----:B------:R-:W-:-:S02]  /*b630*/  FADD.FTZ R192, R192, R203 ;  /* 0x000000cbc0c07221 */ /* 0x000fc40000010000 */
[----:B------:R-:W-:Y:S02]  /*b640*/  MUFU.EX2 R63, R63 ;  /* 0x0000003f003f7308 */ /* 0x000fe40000000800 */
[----:B------:R-:W-:Y:S01]  /*b650*/  FADD.FTZ R201, R201, R192 ;  /* 0x000000c0c9c97221 */ /* 0x000fe20000010000 */
[----:B-1----:R-:W-:Y:S03]  /*b660*/  HMMA.16816.F32.BF16 R44, R104, R4, R44 ;  /* 0x00000004682c723c */ /* 0x002fe6000004182c */
[----:B------:R-:W-:Y:S01]  /*b670*/  FADD.FTZ R188, R188, R201 ;  /* 0x000000c9bcbc7221 */ /* 0x000fe20000010000 */
[----:B---3--:R-:W-:-:S03]  /*b680*/  F2FP.BF16.F32.PACK_AB R4, R60, R61 ;  /* 0x0000003d3c04723e */ /* 0x008fc600000010ff */
[----:B------:R-:W-:Y:S01]  /*b690*/  FADD.FTZ R173, R173, R188 ;  /* 0x000000bcadad7221 */ /* 0x000fe20000010000 */
[----:B--2---:R-:W-:Y:S01]  /*b6a0*/  HMMA.16816.F32.BF16 R40, R104, R54, R40 ;  /* 0x000000366828723c */ /* 0x004fe20000041828 */
[----:B------:R-:W-:Y:S01]  /*b6b0*/  FFMA.FTZ R54, R124, UR6, -R126 ;  /* 0x000000067c367c23 */ /* 0x000fe2000801087e */
[----:B------:R-:W1:Y:S01]  /*b6c0*/  MUFU.EX2 R55, R129 ;  /* 0x0000008100377308 */ /* 0x000e620000000800 */
[----:B------:R-:W-:-:S04]  /*b6d0*/  FADD.FTZ R152, R152, R173 ;  /* 0x000000ad98987221 */ /* 0x000fc80000010000 */
[----:B------:R-:W2:Y:S01]  /*b6e0*/  MUFU.EX2 R54, R54 ;  /* 0x0000003600367308 */ /* 0x000ea20000000800 */
[C---:B------:R-:W-:Y:S01]  /*b6f0*/  HMMA.16816.F32.BF16 R36, R104.reuse, R52, R36 ;  /* 0x000000346824723c */ /* 0x040fe20000041824 */
[----:B------:R-:W-:Y:S02]  /*b700*/  FADD.FTZ R161, R161, R152 ;  /* 0x00000098a1a17221 */ /* 0x000fe40000010000 */
[----:B------:R-:W-:Y:S02]  /*b710*/  MUFU.EX2 R53, R76 ;  /* 0x0000004c00357308 */ /* 0x000fe40000000800 */
[----:B------:R-:W-:Y:S02]  /*b720*/  FADD.FTZ R148, R148, R161 ;  /* 0x000000a194947221 */ /* 0x000fe40000010000 */
[----:B------:R-:W3:Y:S01]  /*b730*/  MUFU.EX2 R52, R193 ;  /* 0x000000c100347308 */ /* 0x000ee20000000800 */
[----:B------:R-:W-:Y:S01]  /*b740*/  HMMA.16816.F32.BF16 R104, R104, R6, R48 ;  /* 0x000000066868723c */ /* 0x000fe20000041830 */
[----:B-1----:R-:W-:Y:S01]  /*b750*/  F2FP.BF16.F32.PACK_AB R5, R55, R62 ;  /* 0x0000003e3705723e */ /* 0x002fe200000010ff */
[----:B------:R-:W-:Y:S01]  /*b760*/  FADD.FTZ R157, R157, R148 ;  /* 0x000000949d9d7221 */ /* 0x000fe20000010000 */
[----:B--2---:R-:W-:-:S03]  /*b770*/  F2FP.BF16.F32.PACK_AB R7, R54, R63 ;  /* 0x0000003f3607723e */ /* 0x004fc600000010ff */
[----:B------:R-:W-:-:S04]  /*b780*/  FADD.FTZ R157, R156, R157 ;  /* 0x0000009d9c9d7221 */ /* 0x000fc80000010000 */
        /* <DEDUP_REMOVED lines=8> */
[----:B------:R-:W1:Y:S02]  /*b810*/  LDSM.16.MT88.4 R8, [R164+0xe800] ;  /* 0x00e80000a408783b */ /* 0x000e640000004200 */
[----:B------:R-:W-:-:S05]  /*b820*/  FADD.FTZ R53, R52, R53 ;  /* 0x0000003534357221 */ /* 0x000fca0000010000 */
[C---:B------:R-:W-:Y:S01]  /*b830*/  HMMA.16816.F32.BF16 R76, R4.reuse, R80, R20 ;  /* 0x00000050044c723c */ /* 0x040fe20000041814 */
[----:B------:R-:W-:Y:S01]  /*b840*/  FADD.FTZ R22, R102, R131 ;  /* 0x0000008366167221 */ /* 0x000fe20000010000 */
[----:B------:R-:W-:Y:S03]  /*b850*/  MUFU.EX2 R21, R162 ;  /* 0x000000a200157308 */ /* 0x000fe60000000800 */
[----:B------:R-:W-:Y:S01]  /*b860*/  FADD.FTZ R119, R119, R22 ;  /* 0x0000001677777221 */ /* 0x000fe20000010000 */
[----:B------:R-:W-:Y:S02]  /*b870*/  MUFU.EX2 R20, R120 ;  /* 0x0000007800147308 */ /* 0x000fe40000000800 */
[----:B------:R-:W-:Y:S01]  /*b880*/  HMMA.16816.F32.BF16 R68, R4, R72, R12 ;  /* 0x000000480444723c */ /* 0x000fe2000004180c */
[----:B------:R-:W-:Y:S01]  /*b890*/  FADD.FTZ R118, R118, R119 ;  /* 0x0000007776767221 */ /* 0x000fe20000010000 */
[----:B------:R-:W2:Y:S01]  /*b8a0*/  LDSM.16.MT88.4 R12, [R166+0xac00] ;  /* 0x00ac0000a60c783b */ /* 0x000ea20000004200 */
[----:B------:R-:W3:Y:S02]  /*b8b0*/  MUFU.EX2 R23, R127 ;  /* 0x0000007f00177308 */ /* 0x000ee40000000800 */
[----:B------:R-:W-:Y:S01]  /*b8c0*/  FADD.FTZ R118, R3, R118 ;  /* 0x0000007603767221 */ /* 0x000fe20000010000 */
[----:B------:R-:W-:-:S02]  /*b8d0*/  MOV R3, R57 ;  /* 0x0000003900037202 */ /* 0x000fc40000000f00 */
[----:B------:R-:W-:Y:S01]  /*b8e0*/  HMMA.16816.F32.BF16 R72, R4, R74, R16 ;  /* 0x0000004a0448723c */ /* 0x000fe20000041810 */
[----:B------:R-:W-:Y:S01]  /*b8f0*/  FADD.FTZ R143, R143, R118 ;  /* 0x000000768f8f7221 */ /* 0x000fe20000010000 */
[----:B------:R-:W4:Y:S01]  /*b900*/  LDSM.16.MT88.4 R16, [R164+0xac00] ;  /* 0x00ac0000a410783b */ /* 0x000f220000004200 */
[----:B------:R-:W-:Y:S02]  /*b910*/  @P6 MOV R3, R57 ;  /* 0x0000003900036202 */ /* 0x000fe40000000f00 */
        /* <DEDUP_REMOVED lines=56> */
.L_x_2342:
[----:B------:R-:W-:-:S07]  /*bca0*/  IADD3 R135, PT, PT, R125, -0x1, RZ ;  /* 0xffffffff7d877810 */ /* 0x000fce0007ffe0ff */
.L_x_2348:
[----:B------:R-:W-:-:S13]  /*bcb0*/  ISETP.GE.AND P0, PT, R135, R170, PT ;  /* 0x000000aa8700720c */ /* 0x000fda0003f06270 */
[----:B------:R-:W-:Y:S05]  /*bcc0*/  @!P0 BRA `(.L_x_2349) ;  /* 0x0000004000c08947 */ /* 0x000fea0003800000 */
[----:B------:R-:W-:Y:S01]  /*bcd0*/  UISETP.NE.U32.AND UP0, UPT, UR8, URZ, UPT ;  /* 0x000000ff0800728c */ /* 0x000fe2000bf05070 */
[----:B------:R-:W-:Y:S01]  /*bce0*/  IMAD.SHL.U32 R187, R165, 0x2, RZ ;  /* 0x00000002a5bb7824 */ /* 0x000fe200078e00ff */
[----:B------:R-:W-:Y:S01]  /*bcf0*/  MOV R116, R3 ;  /* 0x0000000300747202 */ /* 0x000fe20000000f00 */
[----:B------:R-:W-:Y:S01]  /*bd00*/  IMAD.SHL.U32 R188, R135, 0x80, RZ ;  /* 0x0000008087bc7824 */ /* 0x000fe200078e00ff */
[----:B------:R-:W-:Y:S01]  /*bd10*/  UISETP.NE.AND.EX UP0, UPT, UR9, URZ, UPT, UP0 ;  /* 0x000000ff0900728c */ /* 0x000fe2000bf05300 */
[----:B------:R-:W-:Y:S01]  /*bd20*/  IMAD.MOV.U32 R117, RZ, RZ, R2 ;  /* 0x000000ffff757224 */ /* 0x000fe200078e0002 */
[----:B------:R-:W-:Y:S01]  /*bd30*/  LOP3.LUT R187, R187, 0x6, RZ, 0xc0, !PT ;  /* 0x00000006bbbb7812 */ /* 0x000fe200078ec0ff */
[----:B------:R-:W-:Y:S01]  /*bd40*/  IMAD.MOV.U32 R186, RZ, RZ, RZ ;  /* 0x000000ffffba7224 */ /* 0x000fe200078e00ff */
[----:B------:R-:W-:Y:S01]  /*bd50*/  IADD3 R189, PT, PT, R135, 0x1, RZ ;  /* 0x0000000187bd7810 */ /* 0x000fe20007ffe0ff */
[----:B------:R-:W1:Y:S01]  /*bd60*/  LDCU UR5, c[0x0][0x440] ;  /* 0x00008800ff0577ac */ /* 0x000e620008000800 */
[----:B------:R-:W-:-:S02]  /*bd70*/  LOP3.LUT R187, R188, 0x40, R187, 0xfe, !PT ;  /* 0x00000040bcbb7812 */ /* 0x000fc400078efebb */
[----:B------:R-:W-:Y:S01]  /*bd80*/  PLOP3.LUT P4, PT, PT, PT, UP0, 0x80, 0x8 ;  /* 0x000000000008781c */ /* 0x000fe20003f8f008 */
[----:B------:R-:W2:Y:S01]  /*bd90*/  LDCU UR4, c[0x0][0x45c] ;  /* 0x00008b80ff0477ac */ /* 0x000ea20008000800 */
[----:B------:R-:W-:Y:S01]  /*bda0*/  IADD3 R188, PT, PT, R188, 0x80, RZ ;  /* 0x00000080bcbc7810 */ /* 0x000fe20007ffe0ff */
[----:B------:R-:W3:Y:S01]  /*bdb0*/  LDCU.64 UR6, c[0x0][0x3a0] ;  /* 0x00007400ff0677ac */ /* 0x000ee20008000a00 */
[----:B------:R-:W4:Y:S09]  /*bdc0*/  LDCU.64 UR8, c[0x0][0x3a8] ;  /* 0x00007500ff0877ac */ /* 0x000f320008000a00 */
.L_x_2353:
        /* <DEDUP_REMOVED lines=76> */
.L_x_2350:
        /* <DEDUP_REMOVED lines=9> */
[----:B------:R-:W-:Y:S01]  /*c320*/  IADD3 R194, P0, PT, R173, R174, RZ ;  /* 0x000000aeadc27210 */ /* 0x000fe20007f1e0ff */
[----:B------:R-:W-:Y:S01]  /*c330*/  @!PT LDS RZ, [RZ] ;  /* 0x00000000fffff984 */ /* 0x000fe20000000800 */
[----:B------:R-:W-:Y:S01]  /*c340*/  @!PT LDS RZ, [RZ] ;  /* 0x00000000fffff984 */ /* 0x000fe20000000800 */
[----:B------:R-:W-:Y:S01]  /*c350*/  @!PT LDS RZ, [RZ] ;  /* 0x00000000fffff984 */ /* 0x000fe20000000800 */
[----:B------:R1:W-:Y:S01]  /*c360*/  @!P2 LDGSTS.E.BYPASS.LTC128B.128 [R179+0xb000], desc[UR16][R174.64+0x40] ;  /* 0x0b000040aeb3afae */ /* 0x0003e2000b981a10 */
[----:B------:R-:W-:Y:S02]  /*c370*/  VIADD R189, R189, 0xffffffff ;  /* 0xffffffffbdbd7836 */ /* 0x000fe40000000000 */
        /* <DEDUP_REMOVED lines=17> */
[----:B------:R-:W-:Y:S01]  /*c490*/  @P3 STS.128 [R179+0x9800], RZ ;  /* 0x009800ffb3003388 */ /* 0x000fe20000000c00 */
[----:B------:R-:W-:Y:S02]  /*c4a0*/  ISETP.GT.AND P0, PT, R189, R170, PT ;  /* 0x000000aabd00720c */ /* 0x000fe40003f04270 */
        /* <DEDUP_REMOVED lines=54> */
[----:B------:R-:W5:Y:S05]  /*c810*/  LDSM.16.M88.4 R160, [R2+0x3000] ;  /* 0x0030000002a0783b */ /* 0x000f6a0000000200 */
[C---:B------:R-:W-:Y:S01]  /*c820*/  HMMA.16816.F32.BF16 R8, R120.reuse, R126, RZ ;  /* 0x0000007e7808723c */ /* 0x040fe200000418ff */
[----:B------:R-:W5:Y:S07]  /*c830*/  LDSM.16.M88.4 R124, [R2+0x3400] ;  /* 0x00340000027c783b */ /* 0x000f6e0000000200 */
        /* <DEDUP_REMOVED lines=127> */
[----:B------:R-:W3:Y:S01]  /*d030*/  LDSM.16.M88.4 R124, [R2+0x8800] ;  /* 0x00880000027c783b */ /* 0x000ee20000000200 */
[----:B------:R-:W-:Y:S04]  /*d040*/  DEPBAR.LE SB0, 0x0 ;  /* 0x000080000000791a */ /* 0x000fe80000000000 */
[----:B------:R-:W-:Y:S02]  /*d050*/  BAR.SYNC.DEFER_BLOCKING 0x0 ;  /* 0x0000000000007b1d */ /* 0x000fe40000010000 */
[C---:B-1----:R-:W-:Y:S08]  /*d060*/  HMMA.16816.F32.BF16 R36, R132.reuse, R128, R36 ;  /* 0x000000808424723c */ /* 0x042ff00000041824 */
[C---:B------:R-:W-:Y:S08]  /*d070*/  HMMA.16816.F32.BF16 R40, R132.reuse, R130, R40 ;  /* 0x000000828428723c */ /* 0x040ff00000041828 */
[C---:B--2---:R-:W-:Y:S08]  /*d080*/  HMMA.16816.F32.BF16 R44, R132.reuse, R120, R44 ;  /* 0x00000078842c723c */ /* 0x044ff0000004182c */
[C---:B------:R-:W-:Y:S08]  /*d090*/  HMMA.16816.F32.BF16 R48, R132.reuse, R122, R48 ;  /* 0x0000007a8430723c */ /* 0x040ff00000041830 */
[C---:B---3--:R-:W-:Y:S08]  /*d0a0*/  HMMA.16816.F32.BF16 R52, R132.reuse, R124, R52 ;  /* 0x0000007c8434723c */ /* 0x048ff00000041834 */
        /* <DEDUP_REMOVED lines=21> */
[----:B------:R-:W-:Y:S03]  /*d200*/  IADD3 R121, PT, PT, R188, -0x80, RZ ;  /* 0xffffff80bc797810 */ /* 0x000fe60007ffe0ff */
[----:B------:R-:W-:Y:S02]  /*d210*/  IABS R123, R125 ;  /* 0x0000007d007b7213 */ /* 0x000fe40000000000 */
[----:B------:R-:W-:Y:S02]  /*d220*/  IABS R122, R121 ;  /* 0x00000079007a7213 */ /* 0x000fe40000000000 */
[-C--:B-1----:R-:W-:Y:S02]  /*d230*/  IABS R3, R118.reuse ;  /* 0x0000007600037213 */ /* 0x082fe40000000000 */
[-C--:B------:R-:W-:Y:S02]  /*d240*/  LOP3.LUT R125, R125, R118.reuse, RZ, 0x3c, !PT ;  /* 0x000000767d7d7212 */ /* 0x080fe400078e3cff */
[----:B------:R-:W1:Y:S01]  /*d250*/  I2F.RP R120, R3 ;  /* 0x0000000300787306 */ /* 0x000e620000209400 */
[----:B------:R-:W-:Y:S09]  /*d260*/  LOP3.LUT R121, R121, R118, RZ, 0x3c, !PT ;  /* 0x0000007679797212 */ /* 0x000ff200078e3cff */
[----:B-1----:R-:W1:Y:S02]  /*d270*/  MUFU.RCP R2, R120 ;  /* 0x0000007800027308 */ /* 0x002e640000001000 */
[----:B-1----:R-:W-:Y:S08]  /*d280*/  VIADD R126, R2, 0xffffffe ;  /* 0x0ffffffe027e7836 */ /* 0x002ff00000000000 */
[----:B------:R-:W1:Y:S02]  /*d290*/  F2I.FTZ.U32.TRUNC.NTZ R127, R126 ;  /* 0x0000007e007f7305 */ /* 0x000e64000021f000 */
[--C-:B-1----:R-:W-:Y:S02]  /*d2a0*/  IMAD.MOV R2, RZ, RZ, -R127.reuse ;  /* 0x000000ffff027224 */ /* 0x102fe400078e0a7f */
[----:B------:R-:W-:Y:S02]  /*d2b0*/  IMAD.MOV.U32 R126, RZ, RZ, RZ ;  /* 0x000000ffff7e7224 */ /* 0x000fe400078e00ff */
[----:B------:R-:W-:Y:S04]  /*d2c0*/  IMAD R2, R2, R3, RZ ;  /* 0x0000000302027224 */ /* 0x000fe800078e02ff */
[----:B------:R-:W-:Y:S06]  /*d2d0*/  IMAD.HI.U32 R2, R127, R2, R126 ;  /* 0x000000027f027227 */ /* 0x000fec00078e007e */
[C---:B------:R-:W-:Y:S04]  /*d2e0*/  IMAD.HI.U32 R124, R2.reuse, R123, RZ ;  /* 0x0000007b027c7227 */ /* 0x040fe800078e00ff */
[----:B------:R-:W-:Y:S02]  /*d2f0*/  IMAD.MOV R120, RZ, RZ, -R124 ;  /* 0x000000ffff787224 */ /* 0x000fe400078e0a7c */
[----:B------:R-:W-:Y:S04]  /*d300*/  IMAD.HI.U32 R2, R2, R122, RZ ;  /* 0x0000007a02027227 */ /* 0x000fe800078e00ff */
[C---:B------:R-:W-:Y:S01]  /*d310*/  IMAD R123, R3.reuse, R120, R123 ;  /* 0x00000078037b7224 */ /* 0x040fe200078e027b */
[----:B------:R-:W-:Y:S04]  /*d320*/  IADD3 R120, PT, PT, -R2, RZ, RZ ;  /* 0x000000ff02787210 */ /* 0x000fe80007ffe1ff */
        /* <DEDUP_REMOVED lines=12> */
[----:B------:R-:W-:Y:S01]  /*d3f0*/  LOP3.LUT R121, RZ, R118, RZ, 0x33, !PT ;  /* 0x00000076ff797212 */ /* 0x000fe200078e33ff */
[----:B------:R-:W-:Y:S02]  /*d400*/  @!P5 IMAD.MOV R124, RZ, RZ, -R124 ;  /* 0x000000ffff7cd224 */ /* 0x000fe400078e0a7c */
[----:B------:R-:W-:Y:S02]  /*d410*/  @P0 IADD3 R2, PT, PT, R2, 0x1, RZ ;  /* 0x0000000102020810 */ /* 0x000fe40007ffe0ff */
[----:B------:R-:W-:Y:S04]  /*d420*/  ISETP.NE.AND P0, PT, R118, RZ, PT ;  /* 0x000000ff7600720c */ /* 0x000fe80003f05270 */
[----:B------:R-:W-:Y:S02]  /*d430*/  SEL R125, R121, R124, !P0 ;  /* 0x0000007c797d7207 */ /* 0x000fe40004000000 */
[----:B------:R-:W-:Y:S02]  /*d440*/  @!P6 IMAD.MOV R2, RZ, RZ, -R2 ;  /* 0x000000ffff02e224 */ /* 0x000fe400078e0a02 */
[----:B------:R-:W-:Y:S03]  /*d450*/  LEA R122, P5, R125, R182, 0x2 ;  /* 0x000000b67d7a7211 */ /* 0x000fe600078a10ff */
[----:B------:R-:W-:Y:S02]  /*d460*/  SEL R121, R121, R2, !P0 ;  /* 0x0000000279797207 */ /* 0x000fe40004000000 */
[-C--:B------:R-:W-:Y:S01]  /*d470*/  LEA.HI.X.SX32 R123, R125, R183.reuse, 0x2, P5 ;  /* 0x000000b77d7b7211 */ /* 0x080fe200028f16ff */
[----:B------:R-:W1:Y:S01]  /*d480*/  LDC.64 R2, c[0x0][0x3b8] ;  /* 0x0000ee00ff027b82 */ /* 0x000e620000000a00 */
        /* <DEDUP_REMOVED lines=19> */
.L_x_2352:
        /* <DEDUP_REMOVED lines=72> */
.L_x_2351:
[C---:B------:R-:W-:Y:S01]  /*da40*/  IADD3 R119, PT, PT, R187.reuse, -0x40, RZ ;  /* 0xffffffc0bb777810 */ /* 0x040fe20007ffe0ff */
[----:B------:R-:W-:Y:S01]  /*da50*/  LDSM.16.MT88.4 R124, [R164+0x9000] ;  /* 0x00900000a47c783b */ /* 0x000fe20000004200 */
[C---:B------:R-:W-:Y:S02]  /*da60*/  IADD3 R118, PT, PT, R187.reuse, -0x3f, RZ ;  /* 0xffffffc1bb767810 */ /* 0x040fe40007ffe0ff */
[----:B------:R-:W-:Y:S02]  /*da70*/  I2FP.F32.S32 R119, R119 ;  /* 0x0000007700777245 */ /* 0x000fe40000201400 */
[----:B------:R-:W-:Y:S02]  /*da80*/  I2FP.F32.S32 R118, R118 ;  /* 0x0000007600767245 */ /* 0x000fe40000201400 */
[C---:B--2---:R-:W-:Y:S01]  /*da90*/  IADD3 R2, PT, PT, R187.reuse, -0x37, RZ ;  /* 0xffffffc9bb027810 */ /* 0x044fe20007ffe0ff */
[CC--:B------:R-:W-:Y:S01]  /*daa0*/  FFMA.FTZ R6, R0.reuse, R119.reuse, R6 ;  /* 0x0000007700067223 */ /* 0x0c0fe20000010006 */
[C---:B------:R-:W-:Y:S01]  /*dab0*/  FFMA.FTZ R4, R0.reuse, R119, R4 ;  /* 0x0000007700047223 */ /* 0x040fe20000010004 */
[C---:B------:R-:W-:Y:S01]  /*dac0*/  FFMA.FTZ R7, R0.reuse, R118, R7 ;  /* 0x0000007600077223 */ /* 0x040fe20000010007 */
[----:B------:R-:W-:Y:S01]  /*dad0*/  I2FP.F32.S32 R2, R2 ;  /* 0x0000000200027245 */ /* 0x000fe20000201400 */
[C---:B------:R-:W-:Y:S01]  /*dae0*/  FFMA.FTZ R5, R0.reuse, R118, R5 ;  /* 0x0000007600057223 */ /* 0x040fe20000010005 */
[C---:B------:R-:W-:Y:S01]  /*daf0*/  IADD3 R119, PT, PT, R187.reuse, -0x30, RZ ;  /* 0xffffffd0bb777810 */ /* 0x040fe20007ffe0ff */
[----:B------:R-:W-:Y:S01]  /*db00*/  LDSM.16.MT88.4 R128, [R166+0xb000] ;  /* 0x00b00000a680783b */ /* 0x000fe20000004200 */
[C---:B------:R-:W-:Y:S01]  /*db10*/  IADD3 R118, PT, PT, R187.reuse, -0x2f, RZ ;  /* 0xffffffd1bb767810 */ /* 0x040fe20007ffe0ff */
[CC--:B------:R-:W-:Y:S01]  /*db20*/  FFMA.FTZ R11, R0.reuse, R2.reuse, R11 ;  /* 0x00000002000b7223 */ /* 0x0c0fe2000001000b */
[C---:B------:R-:W-:Y:S01]  /*db30*/  FFMA.FTZ R9, R0.reuse, R2, R9 ;  /* 0x0000000200097223 */ /* 0x040fe20000010009 */
[----:B------:R-:W-:Y:S02]  /*db40*/  I2FP.F32.S32 R119, R119 ;  /* 0x0000007700777245 */ /* 0x000fe40000201400 */
[----:B------:R-:W-:Y:S02]  /*db50*/  I2FP.F32.S32 R118, R118 ;  /* 0x0000007600767245 */ /* 0x000fe40000201400 */
[C---:B------:R-:W-:Y:S01]  /*db60*/  IADD3 R2, PT, PT, R187.reuse, -0x27, RZ ;  /* 0xffffffd9bb027810 */ /* 0x040fe20007ffe0ff */
[CC--:B------:R-:W-:Y:S01]  /*db70*/  FFMA.FTZ R14, R0.reuse, R119.reuse, R14 ;  /* 0x00000077000e7223 */ /* 0x0c0fe2000001000e */
[C---:B------:R-:W-:Y:S01]  /*db80*/  FFMA.FTZ R12, R0.reuse, R119, R12 ;  /* 0x00000077000c7223 */ /* 0x040fe2000001000c */
[C---:B------:R-:W-:Y:S01]  /*db90*/  FFMA.FTZ R15, R0.reuse, R118, R15 ;  /* 0x00000076000f7223 */ /* 0x040fe2000001000f */
[----:B------:R-:W-:Y:S01]  /*dba0*/  I2FP.F32.S32 R2, R2 ;  /* 0x0000000200027245 */ /* 0x000fe20000201400 */
[C---:B------:R-:W-:Y:S01]  /*dbb0*/  FFMA.FTZ R13, R0.reuse, R118, R13 ;  /* 0x00000076000d7223 */ /* 0x040fe2000001000d */
[C---:B------:R-:W-:Y:S02]  /*dbc0*/  IADD3 R119, PT, PT, R187.reuse, -0x20, RZ ;  /* 0xffffffe0bb777810 */ /* 0x040fe40007ffe0ff */
        /* <DEDUP_REMOVED lines=11> */
[----:B------:R-:W-:Y:S02]  /*dc80*/  I2FP.F32.S32 R3, R187 ;  /* 0x000000bb00037245 */ /* 0x000fe40000201400 */
[C---:B------:R-:W-:Y:S01]  /*dc90*/  IADD3 R119, PT, PT, R187.reuse, -0x10, RZ ;  /* 0xfffffff0bb777810 */ /* 0x040fe20007ffe0ff */
[CC--:B------:R-:W-:Y:S01]  /*dca0*/  FFMA.FTZ R27, R0.reuse, R2.reuse, R27 ;  /* 0x00000002001b7223 */ /* 0x0c0fe2000001001b */
[C---:B------:R-:W-:Y:S01]  /*dcb0*/  IADD3 R118, PT, PT, R187.reuse, -0xf, RZ ;  /* 0xfffffff1bb767810 */ /* 0x040fe20007ffe0ff */
[C---:B------:R-:W-:Y:S01]  /*dcc0*/  FFMA.FTZ R25, R0.reuse, R2, R25 ;  /* 0x0000000200197223 */ /* 0x040fe20000010019 */
[----:B------:R-:W-:Y:S01]  /*dcd0*/  I2FP.F32.S32 R119, R119 ;  /* 0x0000007700777245 */ /* 0x000fe20000201400 */
[CC--:B------:R-:W-:Y:S01]  /*dce0*/  FFMA.FTZ R38, R0.reuse, R3.reuse, R38 ;  /* 0x0000000300267223 */ /* 0x0c0fe20000010026 */
[----:B------:R-:W-:Y:S01]  /*dcf0*/  I2FP.F32.S32 R118, R118 ;  /* 0x0000007600767245 */ /* 0x000fe20000201400 */
[C---:B------:R-:W-:Y:S01]  /*dd00*/  FFMA.FTZ R36, R0.reuse, R3, R36 ;  /* 0x0000000300247223 */ /* 0x040fe20000010024 */
[C---:B------:R-:W-:Y:S01]  /*dd10*/  IADD3 R2, PT, PT, R187.reuse, -0x7, RZ ;  /* 0xfffffff9bb027810 */ /* 0x040fe20007ffe0ff */
[CC--:B------:R-:W-:Y:S01]  /*dd20*/  FFMA.FTZ R30, R0.reuse, R119.reuse, R30 ;  /* 0x00000077001e7223 */ /* 0x0c0fe2000001001e */
[C---:B------:R-:W-:Y:S01]  /*dd30*/  IADD3 R3, PT, PT, R187.reuse, -0x38, RZ ;  /* 0xffffffc8bb037810 */ /* 0x040fe20007ffe0ff */
[C---:B------:R-:W-:Y:S01]  /*dd40*/  FFMA.FTZ R28, R0.reuse, R119, R28 ;  /* 0x00000077001c7223 */ /* 0x040fe2000001001c */
[----:B------:R-:W-:Y:S01]  /*dd50*/  I2FP.F32.S32 R2, R2 ;  /* 0x0000000200027245 */ /* 0x000fe20000201400 */
[CC--:B------:R-:W-:Y:S01]  /*dd60*/  FFMA.FTZ R31, R0.reuse, R118.reuse, R31 ;  /* 0x00000076001f7223 */ /* 0x0c0fe2000001001f */
[C---:B------:R-:W-:Y:S01]  /*dd70*/  FFMA.FTZ R29, R0.reuse, R118, R29 ;  /* 0x00000076001d7223 */ /* 0x040fe2000001001d */
[----:B------:R-:W-:Y:S02]  /*dd80*/  I2FP.F32.S32 R3, R3 ;  /* 0x0000000300037245 */ /* 0x000fe40000201400 */
[C---:B------:R-:W-:Y:S01]  /*dd90*/  IADD3 R118, PT, PT, R187.reuse, 0x1, RZ ;  /* 0x00000001bb767810 */ /* 0x040fe20007ffe0ff */
[CC--:B------:R-:W-:Y:S01]  /*dda0*/  FFMA.FTZ R35, R0.reuse, R2.reuse, R35 ;  /* 0x0000000200237223 */ /* 0x0c0fe20000010023 */
[C---:B------:R-:W-:Y:S01]  /*ddb0*/  IADD3 R119, PT, PT, R187.reuse, 0x8, RZ ;  /* 0x00000008bb777810 */ /* 0x040fe20007ffe0ff */
[C---:B------:R-:W-:Y:S01]  /*ddc0*/  FFMA.FTZ R33, R0.reuse, R2, R33 ;  /* 0x0000000200217223 */ /* 0x040fe20000010021 */
[----:B------:R-:W-:Y:S01]  /*ddd0*/  I2FP.F32.S32 R118, R118 ;  /* 0x0000007600767245 */ /* 0x000fe20000201400 */
[C---:B------:R-:W-:Y:S01]  /*dde0*/  FFMA.FTZ R10, R0.reuse, R3, R10 ;  /* 0x00000003000a7223 */ /* 0x040fe2000001000a */
[----:B------:R-:W-:Y:S01]  /*ddf0*/  I2FP.F32.S32 R119, R119 ;  /* 0x0000007700777245 */ /* 0x000fe20000201400 */
[C---:B------:R-:W-:Y:S01]  /*de00*/  FFMA.FTZ R8, R0.reuse, R3, R8 ;  /* 0x0000000300087223 */ /* 0x040fe20000010008 */
[C---:B------:R-:W-:Y:S01]  /*de10*/  IADD3 R2, PT, PT, R187.reuse, 0x9, RZ ;  /* 0x00000009bb027810 */ /* 0x040fe20007ffe0ff */
        /* <DEDUP_REMOVED lines=12> */
[CC--:B------:R-:W-:Y:S01]  /*dee0*/  FFMA.FTZ R18, R0.reuse, R3.reuse, R18 ;  /* 0x0000000300127223 */ /* 0x0c0fe20000010012 */
[C---:B------:R-:W-:Y:S01]  /*def0*/  IADD3 R2, PT, PT, R187.reuse, 0x19, RZ ;  /* 0x00000019bb027810 */ /* 0x040fe20007ffe0ff */
[C---:B------:R-:W-:Y:S01]  /*df00*/  FFMA.FTZ R16, R0.reuse, R3, R16 ;  /* 0x0000000300107223 */ /* 0x040fe20000010010 */
[----:B------:R-:W-:Y:S01]  /*df10*/  I2FP.F32.S32 R119, R119 ;  /* 0x0000007700777245 */ /* 0x000fe20000201400 */
[CC--:B------:R-:W-:Y:S01]  /*df20*/  FFMA.FTZ R45, R0.reuse, R118.reuse, R45 ;  /* 0x00000076002d7223 */ /* 0x0c0fe2000001002d */
[----:B------:R-:W-:Y:S01]  /*df30*/  IADD3 R3, PT, PT, R187, -0x18, RZ ;  /* 0xffffffe8bb037810 */ /* 0x000fe20007ffe0ff */
[C---:B------:R-:W-:Y:S01]  /*df40*/  FFMA.FTZ R47, R0.reuse, R118, R47 ;  /* 0x00000076002f7223 */ /* 0x040fe2000001002f */
[----:B------:R-:W-:Y:S01]  /*df50*/  I2FP.F32.S32 R2, R2 ;  /* 0x0000000200027245 */ /* 0x000fe20000201400 */
[CC--:B------:R-:W-:Y:S01]  /*df60*/  FFMA.FTZ R50, R0.reuse, R119.reuse, R50 ;  /* 0x0000007700327223 */ /* 0x0c0fe20000010032 */
[C---:B------:R-:W-:Y:S01]  /*df70*/  FFMA.FTZ R48, R0.reuse, R119, R48 ;  /* 0x0000007700307223 */ /* 0x040fe20000010030 */
[----:B------:R-:W-:Y:S02]  /*df80*/  I2FP.F32.S32 R3, R3 ;  /* 0x0000000300037245 */ /* 0x000fe40000201400 */
[----:B------:R-:W-:Y:S01]  /*df90*/  FMNMX3.FTZ R118, R117, R6, R7, !PT ;  /* 0x0000000675767276 */ /* 0x000fe20007810007 */
[CC--:B------:R-:W-:Y:S01]  /*dfa0*/  FFMA.FTZ R51, R0.reuse, R2.reuse, R51 ;  /* 0x0000000200337223 */ /* 0x0c0fe20000010033 */
[C---:B------:R-:W-:Y:S01]  /*dfb0*/  IADD3 R119, PT, PT, R187.reuse, 0x21, RZ ;  /* 0x00000021bb777810 */ /* 0x040fe20007ffe0ff */
[----:B------:R-:W-:Y:S01]  /*dfc0*/  FFMA.FTZ R49, R0, R2, R49 ;  /* 0x0000000200317223 */ /* 0x000fe20000010031 */
[----:B------:R-:W-:Y:S01]  /*dfd0*/  FMNMX3.FTZ R118, R118, R10, R11, !PT ;  /* 0x0000000a76767276 */ /* 0x000fe2000781000b */
[C---:B------:R-:W-:Y:S01]  /*dfe0*/  FFMA.FTZ R26, R0.reuse, R3, R26 ;  /* 0x00000003001a7223 */ /* 0x040fe2000001001a */
[----:B------:R-:W-:Y:S01]  /*dff0*/  I2FP.F32.S32 R2, R119 ;  /* 0x0000007700027245 */ /* 0x000fe20000201400 */
[----:B------:R-:W-:Y:S01]  /*e000*/  FFMA.FTZ R24, R0, R3, R24 ;  /* 0x0000000300187223 */ /* 0x000fe20000010018 */
[----:B------:R-:W-:Y:S02]  /*e010*/  FMNMX3.FTZ R119, R116, R4, R5, !PT ;  /* 0x0000000474777276 */ /* 0x000fe40007810005 */
[----:B------:R-:W-:Y:S01]  /*e020*/  IADD3 R3, PT, PT, R187, -0x8, RZ ;  /* 0xfffffff8bb037810 */ /* 0x000fe20007ffe0ff */
[----:B------:R-:W-:Y:S01]  /*e030*/  FFMA.FTZ R55, R0, R2, R55 ;  /* 0x0000000200377223 */ /* 0x000fe20000010037 */
[----:B------:R-:W-:Y:S01]  /*e040*/  FMNMX3.FTZ R118, R118, R14, R15, !PT ;  /* 0x0000000e76767276 */ /* 0x000fe2000781000f */
[----:B------:R-:W-:Y:S01]  /*e050*/  FFMA.FTZ R53, R0, R2, R53 ;  /* 0x0000000200357223 */ /* 0x000fe20000010035 */
[----:B------:R-:W-:Y:S02]  /*e060*/  FMNMX3.FTZ R119, R119, R8, R9, !PT ;  /* 0x0000000877777276 */ /* 0x000fe40007810009 */
[----:B------:R-:W-:Y:S02]  /*e070*/  I2FP.F32.S32 R3, R3 ;  /* 0x0000000300037245 */ /* 0x000fe40000201400 */
[----:B------:R-:W-:Y:S02]  /*e080*/  FMNMX3.FTZ R118, R118, R18, R19, !PT ;  /* 0x0000001276767276 */ /* 0x000fe40007810013 */
[----:B------:R-:W-:Y:S01]  /*e090*/  FMNMX3.FTZ R119, R119, R12, R13, !PT ;  /* 0x0000000c77777276 */ /* 0x000fe2000781000d */
[CC--:B------:R-:W-:Y:S01]  /*e0a0*/  FFMA.FTZ R34, R0.reuse, R3.reuse, R34 ;  /* 0x0000000300227223 */ /* 0x0c0fe20000010022 */
[----:B------:R-:W-:Y:S01]  /*e0b0*/  FFMA.FTZ R32, R0, R3, R32 ;  /* 0x0000000300207223 */ /* 0x000fe20000010020 */
[----:B------:R-:W-:Y:S02]  /*e0c0*/  FMNMX3.FTZ R118, R118, R22, R23, !PT ;  /* 0x0000001676767276 */ /* 0x000fe40007810017 */
[----:B------:R-:W-:Y:S02]  /*e0d0*/  IADD3 R3, PT, PT, R187, 0x10, RZ ;  /* 0x00000010bb037810 */ /* 0x000fe40007ffe0ff */
[----:B------:R-:W-:Y:S02]  /*e0e0*/  FMNMX3.FTZ R119, R119, R16, R17, !PT ;  /* 0x0000001077777276 */ /* 0x000fe40007810011 */
[----:B------:R-:W-:Y:S02]  /*e0f0*/  FMNMX3.FTZ R118, R118, R26, R27, !PT ;  /* 0x0000001a76767276 */ /* 0x000fe4000781001b */
[----:B------:R-:W-:Y:S02]  /*e100*/  I2FP.F32.S32 R3, R3 ;  /* 0x0000000300037245 */ /* 0x000fe40000201400 */
[----:B------:R-:W-:Y:S02]  /*e110*/  FMNMX3.FTZ R119, R119, R20, R21, !PT ;  /* 0x0000001477777276 */ /* 0x000fe40007810015 */
[----:B------:R-:W-:Y:S01]  /*e120*/  FMNMX3.FTZ R118, R118, R30, R31, !PT ;  /* 0x0000001e76767276 */ /* 0x000fe2000781001f */
[CC--:B------:R-:W-:Y:S01]  /*e130*/  FFMA.FTZ R44, R0.reuse, R3.reuse, R44 ;  /* 0x00000003002c7223 */ /* 0x0c0fe2000001002c */
[----:B------:R-:W-:Y:S01]  /*e140*/  FMNMX3.FTZ R119, R119, R24, R25, !PT ;  /* 0x0000001877777276 */ /* 0x000fe20007810019 */
[----:B------:R-:W-:Y:S01]  /*e150*/  FFMA.FTZ R46, R0, R3, R46 ;  /* 0x00000003002e7223 */ /* 0x000fe2000001002e */
[C---:B------:R-:W-:Y:S02]  /*e160*/  IADD3 R2, PT, PT, R187.reuse, 0x29, RZ ;  /* 0x00000029bb027810 */ /* 0x040fe40007ffe0ff */
[----:B------:R-:W-:Y:S02]  /*e170*/  IADD3 R3, PT, PT, R187, 0x20, RZ ;  /* 0x00000020bb037810 */ /* 0x000fe40007ffe0ff */
[----:B------:R-:W-:Y:S02]  /*e180*/  FMNMX3.FTZ R118, R118, R34, R35, !PT ;  /* 0x0000002276767276 */ /* 0x000fe40007810023 */
[----:B------:R-:W-:Y:S02]  /*e190*/  FMNMX3.FTZ R119, R119, R28, R29, !PT ;  /* 0x0000001c77777276 */ /* 0x000fe4000781001d */
[----:B------:R-:W-:Y:S02]  /*e1a0*/  I2FP.F32.S32 R2, R2 ;  /* 0x0000000200027245 */ /* 0x000fe40000201400 */
[----:B------:R-:W-:Y:S02]  /*e1b0*/  I2FP.F32.S32 R3, R3 ;  /* 0x0000000300037245 */ /* 0x000fe40000201400 */
[----:B------:R-:W-:Y:S01]  /*e1c0*/  FMNMX3.FTZ R118, R118, R38, R39, !PT ;  /* 0x0000002676767276 */ /* 0x000fe20007810027 */
[C---:B------:R-:W-:Y:S01]  /*e1d0*/  FFMA.FTZ R59, R0.reuse, R2, R59 ;  /* 0x00000002003b7223 */ /* 0x040fe2000001003b */
[----:B------:R-:W-:Y:S01]  /*e1e0*/  FMNMX3.FTZ R119, R119, R32, R33, !PT ;  /* 0x0000002077777276 */ /* 0x000fe20007810021 */
[CC--:B------:R-:W-:Y:S01]  /*e1f0*/  FFMA.FTZ R52, R0.reuse, R3.reuse, R52 ;  /* 0x0000000300347223 */ /* 0x0c0fe20000010034 */
[C---:B------:R-:W-:Y:S01]  /*e200*/  FFMA.FTZ R57, R0.reuse, R2, R57 ;  /* 0x0000000200397223 */ /* 0x040fe20000010039 */
[----:B------:R-:W-:Y:S01]  /*e210*/  FFMA.FTZ R54, R0, R3, R54 ;  /* 0x0000000300367223 */ /* 0x000fe20000010036 */
[----:B------:R-:W-:Y:S02]  /*e220*/  FMNMX3.FTZ R2, R118, R42, R43, !PT ;  /* 0x0000002a76027276 */ /* 0x000fe4000781002b */
[----:B------:R-:W-:Y:S02]  /*e230*/  IADD3 R3, PT, PT, R187, 0x30, RZ ;  /* 0x00000030bb037810 */ /* 0x000fe40007ffe0ff */
[----:B------:R-:W-:Y:S02]  /*e240*/  FMNMX3.FTZ R120, R119, R36, R37, !PT ;  /* 0x0000002477787276 */ /* 0x000fe40007810025 */
[C---:B------:R-:W-:Y:S02]  /*e250*/  IADD3 R121, PT, PT, R187.reuse, 0x28, RZ ;  /* 0x00000028bb797810 */ /* 0x040fe40007ffe0ff */
[----:B------:R-:W-:Y:S02]  /*e260*/  I2FP.F32.S32 R3, R3 ;  /* 0x0000000300037245 */ /* 0x000fe40000201400 */
[----:B------:R-:W-:Y:S02]  /*e270*/  FMNMX3.FTZ R2, R2, R46, R47, !PT ;  /* 0x0000002e02027276 */ /* 0x000fe4000781002f */
[----:B------:R-:W-:Y:S01]  /*e280*/  FMNMX3.FTZ R120, R120, R40, R41, !PT ;  /* 0x0000002878787276 */ /* 0x000fe20007810029 */
[C---:B------:R-:W-:Y:S01]  /*e290*/  FFMA.FTZ R60, R0.reuse, R3, R60 ;  /* 0x00000003003c7223 */ /* 0x040fe2000001003c */
[----:B------:R-:W-:Y:S01]  /*e2a0*/  I2FP.F32.S32 R121, R121 ;  /* 0x0000007900797245 */ /* 0x000fe20000201400 */
[----:B------:R-:W-:Y:S01]  /*e2b0*/  FFMA.FTZ R62, R0, R3, R62 ;  /* 0x00000003003e7223 */ /* 0x000fe2000001003e */
[C---:B------:R-:W-:Y:S02]  /*e2c0*/  IADD3 R119, PT, PT, R187.reuse, 0x31, RZ ;  /* 0x00000031bb777810 */ /* 0x040fe40007ffe0ff */
[----:B------:R-:W-:Y:S01]  /*e2d0*/  FMNMX3.FTZ R2, R2, R50, R51, !PT ;  /* 0x0000003202027276 */ /* 0x000fe20007810033 */
[-C--:B------:R-:W-:Y:S01]  /*e2e0*/  FFMA.FTZ R58, R0, R121.reuse, R58 ;  /* 0x00000079003a7223 */ /* 0x080fe2000001003a */
[----:B------:R-:W-:Y:S01]  /*e2f0*/  FMNMX3.FTZ R120, R120, R44, R45, !PT ;  /* 0x0000002c78787276 */ /* 0x000fe2000781002d */
[C---:B------:R-:W-:Y:S01]  /*e300*/  FFMA.FTZ R56, R0.reuse, R121, R56 ;  /* 0x0000007900387223 */ /* 0x040fe20000010038 */
[----:B------:R-:W-:Y:S02]  /*e310*/  I2FP.F32.S32 R119, R119 ;  /* 0x0000007700777245 */ /* 0x000fe40000201400 */
[C---:B------:R-:W-:Y:S02]  /*e320*/  IADD3 R118, PT, PT, R187.reuse, 0x39, RZ ;  /* 0x00000039bb767810 */ /* 0x040fe40007ffe0ff */
[----:B------:R-:W-:Y:S01]  /*e330*/  IADD3 R3, PT, PT, R187, 0x38, RZ ;  /* 0x00000038bb037810 */ /* 0x000fe20007ffe0ff */
[-C--:B------:R-:W-:Y:S01]  /*e340*/  FFMA.FTZ R63, R0, R119.reuse, R63 ;  /* 0x00000077003f7223 */ /* 0x080fe2000001003f */
[----:B------:R-:W-:Y:S01]  /*e350*/  FMNMX3.FTZ R2, R2, R54, R55, !PT ;  /* 0x0000003602027276 */ /* 0x000fe20007810037 */
[----:B------:R-:W-:Y:S01]  /*e360*/  FFMA.FTZ R61, R0, R119, R61 ;  /* 0x00000077003d7223 */ /* 0x000fe2000001003d */
[----:B------:R-:W-:Y:S02]  /*e370*/  FMNMX3.FTZ R120, R120, R48, R49, !PT ;  /* 0x0000003078787276 */ /* 0x000fe40007810031 */
[----:B------:R-:W-:Y:S02]  /*e380*/  I2FP.F32.S32 R118, R118 ;  /* 0x0000007600767245 */ /* 0x000fe40000201400 */
[----:B------:R-:W-:Y:S02]  /*e390*/  I2FP.F32.S32 R3, R3 ;  /* 0x0000000300037245 */ /* 0x000fe40000201400 */
[----:B------:R-:W-:Y:S01]  /*e3a0*/  FMNMX3.FTZ R2, R2, R58, R59, !PT ;  /* 0x0000003a02027276 */ /* 0x000fe2000781003b */
[----:B------:R-:W-:Y:S01]  /*e3b0*/  FFMA.FTZ R67, R0, R118, R67 ;  /* 0x0000007600437223 */ /* 0x000fe20000010043 */
[----:B------:R-:W-:Y:S01]  /*e3c0*/  FMNMX3.FTZ R120, R120, R52, R53, !PT ;  /* 0x0000003478787276 */ /* 0x000fe20007810035 */
[-C--:B------:R-:W-:Y:S01]  /*e3d0*/  FFMA.FTZ R66, R0, R3.reuse, R66 ;  /* 0x0000000300427223 */ /* 0x080fe20000010042 */
        /* <DEDUP_REMOVED lines=9> */
[----:B------:R-:W-:Y:S05]  /*e470*/  IADD3 R187, PT, PT, R187, -0x80, RZ ;  /* 0xffffff80bbbb7810 */ /* 0x000fea0007ffe0ff */
        /* <DEDUP_REMOVED lines=12> */
[----:B------:R-:W-:Y:S01]  /*e540*/  FADD.FTZ R118, -R2, R117 ;  /* 0x0000007502767221 */ /* 0x000fe20000010100 */
[----:B------:R-:W-:Y:S03]  /*e550*/  FMUL.FTZ R117, R119, UR4 ;  /* 0x0000000477757c20 */ /* 0x000fe60008410000 */
[----:B------:R-:W-:Y:S01]  /*e560*/  FSEL R137, R137, RZ, P0 ;  /* 0x000000ff89897208 */ /* 0x000fe20000000000 */
[----:B------:R-:W-:Y:S01]  /*e570*/  FMUL.FTZ R116, R118, UR4 ;  /* 0x0000000476747c20 */ /* 0x000fe20008410000 */
[----:B------:R-:W-:Y:S01]  /*e580*/  FSETP.NEU.FTZ.AND P0, PT, R3, -INF , PT ;  /* 0xff8000000300780b */ /* 0x000fe20003f1d000 */
[----:B------:R-:W2:Y:S02]  /*e590*/  MUFU.EX2 R117, R117 ;  /* 0x0000007500757308 */ /* 0x000ea40000000800 */
[--C-:B------:R-:W-:Y:S01]  /*e5a0*/  FFMA.FTZ R132, R10, UR4, -R137.reuse ;  /* 0x000000040a847c23 */ /* 0x100fe20008010889 */
[----:B------:R-:W-:Y:S01]  /*e5b0*/  FSEL R135, R135, RZ, P0 ;  /* 0x000000ff87877208 */ /* 0x000fe20000000000 */
[--C-:B------:R-:W-:Y:S01]  /*e5c0*/  FFMA.FTZ R119, R11, UR4, -R137.reuse ;  /* 0x000000040b777c23 */ /* 0x100fe20008010889 */
[--C-:B------:R-:W-:Y:S01]  /*e5d0*/  FFMA.FTZ R139, R6, UR4, -R137.reuse ;  /* 0x00000004068b7c23 */ /* 0x100fe20008010889 */
[----:B------:R-:W-:Y:S04]  /*e5e0*/  FFMA.FTZ R136, R7, UR4, -R137 ;  /* 0x0000000407887c23 */ /* 0x000fe80008010889 */
[----:B------:R-:W3:Y:S01]  /*e5f0*/  MUFU.EX2 R116, R116 ;  /* 0x0000007400747308 */ /* 0x000ee20000000800 */
[--C-:B------:R-:W-:Y:S01]  /*e600*/  FFMA.FTZ R133, R8, UR4, -R135.reuse ;  /* 0x0000000408857c23 */ /* 0x100fe20008010887 */
[--C-:B------:R-:W-:Y:S01]  /*e610*/  FFMA.FTZ R118, R9, UR4, -R135.reuse ;  /* 0x0000000409767c23 */ /* 0x100fe20008010887 */
[--C-:B------:R-:W-:Y:S01]  /*e620*/  FFMA.FTZ R140, R4, UR4, -R135.reuse ;  /* 0x00000004048c7c23 */ /* 0x100fe20008010887 */
[----:B------:R-:W-:Y:S06]  /*e630*/  FFMA.FTZ R134, R5, UR4, -R135 ;  /* 0x0000000405867c23 */ /* 0x000fec0008010887 */
[----:B------:R-:W-:Y:S01]  /*e640*/  MUFU.EX2 R139, R139 ;  /* 0x0000008b008b7308 */ /* 0x000fe20000000800 */
[--C-:B------:R-:W-:Y:S01]  /*e650*/  FFMA.FTZ R141, R14, UR4, -R137.reuse ;  /* 0x000000040e8d7c23 */ /* 0x100fe20008010889 */
[C---:B--2---:R-:W-:Y:S01]  /*e660*/  FMUL.FTZ R4, R117.reuse, R112 ;  /* 0x0000007075047220 */ /* 0x044fe20000410000 */
[C---:B------:R-:W-:Y:S07]  /*e670*/  FMUL.FTZ R5, R117.reuse, R113 ;  /* 0x0000007175057220 */ /* 0x040fee0000410000 */
[----:B------:R-:W2:Y:S01]  /*e680*/  MUFU.EX2 R136, R136 ;  /* 0x0000008800887308 */ /* 0x000ea20000000800 */
[C---:B------:R-:W-:Y:S01]  /*e690*/  FMUL.FTZ R8, R117.reuse, R108 ;  /* 0x0000006c75087220 */ /* 0x040fe20000410000 */
[C---:B------:R-:W-:Y:S01]  /*e6a0*/  FMUL.FTZ R9, R117.reuse, R109 ;  /* 0x0000006d75097220 */ /* 0x040fe20000410000 */
[C---:B------:R-:W-:Y:S07]  /*e6b0*/  FMUL.FTZ R68, R117.reuse, R68 ;  /* 0x0000004475447220 */ /* 0x040fee0000410000 */
[----:B------:R-:W-:Y:S01]  /*e6c0*/  MUFU.EX2 R132, R132 ;  /* 0x0000008400847308 */ /* 0x000fe20000000800 */
[C---:B---3--:R-:W-:Y:S01]  /*e6d0*/  FMUL.FTZ R6, R116.reuse, R114 ;  /* 0x0000007274067220 */ /* 0x048fe20000410000 */
[C---:B------:R-:W-:Y:S01]  /*e6e0*/  FMUL.FTZ R7, R116.reuse, R115 ;  /* 0x0000007374077220 */ /* 0x040fe20000410000 */
[C---:B------:R-:W-:Y:S07]  /*e6f0*/  FMUL.FTZ R10, R116.reuse, R110 ;  /* 0x0000006e740a7220 */ /* 0x040fee0000410000 */
[----:B------:R-:W3:Y:S01]  /*e700*/  MUFU.EX2 R119, R119 ;  /* 0x0000007700777308 */ /* 0x000ee20000000800 */
[C---:B------:R-:W-:Y:S01]  /*e710*/  FMUL.FTZ R11, R116.reuse, R111 ;  /* 0x0000006f740b7220 */ /* 0x040fe20000410000 */
[C---:B------:R-:W-:Y:S01]  /*e720*/  FMUL.FTZ R70, R116.reuse, R70 ;  /* 0x0000004674467220 */ /* 0x040fe20000410000 */
[----:B------:R-:W4:Y:S07]  /*e730*/  LDSM.16.MT88.4 R108, [R164+0xb000] ;  /* 0x00b00000a46c783b */ /* 0x000f2e0000004200 */
        /* <DEDUP_REMOVED lines=27> */
[----:B------:R-:W-:Y:S01]  /*e8f0*/  FMUL.FTZ R14, R116, R106 ;  /* 0x0000006a740e7220 */ /* 0x000fe20000410000 */
[----:B------:R-:W-:Y:S01]  /*e900*/  FFMA.FTZ R143, R22, UR4, -R137 ;  /* 0x00000004168f7c23 */ /* 0x000fe20008010889 */
[----:B------:R-:W-:Y:S01]  /*e910*/  FFMA.FTZ R142, R20, UR4, -R135 ;  /* 0x00000004148e7c23 */ /* 0x000fe20008010887 */
[--C-:B------:R-:W-:Y:S01]  /*e920*/  FFMA.FTZ R149, R30, UR4, -R137.reuse ;  /* 0x000000041e957c23 */ /* 0x100fe20008010889 */
[--C-:B------:R-:W-:Y:S01]  /*e930*/  FFMA.FTZ R148, R31, UR4, -R137.reuse ;  /* 0x000000041f947c23 */ /* 0x100fe20008010889 */
[--C-:B------:R-:W-:Y:S01]  /*e940*/  FFMA.FTZ R144, R34, UR4, -R137.reuse ;  /* 0x0000000422907c23 */ /* 0x100fe20008010889 */
[C---:B-1----:R-:W-:Y:S01]  /*e950*/  HMMA.16816.F32.BF16 R4, R112.reuse, R120, R4 ;  /* 0x000000787004723c */ /* 0x042fe20000041804 */
[----:B------:R-:W-:Y:S04]  /*e960*/  MUFU.EX2 R141, R141 ;  /* 0x0000008d008d7308 */ /* 0x000fe80000000800 */
[----:B------:R-:W-:Y:S01]  /*e970*/  FFMA.FTZ R145, R35, UR4, -R137 ;  /* 0x0000000423917c23 */ /* 0x000fe20008010889 */
[--C-:B------:R-:W-:Y:S01]  /*e980*/  FFMA.FTZ R151, R28, UR4, -R135.reuse ;  /* 0x000000041c977c23 */ /* 0x100fe20008010887 */
[--C-:B------:R-:W-:Y:S01]  /*e990*/  FFMA.FTZ R150, R29, UR4, -R135.reuse ;  /* 0x000000041d967c23 */ /* 0x100fe20008010887 */
[C---:B------:R-:W-:Y:S01]  /*e9a0*/  HMMA.16816.F32.BF16 R8, R112.reuse, R122, R8 ;  /* 0x0000007a7008723c */ /* 0x040fe20000041808 */
[----:B------:R-:W1:Y:S02]  /*e9b0*/  LDSM.16.MT88.4 R120, [R166+0xd000] ;  /* 0x00d00000a678783b */ /* 0x000e640000004200 */
[----:B------:R-:W-:Y:S01]  /*e9c0*/  MUFU.EX2 R143, R143 ;  /* 0x0000008f008f7308 */ /* 0x000fe20000000800 */
[--C-:B------:R-:W-:Y:S01]  /*e9d0*/  FFMA.FTZ R147, R32, UR4, -R135.reuse ;  /* 0x0000000420937c23 */ /* 0x100fe20008010887 */
[----:B------:R-:W-:Y:S01]  /*e9e0*/  FFMA.FTZ R146, R33, UR4, -R135 ;  /* 0x0000000421927c23 */ /* 0x000fe20008010887 */
[--C-:B------:R-:W-:Y:S01]  /*e9f0*/  FFMA.FTZ R153, R38, UR4, -R137.reuse ;  /* 0x0000000426997c23 */ /* 0x100fe20008010889 */
[--C-:B------:R-:W-:Y:S01]  /*ea00*/  FFMA.FTZ R156, R39, UR4, -R137.reuse ;  /* 0x00000004279c7c23 */ /* 0x100fe20008010889 */
[--C-:B------:R-:W-:Y:S01]  /*ea10*/  FFMA.FTZ R152, R42, UR4, -R137.reuse ;  /* 0x000000042a987c23 */ /* 0x100fe20008010889 */
[C---:B------:R-:W-:Y:S01]  /*ea20*/  HMMA.16816.F32.BF16 R68, R112.reuse, R124, R68 ;  /* 0x0000007c7044723c */ /* 0x040fe20000041844 */
[----:B------:R-:W-:Y:S03]  /*ea30*/  LDSM.16.MT88.4 R28, [R164+0xdc00] ;  /* 0x00dc0000a41c783b */ /* 0x000fe60000004200 */
[----:B------:R-:W-:Y:S01]  /*ea40*/  MUFU.EX2 R142, R142 ;  /* 0x0000008e008e7308 */ /* 0x000fe20000000800 */
[----:B------:R-:W-:Y:S01]  /*ea50*/  FFMA.FTZ R155, R43, UR4, -R137 ;  /* 0x000000042b9b7c23 */ /* 0x000fe20008010889 */
[--C-:B------:R-:W-:Y:S01]  /*ea60*/  FFMA.FTZ R158, R36, UR4, -R135.reuse ;  /* 0x00000004249e7c23 */ /* 0x100fe20008010887 */
[--C-:B------:R-:W-:Y:S01]  /*ea70*/  FFMA.FTZ R159, R37, UR4, -R135.reuse ;  /* 0x00000004259f7c23 */ /* 0x100fe20008010887 */
[----:B------:R-:W-:Y:S01]  /*ea80*/  FFMA.FTZ R154, R41, UR4, -R135 ;  /* 0x00000004299a7c23 */ /* 0x000fe20008010887 */
[C---:B------:R-:W-:Y:S01]  /*ea90*/  FMUL.FTZ R91, R116.reuse, R91 ;  /* 0x0000005b745b7220 */ /* 0x040fe20000410000 */
[C---:B------:R-:W-:Y:S01]  /*eaa0*/  HMMA.16816.F32.BF16 R72, R112.reuse, R126, R72 ;  /* 0x0000007e7048723c */ /* 0x040fe20000041848 */
[----:B------:R-:W2:Y:S03]  /*eab0*/  LDSM.16.MT88.4 R124, [R164+0xd000] ;  /* 0x00d00000a47c783b */ /* 0x000ea60000004200 */
[----:B------:R-:W-:Y:S01]  /*eac0*/  MUFU.EX2 R149, R149 ;  /* 0x0000009500957308 */ /* 0x000fe20000000800 */
[C---:B------:R-:W-:Y:S01]  /*ead0*/  FMUL.FTZ R88, R117.reuse, R88 ;  /* 0x0000005875587220 */ /* 0x040fe20000410000 */
[C---:B------:R-:W-:Y:S01]  /*eae0*/  FMUL.FTZ R89, R117.reuse, R89 ;  /* 0x0000005975597220 */ /* 0x040fe20000410000 */
[C---:B------:R-:W-:Y:S01]  /*eaf0*/  FMUL.FTZ R94, R116.reuse, R94 ;  /* 0x0000005e745e7220 */ /* 0x040fe20000410000 */
[C---:B------:R-:W-:Y:S01]  /*eb00*/  FMUL.FTZ R95, R116.reuse, R95 ;  /* 0x0000005f745f7220 */ /* 0x040fe20000410000 */
[C---:B------:R-:W-:Y:S01]  /*eb10*/  FMUL.FTZ R92, R117.reuse, R92 ;  /* 0x0000005c755c7220 */ /* 0x040fe20000410000 */
[C---:B------:R-:W-:Y:S01]  /*eb20*/  HMMA.16816.F32.BF16 R76, R112.reuse, R128, R76 ;  /* 0x00000080704c723c */ /* 0x040fe2000004184c */
[----:B------:R-:W-:Y:S03]  /*eb30*/  LDSM.16.MT88.4 R32, [R164+0xc400] ;  /* 0x00c40000a420783b */ /* 0x000fe60000004200 */
        /* <DEDUP_REMOVED lines=12> */
[----:B------:R-:W-:Y:S01]  /*ec00*/  FMUL.FTZ R101, R117, R101 ;  /* 0x0000006575657220 */ /* 0x000fe20000410000 */
[----:B------:R-:W-:Y:S01]  /*ec10*/  FFMA.FTZ R130, R15, UR4, -R137 ;  /* 0x000000040f827c23 */ /* 0x000fe20008010889 */
[C---:B----4-:R-:W-:Y:S04]  /*ec20*/  HMMA.16816.F32.BF16 R84, R112.reuse, R108, R84 ;  /* 0x0000006c7054723c */ /* 0x050fe80000041854 */
[----:B------:R-:W-:Y:S01]  /*ec30*/  MUFU.EX2 R145, R145 ;  /* 0x0000009100917308 */ /* 0x000fe20000000800 */
[----:B------:R-:W-:Y:S01]  /*ec40*/  FMUL.FTZ R15, R116, R107 ;  /* 0x0000006b740f7220 */ /* 0x000fe20000410000 */
[--C-:B------:R-:W-:Y:S01]  /*ec50*/  FFMA.FTZ R138, R12, UR4, -R135.reuse ;  /* 0x000000040c8a7c23 */ /* 0x100fe20008010887 */
[----:B------:R-:W-:Y:S01]  /*ec60*/  FMUL.FTZ R12, R117, R104 ;  /* 0x00000068750c7220 */ /* 0x000fe20000410000 */
[--C-:B------:R-:W-:Y:S01]  /*ec70*/  FFMA.FTZ R131, R13, UR4, -R135.reuse ;  /* 0x000000040d837c23 */ /* 0x100fe20008010887 */
[----:B------:R-:W-:Y:S01]  /*ec80*/  FMUL.FTZ R13, R117, R105 ;  /* 0x00000069750d7220 */ /* 0x000fe20000410000 */
[C---:B------:R-:W-:Y:S01]  /*ec90*/  HMMA.16816.F32.BF16 R88, R112.reuse, R110, R88 ;  /* 0x0000006e7058723c */ /* 0x040fe20000041858 */
[----:B------:R-:W3:Y:S03]  /*eca0*/  LDSM.16.MT88.4 R108, [R166+0x9400] ;  /* 0x00940000a66c783b */ /* 0x000ee60000004200 */
[----:B------:R-:W4:Y:S01]  /*ecb0*/  MUFU.EX2 R130, R130 ;  /* 0x0000008200827308 */ /* 0x000f220000000800 */
[----:B------:R-:W-:Y:S01]  /*ecc0*/  FFMA.FTZ R157, R40, UR4, -R135 ;  /* 0x00000004289d7c23 */ /* 0x000fe20008010887 */
[----:B------:R-:W-:Y:S01]  /*ecd0*/  FFMA.FTZ R40, R55, UR4, -R137 ;  /* 0x0000000437287c23 */ /* 0x000fe20008010889 */
[----:B------:R-:W-:Y:S01]  /*ece0*/  FFMA.FTZ R55, R52, UR4, -R135 ;  /* 0x0000000434377c23 */ /* 0x000fe20008010887 */
[----:B------:R-:W-:Y:S01]  /*ecf0*/  FFMA.FTZ R128, R18, UR4, -R137 ;  /* 0x0000000412807c23 */ /* 0x000fe20008010889 */
[----:B------:R-:W-:Y:S01]  /*ed00*/  FFMA.FTZ R129, R17, UR4, -R135 ;  /* 0x0000000411817c23 */ /* 0x000fe20008010887 */
[C---:B-1----:R-:W-:Y:S01]  /*ed10*/  HMMA.16816.F32.BF16 R92, R112.reuse, R120, R92 ;  /* 0x00000078705c723c */ /* 0x042fe2000004185c */
[----:B------:R-:W-:Y:S03]  /*ed20*/  LDSM.16.MT88.4 R104, [R166+0xb400] ;  /* 0x00b40000a668783b */ /* 0x000fe60000004200 */
[----:B------:R1:W-:Y:S01]  /*ed30*/  MUFU.EX2 R52, R40 ;  /* 0x0000002800347308 */ /* 0x0003e20000000800 */
[--C-:B------:R-:W-:Y:S01]  /*ed40*/  FFMA.FTZ R19, R19, UR4, -R137.reuse ;  /* 0x0000000413137c23 */ /* 0x100fe20008010889 */
[--C-:B------:R-:W-:Y:S01]  /*ed50*/  FFMA.FTZ R59, R59, UR4, -R137.reuse ;  /* 0x000000043b3b7c23 */ /* 0x100fe20008010889 */
[--C-:B------:R-:W-:Y:S07]  /*ed60*/  FFMA.FTZ R161, R47, UR4, -R137.reuse ;  /* 0x000000042fa17c23 */ /* 0x100fee0008010889 */
[----:B------:R-:W-:Y:S01]  /*ed70*/  MUFU.EX2 R55, R55 ;  /* 0x0000003700377308 */ /* 0x000fe20000000800 */
[----:B------:R-:W-:Y:S01]  /*ed80*/  FFMA.FTZ R47, R50, UR4, -R137 ;  /* 0x00000004322f7c23 */ /* 0x000fe20008010889 */
[C---:B------:R-:W-:Y:S01]  /*ed90*/  HMMA.16816.F32.BF16 R96, R112.reuse, R122, R96 ;  /* 0x0000007a7060723c */ /* 0x040fe20000041860 */
[----:B------:R-:W5:Y:S07]  /*eda0*/  LDSM.16.MT88.4 R120, [R164+0x9400] ;  /* 0x00940000a478783b */ /* 0x000f6e0000004200 */
[----:B------:R-:W-:Y:S01]  /*edb0*/  MUFU.EX2 R128, R128 ;  /* 0x0000008000807308 */ /* 0x000fe20000000800 */
[----:B----4-:R-:W-:Y:S01]  /*edc0*/  F2FP.BF16.F32.PACK_AB R17, R130, R141 ;  /* 0x0000008d8211723e */ /* 0x010fe200000010ff */
[----:B------:R-:W-:Y:S01]  /*edd0*/  FFMA.FTZ R50, R44, UR4, -R135 ;  /* 0x000000042c327c23 */ /* 0x000fe20008010887 */
[--C-:B------:R-:W-:Y:S07]  /*ede0*/  FFMA.FTZ R46, R46, UR4, -R137.reuse ;  /* 0x000000042e2e7c23 */ /* 0x100fee0008010889 */
[----:B------:R-:W-:Y:S01]  /*edf0*/  MUFU.EX2 R138, R138 ;  /* 0x0000008a008a7308 */ /* 0x000fe20000000800 */
[----:B------:R-:W-:Y:S01]  /*ee00*/  FFMA.FTZ R62, R62, UR4, -R137 ;  /* 0x000000043e3e7c23 */ /* 0x000fe20008010889 */
[C---:B--2---:R-:W-:Y:S01]  /*ee10*/  HMMA.16816.F32.BF16 R100, R112.reuse, R124, R100 ;  /* 0x0000007c7064723c */ /* 0x044fe20000041864 */
[----:B-1----:R-:W-:Y:S07]  /*ee20*/  LDSM.16.MT88.4 R40, [R166+0xe800] ;  /* 0x00e80000a628783b */ /* 0x002fee0000004200 */
[----:B------:R-:W1:Y:S01]  /*ee30*/  MUFU.EX2 R125, R19 ;  /* 0x00000013007d7308 */ /* 0x000e620000000800 */
[----:B------:R-:W-:Y:S01]  /*ee40*/  FFMA.FTZ R124, R16, UR4, -R135 ;  /* 0x00000004107c7c23 */ /* 0x000fe20008010887 */
[--C-:B------:R-:W-:Y:S01]  /*ee50*/  FFMA.FTZ R63, R63, UR4, -R137.reuse ;  /* 0x000000043f3f7c23 */ /* 0x100fe20008010889 */
[----:B------:R-:W-:Y:S07]  /*ee60*/  FFMA.FTZ R66, R66, UR4, -R137 ;  /* 0x0000000442427c23 */ /* 0x000fee0008010889 */
[----:B------:R-:W2:Y:S01]  /*ee70*/  MUFU.EX2 R131, R131 ;  /* 0x0000008300837308 */ /* 0x000ea20000000800 */
[----:B------:R-:W-:Y:S01]  /*ee80*/  FFMA.FTZ R60, R60, UR4, -R135 ;  /* 0x000000043c3c7c23 */ /* 0x000fe20008010887 */
[----:B------:R-:W-:Y:S01]  /*ee90*/  HMMA.16816.F32.BF16 R12, R112, R126, R12 ;  /* 0x0000007e700c723c */ /* 0x000fe2000004180c */
[----:B------:R-:W-:Y:S07]  /*eea0*/  LDSM.16.MT88.4 R112, [R164+0xd400] ;  /* 0x00d40000a470783b */ /* 0x000fee0000004200 */
[----:B------:R-:W-:Y:S01]  /*eeb0*/  MUFU.EX2 R124, R124 ;  /* 0x0000007c007c7308 */ /* 0x000fe20000000800 */
[----:B------:R-:W-:Y:S01]  /*eec0*/  FFMA.FTZ R126, R23, UR4, -R137 ;  /* 0x00000004177e7c23 */ /* 0x000fe20008010889 */
[--C-:B------:R-:W-:Y:S01]  /*eed0*/  FFMA.FTZ R127, R21, UR4, -R135.reuse ;  /* 0x00000004157f7c23 */ /* 0x100fe20008010887 */
[--C-:B------:R-:W-:Y:S07]  /*eee0*/  FFMA.FTZ R61, R61, UR4, -R135.reuse ;  /* 0x000000043d3d7c23 */ /* 0x100fee0008010887 */
[----:B------:R-:W4:Y:S01]  /*eef0*/  MUFU.EX2 R129, R129 ;  /* 0x0000008100817308 */ /* 0x000f220000000800 */
[----:B------:R-:W-:Y:S01]  /*ef00*/  FFMA.FTZ R64, R64, UR4, -R135 ;  /* 0x0000000440407c23 */ /* 0x000fe20008010887 */
[----:B-1----:R-:W-:Y:S01]  /*ef10*/  F2FP.BF16.F32.PACK_AB R19, R125, R128 ;  /* 0x000000807d13723e */ /* 0x002fe200000010ff */
[----:B------:R-:W-:Y:S07]  /*ef20*/  LDSM.16.MT88.4 R20, [R166+0xb800] ;  /* 0x00b80000a614783b */ /* 0x000fee0000004200 */
[----:B------:R-:W1:Y:S01]  /*ef30*/  MUFU.EX2 R126, R126 ;  /* 0x0000007e007e7308 */ /* 0x000e620000000800 */
[----:B------:R-:W-:Y:S01]  /*ef40*/  FFMA.FTZ R139, R116, R191, R139 ;  /* 0x000000bf748b7223 */ /* 0x000fe2000001008b */
[----:B--2---:R-:W-:Y:S01]  /*ef50*/  F2FP.BF16.F32.PACK_AB R16, R131, R138 ;  /* 0x0000008a8310723e */ /* 0x004fe200000010ff */
[----:B------:R-:W-:Y:S07]  /*ef60*/  FFMA.FTZ R140, R117, R190, R140 ;  /* 0x000000be758c7223 */ /* 0x000fee000001008c */
[----:B------:R-:W-:Y:S01]  /*ef70*/  MUFU.EX2 R127, R127 ;  /* 0x0000007f007f7308 */ /* 0x000fe20000000800 */
[----:B------:R-:W-:Y:S01]  /*ef80*/  ISETP.GT.AND P0, PT, R189, R170, PT ;  /* 0x000000aabd00720c */ /* 0x000fe20003f04270 */
[----:B------:R-:W-:Y:S01]  /*ef90*/  FADD.FTZ R139, R136, R139 ;  /* 0x0000008b888b7221 */ /* 0x000fe20000010000 */
[----:B------:R-:W-:Y:S07]  /*efa0*/  FADD.FTZ R140, R134, R140 ;  /* 0x0000008c868c7221 */ /* 0x000fee0000010000 */
[----:B------:R-:W-:Y:S01]  /*efb0*/  MUFU.EX2 R151, R151 ;  /* 0x0000009700977308 */ /* 0x000fe20000000800 */
[----:B------:R-:W-:Y:S01]  /*efc0*/  MOV R117, R2 ;  /* 0x0000000200757202 */ /* 0x000fe20000000f00 */
[----:B------:R-:W-:Y:S01]  /*efd0*/  FADD.FTZ R132, R132, R139 ;  /* 0x0000008b84847221 */ /* 0x000fe20000010000 */
[----:B----4-:R-:W-:Y:S07]  /*efe0*/  F2FP.BF16.F32.PACK_AB R18, R129, R124 ;  /* 0x0000007c8112723e */ /* 0x010fee00000010ff */
[----:B------:R-:W-:Y:S01]  /*eff0*/  MUFU.EX2 R150, R150 ;  /* 0x0000009600967308 */ /* 0x000fe20000000800 */
[----:B------:R-:W-:Y:S01]  /*f000*/  MOV R116, R3 ;  /* 0x0000000300747202 */ /* 0x000fe20000000f00 */
[----:B------:R-:W-:Y:S08]  /*f010*/  FADD.FTZ R132, R119, R132 ;  /* 0x0000008477847221 */ /* 0x000ff00000010000 */
[----:B------:R-:W-:Y:S01]  /*f020*/  MUFU.EX2 R147, R147 ;  /* 0x0000009300937308 */ /* 0x000fe20000000800 */
[C---:B---3--:R-:W-:Y:S09]  /*f030*/  HMMA.16816.F32.BF16 R4, R16.reuse, R108, R4 ;  /* 0x0000006c1004723c */ /* 0x048ff20000041804 */
        /* <DEDUP_REMOVED lines=8> */
[----:B------:R-:W-:Y:S01]  /*f0c0*/  FADD.FTZ R128, R128, R141 ;  /* 0x0000008d80807221 */ /* 0x000fe20000010000 */
[C---:B-----5:R-:W-:Y:S08]  /*f0d0*/  HMMA.16816.F32.BF16 R68, R16.reuse, R120, R68 ;  /* 0x000000781044723c */ /* 0x060ff00000041844 */
[----:B------:R-:W-:Y:S01]  /*f0e0*/  MUFU.EX2 R155, R155 ;  /* 0x0000009b009b7308 */ /* 0x000fe20000000800 */
[--C-:B------:R-:W-:Y:S01]  /*f0f0*/  FFMA.FTZ R121, R26, UR4, -R137.reuse ;  /* 0x000000041a797c23 */ /* 0x100fe20008010889 */
[----:B------:R-:W-:Y:S01]  /*f100*/  FFMA.FTZ R120, R27, UR4, -R137 ;  /* 0x000000041b787c23 */ /* 0x000fe20008010889 */
[----:B------:R-:W-:Y:S07]  /*f110*/  FADD.FTZ R128, R125, R128 ;  /* 0x000000807d807221 */ /* 0x000fee0000010000 */
[----:B------:R-:W-:Y:S01]  /*f120*/  MUFU.EX2 R158, R158 ;  /* 0x0000009e009e7308 */ /* 0x000fe20000000800 */
[C---:B------:R-:W-:Y:S09]  /*f130*/  HMMA.16816.F32.BF16 R72, R16.reuse, R122, R72 ;  /* 0x0000007a1048723c */ /* 0x040ff20000041848 */
[----:B------:R-:W-:Y:S01]  /*f140*/  MUFU.EX2 R121, R121 ;  /* 0x0000007900797308 */ /* 0x000fe20000000800 */
[--C-:B------:R-:W-:Y:S01]  /*f150*/  FFMA.FTZ R123, R24, UR4, -R135.reuse ;  /* 0x00000004187b7c23 */ /* 0x100fe20008010887 */
[----:B------:R-:W-:Y:S02]  /*f160*/  FFMA.FTZ R122, R25, UR4, -R135 ;  /* 0x00000004197a7c23 */ /* 0x000fe40008010887 */
[----:B------:R-:W-:Y:S06]  /*f170*/  LDSM.16.MT88.4 R24, [R164+0xb800] ;  /* 0x00b80000a418783b */ /* 0x000fec0000004200 */
[----:B------:R-:W3:Y:S01]  /*f180*/  MUFU.EX2 R120, R120 ;  /* 0x0000007800787308 */ /* 0x000ee20000000800 */
[C---:B------:R-:W-:Y:S09]  /*f190*/  HMMA.16816.F32.BF16 R76, R16.reuse, R104, R76 ;  /* 0x00000068104c723c */ /* 0x040ff2000004184c */
[----:B------:R-:W-:Y:S10]  /*f1a0*/  MUFU.EX2 R123, R123 ;  /* 0x0000007b007b7308 */ /* 0x000ff40000000800 */
[----:B------:R-:W4:Y:S01]  /*f1b0*/  MUFU.EX2 R122, R122 ;  /* 0x0000007a007a7308 */ /* 0x000f220000000800 */
[C---:B------:R-:W-:Y:S01]  /*f1c0*/  HMMA.16816.F32.BF16 R80, R16.reuse, R106, R80 ;  /* 0x0000006a1050723c */ /* 0x040fe20000041850 */
[----:B------:R-:W5:Y:S08]  /*f1d0*/  LDSM.16.MT88.4 R104, [R166+0xd400] ;  /* 0x00d40000a668783b */ /* 0x000f700000004200 */
[----:B------:R-:W-:Y:S10]  /*f1e0*/  MUFU.EX2 R159, R159 ;  /* 0x0000009f009f7308 */ /* 0x000ff40000000800 */
[----:B------:R-:W-:Y:S01]  /*f1f0*/  MUFU.EX2 R157, R157 ;  /* 0x0000009d009d7308 */ /* 0x000fe20000000800 */
[C---:B--2---:R-:W-:Y:S09]  /*f200*/  HMMA.16816.F32.BF16 R84, R16.reuse, R108, R84 ;  /* 0x0000006c1054723c */ /* 0x044ff20000041854 */
        /* <DEDUP_REMOVED lines=8> */
[----:B------:R-:W2:Y:S10]  /*f290*/  MUFU.EX2 R63, R63 ;  /* 0x0000003f003f7308 */ /* 0x000eb40000000800 */
[----:B------:R-:W-:Y:S01]  /*f2a0*/  MUFU.EX2 R66, R66 ;  /* 0x0000004200427308 */ /* 0x000fe20000000800 */
[C---:B-----5:R-:W-:Y:S09]  /*f2b0*/  HMMA.16816.F32.BF16 R92, R16.reuse, R104, R92 ;  /* 0x00000068105c723c */ /* 0x060ff2000004185c */
[----:B------:R-:W-:Y:S10]  /*f2c0*/  MUFU.EX2 R60, R60 ;  /* 0x0000003c003c7308 */ /* 0x000ff40000000800 */
[----:B------:R-:W5:Y:S01]  /*f2d0*/  MUFU.EX2 R61, R61 ;  /* 0x0000003d003d7308 */ /* 0x000f620000000800 */
[C---:B------:R-:W-:Y:S01]  /*f2e0*/  HMMA.16816.F32.BF16 R96, R16.reuse, R106, R96 ;  /* 0x0000006a1060723c */ /* 0x040fe20000041860 */
[----:B------:R-:W2:Y:S08]  /*f2f0*/  LDSM.16.MT88.4 R104, [R166+0x9800] ;  /* 0x00980000a668783b */ /* 0x000eb00000004200 */
[----:B------:R-:W-:Y:S01]  /*f300*/  MUFU.EX2 R64, R64 ;  /* 0x0000004000407308 */ /* 0x000fe20000000800 */
[C---:B------:R-:W-:Y:S08]  /*f310*/  HMMA.16816.F32.BF16 R100, R16.reuse, R112, R100 ;  /* 0x000000701064723c */ /* 0x040ff00000041864 */
[----:B------:R-:W-:Y:S03]  /*f320*/  HMMA.16816.F32.BF16 R12, R16, R114, R12 ;  /* 0x00000072100c723c */ /* 0x000fe6000004180c */
[----:B-1----:R-:W-:Y:S01]  /*f330*/  F2FP.BF16.F32.PACK_AB R17, R126, R143 ;  /* 0x0000008f7e11723e */ /* 0x002fe200000010ff */
[----:B------:R-:W-:Y:S01]  /*f340*/  FADD.FTZ R143, R143, R128 ;  /* 0x000000808f8f7221 */ /* 0x000fe20000010000 */
[----:B---3--:R-:W-:Y:S02]  /*f350*/  F2FP.BF16.F32.PACK_AB R19, R120, R121 ;  /* 0x000000797813723e */ /* 0x008fe400000010ff */
[----:B------:R-:W-:Y:S01]  /*f360*/  F2FP.BF16.F32.PACK_AB R16, R127, R142 ;  /* 0x0000008e7f10723e */ /* 0x000fe200000010ff */
[----:B------:R-:W-:Y:S01]  /*f370*/  FADD.FTZ R126, R126, R143 ;  /* 0x0000008f7e7e7221 */ /* 0x000fe20000010000 */
[----:B----4-:R-:W-:Y:S03]  /*f380*/  F2FP.BF16.F32.PACK_AB R18, R122, R123 ;  /* 0x0000007b7a12723e */ /* 0x010fe600000010ff */
[----:B------:R-:W-:Y:S04]  /*f390*/  FADD.FTZ R121, R121, R126 ;  /* 0x0000007e79797221 */ /* 0x000fe80000010000 */
[----:B------:R-:W-:Y:S01]  /*f3a0*/  FADD.FTZ R120, R120, R121 ;  /* 0x0000007978787221 */ /* 0x000fe20000010000 */
[C---:B--2---:R-:W-:Y:S08]  /*f3b0*/  HMMA.16816.F32.BF16 R4, R16.reuse, R104, R4 ;  /* 0x000000681004723c */ /* 0x044ff00000041804 */
[C---:B------:R-:W-:Y:S01]  /*f3c0*/  HMMA.16816.F32.BF16 R8, R16.reuse, R106, R8 ;  /* 0x0000006a1008723c */ /* 0x040fe20000041808 */
[----:B------:R-:W1:Y:S07]  /*f3d0*/  LDSM.16.MT88.4 R104, [R166+0xd800] ;  /* 0x00d80000a668783b */ /* 0x000e6e0000004200 */
[C---:B------:R-:W-:Y:S08]  /*f3e0*/  HMMA.16816.F32.BF16 R68, R16.reuse, R108, R68 ;  /* 0x0000006c1044723c */ /* 0x040ff00000041844 */
[C---:B------:R-:W-:Y:S01]  /*f3f0*/  HMMA.16816.F32.BF16 R72, R16.reuse, R110, R72 ;  /* 0x0000006e1048723c */ /* 0x040fe20000041848 */
[----:B------:R-:W-:Y:S07]  /*f400*/  LDSM.16.MT88.4 R108, [R166+0xac00] ;  /* 0x00ac0000a66c783b */ /* 0x000fee0000004200 */
        /* <DEDUP_REMOVED lines=19> */
[C---:B-1----:R-:W-:Y:S03]  /*f540*/  HMMA.16816.F32.BF16 R68, R16.reuse, R104, R68 ;  /* 0x000000681044723c */ /* 0x042fe60000041844 */
[----:B------:R-:W-:Y:S02]  /*f550*/  F2FP.BF16.F32.PACK_AB R105, R63, R62 ;  /* 0x0000003e3f69723e */ /* 0x000fe400000010ff */
[----:B-----5:R-:W-:Y:S03]  /*f560*/  F2FP.BF16.F32.PACK_AB R104, R61, R60 ;  /* 0x0000003c3d68723e */ /* 0x020fe600000010ff */
[C---:B------:R-:W-:Y:S08]  /*f570*/  HMMA.16816.F32.BF16 R72, R16.reuse, R106, R72 ;  /* 0x0000006a1048723c */ /* 0x040ff00000041848 */
        /* <DEDUP_REMOVED lines=28> */
[C---:B---3--:R-:W-:Y:S03]  /*f740*/  HMMA.16816.F32.BF16 R92, R16.reuse, R24, R92 ;  /* 0x00000018105c723c */ /* 0x048fe6000004185c */
[----:B------:R-:W-:Y:S01]  /*f750*/  FFMA.FTZ R24, R51, UR4, -R137 ;  /* 0x0000000433187c23 */ /* 0x000fe20008010889 */
[--C-:B------:R-:W-:Y:S01]  /*f760*/  FFMA.FTZ R51, R45, UR4, -R135.reuse ;  /* 0x000000042d337c23 */ /* 0x100fe20008010887 */
[--C-:B------:R-:W-:Y:S01]  /*f770*/  FFMA.FTZ R45, R48, UR4, -R135.reuse ;  /* 0x00000004302d7c23 */ /* 0x100fe20008010887 */
[----:B------:R-:W-:Y:S01]  /*f780*/  FFMA.FTZ R48, R49, UR4, -R135 ;  /* 0x0000000431307c23 */ /* 0x000fe20008010887 */
[----:B------:R3:W4:Y:S01]  /*f790*/  MUFU.EX2 R44, R24 ;  /* 0x00000018002c7308 */ /* 0x0007220000000800 */
[C---:B------:R-:W-:Y:S09]  /*f7a0*/  HMMA.16816.F32.BF16 R96, R16.reuse, R26, R96 ;  /* 0x0000001a1060723c */ /* 0x040ff20000041860 */
[----:B------:R-:W5:Y:S01]  /*f7b0*/  MUFU.EX2 R51, R51 ;  /* 0x0000003300337308 */ /* 0x000f620000000800 */
[--C-:B------:R-:W-:Y:S01]  /*f7c0*/  FFMA.FTZ R49, R54, UR4, -R137.reuse ;  /* 0x0000000436317c23 */ /* 0x100fe20008010889 */
[----:B------:R-:W-:Y:S01]  /*f7d0*/  FFMA.FTZ R54, R58, UR4, -R137 ;  /* 0x000000043a367c23 */ /* 0x000fe20008010889 */
[----:B------:R-:W-:Y:S07]  /*f7e0*/  FFMA.FTZ R58, R53, UR4, -R135 ;  /* 0x00000004353a7c23 */ /* 0x000fee0008010887 */
[----:B------:R-:W-:Y:S01]  /*f7f0*/  MUFU.EX2 R45, R45 ;  /* 0x0000002d002d7308 */ /* 0x000fe20000000800 */
[C---:B--2---:R-:W-:Y:S09]  /*f800*/  HMMA.16816.F32.BF16 R100, R16.reuse, R28, R100 ;  /* 0x0000001c1064723c */ /* 0x044ff20000041864 */
[----:B------:R-:W2:Y:S01]  /*f810*/  MUFU.EX2 R48, R48 ;  /* 0x0000003000307308 */ /* 0x000ea20000000800 */
[----:B------:R-:W-:Y:S01]  /*f820*/  FFMA.FTZ R137, R67, UR4, -R137 ;  /* 0x0000000443897c23 */ /* 0x000fe20008010889 */
[----:B---3--:R-:W3:Y:S01]  /*f830*/  LDSM.16.MT88.4 R24, [R164+0xa400] ;  /* 0x00a40000a418783b */ /* 0x008ee20000004200 */
[--C-:B------:R-:W-:Y:S07]  /*f840*/  FFMA.FTZ R67, R56, UR4, -R135.reuse ;  /* 0x0000000438437c23 */ /* 0x100fee0008010887 */
[----:B------:R-:W-:Y:S01]  /*f850*/  MUFU.EX2 R49, R49 ;  /* 0x0000003100317308 */ /* 0x000fe20000000800 */
[----:B------:R-:W-:Y:S03]  /*f860*/  HMMA.16816.F32.BF16 R12, R16, R30, R12 ;  /* 0x0000001e100c723c */ /* 0x000fe6000004180c */
[----:B------:R-:W-:Y:S06]  /*f870*/  F2FP.BF16.F32.PACK_AB R17, R161, R46 ;  /* 0x0000002ea111723e */ /* 0x000fec00000010ff */
[----:B------:R-:W-:Y:S01]  /*f880*/  MUFU.EX2 R54, R54 ;  /* 0x0000003600367308 */ /* 0x000fe20000000800 */
[----:B------:R-:W3:Y:S01]  /*f890*/  LDSM.16.MT88.4 R28, [R166+0xc400] ;  /* 0x00c40000a61c783b */ /* 0x000ee20000004200 */
[----:B----4-:R-:W-:Y:S01]  /*f8a0*/  F2FP.BF16.F32.PACK_AB R19, R44, R47 ;  /* 0x0000002f2c13723e */ /* 0x010fe200000010ff */
[--C-:B------:R-:W-:Y:S01]  /*f8b0*/  FFMA.FTZ R56, R57, UR4, -R135.reuse ;  /* 0x0000000439387c23 */ /* 0x100fe20008010887 */
[----:B-----5:R-:W-:Y:S06]  /*f8c0*/  F2FP.BF16.F32.PACK_AB R16, R51, R50 ;  /* 0x000000323310723e */ /* 0x020fec00000010ff */
[----:B------:R-:W-:Y:S01]  /*f8d0*/  MUFU.EX2 R53, R59 ;  /* 0x0000003b00357308 */ /* 0x000fe20000000800 */
[----:B--2---:R-:W-:Y:S01]  /*f8e0*/  F2FP.BF16.F32.PACK_AB R18, R48, R45 ;  /* 0x0000002d3012723e */ /* 0x004fe200000010ff */
[----:B------:R-:W-:Y:S01]  /*f8f0*/  FFMA.FTZ R135, R65, UR4, -R135 ;  /* 0x0000000441877c23 */ /* 0x000fe20008010887 */
[----:B------:R-:W-:Y:S07]  /*f900*/  FADD.FTZ R65, R133, R140 ;  /* 0x0000008c85417221 */ /* 0x000fee0000010000 */
[----:B------:R-:W-:Y:S01]  /*f910*/  MUFU.EX2 R58, R58 ;  /* 0x0000003a003a7308 */ /* 0x000fe20000000800 */
[----:B------:R-:W-:Y:S01]  /*f920*/  FADD.FTZ R65, R118, R65 ;  /* 0x0000004176417221 */ /* 0x000fe20000010000 */
[C---:B-1----:R-:W-:Y:S08]  /*f930*/  HMMA.16816.F32.BF16 R4, R16.reuse, R20, R4 ;  /* 0x000000141004723c */ /* 0x042ff00000041804 */
[----:B------:R-:W-:Y:S01]  /*f940*/  MUFU.EX2 R57, R67 ;  /* 0x0000004300397308 */ /* 0x000fe20000000800 */
[----:B------:R-:W-:Y:S09]  /*f950*/  FADD.FTZ R138, R138, R65 ;  /* 0x000000418a8a7221 */ /* 0x000ff20000010000 */
[----:B------:R-:W-:Y:S01]  /*f960*/  MUFU.EX2 R56, R56 ;  /* 0x0000003800387308 */ /* 0x000fe20000000800 */
[----:B------:R-:W-:Y:S01]  /*f970*/  FADD.FTZ R131, R131, R138 ;  /* 0x0000008a83837221 */ /* 0x000fe20000010000 */
[C---:B------:R-:W-:Y:S01]  /*f980*/  HMMA.16816.F32.BF16 R8, R16.reuse, R22, R8 ;  /* 0x000000161008723c */ /* 0x040fe20000041808 */
[----:B------:R-:W1:Y:S07]  /*f990*/  LDSM.16.MT88.4 R20, [R166+0xe400] ;  /* 0x00e40000a614783b */ /* 0x000e6e0000004200 */
[----:B------:R-:W2:Y:S01]  /*f9a0*/  MUFU.EX2 R137, R137 ;  /* 0x0000008900897308 */ /* 0x000ea20000000800 */
[----:B------:R-:W-:Y:S09]  /*f9b0*/  FADD.FTZ R124, R124, R131 ;  /* 0x000000837c7c7221 */ /* 0x000ff20000010000 */
[----:B------:R-:W4:Y:S01]  /*f9c0*/  MUFU.EX2 R135, R135 ;  /* 0x0000008700877308 */ /* 0x000f220000000800 */
[----:B------:R-:W-:Y:S01]  /*f9d0*/  FADD.FTZ R129, R129, R124 ;  /* 0x0000007c81817221 */ /* 0x000fe20000010000 */
[C---:B---3--:R-:W-:Y:S03]  /*f9e0*/  HMMA.16816.F32.BF16 R68, R16.reuse, R24, R68 ;  /* 0x000000181044723c */ /* 0x048fe60000041844 */
[----:B--2---:R-:W-:Y:S05]  /*f9f0*/  F2FP.BF16.F32.PACK_AB R107, R137, R66 ;  /* 0x00000042896b723e */ /* 0x004fea00000010ff */
[C---:B------:R-:W-:Y:S01]  /*fa00*/  HMMA.16816.F32.BF16 R72, R16.reuse, R26, R72 ;  /* 0x0000001a1048723c */ /* 0x040fe20000041848 */
[----:B------:R-:W2:Y:S02]  /*fa10*/  LDSM.16.MT88.4 R24, [R164+0xe400] ;  /* 0x00e40000a418783b */ /* 0x000ea40000004200 */
[----:B----4-:R-:W-:Y:S05]  /*fa20*/  F2FP.BF16.F32.PACK_AB R106, R135, R64 ;  /* 0x00000040876a723e */ /* 0x010fea00000010ff */
        /* <DEDUP_REMOVED lines=17> */
[C---:B------:R-:W-:Y:S08]  /*fb40*/  HMMA.16816.F32.BF16 R8, R16.reuse, R30, R8 ;  /* 0x0000001e1008723c */ /* 0x040ff00000041808 */
[C---:B----4-:R-:W-:Y:S08]  /*fb50*/  HMMA.16816.F32.BF16 R68, R16.reuse, R32, R68 ;  /* 0x000000201044723c */ /* 0x050ff00000041844 */
[C---:B------:R-:W-:Y:S08]  /*fb60*/  HMMA.16816.F32.BF16 R72, R16.reuse, R34, R72 ;  /* 0x000000221048723c */ /* 0x040ff00000041848 */
[C---:B-1----:R-:W-:Y:S08]  /*fb70*/  HMMA.16816.F32.BF16 R76, R16.reuse, R20, R76 ;  /* 0x00000014104c723c */ /* 0x042ff0000004184c */
[C---:B------:R-:W-:Y:S01]  /*fb80*/  HMMA.16816.F32.BF16 R80, R16.reuse, R22, R80 ;  /* 0x000000161050723c */ /* 0x040fe20000041850 */
[----:B------:R-:W1:Y:S07]  /*fb90*/  LDSM.16.MT88.4 R20, [R164+0xac00] ;  /* 0x00ac0000a414783b */ /* 0x000e6e0000004200 */
[C---:B------:R-:W-:Y:S08]  /*fba0*/  HMMA.16816.F32.BF16 R84, R16.reuse, R36, R84 ;  /* 0x000000241054723c */ /* 0x040ff00000041854 */
        /* <DEDUP_REMOVED lines=8> */
[----:B------:R-:W-:Y:S04]  /*fc30*/  FADD.FTZ R123, R123, R24 ;  /* 0x000000187b7b7221 */ /* 0x000fe80000010000 */
[----:B------:R-:W-:Y:S01]  /*fc40*/  FADD.FTZ R122, R122, R123 ;  /* 0x0000007b7a7a7221 */ /* 0x000fe20000010000 */
[C---:B------:R-:W-:Y:S01]  /*fc50*/  HMMA.16816.F32.BF16 R112, R104.reuse, R108, R4 ;  /* 0x0000006c6870723c */ /* 0x040fe20000041804 */
[----:B------:R-:W3:Y:S04]  /*fc60*/  LDSM.16.MT88.4 R4, [R164+0xcc00] ;  /* 0x00cc0000a404783b */ /* 0x000ee80000004200 */
[----:B------:R-:W-:Y:S03]  /*fc70*/  FADD.FTZ R151, R151, R122 ;  /* 0x0000007a97977221 */ /* 0x000fe60000010000 */
[C---:B------:R-:W-:Y:S01]  /*fc80*/  HMMA.16816.F32.BF16 R108, R104.reuse, R110, R8 ;  /* 0x0000006e686c723c */ /* 0x040fe20000041808 */
[----:B------:R-:W4:Y:S02]  /*fc90*/  LDSM.16.MT88.4 R8, [R166+0xec00] ;  /* 0x00ec0000a608783b */ /* 0x000f240000004200 */
[----:B------:R-:W-:Y:S05]  /*fca0*/  FADD.FTZ R150, R150, R151 ;  /* 0x0000009796967221 */ /* 0x000fea0000010000 */
[C---:B-1----:R-:W-:Y:S03]  /*fcb0*/  HMMA.16816.F32.BF16 R68, R104.reuse, R20, R68 ;  /* 0x000000146844723c */ /* 0x042fe60000041844 */
[----:B------:R-:W-:Y:S04]  /*fcc0*/  FADD.FTZ R21, R149, R120 ;  /* 0x0000007895157221 */ /* 0x000fe80000010000 */
        /* <DEDUP_REMOVED lines=32> */
[C---:B-1----:R-:W-:Y:S03]  /*fed0*/  HMMA.16816.F32.BF16 R100, R104.reuse, R16, R100 ;  /* 0x000000106864723c */ /* 0x042fe60000041864 */
        /* <DEDUP_REMOVED lines=15> */
.L_x_2349:
[----:B------:R-:W1:Y:S01]  /*ffd0*/  SHFL.BFLY PT, R5, R190, 0x2, 0x1f ;  /* 0x0c401f00be057f89 */ /* 0x000e6200000e0000 */
[----:B------:R-:W2:Y:S01]  /*ffe0*/  S2UR UR7, SR_CgaCtaId ;  /* 0x00000000000779c3 */ /* 0x000ea20000008800 */
[C---:B------:R-:W-:Y:S01]  /*fff0*/  SHF.L.U32 R4, R165.reuse, 0x1, RZ ;  /* 0x00000001a5047819 */ /* 0x040fe200000006ff */
[----:B------:R-:W-:Y:S01]  /*10000*/  UMOV UR4, 0x400 ;  /* 0x0000040000047882 */ /* 0x000fe20000000000 */
[----:B------:R-:W3:Y:S01]  /*10010*/  SHFL.BFLY PT, R10, R191, 0x2, 0x1f ;  /* 0x0c401f00bf0a7f89 */ /* 0x000ee200000e0000 */
[C---:B------:R-:W-:Y:S01]  /*10020*/  SHF.L.U32 R13, R165.reuse, 0x4, RZ ;  /* 0x00000004a50d7819 */ /* 0x040fe200000006ff */
[----:B------:R-:W4:Y:S01]  /*10030*/  LDCU UR5, c[0x0][0x3e0] ;  /* 0x00007c00ff0577ac */ /* 0x000f220008000800 */
[----:B------:R-:W-:Y:S01]  /*10040*/  LOP3.LUT R4, R4, 0x6, RZ, 0xc0, !PT ;  /* 0x0000000604047812 */ /* 0x000fe200078ec0ff */
[----:B------:R-:W5:Y:S01]  /*10050*/  S2R R8, SR_TID.X ;  /* 0x0000000000087919 */ /* 0x000f620000002100 */
[----:B------:R-:W-:Y:S01]  /*10060*/  SHF.R.U32.HI R15, RZ, 0x1, R165 ;  /* 0x00000001ff0f7819 */ /* 0x000fe200000116a5 */
[----:B------:R-:W4:Y:S01]  /*10070*/  S2UR UR6, SR_CTAID.Y ;  /* 0x00000000000679c3 */ /* 0x000f220000002600 */
[----:B------:R-:W-:Y:S01]  /*10080*/  LOP3.LUT R13, R4, 0x3e00, R13, 0xf8, !PT ;  /* 0x00003e00040d7812 */ /* 0x000fe200078ef80d */
[----:B------:R-:W-:Y:S01]  /*10090*/  BSSY.RECONVERGENT B0, `(.L_x_2354) ;  /* 0x0000094000007945 */ /* 0x000fe20003800200 */
[----:B------:R-:W-:-:S05]  /*100a0*/  SHF.L.U32 R4, R165, 0x3, RZ ;  /* 0x00000003a5047819 */ /* 0x000fca00000006ff */
[----:B------:R-:W-:Y:S01]  /*100b0*/  BAR.SYNC.DEFER_BLOCKING 0x0 ;  /* 0x0000000000007b1d */ /* 0x000fe20000010000 */
[----:B------:R-:W-:Y:S01]  /*100c0*/  LOP3.LUT P3, RZ, R165, 0x3, RZ, 0xc0, !PT ;  /* 0x00000003a5ff7812 */ /* 0x000fe2000786c0ff */
[----:B-1----:R-:W-:Y:S01]  /*100d0*/  FADD.FTZ R0, R5, R190 ;  /* 0x000000be05007221 */ /* 0x002fe20000010000 */
[----:B--2---:R-:W-:-:S03]  /*100e0*/  ULEA UR7, UR7, UR4, 0x18 ;  /* 0x0000000407077291 */ /* 0x004fc6000f8ec0ff */
[----:B------:R-:W1:Y:S01]  /*100f0*/  LDCU UR4, c[0x0][0x44c] ;  /* 0x00008980ff0477ac */ /* 0x000e620008000800 */
[----:B---3--:R-:W-:Y:S01]  /*10100*/  FADD.FTZ R10, R10, R191 ;  /* 0x000000bf0a0a7221 */ /* 0x008fe20000010000 */
[----:B------:R-:W2:Y:S04]  /*10110*/  SHFL.BFLY PT, R7, R0, 0x1, 0x1f ;  /* 0x0c201f0000077f89 */ /* 0x000ea800000e0000 */
[----:B------:R-:W3:Y:S01]  /*10120*/  SHFL.BFLY PT, R5, R10, 0x1, 0x1f ;  /* 0x0c201f000a057f89 */ /* 0x000ee200000e0000 */
[----:B-----5:R-:W-:-:S04]  /*10130*/  SHF.R.U32.HI R8, RZ, 0x3, R8 ;  /* 0x00000003ff087819 */ /* 0x020fc80000011608 */
[C---:B------:R-:W-:Y:S02]  /*10140*/  IADD3 R16, PT, PT, R8.reuse, 0x20, RZ ;  /* 0x0000002008107810 */ /* 0x040fe40007ffe0ff */
[----:B------:R-:W-:Y:S02]  /*10150*/  SHF.L.U32 R20, R8, 0x5, RZ ;  /* 0x0000000508147819 */ /* 0x000fe400000006ff */
[----:B------:R-:W-:Y:S02]  /*10160*/  ISETP.GE.AND P5, PT, R16, R169, PT ;  /* 0x000000a91000720c */ /* 0x000fe40003fa6270 */
[----:B------:R-:W-:Y:S02]  /*10170*/  LOP3.LUT R16, R13, 0x20, R4, 0xf8, !PT ;  /* 0x000000200d107812 */ /* 0x000fe400078ef804 */
[----:B------:R-:W-:Y:S01]  /*10180*/  IADD3 R18, PT, PT, R8, 0x10, RZ ;  /* 0x0000001008127810 */ /* 0x000fe20007ffe0ff */
[----:B--2---:R-:W-:Y:S01]  /*10190*/  FADD.FTZ R6, R0, R7 ;  /* 0x0000000700067221 */ /* 0x004fe20000010000 */
[----:B------:R-:W-:-:S02]  /*101a0*/  SHF.L.U32 R0, R165, 0x2, RZ ;  /* 0x00000002a5007819 */ /* 0x000fc400000006ff */
[----:B------:R-:W-:Y:S01]  /*101b0*/  ISETP.GE.AND P4, PT, R18, R169, PT ;  /* 0x000000a91200720c */ /* 0x000fe20003f86270 */
[----:B------:R-:W2:Y:S01]  /*101c0*/  MUFU.RCP R12, R6 ;  /* 0x00000006000c7308 */ /* 0x000ea20000001000 */
[----:B---3--:R-:W-:Y:S01]  /*101d0*/  FADD.FTZ R5, R10, R5 ;  /* 0x000000050a057221 */ /* 0x008fe20000010000 */
[----:B------:R-:W-:Y:S02]  /*101e0*/  LOP3.LUT R10, R4, 0xc0, RZ, 0xc0, !PT ;  /* 0x000000c0040a7812 */ /* 0x000fe400078ec0ff */
[----:B------:R-:W-:Y:S02]  /*101f0*/  FSETP.NE.FTZ.AND P2, PT, R6, RZ, PT ;  /* 0x000000ff0600720b */ /* 0x000fe40003f55000 */
[----:B------:R-:W-:Y:S02]  /*10200*/  LOP3.LUT R11, R10, 0x18, R165, 0xf8, !PT ;  /* 0x000000180a0b7812 */ /* 0x000fe400078ef8a5 */
[----:B------:R-:W3:Y:S01]  /*10210*/  MUFU.RCP R9, R5 ;  /* 0x0000000500097308 */ /* 0x000ee20000001000 */
[----:B------:R-:W-:-:S02]  /*10220*/  FSETP.NE.FTZ.AND P0, PT, R5, RZ, PT ;  /* 0x000000ff0500720b */ /* 0x000fc40003f15000 */
[----:B------:R-:W-:Y:S02]  /*10230*/  LOP3.LUT R11, R16, R11, RZ, 0xfc, !PT ;  /* 0x0000000b100b7212 */ /* 0x000fe400078efcff */
[----:B------:R-:W-:Y:S02]  /*10240*/  LOP3.LUT R14, R0, 0xd8, RZ, 0xc0, !PT ;  /* 0x000000d8000e7812 */ /* 0x000fe400078ec0ff */
[----:B------:R-:W-:Y:S02]  /*10250*/  LEA R11, R11, UR7, 0x2 ;  /* 0x000000070b0b7c11 */ /* 0x000fe4000f8e10ff */
[----:B------:R-:W-:Y:S01]  /*10260*/  LOP3.LUT R14, R14, 0x18, R15, 0x78, !PT ;  /* 0x000000180e0e7812 */ /* 0x000fe200078e780f */
[----:B------:R-:W5:Y:S01]  /*10270*/  @P2 LDC R16, c[0x0][0x458] ;  /* 0x00011600ff102b82 */ /* 0x000f620000000800 */
[----:B--2---:R-:W-:Y:S01]  /*10280*/  FSEL R12, R12, 1, P2 ;  /* 0x3f8000000c0c7808 */ /* 0x004fe20001000000 */
[----:B------:R-:W2:Y:S01]  /*10290*/  @P2 MUFU.LG2 R6, R6 ;  /* 0x0000000600062308 */ /* 0x000ea20000000c00 */
[----:B------:R-:W-:-:S02]  /*102a0*/  LOP3.LUT R15, R15, 0x30, RZ, 0xc0, !PT ;  /* 0x000000300f0f7812 */ /* 0x000fc400078ec0ff */
[----:B------:R-:W-:Y:S01]  /*102b0*/  SHF.R.U32.HI R10, RZ, 0x2, R165 ;  /* 0x00000002ff0a7819 */ /* 0x000fe200000116a5 */
        /* <DEDUP_REMOVED lines=50> */
[----:B------:R-:W-:Y:S01]  /*105e0*/  IADD3 R9, PT, PT, R11, -R12, RZ ;  /* 0x8000000c0b097210 */ /* 0x000fe20007ffe0ff */
[----:B------:R-:W3:Y:S01]  /*105f0*/  @P0 MUFU.LG2 R5, R5 ;  /* 0x0000000500050308 */ /* 0x000ee20000000c00 */
[----:B------:R-:W4:Y:S01]  /*10600*/  LDC.64 R12, c[0x0][0x430] ;  /* 0x00010c00ff0c7b82 */ /* 0x000f220000000a00 */
[----:B------:R-:W-:Y:S01]  /*10610*/  LOP3.LUT R10, R15, 0x7, R10, 0xf8, !PT ;  /* 0x000000070f0a7812 */ /* 0x000fe200078ef80a */
[----:B------:R-:W-:Y:S01]  /*10620*/  STS.64 [R11], R112 ;  /* 0x000000700b007388 */ /* 0x000fe20000000a00 */
[----:B------:R-:W-:Y:S01]  /*10630*/  LOP3.LUT R7, R0, 0xf04, RZ, 0xc0, !PT ;  /* 0x00000f0400077812 */ /* 0x000fe200078ec0ff */
[----:B--2---:R-:W-:Y:S01]  /*10640*/  @P2 FMUL.FTZ R6, R6, 0.69314718246459960938 ;  /* 0x3f31721806062820 */ /* 0x004fe20000410000 */
[----:B------:R-:W-:Y:S01]  /*10650*/  LOP3.LUT R4, R4, 0x80, RZ, 0xc0, !PT ;  /* 0x0000008004047812 */ /* 0x000fe200078ec0ff */
[----:B------:R-:W-:Y:S01]  /*10660*/  STS.64 [R11+0x400], R114 ;  /* 0x000400720b007388 */ /* 0x000fe20000000a00 */
[----:B------:R-:W-:Y:S01]  /*10670*/  LOP3.LUT R7, R7, 0x20, R20, 0xf8, !PT ;  /* 0x0000002007077812 */ /* 0x000fe200078ef814 */
[----:B------:R-:W2:Y:S01]  /*10680*/  @P0 LDC R15, c[0x0][0x458] ;  /* 0x00011600ff0f0b82 */ /* 0x000ea20000000800 */
[----:B------:R-:W-:Y:S01]  /*10690*/  LOP3.LUT R17, R0, 0x1c, RZ, 0xc0, !PT ;  /* 0x0000001c00117812 */ /* 0x000fe200078ec0ff */
[----:B------:R-:W-:Y:S01]  /*106a0*/  STS.64 [R9+0x20], R108 ;  /* 0x0000206c09007388 */ /* 0x000fe20000000a00 */
[----:B------:R-:W-:-:S02]  /*106b0*/  LOP3.LUT R7, R7, R14, RZ, 0xfc, !PT ;  /* 0x0000000e07077212 */ /* 0x000fc400078efcff */
[-C--:B------:R-:W-:Y:S01]  /*106c0*/  IADD3 R14, PT, PT, R11, -R4.reuse, RZ ;  /* 0x800000040b0e7210 */ /* 0x080fe20007ffe0ff */
[----:B------:R-:W-:Y:S01]  /*106d0*/  STS.64 [R9+0x420], R110 ;  /* 0x0004206e09007388 */ /* 0x000fe20000000a00 */
[----:B------:R-:W-:Y:S01]  /*106e0*/  IADD3 R4, PT, PT, R9, -R4, RZ ;  /* 0x8000000409047210 */ /* 0x000fe20007ffe0ff */
[----:B---3--:R-:W-:Y:S02]  /*106f0*/  @P0 FMUL.FTZ R5, R5, 0.69314718246459960938 ;  /* 0x3f31721805050820 */ /* 0x008fe40000410000 */
[----:B------:R-:W-:Y:S01]  /*10700*/  STS.64 [R14+0x40], R68 ;  /* 0x000040440e007388 */ /* 0x000fe20000000a00 */
[C---:B------:R-:W-:Y:S02]  /*10710*/  IADD3 R18, PT, PT, R8.reuse, 0x30, RZ ;  /* 0x0000003008127810 */ /* 0x040fe40007ffe0ff */
[-C--:B------:R-:W-:Y:S01]  /*10720*/  ISETP.GE.AND P1, PT, R8, R169.reuse, PT ;  /* 0x000000a90800720c */ /* 0x080fe20003f26270 */
[----:B------:R-:W-:Y:S01]  /*10730*/  STS.64 [R14+0x440], R70 ;  /* 0x000440460e007388 */ /* 0x000fe20000000a00 */
[----:B------:R-:W-:Y:S01]  /*10740*/  ISETP.GE.AND P6, PT, R18, R169, PT ;  /* 0x000000a91200720c */ /* 0x000fe20003fc6270 */
[----:B----4-:R-:W-:Y:S01]  /*10750*/  IMAD R181, R12, UR6, R181 ;  /* 0x000000060cb57c24 */ /* 0x010fe2000f8e02b5 */
[----:B------:R-:W-:Y:S01]  /*10760*/  MOV R12, 0xff800000 ;  /* 0xff800000000c7802 */ /* 0x000fe20000000f00 */
[----:B------:R-:W-:Y:S01]  /*10770*/  STS.64 [R4+0x60], R72 ;  /* 0x0000604804007388 */ /* 0x000fe20000000a00 */
[----:B-----5:R-:W-:Y:S01]  /*10780*/  @P2 FFMA.FTZ R12, R3, R16, R6 ;  /* 0x00000010030c2223 */ /* 0x020fe20000010006 */
[----:B------:R-:W-:-:S02]  /*10790*/  IMAD R181, R181, UR5, R184 ;  /* 0x00000005b5b57c24 */ /* 0x000fc4000f8e02b8 */
[----:B------:R-:W-:Y:S01]  /*107a0*/  STS.64 [R4+0x460], R74 ;  /* 0x0004604a04007388 */ /* 0x000fe20000000a00 */
[----:B------:R-:W-:Y:S02]  /*107b0*/  IMAD R3, R8, 0x60, R17 ;  /* 0x0000006008037824 */ /* 0x000fe400078e0211 */
[----:B------:R-:W-:Y:S01]  /*107c0*/  IMAD R13, R181, R13, R180 ;  /* 0x0000000db50d7224 */ /* 0x000fe200078e02b4 */
[----:B------:R-:W-:Y:S03]  /*107d0*/  STS.64 [R11+0x2000], R76 ;  /* 0x0020004c0b007388 */ /* 0x000fe60000000a00 */
[----:B-1----:R-:W-:Y:S01]  /*107e0*/  IMAD R0, R13, UR4, RZ ;  /* 0x000000040d007c24 */ /* 0x002fe2000f8e02ff */
        /* <DEDUP_REMOVED lines=15> */
[----:B-1----:R-:W-:Y:S01]  /*108e0*/  MOV R11, 0xff800000 ;  /* 0xff800000000b7802 */ /* 0x002fe20000000f00 */
[----:B--2---:R-:W-:Y:S01]  /*108f0*/  @P0 FFMA.FTZ R11, R2, R15, R5 ;  /* 0x0000000f020b0223 */ /* 0x004fe20000010005 */
[----:B------:R-:W-:Y:S01]  /*10900*/  LEA R2, R7, UR7, 0x2 ;  /* 0x0000000707027c11 */ /* 0x000fe2000f8e10ff */
        /* <DEDUP_REMOVED lines=12> */
.L_x_2355:
[----:B------:R-:W-:Y:S05]  /*109d0*/  BSYNC.RECONVERGENT B0 ;  /* 0x0000000000007941 */ /* 0x000fea0003800200 */
.L_x_2354:
        /* <DEDUP_REMOVED lines=19> */
.L_x_2357:
[----:B------:R-:W-:Y:S05]  /*10b10*/  BSYNC.RECONVERGENT B0 ;  /* 0x0000000000007941 */ /* 0x000fea0003800200 */
.L_x_2356:
        /* <DEDUP_REMOVED lines=21> */
.L_x_2359:
[----:B------:R-:W-:Y:S05]  /*10c70*/  BSYNC.RECONVERGENT B0 ;  /* 0x0000000000007941 */ /* 0x000fea0003800200 */
.L_x_2358:
        /* <DEDUP_REMOVED lines=21> */
.L_x_2361:
[----:B------:R-:W-:Y:S05]  /*10dd0*/  BSYNC.RECONVERGENT B0 ;  /* 0x0000000000007941 */ /* 0x000fea0003800200 */
.L_x_2360:
        /* <DEDUP_REMOVED lines=22> */
.L_x_2362:
        /* <DEDUP_REMOVED lines=12> */
.L_x_5498:


//--------------------- .text._ZN5flash24flash_fwd_splitkv_kernelI23Flash_fwd_kernel_traitsILi96ELi64ELi128ELi4ELb0ELb0EN7cutlass10bfloat16_tE19Flash_kernel_traitsILi96ELi64ELi128ELi4ES3_EELb1ELb0ELb1ELb0ELb0ELb1ELb1ELb0EEEvNS_16Flash_fwd_paramsE --------------------------
	.section	.text._ZN5flash24flash_fwd_splitkv_kernelI23Flash_fwd_kernel_traitsILi96ELi64ELi128ELi4ELb0ELb0EN7cutlass10bfloat16_tE19Flash_kernel_traitsILi96ELi64ELi128ELi4ES3_EELb1ELb0ELb1ELb0ELb0ELb1ELb1ELb0EEEvNS_16Flash_fwd_paramsE,"ax",@progbits
	.align	128
        .global         _ZN5flash24flash_fwd_splitkv_kernelI23Flash_fwd_kernel_traitsILi96ELi64ELi128ELi4ELb0ELb0EN7cutlass10bfloat16_tE19Flash_kernel_traitsILi96ELi64ELi128ELi4ES3_EELb1ELb0ELb1ELb0ELb0ELb1ELb1ELb0EEEvNS_16Flash_fwd_paramsE
        .type           _ZN5flash24flash_fwd_splitkv_kernelI23Flash_fwd_kernel_traitsILi96ELi64ELi128ELi4ELb0ELb0EN7cutlass10bfloat16_tE19Flash_kernel_traitsILi96ELi64ELi128ELi4ES3_EELb1ELb0ELb1ELb0ELb0ELb1ELb1ELb0EEEvNS_16Flash_fwd_paramsE,@function
        .size           _ZN5flash24flash_fwd_splitkv_kernelI23Flash_fwd_kernel_traitsILi96ELi64ELi128ELi4ELb0ELb0EN7cutlass10bfloat16_tE19Flash_kernel_traitsILi96ELi64ELi128ELi4ES3_EELb1ELb0ELb1ELb0ELb0ELb1ELb1ELb0EEEvNS_16Flash_fwd_paramsE,(.L_x_5499 - _ZN5flash24flash_fwd_splitkv_kernelI23Flash_fwd_kernel_traitsILi96ELi64ELi128ELi4ELb0ELb0EN7cutlass10bfloat16_tE19Flash_kernel_traitsILi96ELi64ELi128ELi4ES3_EELb1ELb0ELb1ELb0ELb0ELb1ELb1ELb0EEEvNS_16Flash_fwd_paramsE)
        .other          _ZN5flash24flash_fwd_splitkv_kernelI23Flash_fwd_kernel_traitsILi96ELi64ELi128ELi4ELb0ELb0EN7cutlass10bfloat16_tE19Flash_kernel_traitsILi96ELi64ELi128ELi4ES3_EELb1ELb0ELb1ELb0ELb0ELb1ELb1ELb0EEEvNS_16Flash_fwd_paramsE,@"STO_CUDA_ENTRY STV_DEFAULT"
_ZN5flash24flash_fwd_splitkv_kernelI23Flash_fwd_kernel_traitsILi96ELi64ELi128ELi4ELb0ELb0EN7cutlass10bfloat16_tE19Flash_kernel_traitsILi96ELi64ELi128ELi4ES3_EELb1ELb0ELb1ELb0ELb0ELb1ELb1ELb0EEEvNS_16Flash_fwd_paramsE:
.text._ZN5flash24flash_fwd_splitkv_kernelI23Flash_fwd_kernel_traitsILi96ELi64ELi128ELi4ELb0ELb0EN7cutlass10bfloat16_tE19Flash_kernel_traitsILi96ELi64ELi128ELi4ES3_EELb1ELb0ELb1ELb0ELb0ELb1ELb1ELb0EEEvNS_16Flash_fwd_paramsE:
        /* <DEDUP_REMOVED lines=68> */
.L_x_2363:
        /* <DEDUP_REMOVED lines=29> */
[----:B------:R-:W-:Y:S02]  /*0610*/  IMAD R19, R12, R17, R2 ;  /* 0x000000110c137224 */ /* 0x000fe400078e0202 */
[----:B------:R-:W2:Y:S03]  /*0620*/  S2R R2, SR_CTAID.Y ;  /* 0x0000000000027919 */ /* 0x000ea60000002600 */
[----:B------:R-:W-:Y:S01]  /*0630*/  ISETP.GT.U32.AND P1, PT, R16, R19, PT ;  /* 0x000000131000720c */ /* 0x000fe20003f24070 */
[----:B------:R-:W3:-:S12]  /*0640*/  @!P2 LDC R17, c[0x0][0x43c] ;  /* 0x00010f00ff11ab82 */ /* 0x000ed80000000800 */
[----:B------:R-:W-:Y:S02]  /*0650*/  @!P1 IMAD.IADD R19, R19, 0x1, -R16 ;  /* 0x0000000113139824 */ /* 0x000fe400078e0a10 */
[----:B------:R-:W-:Y:S01]  /*0660*/  @!P1 VIADD R12, R12, 0x1 ;  /* 0x000000010c0c9836 */ /* 0x000fe20000000000 */
[----:B------:R-:W-:Y:S02]  /*0670*/  ISETP.NE.AND P1, PT, R10, RZ, PT ;  /* 0x000000ff0a00720c */ /* 0x000fe40003f25270 */
[----:B-1----:R-:W-:Y:S01]  /*0680*/  @!P2 ISETP.NE.U32.AND P3, PT, R6, RZ, PT ;  /* 0x000000ff0600a20c */ /* 0x002fe20003f65070 */
[----:B------:R-:W-:Y:S01]  /*0690*/  VIADD R6, R9, 0x1 ;  /* 0x0000000109067836 */ /* 0x000fe20000000000 */
[----:B------:R-:W-:Y:S02]  /*06a0*/  ISETP.GE.U32.AND P4, PT, R19, R16, PT ;  /* 0x000000101300720c */ /* 0x000fe40003f86070 */
[----:B------:R-:W-:Y:S01]  /*06b0*/  @!P2 ISETP.NE.AND.EX P3, PT, R7, RZ, PT, P3 ;  /* 0x000000ff0700a20c */ /* 0x000fe20003f65330 */
[----:B------:R-:W-:-:S03]  /*06c0*/  IMAD R6, R6, 0x40, -R15 ;  /* 0x0000004006067824 */ /* 0x000fc600078e0a0f */
[----:B---3--:R-:W-:-:S04]  /*06d0*/  @!P2 SEL R17, R17, RZ, P3 ;  /* 0x000000ff1111a207 */ /* 0x008fc80001800000 */
[----:B------:R-:W-:-:S03]  /*06e0*/  @!P2 IADD3 R134, PT, PT, R17, R14, -R3 ;  /* 0x0000000e1186a210 */ /* 0x000fc60007ffe803 */
[----:B------:R-:W-:Y:S02]  /*06f0*/  @P4 VIADD R12, R12, 0x1 ;  /* 0x000000010c0c4836 */ /* 0x000fe40000000000 */
[----:B------:R-:W-:Y:S02]  /*0700*/  VIADD R7, R134, 0x7f ;  /* 0x0000007f86077836 */ /* 0x000fe40000000000 */
[----:B------:R-:W-:Y:S01]  /*0710*/  @!P0 IMAD.MOV R12, RZ, RZ, -R12 ;  /* 0x000000ffff0c8224 */ /* 0x000fe200078e0a0c */
[----:B------:R-:W-:Y:S02]  /*0720*/  @!P1 LOP3.LUT R12, RZ, R10, RZ, 0x33, !PT ;  /* 0x0000000aff0c9212 */ /* 0x000fe400078e33ff */
[----:B------:R-:W-:Y:S02]  /*0730*/  IADD3 R6, PT, PT, R7, UR14, R6 ;  /* 0x0000000e07067c10 */ /* 0x000fe4000fffe006 */
[----:B------:R-:W-:Y:S01]  /*0740*/  SHF.R.S32.HI R10, RZ, 0x1f, R7 ;  /* 0x0000001fff0a7819 */ /* 0x000fe20000011407 */
[----:B--2---:R-:W-:Y:S01]  /*0750*/  IMAD R167, R12, R2, RZ ;  /* 0x000000020ca77224 */ /* 0x004fe200078e02ff */
[----:B------:R-:W-:-:S02]  /*0760*/  SHF.R.S32.HI R13, RZ, 0x1f, R6 ;  /* 0x0000001fff0d7819 */ /* 0x000fc40000011406 */
[----:B------:R-:W-:Y:S02]  /*0770*/  LEA.HI R7, R10, R7, RZ, 0x7 ;  /* 0x000000070a077211 */ /* 0x000fe400078f38ff */
[----:B------:R-:W-:Y:S02]  /*0780*/  LEA.HI R13, R13, R6, RZ, 0x7 ;  /* 0x000000060d0d7211 */ /* 0x000fe400078f38ff */
[----:B------:R-:W-:Y:S02]  /*0790*/  SHF.R.S32.HI R7, RZ, 0x7, R7 ;  /* 0x00000007ff077819 */ /* 0x000fe40000011407 */
[----:B------:R-:W-:Y:S02]  /*07a0*/  SHF.R.S32.HI R13, RZ, 0x7, R13 ;  /* 0x00000007ff0d7819 */ /* 0x000fe4000001140d */
[----:B------:R-:W-:-:S04]  /*07b0*/  VIADDMNMX R140, R167, R12, R7, PT ;  /* 0x0000000ca78c7246 */ /* 0x000fc80003800107 */
[----:B------:R-:W-:-:S04]  /*07c0*/  VIMNMX R140, PT, PT, R140, R13, PT ;  /* 0x0000000d8c8c7248 */ /* 0x000fc80003fe0100 */
[----:B------:R-:W-:-:S13]  /*07d0*/  ISETP.GE.AND P0, PT, R167, R140, PT ;  /* 0x0000008ca700720c */ /* 0x000fda0003f06270 */
[----:B----4-:R-:W-:Y:S05]  /*07e0*/  @!P0 BRA `(.L_x_2364) ;  /* 0x0000000400c08947 */ /* 0x010fea0003800000 */
[----:B------:R-:W1:Y:S01]  /*07f0*/  LDC.64 R12, c[0x0][0x430] ;  /* 0x00010c00ff0c7b82 */ /* 0x000e620000000a00 */
[----:B------:R-:W2:Y:S01]  /*0800*/  LDCU UR4, c[0x0][0x44c] ;  /* 0x00008980ff0477ac */ /* 0x000ea20008000800 */
[----:B------:R-:W-:Y:S01]  /*0810*/  IMAD.IADD R15, R15, 0x1, -R176 ;  /* 0x000000010f0f7824 */ /* 0x000fe200078e0ab0 */
[----:B------:R-:W-:Y:S01]  /*0820*/  BSSY.RECONVERGENT B0, `(.L_x_2365) ;  /* 0x000001f000007945 */ /* 0x000fe20003800200 */
[----:B-1----:R-:W-:-:S04]  /*0830*/  IMAD R12, R2, R12, R177 ;  /* 0x0000000c020c7224 */ /* 0x002fc800078e02b1 */
[----:B------:R-:W-:Y:S02]  /*0840*/  IMAD R180, R12, R11, R180 ;  /* 0x0000000b0cb47224 */ /* 0x000fe400078e02b4 */
[----:B------:R-:W-:Y:S01]  /*0850*/  IMAD.SHL.U32 R11, R118, 0x4, RZ ;  /* 0x00000004760b7824 */ /* 0x000fe200078e00ff */
[----:B------:R-:W-:Y:S01]  /*0860*/  SHF.R.U32.HI R118, RZ, 0x3, R118 ;  /* 0x00000003ff767819 */ /* 0x000fe20000011676 */
[----:B------:R-:W-:-:S03]  /*0870*/  IMAD R13, R180, R13, R176 ;  /* 0x0000000db40d7224 */ /* 0x000fc600078e02b0 */
[CC--:B------:R-:W-:Y:S01]  /*0880*/  ISETP.GE.AND P2, PT, R118.reuse, R15.reuse, PT ;  /* 0x0000000f7600720c */ /* 0x0c0fe20003f46270 */
[----:B--2---:R-:W-:Y:S01]  /*0890*/  IMAD R0, R13, UR4, RZ ;  /* 0x000000040d007c24 */ /* 0x004fe2000f8e02ff */
[----:B------:R-:W-:Y:S01]  /*08a0*/  LOP3.LUT R11, R11, 0x1c, RZ, 0xc0, !PT ;  /* 0x0000001c0b0b7812 */ /* 0x000fe200078ec0ff */
[C---:B------:R-:W-:Y:S02]  /*08b0*/  VIADD R12, R118.reuse, 0x10 ;  /* 0x00000010760c7836 */ /* 0x040fe40000000000 */
[C---:B------:R-:W-:Y:S01]  /*08c0*/  VIADD R10, R118.reuse, 0x20 ;  /* 0x00000020760a7836 */ /* 0x040fe20000000000 */
[----:B------:R-:W-:Y:S01]  /*08d0*/  LOP3.LUT R16, R11, 0x20, RZ, 0xfc, !PT ;  /* 0x000000200b107812 */ /* 0x000fe200078efcff */
[----:B------:R-:W-:Y:S01]  /*08e0*/  IMAD R9, R118, 0x60, R11 ;  /* 0x0000006076097824 */ /* 0x000fe200078e020b */
[-C--:B------:R-:W-:Y:S01]  /*08f0*/  ISETP.GE.AND P1, PT, R12, R15.reuse, PT ;  /* 0x0000000f0c00720c */ /* 0x080fe20003f26270 */
[----:B------:R-:W-:Y:S01]  /*0900*/  VIADD R8, R118, 0x30 ;  /* 0x0000003076087836 */ /* 0x000fe20000000000 */
[----:B------:R-:W-:-:S02]  /*0910*/  ISETP.GE.AND P5, PT, R10, R15, PT ;  /* 0x0000000f0a00720c */ /* 0x000fc40003fa6270 */
[----:B------:R-:W-:Y:S02]  /*0920*/  IADD3 R9, P0, PT, R0, R9, RZ ;  /* 0x0000000900097210 */ /* 0x000fe40007f1e0ff */
[----:B------:R-:W-:Y:S02]  /*0930*/  ISETP.GE.AND P6, PT, R8, R15, PT ;  /* 0x0000000f0800720c */ /* 0x000fe40003fc6270 */
[----:B------:R-:W-:Y:S02]  /*0940*/  LOP3.LUT R14, R11, 0x40, RZ, 0xfc, !PT ;  /* 0x000000400b0e7812 */ /* 0x000fe400078efcff */
        /* <DEDUP_REMOVED lines=12> */
.L_x_2366:
[----:B------:R-:W-:Y:S05]  /*0a10*/  BSYNC.RECONVERGENT B0 ;  /* 0x0000000000007941 */ /* 0x000fea0003800200 */
.L_x_2365:
        /* <DEDUP_REMOVED lines=18> */
.L_x_2368:
[----:B------:R-:W-:Y:S05]  /*0b40*/  BSYNC.RECONVERGENT B0 ;  /* 0x0000000000007941 */ /* 0x000fea0003800200 */
.L_x_2367:
        /* <DEDUP_REMOVED lines=18> */
.L_x_2370:
[----:B------:R-:W-:Y:S05]  /*0c70*/  BSYNC.RECONVERGENT B0 ;  /* 0x0000000000007941 */ /* 0x000fea0003800200 */
.L_x_2369:
        /* <DEDUP_REMOVED lines=18> */
.L_x_2372:
[----:B------:R-:W-:Y:S05]  /*0da0*/  BSYNC.RECONVERGENT B0 ;  /* 0x0000000000007941 */ /* 0x000fea0003800200 */
.L_x_2371:
        /* <DEDUP_REMOVED lines=20> */
.L_x_2364:
        /* <DEDUP_REMOVED lines=11> */
.L_x_2373:
[----:B------:R-:W-:Y:S05]  /*0fa0*/  BRA.U !UP1, `(.L_x_2374) ;  /* 0x0000000509947547 */ /* 0x000fea000b800000 */
[----:B------:R-:W2:Y:S01]  /*0fb0*/  LDC R11, c[0x0][0x4f0] ;  /* 0x00013c00ff0b7b82 */ /* 0x000ea20000000800 */
[----:B-1----:R-:W-:Y:S01]  /*0fc0*/  LEA R6, R140, 0xffffff80, 0x7 ;  /* 0xffffff808c067811 */ /* 0x002fe200078e38ff */
[----:B------:R-:W1:Y:S03]  /*0fd0*/  LDCU.64 UR4, c[0x0][0x4e8] ;  /* 0x00009d00ff0477ac */ /* 0x000e660008000a00 */
[----:B-----5:R-:W-:Y:S01]  /*0fe0*/  IABS R2, R6 ;  /* 0x0000000600027213 */ /* 0x020fe20000000000 */
        /* <DEDUP_REMOVED lines=22> */
[----:B-1----:R-:W-:-:S04]  /*1150*/  IMAD.WIDE.U32 R2, R177, UR4, RZ ;  /* 0x00000004b1027c25 */ /* 0x002fc8000f8e00ff */
        /* <DEDUP_REMOVED lines=11> */
[----:B---3--:R-:W-:Y:S01]  /*1210*/  IMAD.U32 R124, RZ, RZ, UR10 ;  /* 0x0000000aff7c7e24 */ /* 0x008fe2000f8e00ff */
[----:B------:R-:W-:Y:S01]  /*1220*/  IADD3 R7, PT, PT, -R7, RZ, RZ ;  /* 0x000000ff07077210 */ /* 0x000fe20007ffe1ff */
[----:B------:R-:W-:Y:S01]  /*1230*/  IMAD.U32 R125, RZ, RZ, UR11 ;  /* 0x0000000bff7d7e24 */ /* 0x000fe2000f8e00ff */
[----:B------:R-:W2:Y:S01]  /*1240*/  I2F.RP R14, R4 ;  /* 0x00000004000e7306 */ /* 0x000ea20000209400 */
[----:B----4-:R-:W-:Y:S02]  /*1250*/  MOV R116, UR12 ;  /* 0x0000000c00747c02 */ /* 0x010fe40008000f00 */
[----:B------:R-:W-:Y:S01]  /*1260*/  IMAD R6, R11, R7, R6 ;  /* 0x000000070b067224 */ /* 0x000fe200078e0206 */
[----:B------:R-:W-:-:S04]  /*1270*/  MOV R117, UR13 ;  /* 0x0000000d00757c02 */ /* 0x000fc80008000f00 */
        /* <DEDUP_REMOVED lines=36> */
[----:B------:R-:W-:-:S03]  /*14c0*/  IADD3 R11, PT, PT, R11, R5, RZ ;  /* 0x000000050b0b7210 */ /* 0x000fc60007ffe0ff */
[C---:B------:R-:W-:Y:S02]  /*14d0*/  IMAD R12, R6.reuse, R117, R12 ;  /* 0x00000075060c7224 */ /* 0x040fe400078e020c */
[----:B------:R-:W-:-:S04]  /*14e0*/  IMAD.WIDE.U32 R16, R6, R116, R16 ;  /* 0x0000007406107225 */ /* 0x000fc800078e0010 */
[----:B------:R-:W-:Y:S01]  /*14f0*/  IMAD.WIDE.U32 R6, R6, R124, R10 ;  /* 0x0000007c06067225 */ /* 0x000fe200078e000a */
[----:B------:R-:W-:Y:S02]  /*1500*/  SHF.R.S32.HI R11, RZ, 0x1f, R2 ;  /* 0x0000001fff0b7819 */ /* 0x000fe40000011402 */
[----:B------:R-:W-:Y:S01]  /*1510*/  IADD3 R13, PT, PT, R17, R12, RZ ;  /* 0x0000000c110d7210 */ /* 0x000fe20007ffe0ff */
[----:B------:R-:W-:Y:S01]  /*1520*/  IMAD.MOV.U32 R12, RZ, RZ, R16 ;  /* 0x000000ffff0c7224 */ /* 0x000fe200078e0010 */
[----:B------:R-:W-:Y:S01]  /*1530*/  IADD3 R5, PT, PT, R7, R4, RZ ;  /* 0x0000000407057210 */ /* 0x000fe20007ffe0ff */
[C---:B-1----:R-:W-:Y:S01]  /*1540*/  IMAD R3, R11.reuse, UR4, RZ ;  /* 0x000000040b037c24 */ /* 0x042fe2000f8e02ff */
[----:B------:R-:W-:Y:S01]  /*1550*/  MOV R4, R6 ;  /* 0x0000000600047202 */ /* 0x000fe20000000f00 */
[----:B------:R-:W-:Y:S02]  /*1560*/  IMAD R11, R11, UR6, RZ ;  /* 0x000000060b0b7c24 */ /* 0x000fe4000f8e02ff */
[----:B------:R-:W-:-:S02]  /*1570*/  IMAD R6, R2, UR5, R3 ;  /* 0x0000000502067c24 */ /* 0x000fc4000f8e0203 */
        /* <DEDUP_REMOVED lines=8> */
.L_x_2374:
        /* <DEDUP_REMOVED lines=15> */
.L_x_2376:
[----:B------:R-:W2:Y:S01]  /*16f0*/  LDC.64 R116, c[0x0][0x3b8] ;  /* 0x0000ee00ff747b82 */ /* 0x000ea20000000a00 */
[----:B-1----:R-:W-:-:S05]  /*1700*/  IADD3 R6, PT, PT, R3, R4, RZ ;  /* 0x0000000403067210 */ /* 0x002fca0007ffe0ff */
[C---:B--2---:R-:W-:Y:S02]  /*1710*/  IMAD R17, R6.reuse, R117, RZ ;  /* 0x0000007506117224 */ /* 0x044fe400078e02ff */
[----:B------:R-:W-:-:S05]  /*1720*/  IMAD.WIDE.U32 R6, R6, R116, RZ ;  /* 0x0000007406067225 */ /* 0x000fca00078e00ff */
[----:B------:R-:W-:Y:S02]  /*1730*/  IADD3 R17, PT, PT, R7, R17, RZ ;  /* 0x0000001107117210 */ /* 0x000fe40007ffe0ff */
[----:B------:R-:W-:Y:S02]  /*1740*/  MOV R16, R6 ;  /* 0x0000000600107202 */ /* 0x000fe40000000f00 */
.L_x_2377:
[----:B------:R-:W-:Y:S05]  /*1750*/  @P0 BRA `(.L_x_2378) ;  /* 0x0000000000340947 */ /* 0x000fea0003800000 */
[----:B------:R-:W1:Y:S01]  /*1760*/  LDC.64 R124, c[0x0][0x3c0] ;  /* 0x0000f000ff7c7b82 */ /* 0x000e620000000a00 */
[----:B------:R-:W2:Y:S01]  /*1770*/  LDCU.64 UR4, c[0x0][0x3a8] ;  /* 0x00007500ff0477ac */ /* 0x000ea20008000a00 */
[----:B------:R-:W-:Y:S02]  /*1780*/  SHF.R.S32.HI R5, RZ, 0x1f, R3 ;  /* 0x0000001fff057819 */ /* 0x000fe40000011403 */
[----:B-----5:R-:W-:-:S03]  /*1790*/  SHF.R.S32.HI R4, RZ, 0x1f, R2 ;  /* 0x0000001fff047819 */ /* 0x020fc60000011402 */
[----:B-1----:R-:W-:-:S04]  /*17a0*/  IMAD R6, R5, R124, RZ ;  /* 0x0000007c05067224 */ /* 0x002fc800078e02ff */
[C---:B------:R-:W-:Y:S02]  /*17b0*/  IMAD R5, R3.reuse, R125, R6 ;  /* 0x0000007d03057224 */ /* 0x040fe400078e0206 */
[----:B------:R-:W-:-:S04]  /*17c0*/  IMAD.WIDE.U32 R6, R3, R124, RZ ;  /* 0x0000007c03067225 */ /* 0x000fc800078e00ff */
[----:B--2---:R-:W-:Y:S01]  /*17d0*/  IMAD R3, R4, UR4, RZ ;  /* 0x0000000404037c24 */ /* 0x004fe2000f8e02ff */
[----:B------:R-:W-:-:S03]  /*17e0*/  IADD3 R7, PT, PT, R7, R5, RZ ;  /* 0x0000000507077210 */ /* 0x000fc60007ffe0ff */
[C---:B------:R-:W-:Y:S02]  /*17f0*/  IMAD R3, R2.reuse, UR5, R3 ;  /* 0x0000000502037c24 */ /* 0x040fe4000f8e0203 */
[----:B------:R-:W-:-:S05]  /*1800*/  IMAD.WIDE.U32 R18, R2, UR4, R6 ;  /* 0x0000000402127c25 */ /* 0x000fca000f8e0006 */
[----:B------:R-:W-:Y:S01]  /*1810*/  IADD3 R19, PT, PT, R19, R3, RZ ;  /* 0x0000000313137210 */ /* 0x000fe20007ffe0ff */
[----:B------:R-:W-:Y:S06]  /*1820*/  BRA `(.L_x_2379) ;  /* 0x0000000000187947 */ /* 0x000fec0003800000 */
.L_x_2378:
[----:B------:R-:W1:Y:S01]  /*1830*/  LDC.64 R124, c[0x0][0x3c0] ;  /* 0x0000f000ff7c7b82 */ /* 0x000e620000000a00 */
[----:B------:R-:W-:-:S05]  /*1840*/  IADD3 R3, PT, PT, R3, R4, RZ ;  /* 0x0000000403037210 */ /* 0x000fca0007ffe0ff */
[C---:B-1----:R-:W-:Y:S02]  /*1850*/  IMAD R19, R3.reuse, R125, RZ ;  /* 0x0000007d03137224 */ /* 0x042fe400078e02ff */
[----:B-----5:R-:W-:-:S05]  /*1860*/  IMAD.WIDE.U32 R2, R3, R124, RZ ;  /* 0x0000007c03027225 */ /* 0x020fca00078e00ff */
[----:B------:R-:W-:Y:S02]  /*1870*/  IADD3 R19, PT, PT, R3, R19, RZ ;  /* 0x0000001303137210 */ /* 0x000fe40007ffe0ff */
[----:B------:R-:W-:-:S07]  /*1880*/  MOV R18, R2 ;  /* 0x0000000200127202 */ /* 0x000fce0000000f00 */
.L_x_2379:
[----:B------:R-:W1:Y:S01]  /*1890*/  LDC R7, c[0x0][0x3e8] ;  /* 0x0000fa00ff077b82 */ /* 0x000e620000000800 */
[----:B------:R-:W-:Y:S02]  /*18a0*/  LEA R6, R140, 0xffffff80, 0x7 ;  /* 0xffffff808c067811 */ /* 0x000fe400078e38ff */
[----:B------:R-:W-:Y:S02]  /*18b0*/  CS2R R178, SRZ ;  /* 0x0000000000b27805 */ /* 0x000fe4000001ff00 */
[----:B------:R-:W-:Y:S01]  /*18c0*/  SHF.R.S32.HI R13, RZ, 0x1f, R6 ;  /* 0x0000001fff0d7819 */ /* 0x000fe20000011406 */
[----:B------:R-:W-:-:S04]  /*18d0*/  IMAD.WIDE.U32 R18, R6, R124, R18 ;  /* 0x0000007c06127225 */ /* 0x000fc800078e0012 */
[----:B------:R-:W-:Y:S01]  /*18e0*/  IMAD R8, R13, R116, RZ ;  /* 0x000000740d087224 */ /* 0x000fe200078e02ff */
        /* <DEDUP_REMOVED lines=10> */
[----:B------:R-:W-:-:S03]  /*1990*/  MOV R4, R3 ;  /* 0x0000000300047202 */ /* 0x000fc60000000f00 */
[----:B------:R-:W-:Y:S02]  /*19a0*/  IMAD R10, R13, R124, RZ ;  /* 0x0000007c0d0a7224 */ /* 0x000fe400078e02ff */
[----:B------:R-:W-:-:S04]  /*19b0*/  IMAD.HI.U32 R11, R11, R4, RZ ;  /* 0x000000040b0b7227 */ /* 0x000fc800078e00ff */
[----:B------:R-:W-:Y:S02]  /*19c0*/  IMAD.MOV R3, RZ, RZ, -R11 ;  /* 0x000000ffff037224 */ /* 0x000fe400078e0a0b */
[----:B------:R-:W-:-:S04]  /*19d0*/  IMAD.WIDE.U32 R12, R6, R116, R16 ;  /* 0x00000074060c7225 */ /* 0x000fc800078e0010 */
[----:B------:R-:W-:Y:S02]  /*19e0*/  IMAD R3, R2, R3, R4 ;  /* 0x0000000302037224 */ /* 0x000fe400078e0204 */
[----:B------:R-:W1:Y:S01]  /*19f0*/  LDC.64 R4, c[0x0][0x3d8] ;  /* 0x0000f600ff047b82 */ /* 0x000e620000000a00 */
[----:B------:R-:W-:Y:S02]  /*1a00*/  IMAD R17, R6, R117, R8 ;  /* 0x0000007506117224 */ /* 0x000fe400078e0208 */
[----:B------:R-:W-:Y:S01]  /*1a10*/  ISETP.GT.U32.AND P0, PT, R2, R3, PT ;  /* 0x000000030200720c */ /* 0x000fe20003f04070 */
[----:B------:R-:W-:Y:S02]  /*1a20*/  IMAD R10, R6, R125, R10 ;  /* 0x0000007d060a7224 */ /* 0x000fe400078e020a */
[----:B------:R-:W-:Y:S02]  /*1a30*/  IADD3 R13, PT, PT, R13, R17, RZ ;  /* 0x000000110d0d7210 */ /* 0x000fe40007ffe0ff */
[----:B------:R-:W-:-:S08]  /*1a40*/  IMAD.IADD R19, R19, 0x1, R10 ;  /* 0x0000000113137824 */ /* 0x000fd000078e020a */
        /* <DEDUP_REMOVED lines=21> */
.L_x_2375:
        /* <DEDUP_REMOVED lines=9> */
[----:B------:R-:W-:Y:S01]  /*1c30*/  SHF.R.S32.HI R181, RZ, 0x1f, R180 ;  /* 0x0000001fffb57819 */ /* 0x000fe200000114b4 */
[----:B------:R-:W-:Y:S01]  /*1c40*/  IMAD.SHL.U32 R7, R118, 0x4, RZ ;  /* 0x0000000476077824 */ /* 0x000fe200078e00ff */
[----:B------:R-:W-:Y:S01]  /*1c50*/  LOP3.LUT R8, R119, 0xc0, RZ, 0xc0, !PT ;  /* 0x000000c077087812 */ /* 0x000fe200078ec0ff */
[----:B------:R-:W4:Y:S01]  /*1c60*/  LDCU.64 UR10, c[0x0][0x388] ;  /* 0x00007100ff0a77ac */ /* 0x000f220008000a00 */
[----:B------:R-:W5:Y:S01]  /*1c70*/  @!P0 LDC.64 R4, c[0x0][0x398] ;  /* 0x0000e600ff048b82 */ /* 0x000f620000000a00 */
[----:B------:R-:W-:Y:S01]  /*1c80*/  IMAD.MOV.U32 R17, RZ, RZ, RZ ;  /* 0x000000ffff117224 */ /* 0x000fe200078e00ff */
[----:B------:R-:W-:Y:S01]  /*1c90*/  LOP3.LUT R7, R8, 0x18, R7, 0xf8, !PT ;  /* 0x0000001808077812 */ /* 0x000fe200078ef807 */
[----:B------:R-:W-:Y:S01]  /*1ca0*/  BSSY.RECONVERGENT B0, `(.L_x_2380) ;  /* 0x0000047000007945 */ /* 0x000fe20003800200 */
[C---:B------:R-:W-:Y:S01]  /*1cb0*/  LOP3.LUT R173, R174.reuse, 0x20, RZ, 0xfc, !PT ;  /* 0x00000020aead7812 */ /* 0x040fe200078efcff */
[----:B------:R-:W-:Y:S01]  /*1cc0*/  IMAD.WIDE.U32 R8, R9, 0x40, R16 ;  /* 0x0000004009087825 */ /* 0x000fe200078e0010 */
[----:B------:R-:W-:-:S02]  /*1cd0*/  LOP3.LUT R172, R174, 0x40, RZ, 0xfc, !PT ;  /* 0x00000040aeac7812 */ /* 0x000fc400078efcff */
[----:B------:R-:W1:Y:S01]  /*1ce0*/  @P0 LDC.64 R2, c[0x0][0x3b0] ;  /* 0x0000ec00ff020b82 */ /* 0x000e620000000a00 */
[----:B-----5:R-:W-:-:S04]  /*1cf0*/  @!P0 IMAD.WIDE.U32 R18, R177, R4, RZ ;  /* 0x00000004b1128225 */ /* 0x020fc800078e00ff */
[----:B------:R-:W-:Y:S02]  /*1d00*/  @!P0 IMAD R5, R177, R5, R19 ;  /* 0x00000005b1058224 */ /* 0x000fe400078e0213 */
[----:B--2---:R-:W-:Y:S02]  /*1d10*/  IMAD R19, R181, UR4, RZ ;  /* 0x00000004b5137c24 */ /* 0x004fe4000f8e02ff */
[----:B-1----:R-:W-:-:S04]  /*1d20*/  @P0 IMAD.WIDE.U32 R20, R0, R2, RZ ;  /* 0x0000000200140225 */ /* 0x002fc800078e00ff */
[----:B------:R-:W-:Y:S02]  /*1d30*/  @!P0 IMAD.MOV.U32 R2, RZ, RZ, R18 ;  /* 0x000000ffff028224 */ /* 0x000fe400078e0012 */
[----:B------:R-:W-:Y:S01]  /*1d40*/  @P0 IMAD.MOV.U32 R2, RZ, RZ, R20 ;  /* 0x000000ffff020224 */ /* 0x000fe200078e0014 */
[----:B------:R-:W-:Y:S01]  /*1d50*/  IADD3 R20, P1, PT, R174, R10, RZ ;  /* 0x0000000aae147210 */ /* 0x000fe20007f3e0ff */
[----:B------:R-:W-:Y:S01]  /*1d60*/  @P0 IMAD R5, R0, R3, R21 ;  /* 0x0000000300050224 */ /* 0x000fe200078e0215 */
[----:B------:R-:W-:Y:S01]  /*1d70*/  IADD3 R10, P0, PT, R174, R12, RZ ;  /* 0x0000000cae0a7210 */ /* 0x000fe20007f1e0ff */
[----:B------:R-:W-:Y:S01]  /*1d80*/  IMAD R19, R180, UR5, R19 ;  /* 0x00000005b4137c24 */ /* 0x000fe2000f8e0213 */
[----:B------:R-:W-:Y:S02]  /*1d90*/  IADD3.X R21, PT, PT, RZ, R6, RZ, P1, !PT ;  /* 0x00000006ff157210 */ /* 0x000fe40000ffe4ff */
        /* <DEDUP_REMOVED lines=9> */
[----:B----4-:R-:W-:Y:S02]  /*1e30*/  LEA R168, P2, R12, UR10, 0x1 ;  /* 0x0000000a0ca87c11 */ /* 0x010fe4000f8408ff */
[----:B------:R-:W-:Y:S01]  /*1e40*/  LOP3.LUT R175, R0, 0x1f20, R175, 0xf8, !PT ;  /* 0x00001f2000af7812 */ /* 0x000fe200078ef8af */
[----:B------:R-:W-:Y:S01]  /*1e50*/  IMAD R171, R16, R125, R11 ;  /* 0x0000007d10ab7224 */ /* 0x000fe200078e020b */
[----:B---3--:R-:W-:Y:S01]  /*1e60*/  LEA R170, P1, R10, UR6, 0x1 ;  /* 0x000000060aaa7c11 */ /* 0x008fe2000f8208ff */
[----:B------:R-:W-:Y:S01]  /*1e70*/  IMAD.WIDE.U32 R4, R180, UR4, R4 ;  /* 0x00000004b4047c25 */ /* 0x000fe2000f8e0004 */
[----:B------:R-:W-:Y:S01]  /*1e80*/  UMOV UR4, 0x400 ;  /* 0x0000040000047882 */ /* 0x000fe20000000000 */
[----:B------:R-:W-:Y:S01]  /*1e90*/  SHF.L.U32 R6, R118, 0x4, RZ ;  /* 0x0000000476067819 */ /* 0x000fe200000006ff */
[----:B------:R-:W-:Y:S01]  /*1ea0*/  ULEA UR4, UR12, UR4, 0x18 ;  /* 0x000000040c047291 */ /* 0x000fe2000f8ec0ff */
[----:B------:R-:W-:Y:S01]  /*1eb0*/  IMAD R169, R16, R117, R13 ;  /* 0x0000007510a97224 */ /* 0x000fe200078e020d */
[----:B------:R-:W-:Y:S01]  /*1ec0*/  LEA.HI.X R171, R10, UR7, R171, 0x1, P1 ;  /* 0x000000070aab7c11 */ /* 0x000fe200088f0cab */
[----:B------:R-:W-:Y:S01]  /*1ed0*/  IMAD.IADD R19, R5, 0x1, R19 ;  /* 0x0000000105137824 */ /* 0x000fe200078e0213 */
[----:B------:R-:W-:-:S02]  /*1ee0*/  SHF.R.U32.HI R10, RZ, 0x1, R118 ;  /* 0x00000001ff0a7819 */ /* 0x000fc40000011676 */
[----:B------:R-:W-:Y:S02]  /*1ef0*/  LEA.HI.X R169, R12, UR11, R169, 0x1, P2 ;  /* 0x0000000b0ca97c11 */ /* 0x000fe400090f0ca9 */
        /* <DEDUP_REMOVED lines=32> */
.L_x_2382:
[----:B------:R2:W-:Y:S02]  /*2100*/  STS.128 [R175+0x2000], RZ ;  /* 0x002000ffaf007388 */ /* 0x0005e40000000c00 */
.L_x_2381:
[----:B------:R-:W-:Y:S05]  /*2110*/  BSYNC.RECONVERGENT B0 ;  /* 0x0000000000007941 */ /* 0x000fea0003800200 */
.L_x_2380:
        /* <DEDUP_REMOVED lines=9> */
[----:B------:R-:W-:Y:S01]  /*21b0*/  MOV R9, R19 ;  /* 0x0000001300097202 */ /* 0x000fe20000000f00 */
[----:B------:R-:W1:Y:S02]  /*21c0*/  LDCU.64 UR6, c[0x0][0x380] ;  /* 0x00007000ff0677ac */ /* 0x000e640008000a00 */
        /* <DEDUP_REMOVED lines=25> */
.L_x_2385:
[----:B------:R4:W-:Y:S02]  /*2360*/  STS.128 [R175+0x2800], RZ ;  /* 0x002800ffaf007388 */ /* 0x0009e40000000c00 */
.L_x_2384:
[----:B------:R-:W-:Y:S05]  /*2370*/  BSYNC.RECONVERGENT B0 ;  /* 0x0000000000007941 */ /* 0x000fea0003800200 */
.L_x_2383:
        /* <DEDUP_REMOVED lines=28> */
.L_x_2388:
[----:B------:R4:W-:Y:S02]  /*2540*/  STS.128 [R175+0x7000], RZ ;  /* 0x007000ffaf007388 */ /* 0x0009e40000000c00 */
.L_x_2387:
[----:B------:R-:W-:Y:S05]  /*2550*/  BSYNC.RECONVERGENT B0 ;  /* 0x0000000000007941 */ /* 0x000fea0003800200 */
.L_x_2386:
        /* <DEDUP_REMOVED lines=27> */
.L_x_2391:
[----:B------:R4:W-:Y:S02]  /*2710*/  STS.128 [R175+0x7800], RZ ;  /* 0x007800ffaf007388 */ /* 0x0009e40000000c00 */
.L_x_2390:
[----:B------:R-:W-:Y:S05]  /*2720*/  BSYNC.RECONVERGENT B0 ;  /* 0x0000000000007941 */ /* 0x000fea0003800200 */
.L_x_2389:
        /* <DEDUP_REMOVED lines=26> */
.L_x_2394:
[----:B------:R4:W-:Y:S02]  /*28d0*/  STS.128 [R175+0x8000], RZ ;  /* 0x008000ffaf007388 */ /* 0x0009e40000000c00 */
.L_x_2393:
[----:B------:R-:W-:Y:S05]  /*28e0*/  BSYNC.RECONVERGENT B0 ;  /* 0x0000000000007941 */ /* 0x000fea0003800200 */
.L_x_2392:
[----:B-1--4-:R-:W1:Y:S01]  /*28f0*/  LDC.64 R4, c[0x0][0x538] ;  /* 0x00014e00ff047b82 */ /* 0x012e620000000a00 */
[----:B------:R-:W-:Y:S01]  /*2900*/  IADD3 R9, PT, PT, R16, 0x60, RZ ;  /* 0x0000006010097810 */ /* 0x000fe20007ffe0ff */
[----:B------:R-:W-:Y:S03]  /*2910*/  BSSY.RECONVERGENT B0, `(.L_x_2395) ;  /* 0x0000019000007945 */ /* 0x000fe60003800200 */
[----:B------:R-:W-:-:S13]  /*2920*/  ISETP.GE.AND P0, PT, R9, R8, PT ;  /* 0x000000080900720c */ /* 0x000fda0003f06270 */
[----:B------:R-:W-:Y:S05]  /*2930*/  @P0 BRA `(.L_x_2396) ;  /* 0x0000000000580947 */ /* 0x000fea0003800000 */
[----:B------:R-:W4:Y:S01]  /*2940*/  LDCU UR5, c[0x0][0x440] ;  /* 0x00008800ff0577ac */ /* 0x000f220008000800 */
        /* <DEDUP_REMOVED lines=21> */
.L_x_2396:
[----:B------:R-:W-:Y:S05]  /*2aa0*/  BSYNC.RECONVERGENT B0 ;  /* 0x0000000000007941 */ /* 0x000fea0003800200 */
.L_x_2395:
[----:B------:R-:W4:Y:S01]  /*2ab0*/  LDCU.64 UR6, c[0x0][0x540] ;  /* 0x0000a800ff0677ac */ /* 0x000f220008000a00 */
[----:B------:R-:W0:Y:S01]  /*2ac0*/  LDGDEPBAR ;  /* 0x00000000000079af */ /* 0x000e220000000000 */
[----:B------:R-:W5:Y:S01]  /*2ad0*/  LDCU UR5, c[0x0][0x458] ;  /* 0x00008b00ff0577ac */ /* 0x000f620008000800 */
[----:B----4-:R-:W-:-:S04]  /*2ae0*/  IMAD.WIDE.U32 R18, R177, UR6, R180 ;  /* 0x00000006b1127c25 */ /* 0x010fc8000f8e00b4 */
[----:B------:R-:W-:Y:S01]  /*2af0*/  IMAD R0, R177, UR7, R19 ;  /* 0x00000007b1007c24 */ /* 0x000fe2000f8e0213 */
[----:B-1-3--:R-:W-:Y:S02]  /*2b00*/  LEA R20, P0, R18, R4, 0x2 ;  /* 0x0000000412147211 */ /* 0x00afe400078010ff */
[----:B------:R-:W-:Y:S01]  /*2b10*/  LOP3.LUT R17, R10, 0x1f0, RZ, 0xc0, !PT ;  /* 0x000001f00a117812 */ /* 0x000fe200078ec0ff */
[----:B------:R-:W-:-:S04]  /*2b20*/  DEPBAR.LE SB0, 0x0 ;  /* 0x000080000000791a */ /* 0x000fc80000000000 */
[----:B------:R-:W-:-:S05]  /*2b30*/  LEA.HI.X R21, R18, R5, R0, 0x2, P0 ;  /* 0x0000000512157211 */ /* 0x000fca00000f1400 */
[----:B------:R-:W3:Y:S01]  /*2b40*/  LDG.E R5, desc[UR16][R20.64] ;  /* 0x0000001014057981 */ /* 0x000ee2000c1e1900 */
[----:B-----5:R-:W3:Y:S01]  /*2b50*/  MUFU.RCP R0, UR5 ;  /* 0x0000000500007d08 */ /* 0x020ee20008001000 */
        /* <DEDUP_REMOVED lines=33> */
.L_x_2399:
[----:B------:R4:W-:Y:S01]  /*2d70*/  STS.128 [R175+0xd000], RZ ;  /* 0x00d000ffaf007388 */ /* 0x0009e20000000c00 */
[----:B------:R-:W-:Y:S05]  /*2d80*/  BRA `(.L_x_2400) ;  /* 0x00000000000c7947 */ /* 0x000fea0003800000 */
.L_x_2398:
[----:B------:R1:W-:Y:S04]  /*2d90*/  STS.128 [R175+0x9000], RZ ;  /* 0x009000ffaf007388 */ /* 0x0003e80000000c00 */
[----:B------:R1:W-:Y:S04]  /*2da0*/  STS.128 [R175+0xb000], RZ ;  /* 0x00b000ffaf007388 */ /* 0x0003e80000000c00 */
[----:B------:R1:W-:Y:S02]  /*2db0*/  STS.128 [R175+0xd000], RZ ;  /* 0x00d000ffaf007388 */ /* 0x0003e40000000c00 */
.L_x_2400:
[----:B------:R-:W-:Y:S05]  /*2dc0*/  BSYNC.RECONVERGENT B0 ;  /* 0x0000000000007941 */ /* 0x000fea0003800200 */
.L_x_2397:
        /* <DEDUP_REMOVED lines=30> */
.L_x_2403:
[----:B------:R1:W-:Y:S02]  /*2fb0*/  STS.128 [R175+0xd800], RZ ;  /* 0x00d800ffaf007388 */ /* 0x0003e40000000c00 */
.L_x_2402:
[----:B------:R-:W-:Y:S05]  /*2fc0*/  BSYNC.RECONVERGENT B0 ;  /* 0x0000000000007941 */ /* 0x000fea0003800200 */
.L_x_2401:
        /* <DEDUP_REMOVED lines=28> */
.L_x_2406:
[----:B------:R1:W-:Y:S02]  /*3190*/  STS.128 [R175+0xe000], RZ ;  /* 0x00e000ffaf007388 */ /* 0x0003e40000000c00 */
.L_x_2405:
[----:B------:R-:W-:Y:S05]  /*31a0*/  BSYNC.RECONVERGENT B0 ;  /* 0x0000000000007941 */ /* 0x000fea0003800200 */
.L_x_2404:
        /* <DEDUP_REMOVED lines=31> */
.L_x_2409:
[----:B------:R1:W-:Y:S02]  /*33a0*/  STS.128 [R175+0xe800], RZ ;  /* 0x00e800ffaf007388 */ /* 0x0003e40000000c00 */
.L_x_2408:
[----:B------:R-:W-:Y:S05]  /*33b0*/  BSYNC.RECONVERGENT B0 ;  /* 0x0000000000007941 */ /* 0x000fea0003800200 */
.L_x_2407:
[----:B------:R-:W-:Y:S01]  /*33c0*/  LOP3.LUT R6, R6, 0x100, RZ, 0xc0, !PT ;  /* 0x0000010006067812 */ /* 0x000fe200078ec0ff */
[----:B------:R-:W-:Y:S01]  /*33d0*/  IMAD.MOV.U32 R130, RZ, RZ, 0x20 ;  /* 0x00000020ff827424 */ /* 0x000fe200078e00ff */
[----:B------:R-:W-:Y:S01]  /*33e0*/  LOP3.LUT R164, R7, 0x8, R118, 0x78, !PT ;  /* 0x0000000807a47812 */ /* 0x000fe200078e7876 */
[----:B------:R-:W5:Y:S01]  /*33f0*/  LDCU UR10, c[0x0][0x50c] ;  /* 0x0000a180ff0a77ac */ /* 0x000f620008000800 */
[----:B-1----:R-:W-:Y:S01]  /*3400*/  LOP3.LUT R5, R6, 0x20, R119, 0xf8, !PT ;  /* 0x0000002006057812 */ /* 0x002fe200078ef877 */
        /* <DEDUP_REMOVED lines=15> */
[----:B------:R-:W2:Y:S04]  /*3500*/  LDSM.16.M88.4 R12, [R164+0x3000] ;  /* 0x00300000a40c783b */ /* 0x000ea80000000200 */
[----:B------:R-:W-:Y:S04]  /*3510*/  LDSM.16.M88.4 R24, [R126] ;  /* 0x000000007e18783b */ /* 0x000fe80000000200 */
[----:B------:R-:W3:Y:S04]  /*3520*/  LDSM.16.M88.4 R20, [R143+0x3c00] ;  /* 0x003c00008f14783b */ /* 0x000ee80000000200 */
[----:B------:R-:W4:Y:S04]  /*3530*/  LDSM.16.M88.4 R4, [R164+0x3400] ;  /* 0x00340000a404783b */ /* 0x000f280000000200 */
[----:B------:R-:W5:Y:S04]  /*3540*/  LDSM.16.M88.4 R80, [R164+0x3800] ;  /* 0x00380000a450783b */ /* 0x000f680000000200 */
[----:B------:R-:W5:Y:S04]  /*3550*/  LDSM.16.M88.4 R64, [R164+0x4000] ;  /* 0x00400000a440783b */ /* 0x000f680000000200 */
[----:B------:R-:W5:Y:S04]  /*3560*/  LDSM.16.M88.4 R56, [R164+0x4400] ;  /* 0x00440000a438783b */ /* 0x000f680000000200 */
[----:B------:R-:W5:Y:S04]  /*3570*/  LDSM.16.M88.4 R48, [R164+0x4800] ;  /* 0x00480000a430783b */ /* 0x000f680000000200 */
[----:B------:R-:W5:Y:S01]  /*3580*/  LDSM.16.M88.4 R104, [R164+0x4c00] ;  /* 0x004c0000a468783b */ /* 0x000f620000000200 */
[C---:B-1----:R-:W-:Y:S03]  /*3590*/  HMMA.16816.F32.BF16 R76, R40.reuse, R72, RZ ;  /* 0x00000048284c723c */ /* 0x042fe600000418ff */
[----:B------:R-:W1:Y:S04]  /*35a0*/  LDSM.16.M88.4 R100, [R143+0x3000] ;  /* 0x003000008f64783b */ /* 0x000e680000000200 */
[----:B------:R-:W1:Y:S01]  /*35b0*/  LDSM.16.M88.4 R96, [R143+0x3400] ;  /* 0x003400008f60783b */ /* 0x000e620000000200 */
[C---:B------:R-:W-:Y:S03]  /*35c0*/  HMMA.16816.F32.BF16 R72, R40.reuse, R74, RZ ;  /* 0x0000004a2848723c */ /* 0x040fe600000418ff */
[----:B------:R-:W1:Y:S04]  /*35d0*/  LDSM.16.M88.4 R92, [R143+0x3800] ;  /* 0x003800008f5c783b */ /* 0x000e680000000200 */
[----:B------:R-:W1:Y:S01]  /*35e0*/  LDSM.16.M88.4 R88, [R143+0x4000] ;  /* 0x004000008f58783b */ /* 0x000e620000000200 */
[----:B--2---:R-:W-:Y:S03]  /*35f0*/  HMMA.16816.F32.BF16 R16, R40, R12, RZ ;  /* 0x0000000c2810723c */ /* 0x004fe600000418ff */
[----:B------:R-:W2:Y:S04]  /*3600*/  LDSM.16.M88.4 R36, [R143+0x4400] ;  /* 0x004400008f24783b */ /* 0x000ea80000000200 */
[----:B------:R-:W2:Y:S01]  /*3610*/  LDSM.16.M88.4 R32, [R143+0x4800] ;  /* 0x004800008f20783b */ /* 0x000ea20000000200 */
[C---:B---3--:R-:W-:Y:S03]  /*3620*/  HMMA.16816.F32.BF16 R76, R24.reuse, R20, R76 ;  /* 0x00000014184c723c */ /* 0x048fe6000004184c */
[----:B------:R-:W3:Y:S04]  /*3630*/  LDSM.16.M88.4 R28, [R143+0x4c00] ;  /* 0x004c00008f1c783b */ /* 0x000ee80000000200 */
[----:B------:R-:W-:Y:S01]  /*3640*/  LDSM.16.M88.4 R108, [R164+0x5800] ;  /* 0x00580000a46c783b */ /* 0x000fe20000000200 */
[----:B------:R-:W-:Y:S03]  /*3650*/  HMMA.16816.F32.BF16 R72, R24, R22, R72 ;  /* 0x000000161848723c */ /* 0x000fe60000041848 */
[----:B------:R-:W3:Y:S04]  /*3660*/  LDSM.16.M88.4 R20, [R164+0x5000] ;  /* 0x00500000a414783b */ /* 0x000ee80000000200 */
[----:B------:R-:W-:Y:S01]  /*3670*/  LDSM.16.M88.4 R120, [R164+0x5400] ;  /* 0x00540000a478783b */ /* 0x000fe20000000200 */
        /* <DEDUP_REMOVED lines=17> */
[C---:B------:R-:W-:Y:S08]  /*3790*/  HMMA.16816.F32.BF16 R8, R24.reuse, R96, R8 ;  /* 0x000000601808723c */ /* 0x040ff00000041808 */
[C---:B------:R-:W-:Y:S01]  /*37a0*/  HMMA.16816.F32.BF16 R4, R24.reuse, R98, R4 ;  /* 0x000000621804723c */ /* 0x040fe20000041804 */
[----:B------:R-:W5:Y:S07]  /*37b0*/  LDSM.16.M88.4 R96, [R164+0x6400] ;  /* 0x00640000a460783b */ /* 0x000f6e0000000200 */
        /* <DEDUP_REMOVED lines=12> */
[C---:B---3--:R-:W-:Y:S08]  /*3880*/  HMMA.16816.F32.BF16 R44, R24.reuse, R28, R44 ;  /* 0x0000001c182c723c */ /* 0x048ff0000004182c */
[----:B------:R-:W-:Y:S01]  /*3890*/  HMMA.16816.F32.BF16 R40, R24, R30, R40 ;  /* 0x0000001e1828723c */ /* 0x000fe20000041828 */
[----:B------:R-:W2:Y:S04]  /*38a0*/  LDSM.16.M88.4 R24, [R143+0x5800] ;  /* 0x005800008f18783b */ /* 0x000ea80000000200 */
[----:B------:R-:W-:Y:S03]  /*38b0*/  LDSM.16.M88.4 R28, [R143+0x5400] ;  /* 0x005400008f1c783b */ /* 0x000fe60000000200 */
[C---:B------:R-:W-:Y:S08]  /*38c0*/  HMMA.16816.F32.BF16 R16, R112.reuse, R20, R16 ;  /* 0x000000147010723c */ /* 0x040ff00000041810 */
[C---:B------:R-:W-:Y:S01]  /*38d0*/  HMMA.16816.F32.BF16 R12, R112.reuse, R22, R12 ;  /* 0x00000016700c723c */ /* 0x040fe2000004180c */
[----:B------:R-:W3:Y:S07]  /*38e0*/  LDSM.16.M88.4 R20, [R143+0x5c00] ;  /* 0x005c00008f14783b */ /* 0x000eee0000000200 */
[C---:B------:R-:W-:Y:S08]  /*38f0*/  HMMA.16816.F32.BF16 R84, R112.reuse, R108, R84 ;  /* 0x0000006c7054723c */ /* 0x040ff00000041854 */
[C---:B------:R-:W-:Y:S08]  /*3900*/  HMMA.16816.F32.BF16 R80, R112.reuse, R110, R80 ;  /* 0x0000006e7050723c */ /* 0x040ff00000041850 */
[C---:B----4-:R-:W-:Y:S08]  /*3910*/  HMMA.16816.F32.BF16 R76, R112.reuse, R104, R76 ;  /* 0x00000068704c723c */ /* 0x050ff0000004184c */
[C---:B------:R-:W-:Y:S08]  /*3920*/  HMMA.16816.F32.BF16 R72, R112.reuse, R106, R72 ;  /* 0x0000006a7048723c */ /* 0x040ff00000041848 */
[C---:B-1----:R-:W-:Y:S08]  /*3930*/  HMMA.16816.F32.BF16 R68, R112.reuse, R100, R68 ;  /* 0x000000647044723c */ /* 0x042ff00000041844 */
[C---:B------:R-:W-:Y:S01]  /*3940*/  HMMA.16816.F32.BF16 R64, R112.reuse, R102, R64 ;  /* 0x000000667040723c */ /* 0x040fe20000041840 */
[----:B------:R-:W1:Y:S07]  /*3950*/  LDSM.16.M88.4 R100, [R143+0x6400] ;  /* 0x006400008f64783b */ /* 0x000e6e0000000200 */
[C---:B------:R-:W-:Y:S08]  /*3960*/  HMMA.16816.F32.BF16 R8, R112.reuse, R120, R8 ;  /* 0x000000787008723c */ /* 0x040ff00000041808 */
[C---:B------:R-:W-:Y:S08]  /*3970*/  HMMA.16816.F32.BF16 R4, R112.reuse, R122, R4 ;  /* 0x0000007a7004723c */ /* 0x040ff00000041804 */
[C---:B-----5:R-:W-:Y:S08]  /*3980*/  HMMA.16816.F32.BF16 R60, R112.reuse, R96, R60 ;  /* 0x00000060703c723c */ /* 0x060ff0000004183c */
[----:B------:R-:W-:Y:S01]  /*3990*/  HMMA.16816.F32.BF16 R56, R112, R98, R56 ;  /* 0x000000627038723c */ /* 0x000fe20000041838 */
[----:B------:R-:W4:Y:S07]  /*39a0*/  LDSM.16.M88.4 R96, [R143+0x6000] ;  /* 0x006000008f60783b */ /* 0x000f2e0000000200 */
        /* <DEDUP_REMOVED lines=10> */
[----:B------:R-:W-:Y:S01]  /*3a50*/  HMMA.16816.F32.BF16 R4, R36, R30, R4 ;  /* 0x0000001e2404723c */ /* 0x000fe20000041804 */
[----:B------:R-:W5:Y:S07]  /*3a60*/  LDSM.16.M88.4 R28, [R164+0x7000] ;  /* 0x00700000a41c783b */ /* 0x000f6e0000000200 */
[C---:B------:R-:W-:Y:S08]  /*3a70*/  HMMA.16816.F32.BF16 R52, R112.reuse, R92, R52 ;  /* 0x0000005c7034723c */ /* 0x040ff00000041834 */
[C---:B------:R-:W-:Y:S08]  /*3a80*/  HMMA.16816.F32.BF16 R48, R112.reuse, R94, R48 ;  /* 0x0000005e7030723c */ /* 0x040ff00000041830 */
[C---:B------:R-:W-:Y:S08]  /*3a90*/  HMMA.16816.F32.BF16 R44, R112.reuse, R88, R44 ;  /* 0x00000058702c723c */ /* 0x040ff0000004182c */
[----:B------:R-:W-:Y:S01]  /*3aa0*/  HMMA.16816.F32.BF16 R40, R112, R90, R40 ;  /* 0x0000005a7028723c */ /* 0x000fe20000041828 */
[----:B------:R-:W-:Y:S07]  /*3ab0*/  LDSM.16.M88.4 R88, [R143+0x7000] ;  /* 0x007000008f58783b */ /* 0x000fee0000000200 */
[C---:B-1----:R-:W-:Y:S01]  /*3ac0*/  HMMA.16816.F32.BF16 R92, R36.reuse, R100, R60 ;  /* 0x00000064245c723c */ /* 0x042fe2000004183c */
[----:B------:R-:W-:Y:S07]  /*3ad0*/  LDSM.16.M88.4 R60, [R126+0x2000] ;  /* 0x002000007e3c783b */ /* 0x000fee0000000200 */
[C---:B----4-:R-:W-:Y:S08]  /*3ae0*/  HMMA.16816.F32.BF16 R68, R36.reuse, R96, R68 ;  /* 0x000000602444723c */ /* 0x050ff00000041844 */
[C---:B------:R-:W-:Y:S01]  /*3af0*/  HMMA.16816.F32.BF16 R64, R36.reuse, R98, R64 ;  /* 0x000000622440723c */ /* 0x040fe20000041840 */
[----:B------:R-:W1:Y:S07]  /*3b00*/  LDSM.16.M88.4 R96, [R164+0x7400] ;  /* 0x00740000a460783b */ /* 0x000e6e0000000200 */
[C---:B------:R-:W-:Y:S08]  /*3b10*/  HMMA.16816.F32.BF16 R56, R36.reuse, R102, R56 ;  /* 0x000000662438723c */ /* 0x040ff00000041838 */
[C---:B--2---:R-:W-:Y:S08]  /*3b20*/  HMMA.16816.F32.BF16 R52, R36.reuse, R24, R52 ;  /* 0x000000182434723c */ /* 0x044ff00000041834 */
[C---:B------:R-:W-:Y:S01]  /*3b30*/  HMMA.16816.F32.BF16 R48, R36.reuse, R26, R48 ;  /* 0x0000001a2430723c */ /* 0x040fe20000041830 */
[----:B------:R-:W-:Y:S07]  /*3b40*/  LDSM.16.M88.4 R24, [R164+0x7800] ;  /* 0x00780000a418783b */ /* 0x000fee0000000200 */
[C---:B---3--:R-:W-:Y:S08]  /*3b50*/  HMMA.16816.F32.BF16 R44, R36.reuse, R20, R44 ;  /* 0x00000014242c723c */ /* 0x048ff0000004182c */
[----:B------:R-:W-:Y:S01]  /*3b60*/  HMMA.16816.F32.BF16 R40, R36, R22, R40 ;  /* 0x000000162428723c */ /* 0x000fe20000041828 */
[----:B------:R-:W2:Y:S04]  /*3b70*/  LDSM.16.M88.4 R36, [R164+0x8000] ;  /* 0x00800000a424783b */ /* 0x000ea80000000200 */
[----:B------:R-:W3:Y:S03]  /*3b80*/  LDSM.16.M88.4 R20, [R164+0x7c00] ;  /* 0x007c0000a414783b */ /* 0x000ee60000000200 */
[C---:B-----5:R-:W-:Y:S08]  /*3b90*/  HMMA.16816.F32.BF16 R12, R32.reuse, R30, R12 ;  /* 0x0000001e200c723c */ /* 0x060ff0000004180c */
[C---:B-1----:R-:W-:Y:S08]  /*3ba0*/  HMMA.16816.F32.BF16 R4, R32.reuse, R98, R4 ;  /* 0x000000622004723c */ /* 0x042ff00000041804 */
[----:B------:R-:W-:Y:S01]  /*3bb0*/  HMMA.16816.F32.BF16 R16, R32, R28, R16 ;  /* 0x0000001c2010723c */ /* 0x000fe20000041810 */
[----:B------:R-:W-:Y:S07]  /*3bc0*/  LDSM.16.M88.4 R28, [R143+0x7400] ;  /* 0x007400008f1c783b */ /* 0x000fee0000000200 */
[----:B------:R-:W-:Y:S08]  /*3bd0*/  HMMA.16816.F32.BF16 R12, R60, R90, R12 ;  /* 0x0000005a3c0c723c */ /* 0x000ff0000004180c */
        /* <DEDUP_REMOVED lines=9> */
[----:B------:R-:W-:-:S04]  /*3c70*/  VIADD R38, R132, 0x78 ;  /* 0x0000007884267836 */ /* 0x000fc80000000000 */
[----:B---3--:R-:W-:Y:S01]  /*3c80*/  HMMA.16816.F32.BF16 R76, R32, R20, R76 ;  /* 0x00000014204c723c */ /* 0x008fe2000004184c */
[C---:B------:R-:W-:Y:S01]  /*3c90*/  ISETP.GE.AND P5, PT, R38.reuse, R142, PT ;  /* 0x0000008e2600720c */ /* 0x040fe20003fa6270 */
[----:B------:R-:W-:Y:S01]  /*3ca0*/  MUFU.TANH R37, R37 ;  /* 0x0000002500257308 */ /* 0x000fe20000002400 */
[----:B------:R-:W-:Y:S02]  /*3cb0*/  ISETP.GE.AND P3, PT, R38, R141, PT ;  /* 0x0000008d2600720c */ /* 0x000fe40003f66270 */
[----:B------:R-:W-:-:S03]  /*3cc0*/  I2FP.F32.S32 R38, R38 ;  /* 0x0000002600267245 */ /* 0x000fc60000201400 */
[----:B------:R-:W-:Y:S01]  /*3cd0*/  HMMA.16816.F32.BF16 R72, R32, R22, R72 ;  /* 0x000000162048723c */ /* 0x000fe20000041848 */
[----:B------:R-:W2:Y:S01]  /*3ce0*/  LDSM.16.M88.4 R20, [R164+0x8800] ;  /* 0x00880000a414783b */ /* 0x000ea20000000200 */
[----:B------:R-:W-:Y:S06]  /*3cf0*/  MUFU.TANH R101, R101 ;  /* 0x0000006500657308 */ /* 0x000fec0000002400 */
[----:B------:R-:W-:Y:S01]  /*3d00*/  HMMA.16816.F32.BF16 R16, R60, R88, R16 ;  /* 0x000000583c10723c */ /* 0x000fe20000041810 */
[----:B------:R-:W3:Y:S01]  /*3d10*/  LDSM.16.M88.4 R88, [R164+0x8400] ;  /* 0x00840000a458783b */ /* 0x000ee20000000200 */
[----:B------:R-:W-:Y:S06]  /*3d20*/  MUFU.TANH R39, R39 ;  /* 0x0000002700277308 */ /* 0x000fec0000002400 */
[C---:B------:R-:W-:Y:S08]  /*3d30*/  HMMA.16816.F32.BF16 R84, R32.reuse, R24, R84 ;  /* 0x000000182054723c */ /* 0x040ff00000041854 */
[----:B------:R-:W-:Y:S01]  /*3d40*/  HMMA.16816.F32.BF16 R80, R32, R26, R80 ;  /* 0x0000001a2050723c */ /* 0x000fe20000041850 */
[----:B------:R-:W4:Y:S02]  /*3d50*/  LDSM.16.M88.4 R24, [R143+0x7800] ;  /* 0x007800008f18783b */ /* 0x000f240000000200 */
[----:B------:R-:W-:Y:S01]  /*3d60*/  FMUL.FTZ R17, R17, UR10 ;  /* 0x0000000a11117c20 */ /* 0x000fe20008410000 */
[----:B------:R-:W-:Y:S01]  /*3d70*/  FMUL.FTZ R19, R19, UR10 ;  /* 0x0000000a13137c20 */ /* 0x000fe20008410000 */
[----:B------:R-:W-:Y:S01]  /*3d80*/  FMUL.FTZ R16, R16, UR10 ;  /* 0x0000000a10107c20 */ /* 0x000fe20008410000 */
[----:B------:R-:W-:-:S02]  /*3d90*/  FMUL.FTZ R18, R18, UR10 ;  /* 0x0000000a12127c20 */ /* 0x000fc40008410000 */
[C---:B-1----:R-:W-:Y:S01]  /*3da0*/  HMMA.16816.F32.BF16 R44, R32.reuse, R12, R44 ;  /* 0x0000000c202c723c */ /* 0x042fe2000004182c */
[----:B------:R-:W-:Y:S07]  /*3db0*/  MUFU.TANH R17, R17 ;  /* 0x0000001100117308 */ /* 0x000fee0000002400 */
[----:B------:R-:W-:Y:S01]  /*3dc0*/  HMMA.16816.F32.BF16 R40, R32, R14, R40 ;  /* 0x0000000e2028723c */ /* 0x000fe20000041828 */
[----:B------:R-:W1:Y:S01]  /*3dd0*/  LDSM.16.M88.4 R12, [R143+0x8c00] ;  /* 0x008c00008f0c783b */ /* 0x000e620000000200 */
[----:B------:R-:W-:Y:S06]  /*3de0*/  MUFU.TANH R19, R19 ;  /* 0x0000001300137308 */ /* 0x000fec0000002400 */
[C---:B------:R-:W-:Y:S02]  /*3df0*/  HMMA.16816.F32.BF16 R8, R60.reuse, R28, R8 ;  /* 0x0000001c3c08723c */ /* 0x040fe40000041808 */
[----:B------:R5:W-:Y:S06]  /*3e00*/  MUFU.TANH R97, R16 ;  /* 0x0000001000617308 */ /* 0x000bec0000002400 */
[----:B------:R-:W-:Y:S01]  /*3e10*/  HMMA.16816.F32.BF16 R4, R60, R30, R4 ;  /* 0x0000001e3c04723c */ /* 0x000fe20000041804 */
[----:B------:R-:W-:Y:S07]  /*3e20*/  LDSM.16.M88.4 R28, [R143+0x7c00] ;  /* 0x007c00008f1c783b */ /* 0x000fee0000000200 */
[----:B--2---:R-:W-:Y:S03]  /*3e30*/  HMMA.16816.F32.BF16 R52, R32, R20, R52 ;  /* 0x000000142034723c */ /* 0x004fe60000041834 */
[----:B------:R-:W-:Y:S01]  /*3e40*/  FMUL.FTZ R8, R8, UR10 ;  /* 0x0000000a08087c20 */ /* 0x000fe20008410000 */
[----:B------:R-:W-:Y:S01]  /*3e50*/  FMUL.FTZ R103, R9, UR10 ;  /* 0x0000000a09677c20 */ /* 0x000fe20008410000 */
[----:B------:R-:W-:Y:S01]  /*3e60*/  FMUL.FTZ R105, R11, UR10 ;  /* 0x0000000a0b697c20 */ /* 0x000fe20008410000 */
[----:B-----5:R-:W-:-:S02]  /*3e70*/  VIADD R16, R132, 0x9 ;  /* 0x0000000984107836 */ /* 0x020fc40000000000 */
[----:B------:R-:W-:Y:S01]  /*3e80*/  HMMA.16816.F32.BF16 R48, R32, R22, R48 ;  /* 0x000000162030723c */ /* 0x000fe20000041830 */
[----:B------:R-:W2:Y:S01]  /*3e90*/  LDSM.16.M88.4 R20, [R143+0x8400] ;  /* 0x008400008f14783b */ /* 0x000ea20000000200 */
[----:B------:R-:W-:Y:S01]  /*3ea0*/  MUFU.TANH R103, R103 ;  /* 0x0000006700677308 */ /* 0x000fe20000002400 */
[----:B------:R-:W-:Y:S01]  /*3eb0*/  FMUL.FTZ R4, R4, UR10 ;  /* 0x0000000a04047c20 */ /* 0x000fe20008410000 */
[----:B------:R-:W-:-:S04]  /*3ec0*/  FMUL.FTZ R109, R6, UR10 ;  /* 0x0000000a066d7c20 */ /* 0x000fc80008410000 */
[C---:B---3--:R-:W-:Y:S02]  /*3ed0*/  HMMA.16816.F32.BF16 R92, R32.reuse, R88, R92 ;  /* 0x00000058205c723c */ /* 0x048fe4000004185c */
[----:B------:R3:W-:Y:S06]  /*3ee0*/  MUFU.TANH R89, R8 ;  /* 0x0000000800597308 */ /* 0x0007ec0000002400 */
[----:B------:R-:W-:Y:S01]  /*3ef0*/  HMMA.16816.F32.BF16 R56, R32, R90, R56 ;  /* 0x0000005a2038723c */ /* 0x000fe20000041838 */
[----:B------:R-:W-:Y:S01]  /*3f00*/  FMUL.FTZ R91, R10, UR10 ;  /* 0x0000000a0a5b7c20 */ /* 0x000fe20008410000 */
[----:B------:R5:W-:Y:S01]  /*3f10*/  MUFU.TANH R107, R4 ;  /* 0x00000004006b7308 */ /* 0x000be20000002400 */
[----:B------:R-:W-:Y:S01]  /*3f20*/  FMUL.FTZ R33, R7, UR10 ;  /* 0x0000000a07217c20 */ /* 0x000fe20008410000 */
[----:B------:R-:W-:-:S04]  /*3f30*/  VIADD R32, R132, 0x21 ;  /* 0x0000002184207836 */ /* 0x000fc80000000000 */
[C---:B----4-:R-:W-:Y:S01]  /*3f40*/  HMMA.16816.F32.BF16 R84, R60.reuse, R24, R84 ;  /* 0x000000183c54723c */ /* 0x050fe20000041854 */
[----:B------:R-:W-:Y:S01]  /*3f50*/  FMUL.FTZ R25, R5, UR10 ;  /* 0x0000000a05197c20 */ /* 0x000fe20008410000 */
[----:B------:R-:W-:Y:S01]  /*3f60*/  MUFU.TANH R91, R91 ;  /* 0x0000005b005b7308 */ /* 0x000fe20000002400 */
[----:B---3--:R-:W3:Y:S05]  /*3f70*/  LDSM.16.M88.4 R8, [R143+0x8000] ;  /* 0x008000008f08783b */ /* 0x008eea0000000200 */
[----:B-1----:R-:W-:Y:S01]  /*3f80*/  HMMA.16816.F32.BF16 R40, R60, R14, R40 ;  /* 0x0000000e3c28723c */ /* 0x002fe20000041828 */
[----:B------:R-:W-:Y:S01]  /*3f90*/  VIADD R14, R132, 0x18 ;  /* 0x00000018840e7836 */ /* 0x000fe20000000000 */
[----:B------:R-:W-:Y:S01]  /*3fa0*/  MUFU.TANH R105, R105 ;  /* 0x0000006900697308 */ /* 0x000fe20000002400 */
[----:B-----5:R-:W1:Y:S01]  /*3fb0*/  LDSM.16.M88.4 R4, [R143+0x8800] ;  /* 0x008800008f04783b */ /* 0x020e620000000200 */
[----:B------:R-:W-:-:S04]  /*3fc0*/  DEPBAR.LE SB0, 0x0 ;  /* 0x000080000000791a */ /* 0x000fc80000000000 */
[C---:B--2---:R-:W-:Y:S02]  /*3fd0*/  HMMA.16816.F32.BF16 R56, R60.reuse, R22, R56 ;  /* 0x000000163c38723c */ /* 0x044fe40000041838 */
[----:B------:R-:W-:Y:S06]  /*3fe0*/  MUFU.TANH R109, R109 ;  /* 0x0000006d006d7308 */ /* 0x000fec0000002400 */
[----:B------:R-:W-:Y:S01]  /*3ff0*/  HMMA.16816.F32.BF16 R44, R60, R12, R44 ;  /* 0x0000000c3c2c723c */ /* 0x000fe2000004182c */
[----:B------:R-:W-:Y:S02]  /*4000*/  VIADD R12, R132, 0x10 ;  /* 0x00000010840c7836 */ /* 0x000fe40000000000 */
[----:B------:R-:W-:Y:S01]  /*4010*/  FMUL.FTZ R15, R40, UR10 ;  /* 0x0000000a280f7c20 */ /* 0x000fe20008410000 */
[----:B------:R-:W-:Y:S01]  /*4020*/  FMUL.FTZ R35, R42, UR10 ;  /* 0x0000000a2a237c20 */ /* 0x000fe20008410000 */
[----:B------:R-:W-:Y:S01]  /*4030*/  MUFU.TANH R33, R33 ;  /* 0x0000002100217308 */ /* 0x000fe20000002400 */
[----:B------:R-:W-:-:S02]  /*4040*/  VIADD R40, R132, 0x28 ;  /* 0x0000002884287836 */ /* 0x000fc40000000000 */
[----:B------:R-:W-:Y:S01]  /*4050*/  FMUL.FTZ R24, R41, UR10 ;  /* 0x0000000a29187c20 */ /* 0x000fe20008410000 */
[----:B------:R-:W-:Y:S01]  /*4060*/  VIADD R42, R132, 0x31 ;  /* 0x00000031842a7836 */ /* 0x000fe20000000000 */
[C---:B------:R-:W-:Y:S01]  /*4070*/  HMMA.16816.F32.BF16 R80, R60.reuse, R26, R80 ;  /* 0x0000001a3c50723c */ /* 0x040fe20000041850 */
[----:B------:R-:W-:Y:S01]  /*4080*/  FMUL.FTZ R27, R84, UR10 ;  /* 0x0000000a541b7c20 */ /* 0x000fe20008410000 */
[----:B------:R-:W-:Y:S02]  /*4090*/  VIADD R26, R132, 0x19 ;  /* 0x00000019841a7836 */ /* 0x000fe40000000000 */
[----:B------:R-:W-:Y:S01]  /*40a0*/  FMUL.FTZ R36, R59, UR10 ;  /* 0x0000000a3b247c20 */ /* 0x000fe20008410000 */
[----:B------:R-:W2:Y:S01]  /*40b0*/  MUFU.TANH R15, R15 ;  /* 0x0000000f000f7308 */ /* 0x000ea20000002400 */
[----:B------:R-:W-:Y:S01]  /*40c0*/  FMUL.FTZ R56, R56, UR10 ;  /* 0x0000000a38387c20 */ /* 0x000fe20008410000 */
[----:B------:R-:W-:Y:S01]  /*40d0*/  FMUL.FTZ R57, R57, UR10 ;  /* 0x0000000a39397c20 */ /* 0x000fe20008410000 */
[----:B------:R-:W-:Y:S01]  /*40e0*/  HMMA.16816.F32.BF16 R72, R60, R30, R72 ;  /* 0x0000001e3c48723c */ /* 0x000fe20000041848 */
[----:B------:R-:W-:Y:S01]  /*40f0*/  FMUL.FTZ R31, R86, UR10 ;  /* 0x0000000a561f7c20 */ /* 0x000fe20008410000 */
[----:B------:R-:W-:-:S03]  /*4100*/  FMUL.FTZ R30, R45, UR10 ;  /* 0x0000000a2d1e7c20 */ /* 0x000fc60008410000 */
[----:B------:R-:W4:Y:S01]  /*4110*/  MUFU.TANH R35, R35 ;  /* 0x0000002300237308 */ /* 0x000f220000002400 */
[----:B------:R-:W-:Y:S01]  /*4120*/  FMUL.FTZ R44, R44, UR10 ;  /* 0x0000000a2c2c7c20 */ /* 0x000fe20008410000 */
[----:B------:R-:W-:Y:S01]  /*4130*/  FMUL.FTZ R46, R46, UR10 ;  /* 0x0000000a2e2e7c20 */ /* 0x000fe20008410000 */
[C---:B---3--:R-:W-:Y:S01]  /*4140*/  HMMA.16816.F32.BF16 R68, R60.reuse, R8, R68 ;  /* 0x000000083c44723c */ /* 0x048fe20000041844 */
[----:B------:R-:W-:Y:S02]  /*4150*/  VIADD R8, R132, 0x8 ;  /* 0x0000000884087836 */ /* 0x000fe40000000000 */
[----:B------:R-:W-:Y:S01]  /*4160*/  FMUL.FTZ R9, R87, UR10 ;  /* 0x0000000a57097c20 */ /* 0x000fe20008410000 */
[----:B------:R-:W-:Y:S01]  /*4170*/  FMUL.FTZ R23, R82, UR10 ;  /* 0x0000000a52177c20 */ /* 0x000fe20008410000 */
[----:B------:R-:W-:Y:S01]  /*4180*/  MUFU.TANH R27, R27 ;  /* 0x0000001b001b7308 */ /* 0x000fe20000002400 */
[----:B------:R-:W-:Y:S01]  /*4190*/  ISETP.GE.AND P0, PT, R8, R142, PT ;  /* 0x0000008e0800720c */ /* 0x000fe20003f06270 */
[----:B--2---:R-:W-:Y:S01]  /*41a0*/  FFMA.FTZ R15, R0, R38, R15 ;  /* 0x00000026000f7223 */ /* 0x004fe2000001000f */
[C---:B------:R-:W-:Y:S01]  /*41b0*/  HMMA.16816.F32.BF16 R64, R60.reuse, R10, R64 ;  /* 0x0000000a3c40723c */ /* 0x040fe20000041840 */
[----:B------:R-:W-:Y:S01]  /*41c0*/  VIADD R10, R132, 0x1 ;  /* 0x00000001840a7836 */ /* 0x000fe20000000000 */
[-C--:B------:R-:W-:Y:S01]  /*41d0*/  ISETP.GE.AND P2, PT, R8, R141.reuse, PT ;  /* 0x0000008d0800720c */ /* 0x080fe20003f46270 */
[----:B------:R-:W-:Y:S01]  /*41e0*/  FMUL.FTZ R11, R80, UR10 ;  /* 0x0000000a500b7c20 */ /* 0x000fe20008410000 */
[----:B------:R-:W-:Y:S01]  /*41f0*/  I2FP.F32.S32 R8, R8 ;  /* 0x0000000800087245 */ /* 0x000fe20000201400 */
[----:B------:R-:W2:Y:S01]  /*4200*/  MUFU.TANH R25, R25 ;  /* 0x0000001900197308 */ /* 0x000ea20000002400 */
[----:B------:R-:W-:Y:S01]  /*4210*/  ISETP.GE.AND P4, PT, R10, R142, PT ;  /* 0x0000008e0a00720c */ /* 0x000fe20003f86270 */
[----:B----4-:R-:W-:Y:S01]  /*4220*/  FFMA.FTZ R38, R0, R38, R35 ;  /* 0x0000002600267223 */ /* 0x010fe20000010023 */
[C---:B-1----:R-:W-:Y:S01]  /*4230*/  HMMA.16816.F32.BF16 R48, R60.reuse, R6, R48 ;  /* 0x000000063c30723c */ /* 0x042fe20000041830 */
[-C--:B------:R-:W-:Y:S01]  /*4240*/  ISETP.GE.AND P1, PT, R10, R141.reuse, PT ;  /* 0x0000008d0a00720c */ /* 0x080fe20003f26270 */
[C---:B------:R-:W-:Y:S01]  /*4250*/  FFMA.FTZ R35, R0.reuse, R8, R99 ;  /* 0x0000000800237223 */ /* 0x040fe20000010063 */
[----:B------:R-:W-:Y:S01]  /*4260*/  I2FP.F32.S32 R10, R10 ;  /* 0x0000000a000a7245 */ /* 0x000fe20000201400 */
[----:B------:R-:W-:Y:S01]  /*4270*/  FFMA.FTZ R8, R0, R8, R37 ;  /* 0x0000000800087223 */ /* 0x000fe20000010025 */
[----:B------:R-:W-:Y:S01]  /*4280*/  VIADD R6, R132, 0x11 ;  /* 0x0000001184067836 */ /* 0x000fe20000000000 */
[----:B------:R-:W-:Y:S01]  /*4290*/  FSEL R59, R15, -INF , !P5 ;  /* 0xff8000000f3b7808 */ /* 0x000fe20006800000 */
[----:B------:R-:W1:Y:S01]  /*42a0*/  MUFU.TANH R31, R31 ;  /* 0x0000001f001f7308 */ /* 0x000e620000002400 */
[CC--:B------:R-:W-:Y:S01]  /*42b0*/  FFMA.FTZ R17, R0.reuse, R10.reuse, R17 ;  /* 0x0000000a00117223 */ /* 0x0c0fe20000010011 */
[----:B------:R-:W-:Y:S01]  /*42c0*/  FFMA.FTZ R10, R0, R10, R19 ;  /* 0x0000000a000a7223 */ /* 0x000fe20000010013 */
[C---:B------:R-:W-:Y:S01]  /*42d0*/  HMMA.16816.F32.BF16 R76, R60.reuse, R28, R76 ;  /* 0x0000001c3c4c723c */ /* 0x040fe2000004184c */
[----:B------:R-:W-:Y:S01]  /*42e0*/  FMUL.FTZ R28, R47, UR10 ;  /* 0x0000000a2f1c7c20 */ /* 0x000fe20008410000 */
[----:B------:R-:W-:Y:S01]  /*42f0*/  FSEL R38, R38, -INF , !P3 ;  /* 0xff80000026267808 */ /* 0x000fe20005800000 */
[----:B------:R-:W-:Y:S01]  /*4300*/  FMUL.FTZ R29, R85, UR10 ;  /* 0x0000000a551d7c20 */ /* 0x000fe20008410000 */
[C---:B------:R-:W-:Y:S01]  /*4310*/  ISETP.GE.AND P5, PT, R16.reuse, R142, PT ;  /* 0x0000008e1000720c */ /* 0x040fe20003fa6270 */
[----:B------:R-:W-:Y:S01]  /*4320*/  MUFU.TANH R9, R9 ;  /* 0x0000000900097308 */ /* 0x000fe20000002400 */
[-C--:B------:R-:W-:Y:S01]  /*4330*/  ISETP.GE.AND P3, PT, R16, R141.reuse, PT ;  /* 0x0000008d1000720c */ /* 0x080fe20003f66270 */
[----:B------:R-:W-:Y:S01]  /*4340*/  FMUL.FTZ R71, R71, UR10 ;  /* 0x0000000a47477c20 */ /* 0x000fe20008410000 */
[----:B------:R-:W-:Y:S01]  /*4350*/  FSEL R47, R17, -INF , !P4 ;  /* 0xff800000112f7808 */ /* 0x000fe20006000000 */
[----:B------:R-:W-:Y:S01]  /*4360*/  FMUL.FTZ R34, R49, UR10 ;  /* 0x0000000a31227c20 */ /* 0x000fe20008410000 */
[----:B------:R-:W-:Y:S01]  /*4370*/  FSEL R10, R10, -INF , !P1 ;  /* 0xff8000000a0a7808 */ /* 0x000fe20004800000 */
[C---:B------:R-:W-:Y:S01]  /*4380*/  HMMA.16816.F32.BF16 R92, R60.reuse, R20, R92 ;  /* 0x000000143c5c723c */ /* 0x040fe2000004185c */
[----:B------:R-:W-:Y:S01]  /*4390*/  FSEL R35, R35, -INF , !P0 ;  /* 0xff80000023237808 */ /* 0x000fe20004000000 */
[----:B------:R-:W-:Y:S01]  /*43a0*/  FMUL.FTZ R21, R81, UR10 ;  /* 0x0000000a51157c20 */ /* 0x000fe20008410000 */
[----:B------:R-:W-:Y:S01]  /*43b0*/  FSEL R8, R8, -INF , !P2 ;  /* 0xff80000008087808 */ /* 0x000fe20005000000 */
[----:B------:R-:W3:Y:S01]  /*43c0*/  MUFU.TANH R29, R29 ;  /* 0x0000001d001d7308 */ /* 0x000ee20000002400 */
[----:B------:R-:W-:Y:S01]  /*43d0*/  I2FP.F32.S32 R16, R16 ;  /* 0x0000001000107245 */ /* 0x000fe20000201400 */
[----:B------:R-:W-:Y:S01]  /*43e0*/  FMUL.FTZ R22, R51, UR10 ;  /* 0x0000000a33167c20 */ /* 0x000fe20008410000 */
[C---:B------:R-:W-:Y:S01]  /*43f0*/  ISETP.GE.AND P4, PT, R12.reuse, R142, PT ;  /* 0x0000008e0c00720c */ /* 0x040fe20003f86270 */
[----:B------:R-:W-:Y:S01]  /*4400*/  HMMA.16816.F32.BF16 R52, R60, R4, R52 ;  /* 0x000000043c34723c */ /* 0x000fe20000041834 */
[-C--:B------:R-:W-:Y:S01]  /*4410*/  ISETP.GE.AND P1, PT, R12, R141.reuse, PT ;  /* 0x0000008d0c00720c */ /* 0x080fe20003f26270 */
[----:B------:R-:W-:Y:S01]  /*4420*/  FFMA.FTZ R49, R0, R16, R101 ;  /* 0x0000001000317223 */ /* 0x000fe20000010065 */
[----:B------:R-:W-:Y:S01]  /*4430*/  ISETP.GE.AND P0, PT, R6, R142, PT ;  /* 0x0000008e0600720c */ /* 0x000fe20003f06270 */
[----:B------:R-:W-:Y:S01]  /*4440*/  FFMA.FTZ R16, R0, R16, R39 ;  /* 0x0000001000107223 */ /* 0x000fe20000010027 */
[-C--:B------:R-:W-:Y:S01]  /*4450*/  ISETP.GE.AND P2, PT, R6, R141.reuse, PT ;  /* 0x0000008d0600720c */ /* 0x080fe20003f46270 */
[----:B------:R-:W-:Y:S01]  /*4460*/  FMUL.FTZ R5, R83, UR10 ;  /* 0x0000000a53057c20 */ /* 0x000fe20008410000 */
[----:B------:R-:W-:Y:S01]  /*4470*/  I2FP.F32.S32 R12, R12 ;  /* 0x0000000c000c7245 */ /* 0x000fe20000201400 */
[----:B------:R-:W4:Y:S01]  /*4480*/  MUFU.TANH R11, R11 ;  /* 0x0000000b000b7308 */ /* 0x000f220000002400 */
[----:B------:R-:W-:Y:S01]  /*4490*/  I2FP.F32.S32 R6, R6 ;  /* 0x0000000600067245 */ /* 0x000fe20000201400 */
[----:B------:R-:W-:Y:S01]  /*44a0*/  FMUL.FTZ R4, R65, UR10 ;  /* 0x0000000a41047c20 */ /* 0x000fe20008410000 */
[----:B------:R-:W-:Y:S01]  /*44b0*/  FSEL R49, R49, -INF , !P5 ;  /* 0xff80000031317808 */ /* 0x000fe20006800000 */
[CC--:B------:R-:W-:Y:S01]  /*44c0*/  FFMA.FTZ R45, R0.reuse, R12.reuse, R89 ;  /* 0x0000000c002d7223 */ /* 0x0c0fe20000010059 */
[C---:B------:R-:W-:Y:S01]  /*44d0*/  FFMA.FTZ R12, R0.reuse, R12, R91 ;  /* 0x0000000c000c7223 */ /* 0x040fe2000001005b */
[CC--:B------:R-:W-:Y:S01]  /*44e0*/  FFMA.FTZ R17, R0.reuse, R6.reuse, R103 ;  /* 0x0000000600117223 */ /* 0x0c0fe20000010067 */
[----:B------:R-:W-:Y:S01]  /*44f0*/  FFMA.FTZ R6, R0, R6, R105 ;  /* 0x0000000600067223 */ /* 0x000fe20000010069 */
[----:B------:R-:W-:Y:S01]  /*4500*/  FSEL R16, R16, -INF , !P3 ;  /* 0xff80000010107808 */ /* 0x000fe20005800000 */
[----:B------:R-:W-:Y:S01]  /*4510*/  MUFU.TANH R21, R21 ;  /* 0x0000001500157308 */ /* 0x000fe20000002400 */
[----:B------:R-:W-:Y:S01]  /*4520*/  ISETP.GE.AND P5, PT, R14, R142, PT ;  /* 0x0000008e0e00720c */ /* 0x000fe20003fa6270 */
[----:B------:R-:W-:Y:S01]  /*4530*/  FMUL.FTZ R7, R76, UR10 ;  /* 0x0000000a4c077c20 */ /* 0x000fe20008410000 */
[-C--:B------:R-:W-:Y:S01]  /*4540*/  ISETP.GE.AND P3, PT, R14, R141.reuse, PT ;  /* 0x0000008d0e00720c */ /* 0x080fe20003f66270 */
[----:B------:R-:W-:Y:S01]  /*4550*/  FMUL.FTZ R13, R77, UR10 ;  /* 0x0000000a4d0d7c20 */ /* 0x000fe20008410000 */
[----:B------:R-:W-:Y:S01]  /*4560*/  FSEL R45, R45, -INF , !P4 ;  /* 0xff8000002d2d7808 */ /* 0x000fe20006000000 */
[----:B------:R-:W-:Y:S01]  /*4570*/  FMUL.FTZ R61, R78, UR10 ;  /* 0x0000000a4e3d7c20 */ /* 0x000fe20008410000 */
[----:B------:R-:W-:Y:S01]  /*4580*/  FSEL R12, R12, -INF , !P1 ;  /* 0xff8000000c0c7808 */ /* 0x000fe20004800000 */
[----:B------:R-:W5:Y:S01]  /*4590*/  MUFU.TANH R23, R23 ;  /* 0x0000001700177308 */ /* 0x000f620000002400 */
[----:B------:R-:W-:Y:S01]  /*45a0*/  FSEL R17, R17, -INF , !P0 ;  /* 0xff80000011117808 */ /* 0x000fe20004000000 */
[----:B------:R-:W-:Y:S01]  /*45b0*/  FMUL.FTZ R63, R79, UR10 ;  /* 0x0000000a4f3f7c20 */ /* 0x000fe20008410000 */
[----:B------:R-:W-:Y:S01]  /*45c0*/  FSEL R6, R6, -INF , !P2 ;  /* 0xff80000006067808 */ /* 0x000fe20005000000 */
[----:B------:R-:W-:Y:S01]  /*45d0*/  FMUL.FTZ R72, R72, UR10 ;  /* 0x0000000a48487c20 */ /* 0x000fe20008410000 */
[----:B------:R-:W-:Y:S01]  /*45e0*/  I2FP.F32.S32 R14, R14 ;  /* 0x0000000e000e7245 */ /* 0x000fe20000201400 */
[----:B------:R-:W-:Y:S01]  /*45f0*/  FMUL.FTZ R74, R74, UR10 ;  /* 0x0000000a4a4a7c20 */ /* 0x000fe20008410000 */
[C---:B------:R-:W-:Y:S01]  /*4600*/  ISETP.GE.AND P4, PT, R26.reuse, R142, PT ;  /* 0x0000008e1a00720c */ /* 0x040fe20003f86270 */
[----:B------:R-:W5:Y:S01]  /*4610*/  MUFU.TANH R5, R5 ;  /* 0x0000000500057308 */ /* 0x000f620000002400 */
[-C--:B------:R-:W-:Y:S01]  /*4620*/  ISETP.GE.AND P1, PT, R26, R141.reuse, PT ;  /* 0x0000008d1a00720c */ /* 0x080fe20003f26270 */
[----:B------:R-:W-:Y:S01]  /*4630*/  FFMA.FTZ R19, R0, R14, R107 ;  /* 0x0000000e00137223 */ /* 0x000fe2000001006b */
[----:B------:R-:W-:Y:S01]  /*4640*/  ISETP.GE.AND P0, PT, R156, R142, PT ;  /* 0x0000008e9c00720c */ /* 0x000fe20003f06270 */
[----:B------:R-:W-:Y:S01]  /*4650*/  FFMA.FTZ R14, R0, R14, R109 ;  /* 0x0000000e000e7223 */ /* 0x000fe2000001006d */
[-C--:B------:R-:W-:Y:S01]  /*4660*/  ISETP.GE.AND P2, PT, R156, R141.reuse, PT ;  /* 0x0000008d9c00720c */ /* 0x080fe20003f46270 */
[----:B------:R-:W-:Y:S01]  /*4670*/  FMUL.FTZ R69, R69, UR10 ;  /* 0x0000000a45457c20 */ /* 0x000fe20008410000 */
[----:B------:R-:W-:Y:S01]  /*4680*/  I2FP.F32.S32 R26, R26 ;  /* 0x0000001a001a7245 */ /* 0x000fe20000201400 */
[----:B------:R-:W-:Y:S01]  /*4690*/  MUFU.TANH R51, R71 ;  /* 0x0000004700337308 */ /* 0x000fe20000002400 */
[----:B------:R-:W-:Y:S01]  /*46a0*/  I2FP.F32.S32 R156, R156 ;  /* 0x0000009c009c7245 */ /* 0x000fe20000201400 */
[----:B------:R-:W-:Y:S01]  /*46b0*/  FMUL.FTZ R73, R73, UR10 ;  /* 0x0000000a49497c20 */ /* 0x000fe20008410000 */
[----:B------:R-:W-:Y:S01]  /*46c0*/  FSEL R19, R19, -INF , !P5 ;  /* 0xff80000013137808 */ /* 0x000fe20006800000 */
[CC--:B------:R-:W-:Y:S01]  /*46d0*/  FFMA.FTZ R33, R0.reuse, R26.reuse, R33 ;  /* 0x0000001a00217223 */ /* 0x0c0fe20000010021 */
[C---:B--2---:R-:W-:Y:S01]  /*46e0*/  FFMA.FTZ R15, R0.reuse, R26, R25 ;  /* 0x0000001a000f7223 */ /* 0x044fe20000010019 */
[CC--:B------:R-:W-:Y:S01]  /*46f0*/  FFMA.FTZ R27, R0.reuse, R156.reuse, R27 ;  /* 0x0000009c001b7223 */ /* 0x0c0fe2000001001b */
[----:B-1----:R-:W-:Y:S01]  /*4700*/  FFMA.FTZ R156, R0, R156, R31 ;  /* 0x0000009c009c7223 */ /* 0x002fe2000001001f */
[----:B------:R-:W-:Y:S01]  /*4710*/  VIADD R26, R132, 0x29 ;  /* 0x00000029841a7836 */ /* 0x000fe20000000000 */
[----:B------:R1:W-:Y:S01]  /*4720*/  MUFU.TANH R71, R4 ;  /* 0x0000000400477308 */ /* 0x0003e20000002400 */
[----:B------:R-:W-:Y:S01]  /*4730*/  FSEL R14, R14, -INF , !P3 ;  /* 0xff8000000e0e7808 */ /* 0x000fe20005800000 */
[----:B------:R-:W-:Y:S01]  /*4740*/  FMUL.FTZ R75, R75, UR10 ;  /* 0x0000000a4b4b7c20 */ /* 0x000fe20008410000 */
[----:B------:R-:W-:Y:S01]  /*4750*/  ISETP.GE.AND P5, PT, R32, R142, PT ;  /* 0x0000008e2000720c */ /* 0x000fe20003fa6270 */
[----:B------:R-:W-:Y:S01]  /*4760*/  FMUL.FTZ R68, R68, UR10 ;  /* 0x0000000a44447c20 */ /* 0x000fe20008410000 */
[-C--:B------:R-:W-:Y:S01]  /*4770*/  ISETP.GE.AND P3, PT, R32, R141.reuse, PT ;  /* 0x0000008d2000720c */ /* 0x080fe20003f66270 */
[----:B------:R-:W-:Y:S01]  /*4780*/  FMUL.FTZ R70, R70, UR10 ;  /* 0x0000000a46467c20 */ /* 0x000fe20008410000 */
[----:B------:R-:W-:Y:S01]  /*4790*/  FSEL R15, R15, -INF , !P4 ;  /* 0xff8000000f0f7808 */ /* 0x000fe20006000000 */
[----:B------:R-:W2:Y:S01]  /*47a0*/  MUFU.TANH R7, R7 ;  /* 0x0000000700077308 */ /* 0x000ea20000002400 */
[----:B------:R-:W-:Y:S01]  /*47b0*/  FSEL R156, R156, -INF , !P2 ;  /* 0xff8000009c9c7808 */ /* 0x000fe20005000000 */
[----:B------:R-:W-:Y:S01]  /*47c0*/  FMUL.FTZ R60, R58, UR10 ;  /* 0x0000000a3a3c7c20 */ /* 0x000fe20008410000 */
[----:B------:R-:W-:Y:S01]  /*47d0*/  I2FP.F32.S32 R32, R32 ;  /* 0x0000002000207245 */ /* 0x000fe20000201400 */
[----:B------:R-:W-:Y:S01]  /*47e0*/  FMUL.FTZ R20, R43, UR10 ;  /* 0x0000000a2b147c20 */ /* 0x000fe20008410000 */
[----:B------:R-:W-:Y:S01]  /*47f0*/  ISETP.GE.AND P4, PT, R40, R142, PT ;  /* 0x0000008e2800720c */ /* 0x000fe20003f86270 */
[----:B------:R-:W-:Y:S01]  /*4800*/  FMUL.FTZ R92, R92, UR10 ;  /* 0x0000000a5c5c7c20 */ /* 0x000fe20008410000 */
[-C--:B------:R-:W-:Y:S01]  /*4810*/  ISETP.GE.AND P2, PT, R26, R141.reuse, PT ;  /* 0x0000008d1a00720c */ /* 0x080fe20003f46270 */
[----:B------:R-:W-:Y:S01]  /*4820*/  MUFU.TANH R13, R13 ;  /* 0x0000000d000d7308 */ /* 0x000fe20000002400 */
[CC--:B---3--:R-:W-:Y:S01]  /*4830*/  FFMA.FTZ R29, R0.reuse, R32.reuse, R29 ;  /* 0x00000020001d7223 */ /* 0x0c8fe2000001001d */
[----:B-1----:R-:W-:Y:S01]  /*4840*/  FSEL R4, R33, -INF , !P1 ;  /* 0xff80000021047808 */ /* 0x002fe20004800000 */
[----:B------:R-:W-:Y:S01]  /*4850*/  FFMA.FTZ R32, R0, R32, R9 ;  /* 0x0000002000207223 */ /* 0x000fe20000010009 */
[----:B------:R-:W-:Y:S01]  /*4860*/  FSEL R33, R27, -INF , !P0 ;  /* 0xff8000001b217808 */ /* 0x000fe20004000000 */
[----:B------:R-:W-:Y:S01]  /*4870*/  FMUL.FTZ R94, R94, UR10 ;  /* 0x0000000a5e5e7c20 */ /* 0x000fe20008410000 */
[-C--:B------:R-:W-:Y:S01]  /*4880*/  ISETP.GE.AND P1, PT, R40, R141.reuse, PT ;  /* 0x0000008d2800720c */ /* 0x080fe20003f26270 */
[----:B------:R-:W-:Y:S01]  /*4890*/  FMUL.FTZ R64, R64, UR10 ;  /* 0x0000000a40407c20 */ /* 0x000fe20008410000 */
[----:B------:R-:W1:Y:S01]  /*48a0*/  MUFU.TANH R61, R61 ;  /* 0x0000003d003d7308 */ /* 0x000e620000002400 */
[----:B------:R-:W-:Y:S01]  /*48b0*/  ISETP.GE.AND P0, PT, R26, R142, PT ;  /* 0x0000008e1a00720c */ /* 0x000fe20003f06270 */
[----:B------:R-:W-:Y:S01]  /*48c0*/  FMUL.FTZ R67, R67, UR10 ;  /* 0x0000000a43437c20 */ /* 0x000fe20008410000 */
[----:B------:R-:W-:Y:S01]  /*48d0*/  I2FP.F32.S32 R40, R40 ;  /* 0x0000002800287245 */ /* 0x000fe20000201400 */
[----:B------:R-:W-:Y:S01]  /*48e0*/  FMUL.FTZ R66, R66, UR10 ;  /* 0x0000000a42427c20 */ /* 0x000fe20008410000 */
[----:B------:R-:W-:Y:S01]  /*48f0*/  I2FP.F32.S32 R26, R26 ;  /* 0x0000001a001a7245 */ /* 0x000fe20000201400 */
[----:B------:R-:W-:Y:S01]  /*4900*/  FMUL.FTZ R93, R93, UR10 ;  /* 0x0000000a5d5d7c20 */ /* 0x000fe20008410000 */
[----:B------:R-:W-:Y:S01]  /*4910*/  FSEL R29, R29, -INF , !P5 ;  /* 0xff8000001d1d7808 */ /* 0x000fe20006800000 */
[----:B------:R-:W3:Y:S01]  /*4920*/  MUFU.TANH R63, R63 ;  /* 0x0000003f003f7308 */ /* 0x000ee20000002400 */
[CC--:B----4-:R-:W-:Y:S01]  /*4930*/  FFMA.FTZ R27, R0.reuse, R40.reuse, R11 ;  /* 0x00000028001b7223 */ /* 0x0d0fe2000001000b */
[C---:B-----5:R-:W-:Y:S01]  /*4940*/  FFMA.FTZ R23, R0.reuse, R40, R23 ;  /* 0x0000002800177223 */ /* 0x060fe20000010017 */
[CC--:B------:R-:W-:Y:S01]  /*4950*/  FFMA.FTZ R21, R0.reuse, R26.reuse, R21 ;  /* 0x0000001a00157223 */ /* 0x0c0fe20000010015 */
[----:B------:R-:W-:Y:S01]  /*4960*/  FFMA.FTZ R5, R0, R26, R5 ;  /* 0x0000001a00057223 */ /* 0x000fe20000010005 */
[----:B------:R-:W-:Y:S01]  /*4970*/  VIADD R11, R132, 0x30 ;  /* 0x00000030840b7836 */ /* 0x000fe20000000000 */
[----:B------:R-:W-:Y:S01]  /*4980*/  FSEL R32, R32, -INF , !P3 ;  /* 0xff80000020207808 */ /* 0x000fe20005800000 */
[C---:B------:R-:W-:Y:S01]  /*4990*/  VIADD R40, R132.reuse, 0x38 ;  /* 0x0000003884287836 */ /* 0x040fe20000000000 */
[----:B------:R-:W4:Y:S01]  /*49a0*/  MUFU.TANH R65, R72 ;  /* 0x0000004800417308 */ /* 0x000f220000002400 */
[----:B------:R-:W-:Y:S01]  /*49b0*/  FSEL R27, R27, -INF , !P4 ;  /* 0xff8000001b1b7808 */ /* 0x000fe20006000000 */
[----:B------:R-:W-:Y:S01]  /*49c0*/  FMUL.FTZ R95, R95, UR10 ;  /* 0x0000000a5f5f7c20 */ /* 0x000fe20008410000 */
[----:B------:R-:W-:Y:S01]  /*49d0*/  FSEL R58, R23, -INF , !P1 ;  /* 0xff800000173a7808 */ /* 0x000fe20004800000 */
[----:B------:R-:W-:Y:S01]  /*49e0*/  VIADD R23, R132, 0x39 ;  /* 0x0000003984177836 */ /* 0x000fe20000000000 */
[----:B------:R-:W-:Y:S01]  /*49f0*/  FSEL R25, R21, -INF , !P0 ;  /* 0xff80000015197808 */ /* 0x000fe20004000000 */
[----:B------:R-:W-:Y:S01]  /*4a00*/  FMUL.FTZ R52, R52, UR10 ;  /* 0x0000000a34347c20 */ /* 0x000fe20008410000 */
[----:B------:R-:W-:Y:S01]  /*4a10*/  FSEL R26, R5, -INF , !P2 ;  /* 0xff800000051a7808 */ /* 0x000fe20005000000 */
[----:B------:R-:W5:Y:S01]  /*4a20*/  MUFU.TANH R41, R74 ;  /* 0x0000004a00297308 */ /* 0x000f620000002400 */
[CC--:B------:R-:W-:Y:S01]  /*4a30*/  ISETP.GE.AND P5, PT, R11.reuse, R142.reuse, PT ;  /* 0x0000008e0b00720c */ /* 0x0c0fe20003fa6270 */
[----:B------:R-:W-:Y:S01]  /*4a40*/  FMUL.FTZ R54, R54, UR10 ;  /* 0x0000000a36367c20 */ /* 0x000fe20008410000 */
[-C--:B------:R-:W-:Y:S01]  /*4a50*/  ISETP.GE.AND P3, PT, R11, R141.reuse, PT ;  /* 0x0000008d0b00720c */ /* 0x080fe20003f66270 */
[----:B------:R-:W-:Y:S01]  /*4a60*/  FMUL.FTZ R48, R48, UR10 ;  /* 0x0000000a30307c20 */ /* 0x000fe20008410000 */
[-C--:B------:R-:W-:Y:S01]  /*4a70*/  ISETP.GE.AND P4, PT, R42, R142.reuse, PT ;  /* 0x0000008e2a00720c */ /* 0x080fe20003f86270 */
[----:B------:R-:W-:Y:S01]  /*4a80*/  FMUL.FTZ R50, R50, UR10 ;  /* 0x0000000a32327c20 */ /* 0x000fe20008410000 */
[-C--:B------:R-:W-:Y:S01]  /*4a90*/  ISETP.GE.AND P1, PT, R42, R141.reuse, PT ;  /* 0x0000008d2a00720c */ /* 0x080fe20003f26270 */
[----:B------:R-:W5:Y:S01]  /*4aa0*/  MUFU.TANH R69, R69 ;  /* 0x0000004500457308 */ /* 0x000f620000002400 */
[C---:B------:R-:W-:Y:S01]  /*4ab0*/  ISETP.GE.AND P0, PT, R40.reuse, R142, PT ;  /* 0x0000008e2800720c */ /* 0x040fe20003f06270 */
[----:B------:R-:W-:Y:S01]  /*4ac0*/  FMUL.FTZ R53, R53, UR10 ;  /* 0x0000000a35357c20 */ /* 0x000fe20008410000 */
[----:B------:R-:W-:Y:S01]  /*4ad0*/  ISETP.GE.AND P2, PT, R40, R141, PT ;  /* 0x0000008d2800720c */ /* 0x000fe20003f46270 */
[----:B------:R-:W-:Y:S01]  /*4ae0*/  FMUL.FTZ R55, R55, UR10 ;  /* 0x0000000a37377c20 */ /* 0x000fe20008410000 */
[----:B------:R-:W-:-:S02]  /*4af0*/  I2FP.F32.S32 R11, R11 ;  /* 0x0000000b000b7245 */ /* 0x000fc40000201400 */
[----:B------:R-:W-:Y:S01]  /*4b00*/  I2FP.F32.S32 R42, R42 ;  /* 0x0000002a002a7245 */ /* 0x000fe20000201400 */
[----:B------:R-:W5:Y:S01]  /*4b10*/  MUFU.TANH R73, R73 ;  /* 0x0000004900497308 */ /* 0x000f620000002400 */
[----:B------:R-:W-:Y:S01]  /*4b20*/  I2FP.F32.S32 R40, R40 ;  /* 0x0000002800287245 */ /* 0x000fe20000201400 */
[CC--:B--2---:R-:W-:Y:S01]  /*4b30*/  FFMA.FTZ R151, R0.reuse, R11.reuse, R7 ;  /* 0x0000000b00977223 */ /* 0x0c4fe20000010007 */
[C---:B-1----:R-:W-:Y:S01]  /*4b40*/  FFMA.FTZ R61, R0.reuse, R11, R61 ;  /* 0x0000000b003d7223 */ /* 0x042fe2000001003d */
[CC--:B------:R-:W-:Y:S01]  /*4b50*/  FFMA.FTZ R149, R0.reuse, R42.reuse, R13 ;  /* 0x0000002a00957223 */ /* 0x0c0fe2000001000d */
[C---:B---3--:R-:W-:Y:S01]  /*4b60*/  FFMA.FTZ R63, R0.reuse, R42, R63 ;  /* 0x0000002a003f7223 */ /* 0x048fe2000001003f */
[CC--:B----4-:R-:W-:Y:S01]  /*4b70*/  FFMA.FTZ R65, R0.reuse, R40.reuse, R65 ;  /* 0x0000002800417223 */ /* 0x0d0fe20000010041 */
[----:B-----5:R-:W-:Y:S01]  /*4b80*/  FFMA.FTZ R41, R0, R40, R41 ;  /* 0x0000002800297223 */ /* 0x020fe20000010029 */
[----:B------:R-:W1:Y:S01]  /*4b90*/  MUFU.TANH R75, R75 ;  /* 0x0000004b004b7308 */ /* 0x000e620000002400 */
[C---:B------:R-:W-:Y:S01]  /*4ba0*/  VIADD R40, R132.reuse, 0x40 ;  /* 0x0000004084287836 */ /* 0x040fe20000000000 */
[----:B------:R-:W-:Y:S01]  /*4bb0*/  FSEL R151, R151, -INF , !P5 ;  /* 0xff80000097977808 */ /* 0x000fe20006800000 */
[----:B------:R-:W-:Y:S01]  /*4bc0*/  VIADD R11, R132, 0x41 ;  /* 0x00000041840b7836 */ /* 0x000fe20000000000 */
[----:B------:R-:W-:-:S02]  /*4bd0*/  FSEL R154, R61, -INF , !P3 ;  /* 0xff8000003d9a7808 */ /* 0x000fc40005800000 */
[----:B------:R-:W-:Y:S02]  /*4be0*/  FSEL R149, R149, -INF , !P4 ;  /* 0xff80000095957808 */ /* 0x000fe40006000000 */
[----:B------:R-:W2:Y:S01]  /*4bf0*/  MUFU.TANH R37, R68 ;  /* 0x0000004400257308 */ /* 0x000ea20000002400 */
[CC--:B------:R-:W-:Y:S02]  /*4c00*/  ISETP.GE.AND P5, PT, R23.reuse, R142.reuse, PT ;  /* 0x0000008e1700720c */ /* 0x0c0fe40003fa6270 */
[----:B------:R-:W-:Y:S02]  /*4c10*/  ISETP.GE.AND P3, PT, R23, R141, PT ;  /* 0x0000008d1700720c */ /* 0x000fe40003f66270 */
[----:B------:R-:W-:Y:S02]  /*4c20*/  ISETP.GE.AND P4, PT, R40, R142, PT ;  /* 0x0000008e2800720c */ /* 0x000fe40003f86270 */
[----:B------:R-:W-:Y:S01]  /*4c30*/  I2FP.F32.S32 R42, R11 ;  /* 0x0000000b002a7245 */ /* 0x000fe20000201400 */
[----:B------:R-:W3:Y:S01]  /*4c40*/  MUFU.TANH R43, R70 ;  /* 0x00000046002b7308 */ /* 0x000ee20000002400 */
[----:B------:R-:W-:-:S02]  /*4c50*/  I2FP.F32.S32 R23, R23 ;  /* 0x0000001700177245 */ /* 0x000fc40000201400 */
[----:B------:R-:W-:Y:S01]  /*4c60*/  FSEL R152, R41, -INF , !P2 ;  /* 0xff80000029987808 */ /* 0x000fe20005000000 */
[CC--:B------:R-:W-:Y:S01]  /*4c70*/  FFMA.FTZ R69, R0.reuse, R42.reuse, R69 ;  /* 0x0000002a00457223 */ /* 0x0c0fe20000010045 */
[C---:B------:R-:W-:Y:S01]  /*4c80*/  FFMA.FTZ R144, R0.reuse, R42, R51 ;  /* 0x0000002a00907223 */ /* 0x040fe20000010033 */
[----:B------:R-:W-:Y:S01]  /*4c90*/  ISETP.GE.AND P2, PT, R11, R141, PT ;  /* 0x0000008d0b00720c */ /* 0x000fe20003f46270 */
[CC--:B------:R-:W-:Y:S01]  /*4ca0*/  FFMA.FTZ R73, R0.reuse, R23.reuse, R73 ;  /* 0x0000001700497223 */ /* 0x0c0fe20000010049 */
[----:B------:R4:W-:Y:S01]  /*4cb0*/  MUFU.TANH R5, R56 ;  /* 0x0000003800057308 */ /* 0x0009e20000002400 */
[----:B-1----:R-:W-:Y:S01]  /*4cc0*/  FFMA.FTZ R75, R0, R23, R75 ;  /* 0x00000017004b7223 */ /* 0x002fe2000001004b */
[----:B------:R-:W-:Y:S01]  /*4cd0*/  FSEL R144, R144, -INF , !P2 ;  /* 0xff80000090907808 */ /* 0x000fe20005000000 */
[----:B------:R-:W-:Y:S01]  /*4ce0*/  VIADD R42, R132, 0x49 ;  /* 0x00000049842a7836 */ /* 0x000fe20000000000 */
[----:B------:R-:W-:Y:S02]  /*4cf0*/  FSEL R51, R73, -INF , !P5 ;  /* 0xff80000049337808 */ /* 0x000fe40006800000 */
[----:B------:R-:W-:-:S02]  /*4d00*/  FSEL R146, R75, -INF , !P3 ;  /* 0xff8000004b927808 */ /* 0x000fc40005800000 */
[----:B------:R-:W-:Y:S08]  /*4d10*/  MUFU.TANH R31, R92 ;  /* 0x0000005c001f7308 */ /* 0x000ff00000002400 */
[----:B------:R-:W-:Y:S01]  /*4d20*/  MUFU.TANH R9, R94 ;  /* 0x0000005e00097308 */ /* 0x000fe20000002400 */
[----:B----4-:R-:W-:Y:S02]  /*4d30*/  FSEL R56, R63, -INF , !P1 ;  /* 0xff8000003f387808 */ /* 0x010fe40004800000 */
[----:B------:R-:W-:-:S02]  /*4d40*/  ISETP.GE.AND P1, PT, R40, R141, PT ;  /* 0x0000008d2800720c */ /* 0x000fc40003f26270 */
[----:B------:R-:W-:-:S03]  /*4d50*/  I2FP.F32.S32 R40, R40 ;  /* 0x0000002800287245 */ /* 0x000fc60000201400 */
[----:B------:R-:W1:Y:S02]  /*4d60*/  MUFU.TANH R39, R64 ;  /* 0x0000004000277308 */ /* 0x000e640000002400 */
[CC--:B--2---:R-:W-:Y:S01]  /*4d70*/  FFMA.FTZ R37, R0.reuse, R40.reuse, R37 ;  /* 0x0000002800257223 */ /* 0x0c4fe20000010025 */
[----:B---3--:R-:W-:Y:S01]  /*4d80*/  FFMA.FTZ R43, R0, R40, R43 ;  /* 0x00000028002b7223 */ /* 0x008fe2000001002b */
[----:B------:R-:W-:-:S04]  /*4d90*/  VIADD R40, R132, 0x48 ;  /* 0x0000004884287836 */ /* 0x000fc80000000000 */
[----:B------:R2:W-:Y:S01]  /*4da0*/  MUFU.TANH R7, R57 ;  /* 0x0000003900077308 */ /* 0x0005e20000002400 */
[----:B------:R-:W-:Y:S01]  /*4db0*/  FSEL R147, R37, -INF , !P4 ;  /* 0xff80000025937808 */ /* 0x000fe20006000000 */
[----:B------:R-:W-:Y:S01]  /*4dc0*/  VIADD R37, R132, 0x58 ;  /* 0x0000005884257836 */ /* 0x000fe20000000000 */
[C---:B------:R-:W-:Y:S02]  /*4dd0*/  ISETP.GE.AND P5, PT, R40.reuse, R142, PT ;  /* 0x0000008e2800720c */ /* 0x040fe40003fa6270 */
[-C--:B------:R-:W-:Y:S02]  /*4de0*/  ISETP.GE.AND P3, PT, R40, R141.reuse, PT ;  /* 0x0000008d2800720c */ /* 0x080fe40003f66270 */
[----:B------:R-:W-:Y:S01]  /*4df0*/  I2FP.F32.S32 R40, R40 ;  /* 0x0000002800287245 */ /* 0x000fe20000201400 */
[----:B------:R-:W3:Y:S01]  /*4e00*/  MUFU.TANH R67, R67 ;  /* 0x0000004300437308 */ /* 0x000ee20000002400 */
[----:B------:R-:W-:Y:S02]  /*4e10*/  FSEL R138, R43, -INF , !P1 ;  /* 0xff8000002b8a7808 */ /* 0x000fe40004800000 */
[----:B------:R-:W-:Y:S01]  /*4e20*/  ISETP.GE.AND P4, PT, R42, R142, PT ;  /* 0x0000008e2a00720c */ /* 0x000fe20003f86270 */
[----:B-1----:R-:W-:Y:S01]  /*4e30*/  FFMA.FTZ R39, R0, R40, R39 ;  /* 0x0000002800277223 */ /* 0x002fe20000010027 */
[----:B------:R-:W-:-:S02]  /*4e40*/  ISETP.GE.AND P1, PT, R42, R141, PT ;  /* 0x0000008d2a00720c */ /* 0x000fc40003f26270 */
[----:B------:R-:W-:Y:S01]  /*4e50*/  I2FP.F32.S32 R42, R42 ;  /* 0x0000002a002a7245 */ /* 0x000fe20000201400 */
[----:B------:R1:W-:Y:S01]  /*4e60*/  MUFU.TANH R21, R36 ;  /* 0x0000002400157308 */ /* 0x0003e20000002400 */
[----:B------:R-:W-:Y:S02]  /*4e70*/  FSEL R139, R39, -INF , !P5 ;  /* 0xff800000278b7808 */ /* 0x000fe40006800000 */
[----:B--2---:R-:W-:Y:S01]  /*4e80*/  FSEL R57, R65, -INF , !P0 ;  /* 0xff80000041397808 */ /* 0x004fe20004000000 */
[----:B------:R-:W-:Y:S01]  /*4e90*/  FFMA.FTZ R71, R0, R42, R71 ;  /* 0x0000002a00477223 */ /* 0x000fe20000010047 */
[----:B------:R-:W-:-:S03]  /*4ea0*/  ISETP.GE.AND P0, PT, R11, R142, PT ;  /* 0x0000008e0b00720c */ /* 0x000fc60003f06270 */
[----:B------:R-:W2:Y:S01]  /*4eb0*/  MUFU.TANH R77, R66 ;  /* 0x00000042004d7308 */ /* 0x000ea20000002400 */
[----:B------:R-:W-:Y:S01]  /*4ec0*/  FSEL R145, R69, -INF , !P0 ;  /* 0xff80000045917808 */ /* 0x000fe20004000000 */
[----:B---3--:R-:W-:Y:S01]  /*4ed0*/  FFMA.FTZ R67, R0, R42, R67 ;  /* 0x0000002a00437223 */ /* 0x008fe20000010043 */
[----:B------:R-:W-:Y:S02]  /*4ee0*/  FSEL R137, R71, -INF , !P4 ;  /* 0xff80000047897808 */ /* 0x000fe40006000000 */
[----:B------:R-:W-:Y:S02]  /*4ef0*/  ISETP.GE.AND P4, PT, R37, R142, PT ;  /* 0x0000008e2500720c */ /* 0x000fe40003f86270 */
[----:B------:R-:W-:Y:S01]  /*4f00*/  FSEL R148, R67, -INF , !P1 ;  /* 0xff80000043947808 */ /* 0x000fe20004800000 */
[----:B------:R-:W3:Y:S01]  /*4f10*/  MUFU.TANH R93, R93 ;  /* 0x0000005d005d7308 */ /* 0x000ee20000002400 */
[----:B------:R-:W-:Y:S01]  /*4f20*/  ISETP.GE.AND P1, PT, R37, R141, PT ;  /* 0x0000008d2500720c */ /* 0x000fe20003f26270 */
[----:B-1----:R-:W-:-:S05]  /*4f30*/  VIADD R36, R132, 0x50 ;  /* 0x0000005084247836 */ /* 0x002fca0000000000 */
[C---:B------:R-:W-:Y:S01]  /*4f40*/  ISETP.GE.AND P0, PT, R36.reuse, R142, PT ;  /* 0x0000008e2400720c */ /* 0x040fe20003f06270 */
[----:B------:R-:W1:Y:S01]  /*4f50*/  MUFU.TANH R95, R95 ;  /* 0x0000005f005f7308 */ /* 0x000e620000002400 */
[----:B------:R-:W-:Y:S01]  /*4f60*/  BAR.SYNC.DEFER_BLOCKING 0x0 ;  /* 0x0000000000007b1d */ /* 0x000fe20000010000 */
[----:B------:R-:W-:Y:S01]  /*4f70*/  ISETP.GE.AND P2, PT, R36, R141, PT ;  /* 0x0000008d2400720c */ /* 0x000fe20003f46270 */
[C---:B--2---:R-:W-:Y:S01]  /*4f80*/  FFMA.FTZ R77, R0.reuse, R40, R77 ;  /* 0x00000028004d7223 */ /* 0x044fe2000001004d */
[----:B------:R-:W-:Y:S02]  /*4f90*/  I2FP.F32.S32 R36, R36 ;  /* 0x0000002400247245 */ /* 0x000fe40000201400 */
[----:B------:R-:W-:Y:S02]  /*4fa0*/  I2FP.F32.S32 R40, R37 ;  /* 0x0000002500287245 */ /* 0x000fe40000201400 */
[----:B------:R-:W2:Y:S01]  /*4fb0*/  MUFU.TANH R13, R60 ;  /* 0x0000003c000d7308 */ /* 0x000ea20000002400 */
[CC--:B------:R-:W-:Y:S01]  /*4fc0*/  FFMA.FTZ R135, R0.reuse, R36.reuse, R31 ;  /* 0x0000002400877223 */ /* 0x0c0fe2000001001f */
[----:B------:R-:W-:Y:S01]  /*4fd0*/  FFMA.FTZ R136, R0, R36, R9 ;  /* 0x0000002400887223 */ /* 0x000fe20000010009 */
[C---:B------:R-:W-:Y:S01]  /*4fe0*/  VIADD R36, R132.reuse, 0x59 ;  /* 0x0000005984247836 */ /* 0x040fe20000000000 */
[----:B------:R-:W-:Y:S01]  /*4ff0*/  FSEL R150, R77, -INF , !P3 ;  /* 0xff8000004d967808 */ /* 0x000fe20005800000 */
[----:B------:R-:W-:Y:S01]  /*5000*/  VIADD R9, R132, 0x51 ;  /* 0x0000005184097836 */ /* 0x000fe20000000000 */
[----:B------:R-:W-:Y:S01]  /*5010*/  FSEL R135, R135, -INF , !P0 ;  /* 0xff80000087877808 */ /* 0x000fe20004000000 */
[----:B------:R-:W-:Y:S01]  /*5020*/  FFMA.FTZ R131, R0, R40, R5 ;  /* 0x0000002800837223 */ /* 0x000fe20000010005 */
[----:B------:R-:W-:Y:S01]  /*5030*/  FSEL R136, R136, -INF , !P2 ;  /* 0xff80000088887808 */ /* 0x000fe20005000000 */
[----:B------:R-:W4:Y:S01]  /*5040*/  MUFU.TANH R11, R52 ;  /* 0x00000034000b7308 */ /* 0x000f220000002400 */
[----:B------:R-:W-:-:S02]  /*5050*/  ISETP.GE.AND P0, PT, R36, R142, PT ;  /* 0x0000008e2400720c */ /* 0x000fc40003f06270 */
[----:B------:R-:W-:Y:S02]  /*5060*/  ISETP.GE.AND P2, PT, R36, R141, PT ;  /* 0x0000008d2400720c */ /* 0x000fe40003f46270 */
[----:B------:R-:W-:Y:S02]  /*5070*/  I2FP.F32.S32 R39, R9 ;  /* 0x0000000900277245 */ /* 0x000fe40000201400 */
[----:B------:R-:W-:Y:S01]  /*5080*/  I2FP.F32.S32 R36, R36 ;  /* 0x0000002400247245 */ /* 0x000fe20000201400 */
[----:B------:R-:W5:Y:S01]  /*5090*/  MUFU.TANH R23, R54 ;  /* 0x0000003600177308 */ /* 0x000f620000002400 */
[C---:B------:R-:W-:Y:S01]  /*50a0*/  ISETP.GE.AND P5, PT, R9.reuse, R142, PT ;  /* 0x0000008e0900720c */ /* 0x040fe20003fa6270 */
[CC--:B---3--:R-:W-:Y:S01]  /*50b0*/  FFMA.FTZ R93, R0.reuse, R39.reuse, R93 ;  /* 0x00000027005d7223 */ /* 0x0c8fe2000001005d */
[C---:B-1----:R-:W-:Y:S01]  /*50c0*/  FFMA.FTZ R95, R0.reuse, R39, R95 ;  /* 0x00000027005f7223 */ /* 0x042fe2000001005f */
[CC--:B------:R-:W-:Y:S01]  /*50d0*/  FFMA.FTZ R129, R0.reuse, R36.reuse, R7 ;  /* 0x0000002400817223 */ /* 0x0c0fe20000010007 */
[----:B------:R-:W-:Y:S01]  /*50e0*/  FFMA.FTZ R21, R0, R36, R21 ;  /* 0x0000002400157223 */ /* 0x000fe20000010015 */
[----:B------:R-:W-:Y:S01]  /*50f0*/  ISETP.GE.AND P3, PT, R9, R141, PT ;  /* 0x0000008d0900720c */ /* 0x000fe20003f66270 */
[----:B------:R-:W-:Y:S01]  /*5100*/  VIADD R36, R132, 0x60 ;  /* 0x0000006084247836 */ /* 0x000fe20000000000 */
[----:B------:R-:W-:Y:S01]  /*5110*/  MUFU.TANH R31, R48 ;  /* 0x00000030001f7308 */ /* 0x000fe20000002400 */
[----:B------:R-:W-:Y:S01]  /*5120*/  FSEL R133, R93, -INF , !P5 ;  /* 0xff8000005d857808 */ /* 0x000fe20006800000 */
[----:B--2---:R-:W-:Y:S01]  /*5130*/  FFMA.FTZ R13, R0, R40, R13 ;  /* 0x00000028000d7223 */ /* 0x004fe2000001000d */
[----:B------:R-:W-:Y:S01]  /*5140*/  FSEL R134, R95, -INF , !P3 ;  /* 0xff8000005f867808 */ /* 0x000fe20005800000 */
[----:B------:R-:W-:Y:S01]  /*5150*/  VIADD R39, R132, 0x61 ;  /* 0x0000006184277836 */ /* 0x000fe20000000000 */
[----:B------:R-:W-:-:S02]  /*5160*/  ISETP.GE.AND P5, PT, R36, R142, PT ;  /* 0x0000008e2400720c */ /* 0x000fc40003fa6270 */
[----:B------:R-:W-:Y:S01]  /*5170*/  ISETP.GE.AND P3, PT, R36, R141, PT ;  /* 0x0000008d2400720c */ /* 0x000fe20003f66270 */
[----:B------:R-:W-:Y:S01]  /*5180*/  MUFU.TANH R37, R50 ;  /* 0x0000003200257308 */ /* 0x000fe20000002400 */
[----:B------:R-:W-:Y:S02]  /*5190*/  I2FP.F32.S32 R36, R36 ;  /* 0x0000002400247245 */ /* 0x000fe40000201400 */
[----:B------:R-:W-:Y:S02]  /*51a0*/  FSEL R60, R13, -INF , !P1 ;  /* 0xff8000000d3c7808 */ /* 0x000fe40004800000 */
[----:B------:R-:W-:Y:S01]  /*51b0*/  FSEL R129, R129, -INF , !P0 ;  /* 0xff80000081817808 */ /* 0x000fe20004000000 */
[CC--:B----4-:R-:W-:Y:S01]  /*51c0*/  FFMA.FTZ R11, R0.reuse, R36.reuse, R11 ;  /* 0x00000024000b7223 */ /* 0x0d0fe2000001000b */
[----:B-----5:R-:W-:Y:S01]  /*51d0*/  FFMA.FTZ R23, R0, R36, R23 ;  /* 0x0000002400177223 */ /* 0x020fe20000010017 */
[----:B------:R-:W1:Y:S01]  /*51e0*/  MUFU.TANH R53, R53 ;  /* 0x0000003500357308 */ /* 0x000e620000002400 */
[----:B------:R-:W-:Y:S01]  /*51f0*/  VIADD R36, R132, 0x69 ;  /* 0x0000006984247836 */ /* 0x000fe20000000000 */
[----:B------:R-:W-:-:S02]  /*5200*/  I2FP.F32.S32 R40, R39 ;  /* 0x0000002700287245 */ /* 0x000fc40000201400 */
[----:B------:R-:W-:Y:S02]  /*5210*/  FSEL R131, R131, -INF , !P4 ;  /* 0xff80000083837808 */ /* 0x000fe40006000000 */
[----:B------:R-:W-:Y:S02]  /*5220*/  FSEL R65, R11, -INF , !P5 ;  /* 0xff8000000b417808 */ /* 0x000fe40006800000 */
[----:B------:R-:W2:Y:S01]  /*5230*/  MUFU.TANH R55, R55 ;  /* 0x0000003700377308 */ /* 0x000ea20000002400 */
[CC--:B------:R-:W-:Y:S02]  /*5240*/  ISETP.GE.AND P4, PT, R39.reuse, R142.reuse, PT ;  /* 0x0000008e2700720c */ /* 0x0c0fe40003f86270 */
[----:B------:R-:W-:Y:S02]  /*5250*/  ISETP.GE.AND P1, PT, R39, R141, PT ;  /* 0x0000008d2700720c */ /* 0x000fe40003f26270 */
[----:B------:R-:W-:-:S03]  /*5260*/  ISETP.GE.AND P5, PT, R36, R142, PT ;  /* 0x0000008e2400720c */ /* 0x000fc60003fa6270 */
[----:B------:R3:W4:Y:S01]  /*5270*/  MUFU.TANH R9, R34 ;  /* 0x0000002200097308 */ /* 0x0007220000002400 */
[----:B-1----:R-:W-:-:S05]  /*5280*/  FFMA.FTZ R53, R0, R40, R53 ;  /* 0x0000002800357223 */ /* 0x002fca0000010035 */
[----:B------:R-:W-:Y:S02]  /*5290*/  FSEL R66, R53, -INF , !P4 ;  /* 0xff80000035427808 */ /* 0x000fe40006000000 */
[----:B------:R1:W5:Y:S01]  /*52a0*/  MUFU.TANH R5, R22 ;  /* 0x0000001600057308 */ /* 0x0003620000002400 */
[----:B--2---:R-:W-:-:S05]  /*52b0*/  FFMA.FTZ R43, R0, R40, R55 ;  /* 0x00000028002b7223 */ /* 0x004fca0000010037 */
[----:B------:R-:W-:Y:S02]  /*52c0*/  FSEL R43, R43, -INF , !P1 ;  /* 0xff8000002b2b7808 */ /* 0x000fe40004800000 */
[----:B------:R2:W5:Y:S01]  /*52d0*/  MUFU.TANH R13, R30 ;  /* 0x0000001e000d7308 */ /* 0x0005620000002400 */
[----:B---3--:R-:W-:-:S05]  /*52e0*/  VIADD R34, R132, 0x68 ;  /* 0x0000006884227836 */ /* 0x008fca0000000000 */
[C---:B------:R-:W-:Y:S02]  /*52f0*/  ISETP.GE.AND P0, PT, R34.reuse, R142, PT ;  /* 0x0000008e2200720c */ /* 0x040fe40003f06270 */
[----:B------:R3:W-:Y:S01]  /*5300*/  MUFU.TANH R7, R44 ;  /* 0x0000002c00077308 */ /* 0x0007e20000002400 */
[----:B-1----:R-:W-:Y:S02]  /*5310*/  FSEL R22, R21, -INF , !P2 ;  /* 0xff80000015167808 */ /* 0x002fe40005000000 */
[----:B------:R-:W-:Y:S02]  /*5320*/  ISETP.GE.AND P2, PT, R34, R141, PT ;  /* 0x0000008d2200720c */ /* 0x000fe40003f46270 */
[----:B------:R-:W-:-:S03]  /*5330*/  I2FP.F32.S32 R34, R34 ;  /* 0x0000002200227245 */ /* 0x000fc60000201400 */
[----:B------:R-:W-:Y:S01]  /*5340*/  MUFU.TANH R21, R46 ;  /* 0x0000002e00157308 */ /* 0x000fe20000002400 */
[----:B--2---:R-:W-:Y:S02]  /*5350*/  VIADD R30, R132, 0x71 ;  /* 0x00000071841e7836 */ /* 0x004fe40000000000 */
[CC--:B------:R-:W-:Y:S01]  /*5360*/  FFMA.FTZ R31, R0.reuse, R34.reuse, R31 ;  /* 0x00000022001f7223 */ /* 0x0c0fe2000001001f */
[----:B------:R-:W-:Y:S01]  /*5370*/  FFMA.FTZ R37, R0, R34, R37 ;  /* 0x0000002200257223 */ /* 0x000fe20000010025 */
[----:B------:R-:W-:-:S03]  /*5380*/  VIADD R34, R132, 0x70 ;  /* 0x0000007084227836 */ /* 0x000fc60000000000 */
[----:B------:R-:W-:Y:S01]  /*5390*/  FSEL R63, R31, -INF , !P0 ;  /* 0xff8000001f3f7808 */ /* 0x000fe20004000000 */
[----:B------:R-:W1:Y:S01]  /*53a0*/  MUFU.TANH R11, R28 ;  /* 0x0000001c000b7308 */ /* 0x000e620000002400 */
[----:B---3--:R-:W-:Y:S02]  /*53b0*/  FSEL R44, R23, -INF , !P3 ;  /* 0xff800000172c7808 */ /* 0x008fe40005800000 */
[----:B------:R-:W-:Y:S02]  /*53c0*/  I2FP.F32.S32 R23, R36 ;  /* 0x0000002400177245 */ /* 0x000fe40000201400 */
[----:B------:R-:W-:Y:S02]  /*53d0*/  FSEL R42, R37, -INF , !P2 ;  /* 0xff800000252a7808 */ /* 0x000fe40005000000 */
[----:B------:R-:W-:Y:S01]  /*53e0*/  ISETP.GE.AND P0, PT, R30, R142, PT ;  /* 0x0000008e1e00720c */ /* 0x000fe20003f06270 */
[----:B----4-:R-:W-:Y:S01]  /*53f0*/  FFMA.FTZ R9, R0, R23, R9 ;  /* 0x0000001700097223 */ /* 0x010fe20000010009 */
[----:B------:R-:W-:Y:S01]  /*5400*/  ISETP.GE.AND P2, PT, R30, R141, PT ;  /* 0x0000008d1e00720c */ /* 0x000fe20003f46270 */
[----:B-----5:R-:W-:Y:S01]  /*5410*/  FFMA.FTZ R41, R0, R23, R5 ;  /* 0x0000001700297223 */ /* 0x020fe20000010005 */
[----:B------:R-:W-:Y:S01]  /*5420*/  I2FP.F32.S32 R30, R30 ;  /* 0x0000001e001e7245 */ /* 0x000fe20000201400 */
[----:B------:R2:W3:Y:S01]  /*5430*/  MUFU.TANH R39, R18 ;  /* 0x0000001200277308 */ /* 0x0004e20000002400 */
[----:B------:R-:W-:-:S02]  /*5440*/  FSEL R64, R9, -INF , !P5 ;  /* 0xff80000009407808 */ /* 0x000fc40006800000 */
[----:B------:R-:W-:Y:S01]  /*5450*/  ISETP.GE.AND P4, PT, R34, R142, PT ;  /* 0x0000008e2200720c */ /* 0x000fe20003f86270 */
[-C--:B------:R-:W-:Y:S01]  /*5460*/  FFMA.FTZ R13, R0, R30.reuse, R13 ;  /* 0x0000001e000d7223 */ /* 0x080fe2000001000d */
[-C--:B------:R-:W-:Y:S01]  /*5470*/  ISETP.GE.AND P1, PT, R34, R141.reuse, PT ;  /* 0x0000008d2200720c */ /* 0x080fe20003f26270 */
[----:B-1----:R-:W-:Y:S01]  /*5480*/  FFMA.FTZ R11, R0, R30, R11 ;  /* 0x0000001e000b7223 */ /* 0x002fe2000001000b */
[----:B------:R-:W-:Y:S01]  /*5490*/  I2FP.F32.S32 R34, R34 ;  /* 0x0000002200227245 */ /* 0x000fe20000201400 */
[----:B------:R-:W1:Y:S01]  /*54a0*/  MUFU.TANH R5, R24 ;  /* 0x0000001800057308 */ /* 0x000e620000002400 */
[----:B------:R-:W-:Y:S02]  /*54b0*/  ISETP.GE.AND P3, PT, R36, R141, PT ;  /* 0x0000008d2400720c */ /* 0x000fe40003f66270 */
[----:B------:R-:W-:Y:S01]  /*54c0*/  FSEL R62, R13, -INF , !P0 ;  /* 0xff8000000d3e7808 */ /* 0x000fe20004000000 */
[CC--:B------:R-:W-:Y:S01]  /*54d0*/  FFMA.FTZ R7, R0.reuse, R34.reuse, R7 ;  /* 0x0000002200077223 */ /* 0x0c0fe20000010007 */
[----:B------:R-:W-:Y:S01]  /*54e0*/  FFMA.FTZ R21, R0, R34, R21 ;  /* 0x0000002200157223 */ /* 0x000fe20000010015 */
[----:B------:R-:W-:-:S02]  /*54f0*/  ISETP.GT.AND P0, PT, R128, R167, PT ;  /* 0x000000a78000720c */ /* 0x000fc40003f04270 */
[----:B------:R-:W4:Y:S01]  /*5500*/  MUFU.TANH R9, R20 ;  /* 0x0000001400097308 */ /* 0x000f220000002400 */
[----:B------:R-:W-:Y:S01]  /*5510*/  FSEL R41, R41, -INF , !P3 ;  /* 0xff80000029297808 */ /* 0x000fe20005800000 */
[C---:B--2---:R-:W-:Y:S01]  /*5520*/  VIADD R18, R132.reuse, 0x79 ;  /* 0x0000007984127836 */ /* 0x044fe20000000000 */
[C---:B------:R-:W-:Y:S02]  /*5530*/  ISETP.GE.AND P5, PT, R132.reuse, R142, PT ;  /* 0x0000008e8400720c */ /* 0x040fe40003fa6270 */
[----:B------:R-:W-:Y:S02]  /*5540*/  ISETP.GE.AND P3, PT, R132, R141, PT ;  /* 0x0000008d8400720c */ /* 0x000fe40003f66270 */
[----:B------:R-:W-:Y:S02]  /*5550*/  FSEL R61, R7, -INF , !P4 ;  /* 0xff800000073d7808 */ /* 0x000fe40006000000 */
[----:B------:R-:W-:Y:S02]  /*5560*/  FSEL R40, R21, -INF , !P1 ;  /* 0xff80000015287808 */ /* 0x000fe40004800000 */
[----:B------:R-:W-:-:S02]  /*5570*/  I2FP.F32.S32 R132, R132 ;  /* 0x0000008400847245 */ /* 0x000fc40000201400 */
[C---:B------:R-:W-:Y:S02]  /*5580*/  ISETP.GE.AND P4, PT, R18.reuse, R142, PT ;  /* 0x0000008e1200720c */ /* 0x040fe40003f86270 */
[----:B------:R-:W-:Y:S01]  /*5590*/  ISETP.GE.AND P1, PT, R18, R141, PT ;  /* 0x0000008d1200720c */ /* 0x000fe20003f26270 */
[C---:B------:R-:W-:Y:S01]  /*55a0*/  FFMA.FTZ R97, R0.reuse, R132, R97 ;  /* 0x0000008400617223 */ /* 0x040fe20000010061 */
[----:B------:R-:W-:Y:S01]  /*55b0*/  I2FP.F32.S32 R18, R18 ;  /* 0x0000001200127245 */ /* 0x000fe20000201400 */
[----:B---3--:R-:W-:Y:S01]  /*55c0*/  FFMA.FTZ R132, R0, R132, R39 ;  /* 0x0000008400847223 */ /* 0x008fe20000010027 */
[----:B------:R-:W-:-:S03]  /*55d0*/  FSEL R39, R11, -INF , !P2 ;  /* 0xff8000000b277808 */ /* 0x000fc60005000000 */
[CC--:B-1----:R-:W-:Y:S01]  /*55e0*/  FFMA.FTZ R23, R0.reuse, R18.reuse, R5 ;  /* 0x0000001200177223 */ /* 0x0c2fe20000010005 */
[----:B----4-:R-:W-:Y:S01]  /*55f0*/  FFMA.FTZ R9, R0, R18, R9 ;  /* 0x0000001200097223 */ /* 0x010fe20000010009 */
        /* <DEDUP_REMOVED lines=16> */
.L_x_2411:
        /* <DEDUP_REMOVED lines=59> */
.L_x_2412:
        /* <DEDUP_REMOVED lines=76> */
.L_x_2414:
[----:B------:R3:W-:Y:S02]  /*5f70*/  STS.128 [R175+0x8800], RZ ;  /* 0x008800ffaf007388 */ /* 0x0007e40000000c00 */
.L_x_2415:
[----:B------:R-:W-:Y:S05]  /*5f80*/  BSYNC.RECONVERGENT B0 ;  /* 0x0000000000007941 */ /* 0x000fea0003800200 */
.L_x_2413:
[----:B------:R-:W0:Y:S02]  /*5f90*/  LDGDEPBAR ;  /* 0x00000000000079af */ /* 0x000e240000000000 */
.L_x_2410:
        /* <DEDUP_REMOVED lines=33> */
[----:B------:R-:W-:Y:S01]  /*61b0*/  SHF.L.U32 R9, R3, 0x8, RZ ;  /* 0x0000000803097819 */ /* 0x000fe200000006ff */
[----:B------:R-:W5:Y:S03]  /*61c0*/  SHFL.BFLY PT, R24, R21, 0x2, 0x1f ;  /* 0x0c401f0015187f89 */ /* 0x000f6600000e0000 */
[----:B------:R-:W-:Y:S01]  /*61d0*/  LOP3.LUT R28, R9, 0x100, RZ, 0xc0, !PT ;  /* 0x00000100091c7812 */ /* 0x000fe200078ec0ff */
[----:B------:R-:W1:Y:S03]  /*61e0*/  SHFL.BFLY PT, R20, R13, 0x2, 0x1f ;  /* 0x0c401f000d147f89 */ /* 0x000e6600000e0000 */
[----:B------:R-:W-:-:S04]  /*61f0*/  LOP3.LUT R119, R28, 0x20, R119, 0xf8, !PT ;  /* 0x000000201c777812 */ /* 0x000fc800078ef877 */
[----:B------:R-:W-:-:S04]  /*6200*/  IADD3 R119, PT, PT, R2, R119, RZ ;  /* 0x0000007702777210 */ /* 0x000fc80007ffe0ff */
[----:B------:R-:W-:-:S04]  /*6210*/  LEA R119, R119, UR4, 0x1 ;  /* 0x0000000477777c11 */ /* 0x000fc8000f8e08ff */
[----:B------:R-:W-:Y:S01]  /*6220*/  IADD3 R187, PT, PT, R119, 0x9000, RZ ;  /* 0x0000900077bb7810 */ /* 0x000fe20007ffe0ff */
[----:B------:R-:W-:Y:S01]  /*6230*/  LDSM.16.MT88.4 R108, [R119+0x9000] ;  /* 0x00900000776c783b */ /* 0x000fe20000004200 */
[----:B-----5:R-:W-:-:S03]  /*6240*/  FMNMX.FTZ R24, R21, R24, !PT ;  /* 0x0000001815187209 */ /* 0x020fc60007810000 */
[----:B------:R-:W-:Y:S01]  /*6250*/  LDSM.16.MT88.4 R92, [R119+0xb000] ;  /* 0x00b00000775c783b */ /* 0x000fe20000004200 */
[----:B-1----:R-:W-:-:S03]  /*6260*/  FMNMX.FTZ R20, R13, R20, !PT ;  /* 0x000000140d147209 */ /* 0x002fc60007810000 */
[----:B------:R-:W1:Y:S04]  /*6270*/  SHFL.BFLY PT, R11, R24, 0x1, 0x1f ;  /* 0x0c201f00180b7f89 */ /* 0x000e6800000e0000 */
[----:B------:R-:W5:Y:S04]  /*6280*/  SHFL.BFLY PT, R7, R20, 0x1, 0x1f ;  /* 0x0c201f0014077f89 */ /* 0x000f6800000e0000 */
[----:B------:R-:W-:Y:S01]  /*6290*/  LDSM.16.MT88.4 R76, [R119+0xd000] ;  /* 0x00d00000774c783b */ /* 0x000fe20000004200 */
[----:B-1----:R-:W-:Y:S02]  /*62a0*/  FMNMX.FTZ R3, R24, R11, !PT ;  /* 0x0000000b18037209 */ /* 0x002fe40007810000 */
[----:B------:R-:W-:-:S02]  /*62b0*/  IADD3 R24, PT, PT, R130, R119, RZ ;  /* 0x0000007782187210 */ /* 0x000fc40007ffe0ff */
[C---:B------:R-:W-:Y:S01]  /*62c0*/  FSETP.NEU.FTZ.AND P0, PT, R3.reuse, -INF , PT ;  /* 0xff8000000300780b */ /* 0x040fe20003f1d000 */
[----:B----4-:R-:W-:Y:S01]  /*62d0*/  FMUL.FTZ R120, R3, UR6 ;  /* 0x0000000603787c20 */ /* 0x010fe20008410000 */
[----:B-----5:R-:W-:Y:S01]  /*62e0*/  FMNMX.FTZ R2, R20, R7, !PT ;  /* 0x0000000714027209 */ /* 0x020fe20007810000 */
[----:B------:R-:W1:Y:S03]  /*62f0*/  LDSM.16.MT88.4 R84, [R24+0xb000] ;  /* 0x00b000001854783b */ /* 0x000e660000004200 */
        /* <DEDUP_REMOVED lines=19> */
[----:B------:R-:W4:Y:S01]  /*6430*/  LDSM.16.MT88.4 R8, [R119+0x9400] ;  /* 0x009400007708783b */ /* 0x000f220000004200 */
[--C-:B------:R-:W-:Y:S01]  /*6440*/  FFMA.FTZ R48, R12, UR6, -R47.reuse ;  /* 0x000000060c307c23 */ /* 0x100fe2000801082f */
[--C-:B------:R-:W-:Y:S01]  /*6450*/  FFMA.FTZ R45, R6, UR6, -R47.reuse ;  /* 0x00000006062d7c23 */ /* 0x100fe2000801082f */
[----:B------:R-:W-:Y:S01]  /*6460*/  MUFU.EX2 R121, R121 ;  /* 0x0000007900797308 */ /* 0x000fe20000000800 */
[--C-:B------:R-:W-:Y:S01]  /*6470*/  FFMA.FTZ R34, R14, UR6, -R47.reuse ;  /* 0x000000060e227c23 */ /* 0x100fe2000801082f */
[--C-:B------:R-:W-:Y:S01]  /*6480*/  FFMA.FTZ R31, R4, UR6, -R47.reuse ;  /* 0x00000006041f7c23 */ /* 0x100fe2000801082f */
[----:B------:R-:W5:Y:S01]  /*6490*/  LDSM.16.MT88.4 R12, [R119+0xb400] ;  /* 0x00b40000770c783b */ /* 0x000f620000004200 */
[----:B------:R-:W3:Y:S01]  /*64a0*/  MUFU.EX2 R20, R20 ;  /* 0x0000001400147308 */ /* 0x000ee20000000800 */
[--C-:B------:R-:W-:Y:S01]  /*64b0*/  FFMA.FTZ R28, R27, UR6, -R120.reuse ;  /* 0x000000061b1c7c23 */ /* 0x100fe20008010878 */
[--C-:B------:R-:W-:Y:S01]  /*64c0*/  FFMA.FTZ R30, R29, UR6, -R120.reuse ;  /* 0x000000061d1e7c23 */ /* 0x100fe20008010878 */
[----:B------:R-:W-:Y:S01]  /*64d0*/  LDSM.16.MT88.4 R16, [R24+0xd000] ;  /* 0x00d000001810783b */ /* 0x000fe20000004200 */
[----:B------:R-:W-:Y:S01]  /*64e0*/  MUFU.EX2 R122, R122 ;  /* 0x0000007a007a7308 */ /* 0x000fe20000000800 */
[--C-:B------:R-:W-:Y:S01]  /*64f0*/  FFMA.FTZ R27, R25, UR6, -R120.reuse ;  /* 0x00000006191b7c23 */ /* 0x100fe20008010878 */
[----:B--2---:R-:W-:Y:S01]  /*6500*/  F2FP.BF16.F32.PACK_AB R68, R123, R132 ;  /* 0x000000847b44723e */ /* 0x004fe200000010ff */
[----:B------:R-:W-:Y:S01]  /*6510*/  LDSM.16.MT88.4 R52, [R24+0x9400] ;  /* 0x009400001834783b */ /* 0x000fe20000004200 */
[----:B------:R-:W2:Y:S01]  /*6520*/  MUFU.EX2 R67, R67 ;  /* 0x0000004300437308 */ /* 0x000ea20000000800 */
        /* <DEDUP_REMOVED lines=20> */
[----:B------:R-:W-:Y:S01]  /*6670*/  FFMA.FTZ R22, R22, UR6, -R47 ;  /* 0x0000000616167c23 */ /* 0x000fe2000801082f */
[----:B---3--:R-:W-:Y:S01]  /*6680*/  F2FP.BF16.F32.PACK_AB R71, R50, R21 ;  /* 0x000000153247723e */ /* 0x008fe200000010ff */
[----:B------:R-:W-:Y:S01]  /*6690*/  FADD.FTZ R122, R122, R67 ;  /* 0x000000437a7a7221 */ /* 0x000fe20000010000 */
[----:B------:R-:W3:Y:S01]  /*66a0*/  MUFU.EX2 R35, R35 ;  /* 0x0000002300237308 */ /* 0x000ee20000000800 */
[----:B------:R-:W-:Y:S01]  /*66b0*/  FFMA.FTZ R62, R62, UR6, -R120 ;  /* 0x000000063e3e7c23 */ /* 0x000fe20008010878 */
[--C-:B------:R-:W-:Y:S01]  /*66c0*/  FFMA.FTZ R39, R39, UR6, -R47.reuse ;  /* 0x0000000627277c23 */ /* 0x100fe2000801082f */
[----:B------:R-:W-:Y:S01]  /*66d0*/  FFMA.FTZ R38, R38, UR6, -R47 ;  /* 0x0000000626267c23 */ /* 0x000fe2000801082f */
[----:B------:R-:W-:Y:S01]  /*66e0*/  MUFU.EX2 R48, R48 ;  /* 0x0000003000307308 */ /* 0x000fe20000000800 */
[----:B------:R-:W-:Y:S01]  /*66f0*/  HMMA.16816.F32.BF16 R112, R68, R108, RZ ;  /* 0x0000006c4470723c */ /* 0x000fe200000418ff */
[----:B--2---:R-:W-:-:S02]  /*6700*/  F2FP.BF16.F32.PACK_AB R4, R46, R49 ;  /* 0x000000312e04723e */ /* 0x004fc400000010ff */
[----:B------:R-:W2:Y:S01]  /*6710*/  MUFU.EX2 R45, R45 ;  /* 0x0000002d002d7308 */ /* 0x000ea20000000800 */
[----:B------:R-:W-:-:S03]  /*6720*/  ISETP.GT.AND P0, PT, R128, R167, PT ;  /* 0x000000a78000720c */ /* 0x000fc60003f04270 */
[----:B------:R-:W-:Y:S01]  /*6730*/  MUFU.EX2 R34, R34 ;  /* 0x0000002200227308 */ /* 0x000fe20000000800 */
[C---:B------:R-:W-:Y:S01]  /*6740*/  HMMA.16816.F32.BF16 R108, R68.reuse, R110, RZ ;  /* 0x0000006e446c723c */ /* 0x040fe200000418ff */
[----:B---3--:R-:W-:Y:S02]  /*6750*/  F2FP.BF16.F32.PACK_AB R6, R35, R36 ;  /* 0x000000242306723e */ /* 0x008fe400000010ff */
[----:B------:R-:W3:Y:S04]  /*6760*/  MUFU.EX2 R31, R31 ;  /* 0x0000001f001f7308 */ /* 0x000ee80000000800 */
[----:B------:R-:W-:Y:S01]  /*6770*/  MUFU.EX2 R33, R33 ;  /* 0x0000002100217308 */ /* 0x000fe20000000800 */
[----:B-1----:R-:W-:Y:S01]  /*6780*/  HMMA.16816.F32.BF16 R88, R68, R84, RZ ;  /* 0x000000544458723c */ /* 0x002fe200000418ff */
[----:B--2---:R-:W-:-:S02]  /*6790*/  F2FP.BF16.F32.PACK_AB R5, R45, R48 ;  /* 0x000000302d05723e */ /* 0x004fc400000010ff */
[----:B------:R-:W1:Y:S04]  /*67a0*/  MUFU.EX2 R30, R30 ;  /* 0x0000001e001e7308 */ /* 0x000e680000000800 */
[----:B------:R-:W-:Y:S01]  /*67b0*/  MUFU.EX2 R28, R28 ;  /* 0x0000001c001c7308 */ /* 0x000fe20000000800 */
[----:B------:R-:W-:Y:S01]  /*67c0*/  HMMA.16816.F32.BF16 R84, R68, R86, RZ ;  /* 0x000000564454723c */ /* 0x000fe200000418ff */
[----:B---3--:R-:W-:Y:S02]  /*67d0*/  F2FP.BF16.F32.PACK_AB R7, R31, R34 ;  /* 0x000000221f07723e */ /* 0x008fe400000010ff */
[----:B------:R-:W-:Y:S04]  /*67e0*/  MUFU.EX2 R27, R27 ;  /* 0x0000001b001b7308 */ /* 0x000fe80000000800 */
[----:B------:R-:W-:Y:S01]  /*67f0*/  MUFU.EX2 R32, R156 ;  /* 0x0000009c00207308 */ /* 0x000fe20000000800 */
[C---:B----4-:R-:W-:Y:S03]  /*6800*/  HMMA.16816.F32.BF16 R112, R4.reuse, R8, R112 ;  /* 0x000000080470723c */ /* 0x050fe60000041870 */
[----:B------:R-:W2:Y:S04]  /*6810*/  MUFU.EX2 R29, R29 ;  /* 0x0000001d001d7308 */ /* 0x000ea80000000800 */
[----:B------:R3:W-:Y:S01]  /*6820*/  MUFU.EX2 R26, R58 ;  /* 0x0000003a001a7308 */ /* 0x0007e20000000800 */
[----:B------:R-:W-:Y:S01]  /*6830*/  HMMA.16816.F32.BF16 R108, R4, R10, R108 ;  /* 0x0000000a046c723c */ /* 0x000fe2000004186c */
[----:B------:R-:W4:Y:S02]  /*6840*/  LDSM.16.MT88.4 R8, [R24+0xb400] ;  /* 0x00b400001808783b */ /* 0x000f240000004200 */
[----:B------:R-:W2:Y:S04]  /*6850*/  MUFU.EX2 R25, R25 ;  /* 0x0000001900197308 */ /* 0x000ea80000000800 */
[----:B------:R-:W-:Y:S01]  /*6860*/  MUFU.EX2 R147, R147 ;  /* 0x0000009300937308 */ /* 0x000fe20000000800 */
[----:B------:R-:W-:Y:S03]  /*6870*/  HMMA.16816.F32.BF16 R96, R68, R92, RZ ;  /* 0x0000005c4460723c */ /* 0x000fe600000418ff */
[----:B------:R-:W-:Y:S01]  /*6880*/  MUFU.EX2 R130, R130 ;  /* 0x0000008200827308 */ /* 0x000fe20000000800 */
[----:B---3--:R-:W-:-:S03]  /*6890*/  FFMA.FTZ R58, R151, UR6, -R120 ;  /* 0x00000006973a7c23 */ /* 0x008fc60008010878 */
[----:B------:R-:W-:Y:S01]  /*68a0*/  MUFU.EX2 R148, R148 ;  /* 0x0000009400947308 */ /* 0x000fe20000000800 */
[C---:B------:R-:W-:Y:S03]  /*68b0*/  HMMA.16816.F32.BF16 R92, R68.reuse, R94, RZ ;  /* 0x0000005e445c723c */ /* 0x040fe600000418ff */
[----:B------:R-:W-:Y:S04]  /*68c0*/  MUFU.EX2 R58, R58 ;  /* 0x0000003a003a7308 */ /* 0x000fe80000000800 */
[----:B------:R-:W-:Y:S01]  /*68d0*/  MUFU.EX2 R129, R129 ;  /* 0x0000008100817308 */ /* 0x000fe20000000800 */
[----:B------:R-:W-:Y:S03]  /*68e0*/  HMMA.16816.F32.BF16 R104, R68, R100, RZ ;  /* 0x000000644468723c */ /* 0x000fe600000418ff */
[----:B------:R-:W-:Y:S04]  /*68f0*/  MUFU.EX2 R134, R134 ;  /* 0x0000008600867308 */ /* 0x000fe80000000800 */
[----:B------:R-:W-:Y:S01]  /*6900*/  MUFU.EX2 R60, R60 ;  /* 0x0000003c003c7308 */ /* 0x000fe20000000800 */
[C---:B-----5:R-:W-:Y:S03]  /*6910*/  HMMA.16816.F32.BF16 R96, R4.reuse, R12, R96 ;  /* 0x0000000c0460723c */ /* 0x060fe60000041860 */
[----:B------:R-:W-:Y:S05]  /*6920*/  MUFU.EX2 R62, R62 ;  /* 0x0000003e003e7308 */ /* 0x000fea0000000800 */
[C---:B------:R-:W-:Y:S01]  /*6930*/  HMMA.16816.F32.BF16 R92, R4.reuse, R14, R92 ;  /* 0x0000000e045c723c */ /* 0x040fe2000004185c */
[----:B------:R-:W3:Y:S07]  /*6940*/  LDSM.16.MT88.4 R12, [R119+0xd400] ;  /* 0x00d40000770c783b */ /* 0x000eee0000004200 */
[C---:B----4-:R-:W-:Y:S08]  /*6950*/  HMMA.16816.F32.BF16 R88, R4.reuse, R8, R88 ;  /* 0x000000080458723c */ /* 0x050ff00000041858 */
[----:B------:R-:W-:Y:S01]  /*6960*/  HMMA.16816.F32.BF16 R84, R4, R10, R84 ;  /* 0x0000000a0454723c */ /* 0x000fe20000041854 */
[----:B------:R-:W4:Y:S07]  /*6970*/  LDSM.16.MT88.4 R8, [R24+0xd400] ;  /* 0x00d400001808783b */ /* 0x000f2e0000004200 */
[C---:B------:R-:W-:Y:S08]  /*6980*/  HMMA.16816.F32.BF16 R80, R68.reuse, R76, RZ ;  /* 0x0000004c4450723c */ /* 0x040ff000000418ff */
[C---:B------:R-:W-:Y:S08]  /*6990*/  HMMA.16816.F32.BF16 R100, R68.reuse, R102, RZ ;  /* 0x000000664464723c */ /* 0x040ff000000418ff */
[C---:B------:R-:W-:Y:S08]  /*69a0*/  HMMA.16816.F32.BF16 R76, R68.reuse, R78, RZ ;  /* 0x0000004e444c723c */ /* 0x040ff000000418ff */
[----:B------:R-:W-:Y:S01]  /*69b0*/  HMMA.16816.F32.BF16 R72, R68, R16, RZ ;  /* 0x000000104448723c */ /* 0x000fe200000418ff */
[----:B------:R-:W-:-:S07]  /*69c0*/  FFMA.FTZ R16, R138, UR6, -R47 ;  /* 0x000000068a107c23 */ /* 0x000fce000801082f */
[----:B------:R-:W-:Y:S08]  /*69d0*/  HMMA.16816.F32.BF16 R68, R68, R18, RZ ;  /* 0x000000124444723c */ /* 0x000ff000000418ff */
[C---:B---3--:R-:W-:Y:S08]  /*69e0*/  HMMA.16816.F32.BF16 R80, R4.reuse, R12, R80 ;  /* 0x0000000c0450723c */ /* 0x048ff00000041850 */
[C---:B----4-:R-:W-:Y:S08]  /*69f0*/  HMMA.16816.F32.BF16 R72, R4.reuse, R8, R72 ;  /* 0x000000080448723c */ /* 0x050ff00000041848 */
[C---:B------:R-:W-:Y:S01]  /*6a00*/  HMMA.16816.F32.BF16 R68, R4.reuse, R10, R68 ;  /* 0x0000000a0444723c */ /* 0x040fe20000041844 */
[----:B------:R-:W3:Y:S07]  /*6a10*/  LDSM.16.MT88.4 R8, [R24+0x9800] ;  /* 0x009800001808783b */ /* 0x000eee0000004200 */
[C---:B------:R-:W-:Y:S01]  /*6a20*/  HMMA.16816.F32.BF16 R76, R4.reuse, R14, R76 ;  /* 0x0000000e044c723c */ /* 0x040fe2000004184c */
[----:B------:R-:W4:Y:S07]  /*6a30*/  LDSM.16.MT88.4 R12, [R119+0x9800] ;  /* 0x00980000770c783b */ /* 0x000f2e0000004200 */
        /* <DEDUP_REMOVED lines=8> */
[----:B------:R-:W-:Y:S01]  /*6ac0*/  HMMA.16816.F32.BF16 R100, R4, R54, R100 ;  /* 0x000000360464723c */ /* 0x000fe20000041864 */
[----:B-1----:R-:W-:Y:S01]  /*6ad0*/  F2FP.BF16.F32.PACK_AB R4, R30, R33 ;  /* 0x000000211e04723e */ /* 0x002fe200000010ff */
[----:B------:R-:W-:Y:S01]  /*6ae0*/  FFMA.FTZ R54, R57, UR6, -R120 ;  /* 0x0000000639367c23 */ /* 0x000fe20008010878 */
[----:B--2---:R-:W-:Y:S01]  /*6af0*/  F2FP.BF16.F32.PACK_AB R5, R29, R32 ;  /* 0x000000201d05723e */ /* 0x004fe200000010ff */
[----:B------:R-:W-:Y:S01]  /*6b00*/  FFMA.FTZ R55, R56, UR6, -R47 ;  /* 0x0000000638377c23 */ /* 0x000fe2000801082f */
[----:B------:R-:W-:Y:S01]  /*6b10*/  F2FP.BF16.F32.PACK_AB R6, R27, R28 ;  /* 0x0000001c1b06723e */ /* 0x000fe200000010ff */
[----:B------:R-:W1:Y:S01]  /*6b20*/  MUFU.EX2 R57, R149 ;  /* 0x0000009500397308 */ /* 0x000e620000000800 */
[----:B------:R-:W-:-:S03]  /*6b30*/  F2FP.BF16.F32.PACK_AB R7, R25, R26 ;  /* 0x0000001a1907723e */ /* 0x000fc600000010ff */
[----:B------:R-:W-:Y:S04]  /*6b40*/  MUFU.EX2 R54, R54 ;  /* 0x0000003600367308 */ /* 0x000fe80000000800 */
[----:B------:R-:W-:Y:S01]  /*6b50*/  MUFU.EX2 R56, R154 ;  /* 0x0000009a00387308 */ /* 0x000fe20000000800 */
[C---:B---3--:R-:W-:Y:S03]  /*6b60*/  HMMA.16816.F32.BF16 R104, R4.reuse, R8, R104 ;  /* 0x000000080468723c */ /* 0x048fe60000041868 */
[----:B------:R-:W2:Y:S04]  /*6b70*/  MUFU.EX2 R55, R55 ;  /* 0x0000003700377308 */ /* 0x000ea80000000800 */
[----:B------:R-:W-:Y:S01]  /*6b80*/  MUFU.EX2 R52, R52 ;  /* 0x0000003400347308 */ /* 0x000fe20000000800 */
[C---:B------:R-:W-:Y:S01]  /*6b90*/  HMMA.16816.F32.BF16 R100, R4.reuse, R10, R100 ;  /* 0x0000000a0464723c */ /* 0x040fe20000041864 */
[----:B------:R-:W3:Y:S02]  /*6ba0*/  LDSM.16.MT88.4 R8, [R24+0xb800] ;  /* 0x00b800001808783b */ /* 0x000ee40000004200 */
[----:B------:R-:W5:Y:S04]  /*6bb0*/  MUFU.EX2 R51, R51 ;  /* 0x0000003300337308 */ /* 0x000f680000000800 */
[----:B------:R-:W5:Y:S01]  /*6bc0*/  MUFU.EX2 R146, R146 ;  /* 0x0000009200927308 */ /* 0x000f620000000800 */
[C---:B----4-:R-:W-:Y:S03]  /*6bd0*/  HMMA.16816.F32.BF16 R112, R4.reuse, R12, R112 ;  /* 0x0000000c0470723c */ /* 0x050fe60000041870 */
[----:B------:R-:W-:Y:S04]  /*6be0*/  MUFU.EX2 R145, R145 ;  /* 0x0000009100917308 */ /* 0x000fe80000000800 */
[----:B------:R4:W-:Y:S01]  /*6bf0*/  MUFU.EX2 R144, R16 ;  /* 0x0000001000907308 */ /* 0x0009e20000000800 */
[C---:B------:R-:W-:Y:S01]  /*6c00*/  HMMA.16816.F32.BF16 R108, R4.reuse, R14, R108 ;  /* 0x0000000e046c723c */ /* 0x040fe2000004186c */
[----:B------:R-:W1:Y:S02]  /*6c10*/  LDSM.16.MT88.4 R12, [R119+0xb800] ;  /* 0x00b80000770c783b */ /* 0x000e640000004200 */
[----:B------:R-:W5:Y:S02]  /*6c20*/  MUFU.EX2 R139, R139 ;  /* 0x0000008b008b7308 */ /* 0x000f640000000800 */
[----:B----4-:R-:W-:Y:S03]  /*6c30*/  LDSM.16.MT88.4 R16, [R119+0xa400] ;  /* 0x00a400007710783b */ /* 0x010fe60000004200 */
        /* <DEDUP_REMOVED lines=13> */
[----:B--2---:R-:W-:Y:S02]  /*6d10*/  F2FP.BF16.F32.PACK_AB R5, R55, R56 ;  /* 0x000000383705723e */ /* 0x004fe400000010ff */
[----:B------:R-:W-:Y:S02]  /*6d20*/  F2FP.BF16.F32.PACK_AB R6, R53, R54 ;  /* 0x000000363506723e */ /* 0x000fe400000010ff */
[----:B-----5:R-:W-:-:S07]  /*6d30*/  F2FP.BF16.F32.PACK_AB R7, R51, R52 ;  /* 0x000000343307723e */ /* 0x020fce00000010ff */
        /* <DEDUP_REMOVED lines=18> */
[--C-:B------:R-:W-:Y:S01]  /*6e60*/  FFMA.FTZ R5, R137, UR6, -R120.reuse ;  /* 0x0000000689057c23 */ /* 0x100fe20008010878 */
[----:B------:R-:W-:Y:S01]  /*6e70*/  FFMA.FTZ R137, R150, UR6, -R47 ;  /* 0x0000000696897c23 */ /* 0x000fe2000801082f */
[----:B------:R-:W-:Y:S01]  /*6e80*/  F2FP.BF16.F32.PACK_AB R4, R146, R147 ;  /* 0x000000939204723e */ /* 0x000fe200000010ff */
[--C-:B------:R-:W-:Y:S01]  /*6e90*/  FFMA.FTZ R150, R135, UR6, -R120.reuse ;  /* 0x0000000687967c23 */ /* 0x100fe20008010878 */
[----:B------:R3:W4:Y:S01]  /*6ea0*/  MUFU.EX2 R138, R5 ;  /* 0x00000005008a7308 */ /* 0x0007220000000800 */
[--C-:B------:R-:W-:Y:S01]  /*6eb0*/  FFMA.FTZ R135, R65, UR6, -R120.reuse ;  /* 0x0000000641877c23 */ /* 0x100fe20008010878 */
[--C-:B------:R-:W-:Y:S01]  /*6ec0*/  FFMA.FTZ R65, R63, UR6, -R120.reuse ;  /* 0x000000063f417c23 */ /* 0x100fe20008010878 */
[--C-:B------:R-:W-:Y:S01]  /*6ed0*/  FFMA.FTZ R63, R61, UR6, -R120.reuse ;  /* 0x000000063d3f7c23 */ /* 0x100fe20008010878 */
[----:B------:R-:W5:Y:S01]  /*6ee0*/  MUFU.EX2 R137, R137 ;  /* 0x0000008900897308 */ /* 0x000f620000000800 */
[----:B------:R-:W-:-:S03]  /*6ef0*/  FFMA.FTZ R61, R59, UR6, -R120 ;  /* 0x000000063b3d7c23 */ /* 0x000fc60008010878 */
[----:B------:R-:W-:Y:S04]  /*6f00*/  MUFU.EX2 R150, R150 ;  /* 0x0000009600967308 */ /* 0x000fe80000000800 */
[----:B------:R-:W-:Y:S01]  /*6f10*/  MUFU.EX2 R59, R135 ;  /* 0x00000087003b7308 */ /* 0x000fe20000000800 */
[----:B---3--:R-:W-:Y:S02]  /*6f20*/  F2FP.BF16.F32.PACK_AB R5, R139, R144 ;  /* 0x000000908b05723e */ /* 0x008fe400000010ff */
[----:B----4-:R-:W-:Y:S01]  /*6f30*/  F2FP.BF16.F32.PACK_AB R6, R138, R145 ;  /* 0x000000918a06723e */ /* 0x010fe200000010ff */
[----:B------:R-:W-:Y:S01]  /*6f40*/  MUFU.EX2 R65, R65 ;  /* 0x0000004100417308 */ /* 0x000fe20000000800 */
[----:B-----5:R-:W-:-:S03]  /*6f50*/  F2FP.BF16.F32.PACK_AB R7, R130, R137 ;  /* 0x000000898207723e */ /* 0x020fc600000010ff */
[----:B------:R-:W-:Y:S04]  /*6f60*/  MUFU.EX2 R63, R63 ;  /* 0x0000003f003f7308 */ /* 0x000fe80000000800 */
[C---:B--2---:R-:W-:Y:S01]  /*6f70*/  HMMA.16816.F32.BF16 R104, R4.reuse, R8, R104 ;  /* 0x000000080468723c */ /* 0x044fe20000041868 */
[----:B------:R-:W-:Y:S07]  /*6f80*/  MUFU.EX2 R61, R61 ;  /* 0x0000003d003d7308 */ /* 0x000fee0000000800 */
        /* <DEDUP_REMOVED lines=17> */
[----:B------:R-:W-:Y:S01]  /*70a0*/  FFMA.FTZ R4, R133, UR6, -R120 ;  /* 0x0000000685047c23 */ /* 0x000fe20008010878 */
[----:B------:R-:W-:Y:S01]  /*70b0*/  FFMA.FTZ R133, R136, UR6, -R47 ;  /* 0x0000000688857c23 */ /* 0x000fe2000801082f */
[----:B------:R-:W-:-:S02]  /*70c0*/  F2FP.BF16.F32.PACK_AB R6, R129, R148 ;  /* 0x000000948106723e */ /* 0x000fc400000010ff */
[----:B------:R3:W4:Y:S04]  /*70d0*/  MUFU.EX2 R131, R4 ;  /* 0x0000000400837308 */ /* 0x0007280000000800 */
[----:B------:R-:W5:Y:S01]  /*70e0*/  MUFU.EX2 R133, R133 ;  /* 0x0000008500857308 */ /* 0x000f620000000800 */
[----:B---3--:R-:W-:Y:S01]  /*70f0*/  FADD.FTZ R4, R132, R123 ;  /* 0x0000007b84047221 */ /* 0x008fe20000010000 */
[--C-:B------:R-:W-:Y:S02]  /*7100*/  FFMA.FTZ R132, R66, UR6, -R120.reuse ;  /* 0x0000000642847c23 */ /* 0x100fe40008010878 */
[----:B------:R-:W3:Y:S01]  /*7110*/  MUFU.EX2 R123, R22 ;  /* 0x00000016007b7308 */ /* 0x000ee20000000800 */
[----:B------:R-:W-:Y:S01]  /*7120*/  FFMA.FTZ R66, R64, UR6, -R120 ;  /* 0x0000000640427c23 */ /* 0x000fe20008010878 */
[----:B------:R-:W-:Y:S01]  /*7130*/  FADD.FTZ R121, R121, R4 ;  /* 0x0000000479797221 */ /* 0x000fe20000010000 */
[----:B----4-:R-:W-:Y:S01]  /*7140*/  F2FP.BF16.F32.PACK_AB R4, R131, R150 ;  /* 0x000000968304723e */ /* 0x010fe200000010ff */
[----:B------:R-:W-:Y:S01]  /*7150*/  FFMA.FTZ R120, R23, UR6, -R120 ;  /* 0x0000000617787c23 */ /* 0x000fe20008010878 */
[----:B-----5:R-:W-:Y:S01]  /*7160*/  F2FP.BF16.F32.PACK_AB R5, R134, R133 ;  /* 0x000000858605723e */ /* 0x020fe200000010ff */
[----:B------:R-:W-:Y:S04]  /*7170*/  MUFU.EX2 R64, R132 ;  /* 0x0000008400407308 */ /* 0x000fe80000000800 */
[----:B------:R-:W-:Y:S01]  /*7180*/  MUFU.EX2 R120, R120 ;  /* 0x0000007800787308 */ /* 0x000fe20000000800 */
[----:B---3--:R-:W-:-:S07]  /*7190*/  F2FP.BF16.F32.PACK_AB R7, R123, R60 ;  /* 0x0000003c7b07723e */ /* 0x008fce00000010ff */
        /* <DEDUP_REMOVED lines=12> */
[----:B-1----:R-:W-:Y:S01]  /*7260*/  HMMA.16816.F32.BF16 R80, R4, R12, R80 ;  /* 0x0000000c0450723c */ /* 0x002fe20000041850 */
[----:B------:R-:W-:Y:S01]  /*7270*/  FADD.FTZ R13, R21, R122 ;  /* 0x0000007a150d7221 */ /* 0x000fe20000010000 */
[----:B------:R-:W-:-:S02]  /*7280*/  FADD.FTZ R12, R20, R121 ;  /* 0x00000079140c7221 */ /* 0x000fc40000010000 */
[----:B------:R-:W1:Y:S01]  /*7290*/  LDSM.16.MT88.4 R20, [R24+0xa800] ;  /* 0x00a800001814783b */ /* 0x000e620000004200 */
[----:B------:R-:W-:Y:S01]  /*72a0*/  FADD.FTZ R13, R50, R13 ;  /* 0x0000000d320d7221 */ /* 0x000fe20000010000 */
[----:B------:R-:W-:Y:S02]  /*72b0*/  FFMA.FTZ R50, R40, UR6, -R47 ;  /* 0x0000000628327c23 */ /* 0x000fe4000801082f */
[----:B------:R-:W-:Y:S01]  /*72c0*/  HMMA.16816.F32.BF16 R76, R4, R14, R76 ;  /* 0x0000000e044c723c */ /* 0x000fe2000004184c */
[----:B------:R-:W-:-:S04]  /*72d0*/  FADD.FTZ R48, R48, R13 ;  /* 0x0000000d30307221 */ /* 0x000fc80000010000 */
[----:B------:R-:W-:-:S03]  /*72e0*/  FADD.FTZ R45, R45, R48 ;  /* 0x000000302d2d7221 */ /* 0x000fc60000010000 */
[C---:B---3--:R-:W-:Y:S08]  /*72f0*/  HMMA.16816.F32.BF16 R88, R4.reuse, R16, R88 ;  /* 0x000000100458723c */ /* 0x048ff00000041858 */
[----:B------:R-:W-:Y:S01]  /*7300*/  HMMA.16816.F32.BF16 R84, R4, R18, R84 ;  /* 0x000000120454723c */ /* 0x000fe20000041854 */
[--C-:B------:R-:W-:Y:S01]  /*7310*/  FFMA.FTZ R7, R44, UR6, -R47.reuse ;  /* 0x000000062c077c23 */ /* 0x100fe2000801082f */
[--C-:B------:R-:W-:Y:S01]  /*7320*/  FFMA.FTZ R5, R43, UR6, -R47.reuse ;  /* 0x000000062b057c23 */ /* 0x100fe2000801082f */
[--C-:B------:R-:W-:Y:S01]  /*7330*/  FFMA.FTZ R4, R42, UR6, -R47.reuse ;  /* 0x000000062a047c23 */ /* 0x100fe2000801082f */
[--C-:B------:R-:W-:Y:S01]  /*7340*/  FFMA.FTZ R6, R41, UR6, -R47.reuse ;  /* 0x0000000629067c23 */ /* 0x100fe2000801082f */
[----:B------:R-:W-:Y:S01]  /*7350*/  MUFU.EX2 R44, R66 ;  /* 0x00000042002c7308 */ /* 0x000fe20000000800 */
[----:B------:R-:W-:Y:S01]  /*7360*/  FFMA.FTZ R47, R37, UR6, -R47 ;  /* 0x00000006252f7c23 */ /* 0x000fe2000801082f */
[----:B------:R-:W-:Y:S01]  /*7370*/  FADD.FTZ R37, R49, R12 ;  /* 0x0000000c31257221 */ /* 0x000fe20000010000 */
[----:B------:R-:W-:Y:S01]  /*7380*/  LDSM.16.MT88.4 R16, [R119+0xc800] ;  /* 0x00c800007710783b */ /* 0x000fe20000004200 */
[----:B------:R-:W-:Y:S02]  /*7390*/  MUFU.EX2 R43, R7 ;  /* 0x00000007002b7308 */ /* 0x000fe40000000800 */
[----:B------:R-:W-:Y:S01]  /*73a0*/  FADD.FTZ R37, R46, R37 ;  /* 0x000000252e257221 */ /* 0x000fe20000010000 */
[----:B------:R-:W3:Y:S01]  /*73b0*/  LDSM.16.MT88.4 R12, [R24+0xc800] ;  /* 0x00c80000180c783b */ /* 0x000ee20000004200 */
[----:B------:R-:W4:Y:S04]  /*73c0*/  MUFU.EX2 R42, R5 ;  /* 0x00000005002a7308 */ /* 0x000f280000000800 */
[----:B------:R5:W-:Y:S04]  /*73d0*/  MUFU.EX2 R41, R4 ;  /* 0x0000000400297308 */ /* 0x000be80000000800 */
[----:B------:R2:W1:Y:S04]  /*73e0*/  MUFU.EX2 R40, R6 ;  /* 0x0000000600287308 */ /* 0x0004680000000800 */
[----:B------:R-:W-:Y:S01]  /*73f0*/  MUFU.EX2 R47, R47 ;  /* 0x0000002f002f7308 */ /* 0x000fe20000000800 */
[----:B----4-:R-:W-:-:S02]  /*7400*/  F2FP.BF16.F32.PACK_AB R5, R42, R43 ;  /* 0x0000002b2a05723e */ /* 0x010fc400000010ff */
[----:B-----5:R-:W-:Y:S02]  /*7410*/  F2FP.BF16.F32.PACK_AB R4, R64, R59 ;  /* 0x0000003b4004723e */ /* 0x020fe400000010ff */
[----:B--2---:R-:W-:Y:S02]  /*7420*/  F2FP.BF16.F32.PACK_AB R6, R44, R65 ;  /* 0x000000412c06723e */ /* 0x004fe400000010ff */
[----:B-1----:R-:W-:-:S07]  /*7430*/  F2FP.BF16.F32.PACK_AB R7, R40, R41 ;  /* 0x000000292807723e */ /* 0x002fce00000010ff */
[C---:B------:R-:W-:Y:S08]  /*7440*/  HMMA.16816.F32.BF16 R112, R4.reuse, R8, R112 ;  /* 0x000000080470723c */ /* 0x040ff00000041870 */
        /* <DEDUP_REMOVED lines=8> */
[----:B------:R-:W-:Y:S01]  /*74d0*/  HMMA.16816.F32.BF16 R96, R4, R16, R96 ;  /* 0x000000100460723c */ /* 0x000fe20000041860 */
[----:B------:R-:W-:-:S02]  /*74e0*/  FADD.FTZ R16, R36, R37 ;  /* 0x0000002524107221 */ /* 0x000fc40000010000 */
[----:B------:R-:W-:Y:S02]  /*74f0*/  MUFU.EX2 R37, R50 ;  /* 0x0000003200257308 */ /* 0x000fe40000000800 */
[----:B------:R-:W-:Y:S02]  /*7500*/  FADD.FTZ R16, R35, R16 ;  /* 0x0000001023107221 */ /* 0x000fe40000010000 */
[----:B------:R-:W4:Y:S01]  /*7510*/  MUFU.EX2 R36, R39 ;  /* 0x0000002700247308 */ /* 0x000f220000000800 */
[C---:B-1----:R-:W-:Y:S08]  /*7520*/  HMMA.16816.F32.BF16 R80, R4.reuse, R8, R80 ;  /* 0x000000080450723c */ /* 0x042ff00000041850 */
[C---:B------:R-:W-:Y:S01]  /*7530*/  HMMA.16816.F32.BF16 R76, R4.reuse, R10, R76 ;  /* 0x0000000a044c723c */ /* 0x040fe2000004184c */
[----:B------:R-:W1:Y:S07]  /*7540*/  LDSM.16.MT88.4 R8, [R24+0xac00] ;  /* 0x00ac00001808783b */ /* 0x000e6e0000004200 */
[----:B------:R-:W-:Y:S01]  /*7550*/  HMMA.16816.F32.BF16 R92, R4, R18, R92 ;  /* 0x00000012045c723c */ /* 0x000fe2000004185c */
[----:B------:R-:W-:-:S02]  /*7560*/  FADD.FTZ R18, R34, R45 ;  /* 0x0000002d22127221 */ /* 0x000fc40000010000 */
[----:B------:R-:W5:Y:S02]  /*7570*/  MUFU.EX2 R34, R38 ;  /* 0x0000002600227308 */ /* 0x000f640000000800 */
[----:B------:R-:W-:-:S03]  /*7580*/  FADD.FTZ R31, R31, R18 ;  /* 0x000000121f1f7221 */ /* 0x000fc60000010000 */
[C---:B--2---:R-:W-:Y:S01]  /*7590*/  HMMA.16816.F32.BF16 R72, R4.reuse, R20, R72 ;  /* 0x000000140448723c */ /* 0x044fe20000041848 */
[----:B------:R-:W-:Y:S01]  /*75a0*/  FADD.FTZ R21, R33, R16 ;  /* 0x0000001021157221 */ /* 0x000fe20000010000 */
[----:B------:R-:W-:Y:S01]  /*75b0*/  FADD.FTZ R32, R32, R31 ;  /* 0x0000001f20207221 */ /* 0x000fe20000010000 */
[----:B------:R-:W2:Y:S02]  /*75c0*/  LDSM.16.MT88.4 R16, [R119+0xcc00] ;  /* 0x00cc00007710783b */ /* 0x000ea40000004200 */
[----:B------:R-:W-:Y:S01]  /*75d0*/  FADD.FTZ R21, R30, R21 ;  /* 0x000000151e157221 */ /* 0x000fe20000010000 */
[----:B------:R-:W-:Y:S02]  /*75e0*/  FADD.FTZ R29, R29, R32 ;  /* 0x000000201d1d7221 */ /* 0x000fe40000010000 */
        /* <DEDUP_REMOVED lines=11> */
[----:B---3--:R-:W-:Y:S01]  /*76a0*/  HMMA.16816.F32.BF16 R112, R4, R12, R112 ;  /* 0x0000000c0470723c */ /* 0x008fe20000041870 */
[----:B------:R-:W-:Y:S01]  /*76b0*/  FADD.FTZ R57, R57, R58 ;  /* 0x0000003a39397221 */ /* 0x000fe20000010000 */
[----:B------:R-:W-:-:S04]  /*76c0*/  FADD.FTZ R55, R55, R56 ;  /* 0x0000003837377221 */ /* 0x000fc80000010000 */
[----:B------:R-:W-:Y:S02]  /*76d0*/  FADD.FTZ R52, R52, R55 ;  /* 0x0000003734347221 */ /* 0x000fe40000010000 */
[----:B------:R-:W-:Y:S01]  /*76e0*/  HMMA.16816.F32.BF16 R108, R4, R14, R108 ;  /* 0x0000000e046c723c */ /* 0x000fe2000004186c */
[----:B------:R-:W3:Y:S01]  /*76f0*/  LDSM.16.MT88.4 R12, [R24+0xcc00] ;  /* 0x00cc0000180c783b */ /* 0x000ee20000004200 */
[----:B------:R-:W-:-:S03]  /*7700*/  FADD.FTZ R51, R51, R52 ;  /* 0x0000003433337221 */ /* 0x000fc60000010000 */
[----:B------:R-:W-:Y:S03]  /*7710*/  LDSM.16.MT88.4 R24, [R24+0xec00] ;  /* 0x00ec00001818783b */ /* 0x000fe60000004200 */
        /* <DEDUP_REMOVED lines=110> */
.L_x_2417:
[----:B------:R-:W-:Y:S01]  /*7e00*/  UMOV UR4, URZ ;  /* 0x000000ff00047c82 */ /* 0x000fe20008000000 */
[----:B------:R-:W-:Y:S01]  /*7e10*/  IMAD.SHL.U32 R4, R124, 0x80, RZ ;  /* 0x000000807c047824 */ /* 0x000fe200078e00ff */
[----:B------:R-:W-:-:S05]  /*7e20*/  IADD3 R5, P0, PT, RZ, -UR4, RZ ;  /* 0x80000004ff057c10 */ /* 0x000fca000ff1e0ff */
[----:B------:R-:W-:-:S05]  /*7e30*/  IMAD.X R4, RZ, RZ, ~R4, P0 ;  /* 0x000000ffff047224 */ /* 0x000fca00000e0e04 */
[----:B------:R-:W-:-:S04]  /*7e40*/  SHF.R.S64 R5, R5, 0x1f, R4 ;  /* 0x0000001f05057819 */ /* 0x000fc80000001004 */
[----:B------:R-:W-:-:S04]  /*7e50*/  IADD3 R170, P0, PT, R5, R170, RZ ;  /* 0x000000aa05aa7210 */ /* 0x000fc80007f1e0ff */
[----:B------:R-:W-:-:S09]  /*7e60*/  LEA.HI.X.SX32 R171, R4, R171, 0x1, P0 ;  /* 0x000000ab04ab7211 */ /* 0x000fd200000f0eff */
.L_x_2418:
        /* <DEDUP_REMOVED lines=214> */
[C---:B---3--:R-:W-:Y:S08]  /*8bd0*/  HMMA.16816.F32.BF16 R60, R132.reuse, R130, R60 ;  /* 0x00000082843c723c */ /* 0x048ff0000004183c */
[----:B------:R-:W-:Y:S03]  /*8be0*/  HMMA.16816.F32.BF16 R4, R132, R138, R4 ;  /* 0x0000008a8404723c */ /* 0x000fe60000041804 */
[----:B------:R-:W-:-:S05]  /*8bf0*/  FMUL.FTZ R9, R9, UR10 ;  /* 0x0000000a09097c20 */ /* 0x000fca0008410000 */
[----:B-1----:R-:W-:Y:S01]  /*8c00*/  HMMA.16816.F32.BF16 R32, R132, R120, R32 ;  /* 0x000000788420723c */ /* 0x002fe20000041820 */
[----:B------:R-:W-:Y:S02]  /*8c10*/  MUFU.TANH R9, R9 ;  /* 0x0000000900097308 */ /* 0x000fe40000002400 */
[----:B------:R-:W-:Y:S01]  /*8c20*/  FMUL.FTZ R60, R60, UR10 ;  /* 0x0000000a3c3c7c20 */ /* 0x000fe20008410000 */
[----:B------:R-:W-:-:S04]  /*8c30*/  FMUL.FTZ R63, R63, UR10 ;  /* 0x0000000a3f3f7c20 */ /* 0x000fc80008410000 */
[----:B------:R-:W-:Y:S01]  /*8c40*/  HMMA.16816.F32.BF16 R28, R132, R122, R28 ;  /* 0x0000007a841c723c */ /* 0x000fe2000004181c */
[----:B------:R-:W1:Y:S02]  /*8c50*/  LDSM.16.M88.4 R120, [R143+0x7c00] ;  /* 0x007c00008f78783b */ /* 0x000e640000000200 */
[----:B------:R-:W-:Y:S01]  /*8c60*/  FMUL.FTZ R5, R5, UR10 ;  /* 0x0000000a05057c20 */ /* 0x000fe20008410000 */
[----:B------:R-:W-:-:S04]  /*8c70*/  FMUL.FTZ R7, R7, UR10 ;  /* 0x0000000a07077c20 */ /* 0x000fc80008410000 */
[C---:B----4-:R-:W-:Y:S01]  /*8c80*/  HMMA.16816.F32.BF16 R40, R132.reuse, R124, R40 ;  /* 0x0000007c8428723c */ /* 0x050fe20000041828 */
[----:B------:R-:W-:Y:S02]  /*8c90*/  MUFU.TANH R5, R5 ;  /* 0x0000000500057308 */ /* 0x000fe40000002400 */
[----:B------:R-:W-:Y:S01]  /*8ca0*/  FMUL.FTZ R145, R35, UR10 ;  /* 0x0000000a23917c20 */ /* 0x000fe20008410000 */
[----:B------:R-:W-:Y:S01]  /*8cb0*/  FMUL.FTZ R32, R32, UR10 ;  /* 0x0000000a20207c20 */ /* 0x000fe20008410000 */
[----:B------:R-:W-:Y:S01]  /*8cc0*/  FMUL.FTZ R33, R33, UR10 ;  /* 0x0000000a21217c20 */ /* 0x000fe20008410000 */
[----:B------:R-:W-:Y:S02]  /*8cd0*/  FMUL.FTZ R34, R34, UR10 ;  /* 0x0000000a22227c20 */ /* 0x000fe40008410000 */
[----:B------:R-:W-:Y:S01]  /*8ce0*/  HMMA.16816.F32.BF16 R36, R132, R126, R36 ;  /* 0x0000007e8424723c */ /* 0x000fe20000041824 */
[----:B------:R-:W2:Y:S01]  /*8cf0*/  LDSM.16.M88.4 R124, [R143+0x7800] ;  /* 0x007800008f7c783b */ /* 0x000ea20000000200 */
[----:B------:R-:W-:Y:S01]  /*8d00*/  MUFU.TANH R145, R145 ;  /* 0x0000009100917308 */ /* 0x000fe20000002400 */
[----:B------:R-:W-:Y:S01]  /*8d10*/  FMUL.FTZ R28, R28, UR10 ;  /* 0x0000000a1c1c7c20 */ /* 0x000fe20008410000 */
[----:B------:R-:W-:Y:S01]  /*8d20*/  FMUL.FTZ R30, R30, UR10 ;  /* 0x0000000a1e1e7c20 */ /* 0x000fe20008410000 */
[----:B------:R-:W-:-:S03]  /*8d30*/  FMUL.FTZ R29, R29, UR10 ;  /* 0x0000000a1d1d7c20 */ /* 0x000fc60008410000 */
[----:B------:R-:W-:Y:S02]  /*8d40*/  HMMA.16816.F32.BF16 R64, R132, R128, R64 ;  /* 0x000000808440723c */ /* 0x000fe40000041840 */
[----:B------:R-:W-:Y:S01]  /*8d50*/  MUFU.TANH R33, R33 ;  /* 0x0000002100217308 */ /* 0x000fe20000002400 */
[----:B------:R-:W-:Y:S01]  /*8d60*/  FMUL.FTZ R40, R40, UR10 ;  /* 0x0000000a28287c20 */ /* 0x000fe20008410000 */
[----:B------:R-:W-:Y:S01]  /*8d70*/  FMUL.FTZ R42, R42, UR10 ;  /* 0x0000000a2a2a7c20 */ /* 0x000fe20008410000 */
[----:B------:R-:W-:Y:S01]  /*8d80*/  FMUL.FTZ R41, R41, UR10 ;  /* 0x0000000a29297c20 */ /* 0x000fe20008410000 */
[----:B------:R-:W-:-:S04]  /*8d90*/  FMUL.FTZ R43, R43, UR10 ;  /* 0x0000000a2b2b7c20 */ /* 0x000fc80008410000 */
[----:B------:R-:W-:Y:S01]  /*8da0*/  MUFU.TANH R153, R40 ;  /* 0x0000002800997308 */ /* 0x000fe20000002400 */
[----:B------:R-:W-:Y:S01]  /*8db0*/  FMUL.FTZ R36, R36, UR10 ;  /* 0x0000000a24247c20 */ /* 0x000fe20008410000 */
[----:B------:R-:W-:Y:S01]  /*8dc0*/  FMUL.FTZ R37, R37, UR10 ;  /* 0x0000000a25257c20 */ /* 0x000fe20008410000 */
[----:B------:R-:W-:Y:S01]  /*8dd0*/  FMUL.FTZ R38, R38, UR10 ;  /* 0x0000000a26267c20 */ /* 0x000fe20008410000 */
[----:B------:R-:W-:Y:S01]  /*8de0*/  FMUL.FTZ R39, R39, UR10 ;  /* 0x0000000a27277c20 */ /* 0x000fe20008410000 */
[----:B-1----:R-:W-:Y:S03]  /*8df0*/  HMMA.16816.F32.BF16 R16, R132, R120, R16 ;  /* 0x000000788410723c */ /* 0x002fe60000041810 */
[----:B------:R-:W1:Y:S01]  /*8e00*/  MUFU.TANH R155, R42 ;  /* 0x0000002a009b7308 */ /* 0x000e620000002400 */
[----:B------:R-:W-:Y:S01]  /*8e10*/  FMUL.FTZ R65, R65, UR10 ;  /* 0x0000000a41417c20 */ /* 0x000fe20008410000 */
[----:B------:R-:W-:-:S03]  /*8e20*/  FMUL.FTZ R67, R67, UR10 ;  /* 0x0000000a43437c20 */ /* 0x000fc60008410000 */
[C---:B------:R-:W-:Y:S01]  /*8e30*/  HMMA.16816.F32.BF16 R12, R132.reuse, R122, R12 ;  /* 0x0000007a840c723c */ /* 0x040fe2000004180c */
[----:B------:R-:W3:Y:S02]  /*8e40*/  LDSM.16.M88.4 R120, [R143+0x8c00] ;  /* 0x008c00008f78783b */ /* 0x000ee40000000200 */
[----:B------:R-:W-:Y:S05]  /*8e50*/  MUFU.TANH R41, R41 ;  /* 0x0000002900297308 */ /* 0x000fea0000002400 */
[----:B--2---:R-:W-:Y:S03]  /*8e60*/  HMMA.16816.F32.BF16 R24, R132, R124, R24 ;  /* 0x0000007c8418723c */ /* 0x004fe60000041818 */
[----:B------:R-:W-:Y:S01]  /*8e70*/  MUFU.TANH R151, R43 ;  /* 0x0000002b00977308 */ /* 0x000fe20000002400 */
[----:B------:R-:W-:-:S04]  /*8e80*/  FMUL.FTZ R19, R19, UR10 ;  /* 0x0000000a13137c20 */ /* 0x000fc80008410000 */
[----:B------:R-:W-:Y:S01]  /*8e90*/  HMMA.16816.F32.BF16 R20, R132, R126, R20 ;  /* 0x0000007e8414723c */ /* 0x000fe20000041814 */
[----:B------:R2:W4:Y:S02]  /*8ea0*/  LDSM.16.M88.4 R124, [R143+0x8800] ;  /* 0x008800008f7c783b */ /* 0x0005240000000200 */
[----:B------:R5:W-:Y:S01]  /*8eb0*/  MUFU.TANH R149, R36 ;  /* 0x0000002400957308 */ /* 0x000be20000002400 */
[----:B------:R-:W-:Y:S01]  /*8ec0*/  FMUL.FTZ R13, R13, UR10 ;  /* 0x0000000a0d0d7c20 */ /* 0x000fe20008410000 */
[----:B------:R-:W-:-:S06]  /*8ed0*/  DEPBAR.LE SB0, 0x0 ;  /* 0x000080000000791a */ /* 0x000fcc0000000000 */
        /* <DEDUP_REMOVED lines=8> */
[----:B------:R-:W-:Y:S02]  /*8f60*/  VIADD R16, R140, 0xffffffff ;  /* 0xffffffff8c107836 */ /* 0x000fe40000000000 */
[----:B------:R-:W-:Y:S01]  /*8f70*/  FMUL.FTZ R20, R20, UR10 ;  /* 0x0000000a14147c20 */ /* 0x000fe20008410000 */
[----:B------:R-:W-:Y:S01]  /*8f80*/  FMUL.FTZ R22, R22, UR10 ;  /* 0x0000000a16167c20 */ /* 0x000fe20008410000 */
[----:B--2---:R-:W-:Y:S01]  /*8f90*/  FMUL.FTZ R143, R31, UR10 ;  /* 0x0000000a1f8f7c20 */ /* 0x004fe20008410000 */
[----:B---3--:R-:W-:Y:S01]  /*8fa0*/  HMMA.16816.F32.BF16 R44, R132, R122, R44 ;  /* 0x0000007a842c723c */ /* 0x008fe2000004182c */
[----:B------:R-:W-:Y:S01]  /*8fb0*/  IMAD.SHL.U32 R16, R16, 0x80, RZ ;  /* 0x0000008010107824 */ /* 0x000fe200078e00ff */
[----:B------:R2:W-:Y:S01]  /*8fc0*/  MUFU.TANH R137, R20 ;  /* 0x0000001400897308 */ /* 0x0005e20000002400 */
[----:B-----5:R-:W-:Y:S01]  /*8fd0*/  FMUL.FTZ R36, R8, UR10 ;  /* 0x0000000a08247c20 */ /* 0x020fe20008410000 */
[----:B------:R-:W-:-:S04]  /*8fe0*/  FMUL.FTZ R21, R21, UR10 ;  /* 0x0000000a15157c20 */ /* 0x000fc80008410000 */
[C---:B------:R-:W-:Y:S02]  /*8ff0*/  HMMA.16816.F32.BF16 R48, R132.reuse, R120, R48 ;  /* 0x000000788430723c */ /* 0x040fe40000041830 */
[----:B------:R3:W-:Y:S06]  /*9000*/  MUFU.TANH R27, R22 ;  /* 0x00000016001b7308 */ /* 0x0007ec0000002400 */
[C---:B----4-:R-:W-:Y:S01]  /*9010*/  HMMA.16816.F32.BF16 R52, R132.reuse, R126, R52 ;  /* 0x0000007e8434723c */ /* 0x050fe20000041834 */
[----:B------:R-:W-:Y:S01]  /*9020*/  SHF.L.U32 R127, R118, 0x1, RZ ;  /* 0x00000001767f7819 */ /* 0x000fe200000006ff */
[----:B------:R-:W-:Y:S01]  /*9030*/  MUFU.TANH R31, R26 ;  /* 0x0000001a001f7308 */ /* 0x000fe20000002400 */
[----:B------:R-:W-:Y:S01]  /*9040*/  FMUL.FTZ R44, R44, UR10 ;  /* 0x0000000a2c2c7c20 */ /* 0x000fe20008410000 */
[----:B--2---:R-:W-:Y:S01]  /*9050*/  FMUL.FTZ R20, R17, UR10 ;  /* 0x0000000a11147c20 */ /* 0x004fe20008410000 */
[----:B------:R-:W-:Y:S01]  /*9060*/  LOP3.LUT R127, R127, 0x6, RZ, 0xc0, !PT ;  /* 0x000000067f7f7812 */ /* 0x000fe200078ec0ff */
[----:B------:R-:W-:Y:S01]  /*9070*/  FMUL.FTZ R46, R46, UR10 ;  /* 0x0000000a2e2e7c20 */ /* 0x000fe20008410000 */
[----:B------:R-:W-:Y:S01]  /*9080*/  FMUL.FTZ R47, R47, UR10 ;  /* 0x0000000a2f2f7c20 */ /* 0x000fe20008410000 */
[----:B------:R-:W-:Y:S01]  /*9090*/  HMMA.16816.F32.BF16 R56, R132, R124, R56 ;  /* 0x0000007c8438723c */ /* 0x000fe20000041838 */
[----:B------:R-:W-:Y:S01]  /*90a0*/  FMUL.FTZ R133, R18, UR10 ;  /* 0x0000000a12857c20 */ /* 0x000fe20008410000 */
[----:B------:R-:W2:Y:S01]  /*90b0*/  MUFU.TANH R157, R44 ;  /* 0x0000002c009d7308 */ /* 0x000ea20000002400 */
[----:B------:R-:W-:-:S02]  /*90c0*/  IMAD.IADD R17, R16, 0x1, R127 ;  /* 0x0000000110117824 */ /* 0x000fc400078e027f */
[----:B------:R-:W-:Y:S01]  /*90d0*/  FMUL.FTZ R48, R48, UR10 ;  /* 0x0000000a30307c20 */ /* 0x000fe20008410000 */
[----:B------:R-:W-:Y:S01]  /*90e0*/  FMUL.FTZ R45, R45, UR10 ;  /* 0x0000000a2d2d7c20 */ /* 0x000fe20008410000 */
[C---:B------:R-:W-:Y:S02]  /*90f0*/  VIADD R24, R17.reuse, 0xffffff80 ;  /* 0xffffff8011187836 */ /* 0x040fe40000000000 */
[C---:B------:R-:W-:Y:S01]  /*9100*/  VIADD R16, R17.reuse, 0xfffffff8 ;  /* 0xfffffff811107836 */ /* 0x040fe20000000000 */
[----:B------:R-:W4:Y:S01]  /*9110*/  MUFU.TANH R159, R46 ;  /* 0x0000002e009f7308 */ /* 0x000f220000002400 */
[----:B------:R-:W-:Y:S01]  /*9120*/  VIADD R158, R17, 0xffffffd1 ;  /* 0xffffffd1119e7836 */ /* 0x000fe20000000000 */
[----:B---3--:R-:W-:Y:S01]  /*9130*/  I2FP.F32.S32 R22, R24 ;  /* 0x0000001800167245 */ /* 0x008fe20000201400 */
[----:B------:R-:W-:Y:S01]  /*9140*/  FMUL.FTZ R52, R52, UR10 ;  /* 0x0000000a34347c20 */ /* 0x000fe20008410000 */
[----:B------:R-:W-:Y:S01]  /*9150*/  I2FP.F32.S32 R135, R16 ;  /* 0x0000001000877245 */ /* 0x000fe20000201400 */
[----:B------:R-:W-:Y:S01]  /*9160*/  FMUL.FTZ R53, R53, UR10 ;  /* 0x0000000a35357c20 */ /* 0x000fe20008410000 */
[----:B------:R-:W-:Y:S01]  /*9170*/  ISETP.GE.AND P5, PT, R24, R141, PT ;  /* 0x0000008d1800720c */ /* 0x000fe20003fa6270 */
[----:B-1----:R-:W-:Y:S01]  /*9180*/  FFMA.FTZ R18, R0, R22, R155 ;  /* 0x0000001600127223 */ /* 0x002fe2000001009b */
[----:B------:R1:W-:Y:S01]  /*9190*/  MUFU.TANH R127, R20 ;  /* 0x00000014007f7308 */ /* 0x0003e20000002400 */
[-C--:B------:R-:W-:Y:S01]  /*91a0*/  ISETP.GE.AND P4, PT, R16, R142.reuse, PT ;  /* 0x0000008e1000720c */ /* 0x080fe20003f86270 */
[-C--:B--2---:R-:W-:Y:S01]  /*91b0*/  FFMA.FTZ R121, R0, R135.reuse, R157 ;  /* 0x0000008700797223 */ /* 0x084fe2000001009d */
[----:B------:R-:W-:Y:S01]  /*91c0*/  ISETP.GE.AND P0, PT, R24, R142, PT ;  /* 0x0000008e1800720c */ /* 0x000fe20003f06270 */
[----:B------:R-:W-:Y:S01]  /*91d0*/  FMUL.FTZ R56, R56, UR10 ;  /* 0x0000000a38387c20 */ /* 0x000fe20008410000 */
[----:B------:R-:W-:Y:S01]  /*91e0*/  FSEL R18, R18, -INF , !P5 ;  /* 0xff80000012127808 */ /* 0x000fe20006800000 */
[----:B------:R-:W-:Y:S01]  /*91f0*/  FMUL.FTZ R59, R59, UR10 ;  /* 0x0000000a3b3b7c20 */ /* 0x000fe20008410000 */
[----:B------:R-:W-:Y:S01]  /*9200*/  FSEL R121, R121, -INF , !P4 ;  /* 0xff80000079797808 */ /* 0x000fe20006000000 */
[----:B------:R-:W2:Y:S01]  /*9210*/  MUFU.TANH R37, R37 ;  /* 0x0000002500257308 */ /* 0x000ea20000002400 */
[----:B------:R-:W-:Y:S01]  /*9220*/  FMUL.FTZ R55, R55, UR10 ;  /* 0x0000000a37377c20 */ /* 0x000fe20008410000 */
[----:B----4-:R-:W-:-:S06]  /*9230*/  FFMA.FTZ R120, R0, R135, R159 ;  /* 0x0000008700787223 */ /* 0x010fcc000001009f */
[----:B------:R3:W-:Y:S01]  /*9240*/  MUFU.TANH R43, R28 ;  /* 0x0000001c002b7308 */ /* 0x0007e20000002400 */
[----:B-1----:R-:W-:Y:S01]  /*9250*/  FFMA.FTZ R20, R0, R22, R153 ;  /* 0x0000001600147223 */ /* 0x002fe20000010099 */
[----:B------:R-:W-:-:S04]  /*9260*/  VIADD R22, R17, 0xffffff81 ;  /* 0xffffff8111167836 */ /* 0x000fc80000000000 */
[----:B------:R-:W-:Y:S02]  /*9270*/  FSEL R20, R20, -INF , !P0 ;  /* 0xff80000014147808 */ /* 0x000fe40004000000 */
[----:B------:R-:W1:Y:S01]  /*9280*/  MUFU.TANH R147, R39 ;  /* 0x0000002700937308 */ /* 0x000e620000002400 */
[C---:B------:R-:W-:Y:S02]  /*9290*/  ISETP.GE.AND P5, PT, R22.reuse, R142, PT ;  /* 0x0000008e1600720c */ /* 0x040fe40003fa6270 */
[-C--:B------:R-:W-:Y:S02]  /*92a0*/  ISETP.GE.AND P4, PT, R22, R141.reuse, PT ;  /* 0x0000008d1600720c */ /* 0x080fe40003f86270 */
[----:B------:R-:W-:Y:S01]  /*92b0*/  ISETP.GE.AND P0, PT, R16, R141, PT ;  /* 0x0000008d1000720c */ /* 0x000fe20003f06270 */
[C---:B------:R-:W-:Y:S01]  /*92c0*/  VIADD R16, R17.reuse, 0xffffff88 ;  /* 0xffffff8811107836 */ /* 0x040fe20000000000 */
[----:B------:R-:W-:Y:S01]  /*92d0*/  I2FP.F32.S32 R22, R22 ;  /* 0x0000001600167245 */ /* 0x000fe20000201400 */
[----:B------:R-:W4:Y:S01]  /*92e0*/  MUFU.TANH R125, R32 ;  /* 0x00000020007d7308 */ /* 0x000f220000002400 */
[----:B------:R-:W-:Y:S01]  /*92f0*/  FSEL R120, R120, -INF , !P0 ;  /* 0xff80000078787808 */ /* 0x000fe20004000000 */
[----:B---3--:R-:W-:Y:S01]  /*9300*/  FMUL.FTZ R28, R12, UR10 ;  /* 0x0000000a0c1c7c20 */ /* 0x008fe20008410000 */
[----:B------:R-:W-:-:S02]  /*9310*/  VIADD R12, R17, 0xffffff89 ;  /* 0xffffff89110c7836 */ /* 0x000fc40000000000 */
[CC--:B------:R-:W-:Y:S01]  /*9320*/  FFMA.FTZ R26, R0.reuse, R22.reuse, R41 ;  /* 0x00000016001a7223 */ /* 0x0c0fe20000010029 */
[----:B------:R-:W-:Y:S01]  /*9330*/  FFMA.FTZ R151, R0, R22, R151 ;  /* 0x0000001600977223 */ /* 0x000fe20000010097 */
[----:B------:R-:W-:Y:S02]  /*9340*/  I2FP.F32.S32 R22, R16 ;  /* 0x0000001000167245 */ /* 0x000fe40000201400 */
[----:B------:R-:W-:Y:S01]  /*9350*/  ISETP.GE.AND P0, PT, R16, R142, PT ;  /* 0x0000008e1000720c */ /* 0x000fe20003f06270 */
[----:B------:R3:W-:Y:S01]  /*9360*/  MUFU.TANH R39, R30 ;  /* 0x0000001e00277308 */ /* 0x0007e20000002400 */
[----:B------:R-:W-:Y:S01]  /*9370*/  FSEL R26, R26, -INF , !P5 ;  /* 0xff8000001a1a7808 */ /* 0x000fe20006800000 */
[----:B------:R-:W-:Y:S01]  /*9380*/  FFMA.FTZ R24, R0, R22, R149 ;  /* 0x0000001600187223 */ /* 0x000fe20000010095 */
[----:B------:R-:W-:Y:S02]  /*9390*/  ISETP.GE.AND P5, PT, R16, R141, PT ;  /* 0x0000008d1000720c */ /* 0x000fe40003fa6270 */
[----:B------:R-:W-:-:S02]  /*93a0*/  FSEL R16, R151, -INF , !P4 ;  /* 0xff80000097107808 */ /* 0x000fc40006000000 */
[----:B------:R-:W-:Y:S01]  /*93b0*/  FSEL R24, R24, -INF , !P0 ;  /* 0xff80000018187808 */ /* 0x000fe20004000000 */
[----:B------:R5:W4:Y:S01]  /*93c0*/  MUFU.TANH R123, R34 ;  /* 0x00000022007b7308 */ /* 0x000b220000002400 */
[C---:B------:R-:W-:Y:S02]  /*93d0*/  ISETP.GE.AND P4, PT, R12.reuse, R142, PT ;  /* 0x0000008e0c00720c */ /* 0x040fe40003f86270 */
[----:B------:R-:W-:Y:S02]  /*93e0*/  ISETP.GE.AND P0, PT, R12, R141, PT ;  /* 0x0000008d0c00720c */ /* 0x000fe40003f06270 */
[----:B------:R-:W-:-:S03]  /*93f0*/  I2FP.F32.S32 R12, R12 ;  /* 0x0000000c000c7245 */ /* 0x000fc60000201400 */
[----:B------:R4:W-:Y:S01]  /*9400*/  MUFU.TANH R41, R28 ;  /* 0x0000001c00297308 */ /* 0x0009e20000002400 */
[----:B---3--:R-:W-:Y:S01]  /*9410*/  FMUL.FTZ R30, R14, UR10 ;  /* 0x0000000a0e1e7c20 */ /* 0x008fe20008410000 */
[C---:B------:R-:W-:Y:S01]  /*9420*/  FFMA.FTZ R14, R0.reuse, R22, R129 ;  /* 0x00000016000e7223 */ /* 0x040fe20000010081 */
[CC--:B--2---:R-:W-:Y:S01]  /*9430*/  FFMA.FTZ R22, R0.reuse, R12.reuse, R37 ;  /* 0x0000000c00167223 */ /* 0x0c4fe20000010025 */
[----:B-1----:R-:W-:-:S03]  /*9440*/  FFMA.FTZ R12, R0, R12, R147 ;  /* 0x0000000c000c7223 */ /* 0x002fc60000010093 */
[----:B------:R-:W-:Y:S01]  /*9450*/  FSEL R14, R14, -INF , !P5 ;  /* 0xff8000000e0e7808 */ /* 0x000fe20006800000 */
[----:B------:R-:W1:Y:S01]  /*9460*/  MUFU.TANH R29, R29 ;  /* 0x0000001d001d7308 */ /* 0x000e620000002400 */
[----:B------:R-:W-:Y:S01]  /*9470*/  FSEL R22, R22, -INF , !P4 ;  /* 0xff80000016167808 */ /* 0x000fe20006000000 */
[----:B-----5:R-:W-:Y:S01]  /*9480*/  FMUL.FTZ R34, R15, UR10 ;  /* 0x0000000a0f227c20 */ /* 0x020fe20008410000 */
[----:B------:R-:W-:-:S05]  /*9490*/  FSEL R12, R12, -INF , !P0 ;  /* 0xff8000000c0c7808 */ /* 0x000fca0004000000 */
[----:B------:R2:W-:Y:S01]  /*94a0*/  MUFU.TANH R15, R30 ;  /* 0x0000001e000f7308 */ /* 0x0005e20000002400 */
[----:B----4-:R-:W-:-:S05]  /*94b0*/  VIADD R28, R17, 0xffffff90 ;  /* 0xffffff90111c7836 */ /* 0x010fca0000000000 */
[----:B------:R-:W-:Y:S02]  /*94c0*/  I2FP.F32.S32 R32, R28 ;  /* 0x0000001c00207245 */ /* 0x000fe40000201400 */
[C---:B------:R-:W-:Y:S01]  /*94d0*/  ISETP.GE.AND P5, PT, R28.reuse, R142, PT ;  /* 0x0000008e1c00720c */ /* 0x040fe20003fa6270 */
[----:B------:R-:W3:Y:S01]  /*94e0*/  MUFU.TANH R143, R143 ;  /* 0x0000008f008f7308 */ /* 0x000ee20000002400 */
[----:B------:R-:W-:Y:S01]  /*94f0*/  ISETP.GE.AND P4, PT, R28, R141, PT ;  /* 0x0000008d1c00720c */ /* 0x000fe20003f86270 */
[CC--:B------:R-:W-:Y:S01]  /*9500*/  FFMA.FTZ R125, R0.reuse, R32.reuse, R125 ;  /* 0x00000020007d7223 */ /* 0x0c0fe2000001007d */
[----:B------:R-:W-:Y:S01]  /*9510*/  IADD3 R28, PT, PT, R17, -0x6f, RZ ;  /* 0xffffff91111c7810 */ /* 0x000fe20007ffe0ff */
[----:B------:R-:W-:-:S03]  /*9520*/  FFMA.FTZ R242, R0, R32, R123 ;  /* 0x0000002000f27223 */ /* 0x000fc6000001007b */
[----:B------:R-:W-:Y:S01]  /*9530*/  FSEL R154, R125, -INF , !P5 ;  /* 0xff8000007d9a7808 */ /* 0x000fe20006800000 */
[----:B------:R-:W4:Y:S01]  /*9540*/  MUFU.TANH R25, R25 ;  /* 0x0000001900197308 */ /* 0x000f220000002400 */
[----:B--2---:R-:W-:Y:S02]  /*9550*/  I2FP.F32.S32 R30, R28 ;  /* 0x0000001c001e7245 */ /* 0x004fe40000201400 */
[C---:B------:R-:W-:Y:S02]  /*9560*/  ISETP.GE.AND P0, PT, R28.reuse, R142, PT ;  /* 0x0000008e1c00720c */ /* 0x040fe40003f06270 */
[----:B------:R-:W-:Y:S01]  /*9570*/  ISETP.GE.AND P5, PT, R28, R141, PT ;  /* 0x0000008d1c00720c */ /* 0x000fe20003fa6270 */
[-C--:B------:R-:W-:Y:S01]  /*9580*/  FFMA.FTZ R33, R0, R30.reuse, R33 ;  /* 0x0000001e00217223 */ /* 0x080fe20000010021 */
[----:B------:R-:W-:Y:S01]  /*9590*/  VIADD R28, R17, 0xffffff98 ;  /* 0xffffff98111c7836 */ /* 0x000fe20000000000 */
[----:B------:R-:W-:Y:S01]  /*95a0*/  FSEL R242, R242, -INF , !P4 ;  /* 0xff800000f2f27808 */ /* 0x000fe20006000000 */
[----:B------:R-:W-:Y:S01]  /*95b0*/  FFMA.FTZ R145, R0, R30, R145 ;  /* 0x0000001e00917223 */ /* 0x000fe20000010091 */
[----:B------:R-:W2:Y:S01]  /*95c0*/  MUFU.TANH R139, R139 ;  /* 0x0000008b008b7308 */ /* 0x000ea20000002400 */
[----:B------:R-:W-:Y:S01]  /*95d0*/  FSEL R248, R33, -INF , !P0 ;  /* 0xff80000021f87808 */ /* 0x000fe20004000000 */
[----:B------:R-:W-:Y:S01]  /*95e0*/  FMUL.FTZ R33, R10, UR10 ;  /* 0x0000000a0a217c20 */ /* 0x000fe20008410000 */
[----:B------:R-:W-:-:S02]  /*95f0*/  ISETP.GE.AND P4, PT, R28, R142, PT ;  /* 0x0000008e1c00720c */ /* 0x000fc40003f86270 */
[----:B------:R-:W-:Y:S02]  /*9600*/  I2FP.F32.S32 R8, R28 ;  /* 0x0000001c00087245 */ /* 0x000fe40000201400 */
[----:B------:R-:W-:Y:S01]  /*9610*/  ISETP.GE.AND P0, PT, R28, R141, PT ;  /* 0x0000008d1c00720c */ /* 0x000fe20003f06270 */
[----:B------:R-:W-:Y:S01]  /*9620*/  VIADD R28, R17, 0xffffff99 ;  /* 0xffffff99111c7836 */ /* 0x000fe20000000000 */
[----:B------:R-:W-:Y:S01]  /*9630*/  FSEL R240, R145, -INF , !P5 ;  /* 0xff80000091f07808 */ /* 0x000fe20006800000 */
[CC--:B------:R-:W-:Y:S01]  /*9640*/  FFMA.FTZ R43, R0.reuse, R8.reuse, R43 ;  /* 0x00000008002b7223 */ /* 0x0c0fe2000001002b */
[----:B------:R-:W-:Y:S01]  /*9650*/  FFMA.FTZ R39, R0, R8, R39 ;  /* 0x0000000800277223 */ /* 0x000fe20000010027 */
[----:B------:R-:W-:Y:S01]  /*9660*/  VIADD R8, R17, 0xffffffa0 ;  /* 0xffffffa011087836 */ /* 0x000fe20000000000 */
[----:B------:R-:W-:Y:S01]  /*9670*/  I2FP.F32.S32 R10, R28 ;  /* 0x0000001c000a7245 */ /* 0x000fe20000201400 */
[----:B------:R-:W5:Y:S01]  /*9680*/  MUFU.TANH R21, R21 ;  /* 0x0000001500157308 */ /* 0x000f620000002400 */
[----:B------:R-:W-:-:S02]  /*9690*/  FSEL R244, R43, -INF , !P4 ;  /* 0xff8000002bf47808 */ /* 0x000fc40006000000 */
[----:B------:R-:W-:Y:S01]  /*96a0*/  ISETP.GE.AND P5, PT, R28, R142, PT ;  /* 0x0000008e1c00720c */ /* 0x000fe20003fa6270 */
[CC--:B-1----:R-:W-:Y:S01]  /*96b0*/  FFMA.FTZ R246, R0.reuse, R10.reuse, R29 ;  /* 0x0000000a00f67223 */ /* 0x0c2fe2000001001d */
[----:B---3--:R-:W-:Y:S01]  /*96c0*/  FFMA.FTZ R143, R0, R10, R143 ;  /* 0x0000000a008f7223 */ /* 0x008fe2000001008f */
[----:B------:R-:W-:Y:S02]  /*96d0*/  I2FP.F32.S32 R10, R8 ;  /* 0x00000008000a7245 */ /* 0x000fe40000201400 */
[-C--:B------:R-:W-:Y:S01]  /*96e0*/  ISETP.GE.AND P4, PT, R28, R141.reuse, PT ;  /* 0x0000008d1c00720c */ /* 0x080fe20003f86270 */
[----:B------:R-:W-:Y:S01]  /*96f0*/  FMUL.FTZ R28, R11, UR10 ;  /* 0x0000000a0b1c7c20 */ /* 0x000fe20008410000 */
[----:B------:R-:W-:Y:S01]  /*9700*/  FSEL R238, R39, -INF , !P0 ;  /* 0xff80000027ee7808 */ /* 0x000fe20004000000 */
[----:B------:R-:W-:Y:S01]  /*9710*/  FMUL.FTZ R11, R4, UR10 ;  /* 0x0000000a040b7c20 */ /* 0x000fe20008410000 */
[----:B------:R-:W-:Y:S01]  /*9720*/  FFMA.FTZ R35, R0, R10, R35 ;  /* 0x0000000a00237223 */ /* 0x000fe20000010023 */
[----:B------:R-:W-:Y:S01]  /*9730*/  ISETP.GE.AND P0, PT, R8, R142, PT ;  /* 0x0000008e0800720c */ /* 0x000fe20003f06270 */
[----:B------:R-:W-:Y:S01]  /*9740*/  VIADD R4, R17, 0xffffffa1 ;  /* 0xffffffa111047836 */ /* 0x000fe20000000000 */
[----:B------:R-:W-:Y:S01]  /*9750*/  FSEL R246, R246, -INF , !P5 ;  /* 0xff800000f6f67808 */ /* 0x000fe20006800000 */
[----:B------:R-:W1:Y:S01]  /*9760*/  MUFU.TANH R131, R131 ;  /* 0x0000008300837308 */ /* 0x000e620000002400 */
[----:B------:R-:W-:Y:S01]  /*9770*/  ISETP.GE.AND P5, PT, R8, R141, PT ;  /* 0x0000008d0800720c */ /* 0x000fe20003fa6270 */
[----:B------:R-:W-:Y:S01]  /*9780*/  FFMA.FTZ R31, R0, R10, R31 ;  /* 0x0000000a001f7223 */ /* 0x000fe2000001001f */
[----:B------:R-:W-:-:S02]  /*9790*/  FSEL R236, R143, -INF , !P4 ;  /* 0xff8000008fec7808 */ /* 0x000fc40006000000 */
[----:B------:R-:W-:Y:S02]  /*97a0*/  FSEL R146, R35, -INF , !P0 ;  /* 0xff80000023927808 */ /* 0x000fe40004000000 */
[C---:B------:R-:W-:Y:S01]  /*97b0*/  ISETP.GE.AND P4, PT, R4.reuse, R142, PT ;  /* 0x0000008e0400720c */ /* 0x040fe20003f86270 */
[----:B------:R-:W3:Y:S01]  /*97c0*/  MUFU.TANH R23, R23 ;  /* 0x0000001700177308 */ /* 0x000ee20000002400 */
[----:B------:R-:W-:Y:S02]  /*97d0*/  I2FP.F32.S32 R8, R4 ;  /* 0x0000000400087245 */ /* 0x000fe40000201400 */
[-C--:B------:R-:W-:Y:S01]  /*97e0*/  ISETP.GE.AND P0, PT, R4, R141.reuse, PT ;  /* 0x0000008d0400720c */ /* 0x080fe20003f06270 */
[----:B------:R-:W-:Y:S01]  /*97f0*/  VIADD R4, R17, 0xffffffa8 ;  /* 0xffffffa811047836 */ /* 0x000fe20000000000 */
[----:B------:R-:W-:Y:S01]  /*9800*/  FSEL R148, R31, -INF , !P5 ;  /* 0xff8000001f947808 */ /* 0x000fe20006800000 */
[CC--:B----4-:R-:W-:Y:S01]  /*9810*/  FFMA.FTZ R232, R0.reuse, R8.reuse, R25 ;  /* 0x0000000800e87223 */ /* 0x0d0fe20000010019 */
[----:B--2---:R-:W-:Y:S01]  /*9820*/  FFMA.FTZ R139, R0, R8, R139 ;  /* 0x00000008008b7223 */ /* 0x004fe2000001008b */
[----:B------:R-:W-:Y:S01]  /*9830*/  FMUL.FTZ R25, R6, UR10 ;  /* 0x0000000a06197c20 */ /* 0x000fe20008410000 */
[----:B------:R-:W-:Y:S01]  /*9840*/  I2FP.F32.S32 R228, R4 ;  /* 0x0000000400e47245 */ /* 0x000fe20000201400 */
[C---:B------:R-:W-:Y:S01]  /*9850*/  VIADD R6, R17.reuse, 0xffffffa9 ;  /* 0xffffffa911067836 */ /* 0x040fe20000000000 */
[----:B------:R-:W-:Y:S01]  /*9860*/  ISETP.GE.AND P5, PT, R4, R142, PT ;  /* 0x0000008e0400720c */ /* 0x000fe20003fa6270 */
[----:B------:R-:W-:Y:S01]  /*9870*/  VIADD R8, R17, 0xffffffb0 ;  /* 0xffffffb011087836 */ /* 0x000fe20000000000 */
[----:B------:R-:W-:Y:S01]  /*9880*/  FSEL R232, R232, -INF , !P4 ;  /* 0xff800000e8e87808 */ /* 0x000fe20006000000 */
[-C--:B------:R-:W-:Y:S01]  /*9890*/  FFMA.FTZ R137, R0, R228.reuse, R137 ;  /* 0x000000e400897223 */ /* 0x080fe20000010089 */
[----:B------:R-:W2:Y:S01]  /*98a0*/  MUFU.TANH R133, R133 ;  /* 0x0000008500857308 */ /* 0x000ea20000002400 */
[-C--:B------:R-:W-:Y:S01]  /*98b0*/  ISETP.GE.AND P4, PT, R4, R141.reuse, PT ;  /* 0x0000008d0400720c */ /* 0x080fe20003f86270 */
[----:B------:R-:W-:Y:S01]  /*98c0*/  FFMA.FTZ R228, R0, R228, R27 ;  /* 0x000000e400e47223 */ /* 0x000fe2000001001b */
[----:B------:R-:W-:Y:S01]  /*98d0*/  FSEL R152, R139, -INF , !P0 ;  /* 0xff8000008b987808 */ /* 0x000fe20004000000 */
[----:B------:R-:W-:Y:S01]  /*98e0*/  FMUL.FTZ R27, R64, UR10 ;  /* 0x0000000a401b7c20 */ /* 0x000fe20008410000 */
[----:B------:R-:W-:Y:S01]  /*98f0*/  FSEL R230, R137, -INF , !P5 ;  /* 0xff80000089e67808 */ /* 0x000fe20006800000 */
[----:B------:R-:W-:Y:S01]  /*9900*/  FMUL.FTZ R31, R62, UR10 ;  /* 0x0000000a3e1f7c20 */ /* 0x000fe20008410000 */
[C---:B------:R-:W-:Y:S01]  /*9910*/  ISETP.GE.AND P0, PT, R6.reuse, R142, PT ;  /* 0x0000008e0600720c */ /* 0x040fe20003f06270 */
[----:B------:R-:W4:Y:S01]  /*9920*/  MUFU.TANH R19, R19 ;  /* 0x0000001300137308 */ /* 0x000f220000002400 */
[----:B------:R-:W-:-:S02]  /*9930*/  ISETP.GE.AND P5, PT, R6, R141, PT ;  /* 0x0000008d0600720c */ /* 0x000fc40003fa6270 */
[----:B------:R-:W-:Y:S02]  /*9940*/  I2FP.F32.S32 R4, R6 ;  /* 0x0000000600047245 */ /* 0x000fe40000201400 */
[----:B------:R-:W-:Y:S02]  /*9950*/  I2FP.F32.S32 R6, R8 ;  /* 0x0000000800067245 */ /* 0x000fe40000201400 */
[----:B------:R-:W-:Y:S01]  /*9960*/  FSEL R228, R228, -INF , !P4 ;  /* 0xff800000e4e47808 */ /* 0x000fe20006000000 */
[CC--:B-----5:R-:W-:Y:S01]  /*9970*/  FFMA.FTZ R21, R0.reuse, R4.reuse, R21 ;  /* 0x0000000400157223 */ /* 0x0e0fe20000010015 */
[C---:B-1----:R-:W-:Y:S01]  /*9980*/  FFMA.FTZ R131, R0.reuse, R4, R131 ;  /* 0x0000000400837223 */ /* 0x042fe20000010083 */
[----:B---3--:R-:W-:Y:S01]  /*9990*/  FFMA.FTZ R23, R0, R6, R23 ;  /* 0x0000000600177223 */ /* 0x008fe20000010017 */
[----:B------:R-:W-:Y:S01]  /*99a0*/  VIADD R4, R17, 0xffffffb1 ;  /* 0xffffffb111047836 */ /* 0x000fe20000000000 */
[----:B------:R-:W-:Y:S01]  /*99b0*/  ISETP.GE.AND P4, PT, R8, R142, PT ;  /* 0x0000008e0800720c */ /* 0x000fe20003f86270 */
[----:B------:R-:W1:Y:S01]  /*99c0*/  MUFU.TANH R13, R13 ;  /* 0x0000000d000d7308 */ /* 0x000e620000002400 */
[----:B------:R-:W-:Y:S01]  /*99d0*/  FSEL R150, R131, -INF , !P5 ;  /* 0xff80000083967808 */ /* 0x000fe20006800000 */
[----:B--2---:R-:W-:Y:S01]  /*99e0*/  FFMA.FTZ R133, R0, R6, R133 ;  /* 0x0000000600857223 */ /* 0x004fe20000010085 */
[----:B------:R-:W-:Y:S01]  /*99f0*/  FSEL R212, R23, -INF , !P4 ;  /* 0xff80000017d47808 */ /* 0x000fe20006000000 */
[----:B------:R-:W-:Y:S01]  /*9a00*/  VIADD R6, R17, 0xffffffb8 ;  /* 0xffffffb811067836 */ /* 0x000fe20000000000 */
[----:B------:R-:W-:Y:S01]  /*9a10*/  ISETP.GE.AND P5, PT, R4, R142, PT ;  /* 0x0000008e0400720c */ /* 0x000fe20003fa6270 */
[----:B------:R-:W-:Y:S01]  /*9a20*/  FMUL.FTZ R23, R66, UR10 ;  /* 0x0000000a42177c20 */ /* 0x000fe20008410000 */
[----:B------:R-:W-:Y:S01]  /*9a30*/  ISETP.GE.AND P4, PT, R4, R141, PT ;  /* 0x0000008d0400720c */ /* 0x000fe20003f86270 */
[----:B------:R-:W2:Y:S01]  /*9a40*/  MUFU.TANH R37, R34 ;  /* 0x0000002200257308 */ /* 0x000ea20000002400 */
[----:B------:R-:W-:-:S02]  /*9a50*/  I2FP.F32.S32 R4, R4 ;  /* 0x0000000400047245 */ /* 0x000fc40000201400 */
[----:B------:R-:W-:Y:S02]  /*9a60*/  FSEL R234, R21, -INF , !P0 ;  /* 0xff80000015ea7808 */ /* 0x000fe40004000000 */
[-C--:B------:R-:W-:Y:S01]  /*9a70*/  ISETP.GE.AND P0, PT, R8, R141.reuse, PT ;  /* 0x0000008d0800720c */ /* 0x080fe20003f06270 */
[C---:B------:R-:W-:Y:S01]  /*9a80*/  FFMA.FTZ R127, R0.reuse, R4, R127 ;  /* 0x00000004007f7223 */ /* 0x040fe2000001007f */
[----:B------:R-:W-:Y:S01]  /*9a90*/  I2FP.F32.S32 R8, R6 ;  /* 0x0000000600087245 */ /* 0x000fe20000201400 */
[----:B------:R-:W3:Y:S01]  /*9aa0*/  MUFU.TANH R123, R36 ;  /* 0x00000024007b7308 */ /* 0x000ee20000002400 */
[----:B------:R-:W-:Y:S01]  /*9ab0*/  FSEL R214, R133, -INF , !P0 ;  /* 0xff80000085d67808 */ /* 0x000fe20004000000 */
[C---:B----4-:R-:W-:Y:S01]  /*9ac0*/  FFMA.FTZ R218, R0.reuse, R4, R19 ;  /* 0x0000000400da7223 */ /* 0x050fe20000010013 */
[----:B------:R-:W-:Y:S01]  /*9ad0*/  FSEL R226, R127, -INF , !P5 ;  /* 0xff8000007fe27808 */ /* 0x000fe20006800000 */
[----:B------:R-:W-:Y:S01]  /*9ae0*/  FFMA.FTZ R41, R0, R8, R41 ;  /* 0x0000000800297223 */ /* 0x000fe20000010029 */
[----:B------:R-:W-:Y:S01]  /*9af0*/  ISETP.GE.AND P0, PT, R6, R142, PT ;  /* 0x0000008e0600720c */ /* 0x000fe20003f06270 */
[----:B------:R-:W-:Y:S01]  /*9b00*/  FFMA.FTZ R220, R0, R8, R15 ;  /* 0x0000000800dc7223 */ /* 0x000fe2000001000f */
[----:B------:R-:W-:Y:S01]  /*9b10*/  ISETP.GE.AND P5, PT, R6, R141, PT ;  /* 0x0000008d0600720c */ /* 0x000fe20003fa6270 */
[----:B------:R-:W4:Y:S01]  /*9b20*/  MUFU.TANH R33, R33 ;  /* 0x0000002100217308 */ /* 0x000f220000002400 */
[C---:B------:R-:W-:Y:S01]  /*9b30*/  IADD3 R6, PT, PT, R17.reuse, -0x47, RZ ;  /* 0xffffffb911067810 */ /* 0x040fe20007ffe0ff */
[----:B------:R-:W-:Y:S01]  /*9b40*/  VIADD R8, R17, 0xffffffc9 ;  /* 0xffffffc911087836 */ /* 0x000fe20000000000 */
[----:B------:R-:W-:-:S02]  /*9b50*/  FSEL R218, R218, -INF , !P4 ;  /* 0xff800000dada7808 */ /* 0x000fc40006000000 */
[----:B------:R-:W-:Y:S02]  /*9b60*/  I2FP.F32.S32 R4, R6 ;  /* 0x0000000600047245 */ /* 0x000fe40000201400 */
[----:B------:R-:W-:Y:S01]  /*9b70*/  FSEL R224, R41, -INF , !P0 ;  /* 0xff80000029e07808 */ /* 0x000fe20004000000 */
[----:B------:R-:W5:Y:S01]  /*9b80*/  MUFU.TANH R11, R11 ;  /* 0x0000000b000b7308 */ /* 0x000f620000002400 */
[----:B------:R-:W-:Y:S01]  /*9b90*/  ISETP.GE.AND P4, PT, R6, R142, PT ;  /* 0x0000008e0600720c */ /* 0x000fe20003f86270 */
[-C--:B-1----:R-:W-:Y:S01]  /*9ba0*/  FFMA.FTZ R222, R0, R4.reuse, R13 ;  /* 0x0000000400de7223 */ /* 0x082fe2000001000d */
[----:B------:R-:W-:Y:S01]  /*9bb0*/  ISETP.GE.AND P0, PT, R6, R141, PT ;  /* 0x0000008d0600720c */ /* 0x000fe20003f06270 */
[----:B------:R-:W-:Y:S02]  /*9bc0*/  VIADD R6, R17, 0xffffffc0 ;  /* 0xffffffc011067836 */ /* 0x000fe40000000000 */
[----:B--2---:R-:W-:Y:S01]  /*9bd0*/  FFMA.FTZ R37, R0, R4, R37 ;  /* 0x0000000400257223 */ /* 0x004fe20000010025 */
[----:B------:R-:W-:Y:S01]  /*9be0*/  FSEL R220, R220, -INF , !P5 ;  /* 0xff800000dcdc7808 */ /* 0x000fe20006800000 */
[----:B------:R-:W-:Y:S01]  /*9bf0*/  FMUL.FTZ R13, R61, UR10 ;  /* 0x0000000a3d0d7c20 */ /* 0x000fe20008410000 */
[----:B------:R-:W-:Y:S01]  /*9c00*/  FSEL R222, R222, -INF , !P4 ;  /* 0xff800000dede7808 */ /* 0x000fe20006000000 */
[----:B------:R-:W1:Y:S01]  /*9c10*/  MUFU.TANH R25, R25 ;  /* 0x0000001900197308 */ /* 0x000e620000002400 */
[----:B------:R-:W-:-:S02]  /*9c20*/  ISETP.GE.AND P5, PT, R6, R142, PT ;  /* 0x0000008e0600720c */ /* 0x000fc40003fa6270 */
[----:B------:R-:W-:Y:S02]  /*9c30*/  I2FP.F32.S32 R4, R6 ;  /* 0x0000000600047245 */ /* 0x000fe40000201400 */
[----:B------:R-:W-:Y:S01]  /*9c40*/  ISETP.GE.AND P4, PT, R6, R141, PT ;  /* 0x0000008d0600720c */ /* 0x000fe20003f86270 */
[----:B------:R-:W-:Y:S01]  /*9c50*/  VIADD R6, R17, 0xffffffc1 ;  /* 0xffffffc111067836 */ /* 0x000fe20000000000 */
[----:B------:R-:W-:Y:S01]  /*9c60*/  FSEL R216, R37, -INF , !P0 ;  /* 0xff80000025d87808 */ /* 0x000fe20004000000 */
[----:B------:R-:W-:Y:S01]  /*9c70*/  MUFU.TANH R7, R7 ;  /* 0x0000000700077308 */ /* 0x000fe20000002400 */
[CC--:B---3--:R-:W-:Y:S01]  /*9c80*/  FFMA.FTZ R123, R0.reuse, R4.reuse, R123 ;  /* 0x00000004007b7223 */ /* 0x0c8fe2000001007b */
[----:B----4-:R-:W-:Y:S01]  /*9c90*/  FFMA.FTZ R33, R0, R4, R33 ;  /* 0x0000000400217223 */ /* 0x010fe20000010021 */
[----:B------:R-:W-:Y:S01]  /*9ca0*/  I2FP.F32.S32 R196, R6 ;  /* 0x0000000600c47245 */ /* 0x000fe20000201400 */
[----:B------:R-:W-:Y:S01]  /*9cb0*/  VIADD R4, R17, 0xffffffc8 ;  /* 0xffffffc811047836 */ /* 0x000fe20000000000 */
[----:B------:R-:W-:-:S02]  /*9cc0*/  ISETP.GE.AND P0, PT, R6, R142, PT ;  /* 0x0000008e0600720c */ /* 0x000fc40003f06270 */
[----:B------:R-:W-:Y:S01]  /*9cd0*/  FSEL R206, R123, -INF , !P5 ;  /* 0xff8000007bce7808 */ /* 0x000fe20006800000 */
[----:B------:R-:W2:Y:S01]  /*9ce0*/  MUFU.TANH R29, R28 ;  /* 0x0000001c001d7308 */ /* 0x000ea20000002400 */
[----:B------:R-:W-:Y:S01]  /*9cf0*/  FFMA.FTZ R9, R0, R196, R9 ;  /* 0x000000c400097223 */ /* 0x000fe20000010009 */
[-C--:B------:R-:W-:Y:S02]  /*9d00*/  ISETP.GE.AND P5, PT, R6, R141.reuse, PT ;  /* 0x0000008d0600720c */ /* 0x080fe40003fa6270 */
[----:B------:R-:W-:Y:S02]  /*9d10*/  I2FP.F32.S32 R6, R4 ;  /* 0x0000000400067245 */ /* 0x000fe40000201400 */
[----:B------:R-:W-:Y:S02]  /*9d20*/  FSEL R194, R33, -INF , !P4 ;  /* 0xff80000021c27808 */ /* 0x000fe40006000000 */
[----:B------:R-:W3:Y:S01]  /*9d30*/  MUFU.TANH R27, R27 ;  /* 0x0000001b001b7308 */ /* 0x000ee20000002400 */
[----:B------:R-:W-:Y:S01]  /*9d40*/  FSEL R208, R9, -INF , !P0 ;  /* 0xff80000009d07808 */ /* 0x000fe20004000000 */
[----:B-----5:R-:W-:Y:S01]  /*9d50*/  FFMA.FTZ R204, R0, R6, R11 ;  /* 0x0000000600cc7223 */ /* 0x020fe2000001000b */
[----:B------:R-:W-:Y:S01]  /*9d60*/  ISETP.GE.AND P4, PT, R4, R142, PT ;  /* 0x0000008e0400720c */ /* 0x000fe20003f86270 */
[----:B-1----:R-:W-:Y:S01]  /*9d70*/  FFMA.FTZ R25, R0, R6, R25 ;  /* 0x0000000600197223 */ /* 0x002fe20000010019 */
[-C--:B------:R-:W-:Y:S01]  /*9d80*/  ISETP.GE.AND P0, PT, R4, R141.reuse, PT ;  /* 0x0000008d0400720c */ /* 0x080fe20003f06270 */
[----:B------:R-:W-:Y:S01]  /*9d90*/  VIADD R6, R17, 0xffffffd0 ;  /* 0xffffffd011067836 */ /* 0x000fe20000000000 */
[----:B------:R-:W-:Y:S01]  /*9da0*/  I2FP.F32.S32 R4, R8 ;  /* 0x0000000800047245 */ /* 0x000fe20000201400 */
[----:B------:R-:W1:Y:S01]  /*9db0*/  MUFU.TANH R23, R23 ;  /* 0x0000001700177308 */ /* 0x000e620000002400 */
[----:B------:R-:W-:Y:S01]  /*9dc0*/  FSEL R204, R204, -INF , !P4 ;  /* 0xff800000cccc7808 */ /* 0x000fe20006000000 */
[C---:B--2---:R-:W-:Y:S01]  /*9dd0*/  FFMA.FTZ R196, R0.reuse, R196, R29 ;  /* 0x000000c400c47223 */ /* 0x044fe2000001001d */
[----:B------:R-:W-:Y:S01]  /*9de0*/  FSEL R198, R25, -INF , !P0 ;  /* 0xff80000019c67808 */ /* 0x000fe20004000000 */
[CC--:B------:R-:W-:Y:S01]  /*9df0*/  FFMA.FTZ R202, R0.reuse, R4.reuse, R5 ;  /* 0x0000000400ca7223 */ /* 0x0c0fe20000010005 */
[----:B------:R-:W-:Y:S01]  /*9e00*/  FFMA.FTZ R7, R0, R4, R7 ;  /* 0x0000000400077223 */ /* 0x000fe20000010007 */
[----:B------:R-:W-:Y:S01]  /*9e10*/  I2FP.F32.S32 R4, R6 ;  /* 0x0000000600047245 */ /* 0x000fe20000201400 */
[----:B------:R-:W-:Y:S01]  /*9e20*/  FMUL.FTZ R5, R58, UR10 ;  /* 0x0000000a3a057c20 */ /* 0x000fe20008410000 */
[----:B------:R-:W2:Y:S01]  /*9e30*/  MUFU.TANH R21, R65 ;  /* 0x0000004100157308 */ /* 0x000ea20000002400 */
[----:B------:R-:W-:Y:S01]  /*9e40*/  ISETP.GE.AND P4, PT, R8, R141, PT ;  /* 0x0000008d0800720c */ /* 0x000fe20003f86270 */
[----:B------:R-:W-:Y:S01]  /*9e50*/  FMUL.FTZ R11, R57, UR10 ;  /* 0x0000000a390b7c20 */ /* 0x000fe20008410000 */
[----:B---3--:R-:W-:Y:S01]  /*9e60*/  FFMA.FTZ R27, R0, R4, R27 ;  /* 0x00000004001b7223 */ /* 0x008fe2000001001b */
[----:B------:R-:W-:-:S02]  /*9e70*/  ISETP.GE.AND P0, PT, R6, R142, PT ;  /* 0x0000008e0600720c */ /* 0x000fc40003f06270 */
[----:B------:R-:W-:Y:S02]  /*9e80*/  FSEL R196, R196, -INF , !P5 ;  /* 0xff800000c4c47808 */ /* 0x000fe40006800000 */
[----:B------:R-:W3:Y:S01]  /*9e90*/  MUFU.TANH R19, R67 ;  /* 0x0000004300137308 */ /* 0x000ee20000002400 */
[----:B------:R-:W-:Y:S01]  /*9ea0*/  ISETP.GE.AND P5, PT, R8, R142, PT ;  /* 0x0000008e0800720c */ /* 0x000fe20003fa6270 */
[----:B------:R-:W-:Y:S01]  /*9eb0*/  VIADD R8, R17, 0xffffffd8 ;  /* 0xffffffd811087836 */ /* 0x000fe20000000000 */
[----:B------:R-:W-:Y:S01]  /*9ec0*/  FSEL R200, R7, -INF , !P4 ;  /* 0xff80000007c87808 */ /* 0x000fe20006000000 */
[----:B-1----:R-:W-:Y:S01]  /*9ed0*/  FFMA.FTZ R23, R0, R4, R23 ;  /* 0x0000000400177223 */ /* 0x002fe20000010017 */
[----:B------:R-:W-:Y:S01]  /*9ee0*/  FSEL R190, R27, -INF , !P0 ;  /* 0xff8000001bbe7808 */ /* 0x000fe20004000000 */
[----:B------:R-:W-:Y:S01]  /*9ef0*/  VIADD R4, R17, 0xffffffd9 ;  /* 0xffffffd911047836 */ /* 0x000fe20000000000 */
[C---:B------:R-:W-:Y:S01]  /*9f00*/  ISETP.GE.AND P4, PT, R158.reuse, R142, PT ;  /* 0x0000008e9e00720c */ /* 0x040fe20003f86270 */
[----:B------:R-:W1:Y:S01]  /*9f10*/  MUFU.TANH R15, R60 ;  /* 0x0000003c000f7308 */ /* 0x000e620000002400 */
[----:B------:R-:W-:-:S02]  /*9f20*/  ISETP.GE.AND P0, PT, R158, R141, PT ;  /* 0x0000008d9e00720c */ /* 0x000fc40003f06270 */
[----:B------:R-:W-:Y:S02]  /*9f30*/  FSEL R202, R202, -INF , !P5 ;  /* 0xff800000caca7808 */ /* 0x000fe40006800000 */
[----:B------:R-:W-:Y:S02]  /*9f40*/  I2FP.F32.S32 R158, R158 ;  /* 0x0000009e009e7245 */ /* 0x000fe40000201400 */
[----:B------:R-:W-:Y:S01]  /*9f50*/  ISETP.GE.AND P5, PT, R6, R141, PT ;  /* 0x0000008d0600720c */ /* 0x000fe20003fa6270 */
[----:B------:R-:W4:Y:S01]  /*9f60*/  MUFU.TANH R13, R13 ;  /* 0x0000000d000d7308 */ /* 0x000f220000002400 */
[----:B------:R-:W-:Y:S01]  /*9f70*/  I2FP.F32.S32 R6, R8 ;  /* 0x0000000800067245 */ /* 0x000fe20000201400 */
[CC--:B--2---:R-:W-:Y:S01]  /*9f80*/  FFMA.FTZ R21, R0.reuse, R158.reuse, R21 ;  /* 0x0000009e00157223 */ /* 0x0c4fe20000010015 */
[----:B---3--:R-:W-:Y:S01]  /*9f90*/  FFMA.FTZ R158, R0, R158, R19 ;  /* 0x0000009e009e7223 */ /* 0x008fe20000010013 */
[----:B------:R-:W-:Y:S02]  /*9fa0*/  FSEL R156, R23, -INF , !P5 ;  /* 0xff800000179c7808 */ /* 0x000fe40006800000 */
[----:B------:R-:W-:-:S02]  /*9fb0*/  ISETP.GE.AND P5, PT, R8, R142, PT ;  /* 0x0000008e0800720c */ /* 0x000fc40003fa6270 */
[----:B------:R-:W2:Y:S01]  /*9fc0*/  MUFU.TANH R31, R31 ;  /* 0x0000001f001f7308 */ /* 0x000ea20000002400 */
[----:B------:R-:W-:Y:S01]  /*9fd0*/  FSEL R186, R21, -INF , !P4 ;  /* 0xff80000015ba7808 */ /* 0x000fe20006000000 */
[----:B-1----:R-:W-:Y:S01]  /*9fe0*/  FFMA.FTZ R160, R0, R6, R15 ;  /* 0x0000000600a07223 */ /* 0x002fe2000001000f */
[----:B------:R-:W-:Y:S01]  /*9ff0*/  ISETP.GE.AND P4, PT, R8, R141, PT ;  /* 0x0000008d0800720c */ /* 0x000fe20003f86270 */
[----:B------:R-:W-:Y:S01]  /*a000*/  FMUL.FTZ R21, R54, UR10 ;  /* 0x0000000a36157c20 */ /* 0x000fe20008410000 */
[----:B------:R-:W-:Y:S02]  /*a010*/  FSEL R158, R158, -INF , !P0 ;  /* 0xff8000009e9e7808 */ /* 0x000fe40004000000 */
[----:B------:R-:W-:Y:S01]  /*a020*/  FSEL R160, R160, -INF , !P5 ;  /* 0xff800000a0a07808 */ /* 0x000fe20006800000 */
[----:B------:R-:W1:Y:S01]  /*a030*/  MUFU.TANH R29, R63 ;  /* 0x0000003f001d7308 */ /* 0x000e620000002400 */
[----:B------:R-:W-:Y:S02]  /*a040*/  I2FP.F32.S32 R8, R4 ;  /* 0x0000000400087245 */ /* 0x000fe40000201400 */
[----:B------:R-:W-:-:S02]  /*a050*/  ISETP.GE.AND P0, PT, R4, R142, PT ;  /* 0x0000008e0400720c */ /* 0x000fc40003f06270 */
[-C--:B------:R-:W-:Y:S01]  /*a060*/  ISETP.GE.AND P5, PT, R4, R141.reuse, PT ;  /* 0x0000008d0400720c */ /* 0x080fe20003fa6270 */
[C---:B----4-:R-:W-:Y:S01]  /*a070*/  FFMA.FTZ R13, R0.reuse, R8, R13 ;  /* 0x00000008000d7223 */ /* 0x050fe2000001000d */
[C---:B------:R-:W-:Y:S01]  /*a080*/  IADD3 R4, PT, PT, R17.reuse, -0x20, RZ ;  /* 0xffffffe011047810 */ /* 0x040fe20007ffe0ff */
[----:B------:R-:W3:Y:S01]  /*a090*/  MUFU.TANH R9, R56 ;  /* 0x0000003800097308 */ /* 0x000ee20000002400 */
[----:B--2---:R-:W-:Y:S02]  /*a0a0*/  FFMA.FTZ R31, R0, R6, R31 ;  /* 0x00000006001f7223 */ /* 0x004fe4000001001f */
[----:B------:R-:W-:Y:S01]  /*a0b0*/  I2FP.F32.S32 R130, R4 ;  /* 0x0000000400827245 */ /* 0x000fe20000201400 */
[----:B------:R-:W-:Y:S01]  /*a0c0*/  VIADD R6, R17, 0xffffffe8 ;  /* 0xffffffe811067836 */ /* 0x000fe20000000000 */
[----:B------:R-:W-:Y:S02]  /*a0d0*/  FSEL R184, R13, -INF , !P0 ;  /* 0xff8000000db87808 */ /* 0x000fe40004000000 */
[----:B------:R-:W-:Y:S01]  /*a0e0*/  FSEL R182, R31, -INF , !P4 ;  /* 0xff8000001fb67808 */ /* 0x000fe20006000000 */
[----:B------:R-:W2:Y:S01]  /*a0f0*/  MUFU.TANH R5, R5 ;  /* 0x0000000500057308 */ /* 0x000ea20000002400 */
[----:B------:R-:W-:Y:S01]  /*a100*/  ISETP.GE.AND P4, PT, R4, R142, PT ;  /* 0x0000008e0400720c */ /* 0x000fe20003f86270 */
[----:B-1----:R-:W-:Y:S01]  /*a110*/  FFMA.FTZ R29, R0, R8, R29 ;  /* 0x00000008001d7223 */ /* 0x002fe2000001001d */
[----:B------:R-:W-:Y:S01]  /*a120*/  ISETP.GE.AND P0, PT, R4, R141, PT ;  /* 0x0000008d0400720c */ /* 0x000fe20003f06270 */
[----:B------:R-:W-:-:S02]  /*a130*/  VIADD R4, R17, 0xffffffe1 ;  /* 0xffffffe111047836 */ /* 0x000fc40000000000 */
[----:B------:R-:W-:Y:S01]  /*a140*/  VIADD R8, R17, 0xffffffe9 ;  /* 0xffffffe911087836 */ /* 0x000fe20000000000 */
[----:B------:R-:W-:Y:S01]  /*a150*/  FSEL R162, R29, -INF , !P5 ;  /* 0xff8000001da27808 */ /* 0x000fe20006800000 */
[----:B------:R-:W1:Y:S01]  /*a160*/  MUFU.TANH R11, R11 ;  /* 0x0000000b000b7308 */ /* 0x000e620000002400 */
[----:B------:R-:W-:Y:S01]  /*a170*/  ISETP.GE.AND P5, PT, R4, R142, PT ;  /* 0x0000008e0400720c */ /* 0x000fe20003fa6270 */
[----:B---3--:R-:W-:Y:S01]  /*a180*/  FFMA.FTZ R9, R0, R130, R9 ;  /* 0x0000008200097223 */ /* 0x008fe20000010009 */
[----:B------:R-:W-:Y:S01]  /*a190*/  I2FP.F32.S32 R128, R4 ;  /* 0x0000000400807245 */ /* 0x000fe20000201400 */
[----:B------:R-:W-:-:S03]  /*a1a0*/  VIADD R56, R140, 0xfffffffe ;  /* 0xfffffffe8c387836 */ /* 0x000fc60000000000 */
[----:B------:R-:W-:Y:S01]  /*a1b0*/  FSEL R144, R9, -INF , !P4 ;  /* 0xff80000009907808 */ /* 0x000fe20006000000 */
[----:B------:R-:W3:Y:S01]  /*a1c0*/  MUFU.TANH R7, R59 ;  /* 0x0000003b00077308 */ /* 0x000ee20000002400 */
[----:B------:R-:W-:Y:S01]  /*a1d0*/  ISETP.GE.AND P4, PT, R4, R141, PT ;  /* 0x0000008d0400720c */ /* 0x000fe20003f86270 */
[----:B--2---:R-:W-:Y:S01]  /*a1e0*/  FFMA.FTZ R130, R0, R130, R5 ;  /* 0x0000008200827223 */ /* 0x004fe20000010005 */
[----:B------:R-:W-:Y:S01]  /*a1f0*/  I2FP.F32.S32 R4, R6 ;  /* 0x0000000600047245 */ /* 0x000fe20000201400 */
[----:B------:R-:W-:-:S03]  /*a200*/  FMUL.FTZ R9, R50, UR10 ;  /* 0x0000000a32097c20 */ /* 0x000fc60008410000 */
[----:B------:R-:W-:Y:S01]  /*a210*/  FSEL R130, R130, -INF , !P0 ;  /* 0xff80000082827808 */ /* 0x000fe20004000000 */
[----:B------:R-:W2:Y:S01]  /*a220*/  MUFU.TANH R19, R52 ;  /* 0x0000003400137308 */ /* 0x000ea20000002400 */
[----:B------:R-:W-:Y:S01]  /*a230*/  ISETP.GE.AND P0, PT, R6, R142, PT ;  /* 0x0000008e0600720c */ /* 0x000fe20003f06270 */
[----:B-1----:R-:W-:-:S05]  /*a240*/  FFMA.FTZ R11, R0, R128, R11 ;  /* 0x00000080000b7223 */ /* 0x002fca000001000b */
[----:B------:R-:W-:Y:S01]  /*a250*/  FSEL R136, R11, -INF , !P5 ;  /* 0xff8000000b887808 */ /* 0x000fe20006800000 */
[----:B------:R-:W1:Y:S01]  /*a260*/  MUFU.TANH R15, R53 ;  /* 0x00000035000f7308 */ /* 0x000e620000002400 */
[----:B------:R-:W-:Y:S01]  /*a270*/  FMUL.FTZ R11, R51, UR10 ;  /* 0x0000000a330b7c20 */ /* 0x000fe20008410000 */
[----:B---3--:R-:W-:Y:S01]  /*a280*/  FFMA.FTZ R128, R0, R128, R7 ;  /* 0x0000008000807223 */ /* 0x008fe20000010007 */
[----:B------:R-:W-:Y:S01]  /*a290*/  ISETP.GE.AND P5, PT, R6, R141, PT ;  /* 0x0000008d0600720c */ /* 0x000fe20003fa6270 */
[----:B------:R-:W-:Y:S01]  /*a2a0*/  FMUL.FTZ R7, R49, UR10 ;  /* 0x0000000a31077c20 */ /* 0x000fe20008410000 */
[----:B------:R-:W-:Y:S02]  /*a2b0*/  VIADD R6, R17, 0xfffffff1 ;  /* 0xfffffff111067836 */ /* 0x000fe40000000000 */
[----:B------:R-:W-:Y:S01]  /*a2c0*/  FSEL R128, R128, -INF , !P4 ;  /* 0xff80000080807808 */ /* 0x000fe20006000000 */
[----:B------:R-:W3:Y:S01]  /*a2d0*/  MUFU.TANH R21, R21 ;  /* 0x0000001500157308 */ /* 0x000ee20000002400 */
[----:B------:R-:W-:Y:S01]  /*a2e0*/  ISETP.GE.AND P4, PT, R8, R142, PT ;  /* 0x0000008e0800720c */ /* 0x000fe20003f86270 */
[----:B--2---:R-:W-:-:S05]  /*a2f0*/  FFMA.FTZ R19, R0, R4, R19 ;  /* 0x0000000400137223 */ /* 0x004fca0000010013 */
[----:B------:R-:W-:Y:S01]  /*a300*/  FSEL R134, R19, -INF , !P0 ;  /* 0xff80000013867808 */ /* 0x000fe20004000000 */
[----:B------:R-:W2:Y:S01]  /*a310*/  MUFU.TANH R13, R55 ;  /* 0x00000037000d7308 */ /* 0x000ea20000002400 */
[----:B------:R-:W-:Y:S01]  /*a320*/  BAR.SYNC.DEFER_BLOCKING 0x0 ;  /* 0x0000000000007b1d */ /* 0x000fe20000010000 */
[----:B------:R-:W-:Y:S02]  /*a330*/  ISETP.GE.AND P0, PT, R8, R141, PT ;  /* 0x0000008d0800720c */ /* 0x000fe40003f06270 */
[----:B------:R-:W-:-:S04]  /*a340*/  I2FP.F32.S32 R8, R8 ;  /* 0x0000000800087245 */ /* 0x000fc80000201400 */
[----:B------:R-:W4:Y:S01]  /*a350*/  MUFU.TANH R5, R48 ;  /* 0x0000003000057308 */ /* 0x000f220000002400 */
[C---:B-1----:R-:W-:Y:S01]  /*a360*/  FFMA.FTZ R15, R0.reuse, R8, R15 ;  /* 0x00000008000f7223 */ /* 0x042fe2000001000f */
[----:B---3--:R-:W-:Y:S01]  /*a370*/  FFMA.FTZ R21, R0, R4, R21 ;  /* 0x0000000400157223 */ /* 0x008fe20000010015 */
[C---:B------:R-:W-:Y:S02]  /*a380*/  VIADD R4, R17.reuse, 0xfffffff0 ;  /* 0xfffffff011047836 */ /* 0x040fe40000000000 */
[----:B------:R-:W-:Y:S01]  /*a390*/  VIADD R17, R17, 0xfffffff9 ;  /* 0xfffffff911117836 */ /* 0x000fe20000000000 */
[----:B------:R-:W-:Y:S02]  /*a3a0*/  FSEL R132, R15, -INF , !P4 ;  /* 0xff8000000f847808 */ /* 0x000fe40006000000 */
[----:B------:R-:W-:Y:S01]  /*a3b0*/  FSEL R126, R21, -INF , !P5 ;  /* 0xff800000157e7808 */ /* 0x000fe20006800000 */
[----:B------:R-:W1:Y:S01]  /*a3c0*/  MUFU.TANH R11, R11 ;  /* 0x0000000b000b7308 */ /* 0x000e620000002400 */
[----:B------:R-:W-:Y:S01]  /*a3d0*/  ISETP.GE.AND P5, PT, R4, R142, PT ;  /* 0x0000008e0400720c */ /* 0x000fe20003fa6270 */
[----:B--2---:R-:W-:Y:S01]  /*a3e0*/  FFMA.FTZ R138, R0, R8, R13 ;  /* 0x00000008008a7223 */ /* 0x004fe2000001000d */
[----:B------:R-:W-:-:S02]  /*a3f0*/  ISETP.GE.AND P4, PT, R4, R141, PT ;  /* 0x0000008d0400720c */ /* 0x000fc40003f86270 */
[----:B------:R-:W-:Y:S02]  /*a400*/  I2FP.F32.S32 R4, R4 ;  /* 0x0000000400047245 */ /* 0x000fe40000201400 */
[----:B------:R-:W-:Y:S01]  /*a410*/  FSEL R138, R138, -INF , !P0 ;  /* 0xff8000008a8a7808 */ /* 0x000fe20004000000 */
[----:B------:R-:W2:Y:S01]  /*a420*/  MUFU.TANH R9, R9 ;  /* 0x0000000900097308 */ /* 0x000ea20000002400 */
[----:B------:R-:W-:Y:S01]  /*a430*/  ISETP.GE.AND P0, PT, R6, R142, PT ;  /* 0x0000008e0600720c */ /* 0x000fe20003f06270 */
[----:B----4-:R-:W-:-:S05]  /*a440*/  FFMA.FTZ R5, R0, R4, R5 ;  /* 0x0000000400057223 */ /* 0x010fca0000010005 */
[----:B------:R-:W-:Y:S01]  /*a450*/  FSEL R122, R5, -INF , !P5 ;  /* 0xff800000057a7808 */ /* 0x000fe20006800000 */
[----:B------:R-:W3:Y:S01]  /*a460*/  MUFU.TANH R7, R7 ;  /* 0x0000000700077308 */ /* 0x000ee20000002400 */
[----:B------:R-:W-:Y:S02]  /*a470*/  ISETP.GE.AND P5, PT, R6, R141, PT ;  /* 0x0000008d0600720c */ /* 0x000fe40003fa6270 */
[----:B------:R-:W-:-:S05]  /*a480*/  I2FP.F32.S32 R6, R6 ;  /* 0x0000000600067245 */ /* 0x000fca0000201400 */
[----:B------:R-:W4:Y:S01]  /*a490*/  MUFU.TANH R13, R45 ;  /* 0x0000002d000d7308 */ /* 0x000f220000002400 */
[C---:B-1----:R-:W-:Y:S01]  /*a4a0*/  FFMA.FTZ R11, R0.reuse, R6, R11 ;  /* 0x00000006000b7223 */ /* 0x042fe2000001000b */
[----:B--2---:R-:W-:Y:S01]  /*a4b0*/  FFMA.FTZ R9, R0, R4, R9 ;  /* 0x0000000400097223 */ /* 0x004fe20000010009 */
[----:B------:R-:W-:-:S03]  /*a4c0*/  I2FP.F32.S32 R4, R17 ;  /* 0x0000001100047245 */ /* 0x000fc60000201400 */
[----:B------:R-:W-:Y:S02]  /*a4d0*/  FSEL R62, R11, -INF , !P5 ;  /* 0xff8000000b3e7808 */ /* 0x000fe40006800000 */
[----:B------:R-:W1:Y:S01]  /*a4e0*/  MUFU.TANH R47, R47 ;  /* 0x0000002f002f7308 */ /* 0x000e620000002400 */
[----:B------:R-:W-:Y:S01]  /*a4f0*/  ISETP.GT.AND P5, PT, R56, R167, PT ;  /* 0x000000a73800720c */ /* 0x000fe20003fa4270 */
[C---:B---3--:R-:W-:Y:S01]  /*a500*/  FFMA.FTZ R7, R0.reuse, R6, R7 ;  /* 0x0000000600077223 */ /* 0x048fe20000010007 */
[----:B------:R-:W-:Y:S02]  /*a510*/  FSEL R60, R9, -INF , !P4 ;  /* 0xff800000093c7808 */ /* 0x000fe40006000000 */
[----:B------:R-:W-:Y:S02]  /*a520*/  ISETP.GE.AND P4, PT, R17, R142, PT ;  /* 0x0000008e1100720c */ /* 0x000fe40003f86270 */
[----:B------:R-:W-:Y:S02]  /*a530*/  FSEL R123, R7, -INF , !P0 ;  /* 0xff800000077b7808 */ /* 0x000fe40004000000 */
[----:B------:R-:W-:Y:S01]  /*a540*/  ISETP.GE.AND P0, PT, R17, R141, PT ;  /* 0x0000008d1100720c */ /* 0x000fe20003f06270 */
[----:B----4-:R-:W-:-:S05]  /*a550*/  FFMA.FTZ R13, R0, R4, R13 ;  /* 0x00000004000d7223 */ /* 0x010fca000001000d */
[----:B------:R-:W-:Y:S01]  /*a560*/  FSEL R124, R13, -INF , !P4 ;  /* 0xff8000000d7c7808 */ /* 0x000fe20006000000 */
[----:B-1----:R-:W-:-:S05]  /*a570*/  FFMA.FTZ R47, R0, R4, R47 ;  /* 0x00000004002f7223 */ /* 0x002fca000001002f */
[----:B------:R-:W-:Y:S01]  /*a580*/  FSEL R59, R47, -INF , !P0 ;  /* 0xff8000002f3b7808 */ /* 0x000fe20004000000 */
[----:B------:R-:W-:Y:S06]  /*a590*/  @!P5 BRA `(.L_x_2419) ;  /* 0x000000080034d947 */ /* 0x000fec0003800000 */
        /* <DEDUP_REMOVED lines=8> */
[-C--:B-1----:R-:W-:Y:S02]  /*a620*/  IABS R9, R10.reuse ;  /* 0x0000000a00097213 */ /* 0x082fe40000000000 */
[----:B------:R-:W-:Y:S02]  /*a630*/  LOP3.LUT R11, R11, R10, RZ, 0x3c, !PT ;  /* 0x0000000a0b0b7212 */ /* 0x000fe400078e3cff */
[----:B------:R-:W1:Y:S08]  /*a640*/  I2F.RP R6, R9 ;  /* 0x0000000900067306 */ /* 0x000e700000209400 */
[----:B-1----:R-:W1:Y:S02]  /*a650*/  MUFU.RCP R5, R6 ;  /* 0x0000000600057308 */ /* 0x002e640000001000 */
[----:B-1----:R-:W-:-:S06]  /*a660*/  VIADD R5, R5, 0xffffffe ;  /* 0x0ffffffe05057836 */ /* 0x002fcc0000000000 */
[----:B------:R-:W1:Y:S02]  /*a670*/  F2I.FTZ.U32.TRUNC.NTZ R5, R5 ;  /* 0x0000000500057305 */ /* 0x000e64000021f000 */
[----:B-1----:R-:W-:-:S05]  /*a680*/  IADD3 R4, PT, PT, RZ, -R5, RZ ;  /* 0x80000005ff047210 */ /* 0x002fca0007ffe0ff */
[----:B------:R-:W-:Y:S01]  /*a690*/  IMAD R7, R4, R9, RZ ;  /* 0x0000000904077224 */ /* 0x000fe200078e02ff */
[----:B------:R-:W-:-:S05]  /*a6a0*/  MOV R4, RZ ;  /* 0x000000ff00047202 */ /* 0x000fca0000000f00 */
[----:B------:R-:W-:Y:S01]  /*a6b0*/  IMAD.HI.U32 R7, R5, R7, R4 ;  /* 0x0000000705077227 */ /* 0x000fe200078e0004 */
[----:B------:R-:W-:Y:S02]  /*a6c0*/  IABS R4, R13 ;  /* 0x0000000d00047213 */ /* 0x000fe40000000000 */
[----:B------:R-:W-:-:S03]  /*a6d0*/  LOP3.LUT R13, R13, R10, RZ, 0x3c, !PT ;  /* 0x0000000a0d0d7212 */ /* 0x000fc600078e3cff */
[----:B------:R-:W-:-:S04]  /*a6e0*/  IMAD.HI.U32 R6, R7, R8, RZ ;  /* 0x0000000807067227 */ /* 0x000fc800078e00ff */
[----:B------:R-:W-:Y:S01]  /*a6f0*/  IMAD.HI.U32 R7, R7, R4, RZ ;  /* 0x0000000407077227 */ /* 0x000fe200078e00ff */
[----:B------:R-:W-:-:S05]  /*a700*/  IADD3 R5, PT, PT, -R6, RZ, RZ ;  /* 0x000000ff06057210 */ /* 0x000fca0007ffe1ff */
[----:B------:R-:W-:Y:S02]  /*a710*/  IMAD R8, R9, R5, R8 ;  /* 0x0000000509087224 */ /* 0x000fe400078e0208 */
[----:B------:R-:W-:-:S03]  /*a720*/  IMAD.MOV R5, RZ, RZ, -R7 ;  /* 0x000000ffff057224 */ /* 0x000fc600078e0a07 */
[C---:B------:R-:W-:Y:S01]  /*a730*/  ISETP.GT.U32.AND P0, PT, R9.reuse, R8, PT ;  /* 0x000000080900720c */ /* 0x040fe20003f04070 */
[----:B------:R-:W-:-:S12]  /*a740*/  IMAD R4, R9, R5, R4 ;  /* 0x0000000509047224 */ /* 0x000fd800078e0204 */
[----:B------:R-:W-:Y:S01]  /*a750*/  @!P0 IMAD.IADD R8, R8, 0x1, -R9 ;  /* 0x0000000108088824 */ /* 0x000fe200078e0a09 */
[----:B------:R-:W-:Y:S02]  /*a760*/  @!P0 IADD3 R6, PT, PT, R6, 0x1, RZ ;  /* 0x0000000106068810 */ /* 0x000fe40007ffe0ff */
[----:B------:R-:W-:Y:S02]  /*a770*/  ISETP.GT.U32.AND P0, PT, R9, R4, PT ;  /* 0x000000040900720c */ /* 0x000fe40003f04070 */
[----:B------:R-:W-:-:S11]  /*a780*/  ISETP.GE.U32.AND P4, PT, R8, R9, PT ;  /* 0x000000090800720c */ /* 0x000fd60003f86070 */
[-C--:B------:R-:W-:Y:S02]  /*a790*/  @!P0 IADD3 R4, PT, PT, R4, -R9.reuse, RZ ;  /* 0x8000000904048210 */ /* 0x080fe40007ffe0ff */
[----:B------:R-:W-:Y:S01]  /*a7a0*/  @P4 VIADD R6, R6, 0x1 ;  /* 0x0000000106064836 */ /* 0x000fe20000000000 */
[----:B------:R-:W-:Y:S02]  /*a7b0*/  @!P0 IADD3 R7, PT, PT, R7, 0x1, RZ ;  /* 0x0000000107078810 */ /* 0x000fe40007ffe0ff */
[----:B------:R-:W-:Y:S02]  /*a7c0*/  ISETP.GE.U32.AND P4, PT, R4, R9, PT ;  /* 0x000000090400720c */ /* 0x000fe40003f86070 */
[----:B------:R-:W-:Y:S02]  /*a7d0*/  ISETP.GE.AND P0, PT, R11, RZ, PT ;  /* 0x000000ff0b00720c */ /* 0x000fe40003f06270 */
[----:B------:R-:W-:Y:S02]  /*a7e0*/  MOV R5, R6 ;  /* 0x0000000600057202 */ /* 0x000fe40000000f00 */
[----:B------:R-:W-:-:S07]  /*a7f0*/  LOP3.LUT R4, RZ, R10, RZ, 0x33, !PT ;  /* 0x0000000aff047212 */ /* 0x000fce00078e33ff */
[----:B------:R-:W-:Y:S01]  /*a800*/  @P4 VIADD R7, R7, 0x1 ;  /* 0x0000000107074836 */ /* 0x000fe20000000000 */
[----:B------:R-:W-:Y:S01]  /*a810*/  ISETP.GE.AND P4, PT, R13, RZ, PT ;  /* 0x000000ff0d00720c */ /* 0x000fe20003f86270 */
[----:B------:R-:W-:Y:S01]  /*a820*/  @!P0 IMAD.MOV R5, RZ, RZ, -R5 ;  /* 0x000000ffff058224 */ /* 0x000fe200078e0a05 */
[----:B------:R-:W-:-:S04]  /*a830*/  ISETP.NE.AND P0, PT, R10, RZ, PT ;  /* 0x000000ff0a00720c */ /* 0x000fc80003f05270 */
[----:B------:R-:W-:-:S05]  /*a840*/  SEL R5, R4, R5, !P0 ;  /* 0x0000000504057207 */ /* 0x000fca0004000000 */
[----:B------:R-:W-:Y:S02]  /*a850*/  IMAD.WIDE R28, R5, 0x4, R178 ;  /* 0x00000004051c7825 */ /* 0x000fe400078e02b2 */
[----:B------:R-:W-:-:S04]  /*a860*/  @!P4 IADD3 R7, PT, PT, -R7, RZ, RZ ;  /* 0x000000ff0707c210 */ /* 0x000fc80007ffe1ff */
[----:B------:R-:W-:Y:S02]  /*a870*/  SEL R6, R4, R7, !P0 ;  /* 0x0000000704067207 */ /* 0x000fe40004000000 */
[----:B------:R-:W3:Y:S03]  /*a880*/  LDG.E R4, desc[UR16][R28.64] ;  /* 0x000000101c047981 */ /* 0x000ee6000c1e1900 */
[----:B------:R-:W-:-:S05]  /*a890*/  IMAD.WIDE R30, R6, 0x4, R178 ;  /* 0x00000004061e7825 */ /* 0x000fca00078e02b2 */
        /* <DEDUP_REMOVED lines=11> */
[----:B------:R-:W-:-:S04]  /*a950*/  IMAD R5, R5, UR4, RZ ;  /* 0x0000000405057c24 */ /* 0x000fc8000f8e02ff */
[----:B------:R-:W-:Y:S01]  /*a960*/  IMAD R5, R4, UR5, R5 ;  /* 0x0000000504057c24 */ /* 0x000fe2000f8e0205 */
[----:B------:R-:W-:-:S04]  /*a970*/  LEA R168, P0, R6, R168, 0x1 ;  /* 0x000000a806a87211 */ /* 0x000fc800078008ff */
[----:B------:R-:W-:-:S04]  /*a980*/  IADD3 R5, PT, PT, R7, R5, RZ ;  /* 0x0000000507057210 */ /* 0x000fc80007ffe0ff */
[----:B------:R-:W-:Y:S01]  /*a990*/  LEA.HI.X R169, R6, R169, R5, 0x1, P0 ;  /* 0x000000a906a97211 */ /* 0x000fe200000f0c05 */
[----:B------:R-:W-:Y:S06]  /*a9a0*/  BRA `(.L_x_2421) ;  /* 0x00000000001c7947 */ /* 0x000fec0003800000 */
.L_x_2420:
[----:B------:R-:W-:Y:S01]  /*a9b0*/  UMOV UR4, URZ ;  /* 0x000000ff00047c82 */ /* 0x000fe20008000000 */
[----:B------:R-:W-:Y:S01]  /*a9c0*/  IMAD.SHL.U32 R4, R116, 0x80, RZ ;  /* 0x0000008074047824 */ /* 0x000fe200078e00ff */
[----:B------:R-:W-:-:S05]  /*a9d0*/  IADD3 R5, P0, PT, RZ, -UR4, RZ ;  /* 0x80000004ff057c10 */ /* 0x000fca000ff1e0ff */
[----:B------:R-:W-:-:S05]  /*a9e0*/  IMAD.X R4, RZ, RZ, ~R4, P0 ;  /* 0x000000ffff047224 */ /* 0x000fca00000e0e04 */
[----:B------:R-:W-:-:S04]  /*a9f0*/  SHF.R.S64 R5, R5, 0x1f, R4 ;  /* 0x0000001f05057819 */ /* 0x000fc80000001004 */
[----:B------:R-:W-:-:S04]  /*aa00*/  IADD3 R168, P0, PT, R5, R168, RZ ;  /* 0x000000a805a87210 */ /* 0x000fc80007f1e0ff */
[----:B------:R-:W-:-:S09]  /*aa10*/  LEA.HI.X.SX32 R169, R4, R169, 0x1, P0 ;  /* 0x000000a904a97211 */ /* 0x000fd200000f0eff */
.L_x_2421:
        /* <DEDUP_REMOVED lines=69> */
.L_x_2419:
[----:B-1----:R-:W-:Y:S01]  /*ae70*/  FMNMX3.FTZ R7, R2, R18, R16, !PT ;  /* 0x0000001202077276 */ /* 0x002fe20007810010 */
        /* <DEDUP_REMOVED lines=77> */
[--C-:B------:R-:W-:Y:S01]  /*b350*/  FFMA.FTZ R66, R238, UR6, -R61.reuse ;  /* 0x00000006ee427c23 */ /* 0x100fe2000801083d */
[----:B------:R-:W-:Y:S01]  /*b360*/  FFMA.FTZ R3, R236, UR6, -R61 ;  /* 0x00000006ec037c23 */ /* 0x000fe2000801083d */
[----:B------:R-:W5:Y:S01]  /*b370*/  MUFU.EX2 R127, R127 ;  /* 0x0000007f007f7308 */ /* 0x000f620000000800 */
        /* <DEDUP_REMOVED lines=8> */
[----:B------:R-:W-:Y:S01]  /*b400*/  FFMA.FTZ R234, R234, UR6, -R117 ;  /* 0x00000006eaea7c23 */ /* 0x000fe20008010875 */
[----:B------:R-:W-:Y:S01]  /*b410*/  FFMA.FTZ R228, R228, UR6, -R61 ;  /* 0x00000006e4e47c23 */ /* 0x000fe2000801083d */
[--C-:B------:R-:W-:Y:S01]  /*b420*/  FFMA.FTZ R212, R212, UR6, -R117.reuse ;  /* 0x00000006d4d47c23 */ /* 0x100fe20008010875 */
[----:B------:R-:W1:Y:S01]  /*b430*/  MUFU.EX2 R139, R139 ;  /* 0x0000008b008b7308 */ /* 0x000e620000000800 */
[--C-:B------:R-:W-:Y:S01]  /*b440*/  FFMA.FTZ R149, R226, UR6, -R117.reuse ;  /* 0x00000006e2957c23 */ /* 0x100fe20008010875 */
[----:B-----5:R-:W-:Y:S01]  /*b450*/  F2FP.BF16.F32.PACK_AB R50, R127, R192 ;  /* 0x000000c07f32723e */ /* 0x020fe200000010ff */
[----:B------:R-:W-:Y:S01]  /*b460*/  FFMA.FTZ R147, R224, UR6, -R117 ;  /* 0x00000006e0937c23 */ /* 0x000fe20008010875 */
[----:B------:R-:W5:Y:S01]  /*b470*/  MUFU.EX2 R143, R143 ;  /* 0x0000008f008f7308 */ /* 0x000f620000000800 */
[--C-:B------:R-:W-:Y:S01]  /*b480*/  FFMA.FTZ R153, R218, UR6, -R61.reuse ;  /* 0x00000006da997c23 */ /* 0x100fe2000801083d */
[----:B------:R-:W-:Y:S01]  /*b490*/  FFMA.FTZ R151, R216, UR6, -R61 ;  /* 0x00000006d8977c23 */ /* 0x000fe2000801083d */
[----:B------:R-:W-:Y:S01]  /*b4a0*/  FFMA.FTZ R222, R222, UR6, -R117 ;  /* 0x00000006dede7c23 */ /* 0x000fe20008010875 */
[----:B------:R-:W-:Y:S01]  /*b4b0*/  MUFU.EX2 R142, R142 ;  /* 0x0000008e008e7308 */ /* 0x000fe20000000800 */
[----:B------:R-:W-:Y:S01]  /*b4c0*/  FFMA.FTZ R220, R220, UR6, -R61 ;  /* 0x00000006dcdc7c23 */ /* 0x000fe2000801083d */
[-C--:B----4-:R-:W-:Y:S01]  /*b4d0*/  FMUL.FTZ R4, R112, R145.reuse ;  /* 0x0000009170047220 */ /* 0x090fe20000410000 */
[-C--:B------:R-:W-:Y:S01]  /*b4e0*/  FMUL.FTZ R5, R113, R145.reuse ;  /* 0x0000009171057220 */ /* 0x080fe20000410000 */
[----:B------:R-:W4:Y:S01]  /*b4f0*/  MUFU.EX2 R125, R125 ;  /* 0x0000007d007d7308 */ /* 0x000f220000000800 */
[-C--:B------:R-:W-:Y:S01]  /*b500*/  FMUL.FTZ R12, R104, R145.reuse ;  /* 0x00000091680c7220 */ /* 0x080fe20000410000 */
[----:B-1----:R-:W-:Y:S01]  /*b510*/  F2FP.BF16.F32.PACK_AB R49, R139, R210 ;  /* 0x000000d28b31723e */ /* 0x002fe200000010ff */
[-C--:B------:R-:W-:Y:S01]  /*b520*/  FMUL.FTZ R13, R105, R145.reuse ;  /* 0x00000091690d7220 */ /* 0x080fe20000410000 */
[-C--:B------:R-:W-:Y:S01]  /*b530*/  FMUL.FTZ R20, R96, R145.reuse ;  /* 0x0000009160147220 */ /* 0x080fe20000410000 */
[----:B------:R-:W-:Y:S01]  /*b540*/  FMUL.FTZ R21, R97, R145 ;  /* 0x0000009161157220 */ /* 0x000fe20000410000 */
[-C--:B-----5:R-:W-:Y:S01]  /*b550*/  FMUL.FTZ R6, R114, R143.reuse ;  /* 0x0000008f72067220 */ /* 0x0a0fe20000410000 */
[-C--:B------:R-:W-:Y:S01]  /*b560*/  FMUL.FTZ R7, R115, R143.reuse ;  /* 0x0000008f73077220 */ /* 0x080fe20000410000 */
[-C--:B------:R-:W-:Y:S01]  /*b570*/  FMUL.FTZ R14, R106, R143.reuse ;  /* 0x0000008f6a0e7220 */ /* 0x080fe20000410000 */
[-C--:B------:R-:W-:Y:S01]  /*b580*/  FMUL.FTZ R15, R107, R143.reuse ;  /* 0x0000008f6b0f7220 */ /* 0x080fe20000410000 */
        /* <DEDUP_REMOVED lines=40> */
[----:B------:R-:W1:Y:S01]  /*b810*/  LDSM.16.MT88.4 R72, [R2+0x400] ;  /* 0x000400000248783b */ /* 0x000e620000004200 */
[----:B------:R-:W-:Y:S01]  /*b820*/  MUFU.EX2 R154, R154 ;  /* 0x0000009a009a7308 */ /* 0x000fe20000000800 */
[--C-:B------:R-:W-:Y:S01]  /*b830*/  FFMA.FTZ R155, R206, UR6, -R117.reuse ;  /* 0x00000006ce9b7c23 */ /* 0x100fe20008010875 */
[----:B------:R-:W-:Y:S01]  /*b840*/  FFMA.FTZ R157, R202, UR6, -R117 ;  /* 0x00000006ca9d7c23 */ /* 0x000fe20008010875 */
[--C-:B------:R-:W-:Y:S01]  /*b850*/  FFMA.FTZ R161, R196, UR6, -R61.reuse ;  /* 0x00000006c4a17c23 */ /* 0x100fe2000801083d */
[----:B------:R-:W4:Y:S01]  /*b860*/  MUFU.EX2 R67, R67 ;  /* 0x0000004300437308 */ /* 0x000f220000000800 */
[----:B------:R-:W-:Y:S01]  /*b870*/  FFMA.FTZ R159, R200, UR6, -R61 ;  /* 0x00000006c89f7c23 */ /* 0x000fe2000801083d */
[C---:B------:R-:W-:Y:S01]  /*b880*/  HMMA.16816.F32.BF16 R12, R48.reuse, R16, R12 ;  /* 0x00000010300c723c */ /* 0x040fe2000004180c */
[----:B------:R-:W-:Y:S01]  /*b890*/  FFMA.FTZ R208, R208, UR6, -R117 ;  /* 0x00000006d0d07c23 */ /* 0x000fe20008010875 */
[----:B------:R-:W-:Y:S01]  /*b8a0*/  MUFU.EX2 R64, R64 ;  /* 0x0000004000407308 */ /* 0x000fe20000000800 */
[----:B------:R-:W-:Y:S01]  /*b8b0*/  FFMA.FTZ R188, R188, R145, R141 ;  /* 0x00000091bcbc7223 */ /* 0x000fe2000001008d */
[----:B------:R-:W-:Y:S01]  /*b8c0*/  FFMA.FTZ R210, R189, R143, R210 ;  /* 0x0000008fbdd27223 */ /* 0x000fe200000100d2 */
[--C-:B------:R-:W-:Y:S01]  /*b8d0*/  FFMA.FTZ R156, R156, UR6, -R61.reuse ;  /* 0x000000069c9c7c23 */ /* 0x100fe2000801083d */
[----:B------:R-:W-:Y:S01]  /*b8e0*/  MUFU.EX2 R63, R63 ;  /* 0x0000003f003f7308 */ /* 0x000fe20000000800 */
[--C-:B------:R-:W-:Y:S01]  /*b8f0*/  FFMA.FTZ R141, R158, UR6, -R61.reuse ;  /* 0x000000069e8d7c23 */ /* 0x100fe2000801083d */
[C---:B------:R-:W-:Y:S01]  /*b900*/  HMMA.16816.F32.BF16 R20, R48.reuse, R24, R20 ;  /* 0x000000183014723c */ /* 0x040fe20000041814 */
[----:B------:R-:W-:Y:S01]  /*b910*/  FFMA.FTZ R143, R182, UR6, -R61 ;  /* 0x00000006b68f7c23 */ /* 0x000fe2000801083d */
[----:B------:R-:W-:Y:S01]  /*b920*/  MUFU.EX2 R116, R116 ;  /* 0x0000007400747308 */ /* 0x000fe20000000800 */
[--C-:B------:R-:W-:Y:S01]  /*b930*/  FFMA.FTZ R190, R190, UR6, -R117.reuse ;  /* 0x00000006bebe7c23 */ /* 0x100fe20008010875 */
[----:B------:R-:W-:Y:S01]  /*b940*/  FADD.FTZ R137, R137, R188 ;  /* 0x000000bc89897221 */ /* 0x000fe20000010000 */
[----:B------:R-:W-:Y:S01]  /*b950*/  FADD.FTZ R139, R139, R210 ;  /* 0x000000d28b8b7221 */ /* 0x000fe20000010000 */
[----:B------:R-:W5:Y:S01]  /*b960*/  MUFU.EX2 R65, R65 ;  /* 0x0000004100417308 */ /* 0x000f620000000800 */
[----:B------:R-:W-:Y:S01]  /*b970*/  FFMA.FTZ R188, R124, UR6, -R117 ;  /* 0x000000067cbc7c23 */ /* 0x000fe20008010875 */
[C---:B--2---:R-:W-:Y:S01]  /*b980*/  HMMA.16816.F32.BF16 R28, R48.reuse, R32, R28 ;  /* 0x00000020301c723c */ /* 0x044fe2000004181c */
[----:B------:R-:W-:Y:S01]  /*b990*/  FADD.FTZ R192, R192, R137 ;  /* 0x00000089c0c07221 */ /* 0x000fe20000010000 */
[----:B------:R-:W-:Y:S01]  /*b9a0*/  MUFU.EX2 R66, R66 ;  /* 0x0000004200427308 */ /* 0x000fe20000000800 */
[----:B------:R-:W-:Y:S01]  /*b9b0*/  FADD.FTZ R142, R142, R139 ;  /* 0x0000008b8e8e7221 */ /* 0x000fe20000010000 */
[----:B------:R-:W-:Y:S01]  /*b9c0*/  FFMA.FTZ R189, R59, UR6, -R61 ;  /* 0x000000063bbd7c23 */ /* 0x000fe2000801083d */
[----:B------:R-:W-:Y:S01]  /*b9d0*/  FADD.FTZ R127, R127, R192 ;  /* 0x000000c07f7f7221 */ /* 0x000fe20000010000 */
[----:B------:R-:W2:Y:S01]  /*b9e0*/  MUFU.EX2 R3, R3 ;  /* 0x0000000300037308 */ /* 0x000ea20000000800 */
[----:B------:R-:W-:Y:S01]  /*b9f0*/  FADD.FTZ R125, R125, R142 ;  /* 0x0000008e7d7d7221 */ /* 0x000fe20000010000 */
[----:B------:R-:W-:Y:S01]  /*ba00*/  HMMA.16816.F32.BF16 R36, R48, R40, R36 ;  /* 0x000000283024723c */ /* 0x000fe20000041824 */
[--C-:B------:R-:W-:Y:S01]  /*ba10*/  FFMA.FTZ R122, R122, UR6, -R117.reuse ;  /* 0x000000067a7a7c23 */ /* 0x100fe20008010875 */
[----:B------:R-:W-:Y:S01]  /*ba20*/  MUFU.EX2 R146, R146 ;  /* 0x0000009200927308 */ /* 0x000fe20000000800 */
[--C-:B------:R-:W-:Y:S01]  /*ba30*/  FFMA.FTZ R123, R123, UR6, -R117.reuse ;  /* 0x000000067b7b7c23 */ /* 0x100fe20008010875 */
[----:B------:R-:W-:-:S02]  /*ba40*/  FFMA.FTZ R121, R121, UR6, -R117 ;  /* 0x0000000679797c23 */ /* 0x000fc40008010875 */
[----:B------:R-:W1:Y:S02]  /*ba50*/  MUFU.EX2 R131, R131 ;  /* 0x0000008300837308 */ /* 0x000e640000000800 */
[C---:B------:R-:W-:Y:S01]  /*ba60*/  HMMA.16816.F32.BF16 R8, R48.reuse, R10, R108 ;  /* 0x0000000a3008723c */ /* 0x040fe2000004186c */
[----:B------:R-:W-:Y:S01]  /*ba70*/  LDSM.16.MT88.4 R108, [R119+0xa400] ;  /* 0x00a40000776c783b */ /* 0x000fe20000004200 */
[----:B------:R-:W-:Y:S04]  /*ba80*/  MUFU.EX2 R129, R129 ;  /* 0x0000008100817308 */ /* 0x000fe80000000800 */
[----:B------:R-:W-:Y:S02]  /*ba90*/  MUFU.EX2 R135, R135 ;  /* 0x0000008700877308 */ /* 0x000fe40000000800 */
        /* <DEDUP_REMOVED lines=13> */
[----:B------:R-:W1:Y:S01]  /*bb70*/  LDSM.16.MT88.4 R76, [R119+0x9400] ;  /* 0x00940000774c783b */ /* 0x000e620000004200 */
[----:B------:R-:W-:Y:S04]  /*bb80*/  MUFU.EX2 R216, R220 ;  /* 0x000000dc00d87308 */ /* 0x000fe80000000800 */
[----:B------:R-:W-:Y:S02]  /*bb90*/  MUFU.EX2 R151, R151 ;  /* 0x0000009700977308 */ /* 0x000fe40000000800 */
[C---:B---3--:R-:W-:Y:S01]  /*bba0*/  HMMA.16816.F32.BF16 R44, R48.reuse, R52, R44 ;  /* 0x00000034302c723c */ /* 0x048fe2000004182c */
[----:B----4-:R-:W-:Y:S01]  /*bbb0*/  F2FP.BF16.F32.PACK_AB R52, R67, R154 ;  /* 0x0000009a4334723e */ /* 0x010fe200000010ff */
[----:B------:R-:W-:Y:S01]  /*bbc0*/  MUFU.EX2 R155, R155 ;  /* 0x0000009b009b7308 */ /* 0x000fe20000000800 */
[----:B-----5:R-:W-:Y:S01]  /*bbd0*/  F2FP.BF16.F32.PACK_AB R53, R65, R116 ;  /* 0x000000744135723e */ /* 0x020fe200000010ff */
[----:B------:R-:W-:Y:S01]  /*bbe0*/  FADD.FTZ R154, R154, R127 ;  /* 0x0000007f9a9a7221 */ /* 0x000fe20000010000 */
[----:B------:R-:W-:Y:S01]  /*bbf0*/  FADD.FTZ R116, R116, R125 ;  /* 0x0000007d74747221 */ /* 0x000fe20000010000 */
[----:B------:R-:W-:Y:S02]  /*bc00*/  MUFU.EX2 R157, R157 ;  /* 0x0000009d009d7308 */ /* 0x000fe40000000800 */
[----:B------:R-:W-:Y:S01]  /*bc10*/  HMMA.16816.F32.BF16 R48, R48, R54, R68 ;  /* 0x000000363030723c */ /* 0x000fe20000041844 */
[----:B------:R-:W3:Y:S01]  /*bc20*/  LDSM.16.MT88.4 R68, [R119+0xb400] ;  /* 0x00b400007744783b */ /* 0x000ee20000004200 */
[----:B------:R-:W-:Y:S01]  /*bc30*/  F2FP.BF16.F32.PACK_AB R54, R63, R64 ;  /* 0x000000403f36723e */ /* 0x000fe200000010ff */
[----:B------:R-:W-:Y:S01]  /*bc40*/  MUFU.EX2 R161, R161 ;  /* 0x000000a100a17308 */ /* 0x000fe20000000800 */
[----:B--2---:R-:W-:Y:S01]  /*bc50*/  F2FP.BF16.F32.PACK_AB R55, R3, R66 ;  /* 0x000000420337723e */ /* 0x004fe200000010ff */
[----:B------:R-:W-:Y:S01]  /*bc60*/  FADD.FTZ R67, R67, R154 ;  /* 0x0000009a43437221 */ /* 0x000fe20000010000 */
[----:B------:R-:W-:Y:S01]  /*bc70*/  FADD.FTZ R65, R65, R116 ;  /* 0x0000007441417221 */ /* 0x000fe20000010000 */
[----:B------:R-:W-:Y:S02]  /*bc80*/  MUFU.EX2 R159, R159 ;  /* 0x0000009f009f7308 */ /* 0x000fe40000000800 */
[----:B------:R-:W-:Y:S01]  /*bc90*/  FADD.FTZ R64, R64, R67 ;  /* 0x0000004340407221 */ /* 0x000fe20000010000 */
[----:B------:R-:W-:Y:S01]  /*bca0*/  FADD.FTZ R66, R66, R65 ;  /* 0x0000004142427221 */ /* 0x000fe20000010000 */
[----:B-1----:R-:W-:Y:S01]  /*bcb0*/  HMMA.16816.F32.BF16 R12, R52, R72, R12 ;  /* 0x00000048340c723c */ /* 0x002fe2000004180c */
[----:B------:R-:W-:Y:S01]  /*bcc0*/  MUFU.EX2 R156, R156 ;  /* 0x0000009c009c7308 */ /* 0x000fe20000000800 */
[----:B------:R-:W-:Y:S01]  /*bcd0*/  FADD.FTZ R63, R63, R64 ;  /* 0x000000403f3f7221 */ /* 0x000fe20000010000 */
[----:B------:R-:W-:-:S02]  /*bce0*/  FADD.FTZ R3, R3, R66 ;  /* 0x0000004203037221 */ /* 0x000fc40000010000 */
        /* <DEDUP_REMOVED lines=21> */
[----:B------:R-:W-:Y:S01]  /*be40*/  FFMA.FTZ R55, R148, UR6, -R61 ;  /* 0x0000000694377c23 */ /* 0x000fe2000801083d */
[----:B------:R-:W-:Y:S01]  /*be50*/  F2FP.BF16.F32.PACK_AB R52, R131, R146 ;  /* 0x000000928334723e */ /* 0x000fe200000010ff */
[----:B------:R-:W3:Y:S01]  /*be60*/  MUFU.EX2 R148, R234 ;  /* 0x000000ea00947308 */ /* 0x000ee20000000800 */
[----:B------:R-:W-:-:S03]  /*be70*/  FADD.FTZ R146, R146, R63 ;  /* 0x0000003f92927221 */ /* 0x000fc60000010000 */
[----:B------:R-:W4:Y:S01]  /*be80*/  MUFU.EX2 R152, R55 ;  /* 0x0000003700987308 */ /* 0x000f220000000800 */
[----:B------:R-:W-:Y:S01]  /*be90*/  FADD.FTZ R146, R131, R146 ;  /* 0x0000009283927221 */ /* 0x000fe20000010000 */
[----:B---3--:R-:W-:-:S03]  /*bea0*/  F2FP.BF16.F32.PACK_AB R54, R148, R129 ;  /* 0x000000819436723e */ /* 0x008fc600000010ff */
[----:B------:R-:W-:Y:S01]  /*beb0*/  FADD.FTZ R129, R129, R146 ;  /* 0x0000009281817221 */ /* 0x000fe20000010000 */
[----:B----4-:R-:W-:Y:S01]  /*bec0*/  F2FP.BF16.F32.PACK_AB R53, R135, R152 ;  /* 0x000000988735723e */ /* 0x010fe200000010ff */
[----:B------:R-:W-:Y:S01]  /*bed0*/  FADD.FTZ R152, R152, R3 ;  /* 0x0000000398987221 */ /* 0x000fe20000010000 */
[----:B------:R-:W-:Y:S01]  /*bee0*/  F2FP.BF16.F32.PACK_AB R55, R133, R150 ;  /* 0x000000968537723e */ /* 0x000fe200000010ff */
[----:B------:R-:W-:Y:S01]  /*bef0*/  FADD.FTZ R129, R148, R129 ;  /* 0x0000008194817221 */ /* 0x000fe20000010000 */
[-C--:B------:R-:W-:Y:S01]  /*bf00*/  MOV R3, R58.reuse ;  /* 0x0000003a00037202 */ /* 0x080fe20000000f00 */
[----:B------:R-:W-:Y:S01]  /*bf10*/  FADD.FTZ R135, R135, R152 ;  /* 0x0000009887877221 */ /* 0x000fe20000010000 */
[----:B------:R-:W-:-:S03]  /*bf20*/  @P5 MOV R3, R58 ;  /* 0x0000003a00035202 */ /* 0x000fc60000000f00 */
[----:B-1----:R-:W-:Y:S01]  /*bf30*/  HMMA.16816.F32.BF16 R4, R52, R76, R4 ;  /* 0x0000004c3404723c */ /* 0x002fe20000041804 */
[----:B------:R-:W-:-:S04]  /*bf40*/  FADD.FTZ R150, R150, R135 ;  /* 0x0000008796967221 */ /* 0x000fc80000010000 */
[----:B------:R-:W-:-:S03]  /*bf50*/  FADD.FTZ R133, R133, R150 ;  /* 0x0000009685857221 */ /* 0x000fc60000010000 */
        /* <DEDUP_REMOVED lines=43> */
[----:B------:R-:W-:Y:S07]  /*c210*/  LDSM.16.MT88.4 R76, [R119+0xc000] ;  /* 0x00c00000774c783b */ /* 0x000fee0000004200 */
[C---:B---3--:R-:W-:Y:S08]  /*c220*/  HMMA.16816.F32.BF16 R36, R52.reuse, R72, R36 ;  /* 0x000000483424723c */ /* 0x048ff00000041824 */
[C---:B------:R-:W-:Y:S01]  /*c230*/  HMMA.16816.F32.BF16 R40, R52.reuse, R74, R40 ;  /* 0x0000004a3428723c */ /* 0x040fe20000041828 */
[----:B------:R-:W1:Y:S07]  /*c240*/  LDSM.16.MT88.4 R72, [R119+0xa000] ;  /* 0x00a000007748783b */ /* 0x000e6e0000004200 */
[----:B--2---:R-:W-:Y:S01]  /*c250*/  HMMA.16816.F32.BF16 R44, R52, R68, R44 ;  /* 0x00000044342c723c */ /* 0x004fe2000004182c */
[----:B------:R-:W-:-:S02]  /*c260*/  FFMA.FTZ R68, R204, UR6, -R117 ;  /* 0x00000006cc447c23 */ /* 0x000fc40008010875 */
[----:B------:R-:W2:Y:S04]  /*c270*/  MUFU.EX2 R204, R208 ;  /* 0x000000d000cc7308 */ /* 0x000ea80000000800 */
[----:B------:R2:W3:Y:S01]  /*c280*/  MUFU.EX2 R202, R68 ;  /* 0x0000004400ca7308 */ /* 0x0004e20000000800 */
[----:B------:R-:W-:Y:S01]  /*c290*/  HMMA.16816.F32.BF16 R48, R52, R70, R48 ;  /* 0x000000463430723c */ /* 0x000fe20000041830 */
[----:B------:R-:W4:Y:S01]  /*c2a0*/  LDSM.16.MT88.4 R52, [R2+0x1000] ;  /* 0x001000000234783b */ /* 0x000f220000004200 */
[--C-:B------:R-:W-:Y:S01]  /*c2b0*/  FFMA.FTZ R71, R194, UR6, -R61.reuse ;  /* 0x00000006c2477c23 */ /* 0x100fe2000801083d */
[----:B------:R-:W-:-:S03]  /*c2c0*/  FFMA.FTZ R194, R198, UR6, -R61 ;  /* 0x00000006c6c27c23 */ /* 0x000fc6000801083d */
[----:B------:R-:W5:Y:S04]  /*c2d0*/  MUFU.EX2 R196, R71 ;  /* 0x0000004700c47308 */ /* 0x000f680000000800 */
[----:B------:R-:W1:Y:S01]  /*c2e0*/  MUFU.EX2 R194, R194 ;  /* 0x000000c200c27308 */ /* 0x000e620000000800 */
[----:B--2---:R-:W-:Y:S01]  /*c2f0*/  F2FP.BF16.F32.PACK_AB R68, R204, R155 ;  /* 0x0000009bcc44723e */ /* 0x004fe200000010ff */
[----:B------:R-:W-:Y:S01]  /*c300*/  FADD.FTZ R155, R155, R214 ;  /* 0x000000d69b9b7221 */ /* 0x000fe20000010000 */
[----:B---3--:R-:W-:-:S03]  /*c310*/  F2FP.BF16.F32.PACK_AB R70, R157, R202 ;  /* 0x000000ca9d46723e */ /* 0x008fc600000010ff */
[----:B------:R-:W-:Y:S01]  /*c320*/  FADD.FTZ R155, R204, R155 ;  /* 0x0000009bcc9b7221 */ /* 0x000fe20000010000 */
[----:B-----5:R-:W-:Y:S01]  /*c330*/  F2FP.BF16.F32.PACK_AB R69, R161, R196 ;  /* 0x000000c4a145723e */ /* 0x020fe200000010ff */
[----:B------:R-:W-:Y:S02]  /*c340*/  FADD.FTZ R196, R196, R151 ;  /* 0x00000097c4c47221 */ /* 0x000fe40000010000 */
[----:B------:R-:W-:Y:S01]  /*c350*/  FADD.FTZ R202, R202, R155 ;  /* 0x0000009bcaca7221 */ /* 0x000fe20000010000 */
[----:B-1----:R-:W-:Y:S01]  /*c360*/  F2FP.BF16.F32.PACK_AB R71, R159, R194 ;  /* 0x000000c29f47723e */ /* 0x002fe200000010ff */
[----:B------:R-:W-:Y:S02]  /*c370*/  FADD.FTZ R161, R161, R196 ;  /* 0x000000c4a1a17221 */ /* 0x000fe40000010000 */
[----:B------:R-:W-:Y:S02]  /*c380*/  FADD.FTZ R157, R157, R202 ;  /* 0x000000ca9d9d7221 */ /* 0x000fe40000010000 */
[----:B------:R-:W-:-:S02]  /*c390*/  FADD.FTZ R194, R194, R161 ;  /* 0x000000a1c2c27221 */ /* 0x000fc40000010000 */
[----:B------:R-:W-:Y:S01]  /*c3a0*/  HMMA.16816.F32.BF16 R112, R68, R72, R4 ;  /* 0x000000484470723c */ /* 0x000fe20000041804 */
[----:B------:R-:W1:Y:S01]  /*c3b0*/  LDSM.16.MT88.4 R4, [R2+0x5000] ;  /* 0x005000000204783b */ /* 0x000e620000004200 */
[----:B------:R-:W-:-:S06]  /*c3c0*/  FADD.FTZ R159, R159, R194 ;  /* 0x000000c29f9f7221 */ /* 0x000fcc0000010000 */
[C---:B------:R-:W-:Y:S01]  /*c3d0*/  HMMA.16816.F32.BF16 R8, R68.reuse, R74, R8 ;  /* 0x0000004a4408723c */ /* 0x040fe20000041808 */
[----:B------:R-:W2:Y:S07]  /*c3e0*/  LDSM.16.MT88.4 R72, [R2+0x3000] ;  /* 0x003000000248783b */ /* 0x000eae0000004200 */
[C---:B----4-:R-:W-:Y:S08]  /*c3f0*/  HMMA.16816.F32.BF16 R12, R68.reuse, R52, R12 ;  /* 0x00000034440c723c */ /* 0x050ff0000004180c */
[C---:B------:R-:W-:Y:S01]  /*c400*/  HMMA.16816.F32.BF16 R16, R68.reuse, R54, R16 ;  /* 0x000000364410723c */ /* 0x040fe20000041810 */
[----:B------:R-:W3:Y:S07]  /*c410*/  LDSM.16.MT88.4 R52, [R119+0xe000] ;  /* 0x00e000007734783b */ /* 0x000eee0000004200 */
[C---:B------:R-:W-:Y:S08]  /*c420*/  HMMA.16816.F32.BF16 R20, R68.reuse, R76, R20 ;  /* 0x0000004c4414723c */ /* 0x040ff00000041814 */
[C---:B------:R-:W-:Y:S01]  /*c430*/  HMMA.16816.F32.BF16 R24, R68.reuse, R78, R24 ;  /* 0x0000004e4418723c */ /* 0x040fe20000041818 */
[----:B------:R-:W4:Y:S07]  /*c440*/  LDSM.16.MT88.4 R76, [R119+0xe400] ;  /* 0x00e40000774c783b */ /* 0x000f2e0000004200 */
[----:B-1----:R-:W-:Y:S01]  /*c450*/  HMMA.16816.F32.BF16 R44, R68, R4, R44 ;  /* 0x00000004442c723c */ /* 0x002fe2000004182c */
[----:B------:R-:W-:Y:S01]  /*c460*/  F2FP.BF16.F32.PACK_AB R5, R141, R156 ;  /* 0x0000009c8d05723e */ /* 0x000fe200000010ff */
[----:B------:R-:W-:-:S04]  /*c470*/  FADD.FTZ R156, R156, R159 ;  /* 0x0000009f9c9c7221 */ /* 0x000fc80000010000 */
[----:B------:R-:W-:Y:S02]  /*c480*/  FADD.FTZ R156, R141, R156 ;  /* 0x0000009c8d9c7221 */ /* 0x000fe40000010000 */
[C---:B--2---:R-:W-:Y:S08]  /*c490*/  HMMA.16816.F32.BF16 R28, R68.reuse, R72, R28 ;  /* 0x00000048441c723c */ /* 0x044ff0000004181c */
[C---:B------:R-:W-:Y:S08]  /*c4a0*/  HMMA.16816.F32.BF16 R32, R68.reuse, R74, R32 ;  /* 0x0000004a4420723c */ /* 0x040ff00000041820 */
[C---:B---3--:R-:W-:Y:S01]  /*c4b0*/  HMMA.16816.F32.BF16 R36, R68.reuse, R52, R36 ;  /* 0x000000344424723c */ /* 0x048fe20000041824 */
[--C-:B------:R-:W-:Y:S01]  /*c4c0*/  FFMA.FTZ R53, R186, UR6, -R117.reuse ;  /* 0x00000006ba357c23 */ /* 0x100fe20008010875 */
[--C-:B------:R-:W-:Y:S01]  /*c4d0*/  FFMA.FTZ R52, R184, UR6, -R117.reuse ;  /* 0x00000006b8347c23 */ /* 0x100fe20008010875 */
[----:B------:R-:W-:Y:S04]  /*c4e0*/  MUFU.EX2 R186, R190 ;  /* 0x000000be00ba7308 */ /* 0x000fe80000000800 */
[----:B------:R-:W1:Y:S01]  /*c4f0*/  MUFU.EX2 R53, R53 ;  /* 0x0000003500357308 */ /* 0x000e620000000800 */
[C---:B------:R-:W-:Y:S01]  /*c500*/  HMMA.16816.F32.BF16 R40, R68.reuse, R54, R40 ;  /* 0x000000364428723c */ /* 0x040fe20000041828 */
[----:B------:R-:W-:Y:S01]  /*c510*/  FFMA.FTZ R55, R160, UR6, -R117 ;  /* 0x00000006a0377c23 */ /* 0x000fe20008010875 */
[----:B------:R-:W-:Y:S01]  /*c520*/  FFMA.FTZ R54, R162, UR6, -R61 ;  /* 0x00000006a2367c23 */ /* 0x000fe2000801083d */
[----:B------:R-:W-:Y:S04]  /*c530*/  MUFU.EX2 R52, R52 ;  /* 0x0000003400347308 */ /* 0x000fe80000000800 */
[----:B------:R-:W2:Y:S01]  /*c540*/  MUFU.EX2 R55, R55 ;  /* 0x0000003700377308 */ /* 0x000ea20000000800 */
[----:B------:R-:W-:Y:S03]  /*c550*/  HMMA.16816.F32.BF16 R68, R68, R6, R48 ;  /* 0x000000064444723c */ /* 0x000fe60000041830 */
[----:B------:R-:W3:Y:S01]  /*c560*/  MUFU.EX2 R54, R54 ;  /* 0x0000003600367308 */ /* 0x000ee20000000800 */
[----:B-1----:R-:W-:Y:S01]  /*c570*/  F2FP.BF16.F32.PACK_AB R4, R53, R186 ;  /* 0x000000ba3504723e */ /* 0x002fe200000010ff */
[----:B------:R-:W-:-:S04]  /*c580*/  FADD.FTZ R186, R186, R157 ;  /* 0x0000009dbaba7221 */ /* 0x000fc80000010000 */
[----:B------:R-:W-:Y:S01]  /*c590*/  FADD.FTZ R186, R53, R186 ;  /* 0x000000ba35ba7221 */ /* 0x000fe20000010000 */
[----:B--2---:R-:W-:-:S03]  /*c5a0*/  F2FP.BF16.F32.PACK_AB R6, R52, R55 ;  /* 0x000000373406723e */ /* 0x004fc600000010ff */
[----:B------:R-:W-:Y:S01]  /*c5b0*/  FADD.FTZ R55, R55, R186 ;  /* 0x000000ba37377221 */ /* 0x000fe20000010000 */
[----:B---3--:R-:W-:Y:S01]  /*c5c0*/  F2FP.BF16.F32.PACK_AB R7, R54, R143 ;  /* 0x0000008f3607723e */ /* 0x008fe200000010ff */
[----:B------:R-:W-:Y:S02]  /*c5d0*/  FADD.FTZ R143, R143, R156 ;  /* 0x0000009c8f8f7221 */ /* 0x000fe40000010000 */
[----:B------:R-:W-:Y:S02]  /*c5e0*/  FADD.FTZ R55, R52, R55 ;  /* 0x0000003734377221 */ /* 0x000fe40000010000 */
[----:B------:R-:W-:Y:S02]  /*c5f0*/  FADD.FTZ R143, R54, R143 ;  /* 0x0000008f368f7221 */ /* 0x000fe40000010000 */
        /* <DEDUP_REMOVED lines=12> */
[----:B------:R-:W-:Y:S01]  /*c6c0*/  FFMA.FTZ R24, R132, UR6, -R117 ;  /* 0x0000000684187c23 */ /* 0x000fe20008010875 */
[----:B------:R-:W-:-:S03]  /*c6d0*/  FFMA.FTZ R26, R138, UR6, -R61 ;  /* 0x000000068a1a7c23 */ /* 0x000fc6000801083d */
[----:B------:R-:W-:Y:S01]  /*c6e0*/  MUFU.EX2 R25, R25 ;  /* 0x0000001900197308 */ /* 0x000fe20000000800 */
[C---:B------:R-:W-:Y:S01]  /*c6f0*/  HMMA.16816.F32.BF16 R88, R4.reuse, R84, R28 ;  /* 0x000000540458723c */ /* 0x040fe2000004181c */
[----:B------:R-:W-:Y:S01]  /*c700*/  FFMA.FTZ R28, R144, UR6, -R117 ;  /* 0x00000006901c7c23 */ /* 0x000fe20008010875 */
[--C-:B------:R-:W-:Y:S01]  /*c710*/  FFMA.FTZ R30, R130, UR6, -R61.reuse ;  /* 0x00000006821e7c23 */ /* 0x100fe2000801083d */
[--C-:B------:R-:W-:Y:S01]  /*c720*/  FFMA.FTZ R29, R128, UR6, -R61.reuse ;  /* 0x00000006801d7c23 */ /* 0x100fe2000801083d */
[--C-:B------:R-:W-:Y:S01]  /*c730*/  FFMA.FTZ R31, R126, UR6, -R61.reuse ;  /* 0x000000067e1f7c23 */ /* 0x100fe2000801083d */
[----:B------:R-:W-:Y:S01]  /*c740*/  MUFU.EX2 R27, R27 ;  /* 0x0000001b001b7308 */ /* 0x000fe20000000800 */
[----:B------:R-:W-:Y:S02]  /*c750*/  MOV R128, R56 ;  /* 0x0000003800807202 */ /* 0x000fe40000000f00 */
[C---:B----4-:R-:W-:Y:S01]  /*c760*/  HMMA.16816.F32.BF16 R80, R4.reuse, R76, R36 ;  /* 0x0000004c0450723c */ /* 0x050fe20000041824 */
[----:B------:R-:W3:Y:S04]  /*c770*/  MUFU.EX2 R28, R28 ;  /* 0x0000001c001c7308 */ /* 0x000ee80000000800 */
[----:B------:R-:W-:Y:S03]  /*c780*/  MUFU.EX2 R24, R24 ;  /* 0x0000001800187308 */ /* 0x000fe60000000800 */
[----:B------:R-:W-:Y:S01]  /*c790*/  HMMA.16816.F32.BF16 R84, R4, R86, R32 ;  /* 0x000000560454723c */ /* 0x000fe20000041820 */
[----:B------:R-:W-:Y:S01]  /*c7a0*/  MUFU.EX2 R30, R30 ;  /* 0x0000001e001e7308 */ /* 0x000fe20000000800 */
[--C-:B------:R-:W-:Y:S01]  /*c7b0*/  FFMA.FTZ R33, R62, UR6, -R61.reuse ;  /* 0x000000063e217c23 */ /* 0x100fe2000801083d */
[----:B------:R-:W-:-:S02]  /*c7c0*/  FFMA.FTZ R32, R120, UR6, -R61 ;  /* 0x0000000678207c23 */ /* 0x000fc4000801083d */
[----:B------:R-:W4:Y:S03]  /*c7d0*/  MUFU.EX2 R29, R29 ;  /* 0x0000001d001d7308 */ /* 0x000f260000000800 */
[C---:B------:R-:W-:Y:S01]  /*c7e0*/  HMMA.16816.F32.BF16 R76, R4.reuse, R78, R40 ;  /* 0x0000004e044c723c */ /* 0x040fe20000041828 */
[----:B------:R-:W-:Y:S04]  /*c7f0*/  MUFU.EX2 R31, R31 ;  /* 0x0000001f001f7308 */ /* 0x000fe80000000800 */
[----:B------:R-:W5:Y:S03]  /*c800*/  MUFU.EX2 R26, R26 ;  /* 0x0000001a001a7308 */ /* 0x000f660000000800 */
[C---:B-1----:R-:W-:Y:S01]  /*c810*/  HMMA.16816.F32.BF16 R72, R4.reuse, R16, R44 ;  /* 0x000000100448723c */ /* 0x042fe2000004182c */
[----:B------:R-:W-:Y:S04]  /*c820*/  MUFU.EX2 R33, R33 ;  /* 0x0000002100217308 */ /* 0x000fe80000000800 */
[----:B------:R-:W-:Y:S03]  /*c830*/  MUFU.EX2 R32, R32 ;  /* 0x0000002000207308 */ /* 0x000fe60000000800 */
[----:B------:R-:W-:Y:S01]  /*c840*/  HMMA.16816.F32.BF16 R68, R4, R18, R68 ;  /* 0x000000120444723c */ /* 0x000fe20000041844 */
[----:B---3--:R-:W-:Y:S01]  /*c850*/  F2FP.BF16.F32.PACK_AB R4, R25, R28 ;  /* 0x0000001c1904723e */ /* 0x008fe200000010ff */
[----:B------:R-:W1:Y:S01]  /*c860*/  LDSM.16.MT88.4 R16, [R2+0x3800] ;  /* 0x003800000210783b */ /* 0x000e620000004200 */
        /* <DEDUP_REMOVED lines=20> */
[C---:B------:R-:W-:Y:S01]  /*c9b0*/  HMMA.16816.F32.BF16 R92, R4.reuse, R22, R92 ;  /* 0x00000016045c723c */ /* 0x040fe2000004185c */
[----:B------:R-:W-:Y:S01]  /*c9c0*/  FFMA.FTZ R22, R60, UR6, -R61 ;  /* 0x000000063c167c23 */ /* 0x000fe2000801083d */
[----:B------:R-:W-:Y:S05]  /*c9d0*/  MUFU.EX2 R23, R122 ;  /* 0x0000007a00177308 */ /* 0x000fea0000000800 */
[----:B------:R-:W4:Y:S01]  /*c9e0*/  MUFU.EX2 R22, R22 ;  /* 0x0000001600167308 */ /* 0x000f220000000800 */
[C---:B---3--:R-:W-:Y:S08]  /*c9f0*/  HMMA.16816.F32.BF16 R80, R4.reuse, R12, R80 ;  /* 0x0000000c0450723c */ /* 0x048ff00000041850 */
[C---:B------:R-:W-:Y:S01]  /*ca00*/  HMMA.16816.F32.BF16 R76, R4.reuse, R14, R76 ;  /* 0x0000000e044c723c */ /* 0x040fe2000004184c */
[----:B------:R-:W3:Y:S07]  /*ca10*/  LDSM.16.MT88.4 R12, [R2+0x1c00] ;  /* 0x001c0000020c783b */ /* 0x000eee0000004200 */
[C---:B--2---:R-:W-:Y:S08]  /*ca20*/  HMMA.16816.F32.BF16 R72, R4.reuse, R8, R72 ;  /* 0x000000080448723c */ /* 0x044ff00000041848 */
[C---:B------:R-:W-:Y:S01]  /*ca30*/  HMMA.16816.F32.BF16 R68, R4.reuse, R10, R68 ;  /* 0x0000000a0444723c */ /* 0x040fe20000041844 */
[----:B------:R-:W2:Y:S07]  /*ca40*/  LDSM.16.MT88.4 R8, [R119+0xcc00] ;  /* 0x00cc00007708783b */ /* 0x000eae0000004200 */
[----:B------:R-:W-:Y:S01]  /*ca50*/  HMMA.16816.F32.BF16 R96, R4, R20, R96 ;  /* 0x000000140460723c */ /* 0x000fe20000041860 */
[----:B------:R-:W5:Y:S01]  /*ca60*/  MUFU.EX2 R20, R123 ;  /* 0x0000007b00147308 */ /* 0x000f620000000800 */
[----:B----4-:R-:W-:Y:S01]  /*ca70*/  F2FP.BF16.F32.PACK_AB R5, R33, R22 ;  /* 0x000000162105723e */ /* 0x010fe200000010ff */
[----:B------:R-:W-:Y:S01]  /*ca80*/  FADD.FTZ R22, R22, R31 ;  /* 0x0000001f16167221 */ /* 0x000fe20000010000 */
[----:B------:R-:W-:Y:S01]  /*ca90*/  F2FP.BF16.F32.PACK_AB R7, R189, R32 ;  /* 0x00000020bd07723e */ /* 0x000fe200000010ff */
[----:B------:R-:W4:Y:S02]  /*caa0*/  MUFU.EX2 R21, R121 ;  /* 0x0000007900157308 */ /* 0x000f240000000800 */
[----:B------:R-:W-:-:S04]  /*cab0*/  FADD.FTZ R33, R33, R22 ;  /* 0x0000001621217221 */ /* 0x000fc80000010000 */
[----:B------:R-:W-:Y:S01]  /*cac0*/  FADD.FTZ R32, R32, R33 ;  /* 0x0000002120207221 */ /* 0x000fe20000010000 */
[----:B-----5:R-:W-:Y:S01]  /*cad0*/  F2FP.BF16.F32.PACK_AB R4, R20, R23 ;  /* 0x000000171404723e */ /* 0x020fe200000010ff */
[----:B------:R-:W-:Y:S02]  /*cae0*/  FADD.FTZ R23, R23, R24 ;  /* 0x0000001817177221 */ /* 0x000fe40000010000 */
[----:B------:R-:W-:Y:S01]  /*caf0*/  FADD.FTZ R189, R189, R32 ;  /* 0x00000020bdbd7221 */ /* 0x000fe20000010000 */
[----:B----4-:R-:W-:Y:S01]  /*cb00*/  F2FP.BF16.F32.PACK_AB R6, R188, R21 ;  /* 0x00000015bc06723e */ /* 0x010fe200000010ff */
[----:B------:R-:W-:-:S04]  /*cb10*/  FADD.FTZ R20, R20, R23 ;  /* 0x0000001714147221 */ /* 0x000fc80000010000 */
[----:B------:R-:W-:Y:S02]  /*cb20*/  FADD.FTZ R21, R21, R20 ;  /* 0x0000001415157221 */ /* 0x000fe40000010000 */
[----:B-1----:R-:W-:Y:S02]  /*cb30*/  HMMA.16816.F32.BF16 R112, R4, R16, R112 ;  /* 0x000000100470723c */ /* 0x002fe40000041870 */
[----:B------:R-:W-:-:S06]  /*cb40*/  FADD.FTZ R188, R188, R21 ;  /* 0x00000015bcbc7221 */ /* 0x000fcc0000010000 */
[C---:B------:R-:W-:Y:S01]  /*cb50*/  HMMA.16816.F32.BF16 R108, R4.reuse, R18, R108 ;  /* 0x00000012046c723c */ /* 0x040fe2000004186c */
[----:B------:R-:W1:Y:S07]  /*cb60*/  LDSM.16.MT88.4 R16, [R2+0x3c00] ;  /* 0x003c00000210783b */ /* 0x000e6e0000004200 */
[C---:B---3--:R-:W-:Y:S08]  /*cb70*/  HMMA.16816.F32.BF16 R104, R4.reuse, R12, R104 ;  /* 0x0000000c0468723c */ /* 0x048ff00000041868 */
[C---:B------:R-:W-:Y:S01]  /*cb80*/  HMMA.16816.F32.BF16 R100, R4.reuse, R14, R100 ;  /* 0x0000000e0464723c */ /* 0x040fe20000041864 */
[----:B------:R-:W3:Y:S07]  /*cb90*/  LDSM.16.MT88.4 R12, [R119+0xec00] ;  /* 0x00ec0000770c783b */ /* 0x000eee0000004200 */
[C---:B--2---:R-:W-:Y:S08]  /*cba0*/  HMMA.16816.F32.BF16 R96, R4.reuse, R8, R96 ;  /* 0x000000080460723c */ /* 0x044ff00000041860 */
[C---:B------:R-:W-:Y:S01]  /*cbb0*/  HMMA.16816.F32.BF16 R92, R4.reuse, R10, R92 ;  /* 0x0000000a045c723c */ /* 0x040fe2000004185c */
[----:B------:R2:W4:Y:S07]  /*cbc0*/  LDSM.16.MT88.4 R8, [R2+0x5c00] ;  /* 0x005c00000208783b */ /* 0x00052e0000004200 */
[C---:B-1----:R-:W-:Y:S08]  /*cbd0*/  HMMA.16816.F32.BF16 R88, R4.reuse, R16, R88 ;  /* 0x000000100458723c */ /* 0x042ff00000041858 */
[----:B------:R-:W-:Y:S01]  /*cbe0*/  HMMA.16816.F32.BF16 R84, R4, R18, R84 ;  /* 0x000000120454723c */ /* 0x000fe20000041854 */
[----:B--2---:R-:W-:-:S07]  /*cbf0*/  MOV R2, R57 ;  /* 0x0000003900027202 */ /* 0x004fce0000000f00 */
[----:B---3--:R-:W-:Y:S01]  /*cc00*/  HMMA.16816.F32.BF16 R80, R4, R12, R80 ;  /* 0x0000000c0450723c */ /* 0x008fe20000041850 */
[----:B------:R-:W-:-:S07]  /*cc10*/  @P5 MOV R2, R57 ;  /* 0x0000003900025202 */ /* 0x000fce0000000f00 */
[C---:B------:R-:W-:Y:S08]  /*cc20*/  HMMA.16816.F32.BF16 R76, R4.reuse, R14, R76 ;  /* 0x0000000e044c723c */ /* 0x040ff0000004184c */
[C---:B----4-:R-:W-:Y:S08]  /*cc30*/  HMMA.16816.F32.BF16 R72, R4.reuse, R8, R72 ;  /* 0x000000080448723c */ /* 0x050ff00000041848 */
[----:B------:R-:W-:Y:S01]  /*cc40*/  HMMA.16816.F32.BF16 R68, R4, R10, R68 ;  /* 0x0000000a0444723c */ /* 0x000fe20000041844 */
[----:B------:R-:W-:-:S04]  /*cc50*/  NOP ;  /* 0x0000000000007918 */ /* 0x000fc80000000000 */
[----:B------:R-:W-:-:S15]  /*cc60*/  @P5 BRA `(.L_x_2422) ;  /* 0x0000000000045947 */ /* 0x000fde0003800000 */
.L_x_2416:
[----:B------:R-:W-:-:S07]  /*cc70*/  IADD3 R140, PT, PT, R128, -0x1, RZ ;  /* 0xffffffff808c7810 */ /* 0x000fce0007ffe0ff */
.L_x_2422:
[----:B------:R-:W-:-:S13]  /*cc80*/  ISETP.GE.AND P0, PT, R140, R167, PT ;  /* 0x000000a78c00720c */ /* 0x000fda0003f06270 */
        /* <DEDUP_REMOVED lines=10> */
[----:B------:R-:W-:Y:S01]  /*cd30*/  LOP3.LUT R184, R185, 0x40, R184, 0xfe, !PT ;  /* 0x00000040b9b87812 */ /* 0x000fe200078efeb8 */
[----:B------:R-:W-:Y:S01]  /*cd40*/  VIADD R182, R119, 0x9020 ;  /* 0x0000902077b67836 */ /* 0x000fe20000000000 */
[----:B------:R-:W-:Y:S01]  /*cd50*/  PLOP3.LUT P6, PT, PT, PT, UP0, 0x80, 0x8 ;  /* 0x000000000008781c */ /* 0x000fe20003fcf008 */
[----:B------:R-:W-:Y:S01]  /*cd60*/  VIADD R185, R185, 0x80 ;  /* 0x00000080b9b97836 */ /* 0x000fe20000000000 */
[----:B------:R-:W1:Y:S01]  /*cd70*/  LDCU UR10, c[0x0][0x440] ;  /* 0x00008800ff0a77ac */ /* 0x000e620008000800 */
[----:B------:R-:W2:Y:S01]  /*cd80*/  LDCU UR5, c[0x0][0x50c] ;  /* 0x0000a180ff0577ac */ /* 0x000ea20008000800 */
[----:B------:R-:W3:Y:S01]  /*cd90*/  LDCU UR4, c[0x0][0x45c] ;  /* 0x00008b80ff0477ac */ /* 0x000ee20008000800 */
[----:B------:R-:W4:Y:S01]  /*cda0*/  LDCU.64 UR6, c[0x0][0x3a0] ;  /* 0x00007400ff0677ac */ /* 0x000f220008000a00 */
[----:B------:R-:W1:Y:S07]  /*cdb0*/  LDCU.64 UR8, c[0x0][0x3a8] ;  /* 0x00007500ff0877ac */ /* 0x000e6e0008000a00 */
.L_x_2427:
        /* <DEDUP_REMOVED lines=76> */
.L_x_2424:
        /* <DEDUP_REMOVED lines=14> */
[----:B------:R-:W-:Y:S03]  /*d360*/  IADD3.X R193, PT, PT, R190, R171, RZ, P0, !PT ;  /* 0x000000abbec17210 */ /* 0x000fe600007fe4ff */
[----:B------:R-:W-:Y:S01]  /*d370*/  @P4 STS.128 [R175+0xb000], RZ ;  /* 0x00b000ffaf004388 */ /* 0x000fe20000000c00 */
[C---:B------:R-:W-:Y:S02]  /*d380*/  IADD3 R194, P1, PT, R191.reuse, R192, RZ ;  /* 0x000000c0bfc27210 */ /* 0x040fe40007f3e0ff */
[----:B------:R-:W-:Y:S03]  /*d390*/  IADD3 R186, PT, PT, R186, -0x1, RZ ;  /* 0xffffffffbaba7810 */ /* 0x000fe60007ffe0ff */
[----:B------:R-:W-:Y:S01]  /*d3a0*/  @!PT LDS RZ, [RZ] ;  /* 0x00000000fffff984 */ /* 0x000fe20000000800 */
[----:B------:R-:W-:Y:S01]  /*d3b0*/  @!PT LDS RZ, [RZ] ;  /* 0x00000000fffff984 */ /* 0x000fe20000000800 */
[----:B------:R-:W-:Y:S01]  /*d3c0*/  @!PT LDS RZ, [RZ] ;  /* 0x00000000fffff984 */ /* 0x000fe20000000800 */
[----:B------:R-:W-:Y:S01]  /*d3d0*/  @!P3 LDGSTS.E.BYPASS.LTC128B.128 [R175+0xd000], desc[UR16][R170.64+0x80] ;  /* 0x0d000080aaafbfae */ /* 0x000fe2000b981a10 */
[----:B------:R-:W-:Y:S02]  /*d3e0*/  IADD3.X R195, PT, PT, R190, R193, RZ, P1, !PT ;  /* 0x000000c1bec37210 */ /* 0x000fe40000ffe4ff */
[----:B------:R-:W-:Y:S03]  /*d3f0*/  IADD3 R196, P0, PT, R191, R194, RZ ;  /* 0x000000c2bfc47210 */ /* 0x000fe60007f1e0ff */
[----:B------:R-:W-:Y:S01]  /*d400*/  @P3 STS.128 [R175+0xd000], RZ ;  /* 0x00d000ffaf003388 */ /* 0x000fe20000000c00 */
[----:B------:R-:W-:Y:S02]  /*d410*/  ISETP.GT.AND P1, PT, R186, R167, PT ;  /* 0x000000a7ba00720c */ /* 0x000fe40003f24270 */
        /* <DEDUP_REMOVED lines=240> */
[----:B------:R-:W-:Y:S01]  /*e320*/  FMUL.FTZ R213, R41, UR5 ;  /* 0x0000000529d57c20 */ /* 0x000fe20008410000 */
[----:B------:R-:W-:Y:S07]  /*e330*/  FMUL.FTZ R211, R40, UR5 ;  /* 0x0000000528d37c20 */ /* 0x000fee0008410000 */
        /* <DEDUP_REMOVED lines=11> */
[----:B------:R4:W1:Y:S01]  /*e3f0*/  MUFU.TANH R145, R213 ;  /* 0x000000d500917308 */ /* 0x0008620000002400 */
[----:B------:R-:W-:Y:S01]  /*e400*/  FMUL.FTZ R215, R45, UR5 ;  /* 0x000000052dd77c20 */ /* 0x000fe20008410000 */
[C---:B------:R-:W-:Y:S03]  /*e410*/  HMMA.16816.F32.BF16 R56, R132.reuse, R126, R56 ;  /* 0x0000007e8438723c */ /* 0x040fe60000041838 */
[----:B------:R-:W-:Y:S01]  /*e420*/  FMUL.FTZ R221, R47, UR5 ;  /* 0x000000052fdd7c20 */ /* 0x000fe20008410000 */
[----:B--2---:R-:W-:Y:S04]  /*e430*/  FMUL.FTZ R219, R49, UR5 ;  /* 0x0000000531db7c20 */ /* 0x004fe80008410000 */
[----:B------:R2:W1:Y:S01]  /*e440*/  MUFU.TANH R150, R196 ;  /* 0x000000c400967308 */ /* 0x0004620000002400 */
[----:B---3--:R-:W-:Y:S01]  /*e450*/  FMUL.FTZ R217, R50, UR5 ;  /* 0x0000000532d97c20 */ /* 0x008fe20008410000 */
[----:B------:R-:W-:Y:S08]  /*e460*/  FMUL.FTZ R223, R53, UR5 ;  /* 0x0000000535df7c20 */ /* 0x000ff00008410000 */
[----:B------:R3:W3:Y:S01]  /*e470*/  MUFU.TANH R143, R215 ;  /* 0x000000d7008f7308 */ /* 0x0006e20000002400 */
[----:B----4-:R-:W-:Y:S01]  /*e480*/  FMUL.FTZ R213, R48, UR5 ;  /* 0x0000000530d57c20 */ /* 0x010fe20008410000 */
[----:B------:R-:W-:Y:S08]  /*e490*/  FMUL.FTZ R225, R57, UR5 ;  /* 0x0000000539e17c20 */ /* 0x000ff00008410000 */
[----:B------:R4:W4:Y:S01]  /*e4a0*/  MUFU.TANH R130, R221 ;  /* 0x000000dd00827308 */ /* 0x0009220000002400 */
[----:B--2---:R-:W-:Y:S01]  /*e4b0*/  FMUL.FTZ R196, R52, UR5 ;  /* 0x0000000534c47c20 */ /* 0x004fe20008410000 */
[C---:B-1----:R-:W-:Y:S08]  /*e4c0*/  HMMA.16816.F32.BF16 R60, R132.reuse, R120, R60 ;  /* 0x00000078843c723c */ /* 0x042ff0000004183c */
[----:B------:R1:W2:Y:S01]  /*e4d0*/  MUFU.TANH R141, R219 ;  /* 0x000000db008d7308 */ /* 0x0002a20000002400 */
[----:B---3--:R-:W-:Y:S01]  /*e4e0*/  FMUL.FTZ R215, R51, UR5 ;  /* 0x0000000533d77c20 */ /* 0x008fe20008410000 */
[----:B------:R-:W-:Y:S08]  /*e4f0*/  HMMA.16816.F32.BF16 R64, R132, R122, R64 ;  /* 0x0000007a8440723c */ /* 0x000ff00000041840 */
[----:B------:R3:W2:Y:S01]  /*e500*/  MUFU.TANH R128, R217 ;  /* 0x000000d900807308 */ /* 0x0006a20000002400 */
[----:B----4-:R-:W-:Y:S01]  /*e510*/  FMUL.FTZ R221, R54, UR5 ;  /* 0x0000000536dd7c20 */ /* 0x010fe20008410000 */
[----:B------:R-:W-:Y:S01]  /*e520*/  FMUL.FTZ R229, R61, UR5 ;  /* 0x000000053de57c20 */ /* 0x000fe20008410000 */
[----:B------:R-:W-:Y:S07]  /*e530*/  FMUL.FTZ R227, R62, UR5 ;  /* 0x000000053ee37c20 */ /* 0x000fee0008410000 */
[----:B------:R4:W2:Y:S01]  /*e540*/  MUFU.TANH R146, R196 ;  /* 0x000000c400927308 */ /* 0x0008a20000002400 */
[----:B-1----:R-:W-:Y:S09]  /*e550*/  FMUL.FTZ R219, R59, UR5 ;  /* 0x000000053bdb7c20 */ /* 0x002ff20008410000 */
[----:B------:R1:W1:Y:S01]  /*e560*/  MUFU.TANH R162, R209 ;  /* 0x000000d100a27308 */ /* 0x0002620000002400 */
[----:B---3--:R-:W-:Y:S09]  /*e570*/  FMUL.FTZ R217, R56, UR5 ;  /* 0x0000000538d97c20 */ /* 0x008ff20008410000 */
[----:B------:R3:W2:Y:S01]  /*e580*/  MUFU.TANH R160, R207 ;  /* 0x000000cf00a07308 */ /* 0x0006a20000002400 */
[----:B----4-:R-:W-:Y:S09]  /*e590*/  FMUL.FTZ R196, R60, UR5 ;  /* 0x000000053cc47c20 */ /* 0x010ff20008410000 */
        /* <DEDUP_REMOVED lines=16> */
[----:B------:R-:W3:Y:S01]  /*e6a0*/  MUFU.TANH R230, R230 ;  /* 0x000000e600e67308 */ /* 0x000ee20000002400 */
[----:B----4-:R-:W-:Y:S09]  /*e6b0*/  FMUL.FTZ R219, R65, UR5 ;  /* 0x0000000541db7c20 */ /* 0x010ff20008410000 */
[----:B------:R-:W4:Y:S01]  /*e6c0*/  MUFU.TANH R228, R228 ;  /* 0x000000e400e47308 */ /* 0x000f220000002400 */
[----:B-1----:R-:W-:Y:S09]  /*e6d0*/  FMUL.FTZ R196, R67, UR5 ;  /* 0x0000000543c47c20 */ /* 0x002ff20008410000 */
        /* <DEDUP_REMOVED lines=108> */
.L_x_2426:
        /* <DEDUP_REMOVED lines=69> */
.L_x_2425:
[----:B--2---:R-:W-:Y:S01]  /*f1f0*/  I2FP.F32.S32 R3, R184 ;  /* 0x000000b800037245 */ /* 0x004fe20000201400 */
[----:B------:R-:W-:Y:S01]  /*f200*/  LDSM.16.MT88.4 R12, [R119+0x9000] ;  /* 0x00900000770c783b */ /* 0x000fe20000004200 */
[C---:B------:R-:W-:Y:S02]  /*f210*/  IADD3 R5, PT, PT, R184.reuse, -0x28, RZ ;  /* 0xffffffd8b8057810 */ /* 0x040fe40007ffe0ff */
[----:B------:R-:W-:Y:S01]  /*f220*/  IADD3 R2, PT, PT, R184, -0x40, RZ ;  /* 0xffffffc0b8027810 */ /* 0x000fe20007ffe0ff */
[CC--:B------:R-:W-:Y:S01]  /*f230*/  FFMA.FTZ R138, R0.reuse, R3.reuse, R138 ;  /* 0x00000003008a7223 */ /* 0x0c0fe2000001008a */
[----:B------:R-:W-:Y:S01]  /*f240*/  FFMA.FTZ R154, R0, R3, R154 ;  /* 0x00000003009a7223 */ /* 0x000fe2000001009a */
[C---:B------:R-:W-:Y:S02]  /*f250*/  IADD3 R3, PT, PT, R184.reuse, -0x2f, RZ ;  /* 0xffffffd1b8037810 */ /* 0x040fe40007ffe0ff */
[----:B------:R-:W-:Y:S01]  /*f260*/  I2FP.F32.S32 R5, R5 ;  /* 0x0000000500057245 */ /* 0x000fe20000201400 */
[----:B------:R-:W-:Y:S01]  /*f270*/  LDSM.16.MT88.4 R28, [R119+0xb000] ;  /* 0x00b00000771c783b */ /* 0x000fe20000004200 */
[----:B------:R-:W-:Y:S02]  /*f280*/  I2FP.F32.S32 R3, R3 ;  /* 0x0000000300037245 */ /* 0x000fe40000201400 */
        /* <DEDUP_REMOVED lines=8> */
[----:B------:R-:W-:Y:S02]  /*f310*/  I2FP.F32.S32 R3, R3 ;  /* 0x0000000300037245 */ /* 0x000fe40000201400 */
[----:B------:R-:W-:Y:S02]  /*f320*/  I2FP.F32.S32 R2, R2 ;  /* 0x0000000200027245 */ /* 0x000fe40000201400 */
[----:B------:R-:W-:Y:S01]  /*f330*/  I2FP.F32.S32 R7, R7 ;  /* 0x0000000700077245 */ /* 0x000fe20000201400 */
[CC--:B------:R-:W-:Y:S01]  /*f340*/  FFMA.FTZ R214, R0.reuse, R3.reuse, R214 ;  /* 0x0000000300d67223 */ /* 0x0c0fe200000100d6 */
[----:B------:R-:W-:Y:S01]  /*f350*/  FFMA.FTZ R210, R0, R3, R210 ;  /* 0x0000000300d27223 */ /* 0x000fe200000100d2 */
[----:B------:R-:W-:Y:S01]  /*f360*/  IADD3 R3, PT, PT, R184, -0x17, RZ ;  /* 0xffffffe9b8037810 */ /* 0x000fe20007ffe0ff */
[CC--:B------:R-:W-:Y:S01]  /*f370*/  FFMA.FTZ R191, R0.reuse, R2.reuse, R191 ;  /* 0x0000000200bf7223 */ /* 0x0c0fe200000100bf */
[----:B------:R-:W-:Y:S01]  /*f380*/  I2FP.F32.S32 R5, R5 ;  /* 0x0000000500057245 */ /* 0x000fe20000201400 */
[C---:B------:R-:W-:Y:S01]  /*f390*/  FFMA.FTZ R230, R0.reuse, R7, R230 ;  /* 0x0000000700e67223 */ /* 0x040fe200000100e6 */
[----:B------:R-:W-:Y:S01]  /*f3a0*/  I2FP.F32.S32 R3, R3 ;  /* 0x0000000300037245 */ /* 0x000fe20000201400 */
        /* <DEDUP_REMOVED lines=9> */
[----:B------:R-:W-:Y:S02]  /*f440*/  I2FP.F32.S32 R3, R3 ;  /* 0x0000000300037245 */ /* 0x000fe40000201400 */
[----:B------:R-:W-:Y:S02]  /*f450*/  IADD3 R5, PT, PT, R184, -0x10, RZ ;  /* 0xfffffff0b8057810 */ /* 0x000fe40007ffe0ff */
[----:B------:R-:W-:Y:S01]  /*f460*/  I2FP.F32.S32 R2, R2 ;  /* 0x0000000200027245 */ /* 0x000fe20000201400 */
[CC--:B------:R-:W-:Y:S01]  /*f470*/  FFMA.FTZ R192, R0.reuse, R3.reuse, R192 ;  /* 0x0000000300c07223 */ /* 0x0c0fe200000100c0 */
[----:B------:R-:W-:Y:S01]  /*f480*/  FFMA.FTZ R162, R0, R3, R162 ;  /* 0x0000000300a27223 */ /* 0x000fe200000100a2 */
[----:B------:R-:W-:Y:S02]  /*f490*/  I2FP.F32.S32 R7, R7 ;  /* 0x0000000700077245 */ /* 0x000fe40000201400 */
[----:B------:R-:W-:Y:S01]  /*f4a0*/  IADD3 R3, PT, PT, R184, 0x8, RZ ;  /* 0x00000008b8037810 */ /* 0x000fe20007ffe0ff */
[CC--:B------:R-:W-:Y:S01]  /*f4b0*/  FFMA.FTZ R201, R0.reuse, R2.reuse, R201 ;  /* 0x0000000200c97223 */ /* 0x0c0fe200000100c9 */
[----:B------:R-:W-:Y:S01]  /*f4c0*/  I2FP.F32.S32 R5, R5 ;  /* 0x0000000500057245 */ /* 0x000fe20000201400 */
[C---:B------:R-:W-:Y:S01]  /*f4d0*/  FFMA.FTZ R205, R0.reuse, R2, R205 ;  /* 0x0000000200cd7223 */ /* 0x040fe200000100cd */
[C---:B------:R-:W-:Y:S01]  /*f4e0*/  FFMA.FTZ R220, R0.reuse, R7, R220 ;  /* 0x0000000700dc7223 */ /* 0x040fe200000100dc */
[----:B------:R-:W-:Y:S01]  /*f4f0*/  I2FP.F32.S32 R3, R3 ;  /* 0x0000000300037245 */ /* 0x000fe20000201400 */
        /* <DEDUP_REMOVED lines=9> */
[----:B------:R-:W-:Y:S02]  /*f590*/  I2FP.F32.S32 R2, R2 ;  /* 0x0000000200027245 */ /* 0x000fe40000201400 */
[----:B------:R-:W-:Y:S02]  /*f5a0*/  I2FP.F32.S32 R7, R7 ;  /* 0x0000000700077245 */ /* 0x000fe40000201400 */
[----:B------:R-:W-:Y:S01]  /*f5b0*/  IADD3 R3, PT, PT, R184, 0x11, RZ ;  /* 0x00000011b8037810 */ /* 0x000fe20007ffe0ff */
[CC--:B------:R-:W-:Y:S01]  /*f5c0*/  FFMA.FTZ R147, R0.reuse, R2.reuse, R147 ;  /* 0x0000000200937223 */ /* 0x0c0fe20000010093 */
[----:B------:R-:W-:Y:S01]  /*f5d0*/  I2FP.F32.S32 R5, R5 ;  /* 0x0000000500057245 */ /* 0x000fe20000201400 */
[----:B------:R-:W-:Y:S01]  /*f5e0*/  FFMA.FTZ R136, R0, R2, R136 ;  /* 0x0000000200887223 */ /* 0x000fe20000010088 */
[----:B------:R-:W-:Y:S01]  /*f5f0*/  IADD3 R4, PT, PT, R184, -0x38, RZ ;  /* 0xffffffc8b8047810 */ /* 0x000fe20007ffe0ff */
[CC--:B------:R-:W-:Y:S01]  /*f600*/  FFMA.FTZ R206, R0.reuse, R7.reuse, R206 ;  /* 0x0000000700ce7223 */ /* 0x0c0fe200000100ce */
[----:B------:R-:W-:Y:S01]  /*f610*/  I2FP.F32.S32 R6, R6 ;  /* 0x0000000600067245 */ /* 0x000fe20000201400 */
[C---:B------:R-:W-:Y:S01]  /*f620*/  FFMA.FTZ R202, R0.reuse, R7, R202 ;  /* 0x0000000700ca7223 */ /* 0x040fe200000100ca */
[----:B------:R-:W-:Y:S01]  /*f630*/  I2FP.F32.S32 R3, R3 ;  /* 0x0000000300037245 */ /* 0x000fe20000201400 */
[-C--:B------:R-:W-:Y:S01]  /*f640*/  FFMA.FTZ R190, R0, R5.reuse, R190 ;  /* 0x0000000500be7223 */ /* 0x080fe200000100be */
[----:B------:R-:W-:Y:S01]  /*f650*/  IADD3 R2, PT, PT, R184, 0x19, RZ ;  /* 0x00000019b8027810 */ /* 0x000fe20007ffe0ff */
[C---:B------:R-:W-:Y:S01]  /*f660*/  FFMA.FTZ R160, R0.reuse, R5, R160 ;  /* 0x0000000500a07223 */ /* 0x040fe200000100a0 */
[----:B------:R-:W-:Y:S01]  /*f670*/  I2FP.F32.S32 R4, R4 ;  /* 0x0000000400047245 */ /* 0x000fe20000201400 */
[----:B------:R-:W-:Y:S01]  /*f680*/  FFMA.FTZ R193, R0, R6, R193 ;  /* 0x0000000600c17223 */ /* 0x000fe200000100c1 */
[----:B------:R-:W-:Y:S01]  /*f690*/  IADD3 R7, PT, PT, R184, -0xf, RZ ;  /* 0xfffffff1b8077810 */ /* 0x000fe20007ffe0ff */
[-C--:B------:R-:W-:Y:S01]  /*f6a0*/  FFMA.FTZ R130, R0, R3.reuse, R130 ;  /* 0x0000000300827223 */ /* 0x080fe20000010082 */
[----:B------:R-:W-:Y:S01]  /*f6b0*/  IADD3 R5, PT, PT, R184, 0x18, RZ ;  /* 0x00000018b8057810 */ /* 0x000fe20007ffe0ff */
[C---:B------:R-:W-:Y:S01]  /*f6c0*/  FFMA.FTZ R143, R0.reuse, R3, R143 ;  /* 0x00000003008f7223 */ /* 0x040fe2000001008f */
[----:B------:R-:W-:Y:S01]  /*f6d0*/  I2FP.F32.S32 R2, R2 ;  /* 0x0000000200027245 */ /* 0x000fe20000201400 */
[CC--:B------:R-:W-:Y:S01]  /*f6e0*/  FFMA.FTZ R199, R0.reuse, R4.reuse, R199 ;  /* 0x0000000400c77223 */ /* 0x0c0fe200000100c7 */
[----:B------:R-:W-:Y:S01]  /*f6f0*/  I2FP.F32.S32 R7, R7 ;  /* 0x0000000700077245 */ /* 0x000fe20000201400 */
[----:B------:R-:W-:Y:S01]  /*f700*/  FFMA.FTZ R203, R0, R4, R203 ;  /* 0x0000000400cb7223 */ /* 0x000fe200000100cb */
[----:B------:R-:W-:Y:S01]  /*f710*/  IADD3 R3, PT, PT, R184, 0x20, RZ ;  /* 0x00000020b8037810 */ /* 0x000fe20007ffe0ff */
[C---:B------:R-:W-:Y:S01]  /*f720*/  FFMA.FTZ R197, R0.reuse, R6, R197 ;  /* 0x0000000600c57223 */ /* 0x040fe200000100c5 */
[----:B------:R-:W-:Y:S01]  /*f730*/  I2FP.F32.S32 R5, R5 ;  /* 0x0000000500057245 */ /* 0x000fe20000201400 */
[-C--:B------:R-:W-:Y:S01]  /*f740*/  FFMA.FTZ R125, R0, R2.reuse, R125 ;  /* 0x00000002007d7223 */ /* 0x080fe2000001007d */
[----:B------:R-:W-:Y:S01]  /*f750*/  IADD3 R4, PT, PT, R184, 0x21, RZ ;  /* 0x00000021b8047810 */ /* 0x000fe20007ffe0ff */
[----:B------:R-:W-:Y:S01]  /*f760*/  FFMA.FTZ R158, R0, R7, R158 ;  /* 0x00000007009e7223 */ /* 0x000fe2000001009e */
[----:B------:R-:W-:Y:S01]  /*f770*/  FMNMX3.FTZ R6, R116, R191, R193, !PT ;  /* 0x000000bf74067276 */ /* 0x000fe200078100c1 */
[C---:B------:R-:W-:Y:S01]  /*f780*/  FFMA.FTZ R156, R0.reuse, R7, R156 ;  /* 0x00000007009c7223 */ /* 0x040fe2000001009c */
[----:B------:R-:W-:Y:S01]  /*f790*/  I2FP.F32.S32 R3, R3 ;  /* 0x0000000300037245 */ /* 0x000fe20000201400 */
[C---:B------:R-:W-:Y:S01]  /*f7a0*/  FFMA.FTZ R141, R0.reuse, R2, R141 ;  /* 0x00000002008d7223 */ /* 0x040fe2000001008d */
[----:B------:R-:W-:Y:S01]  /*f7b0*/  I2FP.F32.S32 R2, R4 ;  /* 0x0000000400027245 */ /* 0x000fe20000201400 */
[-C--:B------:R-:W-:Y:S01]  /*f7c0*/  FFMA.FTZ R128, R0, R5.reuse, R128 ;  /* 0x0000000500807223 */ /* 0x080fe20000010080 */
[----:B------:R-:W-:Y:S01]  /*f7d0*/  IADD3 R7, PT, PT, R184, 0x10, RZ ;  /* 0x00000010b8077810 */ /* 0x000fe20007ffe0ff */
[C---:B------:R-:W-:Y:S01]  /*f7e0*/  FFMA.FTZ R148, R0.reuse, R5, R148 ;  /* 0x0000000500947223 */ /* 0x040fe20000010094 */
[----:B------:R-:W-:Y:S01]  /*f7f0*/  FMNMX3.FTZ R4, R117, R195, R197, !PT ;  /* 0x000000c375047276 */ /* 0x000fe200078100c5 */
[----:B------:R-:W-:Y:S01]  /*f800*/  FFMA.FTZ R124, R0, R3, R124 ;  /* 0x00000003007c7223 */ /* 0x000fe2000001007c */
[----:B------:R-:W-:Y:S01]  /*f810*/  FMNMX3.FTZ R5, R6, R199, R201, !PT ;  /* 0x000000c706057276 */ /* 0x000fe200078100c9 */
[C---:B------:R-:W-:Y:S01]  /*f820*/  FFMA.FTZ R146, R0.reuse, R3, R146 ;  /* 0x0000000300927223 */ /* 0x040fe20000010092 */
[----:B------:R-:W-:Y:S01]  /*f830*/  I2FP.F32.S32 R7, R7 ;  /* 0x0000000700077245 */ /* 0x000fe20000201400 */
        /* <DEDUP_REMOVED lines=15> */
[----:B------:R-:W-:Y:S02]  /*f930*/  I2FP.F32.S32 R58, R58 ;  /* 0x0000003a003a7245 */ /* 0x000fe40000201400 */
[----:B------:R-:W-:Y:S02]  /*f940*/  IADD3 R2, PT, PT, R184, 0x29, RZ ;  /* 0x00000029b8027810 */ /* 0x000fe40007ffe0ff */
[----:B------:R-:W-:Y:S01]  /*f950*/  FMNMX3.FTZ R5, R5, R194, R156, !PT ;  /* 0x000000c205057276 */ /* 0x000fe2000781009c */
[C---:B------:R-:W-:Y:S01]  /*f960*/  FFMA.FTZ R145, R0.reuse, R58, R145 ;  /* 0x0000003a00917223 */ /* 0x040fe20000010091 */
[----:B------:R-:W-:Y:S01]  /*f970*/  FMNMX3.FTZ R7, R7, R192, R190, !PT ;  /* 0x000000c007077276 */ /* 0x000fe200078100be */
[----:B------:R-:W-:Y:S01]  /*f980*/  FFMA.FTZ R58, R0, R58, R207 ;  /* 0x0000003a003a7223 */ /* 0x000fe200000100cf */
[----:B------:R-:W-:Y:S02]  /*f990*/  IADD3 R9, PT, PT, R184, 0x28, RZ ;  /* 0x00000028b8097810 */ /* 0x000fe40007ffe0ff */
[----:B------:R-:W-:Y:S02]  /*f9a0*/  I2FP.F32.S32 R2, R2 ;  /* 0x0000000200027245 */ /* 0x000fe40000201400 */
[----:B------:R-:W-:Y:S02]  /*f9b0*/  FMNMX3.FTZ R5, R5, R162, R160, !PT ;  /* 0x000000a205057276 */ /* 0x000fe400078100a0 */
[----:B------:R-:W-:Y:S01]  /*f9c0*/  FMNMX3.FTZ R7, R7, R154, R147, !PT ;  /* 0x0000009a07077276 */ /* 0x000fe20007810093 */
[CC--:B------:R-:W-:Y:S01]  /*f9d0*/  FFMA.FTZ R137, R0.reuse, R2.reuse, R137 ;  /* 0x0000000200897223 */ /* 0x0c0fe20000010089 */
[----:B------:R-:W-:Y:S01]  /*f9e0*/  I2FP.F32.S32 R9, R9 ;  /* 0x0000000900097245 */ /* 0x000fe20000201400 */
        /* <DEDUP_REMOVED lines=8> */
[----:B------:R-:W-:Y:S02]  /*fa70*/  I2FP.F32.S32 R3, R3 ;  /* 0x0000000300037245 */ /* 0x000fe40000201400 */
[----:B------:R-:W-:Y:S02]  /*fa80*/  IADD3 R7, PT, PT, R184, 0x31, RZ ;  /* 0x00000031b8077810 */ /* 0x000fe40007ffe0ff */
[----:B------:R-:W-:Y:S01]  /*fa90*/  FMNMX3.FTZ R5, R5, R148, R141, !PT ;  /* 0x0000009405057276 */ /* 0x000fe2000781008d */
[CC--:B------:R-:W-:Y:S01]  /*faa0*/  FFMA.FTZ R55, R0.reuse, R3.reuse, R55 ;  /* 0x0000000300377223 */ /* 0x0c0fe20000010037 */
[----:B------:R-:W-:Y:S01]  /*fab0*/  FMNMX3.FTZ R2, R9, R132, R130, !PT ;  /* 0x0000008409027276 */ /* 0x000fe20007810082 */
[----:B------:R-:W-:Y:S01]  /*fac0*/  FFMA.FTZ R142, R0, R3, R142 ;  /* 0x00000003008e7223 */ /* 0x000fe2000001008e */
[----:B------:R-:W-:Y:S02]  /*fad0*/  I2FP.F32.S32 R7, R7 ;  /* 0x0000000700077245 */ /* 0x000fe40000201400 */
[C---:B------:R-:W-:Y:S02]  /*fae0*/  IADD3 R4, PT, PT, R184.reuse, 0x38, RZ ;  /* 0x00000038b8047810 */ /* 0x040fe40007ffe0ff */
[----:B------:R-:W-:Y:S01]  /*faf0*/  IADD3 R3, PT, PT, R184, 0x39, RZ ;  /* 0x00000039b8037810 */ /* 0x000fe20007ffe0ff */
[CC--:B------:R-:W-:Y:S01]  /*fb00*/  FFMA.FTZ R135, R0.reuse, R7.reuse, R135 ;  /* 0x0000000700877223 */ /* 0x0c0fe20000010087 */
        /* <DEDUP_REMOVED lines=225> */
[----:B------:R-:W-:Y:S07]  /*10920*/  ISETP.GT.AND P0, PT, R186, R167, PT ;  /* 0x000000a7ba00720c */ /* 0x000fee0003f04270 */
        /* <DEDUP_REMOVED lines=231> */
.L_x_2423:
[----:B------:R-:W1:Y:S01]  /*117a0*/  SHFL.BFLY PT, R5, R188, 0x2, 0x1f ;  /* 0x0c401f00bc057f89 */ /* 0x000e6200000e0000 */
[----:B------:R-:W2:Y:S01]  /*117b0*/  S2UR UR7, SR_CgaCtaId ;  /* 0x00000000000779c3 */ /* 0x000ea20000008800 */
[C---:B------:R-:W-:Y:S01]  /*117c0*/  SHF.L.U32 R4, R118.reuse, 0x1, RZ ;  /* 0x0000000176047819 */ /* 0x040fe200000006ff */
[----:B------:R-:W-:Y:S01]  /*117d0*/  UMOV UR4, 0x400 ;  /* 0x0000040000047882 */ /* 0x000fe20000000000 */
[----:B------:R-:W3:Y:S01]  /*117e0*/  SHFL.BFLY PT, R8, R189, 0x2, 0x1f ;  /* 0x0c401f00bd087f89 */ /* 0x000ee200000e0000 */
[----:B------:R-:W-:Y:S01]  /*117f0*/  SHF.L.U32 R15, R118, 0x4, RZ ;  /* 0x00000004760f7819 */ /* 0x000fe200000006ff */
        /* <DEDUP_REMOVED lines=9> */
[----:B------:R-:W-:Y:S02]  /*11890*/  LOP3.LUT P3, RZ, R118, 0x3, RZ, 0xc0, !PT ;  /* 0x0000000376ff7812 */ /* 0x000fe4000786c0ff */
[----:B------:R-:W-:-:S04]  /*118a0*/  LOP3.LUT R11, R4, 0xc0, RZ, 0xc0, !PT ;  /* 0x000000c0040b7812 */ /* 0x000fc800078ec0ff */
[----:B------:R-:W-:Y:S01]  /*118b0*/  LOP3.LUT R11, R11, 0x18, R118, 0xf8, !PT ;  /* 0x000000180b0b7812 */ /* 0x000fe200078ef876 */
[----:B-1----:R-:W-:Y:S01]  /*118c0*/  FADD.FTZ R0, R5, R188 ;  /* 0x000000bc05007221 */ /* 0x002fe20000010000 */
[----:B--2---:R-:W-:Y:S01]  /*118d0*/  ULEA UR7, UR7, UR4, 0x18 ;  /* 0x0000000407077291 */ /* 0x004fe2000f8ec0ff */
[----:B------:R-:W1:Y:S01]  /*118e0*/  LDCU UR4, c[0x0][0x44c] ;  /* 0x00008980ff0477ac */ /* 0x000e620008000800 */
[----:B---3--:R-:W-:Y:S02]  /*118f0*/  FADD.FTZ R8, R8, R189 ;  /* 0x000000bd08087221 */ /* 0x008fe40000010000 */
[----:B------:R-:W2:Y:S04]  /*11900*/  SHFL.BFLY PT, R9, R0, 0x1, 0x1f ;  /* 0x0c201f0000097f89 */ /* 0x000ea800000e0000 */
[----:B------:R-:W3:Y:S01]  /*11910*/  SHFL.BFLY PT, R5, R8, 0x1, 0x1f ;  /* 0x0c201f0008057f89 */ /* 0x000ee200000e0000 */
[----:B-----5:R-:W-:-:S04]  /*11920*/  SHF.R.U32.HI R7, RZ, 0x3, R7 ;  /* 0x00000003ff077819 */ /* 0x020fc80000011607 */
[C---:B------:R-:W-:Y:S02]  /*11930*/  SHF.L.U32 R21, R7.reuse, 0x5, RZ ;  /* 0x0000000507157819 */ /* 0x040fe400000006ff */
[C---:B------:R-:W-:Y:S02]  /*11940*/  IADD3 R19, PT, PT, R7.reuse, 0x10, RZ ;  /* 0x0000001007137810 */ /* 0x040fe40007ffe0ff */
[----:B------:R-:W-:Y:S02]  /*11950*/  IADD3 R17, PT, PT, R7, 0x20, RZ ;  /* 0x0000002007117810 */ /* 0x000fe40007ffe0ff */
[----:B------:R-:W-:Y:S02]  /*11960*/  ISETP.GE.AND P4, PT, R19, R166, PT ;  /* 0x000000a61300720c */ /* 0x000fe40003f86270 */
[----:B------:R-:W-:Y:S01]  /*11970*/  IADD3 R19, PT, PT, R7, 0x30, RZ ;  /* 0x0000003007137810 */ /* 0x000fe20007ffe0ff */
[----:B--2---:R-:W-:Y:S01]  /*11980*/  FADD.FTZ R6, R0, R9 ;  /* 0x0000000900067221 */ /* 0x004fe20000010000 */
[----:B------:R-:W-:-:S02]  /*11990*/  SHF.L.U32 R0, R118, 0x2, RZ ;  /* 0x0000000276007819 */ /* 0x000fc400000006ff */
[----:B------:R-:W-:Y:S01]  /*119a0*/  SHF.R.U32.HI R9, RZ, 0x2, R118 ;  /* 0x00000002ff097819 */ /* 0x000fe20000011676 */
[----:B---3--:R-:W-:Y:S01]  /*119b0*/  FADD.FTZ R5, R8, R5 ;  /* 0x0000000508057221 */ /* 0x008fe20000010000 */
[----:B------:R-:W2:Y:S01]  /*119c0*/  MUFU.RCP R12, R6 ;  /* 0x00000006000c7308 */ /* 0x000ea20000001000 */
[----:B------:R-:W-:Y:S02]  /*119d0*/  LOP3.LUT R13, R0, 0xd8, RZ, 0xc0, !PT ;  /* 0x000000d8000d7812 */ /* 0x000fe400078ec0ff */
[----:B------:R-:W-:Y:S02]  /*119e0*/  FSETP.NE.FTZ.AND P2, PT, R6, RZ, PT ;  /* 0x000000ff0600720b */ /* 0x000fe40003f55000 */
[----:B------:R-:W-:Y:S02]  /*119f0*/  LOP3.LUT R13, R13, 0x18, R14, 0x78, !PT ;  /* 0x000000180d0d7812 */ /* 0x000fe400078e780e */
[----:B------:R-:W-:Y:S01]  /*11a00*/  LOP3.LUT R14, R14, 0x30, RZ, 0xc0, !PT ;  /* 0x000000300e0e7812 */ /* 0x000fe200078ec0ff */
[----:B------:R-:W3:Y:S01]  /*11a10*/  MUFU.RCP R10, R5 ;  /* 0x00000005000a7308 */ /* 0x000ee20000001000 */
[----:B------:R-:W-:-:S02]  /*11a20*/  FSETP.NE.FTZ.AND P0, PT, R5, RZ, PT ;  /* 0x000000ff0500720b */ /* 0x000fc40003f15000 */
[----:B------:R-:W-:Y:S02]  /*11a30*/  LOP3.LUT R9, R14, 0x7, R9, 0xf8, !PT ;  /* 0x000000070e097812 */ /* 0x000fe400078ef809 */
[----:B------:R-:W-:Y:S02]  /*11a40*/  LOP3.LUT R14, R15, 0x20, R4, 0xf8, !PT ;  /* 0x000000200f0e7812 */ /* 0x000fe400078ef804 */
[----:B------:R-:W-:Y:S01]  /*11a50*/  LOP3.LUT R8, R0, 0xf04, RZ, 0xc0, !PT ;  /* 0x00000f0400087812 */ /* 0x000fe200078ec0ff */
[----:B------:R-:W5:Y:S01]  /*11a60*/  @P2 LDC R16, c[0x0][0x458] ;  /* 0x00011600ff102b82 */ /* 0x000f620000000800 */
[----:B------:R-:W-:Y:S01]  /*11a70*/  LOP3.LUT R11, R14, R11, RZ, 0xfc, !PT ;  /* 0x0000000b0e0b7212 */ /* 0x000fe200078efcff */
[----:B------:R-:W4:Y:S01]  /*11a80*/  @P2 MUFU.LG2 R6, R6 ;  /* 0x0000000600062308 */ /* 0x000f220000000c00 */
[----:B--2---:R-:W-:Y:S02]  /*11a90*/  FSEL R12, R12, 1, P2 ;  /* 0x3f8000000c0c7808 */ /* 0x004fe40001000000 */
[----:B------:R-:W-:-:S02]  /*11aa0*/  LOP3.LUT R8, R8, 0x20, R21, 0xf8, !PT ;  /* 0x0000002008087812 */ /* 0x000fc400078ef815 */
        /* <DEDUP_REMOVED lines=51> */
[----:B------:R-:W2:Y:S01]  /*11de0*/  @P0 LDC R15, c[0x0][0x458] ;  /* 0x00011600ff0f0b82 */ /* 0x000ea20000000800 */
        /* <DEDUP_REMOVED lines=10> */
[----:B------:R-:W-:-:S02]  /*11e90*/  IADD3 R4, PT, PT, R13, -R4, RZ ;  /* 0x800000040d047210 */ /* 0x000fc40007ffe0ff */
[----:B------:R-:W-:Y:S01]  /*11ea0*/  ISETP.GE.AND P5, PT, R17, R166, PT ;  /* 0x000000a61100720c */ /* 0x000fe20003fa6270 */
[----:B------:R1:W-:Y:S01]  /*11eb0*/  STS.64 [R13+0x20], R108 ;  /* 0x0000206c0d007388 */ /* 0x0003e20000000a00 */
[----:B------:R-:W-:Y:S01]  /*11ec0*/  MOV R17, 0xff800000 ;  /* 0xff80000000117802 */ /* 0x000fe20000000f00 */
[----:B-----5:R-:W-:Y:S01]  /*11ed0*/  @P2 FFMA.FTZ R17, R3, R16, R6 ;  /* 0x0000001003112223 */ /* 0x020fe20000010006 */
[-C--:B------:R-:W-:Y:S01]  /*11ee0*/  ISETP.GE.AND P6, PT, R19, R166.reuse, PT ;  /* 0x000000a61300720c */ /* 0x080fe20003fc6270 */
[----:B------:R1:W-:Y:S01]  /*11ef0*/  STS.64 [R13+0x420], R110 ;  /* 0x0004206e0d007388 */ /* 0x0003e20000000a00 */
[----:B------:R-:W-:Y:S01]  /*11f00*/  ISETP.GE.AND P1, PT, R7, R166, PT ;  /* 0x000000a60700720c */ /* 0x000fe20003f26270 */
[----:B---3--:R-:W-:Y:S01]  /*11f10*/  @P0 FMUL.FTZ R5, R5, 0.69314718246459960938 ;  /* 0x3f31721805050820 */ /* 0x008fe20000410000 */
[----:B------:R-:W-:Y:S01]  /*11f20*/  IMAD R3, R7, 0x60, R18 ;  /* 0x0000006007037824 */ /* 0x000fe200078e0212 */
[----:B------:R3:W-:Y:S04]  /*11f30*/  STS.64 [R14+0x40], R104 ;  /* 0x000040680e007388 */ /* 0x0007e80000000a00 */
[----:B------:R3:W-:Y:S04]  /*11f40*/  STS.64 [R14+0x440], R106 ;  /* 0x0004406a0e007388 */ /* 0x0007e80000000a00 */
[----:B------:R3:W-:Y:S01]  /*11f50*/  STS.64 [R4+0x60], R100 ;  /* 0x0000606404007388 */ /* 0x0007e20000000a00 */
[----:B----4-:R-:W-:Y:S01]  /*11f60*/  IMAD R177, R10, UR6, R177 ;  /* 0x000000060ab17c24 */ /* 0x010fe2000f8e02b1 */
[----:B------:R-:W-:-:S02]  /*11f70*/  MOV R10, 0xff800000 ;  /* 0xff800000000a7802 */ /* 0x000fc40000000f00 */
[----:B------:R3:W-:Y:S01]  /*11f80*/  STS.64 [R4+0x460], R102 ;  /* 0x0004606604007388 */ /* 0x0007e20000000a00 */
[----:B--2---:R-:W-:Y:S01]  /*11f90*/  @P0 FFMA.FTZ R10, R2, R15, R5 ;  /* 0x0000000f020a0223 */ /* 0x004fe20000010005 */
[----:B------:R-:W-:Y:S01]  /*11fa0*/  IMAD R177, R177, UR5, R180 ;  /* 0x00000005b1b17c24 */ /* 0x000fe2000f8e02b4 */
[----:B------:R-:W-:Y:S01]  /*11fb0*/  LEA R2, R8, UR7, 0x2 ;  /* 0x0000000708027c11 */ /* 0x000fe2000f8e10ff */
[----:B------:R3:W-:Y:S02]  /*11fc0*/  STS.64 [R12+0x2000], R96 ;  /* 0x002000600c007388 */ /* 0x0007e40000000a00 */
[----:B------:R-:W-:Y:S02]  /*11fd0*/  IMAD R176, R177, R11, R176 ;  /* 0x0000000bb1b07224 */ /* 0x000fe400078e02b0 */
[----:B------:R3:W-:Y:S02]  /*11fe0*/  STS.64 [R12+0x2400], R98 ;  /* 0x002400620c007388 */ /* 0x0007e40000000a00 */
[----:B-1----:R-:W-:-:S02]  /*11ff0*/  IMAD R0, R176, UR4, RZ ;  /* 0x00000004b0007c24 */ /* 0x002fc4000f8e02ff */
        /* <DEDUP_REMOVED lines=26> */
.L_x_2429:
[----:B------:R-:W-:Y:S05]  /*121a0*/  BSYNC.RECONVERGENT B0 ;  /* 0x0000000000007941 */ /* 0x000fea0003800200 */
.L_x_2428:
[----:B---3--:R2:W3:Y:S01]  /*121b0*/  LDS.128 R12, [R2] ;  /* 0x00000000020c7984 */ /* 0x0084e20000000c00 */
[----:B------:R-:W-:Y:S01]  /*121c0*/  IADD3 R3, P0, PT, R0, R3, RZ ;  /* 0x0000000300037210 */ /* 0x000fe20007f1e0ff */
[----:B------:R-:W-:Y:S01]  /*121d0*/  BSSY.RECONVERGENT B0, `(.L_x_2430) ;  /* 0x0000011000007945 */ /* 0x000fe20003800200 */
[C---:B-1----:R-:W-:Y:S01]  /*121e0*/  LOP3.LUT R17, R18.reuse, 0x20, RZ, 0xfc, !PT ;  /* 0x0000002012117812 */ /* 0x042fe200078efcff */
[----:B------:R2:W1:Y:S01]  /*121f0*/  LDS.128 R8, [R2+0x2000] ;  /* 0x0020000002087984 */ /* 0x0004620000000c00 */
        /* <DEDUP_REMOVED lines=14> */
.L_x_2431:
[----:B------:R-:W-:Y:S05]  /*122e0*/  BSYNC.RECONVERGENT B0 ;  /* 0x0000000000007941 */ /* 0x000fea0003800200 */
.L_x_2430:
        /* <DEDUP_REMOVED lines=21> */
.L_x_2433:
[----:B------:R-:W-:Y:S05]  /*12440*/  BSYNC.RECONVERGENT B0 ;  /* 0x0000000000007941 */ /* 0x000fea0003800200 */
.L_x_2432:
        /* <DEDUP_REMOVED lines=21> */
.L_x_2435:
[----:B------:R-:W-:Y:S05]  /*125a0*/  BSYNC.RECONVERGENT B0 ;  /* 0x0000000000007941 */ /* 0x000fea0003800200 */
.L_x_2434:
        /* <DEDUP_REMOVED lines=22> */
.L_x_2436:
        /* <DEDUP_REMOVED lines=15> */
.L_x_5499:


//--------------------- .text._ZN5flash24flash_fwd_splitkv_kernelI23Flash_fwd_kernel_traitsILi96ELi64ELi128ELi4ELb0ELb0EN7cutlass10bfloat16_tE19Flash_kernel_traitsILi96ELi64ELi128ELi4ES3_EELb1ELb0ELb0ELb0ELb1ELb0ELb1ELb1EEEvNS_16Flash_fwd_paramsE --------------------------
	.section	.text._ZN5flash24flash_fwd_splitkv_kernelI23Flash_fwd_kernel_traitsILi96ELi64ELi128ELi4ELb0ELb0EN7cutlass10bfloat16_tE19Flash_kernel_traitsILi96ELi64ELi128ELi4ES3_EELb1ELb0ELb0ELb0ELb1ELb0ELb1ELb1EEEvNS_16Flash_fwd_paramsE,"ax",@progbits
	.align	128
        .global         _ZN5flash24flash_fwd_splitkv_kernelI23Flash_fwd_kernel_traitsILi96ELi64ELi128ELi4ELb0ELb0EN7cutlass10bfloat16_tE19Flash_kernel_traitsILi96ELi64ELi128ELi4ES3_EELb1ELb0ELb0ELb0ELb1ELb0ELb1ELb1EEEvNS_16Flash_fwd_paramsE
        .type           _ZN5flash24flash_fwd_splitkv_kernelI23Flash_fwd_kernel_traitsILi96ELi64ELi128ELi4ELb0ELb0EN7cutlass10bfloat16_tE19Flash_kernel_traitsILi96ELi64ELi128ELi4ES3_EELb1ELb0ELb0ELb0ELb1ELb0ELb1ELb1EEEvNS_16Flash_fwd_paramsE,@function
        .size           _ZN5flash24flash_fwd_splitkv_kernelI23Flash_fwd_kernel_traitsILi96ELi64ELi128ELi4ELb0ELb0EN7cutlass10bfloat16_tE19Flash_kernel_traitsILi96ELi64ELi128ELi4ES3_EELb1ELb0ELb0ELb0ELb1ELb0ELb1ELb1EEEvNS_16Flash_fwd_paramsE,(.L_x_5500 - _ZN5flash24flash_fwd_splitkv_kernelI23Flash_fwd_kernel_traitsILi96ELi64ELi128ELi4ELb0ELb0EN7cutlass10bfloat16_tE19Flash_kernel_traitsILi96ELi64ELi128ELi4ES3_EELb1ELb0ELb0ELb0ELb1ELb0ELb1ELb1EEEvNS_16Flash_fwd_paramsE)
        .other          _ZN5flash24flash_fwd_splitkv_kernelI23Flash_fwd_kernel_traitsILi96ELi64ELi128ELi4ELb0ELb0EN7cutlass10bfloat16_tE19Flash_kernel_traitsILi96ELi64ELi128ELi4ES3_EELb1ELb0ELb0ELb0ELb1ELb0ELb1ELb1EEEvNS_16Flash_fwd_paramsE,@"STO_CUDA_ENTRY STV_DEFAULT"
_ZN5flash24flash_fwd_splitkv_kernelI23Flash_fwd_kernel_traitsILi96ELi64ELi128ELi4ELb0ELb0EN7cutlass10bfloat16_tE19Flash_kernel_traitsILi96ELi64ELi128ELi4ES3_EELb1ELb0ELb0ELb0ELb1ELb0ELb1ELb1EEEvNS_16Flash_fwd_paramsE:
.text._ZN5flash24flash_fwd_splitkv_kernelI23Flash_fwd_kernel_traitsILi96ELi64ELi128ELi4ELb0ELb0EN7cutlass10bfloat16_tE19Flash_kernel_traitsILi96ELi64ELi128ELi4ES3_EELb1ELb0ELb0ELb0ELb1ELb0ELb1ELb1EEEvNS_16Flash_fwd_paramsE:
        /* <DEDUP_REMOVED lines=11> */
[----:B-1----:R-:W-:Y:S01]  /*00b0*/  VIADD R3, R3, 0xffffffe ;  /* 0x0ffffffe03037836 */ /* 0x002fe20000000000 */
[----:B------:R-:W1:Y:S05]  /*00c0*/  LDC.64 R6, c[0x0][0x460] ;  /* 0x00011800ff067b82 */ /* 0x000e6a0000000a00 */
[----:B------:R-:W4:Y:S02]  /*00d0*/  F2I.FTZ.U32.TRUNC.NTZ R3, R3 ;  /* 0x0000000300037305 */ /* 0x000f24000021f000 */
[----:B----4-:R-:W-:-:S04]  /*00e0*/  IMAD.MOV R0, RZ, RZ, -R3 ;  /* 0x000000ffff007224 */ /* 0x010fc800078e0a03 */
[----:B------:R-:W-:Y:S01]  /*00f0*/  IMAD R5, R0, R4, RZ ;  /* 0x0000000400057224 */ /* 0x000fe200078e02ff */
[----:B-1----:R-:W-:-:S03]  /*0100*/  ISETP.NE.U32.AND P0, PT, R6, RZ, PT ;  /* 0x000000ff0600720c */ /* 0x002fc60003f05070 */
[----:B------:R-:W-:Y:S01]  /*0110*/  IMAD.HI.U32 R2, R3, R5, R2 ;  /* 0x0000000503027227 */ /* 0x000fe200078e0002 */
[----:B------:R-:W-:-:S05]  /*0120*/  ISETP.NE.AND.EX P0, PT, R7, RZ, PT, P0 ;  /* 0x000000ff0700720c */ /* 0x000fca0003f05300 */
[----:B--2---:R-:W-:Y:S02]  /*0130*/  IMAD.HI.U32 R159, R2, R157, RZ ;  /* 0x0000009d029f7227 */ /* 0x004fe400078e00ff */
[----:B------:R-:W1:Y:S02]  /*0140*/  LDC.64 R2, c[0x0][0x478] ;  /* 0x00011e00ff027b82 */ /* 0x000e640000000a00 */
[----:B------:R-:W-:-:S04]  /*0150*/  IMAD.MOV R5, RZ, RZ, -R159 ;  /* 0x000000ffff057224 */ /* 0x000fc800078e0a9f */
[----:B------:R-:W-:-:S05]  /*0160*/  IMAD R5, R4, R5, R157 ;  /* 0x0000000504057224 */ /* 0x000fca00078e029d */
[----:B------:R-:W-:-:S13]  /*0170*/  ISETP.GE.U32.AND P3, PT, R5, R4, PT ;  /* 0x000000040500720c */ /* 0x000fda0003f66070 */
[----:B------:R-:W-:Y:S02]  /*0180*/  @P3 IMAD.IADD R5, R5, 0x1, -R4 ;  /* 0x0000000105053824 */ /* 0x000fe400078e0a04 */
[----:B------:R-:W-:Y:S01]  /*0190*/  @P3 VIADD R159, R159, 0x1 ;  /* 0x000000019f9f3836 */ /* 0x000fe20000000000 */
[----:B------:R-:W-:Y:S02]  /*01a0*/  ISETP.NE.U32.AND P3, PT, R6, RZ, PT ;  /* 0x000000ff0600720c */ /* 0x000fe40003f65070 */
[----:B------:R-:W-:Y:S02]  /*01b0*/  ISETP.GE.U32.AND P1, PT, R5, R4, PT ;  /* 0x000000040500720c */ /* 0x000fe40003f26070 */
[----:B------:R-:W-:-:S11]  /*01c0*/  ISETP.NE.AND.EX P3, PT, R7, RZ, PT, P3 ;  /* 0x000000ff0700720c */ /* 0x000fd60003f65330 */
[----:B------:R-:W-:Y:S01]  /*01d0*/  @P1 VIADD R159, R159, 0x1 ;  /* 0x000000019f9f1836 */ /* 0x000fe20000000000 */
[----:B-1----:R-:W-:Y:S02]  /*01e0*/  ISETP.NE.U32.AND P1, PT, R2, RZ, PT ;  /* 0x000000ff0200720c */ /* 0x002fe40003f25070 */
[----:B------:R-:W-:Y:S02]  /*01f0*/  @!P2 LOP3.LUT R159, RZ, R4, RZ, 0x33, !PT ;  /* 0x00000004ff9fa212 */ /* 0x000fe400078e33ff */
[----:B------:R-:W-:-:S03]  /*0200*/  ISETP.NE.AND.EX P1, PT, R3, RZ, PT, P1 ;  /* 0x000000ff0300720c */ /* 0x000fc60003f25310 */
[----:B---3--:R-:W-:-:S04]  /*0210*/  IMAD.WIDE.U32 R14, R159, 0x4, R8 ;  /* 0x000000049f0e7825 */ /* 0x008fc800078e0008 */
[----:B------:R-:W-:Y:S01]  /*0220*/  IMAD.SHL.U32 R5, R159, 0x4, RZ ;  /* 0x000000049f057824 */ /* 0x000fe200078e00ff */
[----:B------:R-:W2:Y:S01]  /*0230*/  @P0 LDG.E R12, desc[UR6][R14.64] ;  /* 0x000000060e0c0981 */ /* 0x000ea2000c1e1900 */
[----:B------:R-:W-:Y:S02]  /*0240*/  SHF.R.U32.HI R6, RZ, 0x1e, R159 ;  /* 0x0000001eff067819 */ /* 0x000fe4000001169f */
[----:B------:R-:W-:Y:S01]  /*0250*/  ISETP.NE.U32.AND P2, PT, RZ, UR4, PT ;  /* 0x00000004ff007c0c */ /* 0x000fe2000bf45070 */
        /* <DEDUP_REMOVED lines=30> */
.L_x_2437:
[----:B------:R-:W-:Y:S05]  /*0440*/  @!P3 EXIT ;  /* 0x000000000000b94d */ /* 0x000fea0003800000 */
[----:B------:R-:W2:Y:S01]  /*0450*/  LDC R8, c[0x0][0x374] ;  /* 0x0000dd00ff087b82 */ /* 0x000ea20000000800 */
[--C-:B-----5:R-:W-:Y:S01]  /*0460*/  IMAD.IADD R85, R85, 0x1, -R0.reuse ;  /* 0x0000000155557824 */ /* 0x120fe200078e0a00 */
[----:B------:R-:W3:Y:S01]  /*0470*/  S2R R154, SR_TID.X ;  /* 0x00000000009a7919 */ /* 0x000ee20000002100 */
[----:B------:R-:W-:-:S05]  /*0480*/  @P1 IMAD.IADD R79, R79, 0x1, -R0 ;  /* 0x000000014f4f1824 */ /* 0x000fca00078e0a00 */
[----:B------:R-:W4:Y:S08]  /*0490*/  LDC R2, c[0x0][0x438] ;  /* 0x00010e00ff027b82 */ /* 0x000f300000000800 */
[----:B-1----:R-:W1:Y:S01]  /*04a0*/  @!P1 LDC R14, c[0x0][0x43c] ;  /* 0x00010f00ff0e9b82 */ /* 0x002e620000000800 */
[-C--:B--2---:R-:W-:Y:S02]  /*04b0*/  IABS R13, R8.reuse ;  /* 0x00000008000d7213 */ /* 0x084fe40000000000 */
[----:B------:R-:W-:-:S02]  /*04c0*/  IABS R16, R8 ;  /* 0x0000000800107213 */ /* 0x000fc40000000000 */
[----:B------:R-:W2:Y:S03]  /*04d0*/  I2F.RP R9, R13 ;  /* 0x0000000d00097306 */ /* 0x000ea60000209400 */
[----:B------:R-:W-:Y:S02]  /*04e0*/  IMAD.MOV R16, RZ, RZ, -R16 ;  /* 0x000000ffff107224 */ /* 0x000fe400078e0a10 */
[----:B----4-:R-:W-:-:S05]  /*04f0*/  VIADD R2, R2, 0x7f ;  /* 0x0000007f02027836 */ /* 0x010fca0000000000 */
[----:B------:R-:W-:-:S04]  /*0500*/  SHF.R.S32.HI R15, RZ, 0x1f, R2 ;  /* 0x0000001fff0f7819 */ /* 0x000fc80000011402 */
[----:B------:R-:W-:Y:S01]  /*0510*/  LEA.HI R15, R15, R2, RZ, 0x7 ;  /* 0x000000020f0f7211 */ /* 0x000fe200078f38ff */
[----:B--2---:R-:W2:Y:S03]  /*0520*/  MUFU.RCP R3, R9 ;  /* 0x0000000900037308 */ /* 0x004ea60000001000 */
[----:B------:R-:W-:-:S05]  /*0530*/  LEA.HI.SX32 R15, R15, R8, 0x19 ;  /* 0x000000080f0f7211 */ /* 0x000fca00078fcaff */
[----:B------:R-:W-:-:S05]  /*0540*/  VIADD R15, R15, 0xffffffff ;  /* 0xffffffff0f0f7836 */ /* 0x000fca0000000000 */
[----:B------:R-:W-:Y:S02]  /*0550*/  IABS R10, R15 ;  /* 0x0000000f000a7213 */ /* 0x000fe40000000000 */
[----:B------:R-:W-:Y:S01]  /*0560*/  LOP3.LUT R15, R15, R8, RZ, 0x3c, !PT ;  /* 0x000000080f0f7212 */ /* 0x000fe200078e3cff */
[----:B--2---:R-:W-:-:S06]  /*0570*/  VIADD R3, R3, 0xffffffe ;  /* 0x0ffffffe03037836 */ /* 0x004fcc0000000000 */
[----:B------:R-:W2:Y:S02]  /*0580*/  F2I.FTZ.U32.TRUNC.NTZ R3, R3 ;  /* 0x0000000300037305 */ /* 0x000ea4000021f000 */
[----:B--2---:R-:W-:-:S04]  /*0590*/  IMAD.MOV R2, RZ, RZ, -R3 ;  /* 0x000000ffff027224 */ /* 0x004fc800078e0a03 */
[----:B------:R-:W-:Y:S02]  /*05a0*/  IMAD R9, R2, R13, RZ ;  /* 0x0000000d02097224 */ /* 0x000fe400078e02ff */
[----:B------:R-:W-:-:S04]  /*05b0*/  IMAD.MOV.U32 R2, RZ, RZ, RZ ;  /* 0x000000ffff027224 */ /* 0x000fc800078e00ff */
[----:B------:R-:W-:Y:S02]  /*05c0*/  IMAD.HI.U32 R9, R3, R9, R2 ;  /* 0x0000000903097227 */ /* 0x000fe400078e0002 */
[----:B------:R-:W2:Y:S04]  /*05d0*/  @!P1 LDC.64 R2, c[0x0][0x488] ;  /* 0x00012200ff029b82 */ /* 0x000ea80000000a00 */
[----:B------:R-:W-:-:S04]  /*05e0*/  IMAD.HI.U32 R9, R9, R10, RZ ;  /* 0x0000000a09097227 */ /* 0x000fc800078e00ff */
[----:B------:R-:W-:Y:S02]  /*05f0*/  IMAD R16, R9, R16, R10 ;  /* 0x0000001009107224 */ /* 0x000fe400078e020a */
[----:B------:R-:W4:Y:S03]  /*0600*/  LDC R10, c[0x0][0x508] ;  /* 0x00014200ff0a7b82 */ /* 0x000f260000000800 */
[----:B------:R-:W-:Y:S02]  /*0610*/  ISETP.GT.U32.AND P3, PT, R13, R16, PT ;  /* 0x000000100d00720c */ /* 0x000fe40003f64070 */
[----:B--2---:R-:W-:Y:S02]  /*0620*/  @!P1 ISETP.NE.U32.AND P0, PT, R2, RZ, PT ;  /* 0x000000ff0200920c */ /* 0x004fe40003f05070 */
[----:B------:R-:W2:Y:S09]  /*0630*/  S2R R2, SR_CTAID.Y ;  /* 0x0000000000027919 */ /* 0x000eb20000002600 */
[----:B------:R-:W-:Y:S01]  /*0640*/  @!P3 IMAD.IADD R16, R16, 0x1, -R13 ;  /* 0x000000011010b824 */ /* 0x000fe200078e0a0d */
[----:B------:R-:W-:Y:S01]  /*0650*/  @!P1 ISETP.NE.AND.EX P0, PT, R3, RZ, PT, P0 ;  /* 0x000000ff0300920c */ /* 0x000fe20003f05300 */
[----:B------:R-:W-:-:S03]  /*0660*/  @!P3 VIADD R9, R9, 0x1 ;  /* 0x000000010909b836 */ /* 0x000fc60000000000 */
[----:B-1----:R-:W-:Y:S02]  /*0670*/  @!P1 SEL R14, R14, RZ, P0 ;  /* 0x000000ff0e0e9207 */ /* 0x002fe40000000000 */
[----:B------:R-:W-:Y:S02]  /*0680*/  ISETP.GE.U32.AND P4, PT, R16, R13, PT ;  /* 0x0000000d1000720c */ /* 0x000fe40003f86070 */
[----:B------:R-:W-:Y:S01]  /*0690*/  ISETP.GE.AND P0, PT, R15, RZ, PT ;  /* 0x000000ff0f00720c */ /* 0x000fe20003f06270 */
[----:B------:R-:W-:Y:S01]  /*06a0*/  @!P1 IMAD.IADD R79, R85, 0x1, R14 ;  /* 0x00000001554f9824 */ /* 0x000fe200078e020e */
[----:B------:R-:W-:Y:S01]  /*06b0*/  ISETP.NE.AND P1, PT, R8, RZ, PT ;  /* 0x000000ff0800720c */ /* 0x000fe20003f25270 */
[----:B------:R-:W-:Y:S02]  /*06c0*/  VIADD R14, R11, 0x1 ;  /* 0x000000010b0e7836 */ /* 0x000fe40000000000 */
[----:B------:R-:W-:Y:S02]  /*06d0*/  VIADD R3, R79, 0x7f ;  /* 0x0000007f4f037836 */ /* 0x000fe40000000000 */
[----:B------:R-:W-:-:S04]  /*06e0*/  IMAD R14, R14, 0x40, -R155 ;  /* 0x000000400e0e7824 */ /* 0x000fc800078e0a9b */
[----:B------:R-:W-:Y:S01]  /*06f0*/  @P4 VIADD R9, R9, 0x1 ;  /* 0x0000000109094836 */ /* 0x000fe20000000000 */
[----:B----4-:R-:W-:Y:S02]  /*0700*/  IADD3 R10, PT, PT, R3, R10, R14 ;  /* 0x0000000a030a7210 */ /* 0x010fe40007ffe00e */
[----:B------:R-:W-:Y:S01]  /*0710*/  SHF.R.S32.HI R14, RZ, 0x1f, R3 ;  /* 0x0000001fff0e7819 */ /* 0x000fe20000011403 */
[----:B------:R-:W-:Y:S01]  /*0720*/  @!P0 IMAD.MOV R9, RZ, RZ, -R9 ;  /* 0x000000ffff098224 */ /* 0x000fe200078e0a09 */
[----:B------:R-:W-:Y:S02]  /*0730*/  @!P1 LOP3.LUT R9, RZ, R8, RZ, 0x33, !PT ;  /* 0x00000008ff099212 */ /* 0x000fe400078e33ff */
[----:B------:R-:W-:Y:S02]  /*0740*/  SHF.R.S32.HI R13, RZ, 0x1f, R10 ;  /* 0x0000001fff0d7819 */ /* 0x000fe4000001140a */
[----:B------:R-:W-:Y:S01]  /*0750*/  LEA.HI R14, R14, R3, RZ, 0x7 ;  /* 0x000000030e0e7211 */ /* 0x000fe200078f38ff */
[----:B------:R-:W-:Y:S01]  /*0760*/  IMAD.MOV R3, RZ, RZ, -R159 ;  /* 0x000000ffff037224 */ /* 0x000fe200078e0a9f */
[----:B------:R-:W-:Y:S01]  /*0770*/  LEA.HI R13, R13, R10, RZ, 0x7 ;  /* 0x0000000a0d0d7211 */ /* 0x000fe200078f38ff */
[----:B--2---:R-:W-:Y:S01]  /*0780*/  IMAD R149, R9, R2, RZ ;  /* 0x0000000209957224 */ /* 0x004fe200078e02ff */
[----:B------:R-:W-:Y:S01]  /*0790*/  SHF.R.S32.HI R14, RZ, 0x7, R14 ;  /* 0x00000007ff0e7819 */ /* 0x000fe2000001140e */
[----:B------:R-:W-:Y:S01]  /*07a0*/  IMAD R157, R4, R3, R157 ;  /* 0x00000003049d7224 */ /* 0x000fe200078e029d */
[----:B------:R-:W-:-:S02]  /*07b0*/  SHF.R.S32.HI R13, RZ, 0x7, R13 ;  /* 0x00000007ff0d7819 */ /* 0x000fc4000001140d */
        /* <DEDUP_REMOVED lines=8> */
[----:B------:R-:W3:Y:S04]  /*0840*/  LDCU.64 UR8, c[0x0][0x3f8] ;  /* 0x00007f00ff0877ac */ /* 0x000ee80008000a00 */
[----:B------:R-:W-:Y:S01]  /*0850*/  ISETP.GE.AND P1, PT, R0, R155, PT ;  /* 0x0000009b0000720c */ /* 0x000fe20003f26270 */
[----:B-1----:R-:W-:Y:S02]  /*0860*/  IMAD R6, R2, R6, R159 ;  /* 0x0000000602067224 */ /* 0x002fe400078e029f */
[C---:B------:R-:W-:Y:S01]  /*0870*/  IMAD.SHL.U32 R2, R154.reuse, 0x4, RZ ;  /* 0x000000049a027824 */ /* 0x040fe200078e00ff */
[----:B------:R-:W-:Y:S01]  /*0880*/  LOP3.LUT P6, R154, R154, 0x7, RZ, 0xc0, !PT ;  /* 0x000000079a9a7812 */ /* 0x000fe200078cc0ff */
[----:B------:R-:W-:-:S02]  /*0890*/  IMAD R4, R6, R4, R157 ;  /* 0x0000000406047224 */ /* 0x000fc400078e029d */
[----:B------:R-:W-:Y:S01]  /*08a0*/  VIADD R6, R0, 0x10 ;  /* 0x0000001000067836 */ /* 0x000fe20000000000 */
[----:B------:R-:W-:Y:S01]  /*08b0*/  LOP3.LUT R3, R2, 0x1c, RZ, 0xc0, !PT ;  /* 0x0000001c02037812 */ /* 0x000fe200078ec0ff */
[----:B------:R-:W-:Y:S01]  /*08c0*/  IMAD R7, R4, R7, R156 ;  /* 0x0000000704077224 */ /* 0x000fe200078e029c */
[CC--:B------:R-:W-:Y:S01]  /*08d0*/  ISETP.GE.OR P6, PT, R0.reuse, R155.reuse, P6 ;  /* 0x0000009b0000720c */ /* 0x0c0fe200037c6670 */
[----:B------:R-:W-:Y:S01]  /*08e0*/  VIADD R4, R0, 0x20 ;  /* 0x0000002000047836 */ /* 0x000fe20000000000 */
[-C--:B------:R-:W-:Y:S01]  /*08f0*/  ISETP.GE.AND P3, PT, R6, R155.reuse, PT ;  /* 0x0000009b0600720c */ /* 0x080fe20003f66270 */
[----:B------:R-:W-:Y:S02]  /*0900*/  IMAD R3, R0, 0x60, R3 ;  /* 0x0000006000037824 */ /* 0x000fe400078e0203 */
[----:B--2---:R-:W-:Y:S01]  /*0910*/  IMAD R2, R7, UR4, RZ ;  /* 0x0000000407027c24 */ /* 0x004fe2000f8e02ff */
[----:B------:R-:W1:Y:S01]  /*0920*/  LDCU.64 UR4, c[0x0][0x428] ;  /* 0x00008500ff0477ac */ /* 0x000e620008000a00 */
[----:B------:R-:W-:-:S02]  /*0930*/  ISETP.GE.AND P2, PT, R4, R155, PT ;  /* 0x0000009b0400720c */ /* 0x000fc40003f46270 */
[----:B------:R-:W-:Y:S02]  /*0940*/  ISETP.NE.OR P5, PT, R154, RZ, P3 ;  /* 0x000000ff9a00720c */ /* 0x000fe40001fa5670 */
[----:B------:R-:W-:Y:S02]  /*0950*/  IADD3 R3, P0, PT, R2, R3, RZ ;  /* 0x0000000302037210 */ /* 0x000fe40007f1e0ff */
[----:B------:R-:W-:Y:S01]  /*0960*/  ISETP.NE.OR P4, PT, R154, RZ, P2 ;  /* 0x000000ff9a00720c */ /* 0x000fe20001785670 */
[----:B------:R-:W-:Y:S01]  /*0970*/  @!P6 IMAD.MOV.U32 R11, RZ, RZ, -0x800000 ;  /* 0xff800000ff0be424 */ /* 0x000fe200078e00ff */
[----:B------:R-:W-:Y:S02]  /*0980*/  LEA.HI.X.SX32 R2, R2, RZ, 0x1, P0 ;  /* 0x000000ff02027211 */ /* 0x000fe400000f0eff */
[----:B---3--:R-:W-:-:S04]  /*0990*/  LEA R8, P0, R3, UR8, 0x2 ;  /* 0x0000000803087c11 */ /* 0x008fc8000f8010ff */
[----:B------:R-:W-:Y:S02]  /*09a0*/  LEA.HI.X R9, R3, UR9, R2, 0x2, P0 ;  /* 0x0000000903097c11 */ /* 0x000fe400080f1402 */
[C---:B------:R-:W-:Y:S01]  /*09b0*/  IADD3 R2, P0, PT, R7.reuse, R0, RZ ;  /* 0x0000000007027210 */ /* 0x040fe20007f1e0ff */
[----:B------:R-:W-:Y:S02]  /*09c0*/  VIADD R0, R0, 0x30 ;  /* 0x0000003000007836 */ /* 0x000fe40000000000 */
[----:B------:R2:W-:Y:S01]  /*09d0*/  @!P1 STG.E.128 desc[UR6][R8.64], RZ ;  /* 0x000000ff08009986 */ /* 0x0005e2000c101d06 */
[----:B------:R-:W-:Y:S01]  /*09e0*/  LEA.HI.X.SX32 R7, R7, RZ, 0x1, P0 ;  /* 0x000000ff07077211 */ /* 0x000fe200000f0eff */
[----:B------:R-:W-:Y:S01]  /*09f0*/  @!P4 IMAD.MOV.U32 R3, RZ, RZ, -0x800000 ;  /* 0xff800000ff03c424 */ /* 0x000fe200078e00ff */
        /* <DEDUP_REMOVED lines=23> */
.L_x_2438:
[----:B------:R-:W1:Y:S01]  /*0b70*/  LDCU.64 UR4, c[0x0][0x4d8] ;  /* 0x00009b00ff0477ac */ /* 0x000e620008000a00 */
[----:B------:R-:W-:Y:S01]  /*0b80*/  MOV R8, R159 ;  /* 0x0000009f00087202 */ /* 0x000fe20000000f00 */
[----:B------:R-:W2:Y:S01]  /*0b90*/  LDCU.64 UR12, c[0x0][0x4e0] ;  /* 0x00009c00ff0c77ac */ /* 0x000ea20008000a00 */
[----:B-1----:R-:W-:-:S04]  /*0ba0*/  UISETP.NE.U32.AND UP0, UPT, UR4, URZ, UPT ;  /* 0x000000ff0400728c */ /* 0x002fc8000bf05070 */
[----:B------:R-:W-:-:S09]  /*0bb0*/  UISETP.NE.AND.EX UP0, UPT, UR5, URZ, UPT, UP0 ;  /* 0x000000ff0500728c */ /* 0x000fd2000bf05300 */
[----:B--2---:R-:W-:Y:S05]  /*0bc0*/  BRA.U !UP0, `(.L_x_2439) ;  /* 0x00000001080c7547 */ /* 0x004fea000b800000 */
[----:B------:R-:W-:-:S04]  /*0bd0*/  IADD3 R8, P0, PT, R5, UR4, RZ ;  /* 0x0000000405087c10 */ /* 0x000fc8000ff1e0ff */
[----:B------:R-:W-:-:S05]  /*0be0*/  IADD3.X R9, PT, PT, R6, UR5, RZ, P0, !PT ;  /* 0x0000000506097c10 */ /* 0x000fca00087fe4ff */
[----:B------:R1:W5:Y:S04]  /*0bf0*/  LDG.E R8, desc[UR6][R8.64] ;  /* 0x0000000608087981 */ /* 0x000368000c1e1900 */
.L_x_2439:
[----:B------:R-:W-:-:S04]  /*0c00*/  UISETP.NE.U32.AND UP0, UPT, UR12, URZ, UPT ;  /* 0x000000ff0c00728c */ /* 0x000fc8000bf05070 */
[----:B------:R-:W-:-:S09]  /*0c10*/  UISETP.NE.AND.EX UP0, UPT, UR13, URZ, UPT, UP0 ;  /* 0x000000ff0d00728c */ /* 0x000fd2000bf05300 */
[----:B------:R-:W-:Y:S05]  /*0c20*/  BRA.U !UP0, `(.L_x_2440) ;  /* 0x0000000508987547 */ /* 0x000fea000b800000 */
[----:B------:R-:W2:Y:S01]  /*0c30*/  LDC R5, c[0x0][0x4f0] ;  /* 0x00013c00ff057b82 */ /* 0x000ea20000000800 */
[----:B------:R-:W-:Y:S01]  /*0c40*/  LEA R6, R116, 0xffffff80, 0x7 ;  /* 0xffffff8074067811 */ /* 0x000fe200078e38ff */
[----:B------:R-:W3:Y:S03]  /*0c50*/  LDCU.64 UR4, c[0x0][0x4e8] ;  /* 0x00009d00ff0477ac */ /* 0x000ee60008000a00 */
[----:B------:R-:W-:Y:S01]  /*0c60*/  IABS R0, R6 ;  /* 0x0000000600007213 */ /* 0x000fe20000000000 */
[----:B------:R-:W4:Y:S02]  /*0c70*/  LDCU.64 UR8, c[0x0][0x3a0] ;  /* 0x00007400ff0877ac */ /* 0x000f240008000a00 */
[----:B------:R-:W4:Y:S01]  /*0c80*/  LDC R10, c[0x0][0x3e8] ;  /* 0x0000fa00ff0a7b82 */ /* 0x000f220000000800 */
[----:B------:R-:W4:Y:S01]  /*0c90*/  LDCU.64 UR14, c[0x0][0x3b8] ;  /* 0x00007700ff0e77ac */ /* 0x000f220008000a00 */
[----:B--2---:R-:W-:-:S04]  /*0ca0*/  IABS R3, R5 ;  /* 0x0000000500037213 */ /* 0x004fc80000000000 */
[----:B------:R-:W2:Y:S08]  /*0cb0*/  I2F.RP R4, R3 ;  /* 0x0000000300047306 */ /* 0x000eb00000209400 */
[----:B--2--5:R-:W2:Y:S02]  /*0cc0*/  MUFU.RCP R8, R4 ;  /* 0x0000000400087308 */ /* 0x024ea40000001000 */
[----:B--2---:R-:W-:-:S06]  /*0cd0*/  IADD3 R8, PT, PT, R8, 0xffffffe, RZ ;  /* 0x0ffffffe08087810 */ /* 0x004fcc0007ffe0ff */
[----:B-1----:R-:W1:Y:S02]  /*0ce0*/  F2I.FTZ.U32.TRUNC.NTZ R9, R8 ;  /* 0x0000000800097305 */ /* 0x002e64000021f000 */
[----:B-1----:R-:W-:Y:S01]  /*0cf0*/  IMAD.MOV R2, RZ, RZ, -R9 ;  /* 0x000000ffff027224 */ /* 0x002fe200078e0a09 */
        /* <DEDUP_REMOVED lines=8> */
[----:B------:R-:W1:Y:S01]  /*0d80*/  LDCU.64 UR4, c[0x0][0x3a8] ;  /* 0x00007500ff0477ac */ /* 0x000e620008000a00 */
        /* <DEDUP_REMOVED lines=11> */
[----:B------:R-:W-:-:S03]  /*0e40*/  LEA.HI.X R161, R8, UR13, R161, 0x2, P0 ;  /* 0x0000000d08a17c11 */ /* 0x000fc600080f14a1 */
[----:B------:R-:W-:Y:S01]  /*0e50*/  @!P1 IMAD.MOV R3, RZ, RZ, -R3 ;  /* 0x000000ffff039224 */ /* 0x000fe200078e0a03 */
[----:B------:R-:W-:-:S05]  /*0e60*/  @!P3 LOP3.LUT R3, RZ, R5, RZ, 0x33, !PT ;  /* 0x00000005ff03b212 */ /* 0x000fca00078e33ff */
[----:B------:R-:W-:-:S06]  /*0e70*/  IMAD.WIDE R8, R3, 0x4, R160 ;  /* 0x0000000403087825 */ /* 0x000fcc00078e02a0 */
[----:B------:R2:W3:Y:S01]  /*0e80*/  LDG.E R8, desc[UR6][R8.64] ;  /* 0x0000000608087981 */ /* 0x0004e2000c1e1900 */
[----:B----4-:R-:W-:Y:S02]  /*0e90*/  IABS R2, R10 ;  /* 0x0000000a00027213 */ /* 0x010fe40000000000 */
[----:B------:R-:W-:Y:S02]  /*0ea0*/  IADD3 R3, PT, PT, -R3, RZ, RZ ;  /* 0x000000ff03037210 */ /* 0x000fe40007ffe1ff */
[----:B------:R-:W4:Y:S03]  /*0eb0*/  I2F.RP R7, R2 ;  /* 0x0000000200077306 */ /* 0x000f260000209400 */
[----:B------:R-:W-:Y:S02]  /*0ec0*/  IMAD R6, R5, R3, R6 ;  /* 0x0000000305067224 */ /* 0x000fe400078e0206 */
[----:B------:R-:W-:-:S03]  /*0ed0*/  IMAD.U32 R5, RZ, RZ, UR15 ;  /* 0x0000000fff057e24 */ /* 0x000fc6000f8e00ff */
[----:B----4-:R-:W4:Y:S02]  /*0ee0*/  MUFU.RCP R14, R7 ;  /* 0x00000007000e7308 */ /* 0x010f240000001000 */
[----:B----4-:R-:W-:-:S06]  /*0ef0*/  IADD3 R14, PT, PT, R14, 0xffffffe, RZ ;  /* 0x0ffffffe0e0e7810 */ /* 0x010fcc0007ffe0ff */
[----:B------:R-:W4:Y:S02]  /*0f00*/  F2I.FTZ.U32.TRUNC.NTZ R15, R14 ;  /* 0x0000000e000f7305 */ /* 0x000f24000021f000 */
[----:B----4-:R-:W-:Y:S01]  /*0f10*/  IMAD.MOV R0, RZ, RZ, -R15 ;  /* 0x000000ffff007224 */ /* 0x010fe200078e0a0f */
[----:B------:R-:W-:-:S03]  /*0f20*/  MOV R14, RZ ;  /* 0x000000ff000e7202 */ /* 0x000fc60000000f00 */
[----:B------:R-:W-:Y:S01]  /*0f30*/  IMAD R4, R0, R2, RZ ;  /* 0x0000000200047224 */ /* 0x000fe200078e02ff */
[----:B------:R-:W-:-:S03]  /*0f40*/  IABS R0, R157 ;  /* 0x0000009d00007213 */ /* 0x000fc60000000000 */
[----:B------:R-:W-:-:S04]  /*0f50*/  IMAD.HI.U32 R15, R15, R4, R14 ;  /* 0x000000040f0f7227 */ /* 0x000fc800078e000e */
[----:B------:R-:W-:-:S04]  /*0f60*/  IMAD.MOV.U32 R4, RZ, RZ, R0 ;  /* 0x000000ffff047224 */ /* 0x000fc800078e0000 */
[----:B------:R-:W-:-:S05]  /*0f70*/  IMAD.HI.U32 R0, R15, R4, RZ ;  /* 0x000000040f007227 */ /* 0x000fca00078e00ff */
[----:B------:R-:W-:-:S05]  /*0f80*/  IADD3 R7, PT, PT, -R0, RZ, RZ ;  /* 0x000000ff00077210 */ /* 0x000fca0007ffe1ff */
[----:B--2---:R-:W-:Y:S01]  /*0f90*/  IMAD R9, R2, R7, R4 ;  /* 0x0000000702097224 */ /* 0x004fe200078e0204 */
[----:B------:R-:W-:-:S04]  /*0fa0*/  MOV R4, UR14 ;  /* 0x0000000e00047c02 */ /* 0x000fc80008000f00 */
[----:B------:R-:W-:-:S13]  /*0fb0*/  ISETP.GT.U32.AND P0, PT, R2, R9, PT ;  /* 0x000000090200720c */ /* 0x000fda0003f04070 */
[----:B------:R-:W-:Y:S01]  /*0fc0*/  @!P0 IMAD.IADD R9, R9, 0x1, -R2 ;  /* 0x0000000109098824 */ /* 0x000fe200078e0a02 */
[----:B------:R-:W-:-:S04]  /*0fd0*/  @!P0 IADD3 R0, PT, PT, R0, 0x1, RZ ;  /* 0x0000000100008810 */ /* 0x000fc80007ffe0ff */
        /* <DEDUP_REMOVED lines=9> */
[----:B-1----:R-:W-:Y:S02]  /*1070*/  IMAD R7, R7, UR4, RZ ;  /* 0x0000000407077c24 */ /* 0x002fe4000f8e02ff */
[C---:B------:R-:W-:Y:S01]  /*1080*/  IMAD R16, R8.reuse, UR9, R9 ;  /* 0x0000000908107c24 */ /* 0x040fe2000f8e0209 */
[----:B------:R-:W1:Y:S01]  /*1090*/  LDCU.128 UR8, c[0x0][0x3d0] ;  /* 0x00007a00ff0877ac */ /* 0x000e620008000c00 */
[C---:B------:R-:W-:Y:S01]  /*10a0*/  IMAD R14, R8.reuse, UR5, R7 ;  /* 0x00000005080e7c24 */ /* 0x040fe2000f8e0207 */
[----:B------:R-:W-:Y:S01]  /*10b0*/  SHF.R.S32.HI R7, RZ, 0x1f, R6 ;  /* 0x0000001fff077819 */ /* 0x000fe20000011406 */
[----:B------:R-:W-:Y:S01]  /*10c0*/  IMAD.WIDE.U32 R8, R8, UR4, RZ ;  /* 0x0000000408087c25 */ /* 0x000fe2000f8e00ff */
[----:B------:R-:W2:Y:S03]  /*10d0*/  LDCU.64 UR4, c[0x0][0x3c0] ;  /* 0x00007800ff0477ac */ /* 0x000ea60008000a00 */
[----:B------:R-:W-:Y:S01]  /*10e0*/  IMAD.IADD R17, R19, 0x1, R16 ;  /* 0x0000000113117824 */ /* 0x000fe200078e0210 */
[----:B------:R-:W-:Y:S01]  /*10f0*/  IADD3 R15, PT, PT, R9, R14, RZ ;  /* 0x0000000e090f7210 */ /* 0x000fe20007ffe0ff */
[----:B------:R-:W-:Y:S01]  /*1100*/  IMAD.MOV.U32 R16, RZ, RZ, R18 ;  /* 0x000000ffff107224 */ /* 0x000fe200078e0012 */
[----:B------:R-:W-:-:S02]  /*1110*/  MOV R9, R0 ;  /* 0x0000000000097202 */ /* 0x000fc40000000f00 */
[----:B------:R-:W-:Y:S01]  /*1120*/  MOV R14, R8 ;  /* 0x00000008000e7202 */ /* 0x000fe20000000f00 */
[-C--:B------:R-:W-:Y:S02]  /*1130*/  IMAD R8, R7, R4.reuse, RZ ;  /* 0x0000000407087224 */ /* 0x080fe400078e02ff */
[----:B------:R-:W-:Y:S02]  /*1140*/  @!P0 IMAD.MOV R9, RZ, RZ, -R9 ;  /* 0x000000ffff098224 */ /* 0x000fe400078e0a09 */
[C---:B------:R-:W-:Y:S02]  /*1150*/  IMAD R8, R6.reuse, R5, R8 ;  /* 0x0000000506087224 */ /* 0x040fe400078e0208 */
[----:B------:R-:W-:Y:S01]  /*1160*/  IMAD.WIDE.U32 R16, R6, R4, R16 ;  /* 0x0000000406107225 */ /* 0x000fe200078e0010 */
[----:B------:R-:W-:Y:S02]  /*1170*/  SEL R9, R10, R9, !P1 ;  /* 0x000000090a097207 */ /* 0x000fe40004800000 */
[----:B--2---:R-:W-:-:S02]  /*1180*/  MOV R2, UR4 ;  /* 0x0000000400027c02 */ /* 0x004fc40008000f00 */
[----:B------:R-:W-:Y:S02]  /*1190*/  MOV R3, UR5 ;  /* 0x0000000500037c02 */ /* 0x000fe40008000f00 */
[----:B------:R-:W-:Y:S01]  /*11a0*/  IADD3 R17, PT, PT, R17, R8, RZ ;  /* 0x0000000811117210 */ /* 0x000fe20007ffe0ff */
[-C--:B------:R-:W-:Y:S02]  /*11b0*/  IMAD R7, R7, R2.reuse, RZ ;  /* 0x0000000207077224 */ /* 0x080fe400078e02ff */
[----:B------:R-:W-:-:S04]  /*11c0*/  IMAD.WIDE.U32 R14, R6, R2, R14 ;  /* 0x00000002060e7225 */ /* 0x000fc800078e000e */
[----:B------:R-:W-:Y:S01]  /*11d0*/  IMAD R7, R6, R3, R7 ;  /* 0x0000000306077224 */ /* 0x000fe200078e0207 */
[----:B------:R-:W-:Y:S01]  /*11e0*/  SHF.R.S32.HI R6, RZ, 0x1f, R9 ;  /* 0x0000001fff067819 */ /* 0x000fe20000011409 */
[----:B-1----:R-:W-:-:S04]  /*11f0*/  IMAD.WIDE.U32 R16, R9, UR8, R16 ;  /* 0x0000000809107c25 */ /* 0x002fc8000f8e0010 */
[C---:B------:R-:W-:Y:S02]  /*1200*/  IMAD R8, R6.reuse, UR8, RZ ;  /* 0x0000000806087c24 */ /* 0x040fe4000f8e02ff */
[----:B------:R-:W-:Y:S02]  /*1210*/  IMAD.IADD R15, R15, 0x1, R7 ;  /* 0x000000010f0f7824 */ /* 0x000fe400078e0207 */
[----:B------:R-:W-:Y:S02]  /*1220*/  IMAD R6, R6, UR10, RZ ;  /* 0x0000000a06067c24 */ /* 0x000fe4000f8e02ff */
[C---:B------:R-:W-:Y:S02]  /*1230*/  IMAD R8, R9.reuse, UR9, R8 ;  /* 0x0000000909087c24 */ /* 0x040fe4000f8e0208 */
[C---:B------:R-:W-:Y:S02]  /*1240*/  IMAD R6, R9.reuse, UR11, R6 ;  /* 0x0000000b09067c24 */ /* 0x040fe4000f8e0206 */
[----:B------:R-:W-:Y:S01]  /*1250*/  IMAD.WIDE.U32 R14, R9, UR10, R14 ;  /* 0x0000000a090e7c25 */ /* 0x000fe2000f8e000e */
[----:B------:R-:W-:-:S04]  /*1260*/  IADD3 R13, PT, PT, R17, R8, RZ ;  /* 0x00000008110d7210 */ /* 0x000fc80007ffe0ff */
[----:B------:R-:W-:Y:S01]  /*1270*/  IADD3 R8, PT, PT, R15, R6, RZ ;  /* 0x000000060f087210 */ /* 0x000fe20007ffe0ff */
[----:B------:R-:W-:Y:S06]  /*1280*/  BRA `(.L_x_2441) ;  /* 0x0000000400707947 */ /* 0x000fec0003800000 */
.L_x_2440:
[----:B------:R-:W-:-:S13]  /*1290*/  ISETP.NE.AND P0, PT, R7, -0x1, PT ;  /* 0xffffffff0700780c */ /* 0x000fda0003f05270 */
[----:B------:R-:W-:Y:S05]  /*12a0*/  @P0 BRA `(.L_x_2442) ;  /* 0x0000000000340947 */ /* 0x000fea0003800000 */
[----:B------:R-:W2:Y:S01]  /*12b0*/  LDC.64 R4, c[0x0][0x3b8] ;  /* 0x0000ee00ff047b82 */ /* 0x000ea20000000a00 */
        /* <DEDUP_REMOVED lines=12> */
.L_x_2442:
[----:B------:R-:W2:Y:S01]  /*1380*/  LDC.64 R4, c[0x0][0x3b8] ;  /* 0x0000ee00ff047b82 */ /* 0x000ea20000000a00 */
[----:B------:R-:W-:-:S05]  /*1390*/  IADD3 R2, PT, PT, R0, R7, RZ ;  /* 0x0000000700027210 */ /* 0x000fca0007ffe0ff */
[C---:B--2---:R-:W-:Y:S02]  /*13a0*/  IMAD R19, R2.reuse, R5, RZ ;  /* 0x0000000502137224 */ /* 0x044fe400078e02ff */
[----:B------:R-:W-:-:S05]  /*13b0*/  IMAD.WIDE.U32 R2, R2, R4, RZ ;  /* 0x0000000402027225 */ /* 0x000fca00078e00ff */
[----:B------:R-:W-:Y:S02]  /*13c0*/  IADD3 R19, PT, PT, R3, R19, RZ ;  /* 0x0000001303137210 */ /* 0x000fe40007ffe0ff */
[----:B------:R-:W-:Y:S02]  /*13d0*/  MOV R18, R2 ;  /* 0x0000000200127202 */ /* 0x000fe40000000f00 */
.L_x_2443:
[----:B------:R-:W-:Y:S05]  /*13e0*/  @P0 BRA `(.L_x_2444) ;  /* 0x0000000000340947 */ /* 0x000fea0003800000 */
[----:B------:R-:W2:Y:S01]  /*13f0*/  LDC.64 R2, c[0x0][0x3c0] ;  /* 0x0000f000ff027b82 */ /* 0x000ea20000000a00 */
[----:B------:R-:W1:Y:S01]  /*1400*/  LDCU.64 UR4, c[0x0][0x3a8] ;  /* 0x00007500ff0477ac */ /* 0x000e620008000a00 */
[----:B------:R-:W-:Y:S02]  /*1410*/  SHF.R.S32.HI R7, RZ, 0x1f, R0 ;  /* 0x0000001fff077819 */ /* 0x000fe40000011400 */
[----:B-----5:R-:W-:-:S05]  /*1420*/  SHF.R.S32.HI R6, RZ, 0x1f, R8 ;  /* 0x0000001fff067819 */ /* 0x020fca0000011408 */
[----:B-1----:R-:W-:-:S04]  /*1430*/  IMAD R9, R6, UR4, RZ ;  /* 0x0000000406097c24 */ /* 0x002fc8000f8e02ff */
        /* <DEDUP_REMOVED lines=8> */
.L_x_2444:
[----:B------:R-:W2:Y:S01]  /*14c0*/  LDC.64 R2, c[0x0][0x3c0] ;  /* 0x0000f000ff027b82 */ /* 0x000ea20000000a00 */
[----:B------:R-:W-:-:S05]  /*14d0*/  IADD3 R0, PT, PT, R0, R7, RZ ;  /* 0x0000000700007210 */ /* 0x000fca0007ffe0ff */
[C---:B--2---:R-:W-:Y:S02]  /*14e0*/  IMAD R21, R0.reuse, R3, RZ ;  /* 0x0000000300157224 */ /* 0x044fe400078e02ff */
[----:B------:R-:W-:-:S05]  /*14f0*/  IMAD.WIDE.U32 R6, R0, R2, RZ ;  /* 0x0000000200067225 */ /* 0x000fca00078e00ff */
[----:B------:R-:W-:Y:S02]  /*1500*/  IADD3 R21, PT, PT, R7, R21, RZ ;  /* 0x0000001507157210 */ /* 0x000fe40007ffe0ff */
[----:B------:R-:W-:-:S07]  /*1510*/  MOV R20, R6 ;  /* 0x0000000600147202 */ /* 0x000fce0000000f00 */
.L_x_2445:
[----:B------:R-:W2:Y:S01]  /*1520*/  LDC R10, c[0x0][0x3e8] ;  /* 0x0000fa00ff0a7b82 */ /* 0x000ea20000000800 */
[----:B-----5:R-:W-:Y:S02]  /*1530*/  MOV R8, RZ ;  /* 0x000000ff00087202 */ /* 0x020fe40000000f00 */
[----:B------:R-:W-:Y:S02]  /*1540*/  CS2R R160, SRZ ;  /* 0x0000000000a07805 */ /* 0x000fe4000001ff00 */
[----:B--2---:R-:W-:-:S04]  /*1550*/  IABS R6, R10 ;  /* 0x0000000a00067213 */ /* 0x004fc80000000000 */
[----:B------:R-:W1:Y:S08]  /*1560*/  I2F.RP R13, R6 ;  /* 0x00000006000d7306 */ /* 0x000e700000209400 */
[----:B-1----:R-:W1:Y:S02]  /*1570*/  MUFU.RCP R9, R13 ;  /* 0x0000000d00097308 */ /* 0x002e640000001000 */
[----:B-1----:R-:W-:-:S02]  /*1580*/  IADD3 R9, PT, PT, R9, 0xffffffe, RZ ;  /* 0x0ffffffe09097810 */ /* 0x002fc40007ffe0ff */
[----:B------:R-:W-:-:S04]  /*1590*/  LEA R13, R116, 0xffffff80, 0x7 ;  /* 0xffffff80740d7811 */ /* 0x000fc800078e38ff */
[----:B------:R-:W1:Y:S01]  /*15a0*/  F2I.FTZ.U32.TRUNC.NTZ R9, R9 ;  /* 0x0000000900097305 */ /* 0x000e62000021f000 */
[----:B------:R-:W-:Y:S01]  /*15b0*/  SHF.R.S32.HI R15, RZ, 0x1f, R13 ;  /* 0x0000001fff0f7819 */ /* 0x000fe2000001140d */
[----:B------:R-:W-:-:S04]  /*15c0*/  IMAD.WIDE.U32 R20, R13, R2, R20 ;  /* 0x000000020d147225 */ /* 0x000fc800078e0014 */
[C---:B------:R-:W-:Y:S02]  /*15d0*/  IMAD R14, R15.reuse, R2, RZ ;  /* 0x000000020f0e7224 */ /* 0x040fe400078e02ff */
[-C--:B------:R-:W-:Y:S02]  /*15e0*/  IMAD R16, R15, R4.reuse, RZ ;  /* 0x000000040f107224 */ /* 0x080fe400078e02ff */
[----:B------:R-:W-:-:S04]  /*15f0*/  IMAD.WIDE.U32 R18, R13, R4, R18 ;  /* 0x000000040d127225 */ /* 0x000fc800078e0012 */
[C---:B------:R-:W-:Y:S02]  /*1600*/  IMAD R15, R13.reuse, R3, R14 ;  /* 0x000000030d0f7224 */ /* 0x040fe400078e020e */
[----:B-1----:R-:W-:Y:S02]  /*1610*/  IMAD.MOV R0, RZ, RZ, -R9 ;  /* 0x000000ffff007224 */ /* 0x002fe400078e0a09 */
[----:B------:R-:W-:Y:S02]  /*1620*/  IMAD R16, R13, R5, R16 ;  /* 0x000000050d107224 */ /* 0x000fe400078e0210 */
[----:B------:R-:W-:Y:S01]  /*1630*/  IMAD R7, R0, R6, RZ ;  /* 0x0000000600077224 */ /* 0x000fe200078e02ff */
[----:B------:R-:W-:Y:S01]  /*1640*/  IABS R0, R157 ;  /* 0x0000009d00007213 */ /* 0x000fe20000000000 */
[----:B------:R-:W-:Y:S01]  /*1650*/  IMAD.IADD R21, R21, 0x1, R15 ;  /* 0x0000000115157824 */ /* 0x000fe200078e020f */
[----:B------:R-:W-:Y:S01]  /*1660*/  IADD3 R19, PT, PT, R19, R16, RZ ;  /* 0x0000001013137210 */ /* 0x000fe20007ffe0ff */
        /* <DEDUP_REMOVED lines=18> */
[----:B------:R-:W-:-:S04]  /*1790*/  SEL R13, R10, R17, !P1 ;  /* 0x000000110a0d7207 */ /* 0x000fc80004800000 */
[----:B------:R-:W-:Y:S01]  /*17a0*/  SHF.R.S32.HI R15, RZ, 0x1f, R13 ;  /* 0x0000001fff0f7819 */ /* 0x000fe2000001140d */
[----:B-1----:R-:W-:-:S04]  /*17b0*/  IMAD.WIDE.U32 R20, R13, R8, R20 ;  /* 0x000000080d147225 */ /* 0x002fc800078e0014 */
[C---:B--2---:R-:W-:Y:S02]  /*17c0*/  IMAD R16, R15.reuse, R6, RZ ;  /* 0x000000060f107224 */ /* 0x044fe400078e02ff */
[----:B------:R-:W-:Y:S02]  /*17d0*/  IMAD R14, R15, R8, RZ ;  /* 0x000000080f0e7224 */ /* 0x000fe400078e02ff */
[----:B------:R-:W-:-:S04]  /*17e0*/  IMAD.WIDE.U32 R18, R13, R6, R18 ;  /* 0x000000060d127225 */ /* 0x000fc800078e0012 */
[C---:B------:R-:W-:Y:S01]  /*17f0*/  IMAD R7, R13.reuse, R7, R16 ;  /* 0x000000070d077224 */ /* 0x040fe200078e0210 */
[----:B------:R-:W-:Y:S01]  /*1800*/  MOV R16, R18 ;  /* 0x0000001200107202 */ /* 0x000fe20000000f00 */
[----:B------:R-:W-:Y:S01]  /*1810*/  IMAD R9, R13, R9, R14 ;  /* 0x000000090d097224 */ /* 0x000fe200078e020e */
[----:B------:R-:W-:Y:S02]  /*1820*/  MOV R14, R20 ;  /* 0x00000014000e7202 */ /* 0x000fe40000000f00 */
[----:B------:R-:W-:Y:S01]  /*1830*/  IADD3 R13, PT, PT, R19, R7, RZ ;  /* 0x00000007130d7210 */ /* 0x000fe20007ffe0ff */
[----:B------:R-:W-:-:S07]  /*1840*/  IMAD.IADD R8, R21, 0x1, R9 ;  /* 0x0000000115087824 */ /* 0x000fce00078e0209 */
.L_x_2441:
[----:B------:R-:W-:Y:S01]  /*1850*/  IMAD.MOV.U32 R9, RZ, RZ, RZ ;  /* 0x000000ffff097224 */ /* 0x000fe200078e00ff */
[----:B------:R-:W1:Y:S01]  /*1860*/  LDC.64 R128, c[0x0][0x3b0] ;  /* 0x0000ec00ff807b82 */ /* 0x000e620000000a00 */
[----:B------:R-:W2:Y:S04]  /*1870*/  LDCU.64 UR4, c[0x0][0x3c8] ;  /* 0x00007900ff0477ac */ /* 0x000ea80008000a00 */
[----:B------:R3:W5:Y:S01]  /*1880*/  @P2 LDG.E R9, desc[UR6][R130.64] ;  /* 0x0000000682092981 */ /* 0x000762000c1e1900 */
[----:B------:R-:W-:Y:S01]  /*1890*/  ISETP.NE.AND P2, PT, R12, -0x1, PT ;  /* 0xffffffff0c00780c */ /* 0x000fe20003f45270 */
[----:B------:R-:W-:Y:S01]  /*18a0*/  IMAD.SHL.U32 R123, R154, 0x8, RZ ;  /* 0x000000089a7b7824 */ /* 0x000fe200078e00ff */
[----:B------:R-:W-:Y:S01]  /*18b0*/  SHF.R.U32.HI R126, RZ, 0x2, R154 ;  /* 0x00000002ff7e7819 */ /* 0x000fe2000001169a */
[C---:B------:R-:W-:Y:S01]  /*18c0*/  IMAD.SHL.U32 R77, R4.reuse, 0x20, RZ ;  /* 0x00000020044d7824 */ /* 0x040fe200078e00ff */
[----:B------:R-:W-:Y:S01]  /*18d0*/  SHF.L.U64.HI R76, R4, 0x5, R5 ;  /* 0x00000005044c7819 */ /* 0x000fe20000010205 */
[----:B------:R-:W4:Y:S01]  /*18e0*/  LDCU.64 UR8, c[0x0][0x388] ;  /* 0x00007100ff0877ac */ /* 0x000f220008000a00 */
[----:B------:R-:W-:Y:S01]  /*18f0*/  LOP3.LUT R30, R123, 0x18, RZ, 0xc0, !PT ;  /* 0x000000187b1e7812 */ /* 0x000fe200078ec0ff */
[----:B------:R-:W-:Y:S01]  /*1900*/  IMAD.MOV.U32 R127, RZ, RZ, RZ ;  /* 0x000000ffff7f7224 */ /* 0x000fe200078e00ff */
[C---:B------:R-:W-:Y:S01]  /*1910*/  SHF.L.U64.HI R80, R2.reuse, 0x5, R3 ;  /* 0x0000000502507819 */ /* 0x040fe20000010203 */
[----:B------:R-:W-:Y:S01]  /*1920*/  IMAD.SHL.U32 R81, R2, 0x20, RZ ;  /* 0x0000002002517824 */ /* 0x000fe200078e00ff */
[----:B------:R-:W-:-:S02]  /*1930*/  IADD3 R120, PT, PT, R116, -0x1, RZ ;  /* 0xffffffff74787810 */ /* 0x000fc40007ffe0ff */
[--C-:B------:R-:W-:Y:S01]  /*1940*/  SHF.R.U32.HI R78, RZ, 0x1, R154.reuse ;  /* 0x00000001ff4e7819 */ /* 0x100fe2000001169a */
[----:B------:R-:W2:Y:S01]  /*1950*/  @!P2 LDC.64 R6, c[0x0][0x398] ;  /* 0x0000e600ff06ab82 */ /* 0x000ea20000000a00 */
[----:B------:R-:W-:Y:S01]  /*1960*/  SHF.R.U32.HI R67, RZ, 0x3, R154 ;  /* 0x00000003ff437819 */ /* 0x000fe2000001169a */
[----:B------:R-:W-:Y:S01]  /*1970*/  IMAD.SHL.U32 R66, R120, 0x80, RZ ;  /* 0x0000008078427824 */ /* 0x000fe200078e00ff */
[----:B------:R-:W-:Y:S01]  /*1980*/  LOP3.LUT R106, R123, 0x20, RZ, 0xc0, !PT ;  /* 0x000000207b6a7812 */ /* 0x000fe200078ec0ff */
[----:B--2---:R-:W-:Y:S01]  /*1990*/  @!P2 IMAD.WIDE.U32 R18, R159, R6, RZ ;  /* 0x000000069f12a225 */ /* 0x004fe200078e00ff */
[----:B------:R-:W-:-:S03]  /*19a0*/  SHF.R.S32.HI R6, RZ, 0x1f, R157 ;  /* 0x0000001fff067819 */ /* 0x000fc6000001149d */
[----:B------:R-:W-:Y:S02]  /*19b0*/  @!P2 IMAD R7, R159, R7, R19 ;  /* 0x000000079f07a224 */ /* 0x000fe400078e0213 */
[----:B------:R-:W-:Y:S02]  /*19c0*/  @!P2 IMAD.MOV.U32 R15, RZ, RZ, R18 ;  /* 0x000000ffff0fa224 */ /* 0x000fe400078e0012 */
[----:B-1----:R-:W-:-:S04]  /*19d0*/  @P2 IMAD.WIDE.U32 R18, R12, R128, RZ ;  /* 0x000000800c122225 */ /* 0x002fc800078e00ff */
[----:B------:R-:W-:Y:S01]  /*19e0*/  @P2 IMAD R7, R12, R129, R19 ;  /* 0x000000810c072224 */ /* 0x000fe200078e0213 */
[----:B------:R-:W-:Y:S01]  /*19f0*/  @P2 MOV R15, R18 ;  /* 0x00000012000f2202 */ /* 0x000fe20000000f00 */
[----:B------:R-:W-:Y:S01]  /*1a00*/  IMAD R6, R6, UR4, RZ ;  /* 0x0000000406067c24 */ /* 0x000fe2000f8e02ff */
[C---:B------:R-:W-:Y:S02]  /*1a10*/  IADD3 R16, P2, PT, R30.reuse, R16, RZ ;  /* 0x000000101e107210 */ /* 0x040fe40007f5e0ff */
[----:B------:R-:W-:-:S03]  /*1a20*/  IADD3 R20, P3, PT, R30, R15, RZ ;  /* 0x0000000f1e147210 */ /* 0x000fc60007f7e0ff */
[----:B------:R-:W-:Y:S01]  /*1a30*/  IMAD.X R17, RZ, RZ, R13, P2 ;  /* 0x000000ffff117224 */ /* 0x000fe200010e060d */
[----:B------:R-:W-:Y:S01]  /*1a40*/  IADD3 R18, P2, PT, R30, R14, RZ ;  /* 0x0000000e1e127210 */ /* 0x000fe20007f5e0ff */
[----:B------:R-:W-:Y:S02]  /*1a50*/  IMAD.X R21, RZ, RZ, R7, P3 ;  /* 0x000000ffff157224 */ /* 0x000fe400018e0607 */
[C---:B------:R-:W-:Y:S01]  /*1a60*/  IMAD R7, R157.reuse, UR5, R6 ;  /* 0x000000059d077c24 */ /* 0x040fe2000f8e0206 */
[----:B------:R-:W-:Y:S01]  /*1a70*/  IADD3.X R19, PT, PT, RZ, R8, RZ, P2, !PT ;  /* 0x00000008ff137210 */ /* 0x000fe200017fe4ff */
[----:B------:R-:W1:Y:S01]  /*1a80*/  LDC R6, c[0x0][0x450] ;  /* 0x00011400ff067b82 */ /* 0x000e620000000800 */
[----:B------:R-:W-:Y:S01]  /*1a90*/  IMAD.WIDE.U32 R14, R157, UR4, R20 ;  /* 0x000000049d0e7c25 */ /* 0x000fe2000f8e0014 */
[----:B------:R-:W2:Y:S03]  /*1aa0*/  LDCU.64 UR4, c[0x0][0x390] ;  /* 0x00007200ff0477ac */ /* 0x000ea60008000a00 */
[----:B------:R-:W-:Y:S01]  /*1ab0*/  IMAD.WIDE.U32 R22, R126, R4, R16 ;  /* 0x000000047e167225 */ /* 0x000fe200078e0010 */
[----:B------:R-:W-:-:S03]  /*1ac0*/  SHF.R.S32.HI R4, RZ, 0x1f, R85 ;  /* 0x0000001fff047819 */ /* 0x000fc60000011455 */
[----:B------:R-:W-:Y:S01]  /*1ad0*/  IMAD.WIDE.U32 R16, R126, R2, R18 ;  /* 0x000000027e107225 */ /* 0x000fe200078e0012 */
[----:B------:R-:W-:-:S03]  /*1ae0*/  LEA.HI R4, R4, R85, RZ, 0x7 ;  /* 0x0000005504047211 */ /* 0x000fc600078f38ff */
[----:B------:R-:W-:Y:S01]  /*1af0*/  IMAD R87, R126, R3, R17 ;  /* 0x000000037e577224 */ /* 0x000fe200078e0211 */
[----:B------:R-:W-:Y:S01]  /*1b00*/  SHF.R.S32.HI R4, RZ, 0x7, R4 ;  /* 0x00000007ff047819 */ /* 0x000fe20000011404 */
[----:B------:R-:W-:Y:S02]  /*1b10*/  IMAD.SHL.U32 R86, R16, 0x2, RZ ;  /* 0x0000000210567824 */ /* 0x000fe400078e00ff */
[----:B------:R-:W-:Y:S01]  /*1b20*/  IMAD R89, R126, R5, R23 ;  /* 0x000000057e597224 */ /* 0x000fe200078e0217 */
[----:B------:R-:W-:Y:S01]  /*1b30*/  SHF.L.U64.HI R87, R16, 0x1, R87 ;  /* 0x0000000110577819 */ /* 0x000fe20000010257 */
[----:B------:R-:W-:Y:S01]  /*1b40*/  IMAD.SHL.U32 R5, R154, 0x4, RZ ;  /* 0x000000049a057824 */ /* 0x000fe200078e00ff */
[----:B--2---:R-:W-:Y:S01]  /*1b50*/  IADD3 R86, P2, PT, R86, UR4, RZ ;  /* 0x0000000456567c10 */ /* 0x004fe2000ff5e0ff */
[----:B------:R-:W-:Y:S01]  /*1b60*/  IMAD.WIDE.U32 R12, R11, 0x40, R126 ;  /* 0x000000400b0c7825 */ /* 0x000fe200078e007e */
[----:B------:R-:W-:Y:S02]  /*1b70*/  VIMNMX R83, PT, PT, R149, R4, !PT ;  /* 0x0000000495537248 */ /* 0x000fe40007fe0100 */
[----:B-1----:R-:W-:Y:S01]  /*1b80*/  LEA.HI R119, R6, R6, RZ, 0x1 ;  /* 0x0000000606777211 */ /* 0x002fe200078f08ff */
[----:B------:R-:W-:Y:S01]  /*1b90*/  IMAD.SHL.U32 R88, R22, 0x2, RZ ;  /* 0x0000000216587824 */ /* 0x000fe200078e00ff */
[----:B------:R-:W-:Y:S01]  /*1ba0*/  IADD3.X R87, PT, PT, R87, UR5, RZ, P2, !PT ;  /* 0x0000000557577c10 */ /* 0x000fe200097fe4ff */
[-C--:B------:R-:W-:Y:S01]  /*1bb0*/  IMAD R8, R13, R128.reuse, RZ ;  /* 0x000000800d087224 */ /* 0x080fe200078e02ff */
[----:B------:R-:W-:Y:S01]  /*1bc0*/  ISETP.GT.AND P2, PT, R116, R83, PT ;  /* 0x000000537400720c */ /* 0x000fe20003f44270 */
[----:B------:R-:W-:Y:S01]  /*1bd0*/  IMAD.IADD R15, R15, 0x1, R7 ;  /* 0x000000010f0f7824 */ /* 0x000fe200078e0207 */
[----:B------:R-:W-:Y:S01]  /*1be0*/  LOP3.LUT R2, R5, 0xc, RZ, 0xc0, !PT ;  /* 0x0000000c05027812 */ /* 0x000fe200078ec0ff */
[C---:B------:R-:W-:Y:S01]  /*1bf0*/  IMAD R7, R12.reuse, R129, R8 ;  /* 0x000000810c077224 */ /* 0x040fe200078e0208 */
[----:B------:R-:W-:Y:S01]  /*1c00*/  SHF.R.S32.HI R119, RZ, 0x1, R119 ;  /* 0x00000001ff777819 */ /* 0x000fe20000011477 */
[----:B------:R-:W-:Y:S01]  /*1c10*/  IMAD.WIDE.U32 R128, R12, R128, R14 ;  /* 0x000000800c807225 */ /* 0x000fe200078e000e */
[----:B------:R-:W-:-:S02]  /*1c20*/  SHF.L.U64.HI R89, R22, 0x1, R89 ;  /* 0x0000000116597819 */ /* 0x000fc40000010259 */
[----:B----4-:R-:W-:Y:S01]  /*1c30*/  IADD3 R88, P3, PT, R88, UR8, RZ ;  /* 0x0000000858587c10 */ /* 0x010fe2000ff7e0ff */
[----:B------:R-:W-:Y:S01]  /*1c40*/  IMAD R117, R126, R119, R2 ;  /* 0x000000777e757224 */ /* 0x000fe200078e0202 */
[----:B------:R-:W-:Y:S01]  /*1c50*/  SHF.L.U32 R8, R154, 0x5, RZ ;  /* 0x000000059a087819 */ /* 0x000fe200000006ff */
[----:B------:R-:W-:Y:S01]  /*1c60*/  IMAD.MOV.U32 R152, RZ, RZ, R86 ;  /* 0x000000ffff987224 */ /* 0x000fe200078e0056 */
[----:B------:R-:W-:Y:S01]  /*1c70*/  IADD3.X R89, PT, PT, R89, UR9, RZ, P3, !PT ;  /* 0x0000000959597c10 */ /* 0x000fe20009ffe4ff */
[----:B------:R-:W-:Y:S01]  /*1c80*/  IMAD.IADD R115, R2, 0x1, R117 ;  /* 0x0000000102737824 */ /* 0x000fe200078e0275 */
[----:B------:R-:W-:Y:S01]  /*1c90*/  LOP3.LUT R8, R8, 0xc0, RZ, 0xc0, !PT ;  /* 0x000000c008087812 */ /* 0x000fe200078ec0ff */
[----:B------:R-:W-:Y:S01]  /*1ca0*/  IMAD.IADD R82, R129, 0x1, R7 ;  /* 0x0000000181527824 */ /* 0x000fe200078e0207 */
[----:B------:R-:W-:Y:S01]  /*1cb0*/  SHF.R.S32.HI R104, RZ, 0x1f, R117 ;  /* 0x0000001fff687819 */ /* 0x000fe20000011475 */
[----:B------:R-:W-:Y:S01]  /*1cc0*/  IMAD.MOV.U32 R151, RZ, RZ, R89 ;  /* 0x000000ffff977224 */ /* 0x000fe200078e0059 */
[----:B------:R-:W-:-:S02]  /*1cd0*/  LOP3.LUT R121, R8, 0x18, R5, 0xf8, !PT ;  /* 0x0000001808797812 */ /* 0x000fc400078ef805 */
[----:B------:R-:W-:Y:S02]  /*1ce0*/  SHF.R.S32.HI R102, RZ, 0x1f, R115 ;  /* 0x0000001fff667819 */ /* 0x000fe40000011473 */
[----:B------:R-:W-:Y:S02]  /*1cf0*/  MOV R150, R88 ;  /* 0x0000005800967202 */ /* 0x000fe40000000f00 */
[----:B------:R-:W-:Y:S01]  /*1d00*/  MOV R153, R87 ;  /* 0x0000005700997202 */ /* 0x000fe20000000f00 */
[----:B---3--:R-:W-:Y:S06]  /*1d10*/  @!P2 BRA `(.L_x_2446) ;  /* 0x000000780074a947 */ /* 0x008fec0003800000 */
[----:B------:R-:W1:Y:S01]  /*1d20*/  LDC.64 R4, c[0x0][0x4a0] ;  /* 0x00012800ff047b82 */ /* 0x000e620000000a00 */
[----:B------:R-:W2:Y:S01]  /*1d30*/  LDCU.128 UR16, c[0x0][0x4b0] ;  /* 0x00009600ff1077ac */ /* 0x000ea20008000c00 */
[----:B------:R-:W-:Y:S01]  /*1d40*/  IMAD.MOV.U32 R122, RZ, RZ, R66 ;  /* 0x000000ffff7a7224 */ /* 0x000fe200078e0042 */
[----:B------:R-:W-:Y:S01]  /*1d50*/  @!P0 IADD3 R0, PT, PT, -R0, RZ, RZ ;  /* 0x000000ff00008210 */ /* 0x000fe20007ffe1ff */
[----:B------:R-:W-:Y:S01]  /*1d60*/  IMAD.MOV.U32 R31, RZ, RZ, RZ ;  /* 0x000000ffff1f7224 */ /* 0x000fe200078e00ff */
[----:B------:R-:W3:Y:S01]  /*1d70*/  LDCU.128 UR12, c[0x0][0x4c0] ;  /* 0x00009800ff0c77ac */ /* 0x000ee20008000c00 */
[----:B-----5:R-:W-:Y:S01]  /*1d80*/  IADD3 R64, PT, PT, R66, R9, RZ ;  /* 0x0000000942407210 */ /* 0x020fe20007ffe0ff */
[C---:B------:R-:W-:Y:S01]  /*1d90*/  IMAD R111, R119.reuse, 0x60, RZ ;  /* 0x00000060776f7824 */ /* 0x040fe200078e02ff */
[----:B------:R-:W4:Y:S01]  /*1da0*/  LDC.64 R2, c[0x0][0x4a8] ;  /* 0x00012a00ff027b82 */ /* 0x000f220000000a00 */
[----:B------:R-:W-:Y:S01]  /*1db0*/  SHF.R.S32.HI R7, RZ, 0x1f, R122 ;  /* 0x0000001fff077819 */ /* 0x000fe2000001147a */
[----:B------:R-:W3:Y:S01]  /*1dc0*/  LDCU.128 UR8, c[0x0][0x490] ;  /* 0x00009200ff0877ac */ /* 0x000ee20008000c00 */
[----:B------:R-:W-:Y:S01]  /*1dd0*/  SEL R10, R10, R0, !P1 ;  /* 0x000000000a0a7207 */ /* 0x000fe20004800000 */
[----:B------:R-:W-:Y:S01]  /*1de0*/  IMAD R64, R64, R119, RZ ;  /* 0x0000007740407224 */ /* 0x000fe200078e02ff */
[--C-:B------:R-:W-:Y:S01]  /*1df0*/  SHF.R.S32.HI R29, RZ, 0x1f, R85.reuse ;  /* 0x0000001fff1d7819 */ /* 0x100fe20000011455 */
[----:B------:R-:W3:Y:S01]  /*1e00*/  LDCU.64 UR4, c[0x0][0x488] ;  /* 0x00009100ff0477ac */ /* 0x000ee20008000a00 */
[C---:B------:R-:W-:Y:S01]  /*1e10*/  SHF.L.U32 R113, R119.reuse, 0x5, RZ ;  /* 0x0000000577717819 */ /* 0x040fe200000006ff */
[C---:B------:R-:W-:Y:S01]  /*1e20*/  VIADD R118, R126.reuse, 0x20 ;  /* 0x000000207e767836 */ /* 0x040fe20000000000 */
[----:B------:R-:W-:Y:S01]  /*1e30*/  SHF.L.U32 R110, R119, 0x6, RZ ;  /* 0x00000006776e7819 */ /* 0x000fe200000006ff */
[C---:B------:R-:W-:Y:S01]  /*1e40*/  VIADD R112, R126.reuse, 0x60 ;  /* 0x000000607e707836 */ /* 0x040fe20000000000 */
[----:B------:R-:W-:Y:S01]  /*1e50*/  IADD3 R114, PT, PT, R126, 0x40, RZ ;  /* 0x000000407e727810 */ /* 0x000fe20007ffe0ff */
[----:B------:R-:W-:Y:S01]  /*1e60*/  IMAD R109, R116, -0x80, R85 ;  /* 0xffffff80746d7824 */ /* 0x000fe200078e0255 */
[----:B------:R-:W-:Y:S01]  /*1e70*/  LOP3.LUT R26, R30, 0x20, RZ, 0xfc, !PT ;  /* 0x000000201e1a7812 */ /* 0x000fe200078efcff */
[----:B------:R-:W-:Y:S01]  /*1e80*/  IMAD R107, R116, -0x80, R79 ;  /* 0xffffff80746b7824 */ /* 0x000fe200078e024f */
[----:B------:R-:W-:Y:S01]  /*1e90*/  LOP3.LUT R25, R30, 0x40, RZ, 0xfc, !PT ;  /* 0x000000401e197812 */ /* 0x000fe200078efcff */
[----:B-1----:R-:W-:Y:S01]  /*1ea0*/  IMAD.WIDE.U32 R14, R159, R4, R30 ;  /* 0x000000049f0e7225 */ /* 0x002fe200078e001e */
[----:B------:R-:W-:-:S02]  /*1eb0*/  IADD3 R4, P0, PT, -R85, R126, RZ ;  /* 0x0000007e55047210 */ /* 0x000fc40007f1e1ff */
[----:B------:R-:W-:Y:S01]  /*1ec0*/  SHF.R.S32.HI R100, RZ, 0x1f, R113 ;  /* 0x0000001fff647819 */ /* 0x000fe20000011471 */
[----:B------:R-:W-:Y:S01]  /*1ed0*/  IMAD R15, R159, R5, R15 ;  /* 0x000000059f0f7224 */ /* 0x000fe200078e020f */
[----:B------:R-:W-:Y:S01]  /*1ee0*/  IADD3.X R29, PT, PT, RZ, ~R29, RZ, P0, !PT ;  /* 0x8000001dff1d7210 */ /* 0x000fe200007fe4ff */
[----:B--2---:R-:W-:Y:S01]  /*1ef0*/  IMAD R5, R7, UR16, RZ ;  /* 0x0000001007057c24 */ /* 0x004fe2000f8e02ff */
[----:B------:R-:W-:Y:S01]  /*1f00*/  IADD3 R92, P0, PT, R64, R115, RZ ;  /* 0x00000073405c7210 */ /* 0x000fe20007f1e0ff */
[----:B------:R-:W-:Y:S01]  /*1f10*/  IMAD.WIDE.U32 R14, R122, UR16, R14 ;  /* 0x000000107a0e7c25 */ /* 0x000fe2000f8e000e */
[C---:B----4-:R-:W-:Y:S02]  /*1f20*/  SHF.L.U64.HI R103, R2.reuse, 0x5, R3 ;  /* 0x0000000502677819 */ /* 0x050fe40000010203 */
[----:B------:R-:W-:Y:S01]  /*1f30*/  SHF.L.U32 R105, R2, 0x5, RZ ;  /* 0x0000000502697819 */ /* 0x000fe200000006ff */
[----:B------:R-:W-:Y:S01]  /*1f40*/  IMAD R0, R122, UR17, R5 ;  /* 0x000000117a007c24 */ /* 0x000fe2000f8e0205 */
[----:B------:R-:W-:Y:S01]  /*1f50*/  SHF.R.S32.HI R5, RZ, 0x1f, R10 ;  /* 0x0000001fff057819 */ /* 0x000fe2000001140a */
[----:B---3--:R-:W-:Y:S01]  /*1f60*/  IMAD.WIDE.U32 R12, R159, UR10, R30 ;  /* 0x0000000a9f0c7c25 */ /* 0x008fe2000f8e001e */
[----:B------:R-:W-:-:S02]  /*1f70*/  SHF.R.S32.HI R98, RZ, 0x1f, R110 ;  /* 0x0000001fff627819 */ /* 0x000fc4000001146e */
[----:B------:R-:W-:Y:S01]  /*1f80*/  SHF.R.S32.HI R96, RZ, 0x1f, R111 ;  /* 0x0000001fff607819 */ /* 0x000fe2000001146f */
[C---:B------:R-:W-:Y:S02]  /*1f90*/  IMAD R11, R5.reuse, UR12, RZ ;  /* 0x0000000c050b7c24 */ /* 0x040fe4000f8e02ff */
[----:B------:R-:W-:Y:S02]  /*1fa0*/  IMAD R5, R5, UR18, RZ ;  /* 0x0000001205057c24 */ /* 0x000fe4000f8e02ff */
[----:B------:R-:W-:Y:S02]  /*1fb0*/  IMAD.IADD R15, R15, 0x1, R0 ;  /* 0x000000010f0f7824 */ /* 0x000fe400078e0200 */
[----:B------:R-:W-:Y:S01]  /*1fc0*/  IMAD R8, R10, UR19, R5 ;  /* 0x000000130a087c24 */ /* 0x000fe2000f8e0205 */
[----:B------:R-:W-:Y:S01]  /*1fd0*/  SHF.R.S32.HI R5, RZ, 0x1f, R64 ;  /* 0x0000001fff057819 */ /* 0x000fe20000011440 */
[----:B------:R-:W-:Y:S01]  /*1fe0*/  IMAD R13, R159, UR11, R13 ;  /* 0x0000000b9f0d7c24 */ /* 0x000fe2000f8e020d */
[----:B------:R-:W-:Y:S01]  /*1ff0*/  IADD3 R64, P1, PT, R64, R117, RZ ;  /* 0x0000007540407210 */ /* 0x000fe20007f3e0ff */
[----:B------:R-:W-:Y:S01]  /*2000*/  IMAD R0, R7, R2, RZ ;  /* 0x0000000207007224 */ /* 0x000fe200078e02ff */
[----:B------:R-:W1:Y:S01]  /*2010*/  LDCU.64 UR10, c[0x0][0x4d0] ;  /* 0x00009a00ff0a77ac */ /* 0x000e620008000a00 */
[----:B------:R-:W-:-:S02]  /*2020*/  IMAD.X R93, R5, 0x1, R102, P0 ;  /* 0x00000001055d7824 */ /* 0x000fc400000e0666 */
[C---:B------:R-:W-:Y:S01]  /*2030*/  IMAD R0, R122.reuse, R3, R0 ;  /* 0x000000037a007224 */ /* 0x040fe200078e0200 */
[----:B------:R-:W-:Y:S01]  /*2040*/  UMOV UR19, URZ ;  /* 0x000000ff00137c82 */ /* 0x000fe20008000000 */
[----:B------:R-:W-:Y:S01]  /*2050*/  IMAD.WIDE.U32 R12, R122, R2, R12 ;  /* 0x000000027a0c7225 */ /* 0x000fe200078e000c */
[----:B------:R-:W-:-:S03]  /*2060*/  SHF.L.U64.HI R93, R92, 0x1, R93 ;  /* 0x000000015c5d7819 */ /* 0x000fc6000001025d */
[----:B------:R-:W-:Y:S02]  /*2070*/  IMAD.X R5, R5, 0x1, R104, P1 ;  /* 0x0000000105057824 */ /* 0x000fe400008e0668 */
[C---:B------:R-:W-:Y:S02]  /*2080*/  IMAD R6, R10.reuse, UR13, R11 ;  /* 0x0000000d0a067c24 */ /* 0x040fe4000f8e020b */
[----:B------:R-:W-:Y:S01]  /*2090*/  IMAD.WIDE.U32 R14, R10, UR12, R14 ;  /* 0x0000000c0a0e7c25 */ /* 0x000fe2000f8e000e */
[----:B------:R-:W2:Y:S03]  /*20a0*/  LDCU.64 UR12, c[0x0][0x4e0] ;  /* 0x00009c00ff0c77ac */ /* 0x000ea60008000a00 */
[----:B------:R-:W-:Y:S01]  /*20b0*/  IMAD.IADD R13, R13, 0x1, R0 ;  /* 0x000000010d0d7824 */ /* 0x000fe200078e0200 */
[C---:B------:R-:W-:Y:S01]  /*20c0*/  SHF.L.U64.HI R0, R64.reuse, 0x1, R5 ;  /* 0x0000000140007819 */ /* 0x040fe20000010205 */
[----:B------:R-:W-:Y:S01]  /*20d0*/  IMAD.IADD R7, R15, 0x1, R6 ;  /* 0x000000010f077824 */ /* 0x000fe200078e0206 */
[----:B------:R-:W-:Y:S01]  /*20e0*/  SHF.L.U32 R64, R64, 0x1, RZ ;  /* 0x0000000140407819 */ /* 0x000fe200000006ff */
[----:B------:R-:W-:-:S02]  /*20f0*/  IMAD.MOV.U32 R6, RZ, RZ, R14 ;  /* 0x000000ffff067224 */ /* 0x000fc400078e000e */
[----:B------:R-:W-:Y:S01]  /*2100*/  IMAD.WIDE.U32 R10, R10, UR18, R12 ;  /* 0x000000120a0a7c25 */ /* 0x000fe2000f8e000c */
[----:B------:R-:W-:Y:S01]  /*2110*/  IADD3 R32, P0, PT, R64, UR14, RZ ;  /* 0x0000000e40207c10 */ /* 0x000fe2000ff1e0ff */
[----:B------:R-:W-:Y:S02]  /*2120*/  USHF.L.U32 UR18, UR16, 0x7, URZ ;  /* 0x0000000710127899 */ /* 0x000fe400080006ff */
[----:B------:R-:W-:Y:S01]  /*2130*/  IMAD R91, R29, UR16, RZ ;  /* 0x000000101d5b7c24 */ /* 0x000fe2000f8e02ff */
[----:B------:R-:W-:Y:S01]  /*2140*/  IADD3.X R33, PT, PT, R0, UR15, RZ, P0, !PT ;  /* 0x0000000f00217c10 */ /* 0x000fe200087fe4ff */
[----:B------:R-:W-:Y:S01]  /*2150*/  IMAD.WIDE.U32 R6, R4, UR16, R6 ;  /* 0x0000001004067c25 */ /* 0x000fe2000f8e0006 */
[----:B------:R-:W3:Y:S01]  /*2160*/  LDCU UR16, c[0x0][0x450] ;  /* 0x00008a00ff1077ac */ /* 0x000ee20008000800 */
[----:B-1----:R-:W-:Y:S02]  /*2170*/  IADD3 R64, P0, PT, R64, UR10, RZ ;  /* 0x0000000a40407c10 */ /* 0x002fe4000ff1e0ff */
[----:B------:R-:W-:Y:S01]  /*2180*/  IMAD R91, R4, UR17, R91 ;  /* 0x00000011045b7c24 */ /* 0x000fe2000f8e025b */
[----:B------:R-:W1:Y:S01]  /*2190*/  LDCU.U8 UR17, c[0x0][0x533] ;  /* 0x0000a660ff1177ac */ /* 0x000e620008000000 */
[----:B------:R-:W-:Y:S01]  /*21a0*/  IADD3 R9, PT, PT, R11, R8, RZ ;  /* 0x000000080b097210 */ /* 0x000fe20007ffe0ff */
[----:B------:R-:W-:Y:S01]  /*21b0*/  IMAD.SHL.U32 R92, R92, 0x2, RZ ;  /* 0x000000025c5c7824 */ /* 0x000fe200078e00ff */
[----:B------:R-:W-:Y:S01]  /*21c0*/  IADD3.X R65, PT, PT, R0, UR11, RZ, P0, !PT ;  /* 0x0000000b00417c10 */ /* 0x000fe200087fe4ff */
[-C--:B------:R-:W-:Y:S01]  /*21d0*/  IMAD R29, R29, R2.reuse, RZ ;  /* 0x000000021d1d7224 */ /* 0x080fe200078e02ff */
[----:B------:R-:W-:Y:S01]  /*21e0*/  IADD3 R0, P0, PT, RZ, -UR19, RZ ;  /* 0x80000013ff007c10 */ /* 0x000fe2000ff1e0ff */
[----:B------:R-:W-:Y:S01]  /*21f0*/  IMAD.MOV.U32 R8, RZ, RZ, R10 ;  /* 0x000000ffff087224 */ /* 0x000fe200078e000a */
[----:B------:R-:W-:Y:S01]  /*2200*/  IADD3 R94, P1, PT, R92, UR14, RZ ;  /* 0x0000000e5c5e7c10 */ /* 0x000fe2000ff3e0ff */
[----:B------:R-:W-:Y:S01]  /*2210*/  IMAD.SHL.U32 R99, R2, 0x80, RZ ;  /* 0x0000008002637824 */ /* 0x000fe200078e00ff */
[----:B------:R-:W-:Y:S01]  /*2220*/  LEA R90, P3, R6, UR8, 0x1 ;  /* 0x00000008065a7c11 */ /* 0x000fe2000f8608ff */
[C---:B------:R-:W-:Y:S01]  /*2230*/  IMAD R29, R4.reuse, R3, R29 ;  /* 0x00000003041d7224 */ /* 0x040fe200078e021d */
[----:B------:R-:W-:Y:S01]  /*2240*/  IADD3.X R3, PT, PT, RZ, ~UR18, RZ, P0, !PT ;  /* 0x80000012ff037c10 */ /* 0x000fe200087fe4ff */
[----:B------:R-:W-:Y:S01]  /*2250*/  IMAD.WIDE.U32 R4, R4, R2, R8 ;  /* 0x0000000204047225 */ /* 0x000fe200078e0008 */
[----:B------:R-:W-:Y:S01]  /*2260*/  IADD3.X R95, PT, PT, R93, UR15, RZ, P1, !PT ;  /* 0x0000000f5d5f7c10 */ /* 0x000fe20008ffe4ff */
[----:B------:R-:W4:Y:S01]  /*2270*/  LDCU.64 UR14, c[0x0][0x3c0] ;  /* 0x00007800ff0e77ac */ /* 0x000f220008000a00 */
[----:B------:R-:W-:Y:S01]  /*2280*/  IADD3 R91, PT, PT, R7, R91, RZ ;  /* 0x0000005b075b7210 */ /* 0x000fe20007ffe0ff */
[----:B------:R-:W-:Y:S01]  /*2290*/  IMAD.X R99, RZ, RZ, ~R99, P0 ;  /* 0x000000ffff637224 */ /* 0x000fe200000e0e63 */
[----:B------:R-:W-:Y:S01]  /*22a0*/  LEA R28, P2, R4, UR4, 0x1 ;  /* 0x00000004041c7c11 */ /* 0x000fe2000f8408ff */
[----:B------:R-:W-:Y:S01]  /*22b0*/  IMAD.IADD R29, R5, 0x1, R29 ;  /* 0x00000001051d7824 */ /* 0x000fe200078e021d */
[----:B------:R-:W-:Y:S01]  /*22c0*/  IADD3 R92, P1, PT, R92, UR10, RZ ;  /* 0x0000000a5c5c7c10 */ /* 0x000fe2000ff3e0ff */
[----:B------:R-:W-:Y:S01]  /*22d0*/  IMAD.MOV.U32 R108, RZ, RZ, R116 ;  /* 0x000000ffff6c7224 */ /* 0x000fe200078e0074 */
[----:B------:R-:W-:Y:S01]  /*22e0*/  SHF.R.S64 R101, R0, 0x1f, R99 ;  /* 0x0000001f00657819 */ /* 0x000fe20000001063 */
[----:B-1----:R-:W-:Y:S01]  /*22f0*/  UISETP.NE.AND UP0, UPT, UR17, URZ, UPT ;  /* 0x000000ff1100728c */ /* 0x002fe2000bf05270 */
[----:B---3--:R-:W-:-:S02]  /*2300*/  MOV R27, UR16 ;  /* 0x00000010001b7c02 */ /* 0x008fc40008000f00 */
[--C-:B------:R-:W-:Y:S02]  /*2310*/  SHF.R.S64 R97, R0, 0x1f, R3.reuse ;  /* 0x0000001f00617819 */ /* 0x100fe40000001003 */
[----:B------:R-:W-:Y:S02]  /*2320*/  SHF.R.S32.HI R84, RZ, 0x1f, R3 ;  /* 0x0000001fff547819 */ /* 0x000fe40000011403 */
[----:B------:R-:W-:Y:S02]  /*2330*/  SHF.R.S32.HI R99, RZ, 0x1f, R99 ;  /* 0x0000001fff637819 */ /* 0x000fe40000011463 */
[----:B------:R-:W-:Y:S02]  /*2340*/  LEA.HI.X R91, R6, UR9, R91, 0x1, P3 ;  /* 0x00000009065b7c11 */ /* 0x000fe400098f0c5b */
[----:B------:R-:W-:Y:S01]  /*2350*/  LEA.HI.X R29, R4, UR5, R29, 0x1, P2 ;  /* 0x00000005041d7c11 */ /* 0x000fe200090f0c1d */
[----:B------:R-:W1:Y:S01]  /*2360*/  LDCU.64 UR4, c[0x0][0x3b8] ;  /* 0x00007700ff0477ac */ /* 0x000e620008000a00 */
[----:B------:R-:W-:Y:S01]  /*2370*/  IADD3.X R93, PT, PT, R93, UR11, RZ, P1, !PT ;  /* 0x0000000b5d5d7c10 */ /* 0x000fe20008ffe4ff */
[----:B--2-4-:R-:W3:Y:S06]  /*2380*/  LDCU.128 UR8, c[0x0][0x3a0] ;  /* 0x00007400ff0877ac */ /* 0x014eec0008000c00 */
.L_x_2468:
        /* <DEDUP_REMOVED lines=15> */
[----:B------:R-:W2:Y:S02]  /*2480*/  @P0 LDG.E.128 R12, desc[UR6][R90.64] ;  /* 0x000000065a0c0981 */ /* 0x000ea4000c1e1d00 */
[----:B------:R-:W4:Y:S02]  /*2490*/  @P6 LDC.64 R2, c[0x0][0x4b0] ;  /* 0x00012c00ff026b82 */ /* 0x000f240000000a00 */
[----:B--2---:R-:W-:Y:S01]  /*24a0*/  @P0 STG.E.128 desc[UR6][R86.64], R12 ;  /* 0x0000000c56000986 */ /* 0x004fe2000c101d06 */
[C---:B-1--4-:R-:W-:Y:S03]  /*24b0*/  @P6 LEA R36, P1, R2.reuse, R90, 0x6 ;  /* 0x0000005a02246211 */ /* 0x052fe600078230ff */
[----:B------:R-:W2:Y:S01]  /*24c0*/  @P0 LDG.E.128 R8, desc[UR6][R90.64+0x40] ;  /* 0x000040065a080981 */ /* 0x000ea2000c1e1d00 */
[----:B------:R-:W-:Y:S02]  /*24d0*/  @P6 LEA.HI.X R37, R2, R91, R3, 0x6, P1 ;  /* 0x0000005b02256211 */ /* 0x000fe400008f3403 */
[----:B------:R-:W4:Y:S01]  /*24e0*/  @P5 LDC.64 R2, c[0x0][0x4b0] ;  /* 0x00012c00ff025b82 */ /* 0x000f220000000a00 */
[C---:B------:R-:W-:Y:S04]  /*24f0*/  @P6 LEA R34, P1, R81.reuse, R86, 0x1 ;  /* 0x0000005651226211 */ /* 0x040fe800078208ff */
[----:B------:R-:W-:Y:S02]  /*2500*/  @P6 LEA.HI.X R35, R81, R87, R80, 0x1, P1 ;  /* 0x0000005751236211 */ /* 0x000fe400008f0c50 */
[C---:B----4-:R-:W-:Y:S04]  /*2510*/  @P5 LEA R22, P1, R2.reuse, R90, 0x7 ;  /* 0x0000005a02165211 */ /* 0x050fe800078238ff */
[----:B------:R-:W-:Y:S02]  /*2520*/  @P5 LEA.HI.X R23, R2, R91, R3, 0x7, P1 ;  /* 0x0000005b02175211 */ /* 0x000fe400008f3c03 */
[----:B------:R-:W4:Y:S02]  /*2530*/  @P5 LDC.64 R2, c[0x0][0x3c0] ;  /* 0x0000f000ff025b82 */ /* 0x000f240000000a00 */
[C---:B----4-:R-:W-:Y:S04]  /*2540*/  @P5 LEA R20, P1, R2.reuse, R86, 0x7 ;  /* 0x0000005602145211 */ /* 0x050fe800078238ff */
[----:B------:R-:W-:Y:S02]  /*2550*/  @P5 LEA.HI.X R21, R2, R87, R3, 0x7, P1 ;  /* 0x0000005702155211 */ /* 0x000fe400008f3c03 */
[----:B------:R-:W4:Y:S01]  /*2560*/  @P4 LDC.64 R2, c[0x0][0x4b0] ;  /* 0x00012c00ff024b82 */ /* 0x000f220000000a00 */
[----:B------:R-:W-:Y:S01]  /*2570*/  ISETP.NE.AND P1, PT, R27, RZ, PT ;  /* 0x000000ff1b00720c */ /* 0x000fe20003f25270 */
[----:B----4-:R-:W-:Y:S01]  /*2580*/  @P4 IMAD R3, R3, 0xc0, RZ ;  /* 0x000000c003034824 */ /* 0x010fe200078e02ff */
[----:B--2---:R2:W-:Y:S04]  /*2590*/  @P0 STG.E.128 desc[UR6][R86.64+0x40], R8 ;  /* 0x0000400856000986 */ /* 0x0045e8000c101d06 */
[----:B------:R-:W4:Y:S04]  /*25a0*/  @P0 LDG.E.128 R4, desc[UR6][R90.64+0x80] ;  /* 0x000080065a040981 */ /* 0x000f28000c1e1d00 */
[----:B----4-:R4:W-:Y:S04]  /*25b0*/  @P0 STG.E.128 desc[UR6][R86.64+0x80], R4 ;  /* 0x0000800456000986 */ /* 0x0109e8000c101d06 */
[----:B------:R-:W5:Y:S04]  /*25c0*/  @P6 LDG.E.128 R16, desc[UR6][R36.64] ;  /* 0x0000000624106981 */ /* 0x000f68000c1e1d00 */
[----:B-----5:R-:W-:Y:S04]  /*25d0*/  @P6 STG.E.128 desc[UR6][R34.64], R16 ;  /* 0x0000001022006986 */ /* 0x020fe8000c101d06 */
[----:B--2---:R-:W2:Y:S04]  /*25e0*/  @P6 LDG.E.128 R8, desc[UR6][R36.64+0x40] ;  /* 0x0000400624086981 */ /* 0x004ea8000c1e1d00 */
[----:B--2---:R-:W-:Y:S04]  /*25f0*/  @P6 STG.E.128 desc[UR6][R34.64+0x40], R8 ;  /* 0x0000400822006986 */ /* 0x004fe8000c101d06 */
[----:B------:R-:W2:Y:S04]  /*2600*/  @P6 LDG.E.128 R12, desc[UR6][R36.64+0x80] ;  /* 0x00008006240c6981 */ /* 0x000ea8000c1e1d00 */
[----:B--2---:R2:W-:Y:S04]  /*2610*/  @P6 STG.E.128 desc[UR6][R34.64+0x80], R12 ;  /* 0x0000800c22006986 */ /* 0x0045e8000c101d06 */
[----:B----4-:R-:W4:Y:S01]  /*2620*/  @P5 LDG.E.128 R4, desc[UR6][R22.64] ;  /* 0x0000000616045981 */ /* 0x010f22000c1e1d00 */
[----:B--2---:R-:W-:Y:S04]  /*2630*/  @P4 IMAD.WIDE.U32 R34, R2, 0xc0, R90 ;  /* 0x000000c002224825 */ /* 0x004fe800078e005a */
[----:B------:R-:W-:Y:S02]  /*2640*/  @P4 IMAD.IADD R35, R35, 0x1, R3 ;  /* 0x0000000123234824 */ /* 0x000fe400078e0203 */
[----:B------:R-:W2:Y:S02]  /*2650*/  @P4 LDC.64 R2, c[0x0][0x3c0] ;  /* 0x0000f000ff024b82 */ /* 0x000ea40000000a00 */
[----:B--2---:R-:W-:Y:S01]  /*2660*/  @P4 IMAD R3, R3, 0xc0, RZ ;  /* 0x000000c003034824 */ /* 0x004fe200078e02ff */
[----:B----4-:R-:W-:Y:S04]  /*2670*/  @P5 STG.E.128 desc[UR6][R20.64], R4 ;  /* 0x0000000414005986 */ /* 0x010fe8000c101d06 */
[----:B------:R-:W2:Y:S04]  /*2680*/  @P5 LDG.E.128 R16, desc[UR6][R22.64+0x40] ;  /* 0x0000400616105981 */ /* 0x000ea8000c1e1d00 */
[----:B--2---:R2:W-:Y:S04]  /*2690*/  @P5 STG.E.128 desc[UR6][R20.64+0x40], R16 ;  /* 0x0000401014005986 */ /* 0x0045e8000c101d06 */
[----:B------:R-:W4:Y:S01]  /*26a0*/  @P5 LDG.E.128 R8, desc[UR6][R22.64+0x80] ;  /* 0x0000800616085981 */ /* 0x000f22000c1e1d00 */
[----:B--2---:R-:W-:Y:S04]  /*26b0*/  @P4 IMAD.WIDE.U32 R16, R2, 0xc0, R86 ;  /* 0x000000c002104825 */ /* 0x004fe800078e0056 */
[----:B------:R-:W-:Y:S01]  /*26c0*/  @P4 IMAD.IADD R17, R17, 0x1, R3 ;  /* 0x0000000111114824 */ /* 0x000fe200078e0203 */
[----:B----4-:R2:W-:Y:S04]  /*26d0*/  @P5 STG.E.128 desc[UR6][R20.64+0x80], R8 ;  /* 0x0000800814005986 */ /* 0x0105e8000c101d06 */
[----:B------:R-:W4:Y:S04]  /*26e0*/  @P4 LDG.E.128 R4, desc[UR6][R34.64] ;  /* 0x0000000622044981 */ /* 0x000f28000c1e1d00 */
[----:B----4-:R4:W-:Y:S04]  /*26f0*/  @P4 STG.E.128 desc[UR6][R16.64], R4 ;  /* 0x0000000410004986 */ /* 0x0109e8000c101d06 */
[----:B------:R-:W5:Y:S04]  /*2700*/  @P4 LDG.E.128 R12, desc[UR6][R34.64+0x40] ;  /* 0x00004006220c4981 */ /* 0x000f68000c1e1d00 */
[----:B-----5:R4:W-:Y:S04]  /*2710*/  @P4 STG.E.128 desc[UR6][R16.64+0x40], R12 ;  /* 0x0000400c10004986 */ /* 0x0209e8000c101d06 */
[----:B--2---:R-:W2:Y:S04]  /*2720*/  @P4 LDG.E.128 R8, desc[UR6][R34.64+0x80] ;  /* 0x0000800622084981 */ /* 0x004ea8000c1e1d00 */
[----:B--2---:R4:W-:Y:S01]  /*2730*/  @P4 STG.E.128 desc[UR6][R16.64+0x80], R8 ;  /* 0x0000800810004986 */ /* 0x0049e2000c101d06 */
[----:B------:R-:W-:Y:S05]  /*2740*/  @P1 BRA `(.L_x_2448) ;  /* 0x0000000000b41947 */ /* 0x000fea0003800000 */
[----:B----4-:R-:W2:Y:S01]  /*2750*/  @P0 LDG.E.128 R12, desc[UR6][R28.64] ;  /* 0x000000061c0c0981 */ /* 0x010ea2000c1e1d00 */
[----:B------:R-:W4:Y:S01]  /*2760*/  @P5 LDC.64 R2, c[0x0][0x4a8] ;  /* 0x00012a00ff025b82 */ /* 0x000f220000000a00 */
        /* <DEDUP_REMOVED lines=9> */
[----:B------:R-:W2:Y:S01]  /*2800*/  @P6 LDG.E.128 R16, desc[UR6][R36.64] ;  /* 0x0000000624106981 */ /* 0x000ea2000c1e1d00 */
[----:B------:R-:W-:Y:S02]  /*2810*/  @P6 LEA.HI.X R35, R77, R89, R76, 0x1, P0 ;  /* 0x000000594d236211 */ /* 0x000fe400000f0c4c */
[C---:B----4-:R-:W-:Y:S04]  /*2820*/  @P5 LEA R20, P0, R2.reuse, R28, 0x7 ;  /* 0x0000001c02145211 */ /* 0x050fe800078038ff */
[----:B------:R-:W-:Y:S02]  /*2830*/  @P5 LEA.HI.X R21, R2, R29, R3, 0x7, P0 ;  /* 0x0000001d02155211 */ /* 0x000fe400000f3c03 */
[----:B------:R-:W4:Y:S02]  /*2840*/  @P5 LDC.64 R2, c[0x0][0x3b8] ;  /* 0x0000ee00ff025b82 */ /* 0x000f240000000a00 */
[C---:B----4-:R-:W-:Y:S04]  /*2850*/  @P5 LEA R22, P0, R2.reuse, R88, 0x7 ;  /* 0x0000005802165211 */ /* 0x050fe800078038ff */
[----:B------:R-:W-:Y:S01]  /*2860*/  @P5 LEA.HI.X R23, R2, R89, R3, 0x7, P0 ;  /* 0x0000005902175211 */ /* 0x000fe200000f3c03 */
[----:B--2---:R2:W-:Y:S04]  /*2870*/  @P6 STG.E.128 desc[UR6][R34.64], R16 ;  /* 0x0000001022006986 */ /* 0x0045e8000c101d06 */
[----:B------:R-:W4:Y:S04]  /*2880*/  @P6 LDG.E.128 R12, desc[UR6][R36.64+0x40] ;  /* 0x00004006240c6981 */ /* 0x000f28000c1e1d00 */
[----:B----4-:R4:W-:Y:S04]  /*2890*/  @P6 STG.E.128 desc[UR6][R34.64+0x40], R12 ;  /* 0x0000400c22006986 */ /* 0x0109e8000c101d06 */
[----:B-----5:R-:W5:Y:S04]  /*28a0*/  @P6 LDG.E.128 R8, desc[UR6][R36.64+0x80] ;  /* 0x0000800624086981 */ /* 0x020f68000c1e1d00 */
[----:B-----5:R1:W-:Y:S04]  /*28b0*/  @P6 STG.E.128 desc[UR6][R34.64+0x80], R8 ;  /* 0x0000800822006986 */ /* 0x0203e8000c101d06 */
[----:B---3--:R-:W3:Y:S04]  /*28c0*/  @P5 LDG.E.128 R4, desc[UR6][R20.64] ;  /* 0x0000000614045981 */ /* 0x008ee8000c1e1d00 */
[----:B---3--:R3:W-:Y:S04]  /*28d0*/  @P5 STG.E.128 desc[UR6][R22.64], R4 ;  /* 0x0000000416005986 */ /* 0x0087e8000c101d06 */
[----:B--2---:R-:W2:Y:S04]  /*28e0*/  @P5 LDG.E.128 R16, desc[UR6][R20.64+0x40] ;  /* 0x0000400614105981 */ /* 0x004ea8000c1e1d00 */
[----:B--2---:R3:W-:Y:S04]  /*28f0*/  @P5 STG.E.128 desc[UR6][R22.64+0x40], R16 ;  /* 0x0000401016005986 */ /* 0x0047e8000c101d06 */
[----:B----4-:R-:W2:Y:S04]  /*2900*/  @P5 LDG.E.128 R12, desc[UR6][R20.64+0x80] ;  /* 0x00008006140c5981 */ /* 0x010ea8000c1e1d00 */
[----:B--2---:R3:W-:Y:S01]  /*2910*/  @P5 STG.E.128 desc[UR6][R22.64+0x80], R12 ;  /* 0x0000800c16005986 */ /* 0x0047e2000c101d06 */
[----:B-1----:R-:W-:Y:S05]  /*2920*/  @!P4 BRA `(.L_x_2449) ;  /* 0x0000006400f0c947 */ /* 0x002fea0003800000 */
[----:B------:R-:W1:Y:S02]  /*2930*/  LDC.64 R2, c[0x0][0x4a8] ;  /* 0x00012a00ff027b82 */ /* 0x000e640000000a00 */
[----:B-1----:R-:W-:Y:S02]  /*2940*/  IMAD R3, R3, 0xc0, RZ ;  /* 0x000000c003037824 */ /* 0x002fe400078e02ff */
[----:B---3--:R-:W-:Y:S05]  /*2950*/  IMAD.WIDE.U32 R16, R2, 0xc0, R28 ;  /* 0x000000c002107825 */ /* 0x008fea00078e001c */
[----:B------:R-:W-:Y:S02]  /*2960*/  IADD3 R17, PT, PT, R17, R3, RZ ;  /* 0x0000000311117210 */ /* 0x000fe40007ffe0ff */
[----:B------:R-:W1:Y:S03]  /*2970*/  LDC.64 R2, c[0x0][0x3b8] ;  /* 0x0000ee00ff027b82 */ /* 0x000e660000000a00 */
[----:B------:R-:W2:Y:S01]  /*2980*/  LDG.E.128 R4, desc[UR6][R16.64] ;  /* 0x0000000610047981 */ /* 0x000ea2000c1e1d00 */
[----:B-1----:R-:W-:Y:S04]  /*2990*/  IMAD.WIDE.U32 R18, R2, 0xc0, R88 ;  /* 0x000000c002127825 */ /* 0x002fe800078e0058 */
[----:B------:R-:W-:Y:S05]  /*29a0*/  IMAD R3, R3, 0xc0, RZ ;  /* 0x000000c003037824 */ /* 0x000fea00078e02ff */
[----:B------:R-:W-:Y:S05]  /*29b0*/  IADD3 R19, PT, PT, R19, R3, RZ ;  /* 0x0000000313137210 */ /* 0x000fea0007ffe0ff */
[----:B--2---:R2:W-:Y:S04]  /*29c0*/  STG.E.128 desc[UR6][R18.64], R4 ;  /* 0x0000000412007986 */ /* 0x0045e8000c101d06 */
[----:B------:R-:W3:Y:S04]  /*29d0*/  LDG.E.128 R12, desc[UR6][R16.64+0x40] ;  /* 0x00004006100c7981 */ /* 0x000ee8000c1e1d00 */
[----:B---3--:R2:W-:Y:S04]  /*29e0*/  STG.E.128 desc[UR6][R18.64+0x40], R12 ;  /* 0x0000400c12007986 */ /* 0x0085e8000c101d06 */
[----:B------:R-:W3:Y:S04]  /*29f0*/  LDG.E.128 R8, desc[UR6][R16.64+0x80] ;  /* 0x0000800610087981 */ /* 0x000ee8000c1e1d00 */
[----:B---3--:R2:W-:Y:S01]  /*2a00*/  STG.E.128 desc[UR6][R18.64+0x80], R8 ;  /* 0x0000800812007986 */ /* 0x0085e2000c101d06 */
[----:B------:R-:W-:Y:S05]  /*2a10*/  BRA `(.L_x_2449) ;  /* 0x0000006400b47947 */ /* 0x000fea0003800000 */
.L_x_2448:
[----:B------:R-:W-:Y:S05]  /*2a20*/  BRA.U !UP0, `(.L_x_2450) ;  /* 0x0000002508447547 */ /* 0x000fea000b800000 */
[C---:B------:R-:W-:Y:S01]  /*2a30*/  SHF.L.U64.HI R3, R113.reuse, 0x1, R100 ;  /* 0x0000000171037819 */ /* 0x040fe20000010264 */
[----:B----4-:R-:W-:Y:S01]  /*2a40*/  IMAD.SHL.U32 R5, R113, 0x2, RZ ;  /* 0x0000000271057824 */ /* 0x010fe200078e00ff */
[----:B------:R-:W2:Y:S01]  /*2a50*/  LDC R52, c[0x0][0x450] ;  /* 0x00011400ff347b82 */ /* 0x000ea20000000800 */
[----:B------:R-:W-:Y:S03]  /*2a60*/  BSSY.RECONVERGENT B0, `(.L_x_2451) ;  /* 0x000008d000007945 */ /* 0x000fe60003800200 */
[-C--:B------:R-:W-:Y:S02]  /*2a70*/  IADD3 R14, P2, PT, R32, R5.reuse, RZ ;  /* 0x00000005200e7210 */ /* 0x080fe40007f5e0ff */
[----:B------:R-:W-:Y:S03]  /*2a80*/  IADD3 R48, P1, PT, R64, R5, RZ ;  /* 0x0000000540307210 */ /* 0x000fe60007f3e0ff */
[--C-:B------:R-:W-:Y:S02]  /*2a90*/  IMAD.X R15, R33, 0x1, R3.reuse, P2 ;  /* 0x00000001210f7824 */ /* 0x100fe400010e0603 */
[----:B------:R-:W-:Y:S01]  /*2aa0*/  IMAD.X R49, R65, 0x1, R3, P1 ;  /* 0x0000000141317824 */ /* 0x000fe200008e0603 */
[----:B------:R-:W-:Y:S07]  /*2ab0*/  @!P0 BRA `(.L_x_2452) ;  /* 0x00000008001c8947 */ /* 0x000fee0003800000 */
[-C--:B------:R-:W-:Y:S01]  /*2ac0*/  ISETP.GE.AND P0, PT, R30, R27.reuse, PT ;  /* 0x0000001b1e00720c */ /* 0x080fe20003f06270 */
[----:B------:R-:W4:Y:S01]  /*2ad0*/  LDG.E.128 R20, desc[UR6][R28.64] ;  /* 0x000000061c147981 */ /* 0x000f22000c1e1d00 */
[----:B------:R-:W-:Y:S11]  /*2ae0*/  ISETP.GE.AND P1, PT, R26, R27, PT ;  /* 0x0000001b1a00720c */ /* 0x000ff60003f26270 */
[----:B------:R-:W5:Y:S06]  /*2af0*/  @!P0 LDG.E.64 R46, desc[UR6][R64.64] ;  /* 0x00000006402e8981 */ /* 0x000f6c000c1e1b00 */
[----:B------:R-:W3:Y:S01]  /*2b00*/  @!P0 LDG.E.64 R16, desc[UR6][R32.64] ;  /* 0x0000000620108981 */ /* 0x000ee2000c1e1b00 */
[C---:B----4-:R-:W-:Y:S01]  /*2b10*/  @!P0 LOP3.LUT R19, R20.reuse, 0xffff0000, RZ, 0xc0, !PT ;  /* 0xffff000014138812 */ /* 0x050fe200078ec0ff */
        /* <DEDUP_REMOVED lines=41> */
[----:B------:R-:W4:Y:S06]  /*2db0*/  @!P1 LDG.E.64 R44, desc[UR6][R64.64+0x20] ;  /* 0x00002006402c9981 */ /* 0x000f2c000c1e1b00 */
[----:B------:R-:W5:Y:S08]  /*2dc0*/  LDG.E.128 R36, desc[UR6][R28.64+0x40] ;  /* 0x000040061c247981 */ /* 0x000f70000c1e1d00 */
[----:B------:R-:W2:Y:S01]  /*2dd0*/  @!P1 LDG.E.64 R16, desc[UR6][R32.64+0x20] ;  /* 0x0000200620109981 */ /* 0x000ea2000c1e1b00 */
[C---:B----4-:R-:W-:Y:S01]  /*2de0*/  @!P1 SHF.L.U32 R34, R44.reuse, 0x10, RZ ;  /* 0x000000102c229819 */ /* 0x050fe200000006ff */
[C---:B------:R-:W-:Y:S01]  /*2df0*/  @!P1 IMAD.U32 R40, R45.reuse, 0x10000, RZ ;  /* 0x000100002d289824 */ /* 0x040fe200078e00ff */
[----:B------:R-:W-:Y:S02]  /*2e00*/  @!P1 LOP3.LUT R43, R44, 0xffff0000, RZ, 0xc0, !PT ;  /* 0xffff00002c2b9812 */ /* 0x000fe400078ec0ff */
[----:B------:R-:W-:Y:S02]  /*2e10*/  @!P1 LOP3.LUT R45, R45, 0xffff0000, RZ, 0xc0, !PT ;  /* 0xffff00002d2d9812 */ /* 0x000fe400078ec0ff */
[C---:B-----5:R-:W-:Y:S02]  /*2e20*/  @!P1 LOP3.LUT R19, R36.reuse, 0xffff0000, RZ, 0xc0, !PT ;  /* 0xffff000024139812 */ /* 0x060fe400078ec0ff */
[----:B------:R-:W-:Y:S02]  /*2e30*/  @!P1 SHF.L.U32 R41, R36, 0x10, RZ ;  /* 0x0000001024299819 */ /* 0x000fe400000006ff */
[----:B---3--:R-:W-:Y:S01]  /*2e40*/  @!P1 LOP3.LUT R20, R38, 0xffff0000, RZ, 0xc0, !PT ;  /* 0xffff000026149812 */ /* 0x008fe200078ec0ff */
[----:B------:R-:W-:Y:S01]  /*2e50*/  @!P1 FMUL.FTZ R50, R19, R34 ;  /* 0x0000002213329220 */ /* 0x000fe20000410000 */
[----:B------:R-:W-:Y:S02]  /*2e60*/  @!P1 SHF.L.U32 R42, R39, 0x10, RZ ;  /* 0x00000010272a9819 */ /* 0x000fe400000006ff */
[C---:B--2---:R-:W-:Y:S01]  /*2e70*/  @!P1 SHF.L.U32 R13, R17.reuse, 0x10, RZ ;  /* 0x00000010110d9819 */ /* 0x044fe200000006ff */
        /* <DEDUP_REMOVED lines=32> */
[----:B------:R-:W3:Y:S08]  /*3080*/  LDG.E.128 R20, desc[UR6][R28.64+0x80] ;  /* 0x000080061c147981 */ /* 0x000ef0000c1e1d00 */
[----:B------:R-:W5:Y:S01]  /*3090*/  @!P0 LDG.E.64 R16, desc[UR6][R32.64+0x40] ;  /* 0x0000400620108981 */ /* 0x000f62000c1e1b00 */
[C---:B--2---:R-:W-:Y:S01]  /*30a0*/  @!P0 SHF.L.U32 R34, R44.reuse, 0x10, RZ ;  /* 0x000000102c228819 */ /* 0x044fe200000006ff */
[C---:B------:R-:W-:Y:S01]  /*30b0*/  @!P0 IMAD.U32 R40, R45.reuse, 0x10000, RZ ;  /* 0x000100002d288824 */ /* 0x040fe200078e00ff */
[----:B------:R-:W-:Y:S02]  /*30c0*/  @!P0 LOP3.LUT R43, R44, 0xffff0000, RZ, 0xc0, !PT ;  /* 0xffff00002c2b8812 */ /* 0x000fe400078ec0ff */
[----:B------:R-:W-:Y:S02]  /*30d0*/  @!P0 LOP3.LUT R45, R45, 0xffff0000, RZ, 0xc0, !PT ;  /* 0xffff00002d2d8812 */ /* 0x000fe400078ec0ff */
[C---:B---3--:R-:W-:Y:S02]  /*30e0*/  @!P0 LOP3.LUT R19, R20.reuse, 0xffff0000, RZ, 0xc0, !PT ;  /* 0xffff000014138812 */ /* 0x048fe400078ec0ff */
        /* <DEDUP_REMOVED lines=36> */
.L_x_2452:
[----:B-1-3--:R-:W-:Y:S05]  /*3330*/  BSYNC.RECONVERGENT B0 ;  /* 0x0000000000007941 */ /* 0x00afea0003800200 */
.L_x_2451:
[----:B------:R-:W-:Y:S04]  /*3340*/  BSSY.RECONVERGENT B0, `(.L_x_2453) ;  /* 0x000008d000007945 */ /* 0x000fe80003800200 */
[----:B------:R-:W-:Y:S05]  /*3350*/  @!P6 BRA `(.L_x_2454) ;  /* 0x00000008002ce947 */ /* 0x000fea0003800000 */
[----:B------:R-:W-:Y:S02]  /*3360*/  ISETP.GE.AND P0, PT, R30, R27, PT ;  /* 0x0000001b1e00720c */ /* 0x000fe40003f06270 */
[----:B------:R-:W-:Y:S02]  /*3370*/  LEA R50, P1, R105, R28, 0x1 ;  /* 0x0000001c69327211 */ /* 0x000fe400078208ff */
[----:B------:R-:W-:Y:S02]  /*3380*/  LEA R46, P2, R77, R88, 0x1 ;  /* 0x000000584d2e7211 */ /* 0x000fe400078408ff */
[----:B------:R-:W-:Y:S02]  /*3390*/  LEA.HI.X R51, R105, R29, R103, 0x1, P1 ;  /* 0x0000001d69337211 */ /* 0x000fe400008f0c67 */
[----:B------:R-:W-:Y:S03]  /*33a0*/  ISETP.GE.AND P1, PT, R26, R27, PT ;  /* 0x0000001b1a00720c */ /* 0x000fe60003f26270 */
[----:B----4-:R-:W3:Y:S08]  /*33b0*/  LDG.E.128 R20, desc[UR6][R50.64] ;  /* 0x0000000632147981 */ /* 0x010ef0000c1e1d00 */
[----:B------:R-:W4:Y:S06]  /*33c0*/  @!P0 LDG.E.64 R44, desc[UR6][R48.64] ;  /* 0x00000006302c8981 */ /* 0x000f2c000c1e1b00 */
[----:B------:R-:W5:Y:S01]  /*33d0*/  @!P0 LDG.E.64 R16, desc[UR6][R14.64] ;  /* 0x000000060e108981 */ /* 0x000f62000c1e1b00 */
[C---:B---3--:R-:W-:Y:S01]  /*33e0*/  @!P0 LOP3.LUT R19, R20.reuse, 0xffff0000, RZ, 0xc0, !PT ;  /* 0xffff000014138812 */ /* 0x048fe200078ec0ff */
[----:B------:R-:W-:Y:S01]  /*33f0*/  @!P0 IMAD.U32 R42, R23, 0x10000, RZ ;  /* 0x00010000172a8824 */ /* 0x000fe200078e00ff */
[----:B------:R-:W-:Y:S02]  /*3400*/  @!P0 SHF.L.U32 R41, R20, 0x10, RZ ;  /* 0x0000001014298819 */ /* 0x000fe400000006ff */
[C---:B------:R-:W-:Y:S02]  /*3410*/  @!P0 LOP3.LUT R24, R22.reuse, 0xffff0000, RZ, 0xc0, !PT ;  /* 0xffff000016188812 */ /* 0x040fe400078ec0ff */
[----:B------:R-:W-:Y:S02]  /*3420*/  @!P0 SHF.L.U32 R40, R22, 0x10, RZ ;  /* 0x0000001016288819 */ /* 0x000fe400000006ff */
[C---:B----4-:R-:W-:Y:S01]  /*3430*/  @!P0 SHF.L.U32 R35, R44.reuse, 0x10, RZ ;  /* 0x000000102c238819 */ /* 0x050fe200000006ff */
[C---:B------:R-:W-:Y:S01]  /*3440*/  @!P0 IMAD.U32 R34, R45.reuse, 0x10000, RZ ;  /* 0x000100002d228824 */ /* 0x040fe200078e00ff */
[----:B------:R-:W-:Y:S02]  /*3450*/  @!P0 LOP3.LUT R43, R44, 0xffff0000, RZ, 0xc0, !PT ;  /* 0xffff00002c2b8812 */ /* 0x000fe400078ec0ff */
[----:B------:R-:W-:Y:S01]  /*3460*/  @!P0 LOP3.LUT R45, R45, 0xffff0000, RZ, 0xc0, !PT ;  /* 0xffff00002d2d8812 */ /* 0x000fe200078ec0ff */
[----:B------:R-:W-:Y:S01]  /*3470*/  @!P0 FMUL.FTZ R47, R19, R35 ;  /* 0x00000023132f8220 */ /* 0x000fe20000410000 */
[C---:B-----5:R-:W-:Y:S01]  /*3480*/  @!P0 SHF.L.U32 R18, R16.reuse, 0x10, RZ ;  /* 0x0000001010128819 */ /* 0x060fe200000006ff */
        /* <DEDUP_REMOVED lines=42> */
[----:B-1----:R-:W-:Y:S01]  /*3730*/  @!P1 LOP3.LUT R20, R38, 0xffff0000, RZ, 0xc0, !PT ;  /* 0xffff000026149812 */ /* 0x002fe200078ec0ff */
        /* <DEDUP_REMOVED lines=77> */
.L_x_2454:
[----:B------:R-:W-:Y:S05]  /*3c10*/  BSYNC.RECONVERGENT B0 ;  /* 0x0000000000007941 */ /* 0x000fea0003800200 */
.L_x_2453:
[----:B------:R-:W-:Y:S04]  /*3c20*/  BSSY.RECONVERGENT B0, `(.L_x_2455) ;  /* 0x0000093000007945 */ /* 0x000fe80003800200 */
[----:B------:R-:W-:Y:S05]  /*3c30*/  @!P5 BRA `(.L_x_2456) ;  /* 0x000000080044d947 */ /* 0x000fea0003800000 */
[C---:B------:R-:W-:Y:S01]  /*3c40*/  LEA R18, P2, R119.reuse, R14, 0x6 ;  /* 0x0000000e77127211 */ /* 0x040fe200078430ff */
[----:B------:R-:W3:Y:S01]  /*3c50*/  LDC.64 R54, c[0x0][0x4a8] ;  /* 0x00012a00ff367b82 */ /* 0x000ee20000000a00 */
[----:B------:R-:W-:Y:S02]  /*3c60*/  ISETP.GE.AND P0, PT, R30, R27, PT ;  /* 0x0000001b1e00720c */ /* 0x000fe40003f06270 */
[C---:B------:R-:W-:Y:S02]  /*3c70*/  LEA.HI.X.SX32 R19, R119.reuse, R15, 0x6, P2 ;  /* 0x0000000f77137211 */ /* 0x040fe400010f36ff */
[C---:B------:R-:W-:Y:S04]  /*3c80*/  LEA R50, P1, R119.reuse, R48, 0x6 ;  /* 0x0000003077327211 */ /* 0x040fe800078230ff */
[----:B------:R-:W-:Y:S02]  /*3c90*/  LEA.HI.X.SX32 R51, R119, R49, 0x6, P1 ;  /* 0x0000003177337211 */ /* 0x000fe400008f36ff */
[----:B------:R-:W-:Y:S03]  /*3ca0*/  ISETP.GE.AND P1, PT, R26, R27, PT ;  /* 0x0000001b1a00720c */ /* 0x000fe60003f26270 */
[----:B-1----:R-:W5:Y:S06]  /*3cb0*/  @!P0 LDG.E.64 R46, desc[UR6][R50.64] ;  /* 0x00000006322e8981 */ /* 0x002f6c000c1e1b00 */
[----:B------:R-:W2:Y:S01]  /*3cc0*/  @!P0 LDG.E.64 R16, desc[UR6][R18.64] ;  /* 0x0000000612108981 */ /* 0x000ea2000c1e1b00 */
[C---:B---3--:R-:W-:Y:S04]  /*3cd0*/  LEA R56, P2, R54.reuse, R28, 0x7 ;  /* 0x0000001c36387211 */ /* 0x048fe800078438ff */
[----:B------:R-:W-:Y:S02]  /*3ce0*/  LEA.HI.X R57, R54, R29, R55, 0x7, P2 ;  /* 0x0000001d36397211 */ /* 0x000fe400010f3c37 */
[----:B------:R-:W1:Y:S03]  /*3cf0*/  LDC.64 R54, c[0x0][0x3b8] ;  /* 0x0000ee00ff367b82 */ /* 0x000e660000000a00 */
[----:B----4-:R-:W3:Y:S01]  /*3d00*/  LDG.E.128 R20, desc[UR6][R56.64] ;  /* 0x0000000638147981 */ /* 0x010ee2000c1e1d00 */
[----:B-1----:R-:W-:Y:S02]  /*3d10*/  LEA R58, P2, R54, R88, 0x7 ;  /* 0x00000058363a7211 */ /* 0x002fe400078438ff */
[C---:B-----5:R-:W-:Y:S01]  /*3d20*/  @!P0 SHF.L.U32 R41, R46.reuse, 0x10, RZ ;  /* 0x000000102e298819 */ /* 0x060fe200000006ff */
[C---:B------:R-:W-:Y:S01]  /*3d30*/  @!P0 IMAD.U32 R40, R47.reuse, 0x10000, RZ ;  /* 0x000100002f288824 */ /* 0x040fe200078e00ff */
[----:B------:R-:W-:Y:S02]  /*3d40*/  @!P0 LOP3.LUT R45, R46, 0xffff0000, RZ, 0xc0, !PT ;  /* 0xffff00002e2d8812 */ /* 0x000fe400078ec0ff */
[----:B------:R-:W-:Y:S02]  /*3d50*/  @!P0 LOP3.LUT R47, R47, 0xffff0000, RZ, 0xc0, !PT ;  /* 0xffff00002f2f8812 */ /* 0x000fe400078ec0ff */
[C---:B--2---:R-:W-:Y:S01]  /*3d60*/  @!P0 SHF.L.U32 R24, R16.reuse, 0x10, RZ ;  /* 0x0000001010188819 */ /* 0x044fe200000006ff */
[C---:B------:R-:W-:Y:S01]  /*3d70*/  @!P0 IMAD.U32 R13, R17.reuse, 0x10000, RZ ;  /* 0x00010000110d8824 */ /* 0x040fe200078e00ff */
[----:B------:R-:W-:Y:S02]  /*3d80*/  @!P0 LOP3.LUT R16, R16, 0xffff0000, RZ, 0xc0, !PT ;  /* 0xffff000010108812 */ /* 0x000fe400078ec0ff */
[----:B------:R-:W-:Y:S02]  /*3d90*/  @!P0 LOP3.LUT R17, R17, 0xffff0000, RZ, 0xc0, !PT ;  /* 0xffff000011118812 */ /* 0x000fe400078ec0ff */
[C---:B---3--:R-:W-:Y:S01]  /*3da0*/  @!P0 LOP3.LUT R35, R20.reuse, 0xffff0000, RZ, 0xc0, !PT ;  /* 0xffff000014238812 */ /* 0x048fe200078ec0ff */
        /* <DEDUP_REMOVED lines=34> */
[----:B------:R-:W2:Y:S06]  /*3fd0*/  @!P1 LDG.E.64 R16, desc[UR6][R18.64+0x20] ;  /* 0x0000200612109981 */ /* 0x000eac000c1e1b00 */
[----:B------:R-:W3:Y:S06]  /*3fe0*/  @!P1 LDG.E.64 R44, desc[UR6][R50.64+0x20] ;  /* 0x00002006322c9981 */ /* 0x000eec000c1e1b00 */
[----:B------:R-:W4:Y:S01]  /*3ff0*/  LDG.E.128 R36, desc[UR6][R56.64+0x40] ;  /* 0x0000400638247981 */ /* 0x000f22000c1e1d00 */
[C---:B--2---:R-:W-:Y:S01]  /*4000*/  @!P1 SHF.L.U32 R24, R16.reuse, 0x10, RZ ;  /* 0x0000001010189819 */ /* 0x044fe200000006ff */
[C---:B------:R-:W-:Y:S01]  /*4010*/  @!P1 IMAD.U32 R13, R17.reuse, 0x10000, RZ ;  /* 0x00010000110d9824 */ /* 0x040fe200078e00ff */
[----:B------:R-:W-:Y:S02]  /*4020*/  @!P1 LOP3.LUT R16, R16, 0xffff0000, RZ, 0xc0, !PT ;  /* 0xffff000010109812 */ /* 0x000fe400078ec0ff */
[----:B------:R-:W-:Y:S02]  /*4030*/  @!P1 LOP3.LUT R17, R17, 0xffff0000, RZ, 0xc0, !PT ;  /* 0xffff000011119812 */ /* 0x000fe400078ec0ff */
        /* <DEDUP_REMOVED lines=38> */
[----:B------:R-:W4:Y:S08]  /*42a0*/  LDG.E.128 R20, desc[UR6][R56.64+0x80] ;  /* 0x0000800638147981 */ /* 0x000f30000c1e1d00 */
[----:B------:R1:W5:Y:S01]  /*42b0*/  @!P0 LDG.E.64 R16, desc[UR6][R18.64+0x40] ;  /* 0x0000400612108981 */ /* 0x000362000c1e1b00 */
[C---:B--2---:R-:W-:Y:S01]  /*42c0*/  @!P0 SHF.L.U32 R40, R50.reuse, 0x10, RZ ;  /* 0x0000001032288819 */ /* 0x044fe200000006ff */
        /* <DEDUP_REMOVED lines=8> */
[----:B------:R-:W-:Y:S02]  /*4350*/  @!P0 LOP3.LUT R18, R23, 0xffff0000, RZ, 0xc0, !PT ;  /* 0xffff000017128812 */ /* 0x000fe400078ec0ff */
[C---:B-----5:R-:W-:Y:S01]  /*4360*/  @!P0 SHF.L.U32 R24, R16.reuse, 0x10, RZ ;  /* 0x0000001010188819 */ /* 0x060fe200000006ff */
        /* <DEDUP_REMOVED lines=30> */
.L_x_2456:
[----:B------:R-:W-:Y:S05]  /*4550*/  BSYNC.RECONVERGENT B0 ;  /* 0x0000000000007941 */ /* 0x000fea0003800200 */
.L_x_2455:
[----:B------:R-:W-:Y:S04]  /*4560*/  BSSY.RECONVERGENT B0, `(.L_x_2457) ;  /* 0x0000096000007945 */ /* 0x000fe80003800200 */
[----:B------:R-:W-:Y:S05]  /*4570*/  @!P4 BRA `(.L_x_2458) ;  /* 0x000000080050c947 */ /* 0x000fea0003800000 */
[----:B------:R-:W-:Y:S01]  /*4580*/  ISETP.GE.AND P0, PT, R30, R27, PT ;  /* 0x0000001b1e00720c */ /* 0x000fe20003f06270 */
[----:B-1----:R-:W1:Y:S01]  /*4590*/  LDC.64 R46, c[0x0][0x4a8] ;  /* 0x00012a00ff2e7b82 */ /* 0x002e620000000a00 */
[C---:B------:R-:W-:Y:S02]  /*45a0*/  LEA R44, P1, R119.reuse, R48, 0x7 ;  /* 0x00000030772c7211 */ /* 0x040fe400078238ff */
[C---:B------:R-:W-:Y:S02]  /*45b0*/  LEA R34, P2, R119.reuse, R14, 0x7 ;  /* 0x0000000e77227211 */ /* 0x040fe400078438ff */
[C---:B------:R-:W-:Y:S02]  /*45c0*/  LEA.HI.X.SX32 R45, R119.reuse, R49, 0x7, P1 ;  /* 0x00000031772d7211 */ /* 0x040fe400008f3eff */
[----:B------:R-:W-:Y:S02]  /*45d0*/  LEA.HI.X.SX32 R35, R119, R15, 0x7, P2 ;  /* 0x0000000f77237211 */ /* 0x000fe400010f3eff */
[----:B------:R-:W-:Y:S03]  /*45e0*/  ISETP.GE.AND P1, PT, R26, R27, PT ;  /* 0x0000001b1a00720c */ /* 0x000fe60003f26270 */
[----:B------:R-:W3:Y:S06]  /*45f0*/  @!P0 LDG.E.64 R42, desc[UR6][R44.64] ;  /* 0x000000062c2a8981 */ /* 0x000eec000c1e1b00 */
[----:B------:R-:W5:Y:S01]  /*4600*/  @!P0 LDG.E.64 R14, desc[UR6][R34.64] ;  /* 0x00000006220e8981 */ /* 0x000f62000c1e1b00 */
[----:B---34-:R-:W-:Y:S01]  /*4610*/  @!P0 SHF.L.U32 R36, R43, 0x10, RZ ;  /* 0x000000102b248819 */ /* 0x018fe200000006ff */
[----:B-1----:R-:W-:Y:S01]  /*4620*/  IMAD R47, R47, 0xc0, RZ ;  /* 0x000000c02f2f7824 */ /* 0x002fe200078e02ff */
        /* <DEDUP_REMOVED lines=8> */
[----:B------:R-:W1:Y:S01]  /*46b0*/  LDC.64 R46, c[0x0][0x3b8] ;  /* 0x0000ee00ff2e7b82 */ /* 0x000e620000000a00 */
[----:B------:R-:W-:Y:S01]  /*46c0*/  @!P0 LOP3.LUT R15, R15, 0xffff0000, RZ, 0xc0, !PT ;  /* 0xffff00000f0f8812 */ /* 0x000fe200078ec0ff */
[----:B------:R-:W3:Y:S01]  /*46d0*/  LDG.E.128 R20, desc[UR6][R50.64] ;  /* 0x0000000632147981 */ /* 0x000ee2000c1e1d00 */
[----:B-1----:R-:W-:Y:S04]  /*46e0*/  IMAD.WIDE.U32 R60, R46, 0xc0, R88 ;  /* 0x000000c02e3c7825 */ /* 0x002fe800078e0058 */
        /* <DEDUP_REMOVED lines=46> */
[----:B-1----:R-:W-:Y:S01]  /*49d0*/  @!P1 LOP3.LUT R21, R17, 0xffff0000, RZ, 0xc0, !PT ;  /* 0xffff000011159812 */ /* 0x002fe200078ec0ff */
        /* <DEDUP_REMOVED lines=78> */
.L_x_2458:
[----:B------:R-:W-:Y:S05]  /*4ec0*/  BSYNC.RECONVERGENT B0 ;  /* 0x0000000000007941 */ /* 0x000fea0003800200 */
.L_x_2457:
[----:B------:R-:W1:Y:S01]  /*4ed0*/  LDC R27, c[0x0][0x450] ;  /* 0x00011400ff1b7b82 */ /* 0x000e620000000800 */
[----:B--2---:R-:W-:Y:S05]  /*4ee0*/  IMAD.U32 R3, R52, -0x40, RZ ;  /* 0xffffffc034037824 */ /* 0x004fea00078e00ff */
[C---:B------:R-:W-:Y:S02]  /*4ef0*/  LEA R32, P1, R3.reuse, R32, 0x1 ;  /* 0x0000002003207211 */ /* 0x040fe400078208ff */
[C---:B------:R-:W-:Y:S02]  /*4f00*/  LEA R64, P0, R3.reuse, R64, 0x1 ;  /* 0x0000004003407211 */ /* 0x040fe400078008ff */
[C---:B------:R-:W-:Y:S02]  /*4f10*/  LEA.HI.X.SX32 R33, R3.reuse, R33, 0x1, P1 ;  /* 0x0000002103217211 */ /* 0x040fe400008f0eff */
[----:B------:R-:W-:Y:S01]  /*4f20*/  LEA.HI.X.SX32 R65, R3, R65, 0x1, P0 ;  /* 0x0000004103417211 */ /* 0x000fe200000f0eff */
[----:B------:R-:W-:Y:S05]  /*4f30*/  BRA `(.L_x_2449) ;  /* 0x00000040006c7947 */ /* 0x000fea0003800000 */
.L_x_2450:
[----:B------:R-:W-:Y:S01]  /*4f40*/  LEA.HI R34, R27, R27, RZ, 0x1 ;  /* 0x0000001b1b227211 */ /* 0x000fe200078f08ff */
[----:B------:R-:W2:Y:S01]  /*4f50*/  LDC R125, c[0x0][0x450] ;  /* 0x00011400ff7d7b82 */ /* 0x000ea20000000800 */
        /* <DEDUP_REMOVED lines=36> */
[----:B----4-:R-:W-:Y:S01]  /*51a0*/  @!P0 IMAD.U32 R38, R139, 0x10000, RZ ;  /* 0x000100008b268824 */ /* 0x010fe200078e00ff */
[C---:B------:R-:W-:Y:S01]  /*51b0*/  @!P0 LOP3.LUT R51, R136.reuse, 0xffff0000, RZ, 0xc0, !PT ;  /* 0xffff000088338812 */ /* 0x040fe200078ec0ff */
[----:B------:R-:W-:Y:S01]  /*51c0*/  @!P0 IMAD.U32 R50, R136, 0x10000, RZ ;  /* 0x0001000088328824 */ /* 0x000fe200078e00ff */
[C---:B------:R-:W-:Y:S01]  /*51d0*/  @!P0 SHF.L.U32 R49, R137.reuse, 0x10, RZ ;  /* 0x0000001089318819 */ /* 0x040fe200000006ff */
[----:B------:R-:W-:Y:S01]  /*51e0*/  @!P0 IMAD.U32 R42, R138, 0x10000, RZ ;  /* 0x000100008a2a8824 */ /* 0x000fe200078e00ff */
        /* <DEDUP_REMOVED lines=8> */
[----:B------:R-:W-:Y:S01]  /*5270*/  @!P0 LOP3.LUT R58, R61, 0xffff0000, RZ, 0xc0, !PT ;  /* 0xffff00003d3a8812 */ /* 0x000fe200078ec0ff */
[----:B------:R-:W-:Y:S01]  /*5280*/  @!P1 FADD.FTZ R49, -R49, -RZ ;  /* 0x800000ff31319221 */ /* 0x000fe20000010100 */
[----:B------:R-:W-:Y:S01]  /*5290*/  @!P1 FADD.FTZ R48, -R48, -RZ ;  /* 0x800000ff30309221 */ /* 0x000fe20000010100 */
[----:B------:R-:W-:Y:S01]  /*52a0*/  @!P1 FADD.FTZ R38, -R38, -RZ ;  /* 0x800000ff26269221 */ /* 0x000fe20000010100 */
[----:B------:R-:W-:Y:S01]  /*52b0*/  @!P1 FADD.FTZ R36, -R36, -RZ ;  /* 0x800000ff24249221 */ /* 0x000fe20000010100 */
[----:B------:R-:W-:Y:S01]  /*52c0*/  ISETP.GE.AND P1, PT, R26, R27, PT ;  /* 0x0000001b1a00720c */ /* 0x000fe20003f26270 */
[----:B------:R-:W-:Y:S02]  /*52d0*/  @!P0 IMAD.U32 R52, R60, 0x10000, RZ ;  /* 0x000100003c348824 */ /* 0x000fe400078e00ff */
        /* <DEDUP_REMOVED lines=11> */
[----:B------:R-:W-:Y:S01]  /*5390*/  @!P1 IADD3 R135, P2, PT, R34, 0x20, RZ ;  /* 0x0000002022879810 */ /* 0x000fe20007f5e0ff */
[----:B------:R-:W-:Y:S01]  /*53a0*/  @!P0 FFMA.FTZ R3, R56, R57, R3 ;  /* 0x0000003938038223 */ /* 0x000fe20000010003 */
[----:B------:R-:W-:Y:S01]  /*53b0*/  @!P0 SHF.L.U32 R55, R63, 0x10, RZ ;  /* 0x000000103f378819 */ /* 0x000fe200000006ff */
        /* <DEDUP_REMOVED lines=11> */
[----:B------:R-:W-:Y:S01]  /*5470*/  @!P0 MOV R68, R133 ;  /* 0x0000008500448202 */ /* 0x000fe20000000f00 */
[----:B------:R-:W-:Y:S01]  /*5480*/  @!P0 FFMA.FTZ R6, R53, R54, R6 ;  /* 0x0000003635068223 */ /* 0x000fe20000010006 */
[----:B------:R-:W-:Y:S01]  /*5490*/  @!P1 IMAD.X R136, RZ, RZ, R132, P2 ;  /* 0x000000ffff889224 */ /* 0x000fe200010e0684 */
[----:B------:R-:W-:Y:S01]  /*54a0*/  @!P1 ISETP.GE.U32.AND P2, PT, R26, R35, PT ;  /* 0x000000231a00920c */ /* 0x000fe20003f46070 */
[----:B------:R-:W-:Y:S01]  /*54b0*/  @!P0 FFMA.FTZ R7, R52, R55, R7 ;  /* 0x0000003734078223 */ /* 0x000fe20000010007 */
[----:B------:R-:W-:Y:S01]  /*54c0*/  @!P0 FFMA.FTZ R8, R57, R56, R8 ;  /* 0x0000003839088223 */ /* 0x000fe20000010008 */
[----:B------:R-:W-:Y:S01]  /*54d0*/  @!P0 F2FP.BF16.F32.PACK_AB R137, R6, R5 ;  /* 0x000000050689823e */ /* 0x000fe200000010ff */
[----:B------:R-:W-:Y:S01]  /*54e0*/  @!P0 IMAD.MOV.U32 R69, RZ, RZ, R134 ;  /* 0x000000ffff458224 */ /* 0x000fe200078e0086 */
[----:B------:R-:W-:Y:S02]  /*54f0*/  @!P1 SEL R135, R135, 0x20, P2 ;  /* 0x0000002087879807 */ /* 0x000fe40001000000 */
[----:B------:R-:W-:Y:S02]  /*5500*/  @!P1 SEL R138, R136, RZ, P2 ;  /* 0x000000ff888a9207 */ /* 0x000fe40001000000 */
[----:B------:R-:W-:Y:S01]  /*5510*/  @!P0 F2FP.BF16.F32.PACK_AB R136, R8, R7 ;  /* 0x000000070888823e */ /* 0x000fe200000010ff */
[----:B------:R-:W-:Y:S01]  /*5520*/  @!P1 IMAD.SHL.U32 R133, R135, 0x2, RZ ;  /* 0x0000000287859824 */ /* 0x000fe200078e00ff */
[----:B------:R-:W-:Y:S02]  /*5530*/  @!P0 MOV R70, R137 ;  /* 0x0000008900468202 */ /* 0x000fe40000000f00 */
[----:B------:R-:W-:Y:S01]  /*5540*/  @!P1 SEL R37, R35, R34, !P2 ;  /* 0x0000002223259207 */ /* 0x000fe20005000000 */
[----:B------:R-:W-:Y:S01]  /*5550*/  @!P0 IMAD.MOV.U32 R71, RZ, RZ, R136 ;  /* 0x000000ffff478224 */ /* 0x000fe200078e0088 */
[----:B------:R-:W-:Y:S02]  /*5560*/  @!P1 SHF.L.U64.HI R134, R135, 0x1, R138 ;  /* 0x0000000187869819 */ /* 0x000fe4000001028a */
[----:B------:R-:W-:Y:S01]  /*5570*/  @!P1 IADD3 R136, P0, PT, R133, R92, RZ ;  /* 0x0000005c85889210 */ /* 0x000fe20007f1e0ff */
[----:B------:R-:W-:Y:S01]  /*5580*/  @!P1 IMAD.WIDE R38, R37, 0x2, R28 ;  /* 0x0000000225269825 */ /* 0x000fe200078e021c */
[----:B------:R2:W-:Y:S03]  /*5590*/  STG.E.128 desc[UR6][R88.64], R68 ;  /* 0x0000004458007986 */ /* 0x0005e6000c101d06 */
[C---:B------:R-:W-:Y:S01]  /*55a0*/  @!P1 IMAD.X R137, R134.reuse, 0x1, R93, P0 ;  /* 0x0000000186899824 */ /* 0x040fe200000e065d */
[----:B------:R-:W-:Y:S04]  /*55b0*/  @!P1 IADD3 R52, P0, PT, R133, R94, RZ ;  /* 0x0000005e85349210 */ /* 0x000fe80007f1e0ff */
[----:B------:R-:W-:Y:S01]  /*55c0*/  @!P1 IADD3.X R53, PT, PT, R134, R95, RZ, P0, !PT ;  /* 0x0000005f86359210 */ /* 0x000fe200007fe4ff */
[----:B------:R-:W3:Y:S01]  /*55d0*/  @!P1 LDG.E.128 R40, desc[UR6][R38.64+0x40] ;  /* 0x0000400626289981 */ /* 0x000ee2000c1e1d00 */
[----:B------:R-:W-:Y:S07]  /*55e0*/  ISETP.GE.U32.OR P0, PT, R26, R35, P1 ;  /* 0x000000231a00720c */ /* 0x000fee0000f06470 */
        /* <DEDUP_REMOVED lines=71> */
[C---:B------:R-:W-:Y:S01]  /*5a60*/  @!P0 SHF.L.U64.HI R140, R136.reuse, 0x1, R135 ;  /* 0x00000001888c8819 */ /* 0x040fe20000010287 */
[----:B------:R-:W-:Y:S01]  /*5a70*/  @!P1 IMAD.MOV.U32 R62, RZ, RZ, R137 ;  /* 0x000000ffff3e9224 */ /* 0x000fe200078e0089 */
[----:B------:R-:W-:Y:S02]  /*5a80*/  @!P0 SHF.L.U32 R135, R136, 0x1, RZ ;  /* 0x0000000188878819 */ /* 0x000fe400000006ff */
[----:B------:R-:W-:Y:S02]  /*5a90*/  @!P1 MOV R63, R138 ;  /* 0x0000008a003f9202 */ /* 0x000fe40000000f00 */
[----:B------:R-:W-:Y:S02]  /*5aa0*/  @!P0 IADD3 R136, P1, PT, R135, R92, RZ ;  /* 0x0000005c87888210 */ /* 0x000fe40007f3e0ff */
[----:B------:R-:W-:Y:S01]  /*5ab0*/  @!P0 SEL R37, R35, R34, !P2 ;  /* 0x0000002223258207 */ /* 0x000fe20005000000 */
[----:B------:R2:W-:Y:S02]  /*5ac0*/  STG.E.128 desc[UR6][R88.64+0x40], R60 ;  /* 0x0000403c58007986 */ /* 0x0005e4000c101d06 */
[C---:B------:R-:W-:Y:S01]  /*5ad0*/  @!P0 IMAD.X R137, R140.reuse, 0x1, R93, P1 ;  /* 0x000000018c898824 */ /* 0x040fe200008e065d */
[----:B------:R-:W-:Y:S01]  /*5ae0*/  @!P0 IADD3 R52, P1, PT, R135, R94, RZ ;  /* 0x0000005e87348210 */ /* 0x000fe20007f3e0ff */
[----:B------:R-:W-:Y:S03]  /*5af0*/  @!P0 IMAD.WIDE R38, R37, 0x2, R28 ;  /* 0x0000000225268825 */ /* 0x000fe600078e021c */
[----:B------:R-:W-:Y:S01]  /*5b00*/  @!P0 IADD3.X R53, PT, PT, R140, R95, RZ, P1, !PT ;  /* 0x0000005f8c358210 */ /* 0x000fe20000ffe4ff */
[----:B------:R-:W3:Y:S01]  /*5b10*/  @!P0 LDG.E.128 R136, desc[UR6][R136.64] ;  /* 0x0000000688888981 */ /* 0x000ee2000c1e1d00 */
[----:B------:R-:W-:Y:S07]  /*5b20*/  ISETP.GE.U32.OR P1, PT, R25, R35, P0 ;  /* 0x000000231900720c */ /* 0x000fee0000726470 */
[----:B------:R4:W5:Y:S08]  /*5b30*/  @!P0 LDG.E.128 R40, desc[UR6][R38.64+0x80] ;  /* 0x0000800626288981 */ /* 0x000970000c1e1d00 */
[----:B------:R-:W2:Y:S08]  /*5b40*/  @!P0 LDG.E.128 R72, desc[UR6][R52.64] ;  /* 0x0000000634488981 */ /* 0x000eb0000c1e1d00 */
[----:B------:R-:W2:Y:S01]  /*5b50*/  LDG.E.128 R68, desc[UR6][R28.64+0x80] ;  /* 0x000080061c447981 */ /* 0x000ea2000c1e1d00 */
[C---:B---3--:R-:W-:Y:S01]  /*5b60*/  @!P0 LOP3.LUT R51, R136.reuse, 0xffff0000, RZ, 0xc0, !PT ;  /* 0xffff000088338812 */ /* 0x048fe200078ec0ff */
[----:B------:R-:W-:Y:S01]  /*5b70*/  @!P0 IMAD.U32 R50, R136, 0x10000, RZ ;  /* 0x0001000088328824 */ /* 0x000fe200078e00ff */
[C---:B------:R-:W-:Y:S02]  /*5b80*/  @!P0 SHF.L.U32 R49, R137.reuse, 0x10, RZ ;  /* 0x0000001089318819 */ /* 0x040fe400000006ff */
[----:B------:R-:W-:Y:S01]  /*5b90*/  @!P0 LOP3.LUT R48, R137, 0xffff0000, RZ, 0xc0, !PT ;  /* 0xffff000089308812 */ /* 0x000fe200078ec0ff */
[----:B------:R-:W-:Y:S01]  /*5ba0*/  @!P1 FADD.FTZ R50, -R50, -RZ ;  /* 0x800000ff32329221 */ /* 0x000fe20000010100 */
[----:B----4-:R-:W-:Y:S01]  /*5bb0*/  @!P0 SHF.L.U32 R38, R139, 0x10, RZ ;  /* 0x000000108b268819 */ /* 0x010fe200000006ff */
[----:B------:R-:W-:Y:S01]  /*5bc0*/  @!P1 FADD.FTZ R51, -R51, -RZ ;  /* 0x800000ff33339221 */ /* 0x000fe20000010100 */
[C---:B-----5:R-:W-:Y:S01]  /*5bd0*/  @!P0 LOP3.LUT R46, R40.reuse, 0xffff0000, RZ, 0xc0, !PT ;  /* 0xffff0000282e8812 */ /* 0x060fe200078ec0ff */
[----:B------:R-:W-:Y:S01]  /*5be0*/  @!P0 IMAD.U32 R47, R40, 0x10000, RZ ;  /* 0x00010000282f8824 */ /* 0x000fe200078e00ff */
[----:B------:R-:W-:Y:S01]  /*5bf0*/  @!P0 SHF.L.U32 R44, R41, 0x10, RZ ;  /* 0x00000010292c8819 */ /* 0x000fe200000006ff */
[----:B------:R-:W-:Y:S01]  /*5c00*/  @!P1 FADD.FTZ R49, -R49, -RZ ;  /* 0x800000ff31319221 */ /* 0x000fe20000010100 */
[----:B------:R-:W-:Y:S01]  /*5c10*/  @!P0 LOP3.LUT R45, R41, 0xffff0000, RZ, 0xc0, !PT ;  /* 0xffff0000292d8812 */ /* 0x000fe200078ec0ff */
[----:B------:R-:W-:Y:S01]  /*5c20*/  @!P0 FMUL.FTZ R17, R47, R50 ;  /* 0x000000322f118220 */ /* 0x000fe20000410000 */
[----:B------:R-:W-:Y:S01]  /*5c30*/  @!P0 LOP3.LUT R40, R42, 0xffff0000, RZ, 0xc0, !PT ;  /* 0xffff00002a288812 */ /* 0x000fe200078ec0ff */
[----:B------:R-:W-:Y:S01]  /*5c40*/  @!P0 FMUL.FTZ R18, R46, R51 ;  /* 0x000000332e128220 */ /* 0x000fe20000410000 */
[C---:B------:R-:W-:Y:S01]  /*5c50*/  @!P0 SHF.L.U32 R39, R43.reuse, 0x10, RZ ;  /* 0x000000102b278819 */ /* 0x040fe200000006ff */
[----:B--2---:R-:W-:Y:S01]  /*5c60*/  @!P0 IMAD.U32 R53, R72, 0x10000, RZ ;  /* 0x0001000048358824 */ /* 0x004fe200078e00ff */
[----:B------:R-:W-:Y:S01]  /*5c70*/  @!P0 LOP3.LUT R37, R43, 0xffff0000, RZ, 0xc0, !PT ;  /* 0xffff00002b258812 */ /* 0x000fe200078ec0ff */
[----:B------:R-:W-:Y:S01]  /*5c80*/  @!P0 IMAD.U32 R41, R42, 0x10000, RZ ;  /* 0x000100002a298824 */ /* 0x000fe200078e00ff */
[C---:B------:R-:W-:Y:S01]  /*5c90*/  @!P0 LOP3.LUT R43, R138.reuse, 0xffff0000, RZ, 0xc0, !PT ;  /* 0xffff00008a2b8812 */ /* 0x040fe200078ec0ff */
[----:B------:R-:W-:Y:S01]  /*5ca0*/  @!P0 IMAD.U32 R42, R138, 0x10000, RZ ;  /* 0x000100008a2a8824 */ /* 0x000fe200078e00ff */
[----:B------:R-:W-:Y:S01]  /*5cb0*/  @!P0 LOP3.LUT R36, R139, 0xffff0000, RZ, 0xc0, !PT ;  /* 0xffff00008b248812 */ /* 0x000fe200078ec0ff */
[----:B------:R-:W-:Y:S01]  /*5cc0*/  @!P0 FMUL.FTZ R19, R44, R49 ;  /* 0x000000312c138220 */ /* 0x000fe20000410000 */
[----:B------:R-:W-:Y:S01]  /*5cd0*/  @!P0 LOP3.LUT R54, R72, 0xffff0000, RZ, 0xc0, !PT ;  /* 0xffff000048368812 */ /* 0x000fe200078ec0ff */
[C---:B------:R-:W-:Y:S01]  /*5ce0*/  @!P0 IMAD.U32 R52, R68.reuse, 0x10000, RZ ;  /* 0x0001000044348824 */ /* 0x040fe200078e00ff */
[----:B------:R-:W-:Y:S01]  /*5cf0*/  @!P0 LOP3.LUT R55, R68, 0xffff0000, RZ, 0xc0, !PT ;  /* 0xffff000044378812 */ /* 0x000fe200078ec0ff */
[----:B------:R-:W-:Y:S01]  /*5d00*/  @!P1 FADD.FTZ R48, -R48, -RZ ;  /* 0x800000ff30309221 */ /* 0x000fe20000010100 */
[----:B------:R-:W-:Y:S01]  /*5d10*/  @!P0 SHF.L.U32 R57, R73, 0x10, RZ ;  /* 0x0000001049398819 */ /* 0x000fe200000006ff */
[----:B------:R-:W-:Y:S01]  /*5d20*/  @!P0 FFMA.FTZ R17, R52, R53, R17 ;  /* 0x0000003534118223 */ /* 0x000fe20000010011 */
[----:B------:R-:W-:Y:S01]  /*5d30*/  @!P0 SHF.L.U32 R56, R69, 0x10, RZ ;  /* 0x0000001045388819 */ /* 0x000fe200000006ff */
[----:B------:R-:W-:Y:S01]  /*5d40*/  @!P1 FADD.FTZ R42, -R42, -RZ ;  /* 0x800000ff2a2a9221 */ /* 0x000fe20000010100 */
        /* <DEDUP_REMOVED lines=8> */
[----:B------:R-:W-:Y:S01]  /*5dd0*/  @!P0 SHF.L.U32 R61, R75, 0x10, RZ ;  /* 0x000000104b3d8819 */ /* 0x000fe200000006ff */
[----:B------:R-:W-:Y:S01]  /*5de0*/  @!P1 FADD.FTZ R36, -R36, -RZ ;  /* 0x800000ff24249221 */ /* 0x000fe20000010100 */
[----:B------:R-:W-:Y:S01]  /*5df0*/  @!P0 SHF.L.U32 R54, R71, 0x10, RZ ;  /* 0x0000001047368819 */ /* 0x000fe200000006ff */
[----:B------:R-:W-:Y:S01]  /*5e00*/  @!P0 IMAD.U32 R52, R70, 0x10000, RZ ;  /* 0x0001000046348824 */ /* 0x000fe200078e00ff */
[----:B------:R-:W-:Y:S01]  /*5e10*/  @!P0 LOP3.LUT R62, R75, 0xffff0000, RZ, 0xc0, !PT ;  /* 0xffff00004b3e8812 */ /* 0x000fe200078ec0ff */
[----:B------:R-:W-:Y:S01]  /*5e20*/  @!P0 FMUL.FTZ R21, R41, R42 ;  /* 0x0000002a29158220 */ /* 0x000fe20000410000 */
[----:B------:R-:W-:Y:S01]  /*5e30*/  @!P0 F2FP.BF16.F32.PACK_AB R133, R18, R17 ;  /* 0x000000111285823e */ /* 0x000fe200000010ff */
        /* <DEDUP_REMOVED lines=19> */
.L_x_2460:
[----:B-1-3--:R-:W-:Y:S05]  /*5f70*/  BSYNC.RECONVERGENT B0 ;  /* 0x0000000000007941 */ /* 0x00afea0003800200 */
.L_x_2459:
[----:B------:R-:W-:Y:S04]  /*5f80*/  BSSY.RECONVERGENT B0, `(.L_x_2461) ;  /* 0x0000102000007945 */ /* 0x000fe80003800200 */
[----:B------:R-:W-:Y:S05]  /*5f90*/  @!P6 BRA `(.L_x_2462) ;  /* 0x000000100000e947 */ /* 0x000fea0003800000 */
[C---:B------:R-:W-:Y:S02]  /*5fa0*/  ISETP.GE.AND P0, PT, R30.reuse, R27, PT ;  /* 0x0000001b1e00720c */ /* 0x040fe40003f06270 */
[C---:B----4-:R-:W-:Y:S04]  /*5fb0*/  LEA R14, P2, R105.reuse, R28, 0x1 ;  /* 0x0000001c690e7211 */ /* 0x050fe800078408ff */
[----:B------:R-:W-:Y:S05]  /*5fc0*/  LEA.HI.X R15, R105, R29, R103, 0x1, P2 ;  /* 0x0000001d690f7211 */ /* 0x000fea00010f0c67 */
[----:B------:R-:W3:Y:S02]  /*5fd0*/  LDG.E.128 R48, desc[UR6][R14.64] ;  /* 0x000000060e307981 */ /* 0x000ee4000c1e1d00 */
        /* <DEDUP_REMOVED lines=16> */
[----:B------:R-:W-:Y:S06]  /*60e0*/  ISETP.GE.AND P1, PT, R26, R27, PT ;  /* 0x0000001b1a00720c */ /* 0x000fec0003f26270 */
[----:B------:R3:W2:Y:S02]  /*60f0*/  @!P0 LDG.E.128 R44, desc[UR6][R38.64] ;  /* 0x00000006262c8981 */ /* 0x0006a4000c1e1d00 */
[C---:B---3--:R-:W-:Y:S01]  /*6100*/  @!P0 SHF.L.U32 R39, R48.reuse, 0x10, RZ ;  /* 0x0000001030278819 */ /* 0x048fe200000006ff */
[C---:B------:R-:W-:Y:S01]  /*6110*/  @!P0 IMAD.U32 R40, R49.reuse, 0x10000, RZ ;  /* 0x0001000031288824 */ /* 0x040fe200078e00ff */
[----:B------:R-:W-:Y:S02]  /*6120*/  @!P0 LOP3.LUT R41, R48, 0xffff0000, RZ, 0xc0, !PT ;  /* 0xffff000030298812 */ /* 0x000fe400078ec0ff */
[----:B------:R-:W-:Y:S02]  /*6130*/  @!P0 LOP3.LUT R43, R49, 0xffff0000, RZ, 0xc0, !PT ;  /* 0xffff0000312b8812 */ /* 0x000fe400078ec0ff */
[C---:B----4-:R-:W-:Y:S01]  /*6140*/  @!P0 LOP3.LUT R9, R19.reuse, 0xffff0000, RZ, 0xc0, !PT ;  /* 0xffff000013098812 */ /* 0x050fe200078ec0ff */
[----:B------:R-:W-:Y:S01]  /*6150*/  @!P0 IMAD.U32 R11, R19, 0x10000, RZ ;  /* 0x00010000130b8824 */ /* 0x000fe200078e00ff */
[C---:B------:R-:W-:Y:S01]  /*6160*/  @!P0 LOP3.LUT R21, R16.reuse, 0xffff0000, RZ, 0xc0, !PT ;  /* 0xffff000010158812 */ /* 0x040fe200078ec0ff */
[----:B------:R-:W-:Y:S01]  /*6170*/  @!P0 IMAD.U32 R22, R16, 0x10000, RZ ;  /* 0x0001000010168824 */ /* 0x000fe200078e00ff */
[C---:B------:R-:W-:Y:S01]  /*6180*/  @!P0 SHF.L.U32 R16, R17.reuse, 0x10, RZ ;  /* 0x0000001011108819 */ /* 0x040fe200000006ff */
[----:B------:R-:W-:Y:S01]  /*6190*/  @!P0 IMAD.U32 R13, R18, 0x10000, RZ ;  /* 0x00010000120d8824 */ /* 0x000fe200078e00ff */
[----:B------:R-:W-:Y:S02]  /*61a0*/  @!P0 LOP3.LUT R20, R17, 0xffff0000, RZ, 0xc0, !PT ;  /* 0xffff000011148812 */ /* 0x000fe400078ec0ff */
[C---:B-----5:R-:W-:Y:S01]  /*61b0*/  @!P0 SHF.L.U32 R37, R4.reuse, 0x10, RZ ;  /* 0x0000001004258819 */ /* 0x060fe200000006ff */
[C---:B------:R-:W-:Y:S01]  /*61c0*/  @!P0 IMAD.U32 R23, R5.reuse, 0x10000, RZ ;  /* 0x0001000005178824 */ /* 0x040fe200078e00ff */
[----:B------:R-:W-:Y:S02]  /*61d0*/  @!P0 LOP3.LUT R24, R4, 0xffff0000, RZ, 0xc0, !PT ;  /* 0xffff000004188812 */ /* 0x000fe400078ec0ff */
        /* <DEDUP_REMOVED lines=67> */
[----:B------:R-:W2:Y:S08]  /*6610*/  @!P1 LDG.E.128 R4, desc[UR6][R4.64+0x40] ;  /* 0x0000400604049981 */ /* 0x000eb0000c1e1d00 */
[----:B------:R-:W3:Y:S08]  /*6620*/  @!P1 LDG.E.128 R40, desc[UR6][R40.64+0x40] ;  /* 0x0000400628289981 */ /* 0x000ef0000c1e1d00 */
[----:B------:R-:W4:Y:S08]  /*6630*/  @!P1 LDG.E.128 R56, desc[UR6][R38.64+0x40] ;  /* 0x0000400626389981 */ /* 0x000f30000c1e1d00 */
[----:B------:R-:W5:Y:S01]  /*6640*/  LDG.E.128 R52, desc[UR6][R14.64+0x40] ;  /* 0x000040060e347981 */ /* 0x000f62000c1e1d00 */
[C---:B--2---:R-:W-:Y:S01]  /*6650*/  @!P1 LOP3.LUT R9, R7.reuse, 0xffff0000, RZ, 0xc0, !PT ;  /* 0xffff000007099812 */ /* 0x044fe200078ec0ff */
[----:B------:R-:W-:Y:S01]  /*6660*/  @!P1 IMAD.U32 R10, R7, 0x10000, RZ ;  /* 0x00010000070a9824 */ /* 0x000fe200078e00ff */
[C---:B------:R-:W-:Y:S01]  /*6670*/  @!P1 LOP3.LUT R2, R4.reuse, 0xffff0000, RZ, 0xc0, !PT ;  /* 0xffff000004029812 */ /* 0x040fe200078ec0ff */
[----:B------:R-:W-:Y:S01]  /*6680*/  @!P1 IMAD.U32 R0, R4, 0x10000, RZ ;  /* 0x0001000004009824 */ /* 0x000fe200078e00ff */
[C---:B------:R-:W-:Y:S02]  /*6690*/  @!P1 SHF.L.U32 R3, R5.reuse, 0x10, RZ ;  /* 0x0000001005039819 */ /* 0x040fe400000006ff */
[----:B------:R-:W-:Y:S01]  /*66a0*/  @!P1 LOP3.LUT R4, R5, 0xffff0000, RZ, 0xc0, !PT ;  /* 0xffff000005049812 */ /* 0x000fe200078ec0ff */
[----:B------:R-:W-:Y:S01]  /*66b0*/  @!P1 IMAD.U32 R5, R6, 0x10000, RZ ;  /* 0x0001000006059824 */ /* 0x000fe200078e00ff */
[C---:B---3--:R-:W-:Y:S01]  /*66c0*/  @!P1 SHF.L.U32 R19, R40.reuse, 0x10, RZ ;  /* 0x0000001028139819 */ /* 0x048fe200000006ff */
        /* <DEDUP_REMOVED lines=8> */
[----:B----4-:R-:W-:Y:S01]  /*6750*/  @!P1 IMAD.U32 R36, R56, 0x10000, RZ ;  /* 0x0001000038249824 */ /* 0x010fe200078e00ff */
[----:B------:R-:W-:Y:S01]  /*6760*/  @!P1 LOP3.LUT R8, R43, 0xffff0000, RZ, 0xc0, !PT ;  /* 0xffff00002b089812 */ /* 0x000fe200078ec0ff */
[----:B------:R-:W-:Y:S01]  /*6770*/  @!P0 FADD.FTZ R16, -R16, -RZ ;  /* 0x800000ff10108221 */ /* 0x000fe20000010100 */
[----:B------:R-:W-:Y:S01]  /*6780*/  @!P1 LOP3.LUT R38, R56, 0xffff0000, RZ, 0xc0, !PT ;  /* 0xffff000038269812 */ /* 0x000fe200078ec0ff */
[----:B------:R-:W-:Y:S01]  /*6790*/  @!P0 FADD.FTZ R13, -R13, -RZ ;  /* 0x800000ff0d0d8221 */ /* 0x000fe20000010100 */
[----:B------:R-:W-:Y:S01]  /*67a0*/  @!P1 LOP3.LUT R44, R57, 0xffff0000, RZ, 0xc0, !PT ;  /* 0xffff0000392c9812 */ /* 0x000fe200078ec0ff */
[----:B------:R-:W-:Y:S01]  /*67b0*/  @!P0 FADD.FTZ R12, -R12, -RZ ;  /* 0x800000ff0c0c8221 */ /* 0x000fe20000010100 */
[----:B-----5:R-:W-:Y:S01]  /*67c0*/  @!P1 LOP3.LUT R41, R52, 0xffff0000, RZ, 0xc0, !PT ;  /* 0xffff000034299812 */ /* 0x020fe200078ec0ff */
        /* <DEDUP_REMOVED lines=13> */
[----:B-1----:R-:W-:Y:S01]  /*68a0*/  @!P1 LOP3.LUT R48, R59, 0xffff0000, RZ, 0xc0, !PT ;  /* 0xffff00003b309812 */ /* 0x002fe200078ec0ff */
        /* <DEDUP_REMOVED lines=43> */
[----:B------:R-:W3:Y:S08]  /*6b60*/  @!P0 LDG.E.128 R4, desc[UR6][R4.64+0x80] ;  /* 0x0000800604048981 */ /* 0x000ef0000c1e1d00 */
[----:B------:R-:W4:Y:S08]  /*6b70*/  @!P0 LDG.E.128 R44, desc[UR6][R38.64+0x80] ;  /* 0x00008006262c8981 */ /* 0x000f30000c1e1d00 */
[----:B------:R-:W5:Y:S01]  /*6b80*/  LDG.E.128 R56, desc[UR6][R14.64+0x80] ;  /* 0x000080060e387981 */ /* 0x000f62000c1e1d00 */
        /* <DEDUP_REMOVED lines=8> */
[C---:B---3--:R-:W-:Y:S01]  /*6c10*/  @!P0 LOP3.LUT R19, R4.reuse, 0xffff0000, RZ, 0xc0, !PT ;  /* 0xffff000004138812 */ /* 0x048fe200078ec0ff */
        /* <DEDUP_REMOVED lines=8> */
[C---:B----4-:R-:W-:Y:S01]  /*6ca0*/  @!P0 IMAD.U32 R36, R44.reuse, 0x10000, RZ ;  /* 0x000100002c248824 */ /* 0x050fe200078e00ff */
[----:B------:R-:W-:Y:S01]  /*6cb0*/  @!P0 LOP3.LUT R38, R44, 0xffff0000, RZ, 0xc0, !PT ;  /* 0xffff00002c268812 */ /* 0x000fe200078ec0ff */
[----:B------:R-:W-:Y:S01]  /*6cc0*/  @!P0 FMUL.FTZ R3, R4, R3 ;  /* 0x0000000304038220 */ /* 0x000fe20000410000 */
[----:B------:R-:W-:Y:S01]  /*6cd0*/  @!P0 LOP3.LUT R17, R6, 0xffff0000, RZ, 0xc0, !PT ;  /* 0xffff000006118812 */ /* 0x000fe200078ec0ff */
[----:B------:R-:W-:Y:S01]  /*6ce0*/  @!P0 IMAD.U32 R44, R46, 0x10000, RZ ;  /* 0x000100002e2c8824 */ /* 0x000fe200078e00ff */
[----:B------:R-:W-:Y:S01]  /*6cf0*/  @!P0 SHF.L.U32 R12, R7, 0x10, RZ ;  /* 0x00000010070c8819 */ /* 0x000fe200000006ff */
[----:B------:R-:W-:Y:S01]  /*6d00*/  @!P1 FADD.FTZ R13, -R13, -RZ ;  /* 0x800000ff0d0d9221 */ /* 0x000fe20000010100 */
[C---:B-----5:R-:W-:Y:S01]  /*6d10*/  @!P0 LOP3.LUT R41, R56.reuse, 0xffff0000, RZ, 0xc0, !PT ;  /* 0xffff000038298812 */ /* 0x060fe200078ec0ff */
        /* <DEDUP_REMOVED lines=40> */
.L_x_2462:
[----:B------:R-:W-:Y:S05]  /*6fa0*/  BSYNC.RECONVERGENT B0 ;  /* 0x0000000000007941 */ /* 0x000fea0003800200 */
.L_x_2461:
[----:B------:R-:W-:Y:S04]  /*6fb0*/  BSSY.RECONVERGENT B0, `(.L_x_2463) ;  /* 0x0000105000007945 */ /* 0x000fe80003800200 */
[----:B------:R-:W-:Y:S05]  /*6fc0*/  @!P5 BRA `(.L_x_2464) ;  /* 0x00000010000cd947 */ /* 0x000fea0003800000 */
[C---:B------:R-:W-:Y:S01]  /*6fd0*/  ISETP.GE.AND P0, PT, R30.reuse, R27, PT ;  /* 0x0000001b1e00720c */ /* 0x040fe20003f06270 */
[----:B------:R-:W3:Y:S11]  /*6fe0*/  LDC.64 R2, c[0x0][0x4a8] ;  /* 0x00012a00ff027b82 */ /* 0x000ef60000000a00 */
[----:B------:R-:W-:Y:S01]  /*6ff0*/  @!UPT UIADD3 URZ, UPT, UPT, URZ, URZ, URZ ;  /* 0x000000fffffff290 */ /* 0x000fe2000fffe0ff */
[----:B------:R-:W-:Y:S04]  /*7000*/  @!P0 ISETP.GE.U32.AND P1, PT, R30, R35, PT ;  /* 0x000000231e00820c */ /* 0x000fe80003f26070 */
[----:B----4-:R-:W-:Y:S02]  /*7010*/  @!P0 SEL R7, R34, RZ, P1 ;  /* 0x000000ff22078207 */ /* 0x010fe40000800000 */
[----:B------:R-:W-:Y:S02]  /*7020*/  @!P0 SEL R9, R132, RZ, P1 ;  /* 0x000000ff84098207 */ /* 0x000fe40000800000 */
[C---:B---3--:R-:W-:Y:S04]  /*7030*/  LEA R14, P2, R2.reuse, R28, 0x7 ;  /* 0x0000001c020e7211 */ /* 0x048fe800078438ff */
[----:B------:R-:W-:Y:S02]  /*7040*/  LEA.HI.X R15, R2, R29, R3, 0x7, P2 ;  /* 0x0000001d020f7211 */ /* 0x000fe400010f3c03 */
[----:B------:R-:W-:Y:S02]  /*7050*/  @!P0 IADD3 R7, P2, PT, R110, R7, RZ ;  /* 0x000000076e078210 */ /* 0x000fe40007f5e0ff */
[----:B------:R-:W-:Y:S01]  /*7060*/  @!P0 SEL R3, R35, R34, !P1 ;  /* 0x0000002223038207 */ /* 0x000fe20004800000 */
[----:B------:R-:W3:Y:S02]  /*7070*/  LDG.E.128 R20, desc[UR6][R14.64] ;  /* 0x000000060e147981 */ /* 0x000ee4000c1e1d00 */
        /* <DEDUP_REMOVED lines=22> */
[----:B--2---:R-:W-:Y:S01]  /*71e0*/  @!P0 IMAD.U32 R12, R42, 0x10000, RZ ;  /* 0x000100002a0c8824 */ /* 0x004fe200078e00ff */
        /* <DEDUP_REMOVED lines=20> */
[----:B------:R-:W-:Y:S02]  /*7330*/  @!P0 IMAD.U32 R11, R20, 0x10000, RZ ;  /* 0x00010000140b8824 */ /* 0x000fe400078e00ff */
        /* <DEDUP_REMOVED lines=8> */
[----:B------:R-:W2:Y:S01]  /*73c0*/  LDC.64 R36, c[0x0][0x3b8] ;  /* 0x0000ee00ff247b82 */ /* 0x000ea20000000a00 */
        /* <DEDUP_REMOVED lines=25> */
[----:B--2---:R-:W-:Y:S01]  /*7560*/  LEA R48, P5, R36, R88, 0x7 ;  /* 0x0000005824307211 */ /* 0x004fe200078a38ff */
        /* <DEDUP_REMOVED lines=14> */
[----:B------:R-:W3:Y:S04]  /*7650*/  LDG.E.128 R36, desc[UR6][R14.64+0x40] ;  /* 0x000040060e247981 */ /* 0x000ee8000c1e1d00 */
[----:B------:R-:W-:Y:S01]  /*7660*/  @!P1 IMAD.X R13, R0, 0x1, R95, P0 ;  /* 0x00000001000d9824 */ /* 0x000fe200000e065f */
[----:B------:R-:W-:Y:S03]  /*7670*/  ISETP.GE.U32.OR P0, PT, R26, R35, P1 ;  /* 0x000000231a00720c */ /* 0x000fe60000f06470 */
[----:B------:R-:W4:Y:S08]  /*7680*/  @!P1 LDG.E.128 R4, desc[UR6][R4.64+0x40] ;  /* 0x0000400604049981 */ /* 0x000f30000c1e1d00 */
[----:B------:R-:W5:Y:S08]  /*7690*/  @!P1 LDG.E.128 R44, desc[UR6][R44.64+0x40] ;  /* 0x000040062c2c9981 */ /* 0x000f70000c1e1d00 */
[----:B------:R1:W2:Y:S01]  /*76a0*/  @!P1 LDG.E.128 R40, desc[UR6][R12.64+0x40] ;  /* 0x000040060c289981 */ /* 0x0002a2000c1e1d00 */
[C---:B----4-:R-:W-:Y:S01]  /*76b0*/  @!P1 LOP3.LUT R9, R7.reuse, 0xffff0000, RZ, 0xc0, !PT ;  /* 0xffff000007099812 */ /* 0x050fe200078ec0ff */
[----:B------:R-:W-:Y:S01]  /*76c0*/  @!P1 IMAD.U32 R10, R7, 0x10000, RZ ;  /* 0x00010000070a9824 */ /* 0x000fe200078e00ff */
[C---:B------:R-:W-:Y:S01]  /*76d0*/  @!P1 LOP3.LUT R2, R4.reuse, 0xffff0000, RZ, 0xc0, !PT ;  /* 0xffff000004029812 */ /* 0x040fe200078ec0ff */
[----:B------:R-:W-:Y:S01]  /*76e0*/  @!P1 IMAD.U32 R0, R4, 0x10000, RZ ;  /* 0x0001000004009824 */ /* 0x000fe200078e00ff */
[C---:B------:R-:W-:Y:S02]  /*76f0*/  @!P1 SHF.L.U32 R3, R5.reuse, 0x10, RZ ;  /* 0x0000001005039819 */ /* 0x040fe400000006ff */
[----:B------:R-:W-:Y:S01]  /*7700*/  @!P1 LOP3.LUT R4, R5, 0xffff0000, RZ, 0xc0, !PT ;  /* 0xffff000005049812 */ /* 0x000fe200078ec0ff */
[----:B------:R-:W-:Y:S01]  /*7710*/  @!P1 IMAD.U32 R5, R6, 0x10000, RZ ;  /* 0x0001000006059824 */ /* 0x000fe200078e00ff */
[C---:B-----5:R-:W-:Y:S01]  /*7720*/  @!P1 SHF.L.U32 R19, R44.reuse, 0x10, RZ ;  /* 0x000000102c139819 */ /* 0x060fe200000006ff */
[C---:B------:R-:W-:Y:S01]  /*7730*/  @!P1 IMAD.U32 R16, R45.reuse, 0x10000, RZ ;  /* 0x000100002d109824 */ /* 0x040fe200078e00ff */
[----:B------:R-:W-:Y:S01]  /*7740*/  @!P1 LOP3.LUT R17, R44, 0xffff0000, RZ, 0xc0, !PT ;  /* 0xffff00002c119812 */ /* 0x000fe200078ec0ff */
[C---:B-1----:R-:W-:Y:S01]  /*7750*/  @!P1 IMAD.U32 R12, R46.reuse, 0x10000, RZ ;  /* 0x000100002e0c9824 */ /* 0x042fe200078e00ff */
[----:B------:R-:W-:Y:S01]  /*7760*/  @!P1 LOP3.LUT R13, R45, 0xffff0000, RZ, 0xc0, !PT ;  /* 0xffff00002d0d9812 */ /* 0x000fe200078ec0ff */
[----:B------:R-:W-:Y:S01]  /*7770*/  @!P0 FADD.FTZ R19, -R19, -RZ ;  /* 0x800000ff13138221 */ /* 0x000fe20000010100 */
[----:B------:R-:W-:Y:S01]  /*7780*/  @!P1 LOP3.LUT R11, R46, 0xffff0000, RZ, 0xc0, !PT ;  /* 0xffff00002e0b9812 */ /* 0x000fe200078ec0ff */
[----:B------:R-:W-:Y:S01]  /*7790*/  @!P0 FADD.FTZ R17, -R17, -RZ ;  /* 0x800000ff11118221 */ /* 0x000fe20000010100 */
[----:B------:R-:W-:Y:S01]  /*77a0*/  @!P1 SHF.L.U32 R7, R47, 0x10, RZ ;  /* 0x000000102f079819 */ /* 0x000fe200000006ff */
[----:B--2---:R-:W-:Y:S01]  /*77b0*/  @!P1 IMAD.U32 R21, R43, 0x10000, RZ ;  /* 0x000100002b159824 */ /* 0x004fe200078e00ff */
        /* <DEDUP_REMOVED lines=20> */
[C---:B---3--:R-:W-:Y:S01]  /*7900*/  @!P1 LOP3.LUT R11, R36.reuse, 0xffff0000, RZ, 0xc0, !PT ;  /* 0xffff0000240b9812 */ /* 0x048fe200078ec0ff */
        /* <DEDUP_REMOVED lines=43> */
[----:B------:R-:W4:Y:S08]  /*7bc0*/  @!P0 LDG.E.128 R4, desc[UR6][R4.64+0x80] ;  /* 0x0000800604048981 */ /* 0x000f30000c1e1d00 */
[----:B------:R-:W5:Y:S08]  /*7bd0*/  @!P0 LDG.E.128 R44, desc[UR6][R16.64+0x80] ;  /* 0x00008006102c8981 */ /* 0x000f70000c1e1d00 */
[----:B------:R4:W3:Y:S01]  /*7be0*/  LDG.E.128 R40, desc[UR6][R14.64+0x80] ;  /* 0x000080060e287981 */ /* 0x0008e2000c1e1d00 */
        /* <DEDUP_REMOVED lines=9> */
[C---:B----4-:R-:W-:Y:S01]  /*7c80*/  @!P0 IMAD.U32 R14, R6.reuse, 0x10000, RZ ;  /* 0x00010000060e8824 */ /* 0x050fe200078e00ff */
        /* <DEDUP_REMOVED lines=17> */
[----:B---3--:R-:W-:Y:S01]  /*7da0*/  @!P0 IMAD.U32 R9, R40, 0x10000, RZ ;  /* 0x0001000028098824 */ /* 0x008fe200078e00ff */
        /* <DEDUP_REMOVED lines=37> */
.L_x_2464:
[----:B------:R-:W-:Y:S05]  /*8000*/  BSYNC.RECONVERGENT B0 ;  /* 0x0000000000007941 */ /* 0x000fea0003800200 */
.L_x_2463:
[----:B------:R-:W-:Y:S04]  /*8010*/  BSSY.RECONVERGENT B0, `(.L_x_2465) ;  /* 0x0000107000007945 */ /* 0x000fe80003800200 */
[----:B------:R-:W-:Y:S05]  /*8020*/  @!P4 BRA `(.L_x_2466) ;  /* 0x000000100014c947 */ /* 0x000fea0003800000 */
[C---:B------:R-:W-:Y:S01]  /*8030*/  ISETP.GE.AND P0, PT, R30.reuse, R27, PT ;  /* 0x0000001b1e00720c */ /* 0x040fe20003f06270 */
[----:B----4-:R-:W4:Y:S11]  /*8040*/  LDC.64 R10, c[0x0][0x4a8] ;  /* 0x00012a00ff0a7b82 */ /* 0x010f360000000a00 */
[----:B------:R-:W-:Y:S01]  /*8050*/  @!UPT UIADD3 URZ, UPT, UPT, URZ, URZ, URZ ;  /* 0x000000fffffff290 */ /* 0x000fe2000fffe0ff */
[-C--:B------:R-:W-:Y:S04]  /*8060*/  @!P0 ISETP.GE.U32.AND P1, PT, R30, R35.reuse, PT ;  /* 0x000000231e00820c */ /* 0x080fe80003f26070 */
[----:B------:R-:W-:Y:S02]  /*8070*/  @!P0 SEL R0, R34, RZ, P1 ;  /* 0x000000ff22008207 */ /* 0x000fe40000800000 */
[----:B------:R-:W-:Y:S02]  /*8080*/  @!P0 SEL R9, R132, RZ, P1 ;  /* 0x000000ff84098207 */ /* 0x000fe40000800000 */
[----:B------:R-:W-:Y:S01]  /*8090*/  @!P0 IADD3 R5, P2, PT, R111, R0, RZ ;  /* 0x000000006f058210 */ /* 0x000fe20007f5e0ff */
[----:B----4-:R-:W-:Y:S02]  /*80a0*/  IMAD R3, R11, 0xc0, RZ ;  /* 0x000000c00b037824 */ /* 0x010fe400078e02ff */
[----:B------:R-:W-:Y:S04]  /*80b0*/  IMAD.WIDE.U32 R10, R10, 0xc0, R28 ;  /* 0x000000c00a0a7825 */ /* 0x000fe800078e001c */
[----:B------:R-:W-:Y:S01]  /*80c0*/  @!P0 IMAD.X R0, R96, 0x1, R9, P2 ;  /* 0x0000000160008824 */ /* 0x000fe200010e0609 */
[----:B------:R-:W-:Y:S01]  /*80d0*/  @!P0 SHF.L.U32 R9, R5, 0x1, RZ ;  /* 0x0000000105098819 */ /* 0x000fe200000006ff */
[----:B------:R-:W-:Y:S01]  /*80e0*/  IMAD.IADD R11, R11, 0x1, R3 ;  /* 0x000000010b0b7824 */ /* 0x000fe200078e0203 */
[----:B------:R-:W-:Y:S02]  /*80f0*/  @!P0 SEL R3, R35, R34, !P1 ;  /* 0x0000002223038207 */ /* 0x000fe40004800000 */
[----:B------:R-:W-:Y:S02]  /*8100*/  @!P0 SHF.L.U64.HI R0, R5, 0x1, R0 ;  /* 0x0000000105008819 */ /* 0x000fe40000010200 */
[----:B---3--:R-:W-:Y:S01]  /*8110*/  @!P0 IADD3 R40, P1, PT, R9, R92, RZ ;  /* 0x0000005c09288210 */ /* 0x008fe20007f3e0ff */
[----:B------:R-:W-:Y:S01]  /*8120*/  @!P0 IMAD.WIDE R6, R3, 0x2, R10 ;  /* 0x0000000203068825 */ /* 0x000fe200078e020a */
[----:B------:R-:W3:Y:S03]  /*8130*/  LDG.E.128 R20, desc[UR6][R10.64] ;  /* 0x000000060a147981 */ /* 0x000ee6000c1e1d00 */
        /* <DEDUP_REMOVED lines=14> */
[----:B--2---:R-:W-:Y:S01]  /*8220*/  @!P0 SHF.L.U32 R14, R42, 0x10, RZ ;  /* 0x000000102a0e8819 */ /* 0x004fe200000006ff */
        /* <DEDUP_REMOVED lines=21> */
[----:B------:R-:W-:Y:S02]  /*8380*/  @!P0 IMAD.U32 R9, R20, 0x10000, RZ ;  /* 0x0001000014098824 */ /* 0x000fe400078e00ff */
        /* <DEDUP_REMOVED lines=15> */
[----:B------:R-:W2:Y:S01]  /*8480*/  LDC.64 R18, c[0x0][0x3b8] ;  /* 0x0000ee00ff127b82 */ /* 0x000ea20000000a00 */
        /* <DEDUP_REMOVED lines=21> */
[----:B--2---:R-:W-:Y:S01]  /*85e0*/  IMAD.WIDE.U32 R48, R18, 0xc0, R88 ;  /* 0x000000c012307825 */ /* 0x004fe200078e0058 */
        /* <DEDUP_REMOVED lines=15> */
[----:B------:R-:W3:Y:S03]  /*86e0*/  @!P1 LDG.E.128 R4, desc[UR6][R4.64+0x40] ;  /* 0x0000400604049981 */ /* 0x000ee6000c1e1d00 */
[----:B------:R-:W-:Y:S02]  /*86f0*/  @!P1 IADD3.X R13, PT, PT, R0, R95, RZ, P0, !PT ;  /* 0x0000005f000d9210 */ /* 0x000fe400007fe4ff */
[----:B------:R-:W-:Y:S03]  /*8700*/  ISETP.GE.AND P0, PT, R25, R27, PT ;  /* 0x0000001b1900720c */ /* 0x000fe60003f06270 */
[----:B------:R-:W4:Y:S08]  /*8710*/  @!P1 LDG.E.128 R44, desc[UR6][R44.64+0x40] ;  /* 0x000040062c2c9981 */ /* 0x000f30000c1e1d00 */
[----:B------:R5:W2:Y:S08]  /*8720*/  @!P1 LDG.E.128 R40, desc[UR6][R12.64+0x40] ;  /* 0x000040060c289981 */ /* 0x000ab0000c1e1d00 */
[----:B------:R-:W2:Y:S01]  /*8730*/  LDG.E.128 R36, desc[UR6][R10.64+0x40] ;  /* 0x000040060a247981 */ /* 0x000ea2000c1e1d00 */
[C---:B---3--:R-:W-:Y:S01]  /*8740*/  @!P1 SHF.L.U32 R8, R7.reuse, 0x10, RZ ;  /* 0x0000001007089819 */ /* 0x048fe200000006ff */
[C---:B------:R-:W-:Y:S01]  /*8750*/  @!P1 IMAD.U32 R0, R4.reuse, 0x10000, RZ ;  /* 0x0001000004009824 */ /* 0x040fe200078e00ff */
[----:B-----5:R-:W-:Y:S02]  /*8760*/  @!P1 LOP3.LUT R12, R7, 0xffff0000, RZ, 0xc0, !PT ;  /* 0xffff0000070c9812 */ /* 0x020fe400078ec0ff */
[----:B------:R-:W-:Y:S02]  /*8770*/  @!P1 LOP3.LUT R2, R4, 0xffff0000, RZ, 0xc0, !PT ;  /* 0xffff000004029812 */ /* 0x000fe400078ec0ff */
[----:B------:R-:W-:Y:S02]  /*8780*/  @!P1 SHF.L.U32 R3, R5, 0x10, RZ ;  /* 0x0000001005039819 */ /* 0x000fe400000006ff */
[C---:B----4-:R-:W-:Y:S01]  /*8790*/  @!P1 SHF.L.U32 R7, R47.reuse, 0x10, RZ ;  /* 0x000000102f079819 */ /* 0x050fe200000006ff */
        /* <DEDUP_REMOVED lines=15> */
[----:B--2---:R-:W-:Y:S01]  /*8890*/  @!P1 LOP3.LUT R14, R40, 0xffff0000, RZ, 0xc0, !PT ;  /* 0xffff0000280e9812 */ /* 0x004fe200078ec0ff */
[----:B------:R-:W-:Y:S01]  /*88a0*/  @!P2 FADD.FTZ R13, -R13, -RZ ;  /* 0x800000ff0d0da221 */ /* 0x000fe20000010100 */
[----:B------:R-:W-:Y:S01]  /*88b0*/  @!P1 LOP3.LUT R18, R41, 0xffff0000, RZ, 0xc0, !PT ;  /* 0xffff000029129812 */ /* 0x000fe200078ec0ff */
[----:B------:R-:W-:Y:S01]  /*88c0*/  @!P2 FADD.FTZ R9, -R9, -RZ ;  /* 0x800000ff0909a221 */ /* 0x000fe20000010100 */
[----:B------:R-:W-:Y:S01]  /*88d0*/  @!P1 LOP3.LUT R20, R42, 0xffff0000, RZ, 0xc0, !PT ;  /* 0xffff00002a149812 */ /* 0x000fe200078ec0ff */
        /* <DEDUP_REMOVED lines=53> */
[----:B------:R-:W3:Y:S08]  /*8c30*/  @!P0 LDG.E.128 R44, desc[UR6][R44.64+0x80] ;  /* 0x000080062c2c8981 */ /* 0x000ef0000c1e1d00 */
[----:B------:R-:W4:Y:S08]  /*8c40*/  @!P0 LDG.E.128 R4, desc[UR6][R4.64+0x80] ;  /* 0x0000800604048981 */ /* 0x000f30000c1e1d00 */
[----:B------:R4:W5:Y:S08]  /*8c50*/  @!P0 LDG.E.128 R40, desc[UR6][R16.64+0x80] ;  /* 0x0000800610288981 */ /* 0x000970000c1e1d00 */
[----:B------:R1:W2:Y:S01]  /*8c60*/  LDG.E.128 R20, desc[UR6][R10.64+0x80] ;  /* 0x000080060a147981 */ /* 0x0002a2000c1e1d00 */
[----:B---3--:R-:W-:Y:S01]  /*8c70*/  @!P0 SHF.L.U32 R9, R47, 0x10, RZ ;  /* 0x000000102f098819 */ /* 0x008fe200000006ff */
        /* <DEDUP_REMOVED lines=11> */
[----:B----4-:R-:W-:Y:S01]  /*8d30*/  @!P0 LOP3.LUT R17, R4, 0xffff0000, RZ, 0xc0, !PT ;  /* 0xffff000004118812 */ /* 0x010fe200078ec0ff */
[----:B------:R-:W-:Y:S01]  /*8d40*/  @!P1 FADD.FTZ R14, -R14, -RZ ;  /* 0x800000ff0e0e9221 */ /* 0x000fe20000010100 */
[----:B-1----:R-:W-:Y:S01]  /*8d50*/  @!P0 SHF.L.U32 R10, R7, 0x10, RZ ;  /* 0x00000010070a8819 */ /* 0x002fe200000006ff */
        /* <DEDUP_REMOVED lines=9> */
[----:B-----5:R-:W-:Y:S01]  /*8df0*/  @!P0 SHF.L.U32 R18, R43, 0x10, RZ ;  /* 0x000000102b128819 */ /* 0x020fe200000006ff */
[----:B------:R-:W-:Y:S01]  /*8e00*/  @!P1 FADD.FTZ R2, -R2, -RZ ;  /* 0x800000ff02029221 */ /* 0x000fe20000010100 */
[C---:B--2---:R-:W-:Y:S02]  /*8e10*/  @!P0 IMAD.U32 R9, R20.reuse, 0x10000, RZ ;  /* 0x0001000014098824 */ /* 0x044fe400078e00ff */
        /* <DEDUP_REMOVED lines=38> */
.L_x_2466:
[----:B------:R-:W-:Y:S05]  /*9080*/  BSYNC.RECONVERGENT B0 ;  /* 0x0000000000007941 */ /* 0x000fea0003800200 */
.L_x_2465:
[----:B------:R-:W1:Y:S01]  /*9090*/  LDC R27, c[0x0][0x450] ;  /* 0x00011400ff1b7b82 */ /* 0x000e620000000800 */
[----:B--2---:R-:W-:Y:S05]  /*90a0*/  IMAD.U32 R125, R125, -0x40, RZ ;  /* 0xffffffc07d7d7824 */ /* 0x004fea00078e00ff */
[C---:B------:R-:W-:Y:S02]  /*90b0*/  LEA R94, P1, R125.reuse, R94, 0x1 ;  /* 0x0000005e7d5e7211 */ /* 0x040fe400078208ff */
[C---:B------:R-:W-:Y:S02]  /*90c0*/  LEA R92, P0, R125.reuse, R92, 0x1 ;  /* 0x0000005c7d5c7211 */ /* 0x040fe400078008ff */
[C---:B------:R-:W-:Y:S02]  /*90d0*/  LEA.HI.X.SX32 R95, R125.reuse, R95, 0x1, P1 ;  /* 0x0000005f7d5f7211 */ /* 0x040fe400008f0eff */
[----:B------:R-:W-:Y:S09]  /*90e0*/  LEA.HI.X.SX32 R93, R125, R93, 0x1, P0 ;  /* 0x0000005d7d5d7211 */ /* 0x000ff200000f0eff */
.L_x_2449:
[----:B------:R-:W-:Y:S05]  /*90f0*/  BSYNC.RECONVERGENT B1 ;  /* 0x0000000000017941 */ /* 0x000fea0003800200 */
.L_x_2447:
[----:B------:R-:W-:Y:S04]  /*9100*/  ISETP.NE.U32.AND P2, PT, RZ, UR12, PT ;  /* 0x0000000cff007c0c */ /* 0x000fe8000bf45070 */
[----:B------:R-:W-:Y:S11]  /*9110*/  ISETP.NE.AND.EX P2, PT, RZ, UR13, PT, P2 ;  /* 0x0000000dff007c0c */ /* 0x000ff6000bf45320 */
[----:B------:R-:W-:Y:S02]  /*9120*/  @!UPT UIADD3 URZ, UPT, UPT, URZ, URZ, URZ ;  /* 0x000000fffffff290 */ /* 0x000fe4000fffe0ff */
[----:B------:R-:W5:Y:S01]  /*9130*/  @!P2 LDC R2, c[0x0][0x3c0] ;  /* 0x0000f000ff02ab82 */ /* 0x000f620000000800 */
[----:B------:R-:W-:Y:S07]  /*9140*/  @!P2 IMAD.MOV.U32 R3, RZ, RZ, RZ ;  /* 0x000000ffff03a224 */ /* 0x000fee00078e00ff */
[----:B------:R-:W4:Y:S01]  /*9150*/  @!P2 LDC R0, c[0x0][0x3b8] ;  /* 0x0000ee00ff00ab82 */ /* 0x000f220000000800 */
[----:B------:R-:W-:Y:S01]  /*9160*/  @!P2 IADD3 R3, P0, PT, RZ, -R3, RZ ;  /* 0x80000003ff03a210 */ /* 0x000fe20007f1e0ff */
[----:B----4-:R-:W-:Y:S02]  /*9170*/  @!P2 IMAD.SHL.U32 R0, R0, 0x80, RZ ;  /* 0x000000800000a824 */ /* 0x010fe400078e00ff */
[----:B-----5:R-:W-:Y:S02]  /*9180*/  @!P2 IMAD.SHL.U32 R2, R2, 0x80, RZ ;  /* 0x000000800202a824 */ /* 0x020fe400078e00ff */
[----:B------:R-:W-:Y:S02]  /*9190*/  @!P2 IMAD.X R0, RZ, RZ, ~R0, P0 ;  /* 0x000000ffff00a224 */ /* 0x000fe400000e0e00 */
[----:B------:R-:W-:Y:S05]  /*91a0*/  @!P2 IMAD.X R2, RZ, RZ, ~R2, P0 ;  /* 0x000000ffff02a224 */ /* 0x000fea00000e0e02 */
[C---:B--23--:R-:W-:Y:S02]  /*91b0*/  @!P2 SHF.R.S64 R5, R3.reuse, 0x1f, R2 ;  /* 0x0000001f0305a819 */ /* 0x04cfe40000001002 */
        /* <DEDUP_REMOVED lines=9> */
[----:B------:R-:W2:Y:S01]  /*9250*/  LDC R3, c[0x0][0x4f0] ;  /* 0x00013c00ff037b82 */ /* 0x000ea20000000800 */
[----:B------:R-:W-:Y:S02]  /*9260*/  MOV R8, RZ ;  /* 0x000000ff00087202 */ /* 0x000fe40000000f00 */
[----:B------:R-:W-:Y:S02]  /*9270*/  IABS R4, R124 ;  /* 0x0000007c00047213 */ /* 0x000fe40000000000 */
[----:B--2---:R-:W-:Y:S04]  /*9280*/  IABS R0, R3 ;  /* 0x0000000300007213 */ /* 0x004fe80000000000 */
[----:B------:R-:W2:Y:S10]  /*9290*/  I2F.RP R7, R0 ;  /* 0x0000000000077306 */ /* 0x000eb40000209400 */
[----:B--2---:R-:W2:Y:S02]  /*92a0*/  MUFU.RCP R2, R7 ;  /* 0x0000000700027308 */ /* 0x004ea40000001000 */
[----:B--2---:R-:W-:Y:S08]  /*92b0*/  VIADD R6, R2, 0xffffffe ;  /* 0x0ffffffe02067836 */ /* 0x004ff00000000000 */
[----:B------:R-:W2:Y:S02]  /*92c0*/  F2I.FTZ.U32.TRUNC.NTZ R9, R6 ;  /* 0x0000000600097305 */ /* 0x000ea4000021f000 */
[--C-:B--2---:R-:W-:Y:S04]  /*92d0*/  IMAD.MOV R2, RZ, RZ, -R9.reuse ;  /* 0x000000ffff027224 */ /* 0x104fe800078e0a09 */
        /* <DEDUP_REMOVED lines=60> */
.L_x_2467:
[----:B------:R-:W-:Y:S02]  /*96a0*/  IADD3 R90, P1, PT, R90, R97, RZ ;  /* 0x000000615a5a7210 */ /* 0x000fe40007f3e0ff */
[----:B------:R-:W-:Y:S03]  /*96b0*/  IADD3 R28, P0, PT, R28, R101, RZ ;  /* 0x000000651c1c7210 */ /* 0x000fe60007f1e0ff */
[----:B------:R-:W-:Y:S02]  /*96c0*/  IMAD.X R91, R91, 0x1, R84, P1 ;  /* 0x000000015b5b7824 */ /* 0x000fe400008e0654 */
[----:B------:R-:W-:Y:S01]  /*96d0*/  IMAD.X R29, R29, 0x1, R99, P0 ;  /* 0x000000011d1d7824 */ /* 0x000fe200000e0663 */
[----:B------:R-:W-:Y:S07]  /*96e0*/  @P3 BRA `(.L_x_2468) ;  /* 0xffffff8c00283947 */ /* 0x000fee000383ffff */
.L_x_2446:
[----:B------:R-:W2:Y:S01]  /*96f0*/  LDC R29, c[0x0][0x450] ;  /* 0x00011400ff1d7b82 */ /* 0x000ea20000000800 */
[----:B------:R-:W-:Y:S01]  /*9700*/  LOP3.LUT R5, R123, 0xd8, RZ, 0xc0, !PT ;  /* 0x000000d87b057812 */ /* 0x000fe200078ec0ff */
[----:B------:R-:W-:Y:S01]  /*9710*/  UMOV UR4, 0x400 ;  /* 0x0000040000047882 */ /* 0x000fe20000000000 */
[----:B------:R-:W-:Y:S01]  /*9720*/  LOP3.LUT R0, R106, 0x1f00, R123, 0xf8, !PT ;  /* 0x00001f006a007812 */ /* 0x000fe200078ef87b */
[----:B------:R-:W-:Y:S01]  /*9730*/  BSSY.RECONVERGENT B2, `(.L_x_2469) ;  /* 0x000038f000027945 */ /* 0x000fe20003800200 */
[----:B------:R-:W-:-:S03]  /*9740*/  LOP3.LUT R5, R5, 0x18, R154, 0x78, !PT ;  /* 0x0000001805057812 */ /* 0x000fc600078e789a */
[----:B------:R-:W3:Y:S02]  /*9750*/  S2UR UR5, SR_CgaCtaId ;  /* 0x00000000000579c3 */ /* 0x000ee40000008800 */
[----:B------:R-:W-:-:S06]  /*9760*/  IMAD.IADD R0, R5, 0x1, R0 ;  /* 0x0000000105007824 */ /* 0x000fcc00078e0200 */
[----:B------:R-:W4:Y:S08]  /*9770*/  LDC.64 R2, c[0x0][0x3b0] ;  /* 0x0000ec00ff027b82 */ /* 0x000f300000000a00 */
[----:B------:R-:W-:Y:S01]  /*9780*/  BAR.SYNC.DEFER_BLOCKING 0x0 ;  /* 0x0000000000007b1d */ /* 0x000fe20000010000 */
[----:B--2---:R-:W-:Y:S01]  /*9790*/  ISETP.NE.AND P0, PT, R29, RZ, PT ;  /* 0x000000ff1d00720c */ /* 0x004fe20003f05270 */
[----:B---3--:R-:W-:Y:S01]  /*97a0*/  ULEA UR5, UR5, UR4, 0x18 ;  /* 0x0000000405057291 */ /* 0x008fe2000f8ec0ff */
[C---:B----4-:R-:W-:Y:S01]  /*97b0*/  SHF.L.U64.HI R34, R2.reuse, 0x5, R3 ;  /* 0x0000000502227819 */ /* 0x050fe20000010203 */
[----:B-1----:R-:W-:-:S04]  /*97c0*/  IMAD.SHL.U32 R37, R2, 0x20, RZ ;  /* 0x0000002002257824 */ /* 0x002fc800078e00ff */
[----:B------:R-:W-:-:S06]  /*97d0*/  LEA R3, R0, UR5, 0x1 ;  /* 0x0000000500037c11 */ /* 0x000fcc000f8e08ff */
        /* <DEDUP_REMOVED lines=16> */
.L_x_2472:
[----:B------:R-:W-:Y:S05]  /*98e0*/  BSYNC.RECONVERGENT B0 ;  /* 0x0000000000007941 */ /* 0x000fea0003800200 */
.L_x_2471:
        /* <DEDUP_REMOVED lines=10> */
.L_x_2470:
        /* <DEDUP_REMOVED lines=25> */
[----:B-----5:R1:W5:Y:S01]  /*9b20*/  LDG.E.128 R8, desc[UR6][R40.64+0x80] ;  /* 0x0000800628087981 */ /* 0x020362000c1e1d00 */
        /* <DEDUP_REMOVED lines=11> */
[----:B------:R-:W2:Y:S04]  /*9be0*/  LDG.E.64 R4, desc[UR6][R42.64] ;  /* 0x000000062a047981 */ /* 0x000ea8000c1e1b00 */
[----:B------:R-:W3:Y:S01]  /*9bf0*/  LDG.E.64 R6, desc[UR6][R38.64] ;  /* 0x0000000626067981 */ /* 0x000ee2000c1e1b00 */
[C---:B-----5:R-:W-:Y:S01]  /*9c00*/  SHF.L.U32 R35, R23.reuse, 0x10, RZ ;  /* 0x0000001017237819 */ /* 0x060fe200000006ff */
        /* <DEDUP_REMOVED lines=36> */
.L_x_2478:
[----:B------:R-:W-:Y:S05]  /*9e50*/  BSYNC.RECONVERGENT B0 ;  /* 0x0000000000007941 */ /* 0x000fea0003800200 */
.L_x_2477:
        /* <DEDUP_REMOVED lines=43> */
.L_x_2480:
[----:B------:R-:W-:Y:S05]  /*a110*/  BSYNC.RECONVERGENT B0 ;  /* 0x0000000000007941 */ /* 0x000fea0003800200 */
.L_x_2479:
        /* <DEDUP_REMOVED lines=43> */
.L_x_2482:
[----:B------:R-:W-:Y:S05]  /*a3d0*/  BSYNC.RECONVERGENT B0 ;  /* 0x0000000000007941 */ /* 0x000fea0003800200 */
.L_x_2481:
[----:B------:R4:W-:Y:S02]  /*a3e0*/  STS.128 [R3+0x2000], R8 ;  /* 0x0020000803007388 */ /* 0x0009e40000000c00 */
.L_x_2476:
[----:B------:R-:W-:Y:S05]  /*a3f0*/  BSYNC.RECONVERGENT B1 ;  /* 0x0000000000017941 */ /* 0x000fea0003800200 */
.L_x_2475:
        /* <DEDUP_REMOVED lines=60> */
.L_x_2484:
[----:B------:R-:W-:Y:S05]  /*a7c0*/  BSYNC.RECONVERGENT B0 ;  /* 0x0000000000007941 */ /* 0x000fea0003800200 */
.L_x_2483:
        /* <DEDUP_REMOVED lines=53> */
.L_x_2486:
[----:B------:R-:W-:Y:S05]  /*ab20*/  BSYNC.RECONVERGENT B0 ;  /* 0x0000000000007941 */ /* 0x000fea0003800200 */
.L_x_2485:
        /* <DEDUP_REMOVED lines=17> */
[C---:B------:R-:W-:Y:S01]  /*ac40*/  LOP3.LUT R0, R9.reuse, 0xffff0000, RZ, 0xc0, !PT ;  /* 0xffff000009007812 */ /* 0x040fe200078ec0ff */
[----:B------:R-:W-:Y:S01]  /*ac50*/  IMAD.U32 R2, R9, 0x10000, RZ ;  /* 0x0001000009027824 */ /* 0x000fe200078e00ff */
[C---:B------:R-:W-:Y:S01]  /*ac60*/  SHF.L.U32 R9, R8.reuse, 0x10, RZ ;  /* 0x0000001008097819 */ /* 0x040fe200000006ff */
[C---:B------:R-:W-:Y:S01]  /*ac70*/  IMAD.U32 R19, R11.reuse, 0x10000, RZ ;  /* 0x000100000b137824 */ /* 0x040fe200078e00ff */
[----:B------:R-:W-:Y:S02]  /*ac80*/  LOP3.LUT R16, R8, 0xffff0000, RZ, 0xc0, !PT ;  /* 0xffff000008107812 */ /* 0x000fe400078ec0ff */
[----:B------:R-:W-:-:S02]  /*ac90*/  LOP3.LUT R17, R11, 0xffff0000, RZ, 0xc0, !PT ;  /* 0xffff00000b117812 */ /* 0x000fc400078ec0ff */
[C---:B----4-:R-:W-:Y:S02]  /*aca0*/  SHF.L.U32 R14, R10.reuse, 0x10, RZ ;  /* 0x000000100a0e7819 */ /* 0x050fe400000006ff */
[----:B------:R-:W-:Y:S02]  /*acb0*/  LOP3.LUT R18, R10, 0xffff0000, RZ, 0xc0, !PT ;  /* 0xffff00000a127812 */ /* 0x000fe400078ec0ff */
[C---:B---3--:R-:W-:Y:S01]  /*acc0*/  LOP3.LUT R13, R4.reuse, 0xffff0000, RZ, 0xc0, !PT ;  /* 0xffff0000040d7812 */ /* 0x048fe200078ec0ff */
[----:B------:R-:W-:Y:S01]  /*acd0*/  IMAD.U32 R4, R4, 0x10000, RZ ;  /* 0x0001000004047824 */ /* 0x000fe200078e00ff */
[C---:B------:R-:W-:Y:S01]  /*ace0*/  LOP3.LUT R8, R5.reuse, 0xffff0000, RZ, 0xc0, !PT ;  /* 0xffff000005087812 */ /* 0x040fe200078ec0ff */
[----:B------:R-:W-:Y:S01]  /*acf0*/  IMAD.U32 R5, R5, 0x10000, RZ ;  /* 0x0001000005057824 */ /* 0x000fe200078e00ff */
[----:B-----5:R-:W-:Y:S01]  /*ad00*/  LOP3.LUT R15, R6, 0xffff0000, RZ, 0xc0, !PT ;  /* 0xffff0000060f7812 */ /* 0x020fe200078ec0ff */
        /* <DEDUP_REMOVED lines=23> */
.L_x_2488:
[----:B------:R-:W-:Y:S05]  /*ae80*/  BSYNC.RECONVERGENT B0 ;  /* 0x0000000000007941 */ /* 0x000fea0003800200 */
.L_x_2487:
[----:B------:R1:W-:Y:S01]  /*ae90*/  STS.128 [R3+0x2800], R8 ;  /* 0x0028000803007388 */ /* 0x0003e20000000c00 */
[----:B------:R-:W-:Y:S05]  /*aea0*/  BRA `(.L_x_2473) ;  /* 0x00000020005c7947 */ /* 0x000fea0003800000 */
.L_x_2474:
        /* <DEDUP_REMOVED lines=9> */
[----:B-----5:R1:W5:Y:S04]  /*af40*/  LDG.E.128 R8, desc[UR6][R40.64+0x40] ;  /* 0x0000400628087981 */ /* 0x020368000c1e1d00 */
[----:B------:R1:W5:Y:S04]  /*af50*/  LDG.E.128 R4, desc[UR6][R40.64+0x80] ;  /* 0x0000800628047981 */ /* 0x000368000c1e1d00 */
        /* <DEDUP_REMOVED lines=32> */
[C---:B------:R-:W-:Y:S01]  /*b160*/  IMAD.U32 R12, R13.reuse, 0x10000, RZ ;  /* 0x000100000d0c7824 */ /* 0x040fe200078e00ff */
[----:B------:R-:W-:Y:S01]  /*b170*/  LOP3.LUT R47, R13, 0xffff0000, RZ, 0xc0, !PT ;  /* 0xffff00000d2f7812 */ /* 0x000fe200078ec0ff */
[----:B------:R-:W-:Y:S01]  /*b180*/  IMAD.U32 R13, R15, 0x10000, RZ ;  /* 0x000100000f0d7824 */ /* 0x000fe200078e00ff */
[C---:B------:R-:W-:Y:S01]  /*b190*/  SHF.L.U32 R46, R14.reuse, 0x10, RZ ;  /* 0x000000100e2e7819 */ /* 0x040fe200000006ff */
[----:B----4-:R-:W-:Y:S01]  /*b1a0*/  IMAD.U32 R49, R21, 0x10000, RZ ;  /* 0x0001000015317824 */ /* 0x010fe200078e00ff */
        /* <DEDUP_REMOVED lines=46> */
.L_x_2492:
[----:B------:R-:W-:Y:S05]  /*b490*/  BSYNC.RECONVERGENT B0 ;  /* 0x0000000000007941 */ /* 0x000fea0003800200 */
.L_x_2491:
        /* <DEDUP_REMOVED lines=84> */
.L_x_2494:
[----:B------:R-:W-:Y:S05]  /*b9e0*/  BSYNC.RECONVERGENT B0 ;  /* 0x0000000000007941 */ /* 0x000fea0003800200 */
.L_x_2493:
        /* <DEDUP_REMOVED lines=85> */
.L_x_2496:
[----:B------:R-:W-:Y:S05]  /*bf40*/  BSYNC.RECONVERGENT B0 ;  /* 0x0000000000007941 */ /* 0x000fea0003800200 */
.L_x_2495:
[----:B------:R4:W-:Y:S02]  /*bf50*/  STS.128 [R3+0x2000], R4 ;  /* 0x0020000403007388 */ /* 0x0009e40000000c00 */
.L_x_2490:
[----:B------:R-:W-:Y:S05]  /*bf60*/  BSYNC.RECONVERGENT B1 ;  /* 0x0000000000017941 */ /* 0x000fea0003800200 */
.L_x_2489:
[----:B------:R-:W-:-:S04]  /*bf70*/  IADD3 R36, PT, PT, R126, 0x20, RZ ;  /* 0x000000207e247810 */ /* 0x000fc80007ffe0ff */
[----:B------:R-:W-:-:S13]  /*bf80*/  ISETP.GE.AND P0, PT, R36, R39, PT ;  /* 0x000000272400720c */ /* 0x000fda0003f06270 */
[----:B------:R-:W-:Y:S05]  /*bf90*/  @P0 BRA `(.L_x_2473) ;  /* 0x0000001000200947 */ /* 0x000fea0003800000 */
[----:B------:R-:W-:-:S04]  /*bfa0*/  LEA R44, P0, R37, R40, 0x1 ;  /* 0x00000028252c7211 */ /* 0x000fc800078008ff */
[----:B------:R-:W-:-:S05]  /*bfb0*/  LEA.HI.X R45, R37, R41, R34, 0x1, P0 ;  /* 0x00000029252d7211 */ /* 0x000fca00000f0c22 */
[----:B---3-5:R3:W5:Y:S04]  /*bfc0*/  LDG.E.128 R8, desc[UR6][R44.64+0x40] ;  /* 0x000040062c087981 */ /* 0x028768000c1e1d00 */
[----:B----4-:R3:W5:Y:S04]  /*bfd0*/  LDG.E.128 R4, desc[UR6][R44.64+0x80] ;  /* 0x000080062c047981 */ /* 0x010768000c1e1d00 */
        /* <DEDUP_REMOVED lines=84> */
.L_x_2498:
[----:B------:R-:W-:Y:S05]  /*c520*/  BSYNC.RECONVERGENT B0 ;  /* 0x0000000000007941 */ /* 0x000fea0003800200 */
.L_x_2497:
        /* <DEDUP_REMOVED lines=86> */
.L_x_2500:
[----:B------:R-:W-:Y:S05]  /*ca90*/  BSYNC.RECONVERGENT B0 ;  /* 0x0000000000007941 */ /* 0x000fea0003800200 */
.L_x_2499:
        /* <DEDUP_REMOVED lines=29> */
[C---:B--2---:R-:W-:Y:S01]  /*cc70*/  IMAD.U32 R24, R7.reuse, 0x10000, RZ ;  /* 0x0001000007187824 */ /* 0x044fe200078e00ff */
[----:B------:R-:W-:Y:S02]  /*cc80*/  LOP3.LUT R2, R4, 0xffff0000, RZ, 0xc0, !PT ;  /* 0xffff000004027812 */ /* 0x000fe400078ec0ff */
[----:B------:R-:W-:Y:S01]  /*cc90*/  LOP3.LUT R4, R7, 0xffff0000, RZ, 0xc0, !PT ;  /* 0xffff000007047812 */ /* 0x000fe200078ec0ff */
[C---:B----4-:R-:W-:Y:S01]  /*cca0*/  IMAD.U32 R6, R17.reuse, 0x10000, RZ ;  /* 0x0001000011067824 */ /* 0x050fe200078e00ff */
[----:B------:R-:W-:Y:S01]  /*ccb0*/  LOP3.LUT R26, R17, 0xffff0000, RZ, 0xc0, !PT ;  /* 0xffff0000111a7812 */ /* 0x000fe200078ec0ff */
[C---:B------:R-:W-:Y:S01]  /*ccc0*/  IMAD.U32 R25, R18.reuse, 0x10000, RZ ;  /* 0x0001000012197824 */ /* 0x040fe200078e00ff */
[----:B------:R-:W-:-:S02]  /*ccd0*/  LOP3.LUT R17, R18, 0xffff0000, RZ, 0xc0, !PT ;  /* 0xffff000012117812 */ /* 0x000fc400078ec0ff */
[C---:B------:R-:W-:Y:S02]  /*cce0*/  SHF.L.U32 R23, R16.reuse, 0x10, RZ ;  /* 0x0000001010177819 */ /* 0x040fe400000006ff */
[----:B------:R-:W-:Y:S01]  /*ccf0*/  LOP3.LUT R7, R16, 0xffff0000, RZ, 0xc0, !PT ;  /* 0xffff000010077812 */ /* 0x000fe200078ec0ff */
[C---:B---3--:R-:W-:Y:S01]  /*cd00*/  IMAD.U32 R18, R8.reuse, 0x10000, RZ ;  /* 0x0001000008127824 */ /* 0x048fe200078e00ff */
[----:B------:R-:W-:Y:S02]  /*cd10*/  LOP3.LUT R8, R8, 0xffff0000, RZ, 0xc0, !PT ;  /* 0xffff000008087812 */ /* 0x000fe400078ec0ff */
[----:B------:R-:W-:Y:S01]  /*cd20*/  SHF.L.U32 R28, R10, 0x10, RZ ;  /* 0x000000100a1c7819 */ /* 0x000fe200000006ff */
[----:B------:R-:W-:Y:S01]  /*cd30*/  @!P0 FADD.FTZ R18, -R18, -RZ ;  /* 0x800000ff12128221 */ /* 0x000fe20000010100 */
[C---:B------:R-:W-:Y:S01]  /*cd40*/  SHF.L.U32 R16, R19.reuse, 0x10, RZ ;  /* 0x0000001013107819 */ /* 0x040fe200000006ff */
[----:B------:R-:W-:Y:S01]  /*cd50*/  @!P0 FADD.FTZ R8, -R8, -RZ ;  /* 0x800000ff08088221 */ /* 0x000fe20000010100 */
[----:B------:R-:W-:Y:S01]  /*cd60*/  LOP3.LUT R27, R19, 0xffff0000, RZ, 0xc0, !PT ;  /* 0xffff0000131b7812 */ /* 0x000fe200078ec0ff */
[----:B------:R-:W-:Y:S01]  /*cd70*/  IMAD.U32 R19, R9, 0x10000, RZ ;  /* 0x0001000009137824 */ /* 0x000fe200078e00ff */
[----:B------:R-:W-:Y:S01]  /*cd80*/  LOP3.LUT R10, R10, 0xffff0000, RZ, 0xc0, !PT ;  /* 0xffff00000a0a7812 */ /* 0x000fe200078ec0ff */
[----:B------:R-:W-:Y:S01]  /*cd90*/  FMUL.FTZ R7, R7, R8 ;  /* 0x0000000807077220 */ /* 0x000fe20000410000 */
[----:B------:R-:W-:Y:S01]  /*cda0*/  LOP3.LUT R29, R9, 0xffff0000, RZ, 0xc0, !PT ;  /* 0xffff0000091d7812 */ /* 0x000fe200078ec0ff */
[C---:B------:R-:W-:Y:S01]  /*cdb0*/  IMAD.U32 R9, R11.reuse, 0x10000, RZ ;  /* 0x000100000b097824 */ /* 0x040fe200078e00ff */
[----:B------:R-:W-:Y:S01]  /*cdc0*/  LOP3.LUT R30, R11, 0xffff0000, RZ, 0xc0, !PT ;  /* 0xffff00000b1e7812 */ /* 0x000fe200078ec0ff */
[----:B------:R-:W-:Y:S01]  /*cdd0*/  @!P0 FADD.FTZ R19, -R19, -RZ ;  /* 0x800000ff13138221 */ /* 0x000fe20000010100 */
[----:B------:R-:W-:Y:S01]  /*cde0*/  @!P0 FADD.FTZ R10, -R10, -RZ ;  /* 0x800000ff0a0a8221 */ /* 0x000fe20000010100 */
[----:B------:R-:W-:Y:S01]  /*cdf0*/  @!P0 FADD.FTZ R29, -R29, -RZ ;  /* 0x800000ff1d1d8221 */ /* 0x000fe20000010100 */
[----:B------:R-:W-:Y:S01]  /*ce00*/  @!P0 FADD.FTZ R9, -R9, -RZ ;  /* 0x800000ff09098221 */ /* 0x000fe20000010100 */
[----:B------:R-:W-:Y:S01]  /*ce10*/  FMUL.FTZ R19, R6, R19 ;  /* 0x0000001306137220 */ /* 0x000fe20000410000 */
[----:B------:R-:W-:Y:S01]  /*ce20*/  FMUL.FTZ R10, R17, R10 ;  /* 0x0000000a110a7220 */ /* 0x000fe20000410000 */
[----:B------:R-:W-:Y:S01]  /*ce30*/  FMUL.FTZ R23, R23, R18 ;  /* 0x0000001217177220 */ /* 0x000fe20000410000 */
[----:B------:R-:W-:Y:S01]  /*ce40*/  @!P0 FADD.FTZ R28, -R28, -RZ ;  /* 0x800000ff1c1c8221 */ /* 0x000fe20000010100 */
[----:B------:R-:W-:Y:S01]  /*ce50*/  @!P0 FADD.FTZ R30, -R30, -RZ ;  /* 0x800000ff1e1e8221 */ /* 0x000fe20000010100 */
[C---:B-----5:R-:W-:Y:S01]  /*ce60*/  LOP3.LUT R8, R12.reuse, 0xffff0000, RZ, 0xc0, !PT ;  /* 0xffff00000c087812 */ /* 0x060fe200078ec0ff */
[----:B------:R-:W-:Y:S01]  /*ce70*/  IMAD.U32 R11, R12, 0x10000, RZ ;  /* 0x000100000c0b7824 */ /* 0x000fe200078e00ff */
[C---:B------:R-:W-:Y:S01]  /*ce80*/  SHF.L.U32 R6, R13.reuse, 0x10, RZ ;  /* 0x000000100d067819 */ /* 0x040fe200000006ff */
[----:B------:R-:W-:Y:S01]  /*ce90*/  FMUL.FTZ R29, R26, R29 ;  /* 0x0000001d1a1d7220 */ /* 0x000fe20000410000 */
[----:B------:R-:W-:Y:S01]  /*cea0*/  LOP3.LUT R17, R13, 0xffff0000, RZ, 0xc0, !PT ;  /* 0xffff00000d117812 */ /* 0x000fe200078ec0ff */
[----:B------:R-:W-:Y:S01]  /*ceb0*/  FMUL.FTZ R9, R16, R9 ;  /* 0x0000000910097220 */ /* 0x000fe20000410000 */
[C---:B------:R-:W-:Y:S01]  /*cec0*/  IMAD.U32 R16, R14.reuse, 0x10000, RZ ;  /* 0x000100000e107824 */ /* 0x040fe200078e00ff */
[----:B------:R-:W-:Y:S01]  /*ced0*/  LOP3.LUT R13, R14, 0xffff0000, RZ, 0xc0, !PT ;  /* 0xffff00000e0d7812 */ /* 0x000fe200078ec0ff */
[----:B------:R-:W-:Y:S01]  /*cee0*/  FMUL.FTZ R28, R25, R28 ;  /* 0x0000001c191c7220 */ /* 0x000fe20000410000 */
[----:B------:R-:W-:Y:S01]  /*cef0*/  SHF.L.U32 R12, R15, 0x10, RZ ;  /* 0x000000100f0c7819 */ /* 0x000fe200000006ff */
        /* <DEDUP_REMOVED lines=13> */
[----:B------:R-:W-:Y:S01]  /*cfd0*/  F2FP.BF16.F32.PACK_AB R7, R4, R9 ;  /* 0x000000090407723e */ /* 0x000fe200000010ff */
[----:B------:R-:W-:Y:S01]  /*cfe0*/  IMAD.MOV.U32 R4, RZ, RZ, R2 ;  /* 0x000000ffff047224 */ /* 0x000fe200078e0002 */
[----:B------:R-:W-:Y:S02]  /*cff0*/  MOV R5, R17 ;  /* 0x0000001100057202 */ /* 0x000fe40000000f00 */
.L_x_2502:
[----:B------:R-:W-:Y:S05]  /*d000*/  BSYNC.RECONVERGENT B0 ;  /* 0x0000000000007941 */ /* 0x000fea0003800200 */
.L_x_2501:
[----:B------:R1:W-:Y:S02]  /*d010*/  STS.128 [R3+0x2800], R4 ;  /* 0x0028000403007388 */ /* 0x0003e40000000c00 */
.L_x_2473:
[----:B------:R-:W-:Y:S05]  /*d020*/  BSYNC.RECONVERGENT B2 ;  /* 0x0000000000027941 */ /* 0x000fea0003800200 */
.L_x_2469:
[----:B-1-345:R-:W-:Y:S01]  /*d030*/  IMAD.IADD R9, R79, 0x1, -R66 ;  /* 0x000000014f097824 */ /* 0x03afe200078e0a42 */
[----:B------:R-:W-:Y:S01]  /*d040*/  LOP3.LUT R8, R121, 0x8, R154, 0x78, !PT ;  /* 0x0000000879087812 */ /* 0x000fe200078e789a */
[C---:B------:R-:W-:Y:S01]  /*d050*/  VIADD R2, R126.reuse, 0x40 ;  /* 0x000000407e027836 */ /* 0x040fe20000000000 */
[----:B------:R-:W1:Y:S01]  /*d060*/  LDCU UR4, c[0x0][0x508] ;  /* 0x0000a100ff0477ac */ /* 0x000e620008000800 */
[----:B------:R-:W-:Y:S01]  /*d070*/  VIADD R0, R126, 0x60 ;  /* 0x000000607e007836 */ /* 0x000fe20000000000 */
[-C--:B------:R-:W-:Y:S02]  /*d080*/  ISETP.GE.AND P5, PT, R36, R9.reuse, PT ;  /* 0x000000092400720c */ /* 0x080fe40003fa6270 */
[-C--:B------:R-:W-:Y:S02]  /*d090*/  ISETP.GE.AND P4, PT, R2, R9.reuse, PT ;  /* 0x000000090200720c */ /* 0x080fe40003f86270 */
[-C--:B------:R-:W-:Y:S02]  /*d0a0*/  ISETP.GE.AND P3, PT, R0, R9.reuse, PT ;  /* 0x000000090000720c */ /* 0x080fe40003f66270 */
[----:B------:R-:W-:-:S02]  /*d0b0*/  ISETP.GE.AND P6, PT, R126, R9, PT ;  /* 0x000000097e00720c */ /* 0x000fc40003fc6270 */
[-C--:B------:R-:W-:Y:S01]  /*d0c0*/  ISETP.GE.AND P1, PT, R2, R9.reuse, PT ;  /* 0x000000090200720c */ /* 0x080fe20003f26270 */
[----:B------:R-:W-:Y:S01]  /*d0d0*/  IMAD.SHL.U32 R2, R154, 0x20, RZ ;  /* 0x000000209a027824 */ /* 0x000fe200078e00ff */
[----:B------:R-:W-:Y:S02]  /*d0e0*/  ISETP.GE.AND P2, PT, R36, R9, PT ;  /* 0x000000092400720c */ /* 0x000fe40003f46270 */
[----:B------:R-:W-:Y:S02]  /*d0f0*/  LOP3.LUT R126, R126, 0x7, RZ, 0xc0, !PT ;  /* 0x000000077e7e7812 */ /* 0x000fe400078ec0ff */
[CC--:B------:R-:W-:Y:S01]  /*d100*/  @!P5 LEA R10, P0, R77.reuse, R150.reuse, 0x1 ;  /* 0x000000964d0ad211 */ /* 0x0c0fe200078008ff */
[----:B------:R-:W3:Y:S01]  /*d110*/  @!P4 LDC.64 R6, c[0x0][0x3b8] ;  /* 0x0000ee00ff06cb82 */ /* 0x000ee20000000a00 */
[----:B------:R-:W-:Y:S02]  /*d120*/  LOP3.LUT R148, R2, 0x120, RZ, 0xc0, !PT ;  /* 0x0000012002947812 */ /* 0x000fe400078ec0ff */
[----:B------:R-:W-:Y:S01]  /*d130*/  @!P5 LEA.HI.X R11, R77, R151, R76, 0x1, P0 ;  /* 0x000000974d0bd211 */ /* 0x000fe200000f0c4c */
[----:B------:R-:W-:Y:S01]  /*d140*/  @!PT LDS RZ, [RZ] ;  /* 0x00000000fffff984 */ /* 0x000fe20000000800 */
[----:B------:R-:W-:Y:S01]  /*d150*/  @!PT LDS RZ, [RZ] ;  /* 0x00000000fffff984 */ /* 0x000fe20000000800 */
[----:B------:R-:W-:Y:S01]  /*d160*/  @!PT LDS RZ, [RZ] ;  /* 0x00000000fffff984 */ /* 0x000fe20000000800 */
[----:B------:R-:W-:Y:S04]  /*d170*/  @!P6 LDGSTS.E.BYPASS.LTC128B.128 [R3+0x3000], desc[UR6][R150.64] ;  /* 0x030000009603efae */ /* 0x000fe8000b981a06 */
[----:B--2---:R-:W2:Y:S01]  /*d180*/  @!P3 LDC.64 R4, c[0x0][0x3b8] ;  /* 0x0000ee00ff04bb82 */ /* 0x004ea20000000a00 */
[----:B------:R-:W-:Y:S04]  /*d190*/  @!P6 LDGSTS.E.BYPASS.LTC128B.128 [R3+0x5000], desc[UR6][R150.64+0x40] ;  /* 0x050000409603efae */ /* 0x000fe8000b981a06 */
[----:B------:R-:W-:Y:S04]  /*d1a0*/  @!P6 LDGSTS.E.BYPASS.LTC128B.128 [R3+0x7000], desc[UR6][R150.64+0x80] ;  /* 0x070000809603efae */ /* 0x000fe8000b981a06 */
[----:B------:R-:W-:Y:S04]  /*d1b0*/  @!P5 LDGSTS.E.BYPASS.LTC128B.128 [R3+0x3800], desc[UR6][R10.64] ;  /* 0x038000000a03dfae */ /* 0x000fe8000b981a06 */
[----:B------:R-:W-:Y:S01]  /*d1c0*/  @!P5 LDGSTS.E.BYPASS.LTC128B.128 [R3+0x5800], desc[UR6][R10.64+0x40] ;  /* 0x058000400a03dfae */ /* 0x000fe2000b981a06 */
[----:B---3--:R-:W-:-:S03]  /*d1d0*/  @!P4 LEA R12, P0, R6, R150, 0x7 ;  /* 0x00000096060cc211 */ /* 0x008fc600078038ff */
[----:B------:R3:W-:Y:S01]  /*d1e0*/  @!P5 LDGSTS.E.BYPASS.LTC128B.128 [R3+0x7800], desc[UR6][R10.64+0x80] ;  /* 0x078000800a03dfae */ /* 0x0007e2000b981a06 */
[----:B------:R-:W-:Y:S02]  /*d1f0*/  @!P4 LEA.HI.X R13, R6, R151, R7, 0x7, P0 ;  /* 0x00000097060dc211 */ /* 0x000fe400000f3c07 */
[----:B------:R-:W-:Y:S01]  /*d200*/  ISETP.GE.AND P0, PT, R0, R9, PT ;  /* 0x000000090000720c */ /* 0x000fe20003f06270 */
[----:B------:R-:W-:Y:S01]  /*d210*/  IMAD.SHL.U32 R9, R154, 0x10, RZ ;  /* 0x000000109a097824 */ /* 0x000fe200078e00ff */
[----:B------:R-:W-:Y:S01]  /*d220*/  LOP3.LUT R0, R121, 0x8, R78, 0x78, !PT ;  /* 0x0000000879007812 */ /* 0x000fe200078e784e */
[----:B--2---:R-:W-:Y:S01]  /*d230*/  @!P3 IMAD.WIDE.U32 R6, R4, 0xc0, R150 ;  /* 0x000000c00406b825 */ /* 0x004fe200078e0096 */
[----:B------:R-:W-:Y:S02]  /*d240*/  @!P4 LDGSTS.E.BYPASS.LTC128B.128 [R3+0x4000], desc[UR6][R12.64] ;  /* 0x040000000c03cfae */ /* 0x000fe4000b981a06 */
[----:B------:R-:W-:Y:S01]  /*d250*/  LOP3.LUT R147, R9, 0x100, RZ, 0xc0, !PT ;  /* 0x0000010009937812 */ /* 0x000fe200078ec0ff */
[----:B------:R-:W-:Y:S01]  /*d260*/  @!P3 IMAD R5, R5, 0xc0, RZ ;  /* 0x000000c00505b824 */ /* 0x000fe200078e02ff */
[----:B------:R-:W-:Y:S01]  /*d270*/  @!P4 LDGSTS.E.BYPASS.LTC128B.128 [R3+0x6000], desc[UR6][R12.64+0x40] ;  /* 0x060000400c03cfae */ /* 0x000fe2000b981a06 */
[----:B------:R-:W-:Y:S01]  /*d280*/  @!P3 IMAD.MOV.U32 R14, RZ, RZ, R6 ;  /* 0x000000ffff0eb224 */ /* 0x000fe200078e0006 */
[----:B------:R-:W-:Y:S01]  /*d290*/  LOP3.LUT R147, R147, 0x20, R2, 0xf8, !PT ;  /* 0x0000002093937812 */ /* 0x000fe200078ef802 */
[----:B------:R-:W-:Y:S01]  /*d2a0*/  @!P3 IMAD.IADD R15, R5, 0x1, R7 ;  /* 0x00000001050fb824 */ /* 0x000fe200078e0207 */
[----:B------:R-:W-:Y:S01]  /*d2b0*/  @!P4 LDGSTS.E.BYPASS.LTC128B.128 [R3+0x8000], desc[UR6][R12.64+0x80] ;  /* 0x080000800c03cfae */ /* 0x000fe2000b981a06 */
[----:B------:R-:W2:Y:S01]  /*d2c0*/  @!P1 LDC.64 R6, c[0x0][0x3c0] ;  /* 0x0000f000ff069b82 */ /* 0x000ea20000000a00 */
[----:B------:R-:W-:Y:S01]  /*d2d0*/  LOP3.LUT R9, R9, 0x3e00, RZ, 0xc0, !PT ;  /* 0x00003e0009097812 */ /* 0x000fe200078ec0ff */
[----:B------:R-:W-:Y:S01]  /*d2e0*/  IMAD.IADD R147, R8, 0x1, R147 ;  /* 0x0000000108937824 */ /* 0x000fe200078e0293 */
[----:B------:R-:W-:Y:S02]  /*d2f0*/  @!P3 LDGSTS.E.BYPASS.LTC128B.128 [R3+0x4800], desc[UR6][R14.64] ;  /* 0x048000000e03bfae */ /* 0x000fe4000b981a06 */
[----:B------:R-:W-:-:S02]  /*d300*/  IADD3 R148, PT, PT, R0, R148, R9 ;  /* 0x0000009400947210 */ /* 0x000fc40007ffe009 */
[----:B------:R-:W-:Y:S01]  /*d310*/  @!P3 LDGSTS.E.BYPASS.LTC128B.128 [R3+0x6800], desc[UR6][R14.64+0x40] ;  /* 0x068000400e03bfae */ /* 0x000fe2000b981a06 */
[----:B------:R-:W4:Y:S01]  /*d320*/  @!P0 LDC.64 R4, c[0x0][0x3c0] ;  /* 0x0000f000ff048b82 */ /* 0x000f220000000a00 */
[----:B------:R-:W-:Y:S02]  /*d330*/  LEA R148, R148, UR5, 0x1 ;  /* 0x0000000594947c11 */ /* 0x000fe4000f8e08ff */
[----:B------:R-:W-:Y:S01]  /*d340*/  @!P3 LDGSTS.E.BYPASS.LTC128B.128 [R3+0x8800], desc[UR6][R14.64+0x80] ;  /* 0x088000800e03bfae */ /* 0x000fe2000b981a06 */
[-C--:B---3--:R-:W-:Y:S02]  /*d350*/  @!P2 LEA R10, P3, R81, R152.reuse, 0x1 ;  /* 0x00000098510aa211 */ /* 0x088fe400078608ff */
[----:B------:R-:W-:Y:S01]  /*d360*/  LEA R147, R147, UR5, 0x1 ;  /* 0x0000000593937c11 */ /* 0x000fe2000f8e08ff */
[----:B------:R-:W0:Y:S01]  /*d370*/  LDGDEPBAR ;  /* 0x00000000000079af */ /* 0x000e220000000000 */
[----:B------:R-:W-:Y:S02]  /*d380*/  @!P2 LEA.HI.X R11, R81, R153, R80, 0x1, P3 ;  /* 0x00000099510ba211 */ /* 0x000fe400018f0c50 */
[----:B--2---:R-:W-:-:S04]  /*d390*/  @!P1 LEA R8, P3, R6, R152, 0x7 ;  /* 0x0000009806089211 */ /* 0x004fc800078638ff */
[----:B------:R-:W-:Y:S01]  /*d3a0*/  @!P1 LEA.HI.X R9, R6, R153, R7, 0x7, P3 ;  /* 0x0000009906099211 */ /* 0x000fe200018f3c07 */
[----:B----4-:R-:W-:-:S04]  /*d3b0*/  @!P0 IMAD.WIDE.U32 R6, R4, 0xc0, R152 ;  /* 0x000000c004068825 */ /* 0x010fc800078e0098 */
[----:B------:R-:W-:Y:S02]  /*d3c0*/  @!P0 IMAD R5, R5, 0xc0, RZ ;  /* 0x000000c005058824 */ /* 0x000fe400078e02ff */
[----:B------:R-:W-:Y:S01]  /*d3d0*/  IMAD.MOV.U32 R4, RZ, RZ, 0x20 ;  /* 0x00000020ff047424 */ /* 0x000fe200078e00ff */
[----:B------:R-:W-:-:S04]  /*d3e0*/  DEPBAR.LE SB0, 0x0 ;  /* 0x000080000000791a */ /* 0x000fc80000000000 */
[----:B------:R-:W-:Y:S01]  /*d3f0*/  BAR.SYNC.DEFER_BLOCKING 0x0 ;  /* 0x0000000000007b1d */ /* 0x000fe20000010000 */
[----:B------:R-:W-:Y:S01]  /*d400*/  @!P0 IMAD.IADD R7, R5, 0x1, R7 ;  /* 0x0000000105078824 */ /* 0x000fe200078e0207 */
[----:B------:R-:W-:-:S04]  /*d410*/  LOP3.LUT R5, R78, 0x1f0, RZ, 0xc0, !PT ;  /* 0x000001f04e057812 */ /* 0x000fc800078ec0ff */
[----:B------:R-:W-:Y:S01]  /*d420*/  IADD3 R5, PT, PT, R5, 0x1, R156 ;  /* 0x0000000105057810 */ /* 0x000fe20007ffe09c */
        /* <DEDUP_REMOVED lines=40> */
[----:B------:R-:W4:Y:S02]  /*d6b0*/  LDSM.16.M88.4 R32, [R147+0x3000] ;  /* 0x003000009320783b */ /* 0x000f240000000200 */
[--C-:B------:R-:W-:Y:S02]  /*d6c0*/  IMAD.IADD R146, R148, 0x1, R4.reuse ;  /* 0x0000000194927824 */ /* 0x100fe400078e0204 */
[----:B------:R-:W4:Y:S01]  /*d6d0*/  LDSM.16.M88.4 R24, [R147+0x3400] ;  /* 0x003400009318783b */ /* 0x000f220000000200 */
[----:B------:R-:W-:-:S03]  /*d6e0*/  IMAD.IADD R144, R147, 0x1, R4 ;  /* 0x0000000193907824 */ /* 0x000fc600078e0204 */
[----:B------:R-:W4:Y:S04]  /*d6f0*/  LDSM.16.M88.4 R16, [R147+0x3800] ;  /* 0x003800009310783b */ /* 0x000f280000000200 */
[----:B--2---:R-:W2:Y:S04]  /*d700*/  LDSM.16.M88.4 R8, [R147+0x3c00] ;  /* 0x003c00009308783b */ /* 0x004ea80000000200 */
[----:B------:R-:W2:Y:S01]  /*d710*/  LDSM.16.M88.4 R108, [R147+0x4000] ;  /* 0x00400000936c783b */ /* 0x000ea20000000200 */
[----:B---3--:R-:W-:-:S03]  /*d720*/  IADD3 R6, PT, PT, -R155, R5, R126 ;  /* 0x000000059b067210 */ /* 0x008fc60007ffe17e */
[----:B------:R-:W3:Y:S01]  /*d730*/  LDSM.16.M88.4 R100, [R147+0x4400] ;  /* 0x004400009364783b */ /* 0x000ee20000000200 */
[----:B-1----:R-:W-:-:S03]  /*d740*/  IADD3 R6, PT, PT, R6, UR4, R79 ;  /* 0x0000000406067c10 */ /* 0x002fc6000fffe04f */
[----:B------:R-:W1:Y:S01]  /*d750*/  LDSM.16.M88.4 R92, [R147+0x4800] ;  /* 0x00480000935c783b */ /* 0x000e620000000200 */
[----:B------:R-:W-:-:S03]  /*d760*/  VIMNMX R117, PT, PT, R6, R79, PT ;  /* 0x0000004f06757248 */ /* 0x000fc60003fe0100 */
[----:B------:R-:W1:Y:S01]  /*d770*/  LDSM.16.M88.4 R40, [R147+0x4c00] ;  /* 0x004c00009328783b */ /* 0x000e620000000200 */
[----:B------:R-:W-:-:S03]  /*d780*/  VIADDMNMX R119, R6, 0x8, R79, PT ;  /* 0x0000000806777846 */ /* 0x000fc6000380014f */
[----:B------:R-:W-:Y:S04]  /*d790*/  LDSM.16.M88.4 R72, [R146] ;  /* 0x000000009248783b */ /* 0x000fe80000000200 */
[----:B------:R-:W1:Y:S04]  /*d7a0*/  LDSM.16.M88.4 R164, [R144+0x3400] ;  /* 0x0034000090a4783b */ /* 0x000e680000000200 */
[----:B------:R-:W1:Y:S01]  /*d7b0*/  LDSM.16.M88.4 R140, [R144+0x3800] ;  /* 0x00380000908c783b */ /* 0x000e620000000200 */
[C---:B----4-:R-:W-:Y:S03]  /*d7c0*/  HMMA.16816.F32.BF16 R36, R84.reuse, R32, RZ ;  /* 0x000000205424723c */ /* 0x050fe600000418ff */
[----:B------:R-:W4:Y:S04]  /*d7d0*/  LDSM.16.M88.4 R132, [R144+0x3c00] ;  /* 0x003c00009084783b */ /* 0x000f280000000200 */
[----:B------:R-:W4:Y:S01]  /*d7e0*/  LDSM.16.M88.4 R60, [R144+0x3000] ;  /* 0x00300000903c783b */ /* 0x000f220000000200 */
[C---:B------:R-:W-:Y:S03]  /*d7f0*/  HMMA.16816.F32.BF16 R28, R84.reuse, R24, RZ ;  /* 0x00000018541c723c */ /* 0x040fe600000418ff */
[----:B------:R-:W4:Y:S04]  /*d800*/  LDSM.16.M88.4 R52, [R144+0x4400] ;  /* 0x004400009034783b */ /* 0x000f280000000200 */
[----:B------:R-:W4:Y:S01]  /*d810*/  LDSM.16.M88.4 R48, [R144+0x4800] ;  /* 0x004800009030783b */ /* 0x000f220000000200 */
[C---:B------:R-:W-:Y:S03]  /*d820*/  HMMA.16816.F32.BF16 R20, R84.reuse, R16, RZ ;  /* 0x000000105414723c */ /* 0x040fe600000418ff */
[----:B------:R-:W-:Y:S04]  /*d830*/  LDSM.16.M88.4 R136, [R148+0x1000] ;  /* 0x001000009488783b */ /* 0x000fe80000000200 */
[----:B------:R-:W4:Y:S01]  /*d840*/  LDSM.16.M88.4 R56, [R147+0x5400] ;  /* 0x005400009338783b */ /* 0x000f220000000200 */
[C---:B--2---:R-:W-:Y:S03]  /*d850*/  HMMA.16816.F32.BF16 R12, R84.reuse, R8, RZ ;  /* 0x00000008540c723c */ /* 0x044fe600000418ff */
[----:B------:R-:W2:Y:S04]  /*d860*/  LDSM.16.M88.4 R44, [R147+0x5800] ;  /* 0x00580000932c783b */ /* 0x000ea80000000200 */
[----:B------:R-:W-:Y:S01]  /*d870*/  LDSM.16.M88.4 R128, [R144+0x4000] ;  /* 0x004000009080783b */ /* 0x000fe20000000200 */
[C---:B------:R-:W-:Y:S03]  /*d880*/  HMMA.16816.F32.BF16 R112, R84.reuse, R108, RZ ;  /* 0x0000006c5470723c */ /* 0x040fe600000418ff */
[----:B------:R-:W-:Y:S04]  /*d890*/  LDSM.16.M88.4 R80, [R144+0x4c00] ;  /* 0x004c00009050783b */ /* 0x000fe80000000200 */
[----:B------:R-:W-:Y:S01]  /*d8a0*/  LDSM.16.M88.4 R68, [R147+0x5000] ;  /* 0x005000009344783b */ /* 0x000fe20000000200 */
[C---:B---3--:R-:W-:Y:S03]  /*d8b0*/  HMMA.16816.F32.BF16 R104, R84.reuse, R100, RZ ;  /* 0x000000645468723c */ /* 0x048fe600000418ff */
        /* <DEDUP_REMOVED lines=21> */
[C---:B------:R-:W-:Y:S08]  /*da10*/  HMMA.16816.F32.BF16 R36, R72.reuse, R60, R36 ;  /* 0x0000003c4824723c */ /* 0x040ff00000041824 */
[C---:B------:R-:W-:Y:S01]  /*da20*/  HMMA.16816.F32.BF16 R32, R72.reuse, R62, R32 ;  /* 0x0000003e4820723c */ /* 0x040fe20000041820 */
[----:B------:R-:W3:Y:S07]  /*da30*/  LDSM.16.M88.4 R60, [R147+0x6000] ;  /* 0x00600000933c783b */ /* 0x000eee0000000200 */
[C---:B------:R-:W-:Y:S08]  /*da40*/  HMMA.16816.F32.BF16 R104, R72.reuse, R52, R104 ;  /* 0x000000344868723c */ /* 0x040ff00000041868 */
        /* <DEDUP_REMOVED lines=16> */
[----:B------:R-:W1:Y:S07]  /*db50*/  LDSM.16.M88.4 R128, [R144+0x5c00] ;  /* 0x005c00009080783b */ /* 0x000e6e0000000200 */
[C---:B------:R-:W-:Y:S08]  /*db60*/  HMMA.16816.F32.BF16 R88, R72.reuse, R80, R88 ;  /* 0x000000504858723c */ /* 0x040ff00000041858 */
[----:B------:R-:W-:Y:S01]  /*db70*/  HMMA.16816.F32.BF16 R84, R72, R82, R84 ;  /* 0x000000524854723c */ /* 0x000fe20000041854 */
[----:B------:R-:W1:Y:S04]  /*db80*/  LDSM.16.M88.4 R80, [R144+0x6000] ;  /* 0x006000009050783b */ /* 0x000e680000000200 */
[----:B------:R-:W1:Y:S03]  /*db90*/  LDSM.16.M88.4 R72, [R144+0x6400] ;  /* 0x006400009048783b */ /* 0x000e660000000200 */
[C---:B------:R-:W-:Y:S08]  /*dba0*/  HMMA.16816.F32.BF16 R36, R136.reuse, R68, R36 ;  /* 0x000000448824723c */ /* 0x040ff00000041824 */
        /* <DEDUP_REMOVED lines=24> */
[C---:B------:R-:W-:Y:S08]  /*dd30*/  HMMA.16816.F32.BF16 R12, R56.reuse, R128, R12 ;  /* 0x00000080380c723c */ /* 0x040ff0000004180c */
        /* <DEDUP_REMOVED lines=66> */
.L_x_2504:
        /* <DEDUP_REMOVED lines=60> */
.L_x_2505:
[----:B------:R-:W1:Y:S01]  /*e520*/  LDCU UR4, c[0x0][0x3bc] ;  /* 0x00007780ff0477ac */ /* 0x000e620008000800 */
[C---:B------:R-:W-:Y:S01]  /*e530*/  LEA R6, P0, R77.reuse, R150, 0x1 ;  /* 0x000000964d067211 */ /* 0x040fe200078008ff */
[----:B------:R-:W-:Y:S01]  /*e540*/  @!PT LDS RZ, [RZ] ;  /* 0x00000000fffff984 */ /* 0x000fe20000000800 */
[----:B------:R-:W-:Y:S01]  /*e550*/  @!PT LDS RZ, [RZ] ;  /* 0x00000000fffff984 */ /* 0x000fe20000000800 */
[----:B------:R-:W-:Y:S01]  /*e560*/  @!PT LDS RZ, [RZ] ;  /* 0x00000000fffff984 */ /* 0x000fe20000000800 */
[----:B------:R2:W-:Y:S01]  /*e570*/  LDGSTS.E.BYPASS.LTC128B.128 [R3+0x3000], desc[UR6][R150.64] ;  /* 0x0300000096037fae */ /* 0x0005e2000b981a06 */
[----:B------:R-:W-:Y:S02]  /*e580*/  USHF.L.U32 UR8, UR10, 0x6, URZ ;  /* 0x000000060a087899 */ /* 0x000fe400080006ff */
[----:B------:R-:W-:Y:S01]  /*e590*/  LEA.HI.X R7, R77, R151, R76, 0x1, P0 ;  /* 0x000000974d077211 */ /* 0x000fe200000f0c4c */
[----:B------:R2:W-:Y:S03]  /*e5a0*/  LDGSTS.E.BYPASS.LTC128B.128 [R3+0x5000], desc[UR6][R150.64+0x40] ;  /* 0x0500004096037fae */ /* 0x0005e6000b981a06 */
[----:B------:R-:W-:Y:S01]  /*e5b0*/  IADD3 R42, P0, PT, R6, UR8, RZ ;  /* 0x00000008062a7c10 */ /* 0x000fe2000ff1e0ff */
[----:B------:R2:W-:Y:S04]  /*e5c0*/  LDGSTS.E.BYPASS.LTC128B.128 [R3+0x7000], desc[UR6][R150.64+0x80] ;  /* 0x0700008096037fae */ /* 0x0005e8000b981a06 */
[----:B------:R2:W-:Y:S01]  /*e5d0*/  LDGSTS.E.BYPASS.LTC128B.128 [R3+0x3800], desc[UR6][R6.64] ;  /* 0x0380000006037fae */ /* 0x0005e2000b981a06 */
[----:B-1----:R-:W-:-:S03]  /*e5e0*/  USHF.L.U64.HI UR4, UR10, 0x6, UR4 ;  /* 0x000000060a047899 */ /* 0x002fc60008010204 */
[----:B------:R2:W-:Y:S04]  /*e5f0*/  LDGSTS.E.BYPASS.LTC128B.128 [R3+0x5800], desc[UR6][R6.64+0x40] ;  /* 0x0580004006037fae */ /* 0x0005e8000b981a06 */
[----:B------:R2:W-:Y:S01]  /*e600*/  LDGSTS.E.BYPASS.LTC128B.128 [R3+0x7800], desc[UR6][R6.64+0x80] ;  /* 0x0780008006037fae */ /* 0x0005e2000b981a06 */
[----:B------:R-:W-:Y:S02]  /*e610*/  IADD3.X R43, PT, PT, R7, UR4, RZ, P0, !PT ;  /* 0x00000004072b7c10 */ /* 0x000fe400087fe4ff */
[----:B------:R-:W-:-:S03]  /*e620*/  IADD3 R40, P0, PT, R42, UR8, RZ ;  /* 0x000000082a287c10 */ /* 0x000fc6000ff1e0ff */
[----:B------:R2:W-:Y:S01]  /*e630*/  LDGSTS.E.BYPASS.LTC128B.128 [R3+0x4000], desc[UR6][R42.64] ;  /* 0x040000002a037fae */ /* 0x0005e2000b981a06 */
[----:B------:R-:W-:-:S03]  /*e640*/  IADD3.X R41, PT, PT, R43, UR4, RZ, P0, !PT ;  /* 0x000000042b297c10 */ /* 0x000fc600087fe4ff */
[----:B------:R2:W-:Y:S04]  /*e650*/  LDGSTS.E.BYPASS.LTC128B.128 [R3+0x6000], desc[UR6][R42.64+0x40] ;  /* 0x060000402a037fae */ /* 0x0005e8000b981a06 */
[----:B------:R2:W-:Y:S04]  /*e660*/  LDGSTS.E.BYPASS.LTC128B.128 [R3+0x8000], desc[UR6][R42.64+0x80] ;  /* 0x080000802a037fae */ /* 0x0005e8000b981a06 */
[----:B------:R2:W-:Y:S04]  /*e670*/  LDGSTS.E.BYPASS.LTC128B.128 [R3+0x4800], desc[UR6][R40.64] ;  /* 0x0480000028037fae */ /* 0x0005e8000b981a06 */
[----:B------:R2:W-:Y:S04]  /*e680*/  LDGSTS.E.BYPASS.LTC128B.128 [R3+0x6800], desc[UR6][R40.64+0x40] ;  /* 0x0680004028037fae */ /* 0x0005e8000b981a06 */
[----:B------:R2:W-:Y:S04]  /*e690*/  LDGSTS.E.BYPASS.LTC128B.128 [R3+0x8800], desc[UR6][R40.64+0x80] ;  /* 0x0880008028037fae */ /* 0x0005e8000b981a06 */
[----:B------:R-:W0:Y:S02]  /*e6a0*/  LDGDEPBAR ;  /* 0x00000000000079af */ /* 0x000e240000000000 */
.L_x_2503:
[----:B------:R-:W-:Y:S01]  /*e6b0*/  IMAD.SHL.U32 R5, R154, 0x2, RZ ;  /* 0x000000029a057824 */ /* 0x000fe200078e00ff */
[----:B------:R-:W1:Y:S01]  /*e6c0*/  LDCU UR4, c[0x0][0x45c] ;  /* 0x00008b80ff0477ac */ /* 0x000e620008000800 */
[----:B------:R-:W-:-:S03]  /*e6d0*/  IMAD.SHL.U32 R67, R67, 0x100, RZ ;  /* 0x0000010043437824 */ /* 0x000fc600078e00ff */
[----:B------:R-:W-:Y:S02]  /*e6e0*/  LOP3.LUT R5, R5, 0x6, RZ, 0xc0, !PT ;  /* 0x0000000605057812 */ /* 0x000fe400078ec0ff */
[----:B------:R-:W-:-:S03]  /*e6f0*/  LOP3.LUT R145, R67, 0x100, RZ, 0xc0, !PT ;  /* 0x0000010043917812 */ /* 0x000fc600078ec0ff */
[----:B------:R-:W-:Y:S01]  /*e700*/  IMAD R44, R120, 0x80, R5 ;  /* 0x00000080782c7824 */ /* 0x000fe200078e0205 */
[----:B------:R-:W-:-:S03]  /*e710*/  LOP3.LUT R145, R145, 0x20, R2, 0xf8, !PT ;  /* 0x0000002091917812 */ /* 0x000fc600078ef802 */
[----:B--2---:R-:W-:Y:S01]  /*e720*/  VIADD R40, R44, 0x1 ;  /* 0x000000012c287836 */ /* 0x004fe20000000000 */
[----:B------:R-:W-:Y:S01]  /*e730*/  LOP3.LUT R145, R0, R145, RZ, 0xfc, !PT ;  /* 0x0000009100917212 */ /* 0x000fe200078efcff */
[C---:B------:R-:W-:Y:S02]  /*e740*/  VIADD R6, R44.reuse, 0x8 ;  /* 0x000000082c067836 */ /* 0x040fe40000000000 */
[----:B------:R-:W-:Y:S01]  /*e750*/  VIADD R46, R44, 0x18 ;  /* 0x000000182c2e7836 */ /* 0x000fe20000000000 */
[C---:B------:R-:W-:Y:S02]  /*e760*/  ISETP.GE.AND P6, PT, R40.reuse, R117, PT ;  /* 0x000000752800720c */ /* 0x040fe40003fc6270 */
        /* <DEDUP_REMOVED lines=8> */
[----:B------:R-:W-:Y:S02]  /*e7f0*/  ISETP.GE.AND P3, PT, R6, R117, PT ;  /* 0x000000750600720c */ /* 0x000fe40003f66270 */
[----:B------:R-:W-:Y:S01]  /*e800*/  FSEL R58, R32, -INF , !P4 ;  /* 0xff800000203a7808 */ /* 0x000fe20006000000 */
[----:B------:R-:W-:Y:S01]  /*e810*/  VIADD R32, R44, 0x19 ;  /* 0x000000192c207836 */ /* 0x000fe20000000000 */
        /* <DEDUP_REMOVED lines=8> */
[----:B------:R-:W-:Y:S02]  /*e8a0*/  ISETP.GE.AND P0, PT, R46, R117, PT ;  /* 0x000000752e00720c */ /* 0x000fe40003f06270 */
[----:B------:R-:W-:Y:S01]  /*e8b0*/  FSEL R34, R30, -INF , !P4 ;  /* 0xff8000001e227808 */ /* 0x000fe20006000000 */
[----:B------:R-:W-:Y:S01]  /*e8c0*/  VIADD R30, R44, 0x21 ;  /* 0x000000212c1e7836 */ /* 0x000fe20000000000 */
[----:B------:R-:W-:-:S02]  /*e8d0*/  FSEL R198, R31, -INF , !P5 ;  /* 0xff8000001fc67808 */ /* 0x000fc40006800000 */
[----:B------:R-:W-:Y:S01]  /*e8e0*/  FSEL R202, R24, -INF , !P0 ;  /* 0xff80000018ca7808 */ /* 0x000fe20004000000 */
[----:B------:R-:W-:Y:S01]  /*e8f0*/  VIADD R24, R44, 0x29 ;  /* 0x000000292c187836 */ /* 0x000fe20000000000 */
[----:B------:R-:W-:Y:S02]  /*e900*/  ISETP.GE.AND P3, PT, R46, R119, PT ;  /* 0x000000772e00720c */ /* 0x000fe40003f66270 */
[----:B------:R-:W-:Y:S02]  /*e910*/  FSEL R204, R29, -INF , !P2 ;  /* 0xff8000001dcc7808 */ /* 0x000fe40005000000 */
[C---:B------:R-:W-:Y:S02]  /*e920*/  ISETP.GE.AND P5, PT, R28.reuse, R117, PT ;  /* 0x000000751c00720c */ /* 0x040fe40003fa6270 */
[-C--:B------:R-:W-:Y:S01]  /*e930*/  ISETP.GE.AND P0, PT, R28, R119.reuse, PT ;  /* 0x000000771c00720c */ /* 0x080fe20003f06270 */
[----:B------:R-:W-:Y:S01]  /*e940*/  VIADD R28, R44, 0x28 ;  /* 0x000000282c1c7836 */ /* 0x000fe20000000000 */
[----:B------:R-:W-:-:S02]  /*e950*/  ISETP.GE.AND P2, PT, R32, R119, PT ;  /* 0x000000772000720c */ /* 0x000fc40003f46270 */
[-C--:B------:R-:W-:Y:S02]  /*e960*/  ISETP.GE.AND P4, PT, R32, R117.reuse, PT ;  /* 0x000000752000720c */ /* 0x080fe40003f86270 */
[----:B------:R-:W-:Y:S02]  /*e970*/  FSEL R32, R26, -INF , !P3 ;  /* 0xff8000001a207808 */ /* 0x000fe40005800000 */
[----:B------:R-:W-:Y:S02]  /*e980*/  ISETP.GE.AND P3, PT, R30, R117, PT ;  /* 0x000000751e00720c */ /* 0x000fe40003f66270 */
[----:B------:R-:W-:Y:S02]  /*e990*/  FSEL R196, R27, -INF , !P2 ;  /* 0xff8000001bc47808 */ /* 0x000fe40005000000 */
[----:B------:R-:W-:Y:S01]  /*e9a0*/  FSEL R194, R20, -INF , !P5 ;  /* 0xff80000014c27808 */ /* 0x000fe20006800000 */
[----:B------:R-:W-:Y:S01]  /*e9b0*/  VIADD R20, R44, 0x31 ;  /* 0x000000312c147836 */ /* 0x000fe20000000000 */
[----:B------:R-:W-:-:S02]  /*e9c0*/  FSEL R200, R25, -INF , !P4 ;  /* 0xff80000019c87808 */ /* 0x000fc40006000000 */
[C---:B------:R-:W-:Y:S02]  /*e9d0*/  ISETP.GE.AND P2, PT, R28.reuse, R117, PT ;  /* 0x000000751c00720c */ /* 0x040fe40003f46270 */
[-C--:B------:R-:W-:Y:S01]  /*e9e0*/  ISETP.GE.AND P5, PT, R28, R119.reuse, PT ;  /* 0x000000771c00720c */ /* 0x080fe20003fa6270 */
[----:B------:R-:W-:Y:S01]  /*e9f0*/  VIADD R28, R44, 0x30 ;  /* 0x000000302c1c7836 */ /* 0x000fe20000000000 */
[----:B------:R-:W-:Y:S02]  /*ea00*/  ISETP.GE.AND P4, PT, R30, R119, PT ;  /* 0x000000771e00720c */ /* 0x000fe40003f86270 */
        /* <DEDUP_REMOVED lines=34> */
[----:B------:R-:W-:Y:S01]  /*ec30*/  FSEL R180, R10, -INF , !P4 ;  /* 0xff8000000ab47808 */ /* 0x000fe20006000000 */
[----:B------:R-:W-:Y:S01]  /*ec40*/  VIADD R10, R44, 0x49 ;  /* 0x000000492c0a7836 */ /* 0x000fe20000000000 */
[C---:B------:R-:W-:Y:S02]  /*ec50*/  ISETP.GE.AND P2, PT, R12.reuse, R119, PT ;  /* 0x000000770c00720c */ /* 0x040fe40003f46270 */
[----:B------:R-:W-:Y:S01]  /*ec60*/  ISETP.GE.AND P4, PT, R12, R117, PT ;  /* 0x000000750c00720c */ /* 0x000fe20003f86270 */
[----:B------:R-:W-:Y:S01]  /*ec70*/  VIADD R12, R44, 0x68 ;  /* 0x000000682c0c7836 */ /* 0x000fe20000000000 */
[----:B------:R-:W-:Y:S02]  /*ec80*/  ISETP.GE.AND P3, PT, R16, R119, PT ;  /* 0x000000771000720c */ /* 0x000fe40003f66270 */
[----:B------:R-:W-:-:S02]  /*ec90*/  FSEL R166, R115, -INF , !P2 ;  /* 0xff80000073a67808 */ /* 0x000fc40005000000 */
[----:B------:R-:W-:Y:S02]  /*eca0*/  FSEL R170, R108, -INF , !P5 ;  /* 0xff8000006caa7808 */ /* 0x000fe40006800000 */
[----:B------:R-:W-:Y:S02]  /*ecb0*/  FSEL R164, R113, -INF , !P4 ;  /* 0xff80000071a47808 */ /* 0x000fe40006000000 */
[C---:B------:R-:W-:Y:S02]  /*ecc0*/  ISETP.GE.AND P2, PT, R8.reuse, R117, PT ;  /* 0x000000750800720c */ /* 0x040fe40003f46270 */
[-C--:B------:R-:W-:Y:S01]  /*ecd0*/  ISETP.GE.AND P5, PT, R8, R119.reuse, PT ;  /* 0x000000770800720c */ /* 0x080fe20003fa6270 */
[----:B------:R-:W-:Y:S01]  /*ece0*/  VIADD R8, R44, 0x58 ;  /* 0x000000582c087836 */ /* 0x000fe20000000000 */
[----:B------:R-:W-:Y:S02]  /*ecf0*/  FSEL R168, R114, -INF , !P3 ;  /* 0xff80000072a87808 */ /* 0x000fe40005800000 */
[----:B------:R-:W-:-:S02]  /*ed00*/  ISETP.GE.AND P4, PT, R10, R119, PT ;  /* 0x000000770a00720c */ /* 0x000fc40003f86270 */
[-C--:B------:R-:W-:Y:S01]  /*ed10*/  ISETP.GE.AND P3, PT, R10, R117.reuse, PT ;  /* 0x000000750a00720c */ /* 0x080fe20003f66270 */
[----:B------:R-:W-:Y:S01]  /*ed20*/  VIADD R10, R44, 0x51 ;  /* 0x000000512c0a7836 */ /* 0x000fe20000000000 */
[----:B------:R-:W-:Y:S02]  /*ed30*/  FSEL R174, R111, -INF , !P4 ;  /* 0xff8000006fae7808 */ /* 0x000fe40006000000 */
[-C--:B------:R-:W-:Y:S02]  /*ed40*/  ISETP.GE.AND P4, PT, R8, R117.reuse, PT ;  /* 0x000000750800720c */ /* 0x080fe40003f86270 */
[----:B------:R-:W-:Y:S02]  /*ed50*/  FSEL R172, R110, -INF , !P0 ;  /* 0xff8000006eac7808 */ /* 0x000fe40004000000 */
[----:B------:R-:W-:Y:S02]  /*ed60*/  FSEL R176, R109, -INF , !P3 ;  /* 0xff8000006db07808 */ /* 0x000fe40005800000 */
[----:B------:R-:W-:-:S02]  /*ed70*/  ISETP.GE.AND P0, PT, R10, R117, PT ;  /* 0x000000750a00720c */ /* 0x000fc40003f06270 */
[-C--:B------:R-:W-:Y:S01]  /*ed80*/  ISETP.GE.AND P3, PT, R10, R119.reuse, PT ;  /* 0x000000770a00720c */ /* 0x080fe20003f66270 */
[----:B------:R-:W-:Y:S01]  /*ed90*/  VIADD R10, R44, 0x59 ;  /* 0x000000592c0a7836 */ /* 0x000fe20000000000 */
[----:B------:R-:W-:Y:S02]  /*eda0*/  FSEL R142, R104, -INF , !P2 ;  /* 0xff800000688e7808 */ /* 0x000fe40005000000 */
[----:B------:R-:W-:Y:S02]  /*edb0*/  FSEL R158, R100, -INF , !P4 ;  /* 0xff800000649e7808 */ /* 0x000fe40006000000 */
[----:B------:R-:W-:Y:S01]  /*edc0*/  ISETP.GE.AND P2, PT, R8, R119, PT ;  /* 0x000000770800720c */ /* 0x000fe20003f46270 */
[C---:B------:R-:W-:Y:S01]  /*edd0*/  VIADD R8, R44.reuse, 0x60 ;  /* 0x000000602c087836 */ /* 0x040fe20000000000 */
[----:B------:R-:W-:Y:S02]  /*ede0*/  ISETP.GE.AND P4, PT, R44, R117, PT ;  /* 0x000000752c00720c */ /* 0x000fe40003f86270 */
[----:B------:R-:W-:-:S02]  /*edf0*/  FSEL R138, R106, -INF , !P5 ;  /* 0xff8000006a8a7808 */ /* 0x000fc40006800000 */
[----:B------:R-:W-:Y:S02]  /*ee00*/  FSEL R140, R105, -INF , !P0 ;  /* 0xff800000698c7808 */ /* 0x000fe40004000000 */
[C---:B------:R-:W-:Y:S02]  /*ee10*/  ISETP.GE.AND P5, PT, R10.reuse, R117, PT ;  /* 0x000000750a00720c */ /* 0x040fe40003fa6270 */
[----:B------:R-:W-:Y:S02]  /*ee20*/  ISETP.GE.AND P0, PT, R10, R119, PT ;  /* 0x000000770a00720c */ /* 0x000fe40003f06270 */
[----:B------:R-:W-:Y:S02]  /*ee30*/  FSEL R10, R37, -INF , !P6 ;  /* 0xff800000250a7808 */ /* 0x000fe40007000000 */
[----:B------:R-:W-:Y:S02]  /*ee40*/  FSEL R36, R36, -INF , !P4 ;  /* 0xff80000024247808 */ /* 0x000fe40006000000 */
[----:B------:R-:W-:-:S02]  /*ee50*/  FSEL R132, R107, -INF , !P3 ;  /* 0xff8000006b847808 */ /* 0x000fc40005800000 */
[C---:B------:R-:W-:Y:S02]  /*ee60*/  ISETP.GE.AND P3, PT, R8.reuse, R117, PT ;  /* 0x000000750800720c */ /* 0x040fe40003f66270 */
[-C--:B------:R-:W-:Y:S01]  /*ee70*/  ISETP.GE.AND P6, PT, R8, R119.reuse, PT ;  /* 0x000000770800720c */ /* 0x080fe20003fc6270 */
[----:B------:R-:W-:Y:S01]  /*ee80*/  VIADD R8, R44, 0x61 ;  /* 0x000000612c087836 */ /* 0x000fe20000000000 */
[----:B------:R-:W-:Y:S02]  /*ee90*/  FSEL R136, R103, -INF , !P0 ;  /* 0xff80000067887808 */ /* 0x000fe40004000000 */
[----:B------:R-:W-:Y:S02]  /*eea0*/  FMNMX3.FTZ R5, R36, R10, R58, !PT ;  /* 0x0000000a24057276 */ /* 0x000fe4000781003a */
[----:B------:R-:W-:Y:S02]  /*eeb0*/  ISETP.GE.AND P0, PT, R44, R119, PT ;  /* 0x000000772c00720c */ /* 0x000fe40003f06270 */
[----:B------:R-:W-:-:S02]  /*eec0*/  FSEL R134, R102, -INF , !P2 ;  /* 0xff80000066867808 */ /* 0x000fc40005000000 */
[----:B------:R-:W-:Y:S02]  /*eed0*/  FSEL R162, R101, -INF , !P5 ;  /* 0xff80000065a27808 */ /* 0x000fe40006800000 */
[C---:B------:R-:W-:Y:S02]  /*eee0*/  ISETP.GE.AND P2, PT, R8.reuse, R117, PT ;  /* 0x000000750800720c */ /* 0x040fe40003f46270 */
[----:B------:R-:W-:Y:S02]  /*eef0*/  ISETP.GE.AND P5, PT, R8, R119, PT ;  /* 0x000000770800720c */ /* 0x000fe40003fa6270 */
[----:B------:R-:W-:Y:S02]  /*ef00*/  FMNMX3.FTZ R5, R5, R42, R80, !PT ;  /* 0x0000002a05057276 */ /* 0x000fe40007810050 */
[----:B------:R-:W-:Y:S02]  /*ef10*/  FSEL R8, R39, -INF , !P1 ;  /* 0xff80000027087808 */ /* 0x000fe40004800000 */
[----:B------:R-:W-:-:S02]  /*ef20*/  FSEL R38, R38, -INF , !P0 ;  /* 0xff80000026267808 */ /* 0x000fc40004000000 */
        /* <DEDUP_REMOVED lines=8> */
[C---:B------:R-:W-:Y:S02]  /*efb0*/  ISETP.GE.AND P1, PT, R12.reuse, R117, PT ;  /* 0x000000750c00720c */ /* 0x040fe40003f26270 */
[----:B------:R-:W-:Y:S02]  /*efc0*/  FMNMX3.FTZ R5, R5, R24, R28, !PT ;  /* 0x0000001805057276 */ /* 0x000fe4000781001c */
[----:B------:R-:W-:Y:S01]  /*efd0*/  ISETP.GE.AND P4, PT, R12, R119, PT ;  /* 0x000000770c00720c */ /* 0x000fe20003f86270 */
[----:B------:R-:W-:Y:S01]  /*efe0*/  VIADD R12, R44, 0x69 ;  /* 0x000000692c0c7836 */ /* 0x000fe20000000000 */
        /* <DEDUP_REMOVED lines=28> */
[----:B------:R-:W-:Y:S02]  /*f1b0*/  ISETP.GE.AND P4, PT, R12, R117, PT ;  /* 0x000000750c00720c */ /* 0x000fe40003f86270 */
[----:B------:R-:W-:-:S02]  /*f1c0*/  FSEL R56, R93, -INF , !P0 ;  /* 0xff8000005d387808 */ /* 0x000fc40004000000 */
[----:B------:R-:W-:Y:S02]  /*f1d0*/  FSEL R55, R88, -INF , !P6 ;  /* 0xff80000058377808 */ /* 0x000fe40007000000 */
[----:B------:R-:W-:Y:S02]  /*f1e0*/  FMNMX3.FTZ R7, R7, R64, R62, !PT ;  /* 0x0000004007077276 */ /* 0x000fe4000781003e */
[----:B------:R-:W-:Y:S02]  /*f1f0*/  FMNMX3.FTZ R5, R5, R136, R51, !PT ;  /* 0x0000008805057276 */ /* 0x000fe40007810033 */
[----:B------:R-:W-:Y:S02]  /*f200*/  ISETP.GE.AND P6, PT, R44, R117, PT ;  /* 0x000000752c00720c */ /* 0x000fe40003fc6270 */
[----:B------:R-:W-:Y:S02]  /*f210*/  FSEL R54, R89, -INF , !P5 ;  /* 0xff80000059367808 */ /* 0x000fe40006800000 */
[----:B------:R-:W-:-:S02]  /*f220*/  FSEL R53, R84, -INF , !P4 ;  /* 0xff80000054357808 */ /* 0x000fc40006000000 */
[----:B------:R-:W-:Y:S02]  /*f230*/  FMNMX3.FTZ R7, R7, R56, R55, !PT ;  /* 0x0000003807077276 */ /* 0x000fe40007810037 */
[----:B------:R-:W-:Y:S02]  /*f240*/  ISETP.GE.AND P0, PT, R12, R119, PT ;  /* 0x000000770c00720c */ /* 0x000fe40003f06270 */
[----:B------:R-:W-:Y:S02]  /*f250*/  FSEL R48, R95, -INF , !P3 ;  /* 0xff8000005f307808 */ /* 0x000fe40005800000 */
[----:B------:R-:W-:Y:S02]  /*f260*/  FSEL R47, R90, -INF , !P2 ;  /* 0xff8000005a2f7808 */ /* 0x000fe40005000000 */
[----:B------:R-:W-:Y:S02]  /*f270*/  FMNMX3.FTZ R5, R5, R50, R49, !PT ;  /* 0x0000003205057276 */ /* 0x000fe40007810031 */
[----:B------:R-:W-:-:S02]  /*f280*/  FSEL R52, R85, -INF , !P6 ;  /* 0xff80000055347808 */ /* 0x000fc40007000000 */
[----:B------:R-:W-:Y:S02]  /*f290*/  FMNMX3.FTZ R9, R7, R54, R53, !PT ;  /* 0x0000003607097276 */ /* 0x000fe40007810035 */
[----:B------:R-:W-:Y:S02]  /*f2a0*/  ISETP.GE.AND P4, PT, R44, R119, PT ;  /* 0x000000772c00720c */ /* 0x000fe40003f86270 */
[----:B------:R-:W-:Y:S02]  /*f2b0*/  FSEL R46, R91, -INF , !P1 ;  /* 0xff8000005b2e7808 */ /* 0x000fe40004800000 */
[----:B------:R-:W-:Y:S02]  /*f2c0*/  FSEL R45, R86, -INF , !P0 ;  /* 0xff800000562d7808 */ /* 0x000fe40004000000 */
[----:B------:R-:W-:Y:S02]  /*f2d0*/  FMNMX3.FTZ R5, R5, R48, R47, !PT ;  /* 0x0000003005057276 */ /* 0x000fe4000781002f */
[----:B------:R-:W-:-:S02]  /*f2e0*/  FMNMX.FTZ R9, R52, R9, !PT ;  /* 0x0000000934097209 */ /* 0x000fc40007810000 */
[----:B------:R-:W-:Y:S02]  /*f2f0*/  FSEL R44, R87, -INF , !P4 ;  /* 0xff800000572c7808 */ /* 0x000fe40006000000 */
[----:B------:R-:W-:Y:S01]  /*f300*/  FMNMX3.FTZ R5, R5, R46, R45, !PT ;  /* 0x0000002e05057276 */ /* 0x000fe2000781002d */
[----:B------:R-:W2:Y:S01]  /*f310*/  SHFL.BFLY PT, R14, R9, 0x2, 0x1f ;  /* 0x0c401f00090e7f89 */ /* 0x000ea200000e0000 */
[----:B------:R-:W-:Y:S02]  /*f320*/  LEA R145, R145, UR5, 0x1 ;  /* 0x0000000591917c11 */ /* 0x000fe4000f8e08ff */
[----:B------:R-:W-:-:S03]  /*f330*/  FMNMX.FTZ R11, R44, R5, !PT ;  /* 0x000000052c0b7209 */ /* 0x000fc60007810000 */
[----:B------:R-:W-:Y:S01]  /*f340*/  LDSM.16.MT88.4 R68, [R145+0x9000] ;  /* 0x009000009144783b */ /* 0x000fe20000004200 */
[----:B------:R-:W-:-:S03]  /*f350*/  IMAD.IADD R118, R4, 0x1, R145 ;  /* 0x0000000104767824 */ /* 0x000fc600078e0291 */
[----:B------:R-:W3:Y:S04]  /*f360*/  SHFL.BFLY PT, R12, R11, 0x2, 0x1f ;  /* 0x0c401f000b0c7f89 */ /* 0x000ee800000e0000 */
[----:B------:R-:W-:Y:S04]  /*f370*/  LDSM.16.MT88.4 R76, [R118+0x9000] ;  /* 0x00900000764c783b */ /* 0x000fe80000004200 */
[----:B------:R-:W-:Y:S04]  /*f380*/  LDSM.16.MT88.4 R84, [R145+0xb000] ;  /* 0x00b000009154783b */ /* 0x000fe80000004200 */
[----:B------:R-:W-:Y:S01]  /*f390*/  LDSM.16.MT88.4 R92, [R118+0xb000] ;  /* 0x00b00000765c783b */ /* 0x000fe20000004200 */
[----:B--2---:R-:W-:-:S03]  /*f3a0*/  FMNMX.FTZ R14, R9, R14, !PT ;  /* 0x0000000e090e7209 */ /* 0x004fc60007810000 */
[----:B------:R-:W-:Y:S04]  /*f3b0*/  LDSM.16.MT88.4 R100, [R145+0xd000] ;  /* 0x00d000009164783b */ /* 0x000fe80000004200 */
[----:B------:R-:W2:Y:S01]  /*f3c0*/  SHFL.BFLY PT, R7, R14, 0x1, 0x1f ;  /* 0x0c201f000e077f89 */ /* 0x000ea200000e0000 */
[----:B---3--:R-:W-:-:S03]  /*f3d0*/  FMNMX.FTZ R12, R11, R12, !PT ;  /* 0x0000000c0b0c7209 */ /* 0x008fc60007810000 */
[----:B------:R-:W-:Y:S04]  /*f3e0*/  LDSM.16.MT88.4 R16, [R118+0xd400] ;  /* 0x00d400007610783b */ /* 0x000fe80000004200 */
[----:B------:R-:W3:Y:S04]  /*f3f0*/  SHFL.BFLY PT, R5, R12, 0x1, 0x1f ;  /* 0x0c201f000c057f89 */ /* 0x000ee800000e0000 */
[----:B------:R-:W-:Y:S01]  /*f400*/  LDSM.16.MT88.4 R20, [R145+0xb400] ;  /* 0x00b400009114783b */ /* 0x000fe20000004200 */
        /* <DEDUP_REMOVED lines=12> */
[----:B------:R1:W-:Y:S01]  /*f4d0*/  MUFU.EX2 R42, R4 ;  /* 0x00000004002a7308 */ /* 0x0003e20000000800 */
[--C-:B------:R-:W-:Y:S01]  /*f4e0*/  FFMA.FTZ R59, R10, UR4, -R61.reuse ;  /* 0x000000040a3b7c23 */ /* 0x100fe2000801083d */
[--C-:B------:R-:W-:Y:S01]  /*f4f0*/  FFMA.FTZ R39, R80, UR4, -R61.reuse ;  /* 0x0000000450277c23 */ /* 0x100fe2000801083d */
[----:B------:R-:W-:Y:S01]  /*f500*/  FFMA.FTZ R35, R202, UR4, -R61 ;  /* 0x00000004ca237c23 */ /* 0x000fe2000801083d */
[--C-:B------:R-:W-:Y:S01]  /*f510*/  FFMA.FTZ R43, R6, UR4, -R63.reuse ;  /* 0x00000004062b7c23 */ /* 0x100fe2000801083f */
[--C-:B------:R-:W-:Y:S01]  /*f520*/  FFMA.FTZ R58, R38, UR4, -R63.reuse ;  /* 0x00000004263a7c23 */ /* 0x100fe2000801083f */
[--C-:B------:R-:W-:Y:S01]  /*f530*/  FFMA.FTZ R57, R8, UR4, -R63.reuse ;  /* 0x0000000408397c23 */ /* 0x100fe2000801083f */
[--C-:B------:R-:W-:Y:S01]  /*f540*/  FFMA.FTZ R40, R40, UR4, -R63.reuse ;  /* 0x0000000428287c23 */ /* 0x100fe2000801083f */
[----:B------:R-:W-:Y:S01]  /*f550*/  MUFU.EX2 R60, R60 ;  /* 0x0000003c003c7308 */ /* 0x000fe20000000800 */
[----:B------:R-:W-:Y:S01]  /*f560*/  LDSM.16.MT88.4 R8, [R118+0x9400] ;  /* 0x009400007608783b */ /* 0x000fe20000004200 */
[----:B------:R-:W-:Y:S01]  /*f570*/  FFMA.FTZ R33, R32, UR4, -R63 ;  /* 0x0000000420217c23 */ /* 0x000fe2000801083f */
[----:B------:R-:W-:Y:S01]  /*f580*/  FFMA.FTZ R38, R204, UR4, -R61 ;  /* 0x00000004cc267c23 */ /* 0x000fe2000801083d */
[----:B------:R-:W2:Y:S01]  /*f590*/  MUFU.EX2 R59, R59 ;  /* 0x0000003b003b7308 */ /* 0x000ea20000000800 */
[--C-:B------:R-:W-:Y:S01]  /*f5a0*/  FFMA.FTZ R37, R34, UR4, -R63.reuse ;  /* 0x0000000422257c23 */ /* 0x100fe2000801083f */
[----:B-1----:R-:W1:Y:S01]  /*f5b0*/  LDSM.16.MT88.4 R4, [R118+0xd000] ;  /* 0x00d000007604783b */ /* 0x002e620000004200 */
        /* <DEDUP_REMOVED lines=10> */
[----:B------:R-:W-:Y:S01]  /*f660*/  FFMA.FTZ R25, R28, UR4, -R63 ;  /* 0x000000041c197c23 */ /* 0x000fe2000801083f */
[----:B--2---:R-:W-:Y:S01]  /*f670*/  F2FP.BF16.F32.PACK_AB R104, R59, R60 ;  /* 0x0000003c3b68723e */ /* 0x004fe200000010ff */
[--C-:B------:R-:W-:Y:S01]  /*f680*/  FFMA.FTZ R192, R192, UR4, -R61.reuse ;  /* 0x00000004c0c07c23 */ /* 0x100fe2000801083d */
[----:B------:R-:W-:Y:S01]  /*f690*/  MUFU.EX2 R43, R43 ;  /* 0x0000002b002b7308 */ /* 0x000fe20000000800 */
[----:B------:R-:W-:Y:S01]  /*f6a0*/  FFMA.FTZ R65, R130, UR4, -R61 ;  /* 0x0000000482417c23 */ /* 0x000fe2000801083d */
[----:B---3--:R-:W-:Y:S01]  /*f6b0*/  F2FP.BF16.F32.PACK_AB R106, R41, R42 ;  /* 0x0000002a296a723e */ /* 0x008fe200000010ff */
[----:B------:R-:W-:Y:S01]  /*f6c0*/  FFMA.FTZ R123, R126, UR4, -R63 ;  /* 0x000000047e7b7c23 */ /* 0x000fe2000801083f */
[----:B------:R-:W2:Y:S01]  /*f6d0*/  MUFU.EX2 R40, R40 ;  /* 0x0000002800287308 */ /* 0x000ea20000000800 */
[----:B------:R-:W-:Y:S01]  /*f6e0*/  FFMA.FTZ R67, R124, UR4, -R61 ;  /* 0x000000047c437c23 */ /* 0x000fe2000801083d */
[--C-:B------:R-:W-:Y:S01]  /*f6f0*/  FFMA.FTZ R130, R128, UR4, -R63.reuse ;  /* 0x0000000480827c23 */ /* 0x100fe2000801083f */
[--C-:B------:R-:W-:Y:S01]  /*f700*/  FFMA.FTZ R126, R180, UR4, -R63.reuse ;  /* 0x00000004b47e7c23 */ /* 0x100fe2000801083f */
[----:B------:R-:W-:Y:S01]  /*f710*/  MUFU.EX2 R39, R39 ;  /* 0x0000002700277308 */ /* 0x000fe20000000800 */
[----:B------:R-:W-:Y:S01]  /*f720*/  FFMA.FTZ R121, R182, UR4, -R63 ;  /* 0x00000004b6797c23 */ /* 0x000fe2000801083f */
[----:B----4-:R-:W-:Y:S01]  /*f730*/  F2FP.BF16.F32.PACK_AB R105, R57, R58 ;  /* 0x0000003a3969723e */ /* 0x010fe200000010ff */
[--C-:B------:R-:W-:Y:S01]  /*f740*/  FFMA.FTZ R186, R186, UR4, -R61.reuse ;  /* 0x00000004baba7c23 */ /* 0x100fe2000801083d */
[----:B------:R-:W3:Y:S01]  /*f750*/  MUFU.EX2 R38, R38 ;  /* 0x0000002600267308 */ /* 0x000ee20000000800 */
[--C-:B------:R-:W-:Y:S01]  /*f760*/  FFMA.FTZ R184, R184, UR4, -R61.reuse ;  /* 0x00000004b8b87c23 */ /* 0x100fe2000801083d */
[----:B------:R-:W-:Y:S01]  /*f770*/  FFMA.FTZ R125, R170, UR4, -R61 ;  /* 0x00000004aa7d7c23 */ /* 0x000fe2000801083d */
[----:B------:R-:W-:Y:S01]  /*f780*/  FFMA.FTZ R131, R166, UR4, -R63 ;  /* 0x00000004a6837c23 */ /* 0x000fe2000801083f */
[----:B------:R-:W-:Y:S01]  /*f790*/  MUFU.EX2 R35, R35 ;  /* 0x0000002300237308 */ /* 0x000fe20000000800 */
[----:B------:R-:W-:Y:S01]  /*f7a0*/  FFMA.FTZ R127, R164, UR4, -R61 ;  /* 0x00000004a47f7c23 */ /* 0x000fe2000801083d */
[----:B--2---:R-:W-:Y:S01]  /*f7b0*/  F2FP.BF16.F32.PACK_AB R107, R40, R43 ;  /* 0x0000002b286b723e */ /* 0x004fe200000010ff */
[--C-:B------:R-:W-:Y:S01]  /*f7c0*/  FFMA.FTZ R170, R168, UR4, -R63.reuse ;  /* 0x00000004a8aa7c23 */ /* 0x100fe2000801083f */
[----:B------:R-:W-:Y:S01]  /*f7d0*/  MUFU.EX2 R34, R200 ;  /* 0x000000c800227308 */ /* 0x000fe20000000800 */
[--C-:B------:R-:W-:Y:S01]  /*f7e0*/  FFMA.FTZ R166, R172, UR4, -R63.reuse ;  /* 0x00000004aca67c23 */ /* 0x100fe2000801083f */
[----:B------:R-:W-:Y:S01]  /*f7f0*/  FFMA.FTZ R129, R174, UR4, -R63 ;  /* 0x00000004ae817c23 */ /* 0x000fe2000801083f */
[--C-:B------:R-:W-:Y:S01]  /*f800*/  FFMA.FTZ R178, R178, UR4, -R61.reuse ;  /* 0x00000004b2b27c23 */ /* 0x100fe2000801083d */
[----:B------:R-:W-:Y:S01]  /*f810*/  MUFU.EX2 R37, R37 ;  /* 0x0000002500257308 */ /* 0x000fe20000000800 */
[C---:B------:R-:W-:Y:S01]  /*f820*/  HMMA.16816.F32.BF16 R112, R104.reuse, R68, RZ ;  /* 0x000000446870723c */ /* 0x040fe200000418ff */
[--C-:B------:R-:W-:Y:S01]  /*f830*/  FFMA.FTZ R176, R176, UR4, -R61.reuse ;  /* 0x00000004b0b07c23 */ /* 0x100fe2000801083d */
[--C-:B------:R-:W-:Y:S01]  /*f840*/  FFMA.FTZ R135, R142, UR4, -R61.reuse ;  /* 0x000000048e877c23 */ /* 0x100fe2000801083d */
[----:B------:R-:W2:Y:S01]  /*f850*/  MUFU.EX2 R36, R36 ;  /* 0x0000002400247308 */ /* 0x000ea20000000800 */
[--C-:B------:R-:W-:Y:S01]  /*f860*/  FFMA.FTZ R140, R140, UR4, -R61.reuse ;  /* 0x000000048c8c7c23 */ /* 0x100fe2000801083d */
[----:B------:R-:W-:Y:S01]  /*f870*/  FFMA.FTZ R133, R158, UR4, -R61 ;  /* 0x000000049e857c23 */ /* 0x000fe2000801083d */
[--C-:B------:R-:W-:Y:S01]  /*f880*/  FFMA.FTZ R139, R138, UR4, -R63.reuse ;  /* 0x000000048a8b7c23 */ /* 0x100fe2000801083f */
[----:B------:R-:W-:Y:S01]  /*f890*/  MUFU.EX2 R33, R33 ;  /* 0x0000002100217308 */ /* 0x000fe20000000800 */
[C---:B------:R-:W-:Y:S01]  /*f8a0*/  HMMA.16816.F32.BF16 R68, R104.reuse, R70, RZ ;  /* 0x000000466844723c */ /* 0x040fe200000418ff */
[----:B------:R-:W-:Y:S01]  /*f8b0*/  FFMA.FTZ R137, R134, UR4, -R63 ;  /* 0x0000000486897c23 */ /* 0x000fe2000801083f */
[--C-:B------:R-:W-:Y:S01]  /*f8c0*/  FFMA.FTZ R162, R162, UR4, -R61.reuse ;  /* 0x00000004a2a27c23 */ /* 0x100fe2000801083d */
[----:B------:R-:W4:Y:S01]  /*f8d0*/  MUFU.EX2 R32, R32 ;  /* 0x0000002000207308 */ /* 0x000f220000000800 */
[----:B------:R-:W-:Y:S01]  /*f8e0*/  FFMA.FTZ R141, R64, UR4, -R61 ;  /* 0x00000004408d7c23 */ /* 0x000fe2000801083d */
[----:B------:R-:W-:Y:S01]  /*f8f0*/  FFMA.FTZ R143, R50, UR4, -R63 ;  /* 0x00000004328f7c23 */ /* 0x000fe2000801083f */
[--C-:B------:R-:W-:Y:S01]  /*f900*/  FFMA.FTZ R122, R122, UR4, -R61.reuse ;  /* 0x000000047a7a7c23 */ /* 0x100fe2000801083d */
[----:B------:R-:W-:Y:S01]  /*f910*/  MUFU.EX2 R31, R31 ;  /* 0x0000001f001f7308 */ /* 0x000fe20000000800 */
[C---:B------:R-:W-:Y:S01]  /*f920*/  HMMA.16816.F32.BF16 R72, R104.reuse, R76, RZ ;  /* 0x0000004c6848723c */ /* 0x040fe200000418ff */
[----:B------:R-:W-:Y:S01]  /*f930*/  FFMA.FTZ R62, R62, UR4, -R61 ;  /* 0x000000043e3e7c23 */ /* 0x000fe2000801083d */
[----:B------:R-:W-:Y:S01]  /*f940*/  FADD.FTZ R59, R60, R59 ;  /* 0x0000003b3c3b7221 */ /* 0x000fe20000010000 */
[----:B------:R-:W5:Y:S01]  /*f950*/  MUFU.EX2 R30, R30 ;  /* 0x0000001e001e7308 */ /* 0x000f620000000800 */
[----:B------:R-:W-:Y:S01]  /*f960*/  FADD.FTZ R58, R58, R57 ;  /* 0x000000393a3a7221 */ /* 0x000fe20000010000 */
[----:B------:R-:W-:Y:S01]  /*f970*/  FFMA.FTZ R165, R52, UR4, -R61 ;  /* 0x0000000434a57c23 */ /* 0x000fe2000801083d */
[--C-:B------:R-:W-:Y:S01]  /*f980*/  FFMA.FTZ R47, R47, UR4, -R63.reuse ;  /* 0x000000042f2f7c23 */ /* 0x100fe2000801083f */
[----:B------:R-:W-:Y:S01]  /*f990*/  MUFU.EX2 R27, R27 ;  /* 0x0000001b001b7308 */ /* 0x000fe20000000800 */
[C---:B------:R-:W-:Y:S01]  /*f9a0*/  HMMA.16816.F32.BF16 R80, R104.reuse, R84, RZ ;  /* 0x000000546850723c */ /* 0x040fe200000418ff */
[--C-:B------:R-:W-:Y:S01]  /*f9b0*/  FFMA.FTZ R46, R46, UR4, -R63.reuse ;  /* 0x000000042e2e7c23 */ /* 0x100fe2000801083f */
[----:B------:R-:W-:Y:S01]  /*f9c0*/  FFMA.FTZ R45, R45, UR4, -R63 ;  /* 0x000000042d2d7c23 */ /* 0x000fe2000801083f */
[----:B------:R-:W5:Y:S01]  /*f9d0*/  MUFU.EX2 R26, R192 ;  /* 0x000000c0001a7308 */ /* 0x000f620000000800 */
[----:B------:R-:W-:Y:S01]  /*f9e0*/  FADD.FTZ R42, R42, R59 ;  /* 0x0000003b2a2a7221 */ /* 0x000fe20000010000 */
[----:B------:R-:W-:Y:S01]  /*f9f0*/  FADD.FTZ R43, R43, R58 ;  /* 0x0000003a2b2b7221 */ /* 0x000fe20000010000 */
[--C-:B------:R-:W-:Y:S01]  /*fa00*/  FFMA.FTZ R55, R55, UR4, -R61.reuse ;  /* 0x0000000437377c23 */ /* 0x100fe2000801083d */
[----:B------:R-:W-:Y:S01]  /*fa10*/  MUFU.EX2 R29, R29 ;  /* 0x0000001d001d7308 */ /* 0x000fe20000000800 */
[C---:B------:R-:W-:Y:S01]  /*fa20*/  HMMA.16816.F32.BF16 R88, R104.reuse, R92, RZ ;  /* 0x0000005c6858723c */ /* 0x040fe200000418ff */
[--C-:B------:R-:W-:Y:S01]  /*fa30*/  FFMA.FTZ R54, R54, UR4, -R61.reuse ;  /* 0x0000000436367c23 */ /* 0x100fe2000801083d */
[----:B------:R-:W-:Y:S01]  /*fa40*/  FFMA.FTZ R53, R53, UR4, -R61 ;  /* 0x0000000435357c23 */ /* 0x000fe2000801083d */
[----:B------:R-:W-:Y:S01]  /*fa50*/  MUFU.EX2 R25, R25 ;  /* 0x0000001900197308 */ /* 0x000fe20000000800 */
[----:B------:R-:W-:Y:S01]  /*fa60*/  FADD.FTZ R42, R41, R42 ;  /* 0x0000002a292a7221 */ /* 0x000fe20000010000 */
[----:B------:R-:W-:Y:S01]  /*fa70*/  FADD.FTZ R52, R40, R43 ;  /* 0x0000002b28347221 */ /* 0x000fe20000010000 */
[----:B------:R-:W-:Y:S01]  /*fa80*/  ISETP.GT.AND P0, PT, R120, R149, PT ;  /* 0x000000957800720c */ /* 0x000fe20003f04270 */
        /* <DEDUP_REMOVED lines=47> */
[C---:B------:R-:W-:Y:S01]  /*fd80*/  HMMA.16816.F32.BF16 R108, R4.reuse, R16, R108 ;  /* 0x00000010046c723c */ /* 0x040fe2000004186c */
[--C-:B------:R-:W-:Y:S01]  /*fd90*/  FFMA.FTZ R16, R24, UR4, -R63.reuse ;  /* 0x0000000418107c23 */ /* 0x100fe2000801083f */
[----:B------:R-:W-:Y:S01]  /*fda0*/  FFMA.FTZ R24, R188, UR4, -R63 ;  /* 0x00000004bc187c23 */ /* 0x000fe2000801083f */
[----:B------:R-:W-:Y:S04]  /*fdb0*/  MUFU.EX2 R64, R122 ;  /* 0x0000007a00407308 */ /* 0x000fe80000000800 */
[----:B------:R3:W4:Y:S01]  /*fdc0*/  MUFU.EX2 R28, R16 ;  /* 0x00000010001c7308 */ /* 0x0007220000000800 */
[C---:B------:R-:W-:Y:S03]  /*fdd0*/  HMMA.16816.F32.BF16 R80, R4.reuse, R20, R80 ;  /* 0x000000140450723c */ /* 0x040fe60000041850 */
[----:B------:R-:W4:Y:S04]  /*fde0*/  MUFU.EX2 R24, R24 ;  /* 0x0000001800187308 */ /* 0x000f280000000800 */
[----:B------:R-:W-:Y:S01]  /*fdf0*/  MUFU.EX2 R141, R141 ;  /* 0x0000008d008d7308 */ /* 0x000fe20000000800 */
[C---:B------:R-:W-:Y:S01]  /*fe00*/  HMMA.16816.F32.BF16 R84, R4.reuse, R22, R84 ;  /* 0x000000160454723c */ /* 0x040fe20000041854 */
[----:B------:R-:W4:Y:S02]  /*fe10*/  LDSM.16.MT88.4 R20, [R145+0xb800] ;  /* 0x00b800009114783b */ /* 0x000f240000004200 */
[----:B------:R-:W-:Y:S04]  /*fe20*/  MUFU.EX2 R143, R143 ;  /* 0x0000008f008f7308 */ /* 0x000fe80000000800 */
        /* <DEDUP_REMOVED lines=9> */
[----:B-----5:R-:W-:Y:S01]  /*fec0*/  F2FP.BF16.F32.PACK_AB R4, R30, R31 ;  /* 0x0000001f1e04723e */ /* 0x020fe200000010ff */
[----:B---3--:R-:W3:Y:S01]  /*fed0*/  LDSM.16.MT88.4 R16, [R118+0xd800] ;  /* 0x00d800007610783b */ /* 0x008ee20000004200 */
[----:B------:R-:W-:Y:S01]  /*fee0*/  F2FP.BF16.F32.PACK_AB R6, R26, R27 ;  /* 0x0000001b1a06723e */ /* 0x000fe200000010ff */
[----:B------:R-:W-:Y:S01]  /*fef0*/  FADD.FTZ R31, R31, R34 ;  /* 0x000000221f1f7221 */ /* 0x000fe20000010000 */
[----:B----4-:R-:W-:Y:S01]  /*ff00*/  F2FP.BF16.F32.PACK_AB R5, R28, R29 ;  /* 0x0000001d1c05723e */ /* 0x010fe200000010ff */
[----:B------:R-:W-:Y:S01]  /*ff10*/  FADD.FTZ R29, R29, R32 ;  /* 0x000000201d1d7221 */ /* 0x000fe20000010000 */
[----:B------:R-:W-:Y:S01]  /*ff20*/  F2FP.BF16.F32.PACK_AB R7, R24, R25 ;  /* 0x000000191807723e */ /* 0x000fe200000010ff */
[----:B------:R-:W-:-:S02]  /*ff30*/  FADD.FTZ R30, R30, R31 ;  /* 0x0000001f1e1e7221 */ /* 0x000fc40000010000 */
[----:B------:R-:W-:Y:S02]  /*ff40*/  FADD.FTZ R28, R28, R29 ;  /* 0x0000001d1c1c7221 */ /* 0x000fe40000010000 */
[----:B------:R-:W-:Y:S02]  /*ff50*/  FADD.FTZ R27, R27, R30 ;  /* 0x0000001e1b1b7221 */ /* 0x000fe40000010000 */
[C---:B------:R-:W-:Y:S08]  /*ff60*/  HMMA.16816.F32.BF16 R80, R4.reuse, R20, R80 ;  /* 0x000000140450723c */ /* 0x040ff00000041850 */
[C---:B-1----:R-:W-:Y:S08]  /*ff70*/  HMMA.16816.F32.BF16 R112, R4.reuse, R12, R112 ;  /* 0x0000000c0470723c */ /* 0x042ff00000041870 */
[C---:B------:R-:W-:Y:S01]  /*ff80*/  HMMA.16816.F32.BF16 R68, R4.reuse, R14, R68 ;  /* 0x0000000e0444723c */ /* 0x040fe20000041844 */
[----:B------:R-:W1:Y:S07]  /*ff90*/  LDSM.16.MT88.4 R12, [R118+0xb800] ;  /* 0x00b80000760c783b */ /* 0x000e6e0000004200 */
[C---:B--2---:R-:W-:Y:S08]  /*ffa0*/  HMMA.16816.F32.BF16 R72, R4.reuse, R8, R72 ;  /* 0x000000080448723c */ /* 0x044ff00000041848 */
[C---:B------:R-:W-:Y:S01]  /*ffb0*/  HMMA.16816.F32.BF16 R76, R4.reuse, R10, R76 ;  /* 0x0000000a044c723c */ /* 0x040fe2000004184c */
[----:B------:R-:W2:Y:S07]  /*ffc0*/  LDSM.16.MT88.4 R8, [R145+0xd800] ;  /* 0x00d800009108783b */ /* 0x000eae0000004200 */
        /* <DEDUP_REMOVED lines=50> */
[----:B------:R-:W5:Y:S07]  /*102f0*/  LDSM.16.MT88.4 R20, [R145+0xc400] ;  /* 0x00c400009114783b */ /* 0x000f6e0000004200 */
[C---:B------:R-:W-:Y:S01]  /*10300*/  HMMA.16816.F32.BF16 R104, R4.reuse, R18, R104 ;  /* 0x000000120468723c */ /* 0x040fe20000041868 */
[----:B---3--:R-:W-:Y:S07]  /*10310*/  LDSM.16.MT88.4 R16, [R118+0xc400] ;  /* 0x00c400007610783b */ /* 0x008fee0000004200 */
        /* <DEDUP_REMOVED lines=8> */
[----:B----4-:R-:W-:Y:S02]  /*103a0*/  F2FP.BF16.F32.PACK_AB R5, R134, R139 ;  /* 0x0000008b8605723e */ /* 0x010fe400000010ff */
[----:B-----5:R-:W-:-:S07]  /*103b0*/  F2FP.BF16.F32.PACK_AB R7, R132, R137 ;  /* 0x000000898407723e */ /* 0x020fce00000010ff */
        /* <DEDUP_REMOVED lines=18> */
[----:B------:R-:W-:Y:S01]  /*104e0*/  FFMA.FTZ R49, R48, UR4, -R63 ;  /* 0x0000000430317c23 */ /* 0x000fe2000801083f */
[----:B------:R-:W-:Y:S01]  /*104f0*/  FFMA.FTZ R6, R56, UR4, -R61 ;  /* 0x0000000438067c23 */ /* 0x000fe2000801083d */
[--C-:B------:R-:W-:Y:S01]  /*10500*/  FFMA.FTZ R5, R51, UR4, -R63.reuse ;  /* 0x0000000433057c23 */ /* 0x100fe2000801083f */
[----:B------:R-:W-:Y:S01]  /*10510*/  MUFU.EX2 R56, R62 ;  /* 0x0000003e00387308 */ /* 0x000fe20000000800 */
[----:B------:R-:W2:Y:S01]  /*10520*/  LDSM.16.MT88.4 R8, [R145+0xc800] ;  /* 0x00c800009108783b */ /* 0x000ea20000004200 */
[----:B------:R-:W-:-:S02]  /*10530*/  FFMA.FTZ R63, R44, UR4, -R63 ;  /* 0x000000042c3f7c23 */ /* 0x000fc4000801083f */
[----:B------:R-:W3:Y:S04]  /*10540*/  MUFU.EX2 R51, R6 ;  /* 0x0000000600337308 */ /* 0x000ee80000000800 */
[----:B------:R-:W4:Y:S04]  /*10550*/  MUFU.EX2 R50, R5 ;  /* 0x0000000500327308 */ /* 0x000f280000000800 */
[----:B------:R5:W-:Y:S04]  /*10560*/  MUFU.EX2 R48, R4 ;  /* 0x0000000400307308 */ /* 0x000be80000000800 */
[----:B------:R-:W1:Y:S01]  /*10570*/  MUFU.EX2 R49, R49 ;  /* 0x0000003100317308 */ /* 0x000e620000000800 */
[----:B---3--:R-:W-:-:S03]  /*10580*/  F2FP.BF16.F32.PACK_AB R6, R51, R56 ;  /* 0x000000383306723e */ /* 0x008fc600000010ff */
[----:B------:R-:W-:Y:S01]  /*10590*/  MUFU.EX2 R44, R55 ;  /* 0x00000037002c7308 */ /* 0x000fe20000000800 */
[----:B----4-:R-:W-:-:S03]  /*105a0*/  F2FP.BF16.F32.PACK_AB R5, R143, R50 ;  /* 0x000000328f05723e */ /* 0x010fc600000010ff */
[----:B------:R-:W-:Y:S01]  /*105b0*/  MUFU.EX2 R40, R63 ;  /* 0x0000003f00287308 */ /* 0x000fe20000000800 */
        /* <DEDUP_REMOVED lines=153> */
.L_x_2507:
        /* <DEDUP_REMOVED lines=8> */
.L_x_2508:
        /* <DEDUP_REMOVED lines=26> */
[----:B------:R-:W4:Y:S04]  /*11170*/  LDSM.16.M88.4 R52, [R147+0x3400] ;  /* 0x003400009334783b */ /* 0x000f280000000200 */
[----:B------:R-:W5:Y:S04]  /*11180*/  LDSM.16.M88.4 R44, [R147+0x3800] ;  /* 0x00380000932c783b */ /* 0x000f680000000200 */
[----:B------:R-:W2:Y:S04]  /*11190*/  LDSM.16.M88.4 R36, [R147+0x3c00] ;  /* 0x003c00009324783b */ /* 0x000ea80000000200 */
[----:B------:R-:W2:Y:S04]  /*111a0*/  LDSM.16.M88.4 R28, [R147+0x4000] ;  /* 0x00400000931c783b */ /* 0x000ea80000000200 */
[----:B------:R-:W2:Y:S04]  /*111b0*/  LDSM.16.M88.4 R20, [R147+0x4400] ;  /* 0x004400009314783b */ /* 0x000ea80000000200 */
[----:B-1----:R-:W1:Y:S04]  /*111c0*/  LDSM.16.M88.4 R12, [R147+0x4800] ;  /* 0x00480000930c783b */ /* 0x002e680000000200 */
[----:B------:R-:W1:Y:S04]  /*111d0*/  LDSM.16.M88.4 R136, [R147+0x4c00] ;  /* 0x004c00009388783b */ /* 0x000e680000000200 */
[----:B------:R-:W-:Y:S04]  /*111e0*/  LDSM.16.M88.4 R120, [R146] ;  /* 0x000000009278783b */ /* 0x000fe80000000200 */
[----:B------:R-:W1:Y:S04]  /*111f0*/  LDSM.16.M88.4 R132, [R144+0x3000] ;  /* 0x003000009084783b */ /* 0x000e680000000200 */
[----:B------:R-:W1:Y:S01]  /*11200*/  LDSM.16.M88.4 R128, [R144+0x3400] ;  /* 0x003400009080783b */ /* 0x000e620000000200 */
[C---:B---3--:R-:W-:Y:S03]  /*11210*/  HMMA.16816.F32.BF16 R64, R4.reuse, R60, RZ ;  /* 0x0000003c0440723c */ /* 0x048fe600000418ff */
[----:B------:R-:W3:Y:S04]  /*11220*/  LDSM.16.M88.4 R124, [R144+0x3800] ;  /* 0x00380000907c783b */ /* 0x000ee80000000200 */
[----:B------:R-:W3:Y:S01]  /*11230*/  LDSM.16.M88.4 R140, [R144+0x3c00] ;  /* 0x003c0000908c783b */ /* 0x000ee20000000200 */
[C---:B----4-:R-:W-:Y:S03]  /*11240*/  HMMA.16816.F32.BF16 R56, R4.reuse, R52, RZ ;  /* 0x000000340438723c */ /* 0x050fe600000418ff */
[----:B------:R-:W0:Y:S05]  /*11250*/  LDGDEPBAR ;  /* 0x00000000000079af */ /* 0x000e2a0000000000 */
[C---:B-----5:R-:W-:Y:S08]  /*11260*/  HMMA.16816.F32.BF16 R48, R4.reuse, R44, RZ ;  /* 0x0000002c0430723c */ /* 0x060ff000000418ff */
[C---:B------:R-:W-:Y:S08]  /*11270*/  HMMA.16816.F32.BF16 R60, R4.reuse, R62, RZ ;  /* 0x0000003e043c723c */ /* 0x040ff000000418ff */
[C---:B------:R-:W-:Y:S08]  /*11280*/  HMMA.16816.F32.BF16 R52, R4.reuse, R54, RZ ;  /* 0x000000360434723c */ /* 0x040ff000000418ff */
[C---:B------:R-:W-:Y:S08]  /*11290*/  HMMA.16816.F32.BF16 R44, R4.reuse, R46, RZ ;  /* 0x0000002e042c723c */ /* 0x040ff000000418ff */
[C---:B--2---:R-:W-:Y:S08]  /*112a0*/  HMMA.16816.F32.BF16 R40, R4.reuse, R36, RZ ;  /* 0x000000240428723c */ /* 0x044ff000000418ff */
[C---:B------:R-:W-:Y:S08]  /*112b0*/  HMMA.16816.F32.BF16 R32, R4.reuse, R28, RZ ;  /* 0x0000001c0420723c */ /* 0x040ff000000418ff */
[C---:B------:R-:W-:Y:S08]  /*112c0*/  HMMA.16816.F32.BF16 R24, R4.reuse, R20, RZ ;  /* 0x000000140418723c */ /* 0x040ff000000418ff */
[C---:B-1----:R-:W-:Y:S08]  /*112d0*/  HMMA.16816.F32.BF16 R16, R4.reuse, R12, RZ ;  /* 0x0000000c0410723c */ /* 0x042ff000000418ff */
        /* <DEDUP_REMOVED lines=83> */
[C---:B--2---:R-:W-:Y:S08]  /*11810*/  HMMA.16816.F32.BF16 R48, R120.reuse, R124, R48 ;  /* 0x0000007c7830723c */ /* 0x044ff00000041830 */
[C---:B------:R-:W-:Y:S01]  /*11820*/  HMMA.16816.F32.BF16 R44, R120.reuse, R126, R44 ;  /* 0x0000007e782c723c */ /* 0x040fe2000004182c */
[----:B------:R-:W1:Y:S07]  /*11830*/  LDSM.16.M88.4 R124, [R147+0x8c00] ;  /* 0x008c0000937c783b */ /* 0x000e6e0000000200 */
[C---:B------:R-:W-:Y:S01]  /*11840*/  HMMA.16816.F32.BF16 R52, R120.reuse, R130, R52 ;  /* 0x000000827834723c */ /* 0x040fe20000041834 */
[----:B------:R-:W2:Y:S07]  /*11850*/  LDSM.16.M88.4 R128, [R147+0x8800] ;  /* 0x008800009380783b */ /* 0x000eae0000000200 */
[C---:B------:R-:W-:Y:S08]  /*11860*/  HMMA.16816.F32.BF16 R64, R120.reuse, R132, R64 ;  /* 0x000000847840723c */ /* 0x040ff00000041840 */
[C---:B------:R-:W-:Y:S01]  /*11870*/  HMMA.16816.F32.BF16 R60, R120.reuse, R134, R60 ;  /* 0x00000086783c723c */ /* 0x040fe2000004183c */
[----:B------:R-:W3:Y:S07]  /*11880*/  LDSM.16.M88.4 R132, [R147+0x8400] ;  /* 0x008400009384783b */ /* 0x000eee0000000200 */
        /* <DEDUP_REMOVED lines=13> */
[----:B------:R-:W-:Y:S01]  /*11960*/  HMMA.16816.F32.BF16 R20, R120, R134, R20 ;  /* 0x000000867814723c */ /* 0x000fe20000041814 */
[----:B------:R-:W3:Y:S04]  /*11970*/  LDSM.16.M88.4 R132, [R144+0x7400] ;  /* 0x007400009084783b */ /* 0x000ee80000000200 */
[----:B------:R-:W5:Y:S03]  /*11980*/  LDSM.16.M88.4 R120, [R144+0x8000] ;  /* 0x008000009078783b */ /* 0x000f660000000200 */
[----:B-1----:R-:W-:Y:S01]  /*11990*/  HMMA.16816.F32.BF16 R40, R140, R124, R40 ;  /* 0x0000007c8c28723c */ /* 0x002fe20000041828 */
[----:B------:R-:W-:-:S05]  /*119a0*/  IMAD.SHL.U32 R125, R154, 0x2, RZ ;  /* 0x000000029a7d7824 */ /* 0x000fca00078e00ff */
[----:B------:R-:W-:Y:S02]  /*119b0*/  LOP3.LUT R125, R125, 0x6, RZ, 0xc0, !PT ;  /* 0x000000067d7d7812 */ /* 0x000fe400078ec0ff */
[C---:B----4-:R-:W-:Y:S08]  /*119c0*/  HMMA.16816.F32.BF16 R64, R140.reuse, R136, R64 ;  /* 0x000000888c40723c */ /* 0x050ff00000041840 */
[C---:B------:R-:W-:Y:S08]  /*119d0*/  HMMA.16816.F32.BF16 R60, R140.reuse, R138, R60 ;  /* 0x0000008a8c3c723c */ /* 0x040ff0000004183c */
[----:B--2---:R-:W-:Y:S01]  /*119e0*/  HMMA.16816.F32.BF16 R48, R140, R128, R48 ;  /* 0x000000808c30723c */ /* 0x004fe20000041830 */
[----:B------:R-:W-:-:S07]  /*119f0*/  IMAD R128, R116, 0x80, R125 ;  /* 0x0000008074807824 */ /* 0x000fce00078e027d */
[----:B------:R-:W-:Y:S01]  /*11a00*/  HMMA.16816.F32.BF16 R44, R140, R130, R44 ;  /* 0x000000828c2c723c */ /* 0x000fe2000004182c */
[----:B------:R-:W-:-:S05]  /*11a10*/  VIADD R130, R128, 0xffffff01 ;  /* 0xffffff0180827836 */ /* 0x000fca0000000000 */
[C---:B------:R-:W-:Y:S02]  /*11a20*/  ISETP.GE.AND P3, PT, R130.reuse, R119, PT ;  /* 0x000000778200720c */ /* 0x040fe40003f66270 */
[----:B---3--:R-:W-:Y:S01]  /*11a30*/  HMMA.16816.F32.BF16 R56, R140, R132, R56 ;  /* 0x000000848c38723c */ /* 0x008fe20000041838 */
[----:B------:R-:W-:Y:S02]  /*11a40*/  ISETP.GE.AND P0, PT, R130, R117, PT ;  /* 0x000000758200720c */ /* 0x000fe40003f06270 */
[----:B------:R-:W-:Y:S02]  /*11a50*/  FSEL R172, R67, -INF , !P3 ;  /* 0xff80000043ac7808 */ /* 0x000fe40005800000 */
[----:B------:R-:W-:-:S03]  /*11a60*/  FSEL R137, R65, -INF , !P0 ;  /* 0xff80000041897808 */ /* 0x000fc60004000000 */
[----:B-----5:R-:W-:Y:S01]  /*11a70*/  HMMA.16816.F32.BF16 R32, R140, R120, R32 ;  /* 0x000000788c20723c */ /* 0x020fe20000041820 */
[----:B------:R-:W-:-:S05]  /*11a80*/  VIADD R120, R128, 0xffffff00 ;  /* 0xffffff0080787836 */ /* 0x000fca0000000000 */
[----:B------:R-:W-:Y:S02]  /*11a90*/  ISETP.GE.AND P1, PT, R120, R117, PT ;  /* 0x000000757800720c */ /* 0x000fe40003f26270 */
[----:B------:R-:W-:Y:S01]  /*11aa0*/  HMMA.16816.F32.BF16 R28, R140, R122, R28 ;  /* 0x0000007a8c1c723c */ /* 0x000fe2000004181c */
[----:B------:R-:W-:Y:S01]  /*11ab0*/  VIADD R122, R128, 0xffffff08 ;  /* 0xffffff08807a7836 */ /* 0x000fe20000000000 */
[----:B------:R-:W-:Y:S01]  /*11ac0*/  ISETP.GE.AND P4, PT, R120, R119, PT ;  /* 0x000000777800720c */ /* 0x000fe20003f86270 */
[----:B------:R-:W-:-:S03]  /*11ad0*/  VIADD R120, R128, 0xffffff09 ;  /* 0xffffff0980787836 */ /* 0x000fc60000000000 */
[C---:B------:R-:W-:Y:S02]  /*11ae0*/  ISETP.GE.AND P6, PT, R122.reuse, R117, PT ;  /* 0x000000757a00720c */ /* 0x040fe40003fc6270 */
[C---:B------:R-:W-:Y:S01]  /*11af0*/  HMMA.16816.F32.BF16 R52, R140.reuse, R134, R52 ;  /* 0x000000868c34723c */ /* 0x040fe20000041834 */
[----:B------:R-:W-:Y:S01]  /*11b00*/  ISETP.GE.AND P5, PT, R122, R119, PT ;  /* 0x000000777a00720c */ /* 0x000fe20003fa6270 */
[----:B------:R-:W-:Y:S01]  /*11b10*/  VIADD R122, R128, 0xffffff10 ;  /* 0xffffff10807a7836 */ /* 0x000fe20000000000 */
[----:B------:R-:W-:Y:S02]  /*11b20*/  ISETP.GE.AND P2, PT, R120, R117, PT ;  /* 0x000000757800720c */ /* 0x000fe40003f46270 */
[----:B------:R-:W-:Y:S01]  /*11b30*/  FSEL R135, R64, -INF , !P1 ;  /* 0xff80000040877808 */ /* 0x000fe20004800000 */
[----:B------:R-:W-:Y:S01]  /*11b40*/  VIADD R64, R128, 0xffffff18 ;  /* 0xffffff1880407836 */ /* 0x000fe20000000000 */
[----:B------:R-:W-:Y:S01]  /*11b50*/  FSEL R200, R66, -INF , !P4 ;  /* 0xff80000042c87808 */ /* 0x000fe20006000000 */
[----:B------:R-:W-:Y:S01]  /*11b60*/  HMMA.16816.F32.BF16 R36, R140, R126, R36 ;  /* 0x0000007e8c24723c */ /* 0x000fe20000041824 */
[----:B------:R-:W-:Y:S01]  /*11b70*/  ISETP.GE.AND P1, PT, R120, R119, PT ;  /* 0x000000777800720c */ /* 0x000fe20003f26270 */
[----:B------:R-:W-:Y:S01]  /*11b80*/  VIADD R120, R128, 0xffffff11 ;  /* 0xffffff1180787836 */ /* 0x000fe20000000000 */
[----:B------:R-:W-:Y:S01]  /*11b90*/  ISETP.GE.AND P4, PT, R122, R117, PT ;  /* 0x000000757a00720c */ /* 0x000fe20003f86270 */
[----:B------:R-:W1:Y:S01]  /*11ba0*/  LDSM.16.M88.4 R124, [R144+0x8400] ;  /* 0x00840000907c783b */ /* 0x000e620000000200 */
[----:B------:R-:W-:-:S02]  /*11bb0*/  FSEL R67, R61, -INF , !P2 ;  /* 0xff8000003d437808 */ /* 0x000fc40005000000 */
[----:B------:R-:W-:Y:S02]  /*11bc0*/  FSEL R198, R62, -INF , !P5 ;  /* 0xff8000003ec67808 */ /* 0x000fe40006800000 */
[----:B------:R-:W-:Y:S01]  /*11bd0*/  FSEL R61, R56, -INF , !P4 ;  /* 0xff800000383d7808 */ /* 0x000fe20006000000 */
[----:B------:R-:W-:Y:S01]  /*11be0*/  VIADD R56, R128, 0xffffff20 ;  /* 0xffffff2080387836 */ /* 0x000fe20000000000 */
[----:B------:R-:W-:Y:S02]  /*11bf0*/  ISETP.GE.AND P0, PT, R122, R119, PT ;  /* 0x000000777a00720c */ /* 0x000fe40003f06270 */
[----:B------:R-:W-:Y:S01]  /*11c00*/  FSEL R139, R60, -INF , !P6 ;  /* 0xff8000003c8b7808 */ /* 0x000fe20007000000 */
[----:B------:R-:W-:Y:S01]  /*11c10*/  VIADD R60, R128, 0xffffff19 ;  /* 0xffffff19803c7836 */ /* 0x000fe20000000000 */
[-C--:B------:R-:W-:Y:S02]  /*11c20*/  ISETP.GE.AND P5, PT, R64, R117.reuse, PT ;  /* 0x000000754000720c */ /* 0x080fe40003fa6270 */
[----:B------:R-:W-:-:S02]  /*11c30*/  ISETP.GE.AND P3, PT, R120, R117, PT ;  /* 0x000000757800720c */ /* 0x000fc40003f66270 */
[-C--:B------:R-:W-:Y:S01]  /*11c40*/  ISETP.GE.AND P2, PT, R64, R119.reuse, PT ;  /* 0x000000774000720c */ /* 0x080fe20003f46270 */
[----:B------:R-:W-:Y:S01]  /*11c50*/  VIADD R64, R128, 0xffffff21 ;  /* 0xffffff2180407836 */ /* 0x000fe20000000000 */
[----:B------:R-:W-:Y:S01]  /*11c60*/  ISETP.GE.AND P6, PT, R120, R119, PT ;  /* 0x000000777800720c */ /* 0x000fe20003fc6270 */
[----:B------:R-:W-:Y:S01]  /*11c70*/  VIADD R120, R128, 0xffffff29 ;  /* 0xffffff2980787836 */ /* 0x000fe20000000000 */
[----:B------:R-:W-:Y:S02]  /*11c80*/  FSEL R170, R63, -INF , !P1 ;  /* 0xff8000003faa7808 */ /* 0x000fe40004800000 */
[----:B------:R-:W-:Y:S02]  /*11c90*/  FSEL R62, R58, -INF , !P0 ;  /* 0xff8000003a3e7808 */ /* 0x000fe40004000000 */
[----:B------:R-:W-:Y:S01]  /*11ca0*/  FSEL R63, R52, -INF , !P5 ;  /* 0xff800000343f7808 */ /* 0x000fe20006800000 */
[----:B------:R-:W-:Y:S01]  /*11cb0*/  VIADD R52, R128, 0xffffff28 ;  /* 0xffffff2880347836 */ /* 0x000fe20000000000 */
[----:B------:R-:W-:-:S02]  /*11cc0*/  ISETP.GE.AND P0, PT, R56, R117, PT ;  /* 0x000000753800720c */ /* 0x000fc40003f06270 */
[----:B------:R-:W-:Y:S02]  /*11cd0*/  FSEL R65, R57, -INF , !P3 ;  /* 0xff80000039417808 */ /* 0x000fe40005800000 */
[C---:B------:R-:W-:Y:S02]  /*11ce0*/  ISETP.GE.AND P1, PT, R60.reuse, R117, PT ;  /* 0x000000753c00720c */ /* 0x040fe40003f26270 */
[-C--:B------:R-:W-:Y:S02]  /*11cf0*/  ISETP.GE.AND P4, PT, R60, R119.reuse, PT ;  /* 0x000000773c00720c */ /* 0x080fe40003f86270 */
[----:B------:R-:W-:Y:S02]  /*11d00*/  ISETP.GE.AND P3, PT, R56, R119, PT ;  /* 0x000000773800720c */ /* 0x000fe40003f66270 */
[----:B------:R-:W-:Y:S02]  /*11d10*/  FSEL R60, R59, -INF , !P6 ;  /* 0xff8000003b3c7808 */ /* 0x000fe40007000000 */
[C---:B------:R-:W-:Y:S01]  /*11d20*/  ISETP.GE.AND P6, PT, R64.reuse, R117, PT ;  /* 0x000000754000720c */ /* 0x040fe20003fc6270 */
[----:B------:R-:W2:Y:S01]  /*11d30*/  LDSM.16.M88.4 R56, [R144+0x8800] ;  /* 0x008800009038783b */ /* 0x000ea20000000200 */
[----:B------:R-:W-:Y:S01]  /*11d40*/  ISETP.GE.AND P5, PT, R64, R119, PT ;  /* 0x000000774000720c */ /* 0x000fe20003fa6270 */
[----:B-1----:R-:W-:Y:S01]  /*11d50*/  HMMA.16816.F32.BF16 R24, R140, R124, R24 ;  /* 0x0000007c8c18723c */ /* 0x002fe20000041818 */
[----:B------:R-:W-:-:S02]  /*11d60*/  FSEL R64, R54, -INF , !P2 ;  /* 0xff80000036407808 */ /* 0x000fc40005000000 */
[----:B------:R-:W-:Y:S01]  /*11d70*/  FSEL R195, R48, -INF , !P0 ;  /* 0xff80000030c37808 */ /* 0x000fe20004000000 */
[----:B------:R-:W-:Y:S01]  /*11d80*/  VIADD R48, R128, 0xffffff31 ;  /* 0xffffff3180307836 */ /* 0x000fe20000000000 */
[----:B------:R-:W-:Y:S02]  /*11d90*/  ISETP.GE.AND P2, PT, R52, R117, PT ;  /* 0x000000753400720c */ /* 0x000fe40003f46270 */
[----:B------:R-:W-:Y:S01]  /*11da0*/  FSEL R53, R53, -INF , !P1 ;  /* 0xff80000035357808 */ /* 0x000fe20004800000 */
[----:B------:R-:W-:Y:S01]  /*11db0*/  HMMA.16816.F32.BF16 R20, R140, R126, R20 ;  /* 0x0000007e8c14723c */ /* 0x000fe20000041814 */
[----:B------:R-:W-:Y:S01]  /*11dc0*/  FSEL R196, R50, -INF , !P3 ;  /* 0xff80000032c47808 */ /* 0x000fe20005800000 */
[----:B------:R-:W-:Y:S01]  /*11dd0*/  VIADD R50, R128, 0xffffff38 ;  /* 0xffffff3880327836 */ /* 0x000fe20000000000 */
[----:B------:R-:W-:Y:S01]  /*11de0*/  ISETP.GE.AND P1, PT, R52, R119, PT ;  /* 0x000000773400720c */ /* 0x000fe20003f26270 */
[----:B------:R-:W-:Y:S01]  /*11df0*/  VIADD R52, R128, 0xffffff30 ;  /* 0xffffff3080347836 */ /* 0x000fe20000000000 */
[----:B------:R-:W-:-:S02]  /*11e00*/  FSEL R190, R51, -INF , !P5 ;  /* 0xff80000033be7808 */ /* 0x000fc40006800000 */
[----:B------:R-:W-:Y:S01]  /*11e10*/  FSEL R191, R44, -INF , !P2 ;  /* 0xff8000002cbf7808 */ /* 0x000fe20005000000 */
[----:B------:R-:W-:Y:S01]  /*11e20*/  VIADD R44, R128, 0xffffff40 ;  /* 0xffffff40802c7836 */ /* 0x000fe20000000000 */
[----:B------:R-:W-:Y:S02]  /*11e30*/  FSEL R66, R55, -INF , !P4 ;  /* 0xff80000037427808 */ /* 0x000fe40006000000 */
[C---:B------:R-:W-:Y:S02]  /*11e40*/  ISETP.GE.AND P5, PT, R48.reuse, R117, PT ;  /* 0x000000753000720c */ /* 0x040fe40003fa6270 */
[----:B------:R-:W-:Y:S01]  /*11e50*/  ISETP.GE.AND P2, PT, R48, R119, PT ;  /* 0x000000773000720c */ /* 0x000fe20003f46270 */
[----:B------:R-:W-:Y:S01]  /*11e60*/  VIADD R48, R128, 0xffffff39 ;  /* 0xffffff3980307836 */ /* 0x000fe20000000000 */
[----:B------:R-:W-:Y:S02]  /*11e70*/  FSEL R192, R46, -INF , !P1 ;  /* 0xff8000002ec07808 */ /* 0x000fe40004800000 */
[----:B------:R-:W-:-:S02]  /*11e80*/  ISETP.GE.AND P4, PT, R120, R117, PT ;  /* 0x000000757800720c */ /* 0x000fc40003f86270 */
[----:B------:R-:W-:Y:S02]  /*11e90*/  ISETP.GE.AND P0, PT, R120, R119, PT ;  /* 0x000000777800720c */ /* 0x000fe40003f06270 */
[-C--:B------:R-:W-:Y:S02]  /*11ea0*/  ISETP.GE.AND P1, PT, R50, R117.reuse, PT ;  /* 0x000000753200720c */ /* 0x080fe40003f26270 */
[----:B------:R-:W-:Y:S02]  /*11eb0*/  ISETP.GE.AND P3, PT, R52, R117, PT ;  /* 0x000000753400720c */ /* 0x000fe40003f66270 */
[----:B------:R-:W-:Y:S02]  /*11ec0*/  FSEL R193, R45, -INF , !P4 ;  /* 0xff8000002dc17808 */ /* 0x000fe40006000000 */
[----:B------:R-:W-:Y:S02]  /*11ed0*/  FSEL R194, R47, -INF , !P0 ;  /* 0xff8000002fc27808 */ /* 0x000fe40004000000 */
[----:B------:R-:W-:Y:S01]  /*11ee0*/  FSEL R183, R36, -INF , !P1 ;  /* 0xff80000024b77808 */ /* 0x000fe20004800000 */
[----:B------:R-:W-:Y:S01]  /*11ef0*/  VIADD R36, R128, 0xffffff48 ;  /* 0xffffff4880247836 */ /* 0x000fe20000000000 */
[----:B------:R-:W-:Y:S01]  /*11f00*/  ISETP.GE.AND P4, PT, R50, R119, PT ;  /* 0x000000773200720c */ /* 0x000fe20003f86270 */
[----:B--2---:R-:W-:Y:S01]  /*11f10*/  HMMA.16816.F32.BF16 R16, R140, R56, R16 ;  /* 0x000000388c10723c */ /* 0x004fe20000041810 */
[----:B------:R-:W-:-:S02]  /*11f20*/  ISETP.GE.AND P0, PT, R48, R117, PT ;  /* 0x000000753000720c */ /* 0x000fc40003f06270 */
[----:B------:R-:W-:Y:S01]  /*11f30*/  FSEL R185, R40, -INF , !P3 ;  /* 0xff80000028b97808 */ /* 0x000fe20005800000 */
[----:B------:R-:W-:Y:S01]  /*11f40*/  VIADD R40, R128, 0xffffff41 ;  /* 0xffffff4180287836 */ /* 0x000fe20000000000 */
[----:B------:R-:W-:Y:S02]  /*11f50*/  ISETP.GE.AND P3, PT, R48, R119, PT ;  /* 0x000000773000720c */ /* 0x000fe40003f66270 */
[----:B------:R-:W-:Y:S01]  /*11f60*/  FSEL R184, R38, -INF , !P4 ;  /* 0xff80000026b87808 */ /* 0x000fe20006000000 */
[----:B------:R-:W-:Y:S01]  /*11f70*/  HMMA.16816.F32.BF16 R12, R140, R58, R12 ;  /* 0x0000003a8c0c723c */ /* 0x000fe2000004180c */
[----:B------:R-:W-:Y:S02]  /*11f80*/  FSEL R187, R37, -INF , !P0 ;  /* 0xff80000025bb7808 */ /* 0x000fe40004000000 */
[C---:B------:R-:W-:Y:S02]  /*11f90*/  ISETP.GE.AND P4, PT, R36.reuse, R117, PT ;  /* 0x000000752400720c */ /* 0x040fe40003f86270 */
[----:B------:R-:W-:-:S02]  /*11fa0*/  ISETP.GE.AND P0, PT, R36, R119, PT ;  /* 0x000000772400720c */ /* 0x000fc40003f06270 */
[----:B------:R-:W-:Y:S02]  /*11fb0*/  FSEL R188, R39, -INF , !P3 ;  /* 0xff80000027bc7808 */ /* 0x000fe40005800000 */
[----:B------:R-:W1:Y:S01]  /*11fc0*/  LDSM.16.M88.4 R36, [R144+0x8c00] ;  /* 0x008c00009024783b */ /* 0x000e620000000200 */
[----:B------:R-:W-:Y:S01]  /*11fd0*/  FSEL R189, R49, -INF , !P6 ;  /* 0xff80000031bd7808 */ /* 0x000fe20007000000 */
[----:B------:R-:W-:-:S04]  /*11fe0*/  DEPBAR.LE SB0, 0x0 ;  /* 0x000080000000791a */ /* 0x000fc80000000000 */
[----:B------:R-:W-:Y:S02]  /*11ff0*/  ISETP.GE.AND P6, PT, R52, R119, PT ;  /* 0x000000773400720c */ /* 0x000fe40003fc6270 */
[----:B------:R-:W-:Y:S02]  /*12000*/  FSEL R181, R41, -INF , !P5 ;  /* 0xff80000029b57808 */ /* 0x000fe40006800000 */
[----:B------:R-:W-:Y:S02]  /*12010*/  FSEL R186, R42, -INF , !P6 ;  /* 0xff8000002aba7808 */ /* 0x000fe40007000000 */
[----:B------:R-:W-:Y:S02]  /*12020*/  ISETP.GE.AND P6, PT, R44, R117, PT ;  /* 0x000000752c00720c */ /* 0x000fe40003fc6270 */
[----:B------:R-:W-:Y:S02]  /*12030*/  FSEL R182, R43, -INF , !P2 ;  /* 0xff8000002bb67808 */ /* 0x000fe40005000000 */
[----:B------:R-:W-:Y:S01]  /*12040*/  FSEL R173, R32, -INF , !P6 ;  /* 0xff80000020ad7808 */ /* 0x000fe20007000000 */
[----:B------:R-:W-:Y:S01]  /*12050*/  VIADD R32, R128, 0xffffff50 ;  /* 0xffffff5080207836 */ /* 0x000fe20000000000 */
[----:B------:R-:W-:Y:S01]  /*12060*/  BAR.SYNC.DEFER_BLOCKING 0x0 ;  /* 0x0000000000007b1d */ /* 0x000fe20000010000 */
[----:B------:R-:W-:-:S02]  /*12070*/  ISETP.GE.AND P5, PT, R44, R119, PT ;  /* 0x000000772c00720c */ /* 0x000fc40003fa6270 */
[C---:B------:R-:W-:Y:S02]  /*12080*/  ISETP.GE.AND P2, PT, R40.reuse, R117, PT ;  /* 0x000000752800720c */ /* 0x040fe40003f46270 */
[----:B------:R-:W-:Y:S01]  /*12090*/  ISETP.GE.AND P1, PT, R40, R119, PT ;  /* 0x000000772800720c */ /* 0x000fe20003f26270 */
[----:B------:R-:W-:Y:S01]  /*120a0*/  VIADD R40, R128, 0xffffff49 ;  /* 0xffffff4980287836 */ /* 0x000fe20000000000 */
[----:B------:R-:W-:Y:S02]  /*120b0*/  FSEL R180, R34, -INF , !P5 ;  /* 0xff80000022b47808 */ /* 0x000fe40006800000 */
[----:B------:R-:W-:Y:S02]  /*120c0*/  FSEL R175, R33, -INF , !P2 ;  /* 0xff80000021af7808 */ /* 0x000fe40005000000 */
[C---:B------:R-:W-:Y:S02]  /*120d0*/  ISETP.GE.AND P5, PT, R32.reuse, R117, PT ;  /* 0x000000752000720c */ /* 0x040fe40003fa6270 */
[----:B------:R-:W-:Y:S01]  /*120e0*/  ISETP.GE.AND P2, PT, R32, R119, PT ;  /* 0x000000772000720c */ /* 0x000fe20003f46270 */
[----:B------:R-:W-:Y:S01]  /*120f0*/  VIADD R32, R128, 0xffffff58 ;  /* 0xffffff5880207836 */ /* 0x000fe20000000000 */
[----:B------:R-:W-:Y:S01]  /*12100*/  FSEL R177, R28, -INF , !P4 ;  /* 0xff8000001cb17808 */ /* 0x000fe20006000000 */
[----:B------:R-:W-:Y:S01]  /*12110*/  VIADD R28, R128, 0xffffff59 ;  /* 0xffffff59801c7836 */ /* 0x000fe20000000000 */
[----:B------:R-:W-:-:S02]  /*12120*/  ISETP.GE.AND P3, PT, R40, R117, PT ;  /* 0x000000752800720c */ /* 0x000fc40003f66270 */
[----:B------:R-:W-:Y:S01]  /*12130*/  ISETP.GE.AND P6, PT, R40, R119, PT ;  /* 0x000000772800720c */ /* 0x000fe20003fc6270 */
[----:B------:R-:W-:Y:S01]  /*12140*/  VIADD R40, R128, 0xffffff51 ;  /* 0xffffff5180287836 */ /* 0x000fe20000000000 */
[----:B------:R-:W-:Y:S01]  /*12150*/  FSEL R176, R30, -INF , !P0 ;  /* 0xff8000001eb07808 */ /* 0x000fe20004000000 */
[----:B------:R-:W-:Y:S01]  /*12160*/  VIADD R30, R128, 0xffffff60 ;  /* 0xffffff60801e7836 */ /* 0x000fe20000000000 */
[----:B------:R-:W-:Y:S01]  /*12170*/  ISETP.GE.AND P0, PT, R32, R117, PT ;  /* 0x000000752000720c */ /* 0x000fe20003f06270 */
[----:B-1----:R-:W-:Y:S01]  /*12180*/  HMMA.16816.F32.BF16 R8, R140, R36, R8 ;  /* 0x000000248c08723c */ /* 0x002fe20000041808 */
[----:B------:R-:W-:Y:S02]  /*12190*/  FSEL R178, R31, -INF , !P6 ;  /* 0xff8000001fb27808 */ /* 0x000fe40007000000 */
[----:B------:R-:W-:Y:S01]  /*121a0*/  FSEL R171, R24, -INF , !P5 ;  /* 0xff80000018ab7808 */ /* 0x000fe20006800000 */
[----:B------:R-:W-:Y:S01]  /*121b0*/  VIADD R24, R128, 0xffffff68 ;  /* 0xffffff6880187836 */ /* 0x000fe20000000000 */
[----:B------:R-:W-:-:S02]  /*121c0*/  FSEL R174, R35, -INF , !P1 ;  /* 0xff80000023ae7808 */ /* 0x000fc40004800000 */
[C---:B------:R-:W-:Y:S01]  /*121d0*/  ISETP.GE.AND P6, PT, R28.reuse, R117, PT ;  /* 0x000000751c00720c */ /* 0x040fe20003fc6270 */
[----:B------:R-:W-:Y:S01]  /*121e0*/  HMMA.16816.F32.BF16 R4, R140, R38, R4 ;  /* 0x000000268c04723c */ /* 0x000fe20000041804 */
[----:B------:R-:W-:Y:S01]  /*121f0*/  ISETP.GE.AND P5, PT, R28, R119, PT ;  /* 0x000000771c00720c */ /* 0x000fe20003fa6270 */
[----:B------:R-:W-:Y:S01]  /*12200*/  VIADD R28, R128, 0xffffff61 ;  /* 0xffffff61801c7836 */ /* 0x000fe20000000000 */
[----:B------:R-:W-:Y:S02]  /*12210*/  FSEL R158, R26, -INF , !P2 ;  /* 0xff8000001a9e7808 */ /* 0x000fe40005000000 */
[C---:B------:R-:W-:Y:S02]  /*12220*/  ISETP.GE.AND P1, PT, R40.reuse, R117, PT ;  /* 0x000000752800720c */ /* 0x040fe40003f26270 */
[----:B------:R-:W-:Y:S02]  /*12230*/  ISETP.GE.AND P4, PT, R40, R119, PT ;  /* 0x000000772800720c */ /* 0x000fe40003f86270 */
[----:B------:R-:W-:-:S02]  /*12240*/  FSEL R179, R29, -INF , !P3 ;  /* 0xff8000001db37808 */ /* 0x000fc40005800000 */
        /* <DEDUP_REMOVED lines=10> */
[----:B------:R-:W-:Y:S02]  /*122f0*/  FSEL R166, R22, -INF , !P3 ;  /* 0xff80000016a67808 */ /* 0x000fe40005800000 */
[----:B------:R-:W-:Y:S02]  /*12300*/  FSEL R168, R23, -INF , !P5 ;  /* 0xff80000017a87808 */ /* 0x000fe40006800000 */
[-C--:B------:R-:W-:Y:S02]  /*12310*/  ISETP.GE.AND P3, PT, R24, R117.reuse, PT ;  /* 0x000000751800720c */ /* 0x080fe40003f66270 */
[C---:B------:R-:W-:Y:S02]  /*12320*/  ISETP.GE.AND P5, PT, R20.reuse, R117, PT ;  /* 0x000000751400720c */ /* 0x040fe40003fa6270 */
[-C--:B------:R-:W-:Y:S01]  /*12330*/  ISETP.GE.AND P2, PT, R20, R119.reuse, PT ;  /* 0x000000771400720c */ /* 0x080fe20003f46270 */
[----:B------:R-:W-:Y:S01]  /*12340*/  VIADD R20, R128, 0xffffff71 ;  /* 0xffffff7180147836 */ /* 0x000fe20000000000 */
[----:B------:R-:W-:-:S02]  /*12350*/  ISETP.GE.AND P0, PT, R28, R119, PT ;  /* 0x000000771c00720c */ /* 0x000fc40003f06270 */
[----:B------:R-:W-:Y:S02]  /*12360*/  FSEL R122, R18, -INF , !P1 ;  /* 0xff800000127a7808 */ /* 0x000fe40004800000 */
[----:B------:R-:W-:Y:S02]  /*12370*/  FSEL R125, R17, -INF , !P4 ;  /* 0xff800000117d7808 */ /* 0x000fe40006000000 */
[C---:B------:R-:W-:Y:S02]  /*12380*/  ISETP.GE.AND P1, PT, R16.reuse, R117, PT ;  /* 0x000000751000720c */ /* 0x040fe40003f26270 */
[----:B------:R-:W-:Y:S01]  /*12390*/  ISETP.GE.AND P4, PT, R16, R119, PT ;  /* 0x000000771000720c */ /* 0x000fe20003f86270 */
[----:B------:R-:W-:Y:S01]  /*123a0*/  VIADD R16, R128, 0xffffff78 ;  /* 0xffffff7880107836 */ /* 0x000fe20000000000 */
[----:B------:R-:W-:Y:S01]  /*123b0*/  FSEL R123, R12, -INF , !P3 ;  /* 0xff8000000c7b7808 */ /* 0x000fe20005800000 */
[----:B------:R-:W-:Y:S01]  /*123c0*/  VIADD R12, R128, 0xffffff79 ;  /* 0xffffff79800c7836 */ /* 0x000fe20000000000 */
[----:B------:R-:W-:Y:S01]  /*123d0*/  FSEL R121, R19, -INF , !P0 ;  /* 0xff80000013797808 */ /* 0x000fe20004000000 */
[----:B------:R-:W-:Y:S01]  /*123e0*/  VIADD R128, R116, 0xfffffffe ;  /* 0xfffffffe74807836 */ /* 0x000fe20000000000 */
[----:B------:R-:W-:-:S02]  /*123f0*/  ISETP.GE.AND P0, PT, R20, R117, PT ;  /* 0x000000751400720c */ /* 0x000fc40003f06270 */
[----:B------:R-:W-:Y:S02]  /*12400*/  FSEL R167, R21, -INF , !P6 ;  /* 0xff80000015a77808 */ /* 0x000fe40007000000 */
[----:B------:R-:W-:Y:S02]  /*12410*/  FSEL R136, R9, -INF , !P0 ;  /* 0xff80000009887808 */ /* 0x000fe40004000000 */
[----:B------:R-:W-:Y:S02]  /*12420*/  ISETP.GT.AND P0, PT, R128, R149, PT ;  /* 0x000000958000720c */ /* 0x000fe40003f04270 */
[----:B------:R-:W-:Y:S02]  /*12430*/  ISETP.GE.AND P6, PT, R24, R119, PT ;  /* 0x000000771800720c */ /* 0x000fe40003fc6270 */
[----:B------:R-:W-:Y:S02]  /*12440*/  FSEL R126, R13, -INF , !P5 ;  /* 0xff8000000d7e7808 */ /* 0x000fe40006800000 */
[----:B------:R-:W-:-:S02]  /*12450*/  FSEL R124, R14, -INF , !P6 ;  /* 0xff8000000e7c7808 */ /* 0x000fc40007000000 */
[-C--:B------:R-:W-:Y:S02]  /*12460*/  ISETP.GE.AND P6, PT, R16, R117.reuse, PT ;  /* 0x000000751000720c */ /* 0x080fe40003fc6270 */
[----:B------:R-:W-:Y:S02]  /*12470*/  ISETP.GE.AND P5, PT, R12, R117, PT ;  /* 0x000000750c00720c */ /* 0x000fe40003fa6270 */
[----:B------:R-:W-:Y:S02]  /*12480*/  FSEL R117, R15, -INF , !P2 ;  /* 0xff8000000f757808 */ /* 0x000fe40005000000 */
[----:B------:R-:W-:Y:S02]  /*12490*/  FSEL R127, R8, -INF , !P1 ;  /* 0xff800000087f7808 */ /* 0x000fe40004800000 */
[-C--:B------:R-:W-:Y:S02]  /*124a0*/  ISETP.GE.AND P3, PT, R20, R119.reuse, PT ;  /* 0x000000771400720c */ /* 0x080fe40003f66270 */
        /* <DEDUP_REMOVED lines=75> */
.L_x_2510:
        /* <DEDUP_REMOVED lines=8> */
.L_x_2511:
[----:B------:R-:W1:Y:S01]  /*129e0*/  LDCU UR9, c[0x0][0x3bc] ;  /* 0x00007780ff0977ac */ /* 0x000e620008000800 */
[----:B------:R-:W-:Y:S01]  /*129f0*/  @!PT LDS RZ, [RZ] ;  /* 0x00000000fffff984 */ /* 0x000fe20000000800 */
[----:B------:R-:W-:Y:S01]  /*12a00*/  @!PT LDS RZ, [RZ] ;  /* 0x00000000fffff984 */ /* 0x000fe20000000800 */
[----:B------:R-:W-:Y:S01]  /*12a10*/  @!PT LDS RZ, [RZ] ;  /* 0x00000000fffff984 */ /* 0x000fe20000000800 */
[----:B------:R2:W-:Y:S01]  /*12a20*/  LDGSTS.E.BYPASS.LTC128B.128 [R3+0x3000], desc[UR6][R150.64] ;  /* 0x0300000096037fae */ /* 0x0005e2000b981a06 */
[----:B------:R-:W-:-:S03]  /*12a30*/  USHF.L.U32 UR8, UR10, 0x6, URZ ;  /* 0x000000060a087899 */ /* 0x000fc600080006ff */
[----:B------:R2:W-:Y:S04]  /*12a40*/  LDGSTS.E.BYPASS.LTC128B.128 [R3+0x5000], desc[UR6][R150.64+0x40] ;  /* 0x0500004096037fae */ /* 0x0005e8000b981a06 */
[----:B------:R2:W-:Y:S01]  /*12a50*/  LDGSTS.E.BYPASS.LTC128B.128 [R3+0x7000], desc[UR6][R150.64+0x80] ;  /* 0x0700008096037fae */ /* 0x0005e2000b981a06 */
[----:B------:R-:W-:Y:S01]  /*12a60*/  IADD3 R8, P1, PT, R150, UR8, RZ ;  /* 0x0000000896087c10 */ /* 0x000fe2000ff3e0ff */
        /* <DEDUP_REMOVED lines=16> */
.L_x_2509:
        /* <DEDUP_REMOVED lines=51> */
[----:B------:R-:W-:Y:S01]  /*12ea0*/  FSETP.NEU.FTZ.AND P1, PT, R3, -INF , PT ;  /* 0xff8000000300780b */ /* 0x000fe20003f3d000 */
[----:B------:R-:W-:Y:S02]  /*12eb0*/  FADD.FTZ R7, R2, -R7 ;  /* 0x8000000702077221 */ /* 0x000fe40000010000 */
[--C-:B------:R-:W-:Y:S01]  /*12ec0*/  FFMA.FTZ R142, R135, UR4, -R140.reuse ;  /* 0x00000004878e7c23 */ /* 0x100fe2000801088c */
[C---:B------:R-:W-:Y:S01]  /*12ed0*/  FMUL.FTZ R135, R3.reuse, UR4 ;  /* 0x0000000403877c20 */ /* 0x040fe20008410000 */
[----:B------:R-:W-:Y:S01]  /*12ee0*/  FSEL R5, R3, RZ, P1 ;  /* 0x000000ff03057208 */ /* 0x000fe20000800000 */
[--C-:B------:R-:W-:Y:S01]  /*12ef0*/  FFMA.FTZ R4, R137, UR4, -R140.reuse ;  /* 0x0000000489047c23 */ /* 0x100fe2000801088c */
[--C-:B------:R-:W-:Y:S01]  /*12f00*/  FFMA.FTZ R138, R139, UR4, -R140.reuse ;  /* 0x000000048b8a7c23 */ /* 0x100fe2000801088c */
[--C-:B------:R-:W-:Y:S01]  /*12f10*/  FFMA.FTZ R137, R67, UR4, -R140.reuse ;  /* 0x0000000443897c23 */ /* 0x100fe2000801088c */
[----:B------:R-:W-:Y:S01]  /*12f20*/  FSEL R135, R135, RZ, P1 ;  /* 0x000000ff87877208 */ /* 0x000fe20000800000 */
[----:B------:R-:W-:Y:S01]  /*12f30*/  FADD.FTZ R5, R0, -R5 ;  /* 0x8000000500057221 */ /* 0x000fe20000010000 */
[----:B------:R-:W-:Y:S01]  /*12f40*/  FMUL.FTZ R7, R7, UR4 ;  /* 0x0000000407077c20 */ /* 0x000fe20008410000 */
[----:B------:R-:W-:Y:S01]  /*12f50*/  MUFU.EX2 R142, R142 ;  /* 0x0000008e008e7308 */ /* 0x000fe20000000800 */
[--C-:B------:R-:W-:Y:S01]  /*12f60*/  FFMA.FTZ R120, R120, UR4, -R140.reuse ;  /* 0x0000000478787c23 */ /* 0x100fe2000801088c */
[--C-:B------:R-:W-:Y:S01]  /*12f70*/  FFMA.FTZ R143, R200, UR4, -R135.reuse ;  /* 0x00000004c88f7c23 */ /* 0x100fe20008010887 */
[--C-:B------:R-:W-:Y:S01]  /*12f80*/  FFMA.FTZ R141, R198, UR4, -R135.reuse ;  /* 0x00000004c68d7c23 */ /* 0x100fe20008010887 */
[--C-:B------:R-:W-:Y:S01]  /*12f90*/  FFMA.FTZ R0, R170, UR4, -R135.reuse ;  /* 0x00000004aa007c23 */ /* 0x100fe20008010887 */
[--C-:B------:R-:W-:Y:S01]  /*12fa0*/  FFMA.FTZ R6, R172, UR4, -R135.reuse ;  /* 0x00000004ac067c23 */ /* 0x100fe20008010887 */
[----:B------:R-:W-:Y:S01]  /*12fb0*/  FMUL.FTZ R16, R5, UR4 ;  /* 0x0000000405107c20 */ /* 0x000fe20008410000 */
[----:B------:R-:W1:Y:S01]  /*12fc0*/  MUFU.EX2 R139, R4 ;  /* 0x00000004008b7308 */ /* 0x000e620000000800 */
[--C-:B------:R-:W-:Y:S01]  /*12fd0*/  FFMA.FTZ R162, R162, UR4, -R135.reuse ;  /* 0x00000004a2a27c23 */ /* 0x100fe20008010887 */
[--C-:B------:R-:W-:Y:S01]  /*12fe0*/  FFMA.FTZ R166, R166, UR4, -R135.reuse ;  /* 0x00000004a6a67c23 */ /* 0x100fe20008010887 */
[--C-:B------:R-:W-:Y:S01]  /*12ff0*/  FFMA.FTZ R121, R121, UR4, -R135.reuse ;  /* 0x0000000479797c23 */ /* 0x100fe20008010887 */
[----:B------:R-:W-:Y:S01]  /*13000*/  MUFU.EX2 R138, R138 ;  /* 0x0000008a008a7308 */ /* 0x000fe20000000800 */
[--C-:B------:R-:W-:Y:S01]  /*13010*/  FFMA.FTZ R124, R124, UR4, -R135.reuse ;  /* 0x000000047c7c7c23 */ /* 0x100fe20008010887 */
[--C-:B------:R-:W-:Y:S01]  /*13020*/  FFMA.FTZ R117, R117, UR4, -R135.reuse ;  /* 0x0000000475757c23 */ /* 0x100fe20008010887 */
[--C-:B------:R-:W-:Y:S01]  /*13030*/  FFMA.FTZ R132, R132, UR4, -R135.reuse ;  /* 0x0000000484847c23 */ /* 0x100fe20008010887 */
[----:B------:R-:W-:Y:S01]  /*13040*/  MUFU.EX2 R137, R137 ;  /* 0x0000008900897308 */ /* 0x000fe20000000800 */
[----:B------:R-:W-:Y:S01]  /*13050*/  FFMA.FTZ R129, R129, UR4, -R135 ;  /* 0x0000000481817c23 */ /* 0x000fe20008010887 */
[--C-:B------:R-:W-:Y:S01]  /*13060*/  FFMA.FTZ R127, R127, UR4, -R140.reuse ;  /* 0x000000047f7f7c23 */ /* 0x100fe2000801088c */
[--C-:B------:R-:W-:Y:S01]  /*13070*/  FFMA.FTZ R136, R136, UR4, -R140.reuse ;  /* 0x0000000488887c23 */ /* 0x100fe2000801088c */
[----:B------:R-:W-:Y:S01]  /*13080*/  MUFU.EX2 R143, R143 ;  /* 0x0000008f008f7308 */ /* 0x000fe20000000800 */
[----:B------:R-:W-:Y:S01]  /*13090*/  FFMA.FTZ R134, R134, UR4, -R140 ;  /* 0x0000000486867c23 */ /* 0x000fe2000801088c */
[----:B-1----:R-:W-:-:S02]  /*130a0*/  F2FP.BF16.F32.PACK_AB R4, R139, R142 ;  /* 0x0000008e8b04723e */ /* 0x002fc400000010ff */
[----:B------:R-:W1:Y:S04]  /*130b0*/  MUFU.EX2 R2, R6 ;  /* 0x0000000600027308 */ /* 0x000e680000000800 */
[----:B------:R-:W-:Y:S04]  /*130c0*/  MUFU.EX2 R141, R141 ;  /* 0x0000008d008d7308 */ /* 0x000fe80000000800 */
[----:B------:R-:W2:Y:S04]  /*130d0*/  MUFU.EX2 R172, R7 ;  /* 0x0000000700ac7308 */ /* 0x000ea80000000800 */
[----:B------:R3:W4:Y:S01]  /*130e0*/  MUFU.EX2 R170, R16 ;  /* 0x0000001000aa7308 */ /* 0x0007220000000800 */
[----:B-1----:R-:W-:-:S03]  /*130f0*/  F2FP.BF16.F32.PACK_AB R5, R2, R143 ;  /* 0x0000008f0205723e */ /* 0x002fc600000010ff */
[----:B------:R-:W1:Y:S01]  /*13100*/  MUFU.EX2 R0, R0 ;  /* 0x0000000000007308 */ /* 0x000e620000000800 */
[----:B------:R-:W-:-:S03]  /*13110*/  F2FP.BF16.F32.PACK_AB R6, R137, R138 ;  /* 0x0000008a8906723e */ /* 0x000fc600000010ff */
[----:B------:R-:W-:Y:S01]  /*13120*/  MUFU.EX2 R162, R162 ;  /* 0x000000a200a27308 */ /* 0x000fe20000000800 */
[-C--:B--2---:R-:W-:Y:S01]  /*13130*/  FMUL.FTZ R17, R73, R172.reuse ;  /* 0x000000ac49117220 */ /* 0x084fe20000410000 */
[-C--:B------:R-:W-:Y:S01]  /*13140*/  FMUL.FTZ R76, R76, R172.reuse ;  /* 0x000000ac4c4c7220 */ /* 0x080fe20000410000 */
[-C--:B------:R-:W-:Y:S01]  /*13150*/  FMUL.FTZ R77, R77, R172.reuse ;  /* 0x000000ac4d4d7220 */ /* 0x080fe20000410000 */
[-C--:B------:R-:W-:Y:S01]  /*13160*/  FMUL.FTZ R8, R112, R172.reuse ;  /* 0x000000ac70087220 */ /* 0x080fe20000410000 */
[----:B---3--:R-:W-:Y:S01]  /*13170*/  FMUL.FTZ R16, R72, R172 ;  /* 0x000000ac48107220 */ /* 0x008fe20000410000 */
[-C--:B----4-:R-:W-:Y:S01]  /*13180*/  FMUL.FTZ R18, R74, R170.reuse ;  /* 0x000000aa4a127220 */ /* 0x090fe20000410000 */
[-C--:B------:R-:W-:Y:S01]  /*13190*/  FMUL.FTZ R19, R75, R170.reuse ;  /* 0x000000aa4b137220 */ /* 0x080fe20000410000 */
[-C--:B------:R-:W-:Y:S01]  /*131a0*/  FMUL.FTZ R78, R78, R170.reuse ;  /* 0x000000aa4e4e7220 */ /* 0x080fe20000410000 */
[----:B-1----:R-:W-:Y:S01]  /*131b0*/  F2FP.BF16.F32.PACK_AB R7, R0, R141 ;  /* 0x0000008d0007723e */ /* 0x002fe200000010ff */
[----:B------:R-:W-:Y:S01]  /*131c0*/  FMUL.FTZ R79, R79, R170 ;  /* 0x000000aa4f4f7220 */ /* 0x000fe20000410000 */
[--C-:B------:R-:W-:Y:S01]  /*131d0*/  FFMA.FTZ R75, R61, UR4, -R140.reuse ;  /* 0x000000043d4b7c23 */ /* 0x100fe2000801088c */
        /* <DEDUP_REMOVED lines=17> */
[----:B------:R-:W1:Y:S01]  /*132f0*/  LDSM.16.MT88.4 R60, [R145+0x9400] ;  /* 0x00940000913c783b */ /* 0x000e620000004200 */
[----:B------:R-:W2:Y:S01]  /*13300*/  MUFU.EX2 R74, R74 ;  /* 0x0000004a004a7308 */ /* 0x000ea20000000800 */
[-C--:B------:R-:W-:Y:S01]  /*13310*/  FMUL.FTZ R24, R80, R172.reuse ;  /* 0x000000ac50187220 */ /* 0x080fe20000410000 */
[C---:B------:R-:W-:Y:S01]  /*13320*/  HMMA.16816.F32.BF16 R8, R4.reuse, R12, R8 ;  /* 0x0000000c0408723c */ /* 0x040fe20000041808 */
[----:B------:R-:W-:Y:S01]  /*13330*/  FMUL.FTZ R25, R81, R172 ;  /* 0x000000ac51197220 */ /* 0x000fe20000410000 */
[----:B------:R-:W-:Y:S01]  /*13340*/  MUFU.EX2 R78, R78 ;  /* 0x0000004e004e7308 */ /* 0x000fe20000000800 */
        /* <DEDUP_REMOVED lines=41> */
[----:B------:R-:W5:Y:S01]  /*135e0*/  LDSM.16.MT88.4 R64, [R118+0xb400] ;  /* 0x00b400007640783b */ /* 0x000f620000004200 */
[--C-:B------:R-:W-:Y:S01]  /*135f0*/  FFMA.FTZ R82, R194, UR4, -R135.reuse ;  /* 0x00000004c2527c23 */ /* 0x100fe20008010887 */
[--C-:B------:R-:W-:Y:S01]  /*13600*/  FFMA.FTZ R89, R181, UR4, -R140.reuse ;  /* 0x00000004b5597c23 */ /* 0x100fe2000801088c */
[C---:B------:R-:W-:Y:S01]  /*13610*/  HMMA.16816.F32.BF16 R32, R4.reuse, R36, R32 ;  /* 0x000000240420723c */ /* 0x040fe20000041820 */
[----:B------:R-:W-:Y:S01]  /*13620*/  MUFU.EX2 R81, R81 ;  /* 0x0000005100517308 */ /* 0x000fe20000000800 */
[----:B------:R-:W5:Y:S01]  /*13630*/  LDSM.16.MT88.4 R68, [R145+0xb400] ;  /* 0x00b400009144783b */ /* 0x000f620000004200 */
[--C-:B------:R-:W-:Y:S01]  /*13640*/  FFMA.FTZ R88, R183, UR4, -R140.reuse ;  /* 0x00000004b7587c23 */ /* 0x100fe2000801088c */
[--C-:B------:R-:W-:Y:S01]  /*13650*/  FFMA.FTZ R91, R187, UR4, -R140.reuse ;  /* 0x00000004bb5b7c23 */ /* 0x100fe2000801088c */
[----:B------:R-:W-:Y:S01]  /*13660*/  MUFU.EX2 R80, R80 ;  /* 0x0000005000507308 */ /* 0x000fe20000000800 */
[--C-:B------:R-:W-:Y:S01]  /*13670*/  FFMA.FTZ R90, R188, UR4, -R135.reuse ;  /* 0x00000004bc5a7c23 */ /* 0x100fe20008010887 */
[--C-:B------:R-:W-:Y:S01]  /*13680*/  FFMA.FTZ R109, R173, UR4, -R140.reuse ;  /* 0x00000004ad6d7c23 */ /* 0x100fe2000801088c */
[C---:B------:R-:W-:Y:S01]  /*13690*/  HMMA.16816.F32.BF16 R40, R4.reuse, R44, R40 ;  /* 0x0000002c0428723c */ /* 0x040fe20000041828 */
[----:B------:R-:W-:Y:S01]  /*136a0*/  MUFU.EX2 R83, R83 ;  /* 0x0000005300537308 */ /* 0x000fe20000000800 */
[--C-:B------:R-:W-:Y:S01]  /*136b0*/  FFMA.FTZ R96, R175, UR4, -R140.reuse ;  /* 0x00000004af607c23 */ /* 0x100fe2000801088c */
[--C-:B------:R-:W-:Y:S01]  /*136c0*/  FFMA.FTZ R97, R177, UR4, -R140.reuse ;  /* 0x00000004b1617c23 */ /* 0x100fe2000801088c */
[--C-:B------:R-:W-:Y:S01]  /*136d0*/  FFMA.FTZ R98, R179, UR4, -R140.reuse ;  /* 0x00000004b3627c23 */ /* 0x100fe2000801088c */
[----:B------:R-:W-:Y:S01]  /*136e0*/  MUFU.EX2 R82, R82 ;  /* 0x0000005200527308 */ /* 0x000fe20000000800 */
[--C-:B------:R-:W-:Y:S01]  /*136f0*/  FFMA.FTZ R111, R180, UR4, -R135.reuse ;  /* 0x00000004b46f7c23 */ /* 0x100fe20008010887 */
[--C-:B------:R-:W-:Y:S01]  /*13700*/  FFMA.FTZ R108, R174, UR4, -R135.reuse ;  /* 0x00000004ae6c7c23 */ /* 0x100fe20008010887 */
        /* <DEDUP_REMOVED lines=15> */
[----:B------:R-:W-:Y:S01]  /*13800*/  FFMA.FTZ R174, R171, UR4, -R140 ;  /* 0x00000004abae7c23 */ /* 0x000fe2000801088c */
[C---:B------:R-:W-:Y:S01]  /*13810*/  HMMA.16816.F32.BF16 R44, R4.reuse, R46, R100 ;  /* 0x0000002e042c723c */ /* 0x040fe20000041864 */
[----:B------:R-:W5:Y:S01]  /*13820*/  MUFU.EX2 R86, R86 ;  /* 0x0000005600567308 */ /* 0x000f620000000800 */
[----:B------:R-:W-:Y:S01]  /*13830*/  FFMA.FTZ R171, R168, UR4, -R135 ;  /* 0x00000004a8ab7c23 */ /* 0x000fe20008010887 */
[----:B------:R-:W-:Y:S01]  /*13840*/  FFMA.FTZ R142, R165, R172, R142 ;  /* 0x000000aca58e7223 */ /* 0x000fe2000001008e */
[----:B------:R-:W-:Y:S01]  /*13850*/  FFMA.FTZ R143, R164, R170, R143 ;  /* 0x000000aaa48f7223 */ /* 0x000fe2000001008f */
[----:B------:R-:W5:Y:S01]  /*13860*/  MUFU.EX2 R85, R85 ;  /* 0x0000005500557308 */ /* 0x000f620000000800 */
[----:B------:R-:W-:Y:S01]  /*13870*/  FFMA.FTZ R165, R131, UR4, -R140 ;  /* 0x0000000483a57c23 */ /* 0x000fe2000801088c */
[----:B------:R-:W-:Y:S01]  /*13880*/  FADD.FTZ R139, R139, R142 ;  /* 0x0000008e8b8b7221 */ /* 0x000fe20000010000 */
[C---:B------:R-:W-:Y:S01]  /*13890*/  HMMA.16816.F32.BF16 R48, R4.reuse, R56, R48 ;  /* 0x000000380430723c */ /* 0x040fe20000041830 */
[----:B--2---:R-:W-:Y:S01]  /*138a0*/  F2FP.BF16.F32.PACK_AB R56, R74, R75 ;  /* 0x0000004b4a38723e */ /* 0x004fe200000010ff */
[----:B------:R-:W2:Y:S01]  /*138b0*/  MUFU.EX2 R92, R92 ;  /* 0x0000005c005c7308 */ /* 0x000ea20000000800 */
[----:B---3--:R-:W-:Y:S01]  /*138c0*/  F2FP.BF16.F32.PACK_AB R57, R76, R79 ;  /* 0x0000004f4c39723e */ /* 0x008fe200000010ff */
[----:B------:R-:W-:Y:S01]  /*138d0*/  FADD.FTZ R102, R2, R143 ;  /* 0x0000008f02667221 */ /* 0x000fe20000010000 */
[----:B------:R-:W-:Y:S01]  /*138e0*/  FADD.FTZ R138, R138, R139 ;  /* 0x0000008b8a8a7221 */ /* 0x000fe20000010000 */
[----:B------:R-:W-:Y:S01]  /*138f0*/  MUFU.EX2 R88, R88 ;  /* 0x0000005800587308 */ /* 0x000fe20000000800 */
[----:B------:R-:W-:Y:S01]  /*13900*/  FFMA.FTZ R100, R130, UR4, -R135 ;  /* 0x0000000482647c23 */ /* 0x000fe20008010887 */
[----:B------:R-:W-:Y:S01]  /*13910*/  HMMA.16816.F32.BF16 R4, R4, R58, R104 ;  /* 0x0000003a0404723c */ /* 0x000fe20000041868 */
[----:B------:R-:W-:Y:S01]  /*13920*/  F2FP.BF16.F32.PACK_AB R58, R73, R78 ;  /* 0x0000004e493a723e */ /* 0x000fe200000010ff */
[----:B------:R-:W-:Y:S01]  /*13930*/  MUFU.EX2 R91, R91 ;  /* 0x0000005b005b7308 */ /* 0x000fe20000000800 */
[----:B----4-:R-:W-:Y:S01]  /*13940*/  F2FP.BF16.F32.PACK_AB R59, R72, R77 ;  /* 0x0000004d483b723e */ /* 0x010fe200000010ff */
[----:B------:R-:W-:Y:S01]  /*13950*/  FADD.FTZ R141, R141, R102 ;  /* 0x000000668d8d7221 */ /* 0x000fe20000010000 */
[----:B------:R-:W-:Y:S01]  /*13960*/  FADD.FTZ R138, R137, R138 ;  /* 0x0000008a898a7221 */ /* 0x000fe20000010000 */
[----:B------:R-:W-:Y:S02]  /*13970*/  MUFU.EX2 R95, R95 ;  /* 0x0000005f005f7308 */ /* 0x000fe40000000800 */
[----:B------:R-:W-:-:S02]  /*13980*/  FADD.FTZ R0, R0, R141 ;  /* 0x0000008d00007221 */ /* 0x000fc40000010000 */
[C---:B-1----:R-:W-:Y:S01]  /*13990*/  HMMA.16816.F32.BF16 R8, R56.reuse, R60, R8 ;  /* 0x0000003c3808723c */ /* 0x042fe20000041808 */
[----:B------:R-:W1:Y:S01]  /*139a0*/  MUFU.EX2 R94, R94 ;  /* 0x0000005e005e7308 */ /* 0x000e620000000800 */
[----:B------:R-:W-:Y:S01]  /*139b0*/  FADD.FTZ R79, R79, R0 ;  /* 0x000000004f4f7221 */ /* 0x000fe20000010000 */
[-C--:B------:R-:W-:Y:S02]  /*139c0*/  MOV R0, R3.reuse ;  /* 0x0000000300007202 */ /* 0x080fe40000000f00 */
[----:B------:R-:W-:Y:S01]  /*139d0*/  MUFU.EX2 R93, R93 ;  /* 0x0000005d005d7308 */ /* 0x000fe20000000800 */
[----:B------:R-:W-:Y:S01]  /*139e0*/  FADD.FTZ R76, R76, R79 ;  /* 0x0000004f4c4c7221 */ /* 0x000fe20000010000 */
[----:B------:R-:W-:Y:S01]  /*139f0*/  @P0 MOV R0, R3 ;  /* 0x0000000300000202 */ /* 0x000fe20000000f00 */
[----:B------:R-:W-:Y:S01]  /*13a00*/  HMMA.16816.F32.BF16 R12, R56, R62, R12 ;  /* 0x0000003e380c723c */ /* 0x000fe2000004180c */
[----:B------:R-:W3:Y:S01]  /*13a10*/  LDSM.16.MT88.4 R60, [R145+0xd400] ;  /* 0x00d40000913c783b */ /* 0x000ee20000004200 */
[----:B------:R-:W4:Y:S01]  /*13a20*/  MUFU.EX2 R90, R90 ;  /* 0x0000005a005a7308 */ /* 0x000f220000000800 */
[----:B------:R-:W-:-:S03]  /*13a30*/  FADD.FTZ R77, R77, R76 ;  /* 0x0000004c4d4d7221 */ /* 0x000fc60000010000 */
[----:B------:R-:W-:Y:S01]  /*13a40*/  MUFU.EX2 R109, R109 ;  /* 0x0000006d006d7308 */ /* 0x000fe20000000800 */
[----:B------:R-:W-:Y:S01]  /*13a50*/  FADD.FTZ R72, R72, R77 ;  /* 0x0000004d48487221 */ /* 0x000fe20000010000 */
[C---:B-----5:R-:W-:Y:S02]  /*13a60*/  HMMA.16816.F32.BF16 R16, R56.reuse, R52, R16 ;  /* 0x000000343810723c */ /* 0x060fe40000041810 */
[----:B------:R-:W5:Y:S04]  /*13a70*/  MUFU.EX2 R96, R96 ;  /* 0x0000006000607308 */ /* 0x000f680000000800 */
[----:B------:R-:W-:Y:S02]  /*13a80*/  MUFU.EX2 R97, R97 ;  /* 0x0000006100617308 */ /* 0x000fe40000000800 */
[C---:B------:R-:W-:Y:S01]  /*13a90*/  HMMA.16816.F32.BF16 R20, R56.reuse, R54, R20 ;  /* 0x000000363814723c */ /* 0x040fe20000041814 */
[----:B------:R-:W2:Y:S01]  /*13aa0*/  LDSM.16.MT88.4 R52, [R118+0xd400] ;  /* 0x00d400007634783b */ /* 0x000ea20000004200 */
[----:B------:R-:W-:Y:S04]  /*13ab0*/  MUFU.EX2 R98, R98 ;  /* 0x0000006200627308 */ /* 0x000fe80000000800 */
[----:B------:R-:W-:Y:S02]  /*13ac0*/  MUFU.EX2 R111, R111 ;  /* 0x0000006f006f7308 */ /* 0x000fe40000000800 */
[C---:B------:R-:W-:Y:S02]  /*13ad0*/  HMMA.16816.F32.BF16 R32, R56.reuse, R64, R32 ;  /* 0x000000403820723c */ /* 0x040fe40000041820 */
[----:B------:R-:W5:Y:S04]  /*13ae0*/  MUFU.EX2 R108, R108 ;  /* 0x0000006c006c7308 */ /* 0x000f680000000800 */
[----:B------:R-:W-:Y:S02]  /*13af0*/  MUFU.EX2 R110, R110 ;  /* 0x0000006e006e7308 */ /* 0x000fe40000000800 */
[C---:B------:R-:W-:Y:S01]  /*13b00*/  HMMA.16816.F32.BF16 R36, R56.reuse, R66, R36 ;  /* 0x000000423824723c */ /* 0x040fe20000041824 */
[----:B------:R-:W1:Y:S01]  /*13b10*/  LDSM.16.MT88.4 R64, [R145+0x9800] ;  /* 0x009800009140783b */ /* 0x000e620000004200 */
[----:B------:R-:W5:Y:S04]  /*13b20*/  MUFU.EX2 R99, R99 ;  /* 0x0000006300637308 */ /* 0x000f680000000800 */
[----:B------:R-:W-:Y:S02]  /*13b30*/  MUFU.EX2 R174, R174 ;  /* 0x000000ae00ae7308 */ /* 0x000fe40000000800 */
[C---:B------:R-:W-:Y:S02]  /*13b40*/  HMMA.16816.F32.BF16 R24, R56.reuse, R68, R24 ;  /* 0x000000443818723c */ /* 0x040fe40000041818 */
[----:B------:R-:W-:Y:S04]  /*13b50*/  MUFU.EX2 R166, R166 ;  /* 0x000000a600a67308 */ /* 0x000fe80000000800 */
[----:B------:R-:W5:Y:S02]  /*13b60*/  MUFU.EX2 R171, R171 ;  /* 0x000000ab00ab7308 */ /* 0x000f640000000800 */
[C---:B---3--:R-:W-:Y:S02]  /*13b70*/  HMMA.16816.F32.BF16 R40, R56.reuse, R60, R40 ;  /* 0x0000003c3828723c */ /* 0x048fe40000041828 */
[----:B------:R-:W-:Y:S04]  /*13b80*/  MUFU.EX2 R120, R120 ;  /* 0x0000007800787308 */ /* 0x000fe80000000800 */
[----:B------:R-:W-:Y:S02]  /*13b90*/  MUFU.EX2 R121, R121 ;  /* 0x0000007900797308 */ /* 0x000fe40000000800 */
[C---:B------:R-:W-:Y:S01]  /*13ba0*/  HMMA.16816.F32.BF16 R44, R56.reuse, R62, R44 ;  /* 0x0000003e382c723c */ /* 0x040fe2000004182c */
[----:B------:R-:W3:Y:S01]  /*13bb0*/  LDSM.16.MT88.4 R60, [R118+0x9800] ;  /* 0x00980000763c783b */ /* 0x000ee20000004200 */
[----:B------:R-:W-:Y:S04]  /*13bc0*/  MUFU.EX2 R124, R124 ;  /* 0x0000007c007c7308 */ /* 0x000fe80000000800 */
[----:B------:R-:W-:Y:S02]  /*13bd0*/  MUFU.EX2 R117, R117 ;  /* 0x0000007500757308 */ /* 0x000fe40000000800 */
[----:B--2---:R-:W-:Y:S01]  /*13be0*/  HMMA.16816.F32.BF16 R48, R56, R52, R48 ;  /* 0x000000343830723c */ /* 0x004fe20000041830 */
[----:B------:R-:W-:Y:S01]  /*13bf0*/  F2FP.BF16.F32.PACK_AB R52, R81, R84 ;  /* 0x000000545134723e */ /* 0x000fe200000010ff */
[----:B------:R-:W-:Y:S01]  /*13c00*/  MUFU.EX2 R2, R136 ;  /* 0x0000008800027308 */ /* 0x000fe20000000800 */
[----:B------:R-:W-:Y:S01]  /*13c10*/  F2FP.BF16.F32.PACK_AB R53, R86, R87 ;  /* 0x000000575635723e */ /* 0x000fe200000010ff */
[----:B------:R-:W-:-:S02]  /*13c20*/  FADD.FTZ R87, R87, R72 ;  /* 0x0000004857577221 */ /* 0x000fc40000010000 */
[----:B------:R-:W-:Y:S02]  /*13c30*/  MUFU.EX2 R165, R165 ;  /* 0x000000a500a57308 */ /* 0x000fe40000000800 */
[C---:B------:R-:W-:Y:S01]  /*13c40*/  HMMA.16816.F32.BF16 R4, R56.reuse, R54, R4 ;  /* 0x000000363804723c */ /* 0x040fe20000041804 */
[----:B------:R-:W-:Y:S01]  /*13c50*/  F2FP.BF16.F32.PACK_AB R54, R83, R80 ;  /* 0x000000505336723e */ /* 0x000fe200000010ff */
[----:B------:R-:W-:Y:S01]  /*13c60*/  FADD.FTZ R86, R86, R87 ;  /* 0x0000005756567221 */ /* 0x000fe20000010000 */
[C---:B------:R-:W-:Y:S01]  /*13c70*/  F2FP.BF16.F32.PACK_AB R55, R82.reuse, R85 ;  /* 0x000000555237723e */ /* 0x040fe200000010ff */
[----:B------:R-:W-:Y:S02]  /*13c80*/  MUFU.EX2 R130, R132 ;  /* 0x0000008400827308 */ /* 0x000fe40000000800 */
[----:B------:R-:W-:Y:S02]  /*13c90*/  FADD.FTZ R85, R85, R86 ;  /* 0x0000005655557221 */ /* 0x000fe40000010000 */
[----:B------:R-:W-:Y:S01]  /*13ca0*/  HMMA.16816.F32.BF16 R28, R56, R70, R28 ;  /* 0x00000046381c723c */ /* 0x000fe2000004181c */
[----:B------:R-:W2:Y:S01]  /*13cb0*/  LDSM.16.MT88.4 R68, [R145+0xb800] ;  /* 0x00b800009144783b */ /* 0x000ea20000004200 */
[----:B------:R-:W-:-:S03]  /*13cc0*/  FADD.FTZ R82, R82, R85 ;  /* 0x0000005552527221 */ /* 0x000fc60000010000 */
[----:B------:R-:W-:Y:S03]  /*13cd0*/  LDSM.16.MT88.4 R56, [R118+0xd800] ;  /* 0x00d800007638783b */ /* 0x000fe60000004200 */
        /* <DEDUP_REMOVED lines=16> */
[----:B------:R-:W-:Y:S01]  /*13de0*/  HMMA.16816.F32.BF16 R4, R52, R58, R4 ;  /* 0x0000003a3404723c */ /* 0x000fe20000041804 */
[----:B------:R-:W-:Y:S01]  /*13df0*/  F2FP.BF16.F32.PACK_AB R52, R89, R92 ;  /* 0x0000005c5934723e */ /* 0x000fe200000010ff */
[----:B------:R-:W3:Y:S01]  /*13e00*/  LDSM.16.MT88.4 R56, [R118+0xdc00] ;  /* 0x00dc00007638783b */ /* 0x000ee20000004200 */
[----:B------:R-:W-:Y:S01]  /*13e10*/  F2FP.BF16.F32.PACK_AB R53, R94, R95 ;  /* 0x0000005f5e35723e */ /* 0x000fe200000010ff */
[----:B------:R-:W-:Y:S01]  /*13e20*/  FADD.FTZ R95, R95, R82 ;  /* 0x000000525f5f7221 */ /* 0x000fe20000010000 */
[----:B------:R-:W-:-:S02]  /*13e30*/  F2FP.BF16.F32.PACK_AB R54, R91, R88 ;  /* 0x000000585b36723e */ /* 0x000fc400000010ff */
[----:B----4-:R-:W-:Y:S01]  /*13e40*/  F2FP.BF16.F32.PACK_AB R55, R90, R93 ;  /* 0x0000005d5a37723e */ /* 0x010fe200000010ff */
        /* <DEDUP_REMOVED lines=13> */
[C---:B-1----:R-:W-:Y:S08]  /*13f20*/  HMMA.16816.F32.BF16 R32, R52.reuse, R64, R32 ;  /* 0x000000403420723c */ /* 0x042ff00000041820 */
[C---:B------:R-:W-:Y:S01]  /*13f30*/  HMMA.16816.F32.BF16 R36, R52.reuse, R66, R36 ;  /* 0x000000423424723c */ /* 0x040fe20000041824 */
[----:B------:R-:W1:Y:S07]  /*13f40*/  LDSM.16.MT88.4 R64, [R145+0xa000] ;  /* 0x00a000009140783b */ /* 0x000e6e0000004200 */
[C---:B--2---:R-:W-:Y:S08]  /*13f50*/  HMMA.16816.F32.BF16 R40, R52.reuse, R60, R40 ;  /* 0x0000003c3428723c */ /* 0x044ff00000041828 */
[C---:B------:R-:W-:Y:S01]  /*13f60*/  HMMA.16816.F32.BF16 R44, R52.reuse, R62, R44 ;  /* 0x0000003e342c723c */ /* 0x040fe2000004182c */
[----:B------:R-:W2:Y:S07]  /*13f70*/  LDSM.16.MT88.4 R60, [R118+0xa000] ;  /* 0x00a00000763c783b */ /* 0x000eae0000004200 */
[----:B------:R-:W-:Y:S01]  /*13f80*/  HMMA.16816.F32.BF16 R4, R52, R58, R4 ;  /* 0x0000003a3404723c */ /* 0x000fe20000041804 */
[----:B-----5:R-:W-:Y:S01]  /*13f90*/  F2FP.BF16.F32.PACK_AB R52, R96, R109 ;  /* 0x0000006d6034723e */ /* 0x020fe200000010ff */
        /* <DEDUP_REMOVED lines=9> */
[C---:B-1----:R-:W-:Y:S08]  /*14030*/  HMMA.16816.F32.BF16 R8, R52.reuse, R64, R8 ;  /* 0x000000403408723c */ /* 0x042ff00000041808 */
[C---:B------:R-:W-:Y:S01]  /*14040*/  HMMA.16816.F32.BF16 R12, R52.reuse, R66, R12 ;  /* 0x00000042340c723c */ /* 0x040fe2000004180c */
[----:B------:R-:W1:Y:S07]  /*14050*/  LDSM.16.MT88.4 R64, [R118+0xc000] ;  /* 0x00c000007640783b */ /* 0x000e6e0000004200 */
[C---:B--2---:R-:W-:Y:S08]  /*14060*/  HMMA.16816.F32.BF16 R16, R52.reuse, R60, R16 ;  /* 0x0000003c3410723c */ /* 0x044ff00000041810 */
[C---:B------:R-:W-:Y:S01]  /*14070*/  HMMA.16816.F32.BF16 R20, R52.reuse, R62, R20 ;  /* 0x0000003e3414723c */ /* 0x040fe20000041814 */
[----:B------:R-:W2:Y:S07]  /*14080*/  LDSM.16.MT88.4 R60, [R145+0xe000] ;  /* 0x00e00000913c783b */ /* 0x000eae0000004200 */
[----:B---3--:R-:W-:Y:S01]  /*14090*/  HMMA.16816.F32.BF16 R48, R52, R56, R48 ;  /* 0x000000383430723c */ /* 0x008fe20000041830 */
[--C-:B------:R-:W-:Y:S01]  /*140a0*/  FFMA.FTZ R57, R163, UR4, -R140.reuse ;  /* 0x00000004a3397c23 */ /* 0x100fe2000801088c */
[----:B------:R-:W-:-:S03]  /*140b0*/  FFMA.FTZ R56, R167, UR4, -R140 ;  /* 0x00000004a7387c23 */ /* 0x000fc6000801088c */
[----:B------:R-:W-:Y:S03]  /*140c0*/  MUFU.EX2 R167, R57 ;  /* 0x0000003900a77308 */ /* 0x000fe60000000800 */
[----:B------:R-:W-:Y:S01]  /*140d0*/  HMMA.16816.F32.BF16 R4, R52, R58, R4 ;  /* 0x0000003a3404723c */ /* 0x000fe20000041804 */
[----:B------:R-:W-:-:S07]  /*140e0*/  F2FP.BF16.F32.PACK_AB R59, R171, R166 ;  /* 0x000000a6ab3b723e */ /* 0x000fce00000010ff */
[C---:B------:R-:W-:Y:S01]  /*140f0*/  HMMA.16816.F32.BF16 R28, R52.reuse, R70, R28 ;  /* 0x00000046341c723c */ /* 0x040fe2000004181c */
[----:B------:R-:W3:Y:S07]  /*14100*/  LDSM.16.MT88.4 R68, [R145+0xc400] ;  /* 0x00c400009144783b */ /* 0x000eee0000004200 */
[----:B-1----:R-:W-:Y:S01]  /*14110*/  HMMA.16816.F32.BF16 R32, R52, R64, R32 ;  /* 0x000000403420723c */ /* 0x002fe20000041820 */
[----:B------:R-:W-:Y:S01]  /*14120*/  FFMA.FTZ R64, R169, UR4, -R140 ;  /* 0x00000004a9407c23 */ /* 0x000fe2000801088c */
[----:B------:R-:W-:-:S02]  /*14130*/  FFMA.FTZ R169, R158, UR4, -R135 ;  /* 0x000000049ea97c23 */ /* 0x000fc40008010887 */
[----:B------:R-:W1:Y:S04]  /*14140*/  MUFU.EX2 R158, R56 ;  /* 0x00000038009e7308 */ /* 0x000e680000000800 */
[----:B------:R-:W4:Y:S01]  /*14150*/  MUFU.EX2 R163, R64 ;  /* 0x0000004000a37308 */ /* 0x000f220000000800 */
[C---:B--2---:R-:W-:Y:S03]  /*14160*/  HMMA.16816.F32.BF16 R40, R52.reuse, R60, R40 ;  /* 0x0000003c3428723c */ /* 0x044fe60000041828 */
[----:B------:R-:W2:Y:S05]  /*14170*/  MUFU.EX2 R169, R169 ;  /* 0x000000a900a97308 */ /* 0x000eaa0000000800 */
[----:B------:R-:W-:Y:S01]  /*14180*/  HMMA.16816.F32.BF16 R44, R52, R62, R44 ;  /* 0x0000003e342c723c */ /* 0x000fe2000004182c */
[----:B------:R-:W5:Y:S01]  /*14190*/  LDSM.16.MT88.4 R60, [R145+0xa400] ;  /* 0x00a40000913c783b */ /* 0x000f620000004200 */
[----:B-1----:R-:W-:-:S02]  /*141a0*/  F2FP.BF16.F32.PACK_AB R58, R158, R167 ;  /* 0x000000a79e3a723e */ /* 0x002fc400000010ff */
[----:B----4-:R-:W-:-:S04]  /*141b0*/  F2FP.BF16.F32.PACK_AB R56, R163, R174 ;  /* 0x000000aea338723e */ /* 0x010fc800000010ff */
[----:B------:R-:W-:Y:S01]  /*141c0*/  HMMA.16816.F32.BF16 R36, R52, R66, R36 ;  /* 0x000000423424723c */ /* 0x000fe20000041824 */
[----:B--2---:R-:W-:Y:S01]  /*141d0*/  F2FP.BF16.F32.PACK_AB R57, R162, R169 ;  /* 0x000000a9a239723e */ /* 0x004fe200000010ff */
[----:B------:R-:W1:Y:S01]  /*141e0*/  LDSM.16.MT88.4 R52, [R118+0xa400] ;  /* 0x00a400007634783b */ /* 0x000e620000004200 */
[----:B------:R-:W-:-:S03]  /*141f0*/  FADD.FTZ R169, R169, R110 ;  /* 0x0000006ea9a97221 */ /* 0x000fc60000010000 */
[----:B------:R-:W2:Y:S01]  /*14200*/  LDSM.16.MT88.4 R64, [R118+0xc400] ;  /* 0x00c400007640783b */ /* 0x000ea20000004200 */
[----:B------:R-:W-:Y:S01]  /*14210*/  FADD.FTZ R169, R162, R169 ;  /* 0x000000a9a2a97221 */ /* 0x000fe20000010000 */
[C---:B---3--:R-:W-:Y:S01]  /*14220*/  HMMA.16816.F32.BF16 R24, R56.reuse, R68, R24 ;  /* 0x000000443818723c */ /* 0x048fe20000041818 */
[--C-:B------:R-:W-:Y:S01]  /*14230*/  FFMA.FTZ R68, R125, UR4, -R140.reuse ;  /* 0x000000047d447c23 */ /* 0x100fe2000801088c */
[----:B------:R-:W-:Y:S01]  /*14240*/  FFMA.FTZ R125, R123, UR4, -R140 ;  /* 0x000000047b7d7c23 */ /* 0x000fe2000801088c */
[----:B------:R-:W-:Y:S02]  /*14250*/  FADD.FTZ R166, R166, R169 ;  /* 0x000000a9a6a67221 */ /* 0x000fe40000010000 */
[----:B------:R3:W4:Y:S02]  /*14260*/  MUFU.EX2 R123, R68 ;  /* 0x00000044007b7308 */ /* 0x0007240000000800 */
[----:B------:R-:W-:Y:S01]  /*14270*/  FADD.FTZ R171, R171, R166 ;  /* 0x000000a6abab7221 */ /* 0x000fe20000010000 */
[C---:B------:R-:W-:Y:S01]  /*14280*/  HMMA.16816.F32.BF16 R28, R56.reuse, R70, R28 ;  /* 0x00000046381c723c */ /* 0x040fe2000004181c */
[----:B------:R-:W-:Y:S01]  /*14290*/  MUFU.EX2 R125, R125 ;  /* 0x0000007d007d7308 */ /* 0x000fe20000000800 */
[----:B---3--:R-:W-:Y:S06]  /*142a0*/  LDSM.16.MT88.4 R68, [R118+0xc800] ;  /* 0x00c800007644783b */ /* 0x008fec0000004200 */
[C---:B-----5:R-:W-:Y:S08]  /*142b0*/  HMMA.16816.F32.BF16 R8, R56.reuse, R60, R8 ;  /* 0x0000003c3808723c */ /* 0x060ff00000041808 */
        /* <DEDUP_REMOVED lines=10> */
[--C-:B------:R-:W-:Y:S01]  /*14360*/  FFMA.FTZ R126, R122, UR4, -R135.reuse ;  /* 0x000000047a7e7c23 */ /* 0x100fe20008010887 */
[----:B------:R-:W-:-:S02]  /*14370*/  FFMA.FTZ R135, R119, UR4, -R135 ;  /* 0x0000000477877c23 */ /* 0x000fc40008010887 */
[----:B------:R3:W-:Y:S03]  /*14380*/  MUFU.EX2 R122, R60 ;  /* 0x0000003c007a7308 */ /* 0x0007e60000000800 */
[C---:B------:R-:W-:Y:S01]  /*14390*/  HMMA.16816.F32.BF16 R44, R56.reuse, R62, R44 ;  /* 0x0000003e382c723c */ /* 0x040fe2000004182c */
[----:B------:R-:W5:Y:S04]  /*143a0*/  MUFU.EX2 R126, R126 ;  /* 0x0000007e007e7308 */ /* 0x000f680000000800 */
[----:B------:R-:W2:Y:S03]  /*143b0*/  MUFU.EX2 R119, R127 ;  /* 0x0000007f00777308 */ /* 0x000ea60000000800 */
[C---:B-1----:R-:W-:Y:S01]  /*143c0*/  HMMA.16816.F32.BF16 R48, R56.reuse, R52, R48 ;  /* 0x000000343830723c */ /* 0x042fe20000041830 */
[----:B---3--:R-:W1:Y:S07]  /*143d0*/  LDSM.16.MT88.4 R60, [R118+0xa800] ;  /* 0x00a80000763c783b */ /* 0x008e6e0000004200 */
[----:B------:R-:W-:Y:S01]  /*143e0*/  HMMA.16816.F32.BF16 R4, R56, R54, R4 ;  /* 0x000000363804723c */ /* 0x000fe20000041804 */
[----:B----4-:R-:W-:Y:S01]  /*143f0*/  F2FP.BF16.F32.PACK_AB R56, R123, R120 ;  /* 0x000000787b38723e */ /* 0x010fe200000010ff */
[----:B------:R-:W3:Y:S01]  /*14400*/  LDSM.16.MT88.4 R52, [R145+0xc800] ;  /* 0x00c800009134783b */ /* 0x000ee20000004200 */
[----:B-----5:R-:W-:Y:S01]  /*14410*/  F2FP.BF16.F32.PACK_AB R57, R121, R126 ;  /* 0x0000007e7939723e */ /* 0x020fe200000010ff */
[----:B------:R-:W-:Y:S01]  /*14420*/  FADD.FTZ R126, R126, R171 ;  /* 0x000000ab7e7e7221 */ /* 0x000fe20000010000 */
[----:B------:R-:W-:-:S02]  /*14430*/  F2FP.BF16.F32.PACK_AB R58, R122, R125 ;  /* 0x0000007d7a3a723e */ /* 0x000fc400000010ff */
[----:B------:R-:W-:Y:S01]  /*14440*/  F2FP.BF16.F32.PACK_AB R59, R117, R124 ;  /* 0x0000007c753b723e */ /* 0x000fe200000010ff */
[----:B------:R-:W-:Y:S01]  /*14450*/  FADD.FTZ R121, R121, R126 ;  /* 0x0000007e79797221 */ /* 0x000fe20000010000 */
[----:B--2---:R-:W-:-:S03]  /*14460*/  F2FP.BF16.F32.PACK_AB R104, R2, R119 ;  /* 0x000000770268723e */ /* 0x004fc600000010ff */
[----:B------:R-:W-:Y:S02]  /*14470*/  FADD.FTZ R124, R124, R121 ;  /* 0x000000797c7c7221 */ /* 0x000fe40000010000 */
[----:B------:R-:W-:Y:S02]  /*14480*/  HMMA.16816.F32.BF16 R8, R56, R64, R8 ;  /* 0x000000403808723c */ /* 0x000fe40000041808 */
[----:B------:R-:W-:-:S06]  /*14490*/  FADD.FTZ R117, R117, R124 ;  /* 0x0000007c75757221 */ /* 0x000fcc0000010000 */
[C---:B------:R-:W-:Y:S01]  /*144a0*/  HMMA.16816.F32.BF16 R12, R56.reuse, R66, R12 ;  /* 0x00000042380c723c */ /* 0x040fe2000004180c */
[----:B------:R-:W2:Y:S07]  /*144b0*/  LDSM.16.MT88.4 R64, [R145+0xe800] ;  /* 0x00e800009140783b */ /* 0x000eae0000004200 */
[C---:B------:R-:W-:Y:S08]  /*144c0*/  HMMA.16816.F32.BF16 R32, R56.reuse, R68, R32 ;  /* 0x000000443820723c */ /* 0x040ff00000041820 */
[C---:B-1----:R-:W-:Y:S08]  /*144d0*/  HMMA.16816.F32.BF16 R16, R56.reuse, R60, R16 ;  /* 0x0000003c3810723c */ /* 0x042ff00000041810 */
[C---:B------:R-:W-:Y:S01]  /*144e0*/  HMMA.16816.F32.BF16 R20, R56.reuse, R62, R20 ;  /* 0x0000003e3814723c */ /* 0x040fe20000041814 */
[----:B------:R-:W1:Y:S07]  /*144f0*/  LDSM.16.MT88.4 R60, [R118+0xe800] ;  /* 0x00e80000763c783b */ /* 0x000e6e0000004200 */
[C---:B------:R-:W-:Y:S01]  /*14500*/  HMMA.16816.F32.BF16 R36, R56.reuse, R70, R36 ;  /* 0x000000463824723c */ /* 0x040fe20000041824 */
[----:B------:R-:W4:Y:S07]  /*14510*/  LDSM.16.MT88.4 R68, [R145+0xac00] ;  /* 0x00ac00009144783b */ /* 0x000f2e0000004200 */
[C---:B---3--:R-:W-:Y:S08]  /*14520*/  HMMA.16816.F32.BF16 R24, R56.reuse, R52, R24 ;  /* 0x000000343818723c */ /* 0x048ff00000041818 */
[C---:B--2---:R-:W-:Y:S01]  /*14530*/  HMMA.16816.F32.BF16 R40, R56.reuse, R64, R40 ;  /* 0x000000403828723c */ /* 0x044fe20000041828 */
[----:B------:R-:W2:Y:S04]  /*14540*/  MUFU.EX2 R64, R134 ;  /* 0x0000008600407308 */ /* 0x000ea80000000800 */
[----:B------:R-:W3:Y:S03]  /*14550*/  MUFU.EX2 R65, R129 ;  /* 0x0000008100417308 */ /* 0x000ee60000000800 */
[----:B------:R-:W-:Y:S01]  /*14560*/  HMMA.16816.F32.BF16 R44, R56, R66, R44 ;  /* 0x00000042382c723c */ /* 0x000fe2000004182c */
[----:B------:R5:W-:Y:S04]  /*14570*/  MUFU.EX2 R66, R100 ;  /* 0x0000006400427308 */ /* 0x000be80000000800 */
[----:B------:R-:W4:Y:S01]  /*14580*/  MUFU.EX2 R67, R135 ;  /* 0x0000008700437308 */ /* 0x000f220000000800 */
[----:B--2---:R-:W-:-:S02]  /*14590*/  F2FP.BF16.F32.PACK_AB R106, R165, R64 ;  /* 0x00000040a56a723e */ /* 0x004fc400000010ff */
[C---:B------:R-:W-:Y:S01]  /*145a0*/  HMMA.16816.F32.BF16 R28, R56.reuse, R54, R28 ;  /* 0x00000036381c723c */ /* 0x040fe2000004181c */
[----:B------:R-:W2:Y:S01]  /*145b0*/  LDSM.16.MT88.4 R52, [R118+0xac00] ;  /* 0x00ac00007634783b */ /* 0x000ea20000004200 */
[----:B---3--:R-:W-:Y:S01]  /*145c0*/  F2FP.BF16.F32.PACK_AB R105, R65, R130 ;  /* 0x000000824169723e */ /* 0x008fe200000010ff */
[----:B------:R-:W-:Y:S02]  /*145d0*/  FADD.FTZ R130, R130, R117 ;  /* 0x0000007582827221 */ /* 0x000fe40000010000 */
[----:B-----5:R-:W-:Y:S03]  /*145e0*/  LDSM.16.MT88.4 R100, [R145+0xec00] ;  /* 0x00ec00009164783b */ /* 0x020fe60000004200 */
[----:B-1----:R-:W-:Y:S01]  /*145f0*/  HMMA.16816.F32.BF16 R48, R56, R60, R48 ;  /* 0x0000003c3830723c */ /* 0x002fe20000041830 */
[----:B------:R-:W-:Y:S01]  /*14600*/  FADD.FTZ R61, R75, R138 ;  /* 0x0000008a4b3d7221 */ /* 0x000fe20000010000 */
[----:B------:R-:W-:Y:S01]  /*14610*/  FADD.FTZ R65, R65, R130 ;  /* 0x0000008241417221 */ /* 0x000fe20000010000 */
[----:B----4-:R-:W-:-:S02]  /*14620*/  F2FP.BF16.F32.PACK_AB R107, R67, R66 ;  /* 0x00000042436b723e */ /* 0x010fc400000010ff */
[----:B------:R-:W-:Y:S01]  /*14630*/  FADD.FTZ R61, R74, R61 ;  /* 0x0000003d4a3d7221 */ /* 0x000fe20000010000 */
[----:B------:R-:W-:Y:S02]  /*14640*/  FADD.FTZ R66, R66, R65 ;  /* 0x0000004142427221 */ /* 0x000fe40000010000 */
[----:B------:R-:W-:Y:S01]  /*14650*/  HMMA.16816.F32.BF16 R4, R56, R62, R4 ;  /* 0x0000003e3804723c */ /* 0x000fe20000041804 */
[----:B------:R-:W-:Y:S01]  /*14660*/  FADD.FTZ R78, R78, R61 ;  /* 0x0000003d4e4e7221 */ /* 0x000fe20000010000 */
[----:B------:R-:W1:Y:S01]  /*14670*/  LDSM.16.MT88.4 R56, [R145+0xcc00] ;  /* 0x00cc00009138783b */ /* 0x000e620000004200 */
[----:B------:R-:W-:Y:S02]  /*14680*/  FADD.FTZ R164, R67, R66 ;  /* 0x0000004243a47221 */ /* 0x000fe40000010000 */
[----:B------:R-:W-:-:S03]  /*14690*/  FADD.FTZ R73, R73, R78 ;  /* 0x0000004e49497221 */ /* 0x000fc60000010000 */
[----:B------:R-:W-:Y:S01]  /*146a0*/  HMMA.16816.F32.BF16 R112, R104, R68, R8 ;  /* 0x000000446870723c */ /* 0x000fe20000041808 */
[----:B------:R-:W-:Y:S01]  /*146b0*/  FADD.FTZ R84, R84, R73 ;  /* 0x0000004954547221 */ /* 0x000fe20000010000 */
[----:B------:R-:W3:Y:S03]  /*146c0*/  LDSM.16.MT88.4 R8, [R118+0xcc00] ;  /* 0x00cc00007608783b */ /* 0x000ee60000004200 */
[----:B------:R-:W-:-:S03]  /*146d0*/  FADD.FTZ R81, R81, R84 ;  /* 0x0000005451517221 */ /* 0x000fc60000010000 */
[----:B------:R-:W-:Y:S01]  /*146e0*/  HMMA.16816.F32.BF16 R68, R104, R70, R12 ;  /* 0x000000466844723c */ /* 0x000fe2000004180c */
[----:B------:R-:W-:Y:S01]  /*146f0*/  FADD.FTZ R80, R80, R81 ;  /* 0x0000005150507221 */ /* 0x000fe20000010000 */
[----:B------:R-:W4:Y:S03]  /*14700*/  LDSM.16.MT88.4 R12, [R118+0xec00] ;  /* 0x00ec0000760c783b */ /* 0x000f260000004200 */
        /* <DEDUP_REMOVED lines=11> */
[----:B------:R-:W-:Y:S03]  /*147c0*/  HMMA.16816.F32.BF16 R84, R104, R58, R28 ;  /* 0x0000003a6854723c */ /* 0x000fe6000004181c */
[----:B------:R-:W-:-:S04]  /*147d0*/  FADD.FTZ R97, R98, R97 ;  /* 0x0000006162617221 */ /* 0x000fc80000010000 */
[----:B------:R-:W-:Y:S01]  /*147e0*/  FADD.FTZ R174, R174, R97 ;  /* 0x00000061aeae7221 */ /* 0x000fe20000010000 */
[----:B---3--:R-:W-:Y:S03]  /*147f0*/  HMMA.16816.F32.BF16 R88, R104, R8, R32 ;  /* 0x000000086858723c */ /* 0x008fe60000041820 */
        /* <DEDUP_REMOVED lines=8> */
[----:B------:R-:W-:Y:S01]  /*14880*/  HMMA.16816.F32.BF16 R100, R104, R102, R44 ;  /* 0x000000666864723c */ /* 0x000fe2000004182c */
[----:B------:R-:W-:Y:S02]  /*14890*/  MOV R120, R128 ;  /* 0x0000008000787202 */ /* 0x000fe40000000f00 */
[----:B------:R-:W-:-:S04]  /*148a0*/  FADD.FTZ R122, R122, R125 ;  /* 0x0000007d7a7a7221 */ /* 0x000fc80000010000 */
[----:B------:R-:W-:Y:S01]  /*148b0*/  FADD.FTZ R119, R119, R122 ;  /* 0x0000007a77777221 */ /* 0x000fe20000010000 */
[C---:B----4-:R-:W-:Y:S03]  /*148c0*/  HMMA.16816.F32.BF16 R108, R104.reuse, R12, R48 ;  /* 0x0000000c686c723c */ /* 0x050fe60000041830 */
[----:B------:R-:W-:Y:S01]  /*148d0*/  FADD.FTZ R119, R2, R119 ;  /* 0x0000007702777221 */ /* 0x000fe20000010000 */
[-C--:B------:R-:W-:Y:S02]  /*148e0*/  MOV R2, R133.reuse ;  /* 0x0000008500027202 */ /* 0x080fe40000000f00 */
[----:B------:R-:W-:Y:S01]  /*148f0*/  @P0 MOV R2, R133 ;  /* 0x0000008500020202 */ /* 0x000fe20000000f00 */
[----:B------:R-:W-:Y:S01]  /*14900*/  FADD.FTZ R64, R64, R119 ;  /* 0x0000007740407221 */ /* 0x000fe20000010000 */
[----:B------:R-:W-:Y:S03]  /*14910*/  HMMA.16816.F32.BF16 R104, R104, R14, R4 ;  /* 0x0000000e6868723c */ /* 0x000fe60000041804 */
[----:B------:R-:W-:Y:S01]  /*14920*/  FADD.FTZ R165, R165, R64 ;  /* 0x00000040a5a57221 */ /* 0x000fe20000010000 */
[----:B------:R-:W-:-:S01]  /*14930*/  NOP ;  /* 0x0000000000007918 */ /* 0x000fc20000000000 */
[----:B------:R-:W-:-:S15]  /*14940*/  @P0 BRA `(.L_x_2512) ;  /* 0x0000000000040947 */ /* 0x000fde0003800000 */
.L_x_2506:
[----:B------:R-:W-:-:S07]  /*14950*/  IADD3 R116, PT, PT, R120, -0x1, RZ ;  /* 0xffffffff78747810 */ /* 0x000fce0007ffe0ff */
.L_x_2512:
        /* <DEDUP_REMOVED lines=16> */
.L_x_2517:
[----:B------:R-:W-:Y:S01]  /*14a60*/  IMAD.MOV.U32 R6, RZ, RZ, R152 ;  /* 0x000000ffff067224 */ /* 0x000fe200078e0098 */
[----:B------:R-:W-:Y:S01]  /*14a70*/  @!P0 IADD3 R5, P1, PT, RZ, -R158, RZ ;  /* 0x8000009eff058210 */ /* 0x000fe20007f3e0ff */
[----:B------:R-:W1:Y:S01]  /*14a80*/  @!P0 LDC R4, c[0x0][0x3c0] ;  /* 0x0000f000ff048b82 */ /* 0x000e620000000800 */
[----:B------:R-:W-:Y:S07]  /*14a90*/  DEPBAR.LE SB0, 0x0 ;  /* 0x000080000000791a */ /* 0x000fee0000000000 */
[----:B------:R-:W-:Y:S01]  /*14aa0*/  BAR.SYNC.DEFER_BLOCKING 0x0 ;  /* 0x0000000000007b1d */ /* 0x000fe20000010000 */
[----:B------:R-:W-:Y:S02]  /*14ab0*/  IMAD.SHL.U32 R0, R154, 0x8, RZ ;  /* 0x000000089a007824 */ /* 0x000fe400078e00ff */
[----:B------:R-:W-:Y:S03]  /*14ac0*/  IMAD.MOV.U32 R2, RZ, RZ, R153 ;  /* 0x000000ffff027224 */ /* 0x000fe600078e0099 */
[----:B------:R-:W-:Y:S01]  /*14ad0*/  LOP3.LUT R9, R0, 0xd8, RZ, 0xc0, !PT ;  /* 0x000000d800097812 */ /* 0x000fe200078ec0ff */
[----:B-1----:R-:W-:Y:S04]  /*14ae0*/  @!P0 IMAD.SHL.U32 R8, R4, 0x80, RZ ;  /* 0x0000008004088824 */ /* 0x002fe800078e00ff */
        /* <DEDUP_REMOVED lines=67> */
.L_x_2514:
[----:B------:R-:W-:Y:S01]  /*14f20*/  LOP3.LUT R9, R9, 0x18, R154, 0x78, !PT ;  /* 0x0000001809097812 */ /* 0x000fe200078e789a */
[C---:B------:R-:W-:Y:S01]  /*14f30*/  IMAD.SHL.U32 R5, R4.reuse, 0x40, RZ ;  /* 0x0000004004057824 */ /* 0x040fe200078e00ff */
[----:B-1----:R-:W-:Y:S01]  /*14f40*/  SHF.L.U64.HI R4, R4, 0x6, R7 ;  /* 0x0000000604047819 */ /* 0x002fe20000010207 */
[----:B------:R-:W-:Y:S01]  /*14f50*/  VIADD R162, R162, 0xffffffff ;  /* 0xffffffffa2a27836 */ /* 0x000fe20000000000 */
[----:B------:R-:W-:Y:S02]  /*14f60*/  LOP3.LUT R9, R9, 0x1f20, R0, 0xf8, !PT ;  /* 0x00001f2009097812 */ /* 0x000fe400078ef800 */
[----:B------:R-:W-:Y:S02]  /*14f70*/  IADD3 R6, P1, PT, R5, R152, RZ ;  /* 0x0000009805067210 */ /* 0x000fe40007f3e0ff */
[----:B------:R-:W-:Y:S02]  /*14f80*/  LEA R119, R9, UR5, 0x1 ;  /* 0x0000000509777c11 */ /* 0x000fe4000f8e08ff */
[C---:B------:R-:W-:Y:S01]  /*14f90*/  IADD3 R12, P2, PT, R5.reuse, R6, RZ ;  /* 0x00000006050c7210 */ /* 0x040fe20007f5e0ff */
[C---:B------:R-:W-:Y:S02]  /*14fa0*/  IMAD.X R7, R4.reuse, 0x1, R153, P1 ;  /* 0x0000000104077824 */ /* 0x040fe400008e0699 */
[----:B------:R-:W-:Y:S01]  /*14fb0*/  @!PT LDS RZ, [RZ] ;  /* 0x00000000fffff984 */ /* 0x000fe20000000800 */
[----:B------:R-:W-:Y:S01]  /*14fc0*/  @!PT LDS RZ, [RZ] ;  /* 0x00000000fffff984 */ /* 0x000fe20000000800 */
[----:B------:R-:W-:Y:S01]  /*14fd0*/  @!PT LDS RZ, [RZ] ;  /* 0x00000000fffff984 */ /* 0x000fe20000000800 */
[----:B------:R-:W-:Y:S01]  /*14fe0*/  LDGSTS.E.BYPASS.LTC128B.128 [R119+0x9000], desc[UR6][R152.64] ;  /* 0x0900000098777fae */ /* 0x000fe2000b981a06 */
[----:B------:R-:W-:Y:S01]  /*14ff0*/  IADD3 R14, P1, PT, R5, R12, RZ ;  /* 0x0000000c050e7210 */ /* 0x000fe20007f3e0ff */
[C---:B------:R-:W-:Y:S03]  /*15000*/  IMAD.X R13, R4.reuse, 0x1, R7, P2 ;  /* 0x00000001040d7824 */ /* 0x040fe600010e0607 */
[----:B------:R-:W-:Y:S01]  /*15010*/  LDGSTS.E.BYPASS.LTC128B.128 [R119+0xb000], desc[UR6][R152.64+0x40] ;  /* 0x0b00004098777fae */ /* 0x000fe2000b981a06 */
[----:B------:R-:W-:Y:S01]  /*15020*/  IMAD.X R15, R4, 0x1, R13, P1 ;  /* 0x00000001040f7824 */ /* 0x000fe200008e060d */
[----:B------:R-:W-:Y:S03]  /*15030*/  ISETP.GT.AND P1, PT, R162, R149, PT ;  /* 0x00000095a200720c */ /* 0x000fe60003f24270 */
[----:B------:R-:W-:Y:S05]  /*15040*/  LDGSTS.E.BYPASS.LTC128B.128 [R119+0xd000], desc[UR6][R152.64+0x80] ;  /* 0x0d00008098777fae */ /* 0x000fea000b981a06 */
[----:B------:R-:W-:Y:S05]  /*15050*/  LDGSTS.E.BYPASS.LTC128B.128 [R119+0x9800], desc[UR6][R6.64] ;  /* 0x0980000006777fae */ /* 0x000fea000b981a06 */
[----:B------:R-:W-:Y:S05]  /*15060*/  LDGSTS.E.BYPASS.LTC128B.128 [R119+0xb800], desc[UR6][R6.64+0x40] ;  /* 0x0b80004006777fae */ /* 0x000fea000b981a06 */
        /* <DEDUP_REMOVED lines=8> */
[----:B------:R-:W1:Y:S05]  /*150f0*/  LDSM.16.M88.4 R8, [R147+0x3000] ;  /* 0x003000009308783b */ /* 0x000e6a0000000200 */
[----:B------:R-:W5:Y:S05]  /*15100*/  LDSM.16.M88.4 R16, [R147+0x3400] ;  /* 0x003400009310783b */ /* 0x000f6a0000000200 */
[----:B------:R-:W2:Y:S05]  /*15110*/  LDSM.16.M88.4 R24, [R147+0x3800] ;  /* 0x003800009318783b */ /* 0x000eaa0000000200 */
[----:B------:R-:W0:Y:S05]  /*15120*/  LDGDEPBAR ;  /* 0x00000000000079af */ /* 0x000e2a0000000000 */
[----:B------:R-:W3:Y:S05]  /*15130*/  LDSM.16.M88.4 R32, [R147+0x3c00] ;  /* 0x003c00009320783b */ /* 0x000eea0000000200 */
[----:B------:R-:W4:Y:S05]  /*15140*/  LDSM.16.M88.4 R40, [R147+0x4000] ;  /* 0x004000009328783b */ /* 0x000f2a0000000200 */
[----:B------:R-:W4:Y:S05]  /*15150*/  LDSM.16.M88.4 R48, [R147+0x4400] ;  /* 0x004400009330783b */ /* 0x000f2a0000000200 */
[----:B------:R-:W4:Y:S05]  /*15160*/  LDSM.16.M88.4 R56, [R147+0x4800] ;  /* 0x004800009338783b */ /* 0x000f2a0000000200 */
[----:B------:R-:W4:Y:S01]  /*15170*/  LDSM.16.M88.4 R120, [R147+0x4c00] ;  /* 0x004c00009378783b */ /* 0x000f220000000200 */
[C---:B-1----:R-:W-:Y:S04]  /*15180*/  HMMA.16816.F32.BF16 R4, R64.reuse, R8, RZ ;  /* 0x000000084004723c */ /* 0x042fe800000418ff */
[----:B------:R-:W-:Y:S04]  /*15190*/  LDSM.16.M88.4 R124, [R146] ;  /* 0x00000000927c783b */ /* 0x000fe80000000200 */
[C---:B------:R-:W-:Y:S01]  /*151a0*/  HMMA.16816.F32.BF16 R8, R64.reuse, R10, RZ ;  /* 0x0000000a4008723c */ /* 0x040fe200000418ff */
[----:B------:R-:W1:Y:S05]  /*151b0*/  LDSM.16.M88.4 R128, [R144+0x3000] ;  /* 0x003000009080783b */ /* 0x000e6a0000000200 */
[----:B------:R-:W1:Y:S02]  /*151c0*/  LDSM.16.M88.4 R132, [R144+0x3400] ;  /* 0x003400009084783b */ /* 0x000e640000000200 */
[C---:B-----5:R-:W-:Y:S03]  /*151d0*/  HMMA.16816.F32.BF16 R12, R64.reuse, R16, RZ ;  /* 0x00000010400c723c */ /* 0x060fe600000418ff */
[----:B------:R-:W5:Y:S05]  /*151e0*/  LDSM.16.M88.4 R136, [R144+0x3800] ;  /* 0x003800009088783b */ /* 0x000f6a0000000200 */
[C---:B------:R-:W-:Y:S01]  /*151f0*/  HMMA.16816.F32.BF16 R16, R64.reuse, R18, RZ ;  /* 0x000000124010723c */ /* 0x040fe200000418ff */
[----:B------:R-:W5:Y:S07]  /*15200*/  LDSM.16.M88.4 R140, [R144+0x3c00] ;  /* 0x003c0000908c783b */ /* 0x000f6e0000000200 */
[C---:B--2---:R-:W-:Y:S08]  /*15210*/  HMMA.16816.F32.BF16 R20, R64.reuse, R24, RZ ;  /* 0x000000184014723c */ /* 0x044ff000000418ff */
[C---:B------:R-:W-:Y:S08]  /*15220*/  HMMA.16816.F32.BF16 R24, R64.reuse, R26, RZ ;  /* 0x0000001a4018723c */ /* 0x040ff000000418ff */
[C---:B---3--:R-:W-:Y:S08]  /*15230*/  HMMA.16816.F32.BF16 R28, R64.reuse, R32, RZ ;  /* 0x00000020401c723c */ /* 0x048ff000000418ff */
        /* <DEDUP_REMOVED lines=33> */
[----:B------:R-:W3:Y:S05]  /*15450*/  LDSM.16.M88.4 R124, [R147+0x5c00] ;  /* 0x005c0000937c783b */ /* 0x000eea0000000200 */
[----:B------:R-:W-:Y:S02]  /*15460*/  LDSM.16.M88.4 R136, [R147+0x6800] ;  /* 0x006800009388783b */ /* 0x000fe40000000200 */
        /* <DEDUP_REMOVED lines=22> */
[----:B------:R-:W-:Y:S01]  /*155d0*/  HMMA.16816.F32.BF16 R64, R120, R142, R64 ;  /* 0x0000008e7840723c */ /* 0x000fe20000041840 */
[----:B------:R-:W4:Y:S05]  /*155e0*/  LDSM.16.M88.4 R120, [R144+0x5c00] ;  /* 0x005c00009078783b */ /* 0x000f2a0000000200 */
[----:B------:R-:W-:Y:S02]  /*155f0*/  LDSM.16.M88.4 R140, [R144+0x6c00] ;  /* 0x006c0000908c783b */ /* 0x000fe40000000200 */
        /* <DEDUP_REMOVED lines=61> */
[C---:B----4-:R-:W-:Y:S08]  /*159d0*/  HMMA.16816.F32.BF16 R28, R124.reuse, R120, R28 ;  /* 0x000000787c1c723c */ /* 0x050ff0000004181c */
[C---:B------:R-:W-:Y:S08]  /*159e0*/  HMMA.16816.F32.BF16 R32, R124.reuse, R122, R32 ;  /* 0x0000007a7c20723c */ /* 0x040ff00000041820 */
        /* <DEDUP_REMOVED lines=86> */
.L_x_2516:
        /* <DEDUP_REMOVED lines=9> */
[C---:B------:R-:W-:Y:S01]  /*15fe0*/  IADD3 R124, P2, PT, R121.reuse, R122, RZ ;  /* 0x0000007a797c7210 */ /* 0x040fe20007f5e0ff */
[C---:B------:R-:W-:Y:S03]  /*15ff0*/  IMAD.X R123, R120.reuse, 0x1, R151, P1 ;  /* 0x00000001787b7824 */ /* 0x040fe600008e0697 */
        /* <DEDUP_REMOVED lines=13> */
.L_x_2515:
        /* <DEDUP_REMOVED lines=110> */
[----:B------:R-:W-:Y:S01]  /*167b0*/  LDSM.16.MT88.4 R108, [R145+0xb400] ;  /* 0x00b40000916c783b */ /* 0x000fe20000004200 */
[----:B------:R-:W-:Y:S01]  /*167c0*/  FMUL.FTZ R85, R116, R85 ;  /* 0x0000005574557220 */ /* 0x000fe20000410000 */
        /* <DEDUP_REMOVED lines=23> */
[----:B------:R-:W-:Y:S01]  /*16940*/  FMUL.FTZ R101, R116, R101 ;  /* 0x0000006574657220 */ /* 0x000fe20000410000 */
[C---:B------:R-:W-:Y:S01]  /*16950*/  FMUL.FTZ R102, R3.reuse, R102 ;  /* 0x0000006603667220 */ /* 0x040fe20000410000 */
[----:B------:R-:W-:Y:S01]  /*16960*/  FMUL.FTZ R103, R3, R103 ;  /* 0x0000006703677220 */ /* 0x000fe20000410000 */
[--C-:B------:R-:W-:Y:S01]  /*16970*/  FFMA.FTZ R167, R19, UR4, -R133.reuse ;  /* 0x0000000413a77c23 */ /* 0x100fe20008010885 */
[C---:B------:R-:W-:Y:S01]  /*16980*/  HMMA.16816.F32.BF16 R76, R112.reuse, R126, R76 ;  /* 0x0000007e704c723c */ /* 0x040fe2000004184c */
[----:B------:R-:W3:Y:S03]  /*16990*/  LDSM.16.MT88.4 R124, [R145+0xd000] ;  /* 0x00d00000917c783b */ /* 0x000ee60000004200 */
[----:B------:R-:W4:Y:S01]  /*169a0*/  MUFU.EX2 R140, R140 ;  /* 0x0000008c008c7308 */ /* 0x000f220000000800 */
[----:B------:R-:W-:Y:S01]  /*169b0*/  FMUL.FTZ R19, R3, R107 ;  /* 0x0000006b03137220 */ /* 0x000fe20000410000 */
[--C-:B------:R-:W-:Y:S01]  /*169c0*/  FFMA.FTZ R171, R40, UR4, -R166.reuse ;  /* 0x0000000428ab7c23 */ /* 0x100fe200080108a6 */
[--C-:B------:R-:W-:Y:S01]  /*169d0*/  FFMA.FTZ R40, R45, UR4, -R166.reuse ;  /* 0x000000042d287c23 */ /* 0x100fe200080108a6 */
[--C-:B------:R-:W-:Y:S01]  /*169e0*/  FFMA.FTZ R45, R53, UR4, -R166.reuse ;  /* 0x00000004352d7c23 */ /* 0x100fe200080108a6 */
[--C-:B------:R-:W-:Y:S01]  /*169f0*/  FFMA.FTZ R174, R41, UR4, -R166.reuse ;  /* 0x0000000429ae7c23 */ /* 0x100fe200080108a6 */
[C---:B------:R-:W-:Y:S04]  /*16a00*/  HMMA.16816.F32.BF16 R80, R112.reuse, R128, R80 ;  /* 0x000000807050723c */ /* 0x040fe80000041850 */
[----:B------:R-:W-:Y:S01]  /*16a10*/  MUFU.EX2 R168, R168 ;  /* 0x000000a800a87308 */ /* 0x000fe20000000800 */
[--C-:B------:R-:W-:Y:S01]  /*16a20*/  FFMA.FTZ R41, R44, UR4, -R166.reuse ;  /* 0x000000042c297c23 */ /* 0x100fe200080108a6 */
[--C-:B------:R-:W-:Y:S01]  /*16a30*/  FFMA.FTZ R44, R52, UR4, -R166.reuse ;  /* 0x00000004342c7c23 */ /* 0x100fe200080108a6 */
[--C-:B------:R-:W-:Y:S01]  /*16a40*/  FFMA.FTZ R52, R47, UR4, -R133.reuse ;  /* 0x000000042f347c23 */ /* 0x100fe20008010885 */
[--C-:B------:R-:W-:Y:S01]  /*16a50*/  FFMA.FTZ R141, R16, UR4, -R166.reuse ;  /* 0x00000004108d7c23 */ /* 0x100fe200080108a6 */
[C---:B------:R-:W-:Y:S01]  /*16a60*/  FMUL.FTZ R16, R116.reuse, R104 ;  /* 0x0000006874107220 */ /* 0x040fe20000410000 */
[C---:B------:R-:W-:Y:S01]  /*16a70*/  HMMA.16816.F32.BF16 R84, R112.reuse, R130, R84 ;  /* 0x000000827054723c */ /* 0x040fe20000041854 */
[----:B------:R-:W5:Y:S03]  /*16a80*/  LDSM.16.MT88.4 R128, [R118+0xd000] ;  /* 0x00d000007680783b */ /* 0x000f660000004200 */
[----:B------:R-:W-:Y:S01]  /*16a90*/  MUFU.EX2 R170, R170 ;  /* 0x000000aa00aa7308 */ /* 0x000fe20000000800 */
[----:B--2---:R-:W-:Y:S01]  /*16aa0*/  F2FP.BF16.F32.PACK_AB R104, R135, R138 ;  /* 0x0000008a8768723e */ /* 0x004fe200000010ff */
[--C-:B------:R-:W-:Y:S01]  /*16ab0*/  FFMA.FTZ R136, R17, UR4, -R166.reuse ;  /* 0x0000000411887c23 */ /* 0x100fe200080108a6 */
[----:B------:R-:W-:Y:S01]  /*16ac0*/  FMUL.FTZ R17, R116, R105 ;  /* 0x0000006974117220 */ /* 0x000fe20000410000 */
[----:B----4-:R-:W-:Y:S06]  /*16ad0*/  F2FP.BF16.F32.PACK_AB R105, R140, R139 ;  /* 0x0000008b8c69723e */ /* 0x010fec00000010ff */
[----:B------:R-:W-:Y:S01]  /*16ae0*/  MUFU.EX2 R141, R141 ;  /* 0x0000008d008d7308 */ /* 0x000fe20000000800 */
[--C-:B------:R-:W-:Y:S01]  /*16af0*/  FFMA.FTZ R137, R18, UR4, -R133.reuse ;  /* 0x0000000412897c23 */ /* 0x100fe20008010885 */
[C---:B-1----:R-:W-:Y:S08]  /*16b00*/  HMMA.16816.F32.BF16 R88, R112.reuse, R120, R88 ;  /* 0x000000787058723c */ /* 0x042ff00000041858 */
[----:B------:R-:W1:Y:S01]  /*16b10*/  MUFU.EX2 R136, R136 ;  /* 0x0000008800887308 */ /* 0x000e620000000800 */
[----:B------:R-:W-:Y:S01]  /*16b20*/  FMUL.FTZ R18, R3, R106 ;  /* 0x0000006a03127220 */ /* 0x000fe20000410000 */
[--C-:B------:R-:W-:Y:S01]  /*16b30*/  FFMA.FTZ R20, R20, UR4, -R166.reuse ;  /* 0x0000000414147c23 */ /* 0x100fe200080108a6 */
[--C-:B------:R-:W-:Y:S07]  /*16b40*/  FFMA.FTZ R53, R46, UR4, -R133.reuse ;  /* 0x000000042e357c23 */ /* 0x100fee0008010885 */
[----:B------:R-:W-:Y:S01]  /*16b50*/  MUFU.EX2 R137, R137 ;  /* 0x0000008900897308 */ /* 0x000fe20000000800 */
[--C-:B------:R-:W-:Y:S01]  /*16b60*/  FFMA.FTZ R46, R50, UR4, -R133.reuse ;  /* 0x00000004322e7c23 */ /* 0x100fe20008010885 */
[C---:B------:R-:W-:Y:S01]  /*16b70*/  HMMA.16816.F32.BF16 R92, R112.reuse, R122, R92 ;  /* 0x0000007a705c723c */ /* 0x040fe2000004185c */
[----:B------:R-:W2:Y:S07]  /*16b80*/  LDSM.16.MT88.4 R120, [R145+0x9400] ;  /* 0x009400009178783b */ /* 0x000eae0000004200 */
[----:B------:R-:W-:Y:S01]  /*16b90*/  MUFU.EX2 R172, R172 ;  /* 0x000000ac00ac7308 */ /* 0x000fe20000000800 */
[----:B------:R-:W-:Y:S01]  /*16ba0*/  FFMA.FTZ R176, R51, UR4, -R133 ;  /* 0x0000000433b07c23 */ /* 0x000fe20008010885 */
[--C-:B------:R-:W-:Y:S01]  /*16bb0*/  FFMA.FTZ R60, R60, UR4, -R166.reuse ;  /* 0x000000043c3c7c23 */ /* 0x100fe200080108a6 */
[--C-:B------:R-:W-:Y:S07]  /*16bc0*/  FFMA.FTZ R61, R61, UR4, -R166.reuse ;  /* 0x000000043d3d7c23 */ /* 0x100fee00080108a6 */
[----:B------:R4:W-:Y:S01]  /*16bd0*/  MUFU.EX2 R51, R46 ;  /* 0x0000002e00337308 */ /* 0x0009e20000000800 */
[----:B------:R-:W-:Y:S01]  /*16be0*/  FFMA.FTZ R64, R64, UR4, -R166 ;  /* 0x0000000440407c23 */ /* 0x000fe200080108a6 */
[C---:B---3--:R-:W-:Y:S08]  /*16bf0*/  HMMA.16816.F32.BF16 R96, R112.reuse, R124, R96 ;  /* 0x0000007c7060723c */ /* 0x048ff00000041860 */
[----:B------:R-:W-:Y:S01]  /*16c00*/  MUFU.EX2 R169, R169 ;  /* 0x000000a900a97308 */ /* 0x000fe20000000800 */
[----:B-1----:R-:W-:Y:S01]  /*16c10*/  F2FP.BF16.F32.PACK_AB R106, R136, R141 ;  /* 0x0000008d886a723e */ /* 0x002fe200000010ff */
[----:B------:R-:W-:Y:S01]  /*16c20*/  FFMA.FTZ R143, R116, R165, R143 ;  /* 0x000000a5748f7223 */ /* 0x000fe2000001008f */
[----:B------:R-:W-:Y:S07]  /*16c30*/  FFMA.FTZ R142, R3, R164, R142 ;  /* 0x000000a4038e7223 */ /* 0x000fee000001008e */
[----:B------:R-:W-:Y:S01]  /*16c40*/  MUFU.EX2 R171, R171 ;  /* 0x000000ab00ab7308 */ /* 0x000fe20000000800 */
[----:B------:R-:W-:Y:S01]  /*16c50*/  ISETP.GT.AND P1, PT, R162, R149, PT ;  /* 0x00000095a200720c */ /* 0x000fe20003f24270 */
[C---:B------:R-:W-:Y:S01]  /*16c60*/  HMMA.16816.F32.BF16 R100, R112.reuse, R126, R100 ;  /* 0x0000007e7064723c */ /* 0x040fe20000041864 */
[----:B------:R-:W1:Y:S07]  /*16c70*/  LDSM.16.MT88.4 R124, [R118+0x9400] ;  /* 0x00940000767c783b */ /* 0x000e6e0000004200 */
[----:B------:R-:W-:Y:S01]  /*16c80*/  MUFU.EX2 R174, R174 ;  /* 0x000000ae00ae7308 */ /* 0x000fe20000000800 */
[----:B------:R-:W-:Y:S01]  /*16c90*/  FADD.FTZ R142, R119, R142 ;  /* 0x0000008e778e7221 */ /* 0x000fe20000010000 */
[----:B----4-:R-:W-:Y:S01]  /*16ca0*/  FFMA.FTZ R46, R54, UR4, -R133 ;  /* 0x00000004362e7c23 */ /* 0x010fe20008010885 */
[----:B------:R-:W-:Y:S07]  /*16cb0*/  FADD.FTZ R143, R134, R143 ;  /* 0x0000008f868f7221 */ /* 0x000fee0000010000 */
[----:B------:R-:W-:Y:S01]  /*16cc0*/  MUFU.EX2 R54, R45 ;  /* 0x0000002d00367308 */ /* 0x000fe20000000800 */
[----:B------:R-:W-:Y:S01]  /*16cd0*/  FADD.FTZ R117, R117, R142 ;  /* 0x0000008e75757221 */ /* 0x000fe20000010000 */
[C---:B-----5:R-:W-:Y:S08]  /*16ce0*/  HMMA.16816.F32.BF16 R12, R112.reuse, R128, R12 ;  /* 0x00000080700c723c */ /* 0x060ff0000004180c */
[----:B------:R-:W3:Y:S01]  /*16cf0*/  MUFU.EX2 R128, R167 ;  /* 0x000000a700807308 */ /* 0x000ee20000000800 */
[----:B------:R-:W-:Y:S01]  /*16d00*/  FADD.FTZ R6, R6, R117 ;  /* 0x0000007506067221 */ /* 0x000fe20000010000 */
[----:B------:R-:W-:Y:S01]  /*16d10*/  FFMA.FTZ R129, R22, UR4, -R133 ;  /* 0x0000000416817c23 */ /* 0x000fe20008010885 */
[----:B------:R-:W-:Y:S07]  /*16d20*/  FADD.FTZ R132, R132, R143 ;  /* 0x0000008f84847221 */ /* 0x000fee0000010000 */
[----:B------:R-:W-:Y:S01]  /*16d30*/  MUFU.EX2 R173, R173 ;  /* 0x000000ad00ad7308 */ /* 0x000fe20000000800 */
[----:B------:R-:W-:Y:S01]  /*16d40*/  FADD.FTZ R139, R139, R6 ;  /* 0x000000068b8b7221 */ /* 0x000fe20000010000 */
[----:B------:R-:W-:Y:S01]  /*16d50*/  HMMA.16816.F32.BF16 R16, R112, R130, R16 ;  /* 0x000000827010723c */ /* 0x000fe20000041810 */
[----:B------:R-:W4:Y:S07]  /*16d60*/  LDSM.16.MT88.4 R112, [R118+0xb400] ;  /* 0x00b400007670783b */ /* 0x000f2e0000004200 */
[----:B------:R-:W-:Y:S01]  /*16d70*/  MUFU.EX2 R129, R129 ;  /* 0x0000008100817308 */ /* 0x000fe20000000800 */
[----:B------:R-:W-:Y:S01]  /*16d80*/  FFMA.FTZ R131, R26, UR4, -R133 ;  /* 0x000000041a837c23 */ /* 0x000fe20008010885 */
[--C-:B------:R-:W-:Y:S01]  /*16d90*/  FFMA.FTZ R130, R21, UR4, -R166.reuse ;  /* 0x0000000415827c23 */ /* 0x100fe200080108a6 */
[----:B------:R-:W-:Y:S07]  /*16da0*/  FFMA.FTZ R21, R24, UR4, -R166 ;  /* 0x0000000418157c23 */ /* 0x000fee00080108a6 */
[----:B------:R-:W-:Y:S01]  /*16db0*/  MUFU.EX2 R53, R53 ;  /* 0x0000003500357308 */ /* 0x000fe20000000800 */
[----:B------:R-:W-:Y:S01]  /*16dc0*/  FADD.FTZ R140, R140, R139 ;  /* 0x0000008b8c8c7221 */ /* 0x000fe20000010000 */
[C---:B---3--:R-:W-:Y:S01]  /*16dd0*/  F2FP.BF16.F32.PACK_AB R107, R128.reuse, R137 ;  /* 0x00000089806b723e */ /* 0x048fe200000010ff */
[----:B------:R-:W-:Y:S07]  /*16de0*/  FFMA.FTZ R167, R27, UR4, -R133 ;  /* 0x000000041ba77c23 */ /* 0x000fee0008010885 */
[----:B------:R-:W-:Y:S01]  /*16df0*/  MUFU.EX2 R130, R130 ;  /* 0x0000008200827308 */ /* 0x000fe20000000800 */
[----:B------:R-:W-:Y:S01]  /*16e00*/  FADD.FTZ R137, R137, R140 ;  /* 0x0000008c89897221 */ /* 0x000fe20000010000 */
[----:B------:R-:W-:Y:S08]  /*16e10*/  MOV R117, R0 ;  /* 0x0000000000757202 */ /* 0x000ff00000000f00 */
[----:B------:R-:W-:Y:S01]  /*16e20*/  MUFU.EX2 R131, R131 ;  /* 0x0000008300837308 */ /* 0x000fe20000000800 */
[C---:B--2---:R-:W-:Y:S09]  /*16e30*/  HMMA.16816.F32.BF16 R8, R104.reuse, R120, R8 ;  /* 0x000000786808723c */ /* 0x044ff20000041808 */
[----:B------:R-:W-:Y:S01]  /*16e40*/  MUFU.EX2 R52, R52 ;  /* 0x0000003400347308 */ /* 0x000fe20000000800 */
[----:B------:R-:W-:Y:S01]  /*16e50*/  FADD.FTZ R128, R128, R137 ;  /* 0x0000008980807221 */ /* 0x000fe20000010000 */
[----:B------:R-:W-:Y:S08]  /*16e60*/  MOV R3, R2 ;  /* 0x0000000200037202 */ /* 0x000ff00000000f00 */
[----:B------:R-:W-:Y:S01]  /*16e70*/  MUFU.EX2 R176, R176 ;  /* 0x000000b000b07308 */ /* 0x000fe20000000800 */
[C---:B------:R-:W-:Y:S01]  /*16e80*/  HMMA.16816.F32.BF16 R68, R104.reuse, R122, R68 ;  /* 0x0000007a6844723c */ /* 0x040fe20000041844 */
[----:B------:R-:W2:Y:S08]  /*16e90*/  LDSM.16.MT88.4 R120, [R145+0xd400] ;  /* 0x00d400009178783b */ /* 0x000eb00000004200 */
[----:B------:R-:W-:Y:S10]  /*16ea0*/  MUFU.EX2 R60, R60 ;  /* 0x0000003c003c7308 */ /* 0x000ff40000000800 */
[----:B------:R-:W-:Y:S01]  /*16eb0*/  MUFU.EX2 R61, R61 ;  /* 0x0000003d003d7308 */ /* 0x000fe20000000800 */
[C---:B-1----:R-:W-:Y:S09]  /*16ec0*/  HMMA.16816.F32.BF16 R72, R104.reuse, R124, R72 ;  /* 0x0000007c6848723c */ /* 0x042ff20000041848 */
[----:B------:R-:W-:Y:S01]  /*16ed0*/  MUFU.EX2 R64, R64 ;  /* 0x0000004000407308 */ /* 0x000fe20000000800 */
[C---:B------:R-:W-:Y:S01]  /*16ee0*/  HMMA.16816.F32.BF16 R76, R104.reuse, R126, R76 ;  /* 0x0000007e684c723c */ /* 0x040fe2000004184c */
[----:B------:R-:W1:Y:S07]  /*16ef0*/  LDSM.16.MT88.4 R124, [R118+0xd400] ;  /* 0x00d40000767c783b */ /* 0x000e6e0000004200 */
[C---:B------:R-:W-:Y:S08]  /*16f00*/  HMMA.16816.F32.BF16 R80, R104.reuse, R108, R80 ;  /* 0x0000006c6850723c */ /* 0x040ff00000041850 */
[C---:B------:R-:W-:Y:S01]  /*16f10*/  HMMA.16816.F32.BF16 R84, R104.reuse, R110, R84 ;  /* 0x0000006e6854723c */ /* 0x040fe20000041854 */
[----:B------:R-:W3:Y:S07]  /*16f20*/  LDSM.16.MT88.4 R108, [R145+0x9800] ;  /* 0x00980000916c783b */ /* 0x000eee0000004200 */
[C---:B----4-:R-:W-:Y:S08]  /*16f30*/  HMMA.16816.F32.BF16 R88, R104.reuse, R112, R88 ;  /* 0x000000706858723c */ /* 0x050ff00000041858 */
[C---:B------:R-:W-:Y:S01]  /*16f40*/  HMMA.16816.F32.BF16 R92, R104.reuse, R114, R92 ;  /* 0x00000072685c723c */ /* 0x040fe2000004185c */
[----:B------:R-:W4:Y:S07]  /*16f50*/  LDSM.16.MT88.4 R112, [R118+0x9800] ;  /* 0x009800007670783b */ /* 0x000f2e0000004200 */
[C---:B--2---:R-:W-:Y:S01]  /*16f60*/  HMMA.16816.F32.BF16 R96, R104.reuse, R120, R96 ;  /* 0x000000786860723c */ /* 0x044fe20000041860 */
[----:B------:R-:W2:Y:S02]  /*16f70*/  MUFU.EX2 R121, R20 ;  /* 0x0000001400797308 */ /* 0x000ea40000000800 */
[--C-:B------:R-:W-:Y:S05]  /*16f80*/  FFMA.FTZ R120, R23, UR4, -R133.reuse ;  /* 0x0000000417787c23 */ /* 0x100fea0008010885 */
[C---:B------:R-:W-:Y:S03]  /*16f90*/  HMMA.16816.F32.BF16 R100, R104.reuse, R122, R100 ;  /* 0x0000007a6864723c */ /* 0x040fe60000041864 */
[----:B------:R-:W-:Y:S01]  /*16fa0*/  MUFU.EX2 R122, R21 ;  /* 0x00000015007a7308 */ /* 0x000fe20000000800 */
[--C-:B------:R-:W-:Y:S02]  /*16fb0*/  FFMA.FTZ R123, R25, UR4, -R166.reuse ;  /* 0x00000004197b7c23 */ /* 0x100fe400080108a6 */
[----:B------:R-:W5:Y:S07]  /*16fc0*/  LDSM.16.MT88.4 R24, [R145+0xb800] ;  /* 0x00b800009118783b */ /* 0x000f6e0000004200 */
[----:B------:R-:W3:Y:S01]  /*16fd0*/  MUFU.EX2 R120, R120 ;  /* 0x0000007800787308 */ /* 0x000ee20000000800 */
[----:B--2---:R-:W-:Y:S01]  /*16fe0*/  F2FP.BF16.F32.PACK_AB R20, R130, R121 ;  /* 0x000000798214723e */ /* 0x004fe200000010ff */
[C---:B-1----:R-:W-:Y:S08]  /*16ff0*/  HMMA.16816.F32.BF16 R12, R104.reuse, R124, R12 ;  /* 0x0000007c680c723c */ /* 0x042ff0000004180c */
[----:B------:R-:W1:Y:S01]  /*17000*/  MUFU.EX2 R124, R167 ;  /* 0x000000a7007c7308 */ /* 0x000e620000000800 */
[--C-:B------:R-:W-:Y:S09]  /*17010*/  FFMA.FTZ R125, R28, UR4, -R166.reuse ;  /* 0x000000041c7d7c23 */ /* 0x100ff200080108a6 */
[----:B------:R-:W2:Y:S01]  /*17020*/  MUFU.EX2 R123, R123 ;  /* 0x0000007b007b7308 */ /* 0x000ea20000000800 */
[----:B------:R-:W-:Y:S01]  /*17030*/  HMMA.16816.F32.BF16 R16, R104, R126, R16 ;  /* 0x0000007e6810723c */ /* 0x000fe20000041810 */
[----:B------:R-:W5:Y:S08]  /*17040*/  LDSM.16.MT88.4 R104, [R118+0xb800] ;  /* 0x00b800007668783b */ /* 0x000f700000004200 */
[----:B------:R-:W-:Y:S01]  /*17050*/  MUFU.EX2 R125, R125 ;  /* 0x0000007d007d7308 */ /* 0x000fe20000000800 */
[----:B------:R-:W-:Y:S01]  /*17060*/  FFMA.FTZ R126, R29, UR4, -R166 ;  /* 0x000000041d7e7c23 */ /* 0x000fe200080108a6 */
[----:B---3--:R-:W-:Y:S01]  /*17070*/  F2FP.BF16.F32.PACK_AB R21, R120, R129 ;  /* 0x000000817815723e */ /* 0x008fe200000010ff */
[----:B------:R-:W-:Y:S01]  /*17080*/  FFMA.FTZ R127, R30, UR4, -R133 ;  /* 0x000000041e7f7c23 */ /* 0x000fe20008010885 */
[----:B------:R-:W-:Y:S01]  /*17090*/  FADD.FTZ R129, R129, R128 ;  /* 0x0000008081817221 */ /* 0x000fe20000010000 */
[----:B-1----:R-:W-:Y:S01]  /*170a0*/  F2FP.BF16.F32.PACK_AB R23, R124, R131 ;  /* 0x000000837c17723e */ /* 0x002fe200000010ff */
[----:B------:R-:W-:Y:S04]  /*170b0*/  FFMA.FTZ R167, R36, UR4, -R166 ;  /* 0x0000000424a77c23 */ /* 0x000fe800080108a6 */
[----:B------:R-:W1:Y:S01]  /*170c0*/  MUFU.EX2 R126, R126 ;  /* 0x0000007e007e7308 */ /* 0x000e620000000800 */
[----:B------:R-:W-:Y:S01]  /*170d0*/  LDSM.16.MT88.4 R36, [R118+0xc000] ;  /* 0x00c000007624783b */ /* 0x000fe20000004200 */
[----:B--2---:R-:W-:Y:S01]  /*170e0*/  F2FP.BF16.F32.PACK_AB R22, R123, R122 ;  /* 0x0000007a7b16723e */ /* 0x004fe200000010ff */
[----:B------:R-:W-:Y:S07]  /*170f0*/  FADD.FTZ R120, R120, R129 ;  /* 0x0000008178787221 */ /* 0x000fee0000010000 */
[----:B------:R-:W-:Y:S01]  /*17100*/  MUFU.EX2 R127, R127 ;  /* 0x0000007f007f7308 */ /* 0x000fe20000000800 */
[----:B------:R-:W-:Y:S09]  /*17110*/  FADD.FTZ R131, R131, R120 ;  /* 0x0000007883837221 */ /* 0x000ff20000010000 */
[----:B------:R-:W-:Y:S01]  /*17120*/  MUFU.EX2 R167, R167 ;  /* 0x000000a700a77308 */ /* 0x000fe20000000800 */
[C---:B------:R-:W-:Y:S05]  /*17130*/  HMMA.16816.F32.BF16 R8, R20.reuse, R108, R8 ;  /* 0x0000006c1408723c */ /* 0x040fea0000041808 */
[----:B------:R-:W-:Y:S03]  /*17140*/  FADD.FTZ R124, R124, R131 ;  /* 0x000000837c7c7221 */ /* 0x000fe60000010000 */
[C---:B------:R-:W-:Y:S01]  /*17150*/  HMMA.16816.F32.BF16 R68, R20.reuse, R110, R68 ;  /* 0x0000006e1444723c */ /* 0x040fe20000041844 */
[----:B------:R-:W2:Y:S07]  /*17160*/  LDSM.16.MT88.4 R108, [R145+0xd800] ;  /* 0x00d80000916c783b */ /* 0x000eae0000004200 */
[C---:B----4-:R-:W-:Y:S08]  /*17170*/  HMMA.16816.F32.BF16 R72, R20.reuse, R112, R72 ;  /* 0x000000701448723c */ /* 0x050ff00000041848 */
[C---:B------:R-:W-:Y:S01]  /*17180*/  HMMA.16816.F32.BF16 R76, R20.reuse, R114, R76 ;  /* 0x00000072144c723c */ /* 0x040fe2000004184c */
[----:B------:R-:W3:Y:S07]  /*17190*/  LDSM.16.MT88.4 R112, [R118+0xd800] ;  /* 0x00d800007670783b */ /* 0x000eee0000004200 */
[C---:B-----5:R-:W-:Y:S08]  /*171a0*/  HMMA.16816.F32.BF16 R80, R20.reuse, R24, R80 ;  /* 0x000000181450723c */ /* 0x060ff00000041850 */
[C---:B------:R-:W-:Y:S01]  /*171b0*/  HMMA.16816.F32.BF16 R84, R20.reuse, R26, R84 ;  /* 0x0000001a1454723c */ /* 0x040fe20000041854 */
[----:B------:R-:W4:Y:S07]  /*171c0*/  LDSM.16.MT88.4 R24, [R145+0x9c00] ;  /* 0x009c00009118783b */ /* 0x000f2e0000004200 */
[C---:B------:R-:W-:Y:S03]  /*171d0*/  HMMA.16816.F32.BF16 R88, R20.reuse, R104, R88 ;  /* 0x000000681458723c */ /* 0x040fe60000041858 */
[--C-:B------:R-:W-:Y:S01]  /*171e0*/  FFMA.FTZ R104, R31, UR4, -R133.reuse ;  /* 0x000000041f687c23 */ /* 0x100fe20008010885 */
[--C-:B------:R-:W-:Y:S01]  /*171f0*/  FFMA.FTZ R105, R35, UR4, -R133.reuse ;  /* 0x0000000423697c23 */ /* 0x100fe20008010885 */
[----:B------:R-:W5:Y:S03]  /*17200*/  LDSM.16.MT88.4 R28, [R118+0x9c00] ;  /* 0x009c0000761c783b */ /* 0x000f660000004200 */
[C---:B------:R-:W-:Y:S03]  /*17210*/  HMMA.16816.F32.BF16 R92, R20.reuse, R106, R92 ;  /* 0x0000006a145c723c */ /* 0x040fe6000004185c */
[--C-:B------:R-:W-:Y:S05]  /*17220*/  FFMA.FTZ R106, R34, UR4, -R133.reuse ;  /* 0x00000004226a7c23 */ /* 0x100fea0008010885 */
[C---:B--2---:R-:W-:Y:S01]  /*17230*/  HMMA.16816.F32.BF16 R96, R20.reuse, R108, R96 ;  /* 0x0000006c1460723c */ /* 0x044fe20000041860 */
[----:B------:R-:W2:Y:S02]  /*17240*/  MUFU.EX2 R108, R104 ;  /* 0x00000068006c7308 */ /* 0x000ea40000000800 */
[----:B------:R-:W-:Y:S02]  /*17250*/  FFMA.FTZ R109, R32, UR4, -R166 ;  /* 0x00000004206d7c23 */ /* 0x000fe400080108a6 */
[----:B------:R-:W5:Y:S03]  /*17260*/  LDSM.16.MT88.4 R32, [R145+0xbc00] ;  /* 0x00bc00009120783b */ /* 0x000f660000004200 */
[C---:B------:R-:W-:Y:S03]  /*17270*/  HMMA.16816.F32.BF16 R100, R20.reuse, R110, R100 ;  /* 0x0000006e1464723c */ /* 0x040fe60000041864 */
[----:B------:R-:W-:Y:S10]  /*17280*/  MUFU.EX2 R111, R106 ;  /* 0x0000006a006f7308 */ /* 0x000ff40000000800 */
[----:B------:R2:W-:Y:S01]  /*17290*/  MUFU.EX2 R110, R105 ;  /* 0x00000069006e7308 */ /* 0x0005e20000000800 */
[C---:B---3--:R-:W-:Y:S09]  /*172a0*/  HMMA.16816.F32.BF16 R12, R20.reuse, R112, R12 ;  /* 0x00000070140c723c */ /* 0x048ff2000004180c */
[----:B------:R-:W3:Y:S01]  /*172b0*/  MUFU.EX2 R109, R109 ;  /* 0x0000006d006d7308 */ /* 0x000ee20000000800 */
[--C-:B------:R-:W-:Y:S01]  /*172c0*/  FFMA.FTZ R113, R58, UR4, -R133.reuse ;  /* 0x000000043a717c23 */ /* 0x100fe20008010885 */
[--C-:B------:R-:W-:Y:S01]  /*172d0*/  FFMA.FTZ R112, R62, UR4, -R133.reuse ;  /* 0x000000043e707c23 */ /* 0x100fe20008010885 */
[----:B------:R-:W-:Y:S03]  /*172e0*/  HMMA.16816.F32.BF16 R16, R20, R114, R16 ;  /* 0x000000721410723c */ /* 0x000fe60000041810 */
[----:B-1----:R-:W-:Y:S01]  /*172f0*/  F2FP.BF16.F32.PACK_AB R20, R126, R125 ;  /* 0x0000007d7e14723e */ /* 0x002fe200000010ff */
[----:B--2---:R-:W-:Y:S01]  /*17300*/  LDSM.16.MT88.4 R104, [R145+0xdc00] ;  /* 0x00dc00009168783b */ /* 0x004fe20000004200 */
[----:B------:R-:W-:Y:S01]  /*17310*/  F2FP.BF16.F32.PACK_AB R21, R108, R127 ;  /* 0x0000007f6c15723e */ /* 0x000fe200000010ff */
[--C-:B------:R-:W-:Y:S01]  /*17320*/  FFMA.FTZ R115, R55, UR4, -R133.reuse ;  /* 0x0000000437737c23 */ /* 0x100fe20008010885 */
[----:B---3--:R-:W-:Y:S01]  /*17330*/  F2FP.BF16.F32.PACK_AB R22, R168, R109 ;  /* 0x0000006da816723e */ /* 0x008fe200000010ff */
[----:B------:R-:W-:Y:S01]  /*17340*/  MUFU.EX2 R55, R46 ;  /* 0x0000002e00377308 */ /* 0x000fe20000000800 */
[----:B------:R-:W-:Y:S01]  /*17350*/  F2FP.BF16.F32.PACK_AB R23, R110, R111 ;  /* 0x0000006f6e17723e */ /* 0x000fe200000010ff */
[----:B------:R-:W-:Y:S01]  /*17360*/  FFMA.FTZ R114, R59, UR4, -R133 ;  /* 0x000000043b727c23 */ /* 0x000fe20008010885 */
[----:B------:R-:W-:Y:S07]  /*17370*/  FADD.FTZ R127, R127, R124 ;  /* 0x0000007c7f7f7221 */ /* 0x000fee0000010000 */
[----:B------:R-:W-:Y:S01]  /*17380*/  MUFU.EX2 R58, R115 ;  /* 0x00000073003a7308 */ /* 0x000fe20000000800 */
[----:B------:R-:W-:Y:S01]  /*17390*/  FADD.FTZ R108, R108, R127 ;  /* 0x0000007f6c6c7221 */ /* 0x000fe20000010000 */
[C---:B----4-:R-:W-:Y:S08]  /*173a0*/  HMMA.16816.F32.BF16 R8, R20.reuse, R24, R8 ;  /* 0x000000181408723c */ /* 0x050ff00000041808 */
[----:B------:R-:W-:Y:S01]  /*173b0*/  MUFU.EX2 R62, R114 ;  /* 0x00000072003e7308 */ /* 0x000fe20000000800 */
[----:B------:R-:W-:Y:S04]  /*173c0*/  FADD.FTZ R111, R111, R108 ;  /* 0x0000006c6f6f7221 */ /* 0x000fe80000010000 */
[----:B------:R-:W-:Y:S01]  /*173d0*/  FADD.FTZ R111, R110, R111 ;  /* 0x0000006f6e6f7221 */ /* 0x000fe20000010000 */
        /* <DEDUP_REMOVED lines=14> */
[----:B------:R-:W-:Y:S03]  /*174c0*/  MUFU.EX2 R56, R40 ;  /* 0x0000002800387308 */ /* 0x000fe60000000800 */
[C---:B------:R-:W-:Y:S07]  /*174d0*/  HMMA.16816.F32.BF16 R100, R20.reuse, R106, R100 ;  /* 0x0000006a1464723c */ /* 0x040fee0000041864 */
[----:B------:R-:W-:Y:S01]  /*174e0*/  MUFU.EX2 R59, R105 ;  /* 0x00000069003b7308 */ /* 0x000fe20000000800 */
[--C-:B------:R-:W-:Y:S01]  /*174f0*/  FFMA.FTZ R107, R48, UR4, -R166.reuse ;  /* 0x00000004306b7c23 */ /* 0x100fe200080108a6 */
[--C-:B------:R-:W-:Y:S08]  /*17500*/  FFMA.FTZ R106, R49, UR4, -R166.reuse ;  /* 0x00000004316a7c23 */ /* 0x100ff000080108a6 */
[----:B------:R-:W3:Y:S01]  /*17510*/  MUFU.EX2 R48, R43 ;  /* 0x0000002b00307308 */ /* 0x000ee20000000800 */
[----:B------:R-:W-:Y:S01]  /*17520*/  FFMA.FTZ R166, R65, UR4, -R166 ;  /* 0x0000000441a67c23 */ /* 0x000fe200080108a6 */
[C---:B--2---:R-:W-:Y:S08]  /*17530*/  HMMA.16816.F32.BF16 R12, R20.reuse, R28, R12 ;  /* 0x0000001c140c723c */ /* 0x044ff0000004180c */
[----:B------:R2:W4:Y:S10]  /*17540*/  MUFU.EX2 R49, R41 ;  /* 0x0000002900317308 */ /* 0x0005340000000800 */
[----:B------:R5:W-:Y:S01]  /*17550*/  MUFU.EX2 R65, R44 ;  /* 0x0000002c00417308 */ /* 0x000be20000000800 */
[----:B------:R-:W-:Y:S01]  /*17560*/  HMMA.16816.F32.BF16 R16, R20, R30, R16 ;  /* 0x0000001e1410723c */ /* 0x000fe20000041810 */
[----:B------:R-:W4:Y:S08]  /*17570*/  LDSM.16.MT88.4 R28, [R145+0xc000] ;  /* 0x00c00000911c783b */ /* 0x000f300000004200 */
[----:B------:R5:W-:Y:S01]  /*17580*/  MUFU.EX2 R57, R107 ;  /* 0x0000006b00397308 */ /* 0x000be20000000800 */
[----:B------:R-:W-:Y:S02]  /*17590*/  F2FP.BF16.F32.PACK_AB R20, R170, R167 ;  /* 0x000000a7aa14723e */ /* 0x000fe400000010ff */
[C---:B------:R-:W-:Y:S07]  /*175a0*/  F2FP.BF16.F32.PACK_AB R21, R169.reuse, R172 ;  /* 0x000000aca915723e */ /* 0x040fee00000010ff */
[----:B------:R5:W4:Y:S01]  /*175b0*/  MUFU.EX2 R50, R106 ;  /* 0x0000006a00327308 */ /* 0x000b220000000800 */
[----:B------:R-:W-:Y:S01]  /*175c0*/  F2FP.BF16.F32.PACK_AB R22, R174, R171 ;  /* 0x000000abae16723e */ /* 0x000fe200000010ff */
[----:B------:R-:W-:Y:S01]  /*175d0*/  FADD.FTZ R172, R172, R111 ;  /* 0x0000006facac7221 */ /* 0x000fe20000010000 */
[----:B---3--:R-:W-:Y:S01]  /*175e0*/  F2FP.BF16.F32.PACK_AB R23, R48, R173 ;  /* 0x000000ad3017723e */ /* 0x008fe200000010ff */
[----:B--2---:R-:W-:Y:S06]  /*175f0*/  LDSM.16.MT88.4 R40, [R145+0xe400] ;  /* 0x00e400009128783b */ /* 0x004fec0000004200 */
[----:B------:R-:W-:Y:S01]  /*17600*/  MUFU.EX2 R165, R166 ;  /* 0x000000a600a57308 */ /* 0x000fe20000000800 */
[----:B------:R-:W-:Y:S01]  /*17610*/  FADD.FTZ R172, R169, R172 ;  /* 0x000000aca9ac7221 */ /* 0x000fe20000010000 */
[C---:B-1----:R-:W-:Y:S01]  /*17620*/  HMMA.16816.F32.BF16 R8, R20.reuse, R24, R8 ;  /* 0x000000181408723c */ /* 0x042fe20000041808 */
[----:B-----5:R-:W-:Y:S02]  /*17630*/  LDSM.16.MT88.4 R44, [R145+0xe800] ;  /* 0x00e80000912c783b */ /* 0x020fe40000004200 */
[--C-:B------:R-:W-:Y:S01]  /*17640*/  FFMA.FTZ R107, R63, UR4, -R133.reuse ;  /* 0x000000043f6b7c23 */ /* 0x100fe20008010885 */
[--C-:B------:R-:W-:Y:S04]  /*17650*/  FFMA.FTZ R106, R66, UR4, -R133.reuse ;  /* 0x00000004426a7c23 */ /* 0x100fe80008010885 */
[----:B------:R-:W-:Y:S01]  /*17660*/  MUFU.EX2 R63, R113 ;  /* 0x00000071003f7308 */ /* 0x000fe20000000800 */
[----:B------:R-:W-:Y:S01]  /*17670*/  FFMA.FTZ R133, R67, UR4, -R133 ;  /* 0x0000000443857c23 */ /* 0x000fe20008010885 */
[----:B------:R-:W-:Y:S01]  /*17680*/  FADD.FTZ R173, R173, R172 ;  /* 0x000000acadad7221 */ /* 0x000fe20000010000 */
[C---:B------:R-:W-:Y:S07]  /*17690*/  HMMA.16816.F32.BF16 R68, R20.reuse, R26, R68 ;  /* 0x0000001a1444723c */ /* 0x040fee0000041844 */
[----:B------:R1:W2:Y:S01]  /*176a0*/  MUFU.EX2 R66, R104 ;  /* 0x0000006800427308 */ /* 0x0002a20000000800 */
[----:B------:R-:W3:Y:S01]  /*176b0*/  LDSM.16.MT88.4 R24, [R145+0xe000] ;  /* 0x00e000009118783b */ /* 0x000ee20000004200 */
[----:B------:R-:W-:Y:S08]  /*176c0*/  FADD.FTZ R48, R48, R173 ;  /* 0x000000ad30307221 */ /* 0x000ff00000010000 */
[----:B------:R-:W-:Y:S01]  /*176d0*/  MUFU.EX2 R164, R133 ;  /* 0x0000008500a47308 */ /* 0x000fe20000000800 */
[C---:B------:R-:W-:Y:S03]  /*176e0*/  HMMA.16816.F32.BF16 R72, R20.reuse, R32, R72 ;  /* 0x000000201448723c */ /* 0x040fe60000041848 */
[----:B-1----:R-:W-:Y:S05]  /*176f0*/  F2FP.BF16.F32.PACK_AB R104, R61, R60 ;  /* 0x0000003c3d68723e */ /* 0x002fea00000010ff */
[C---:B------:R-:W-:Y:S01]  /*17700*/  HMMA.16816.F32.BF16 R76, R20.reuse, R34, R76 ;  /* 0x00000022144c723c */ /* 0x040fe2000004184c */
[----:B------:R-:W1:Y:S07]  /*17710*/  LDSM.16.MT88.4 R32, [R118+0xe000] ;  /* 0x00e000007620783b */ /* 0x000e6e0000004200 */
[C---:B----4-:R-:W-:Y:S08]  /*17720*/  HMMA.16816.F32.BF16 R80, R20.reuse, R28, R80 ;  /* 0x0000001c1450723c */ /* 0x050ff00000041850 */
        /* <DEDUP_REMOVED lines=40> */
[----:B--2---:R-:W-:Y:S02]  /*179b0*/  F2FP.BF16.F32.PACK_AB R22, R66, R59 ;  /* 0x0000003b4216723e */ /* 0x004fe400000010ff */
[----:B------:R-:W-:Y:S01]  /*179c0*/  F2FP.BF16.F32.PACK_AB R23, R62, R63 ;  /* 0x0000003f3e17723e */ /* 0x000fe200000010ff */
[----:B------:R-:W-:Y:S04]  /*179d0*/  FADD.FTZ R58, R58, R55 ;  /* 0x000000373a3a7221 */ /* 0x000fe80000010000 */
[----:B------:R-:W-:Y:S02]  /*179e0*/  FADD.FTZ R63, R63, R58 ;  /* 0x0000003a3f3f7221 */ /* 0x000fe40000010000 */
[C---:B---3--:R-:W-:Y:S03]  /*179f0*/  HMMA.16816.F32.BF16 R8, R20.reuse, R24, R8 ;  /* 0x000000181408723c */ /* 0x048fe60000041808 */
[----:B------:R-:W-:Y:S05]  /*17a00*/  FADD.FTZ R62, R62, R63 ;  /* 0x0000003f3e3e7221 */ /* 0x000fea0000010000 */
[C---:B------:R-:W-:Y:S01]  /*17a10*/  HMMA.16816.F32.BF16 R68, R20.reuse, R26, R68 ;  /* 0x0000001a1444723c */ /* 0x040fe20000041844 */
[----:B------:R-:W2:Y:S07]  /*17a20*/  LDSM.16.MT88.4 R24, [R145+0xac00] ;  /* 0x00ac00009118783b */ /* 0x000eae0000004200 */
[C---:B-1----:R-:W-:Y:S08]  /*17a30*/  HMMA.16816.F32.BF16 R72, R20.reuse, R32, R72 ;  /* 0x000000201448723c */ /* 0x042ff00000041848 */
[C---:B------:R-:W-:Y:S01]  /*17a40*/  HMMA.16816.F32.BF16 R76, R20.reuse, R34, R76 ;  /* 0x00000022144c723c */ /* 0x040fe2000004184c */
[----:B------:R-:W1:Y:S07]  /*17a50*/  LDSM.16.MT88.4 R32, [R118+0xac00] ;  /* 0x00ac00007620783b */ /* 0x000e6e0000004200 */
[C---:B-----5:R-:W-:Y:S01]  /*17a60*/  HMMA.16816.F32.BF16 R80, R20.reuse, R36, R80 ;  /* 0x000000241450723c */ /* 0x060fe20000041850 */
[----:B------:R-:W-:Y:S10]  /*17a70*/  MUFU.EX2 R37, R112 ;  /* 0x0000007000257308 */ /* 0x000ff40000000800 */
[----:B------:R-:W3:Y:S01]  /*17a80*/  MUFU.EX2 R36, R107 ;  /* 0x0000006b00247308 */ /* 0x000ee20000000800 */
[C---:B------:R-:W-:Y:S03]  /*17a90*/  HMMA.16816.F32.BF16 R84, R20.reuse, R38, R84 ;  /* 0x000000261454723c */ /* 0x040fe60000041854 */
[----:B------:R-:W-:Y:S06]  /*17aa0*/  FADD.FTZ R39, R7, R132 ;  /* 0x0000008407277221 */ /* 0x000fec0000010000 */
[----:B------:R5:W4:Y:S01]  /*17ab0*/  MUFU.EX2 R7, R106 ;  /* 0x0000006a00077308 */ /* 0x000b220000000800 */
[----:B------:R-:W-:Y:S01]  /*17ac0*/  FADD.FTZ R138, R138, R39 ;  /* 0x000000278a8a7221 */ /* 0x000fe20000010000 */
[C---:B------:R-:W-:Y:S03]  /*17ad0*/  HMMA.16816.F32.BF16 R88, R20.reuse, R40, R88 ;  /* 0x000000281458723c */ /* 0x040fe60000041858 */
[----:B---3--:R-:W-:Y:S01]  /*17ae0*/  F2FP.BF16.F32.PACK_AB R105, R36, R37 ;  /* 0x000000252469723e */ /* 0x008fe200000010ff */
[----:B------:R-:W-:Y:S01]  /*17af0*/  FADD.FTZ R138, R135, R138 ;  /* 0x0000008a878a7221 */ /* 0x000fe20000010000 */
[----:B------:R-:W-:Y:S03]  /*17b00*/  FADD.FTZ R37, R37, R62 ;  /* 0x0000003e25257221 */ /* 0x000fe60000010000 */
[C---:B------:R-:W-:Y:S03]  /*17b10*/  HMMA.16816.F32.BF16 R92, R20.reuse, R42, R92 ;  /* 0x0000002a145c723c */ /* 0x040fe6000004185c */
[----:B-----5:R-:W-:Y:S01]  /*17b20*/  F2FP.BF16.F32.PACK_AB R106, R165, R64 ;  /* 0x00000040a56a723e */ /* 0x020fe200000010ff */
[----:B------:R-:W-:Y:S01]  /*17b30*/  FADD.FTZ R141, R141, R138 ;  /* 0x0000008a8d8d7221 */ /* 0x000fe20000010000 */
[----:B----4-:R-:W-:Y:S01]  /*17b40*/  F2FP.BF16.F32.PACK_AB R107, R164, R7 ;  /* 0x00000007a46b723e */ /* 0x010fe200000010ff */
[----:B------:R-:W-:Y:S02]  /*17b50*/  FADD.FTZ R36, R36, R37 ;  /* 0x0000002524247221 */ /* 0x000fe40000010000 */
[C---:B------:R-:W-:Y:S03]  /*17b60*/  HMMA.16816.F32.BF16 R96, R20.reuse, R44, R96 ;  /* 0x0000002c1460723c */ /* 0x040fe60000041860 */
[----:B------:R-:W-:Y:S01]  /*17b70*/  FADD.FTZ R136, R136, R141 ;  /* 0x0000008d88887221 */ /* 0x000fe20000010000 */
[----:B------:R-:W-:Y:S04]  /*17b80*/  FADD.FTZ R7, R7, R36 ;  /* 0x0000002407077221 */ /* 0x000fe80000010000 */
[C---:B------:R-:W-:Y:S03]  /*17b90*/  HMMA.16816.F32.BF16 R100, R20.reuse, R46, R100 ;  /* 0x0000002e1464723c */ /* 0x040fe60000041864 */
[----:B------:R-:W-:Y:S05]  /*17ba0*/  FADD.FTZ R164, R164, R7 ;  /* 0x00000007a4a47221 */ /* 0x000fea0000010000 */
[C---:B------:R-:W-:Y:S08]  /*17bb0*/  HMMA.16816.F32.BF16 R12, R20.reuse, R28, R12 ;  /* 0x0000001c140c723c */ /* 0x040ff0000004180c */
[----:B------:R-:W-:Y:S01]  /*17bc0*/  HMMA.16816.F32.BF16 R16, R20, R30, R16 ;  /* 0x0000001e1410723c */ /* 0x000fe20000041810 */
[----:B------:R-:W3:Y:S07]  /*17bd0*/  LDSM.16.MT88.4 R20, [R145+0xcc00] ;  /* 0x00cc00009114783b */ /* 0x000eee0000004200 */
[C---:B--2---:R-:W-:Y:S01]  /*17be0*/  HMMA.16816.F32.BF16 R112, R104.reuse, R24, R8 ;  /* 0x000000186870723c */ /* 0x044fe20000041808 */
[----:B------:R-:W2:Y:S04]  /*17bf0*/  LDSM.16.MT88.4 R8, [R118+0xcc00] ;  /* 0x00cc00007608783b */ /* 0x000ea80000004200 */
[----:B------:R-:W-:Y:S03]  /*17c00*/  FADD.FTZ R25, R121, R136 ;  /* 0x0000008879197221 */ /* 0x000fe60000010000 */
[C---:B------:R-:W-:Y:S03]  /*17c10*/  HMMA.16816.F32.BF16 R68, R104.reuse, R26, R68 ;  /* 0x0000001a6844723c */ /* 0x040fe60000041844 */
[----:B------:R-:W-:Y:S04]  /*17c20*/  FADD.FTZ R25, R130, R25 ;  /* 0x0000001982197221 */ /* 0x000fe80000010000 */
[----:B------:R-:W-:Y:S01]  /*17c30*/  FADD.FTZ R6, R122, R25 ;  /* 0x000000197a067221 */ /* 0x000fe20000010000 */
[C---:B-1----:R-:W-:Y:S01]  /*17c40*/  HMMA.16816.F32.BF16 R72, R104.reuse, R32, R72 ;  /* 0x000000206848723c */ /* 0x042fe20000041848 */
[----:B------:R-:W1:Y:S02]  /*17c50*/  LDSM.16.MT88.4 R24, [R145+0xec00] ;  /* 0x00ec00009118783b */ /* 0x000e640000004200 */
        /* <DEDUP_REMOVED lines=30> */
[----:B------:R-:W-:Y:S01]  /*17e40*/  FADD.FTZ R165, R165, R64 ;  /* 0x00000040a5a57221 */ /* 0x000fe20000010000 */
[----:B------:R-:W-:Y:S08]  /*17e50*/  @P1 BRA `(.L_x_2517) ;  /* 0xffffffcc00001947 */ /* 0x000ff0000383ffff */
.L_x_2513:
        /* <DEDUP_REMOVED lines=11> */
[----:B------:R-:W-:Y:S01]  /*17f10*/  SHF.L.U32 R4, R154, 0x3, RZ ;  /* 0x000000039a047819 */ /* 0x000fe200000006ff */
[----:B------:R-:W-:Y:S01]  /*17f20*/  BSSY.RECONVERGENT B0, `(.L_x_2518) ;  /* 0x0000094000007945 */ /* 0x000fe20003800200 */
[----:B------:R-:W-:-:S02]  /*17f30*/  LOP3.LUT R10, R41, 0x4, RZ, 0xc0, !PT ;  /* 0x00000004290a7812 */ /* 0x000fc400078ec0ff */
[----:B------:R-:W-:Y:S02]  /*17f40*/  LOP3.LUT R7, R4, 0xc0, RZ, 0xc0, !PT ;  /* 0x000000c004077812 */ /* 0x000fe400078ec0ff */
[----:B------:R-:W-:Y:S02]  /*17f50*/  LOP3.LUT R12, R9, 0x20, R4, 0xf8, !PT ;  /* 0x00000020090c7812 */ /* 0x000fe400078ef804 */
[--C-:B------:R-:W-:Y:S02]  /*17f60*/  LOP3.LUT R7, R7, 0x18, R154.reuse, 0xf8, !PT ;  /* 0x0000001807077812 */ /* 0x100fe400078ef89a */
[----:B------:R-:W-:Y:S02]  /*17f70*/  SHF.L.U32 R11, R154, 0x2, RZ ;  /* 0x000000029a0b7819 */ /* 0x000fe400000006ff */
[----:B------:R-:W-:Y:S01]  /*17f80*/  LOP3.LUT R7, R12, R7, RZ, 0xfc, !PT ;  /* 0x000000070c077212 */ /* 0x000fe200078efcff */
[----:B-1----:R-:W-:Y:S01]  /*17f90*/  FADD.FTZ R6, R6, R165 ;  /* 0x000000a506067221 */ /* 0x002fe20000010000 */
[----:B------:R-:W-:-:S02]  /*17fa0*/  SHF.R.U32.HI R40, RZ, 0x1, R154 ;  /* 0x00000001ff287819 */ /* 0x000fc4000001169a */
[----:B------:R-:W-:Y:S01]  /*17fb0*/  LEA R7, R7, UR5, 0x2 ;  /* 0x0000000507077c11 */ /* 0x000fe2000f8e10ff */
[----:B---3--:R-:W-:Y:S01]  /*17fc0*/  FADD.FTZ R5, R5, R164 ;  /* 0x000000a405057221 */ /* 0x008fe20000010000 */
[----:B------:R-:W1:Y:S01]  /*17fd0*/  SHFL.BFLY PT, R43, R6, 0x1, 0x1f ;  /* 0x0c201f00062b7f89 */ /* 0x000e6200000e0000 */
[----:B------:R-:W-:Y:S01]  /*17fe0*/  LOP3.LUT R11, R11, 0xd8, RZ, 0xc0, !PT ;  /* 0x000000d80b0b7812 */ /* 0x000fe200078ec0ff */
[----:B------:R-:W-:Y:S01]  /*17ff0*/  BAR.SYNC.DEFER_BLOCKING 0x0 ;  /* 0x0000000000007b1d */ /* 0x000fe20000010000 */
[----:B--2---:R-:W-:Y:S01]  /*18000*/  IMAD R44, R44, UR8, R159 ;  /* 0x000000082c2c7c24 */ /* 0x004fe2000f8e029f */
[----:B------:R-:W-:Y:S02]  /*18010*/  LOP3.LUT P2, RZ, R154, 0x3, RZ, 0xc0, !PT ;  /* 0x000000039aff7812 */ /* 0x000fe4000784c0ff */
[----:B------:R-:W-:Y:S02]  /*18020*/  SHF.R.U32.HI R154, RZ, 0x2, R154 ;  /* 0x00000002ff9a7819 */ /* 0x000fe4000001169a */
[----:B------:R-:W-:Y:S01]  /*18030*/  LOP3.LUT R51, R40, 0x30, RZ, 0xc0, !PT ;  /* 0x0000003028337812 */ /* 0x000fe200078ec0ff */
[----:B------:R-:W2:Y:S01]  /*18040*/  SHFL.BFLY PT, R42, R5, 0x1, 0x1f ;  /* 0x0c201f00052a7f89 */ /* 0x000ea200000e0000 */
[----:B-----5:R-:W-:-:S02]  /*18050*/  SHF.R.U32.HI R3, RZ, 0x3, R3 ;  /* 0x00000003ff037819 */ /* 0x020fc40000011603 */
[----:B------:R-:W-:Y:S02]  /*18060*/  MOV R46, 0xff800000 ;  /* 0xff800000002e7802 */ /* 0x000fe40000000f00 */
[----:B------:R-:W-:Y:S01]  /*18070*/  LOP3.LUT R154, R51, 0x7, R154, 0xf8, !PT ;  /* 0x00000007339a7812 */ /* 0x000fe200078ef89a */
[----:B-1----:R-:W-:-:S04]  /*18080*/  FADD.FTZ R43, R6, R43 ;  /* 0x0000002b062b7221 */ /* 0x002fc80000010000 */
[----:B------:R-:W1:Y:S01]  /*18090*/  MUFU.RCP R8, R43 ;  /* 0x0000002b00087308 */ /* 0x000e620000001000 */
[----:B------:R-:W-:Y:S01]  /*180a0*/  FSETP.NE.FTZ.AND P1, PT, R43, RZ, PT ;  /* 0x000000ff2b00720b */ /* 0x000fe20003f35000 */
[----:B--2---:R-:W-:Y:S01]  /*180b0*/  FADD.FTZ R42, R5, R42 ;  /* 0x0000002a052a7221 */ /* 0x004fe20000010000 */
[----:B------:R-:W-:Y:S02]  /*180c0*/  LOP3.LUT R5, R10, 0xf00, R41, 0xf8, !PT ;  /* 0x00000f000a057812 */ /* 0x000fe400078ef829 */
[----:B------:R-:W-:-:S03]  /*180d0*/  SHF.L.U32 R10, R3, 0x5, RZ ;  /* 0x00000005030a7819 */ /* 0x000fc600000006ff */
[----:B------:R-:W2:Y:S01]  /*180e0*/  MUFU.RCP R6, R42 ;  /* 0x0000002a00067308 */ /* 0x000ea20000001000 */
[----:B------:R-:W-:-:S05]  /*180f0*/  FSETP.NE.FTZ.AND P0, PT, R42, RZ, PT ;  /* 0x000000ff2a00720b */ /* 0x000fca0003f15000 */
[----:B------:R-:W3:Y:S01]  /*18100*/  @P1 LDC R49, c[0x0][0x458] ;  /* 0x00011600ff311b82 */ /* 0x000ee20000000800 */
[----:B------:R-:W-:Y:S02]  /*18110*/  LOP3.LUT R5, R5, 0x20, R10, 0xf8, !PT ;  /* 0x0000002005057812 */ /* 0x000fe400078ef80a */
[----:B------:R-:W-:Y:S02]  /*18120*/  LOP3.LUT R10, R11, 0x18, R40, 0x78, !PT ;  /* 0x000000180b0a7812 */ /* 0x000fe400078e7828 */
[----:B-1----:R-:W-:Y:S01]  /*18130*/  FSEL R8, R8, 1, P1 ;  /* 0x3f80000008087808 */ /* 0x002fe20000800000 */
[----:B------:R-:W1:Y:S01]  /*18140*/  @P1 MUFU.LG2 R43, R43 ;  /* 0x0000002b002b1308 */ /* 0x000e620000000c00 */
[----:B------:R-:W-:-:S03]  /*18150*/  LOP3.LUT R5, R5, R10, RZ, 0xfc, !PT ;  /* 0x0000000a05057212 */ /* 0x000fc600078efcff */
        /* <DEDUP_REMOVED lines=25> */
[----:B------:R2:W-:Y:S01]  /*182f0*/  STS.64 [R7], R112 ;  /* 0x0000007007007388 */ /* 0x0005e20000000a00 */
[C---:B------:R-:W-:Y:S01]  /*18300*/  LOP3.LUT R8, R4.reuse, 0x40, RZ, 0xc0, !PT ;  /* 0x0000004004087812 */ /* 0x040fe200078ec0ff */
[----:B------:R-:W5:Y:S01]  /*18310*/  @P0 LDC R47, c[0x0][0x458] ;  /* 0x00011600ff2f0b82 */ /* 0x000f620000000800 */
[----:B------:R-:W-:Y:S01]  /*18320*/  LOP3.LUT R4, R4, 0x80, RZ, 0xc0, !PT ;  /* 0x0000008004047812 */ /* 0x000fe200078ec0ff */
[C---:B------:R-:W-:Y:S01]  /*18330*/  FMUL.FTZ R114, R6.reuse, R114 ;  /* 0x0000007206727220 */ /* 0x040fe20000410000 */
[C---:B------:R-:W-:Y:S01]  /*18340*/  IADD3 R9, PT, PT, R7.reuse, -R8, RZ ;  /* 0x8000000807097210 */ /* 0x040fe20007ffe0ff */
        /* <DEDUP_REMOVED lines=26> */
[----:B------:R-:W4:Y:S01]  /*184f0*/  @P0 MUFU.LG2 R42, R42 ;  /* 0x0000002a002a0308 */ /* 0x000f220000000c00 */
[----:B------:R-:W-:Y:S01]  /*18500*/  LEA R52, R5, UR5, 0x2 ;  /* 0x0000000505347c11 */ /* 0x000fe2000f8e10ff */
[----:B------:R2:W-:Y:S01]  /*18510*/  STS.64 [R9+0x20], R68 ;  /* 0x0000204409007388 */ /* 0x0005e20000000a00 */
[----:B------:R-:W5:Y:S01]  /*18520*/  LDCU UR5, c[0x0][0x3e0] ;  /* 0x00007c00ff0577ac */ /* 0x000f620008000800 */
[----:B-1----:R-:W-:-:S02]  /*18530*/  @P1 FMUL.FTZ R43, R43, 0.69314718246459960938 ;  /* 0x3f3172182b2b1820 */ /* 0x002fc40000410000 */
[----:B------:R2:W-:Y:S02]  /*18540*/  STS.64 [R9+0x420], R70 ;  /* 0x0004204609007388 */ /* 0x0005e40000000a00 */
[----:B---3--:R-:W-:Y:S02]  /*18550*/  @P1 FFMA.FTZ R46, R2, R49, R43 ;  /* 0x00000031022e1223 */ /* 0x008fe4000001002b */
[----:B------:R2:W-:Y:S04]  /*18560*/  STS.64 [R6+0x40], R72 ;  /* 0x0000404806007388 */ /* 0x0005e80000000a00 */
[----:B------:R2:W-:Y:S04]  /*18570*/  STS.64 [R6+0x440], R74 ;  /* 0x0004404a06007388 */ /* 0x0005e80000000a00 */
[----:B------:R2:W-:Y:S01]  /*18580*/  STS.64 [R4+0x60], R76 ;  /* 0x0000604c04007388 */ /* 0x0005e20000000a00 */
[----:B----4-:R-:W-:Y:S01]  /*18590*/  @P0 FMUL.FTZ R53, R42, 0.69314718246459960938 ;  /* 0x3f3172182a350820 */ /* 0x010fe20000410000 */
[----:B-----5:R-:W-:-:S02]  /*185a0*/  IMAD R157, R44, UR5, R157 ;  /* 0x000000052c9d7c24 */ /* 0x020fc4000f8e029d */
[----:B------:R2:W-:Y:S01]  /*185b0*/  STS.64 [R4+0x460], R78 ;  /* 0x0004604e04007388 */ /* 0x0005e20000000a00 */
[----:B------:R-:W-:Y:S01]  /*185c0*/  MOV R44, 0xff800000 ;  /* 0xff800000002c7802 */ /* 0x000fe20000000f00 */
[----:B------:R-:W-:Y:S01]  /*185d0*/  @P0 FFMA.FTZ R44, R0, R47, R53 ;  /* 0x0000002f002c0223 */ /* 0x000fe20000010035 */
[----:B------:R-:W-:Y:S01]  /*185e0*/  IMAD R45, R157, R45, R156 ;  /* 0x0000002d9d2d7224 */ /* 0x000fe200078e029c */
[----:B------:R2:W-:Y:S03]  /*185f0*/  STS.64 [R7+0x2000], R80 ;  /* 0x0020005007007388 */ /* 0x0005e60000000a00 */
        /* <DEDUP_REMOVED lines=28> */
[----:B------:R-:W-:Y:S01]  /*187c0*/  IMAD.IADD R43, R155, 0x1, -R156 ;  /* 0x000000019b2b7824 */ /* 0x000fe200078e0a9c */
[----:B------:R-:W-:Y:S01]  /*187d0*/  IADD3 R2, P0, PT, R45, R154, RZ ;  /* 0x0000009a2d027210 */ /* 0x000fe20007f1e0ff */
[----:B------:R-:W-:-:S03]  /*187e0*/  VIADD R40, R154, 0x8 ;  /* 0x000000089a287836 */ /* 0x000fc60000000000 */
[-C--:B------:R-:W-:Y:S02]  /*187f0*/  ISETP.GE.AND P2, PT, R154, R43.reuse, PT ;  /* 0x0000002b9a00720c */ /* 0x080fe40003f46270 */
[----:B------:R-:W-:Y:S02]  /*18800*/  ISETP.GE.AND P1, PT, R40, R43, PT ;  /* 0x0000002b2800720c */ /* 0x000fe40003f26270 */
[----:B------:R-:W-:Y:S02]  /*18810*/  LEA.HI.X.SX32 R45, R45, RZ, 0x1, P0 ;  /* 0x000000ff2d2d7211 */ /* 0x000fe400000f0eff */
[----:B-----5:R-:W-:-:S04]  /*18820*/  LEA R42, P0, R2, UR4, 0x2 ;  /* 0x00000004022a7c11 */ /* 0x020fc8000f8010ff */
[----:B------:R-:W-:-:S05]  /*18830*/  LEA.HI.X R43, R2, UR5, R45, 0x2, P0 ;  /* 0x00000005022b7c11 */ /* 0x000fca00080f142d */
[----:B------:R1:W-:Y:S04]  /*18840*/  @!P2 STG.E desc[UR6][R42.64], R46 ;  /* 0x0000002e2a00a986 */ /* 0x0003e8000c101906 */
[----:B------:R1:W-:Y:S02]  /*18850*/  @!P1 STG.E desc[UR6][R42.64+0x20], R44 ;  /* 0x0000202c2a009986 */ /* 0x0003e4000c101906 */
.L_x_2519:
[----:B------:R-:W-:Y:S05]  /*18860*/  BSYNC.RECONVERGENT B0 ;  /* 0x0000000000007941 */ /* 0x000fea0003800200 */
.L_x_2518:
[----:B------:R-:W5:Y:S01]  /*18870*/  LDCU.64 UR4, c[0x0][0x3f8] ;  /* 0x00007f00ff0477ac */ /* 0x000f620008000a00 */
[----:B------:R-:W-:Y:S01]  /*18880*/  LOP3.LUT R2, R41, 0x1c, RZ, 0xc0, !PT ;  /* 0x0000001c29027812 */ /* 0x000fe200078ec0ff */
[----:B------:R2:W2:Y:S01]  /*18890*/  LDS.128 R48, [R52+0x1800] ;  /* 0x0018000034307984 */ /* 0x0004a20000000c00 */
[----:B------:R-:W-:Y:S02]  /*188a0*/  IMAD.IADD R155, R155, 0x1, -R156 ;  /* 0x000000019b9b7824 */ /* 0x000fe400078e0a9c */
[C---:B------:R-:W-:Y:S01]  /*188b0*/  VIADD R54, R3.reuse, 0x10 ;  /* 0x0000001003367836 */ /* 0x040fe20000000000 */
[----:B-1----:R1:W1:Y:S01]  /*188c0*/  LDS.128 R44, [R52+0x3800] ;  /* 0x00380000342c7984 */ /* 0x0022620000000c00 */
[C---:B------:R-:W-:Y:S01]  /*188d0*/  IMAD R53, R3.reuse, 0x60, R2 ;  /* 0x0000006003357824 */ /* 0x040fe200078e0202 */
[CC--:B------:R-:W-:Y:S01]  /*188e0*/  ISETP.GE.AND P3, PT, R3.reuse, R155.reuse, PT ;  /* 0x0000009b0300720c */ /* 0x0c0fe20003f66270 */
[----:B------:R-:W-:Y:S01]  /*188f0*/  VIADD R2, R3, 0x20 ;  /* 0x0000002003027836 */ /* 0x000fe20000000000 */
[----:B------:R1:W1:Y:S01]  /*18900*/  LDS.128 R40, [R52+0x5800] ;  /* 0x0058000034287984 */ /* 0x0002620000000c00 */
[----:B------:R-:W-:-:S02]  /*18910*/  ISETP.GE.AND P2, PT, R54, R155, PT ;  /* 0x0000009b3600720c */ /* 0x000fc40003f46270 */
[----:B------:R-:W-:Y:S02]  /*18920*/  IADD3 R53, P0, PT, R0, R53, RZ ;  /* 0x0000003500357210 */ /* 0x000fe40007f1e0ff */
[----:B------:R-:W-:Y:S02]  /*18930*/  ISETP.GE.AND P1, PT, R2, R155, PT ;  /* 0x0000009b0200720c */ /* 0x000fe40003f26270 */
[----:B------:R-:W-:Y:S02]  /*18940*/  LEA.HI.X.SX32 R0, R0, RZ, 0x1, P0 ;  /* 0x000000ff00007211 */ /* 0x000fe400000f0eff */
[----:B-----5:R-:W-:-:S04]  /*18950*/  LEA R54, P0, R53, UR4, 0x2 ;  /* 0x0000000435367c11 */ /* 0x020fc8000f8010ff */
[----:B------:R-:W-:Y:S01]  /*18960*/  LEA.HI.X R55, R53, UR5, R0, 0x2, P0 ;  /* 0x0000000535377c11 */ /* 0x000fe200080f1400 */
[----:B------:R-:W-:-:S04]  /*18970*/  VIADD R0, R3, 0x30 ;  /* 0x0000003003007836 */ /* 0x000fc80000000000 */
[----:B------:R1:W-:Y:S01]  /*18980*/  @!P3 STG.E.128 desc[UR6][R54.64], R36 ;  /* 0x000000243600b986 */ /* 0x0003e2000c101d06 */
[----:B------:R-:W-:-:S03]  /*18990*/  ISETP.GE.AND P0, PT, R0, R155, PT ;  /* 0x0000009b0000720c */ /* 0x000fc60003f06270 */
        /* <DEDUP_REMOVED lines=13> */
.L_x_2520:
        /* <DEDUP_REMOVED lines=9> */
.L_x_5500:


//--------------------- .text._ZN5flash24flash_fwd_splitkv_kernelI23Flash_fwd_kernel_traitsILi96ELi64ELi128ELi4ELb0ELb0EN7cutlass10bfloat16_tE19Flash_kernel_traitsILi96ELi64ELi128ELi4ES3_EELb1ELb0ELb0ELb0ELb1ELb1ELb1ELb1EEEvNS_16Flash_fwd_paramsE --------------------------
	.section	.text._ZN5flash24flash_fwd_splitkv_kernelI23Flash_fwd_kernel_traitsILi96ELi64ELi128ELi4ELb0ELb0EN7cutlass10bfloat16_tE19Flash_kernel_traitsILi96ELi64ELi128ELi4ES3_EELb1ELb0ELb0ELb0ELb1ELb1ELb1ELb1EEEvNS_16Flash_fwd_paramsE,"ax",@progbits
	.align	128
        .global         _ZN5flash24flash_fwd_splitkv_kernelI23Flash_fwd_kernel_traitsILi96ELi64ELi128ELi4ELb0ELb0EN7cutlass10bfloat16_tE19Flash_kernel_traitsILi96ELi64ELi128ELi4ES3_EELb1ELb0ELb0ELb0ELb1ELb1ELb1ELb1EEEvNS_16Flash_fwd_paramsE
        .type           _ZN5flash24flash_fwd_splitkv_kernelI23Flash_fwd_kernel_traitsILi96ELi64ELi128ELi4ELb0ELb0EN7cutlass10bfloat16_tE19Flash_kernel_traitsILi96ELi64ELi128ELi4ES3_EELb1ELb0ELb0ELb0ELb1ELb1ELb1ELb1EEEvNS_16Flash_fwd_paramsE,@function
        .size           _ZN5flash24flash_fwd_splitkv_kernelI23Flash_fwd_kernel_traitsILi96ELi64ELi128ELi4ELb0ELb0EN7cutlass10bfloat16_tE19Flash_kernel_traitsILi96ELi64ELi128ELi4ES3_EELb1ELb0ELb0ELb0ELb1ELb1ELb1ELb1EEEvNS_16Flash_fwd_paramsE,(.L_x_5501 - _ZN5flash24flash_fwd_splitkv_kernelI23Flash_fwd_kernel_traitsILi96ELi64ELi128ELi4ELb0ELb0EN7cutlass10bfloat16_tE19Flash_kernel_traitsILi96ELi64ELi128ELi4ES3_EELb1ELb0ELb0ELb0ELb1ELb1ELb1ELb1EEEvNS_16Flash_fwd_paramsE)
        .other          _ZN5flash24flash_fwd_splitkv_kernelI23Flash_fwd_kernel_traitsILi96ELi64ELi128ELi4ELb0ELb0EN7cutlass10bfloat16_tE19Flash_kernel_traitsILi96ELi64ELi128ELi4ES3_EELb1ELb0ELb0ELb0ELb1ELb1ELb1ELb1EEEvNS_16Flash_fwd_paramsE,@"STO_CUDA_ENTRY STV_DEFAULT"
_ZN5flash24flash_fwd_splitkv_kernelI23Flash_fwd_kernel_traitsILi96ELi64ELi128ELi4ELb0ELb0EN7cutlass10bfloat16_tE19Flash_kernel_traitsILi96ELi64ELi128ELi4ES3_EELb1ELb0ELb0ELb0ELb1ELb1ELb1ELb1EEEvNS_16Flash_fwd_paramsE:
.text._ZN5flash24flash_fwd_splitkv_kernelI23Flash_fwd_kernel_traitsILi96ELi64ELi128ELi4ELb0ELb0EN7cutlass10bfloat16_tE19Flash_kernel_traitsILi96ELi64ELi128ELi4ES3_EELb1ELb0ELb0ELb0ELb1ELb1ELb1ELb1EEEvNS_16Flash_fwd_paramsE:
        /* <DEDUP_REMOVED lines=68> */
.L_x_2521:
        /* <DEDUP_REMOVED lines=14> */
[----:B--2---:R-:W2:Y:S01]  /*0520*/  MUFU.RCP R3, R10 ;  /* 0x0000000a00037308 */ /* 0x004ea20000001000 */
[----:B------:R-:W-:Y:S02]  /*0530*/  IMAD.MOV.U32 R2, RZ, RZ, RZ ;  /* 0x000000ffff027224 */ /* 0x000fe400078e00ff */
[----:B------:R-:W-:-:S05]  /*0540*/  LEA.HI.SX32 R19, R19, R8, 0x19 ;  /* 0x0000000813137211 */ /* 0x000fca00078fcaff */
[----:B------:R-:W-:Y:S02]  /*0550*/  VIADD R19, R19, 0xffffffff ;  /* 0xffffffff13137836 */ /* 0x000fe40000000000 */
[----:B--2---:R-:W-:-:S06]  /*0560*/  VIADD R3, R3, 0xffffffe ;  /* 0x0ffffffe03037836 */ /* 0x004fcc0000000000 */
[----:B------:R-:W2:Y:S02]  /*0570*/  F2I.FTZ.U32.TRUNC.NTZ R3, R3 ;  /* 0x0000000300037305 */ /* 0x000ea4000021f000 */
[----:B--2---:R-:W-:-:S04]  /*0580*/  IMAD.MOV R13, RZ, RZ, -R3 ;  /* 0x000000ffff0d7224 */ /* 0x004fc800078e0a03 */
[----:B------:R-:W-:Y:S01]  /*0590*/  IMAD R10, R13, R14, RZ ;  /* 0x0000000e0d0a7224 */ /* 0x000fe200078e02ff */
[----:B------:R-:W-:Y:S02]  /*05a0*/  IABS R13, R19 ;  /* 0x00000013000d7213 */ /* 0x000fe40000000000 */
[----:B------:R-:W-:Y:S01]  /*05b0*/  LOP3.LUT R19, R19, R8, RZ, 0x3c, !PT ;  /* 0x0000000813137212 */ /* 0x000fe200078e3cff */
        /* <DEDUP_REMOVED lines=11> */
[----:B------:R-:W-:Y:S02]  /*0670*/  ISETP.GE.U32.AND P4, PT, R17, R14, PT ;  /* 0x0000000e1100720c */ /* 0x000fe40003f86070 */
[----:B-1----:R-:W-:Y:S02]  /*0680*/  @!P1 SEL R14, R15, RZ, P0 ;  /* 0x000000ff0f0e9207 */ /* 0x002fe40000000000 */
[----:B------:R-:W-:-:S03]  /*0690*/  ISETP.GE.AND P0, PT, R19, RZ, PT ;  /* 0x000000ff1300720c */ /* 0x000fc60003f06270 */
[----:B------:R-:W-:Y:S01]  /*06a0*/  @!P1 IMAD.IADD R80, R85, 0x1, R14 ;  /* 0x0000000155509824 */ /* 0x000fe200078e020e */
[----:B------:R-:W-:Y:S01]  /*06b0*/  ISETP.NE.AND P1, PT, R8, RZ, PT ;  /* 0x000000ff0800720c */ /* 0x000fe20003f25270 */
[----:B------:R-:W-:Y:S02]  /*06c0*/  VIADD R14, R9, 0x1 ;  /* 0x00000001090e7836 */ /* 0x000fe40000000000 */
[----:B------:R-:W-:Y:S02]  /*06d0*/  VIADD R16, R80, 0x7f ;  /* 0x0000007f50107836 */ /* 0x000fe40000000000 */
[----:B------:R-:W-:Y:S02]  /*06e0*/  IMAD R14, R14, 0x40, -R155 ;  /* 0x000000400e0e7824 */ /* 0x000fe400078e0a9b */
[----:B------:R-:W-:Y:S01]  /*06f0*/  @P4 VIADD R10, R10, 0x1 ;  /* 0x000000010a0a4836 */ /* 0x000fe20000000000 */
[----:B------:R-:W-:Y:S02]  /*0700*/  SHF.R.S32.HI R3, RZ, 0x1f, R16 ;  /* 0x0000001fff037819 */ /* 0x000fe40000011410 */
[----:B----4-:R-:W-:Y:S01]  /*0710*/  IADD3 R13, PT, PT, R16, R13, R14 ;  /* 0x0000000d100d7210 */ /* 0x010fe20007ffe00e */
[----:B------:R-:W-:Y:S01]  /*0720*/  @!P0 IMAD.MOV R10, RZ, RZ, -R10 ;  /* 0x000000ffff0a8224 */ /* 0x000fe200078e0a0a */
[----:B------:R-:W-:-:S02]  /*0730*/  LEA.HI R3, R3, R16, RZ, 0x7 ;  /* 0x0000001003037211 */ /* 0x000fc400078f38ff */
[----:B------:R-:W-:Y:S02]  /*0740*/  @!P1 LOP3.LUT R10, RZ, R8, RZ, 0x33, !PT ;  /* 0x00000008ff0a9212 */ /* 0x000fe400078e33ff */
[----:B------:R-:W-:Y:S02]  /*0750*/  SHF.R.S32.HI R8, RZ, 0x1f, R13 ;  /* 0x0000001fff087819 */ /* 0x000fe4000001140d */
[----:B------:R-:W-:Y:S01]  /*0760*/  SHF.R.S32.HI R3, RZ, 0x7, R3 ;  /* 0x00000007ff037819 */ /* 0x000fe20000011403 */
[----:B--2---:R-:W-:Y:S01]  /*0770*/  IMAD R148, R10, R2, RZ ;  /* 0x000000020a947224 */ /* 0x004fe200078e02ff */
[----:B------:R-:W-:-:S04]  /*0780*/  LEA.HI R8, R8, R13, RZ, 0x7 ;  /* 0x0000000d08087211 */ /* 0x000fc800078f38ff */
[----:B------:R-:W-:Y:S02]  /*0790*/  SHF.R.S32.HI R8, RZ, 0x7, R8 ;  /* 0x00000007ff087819 */ /* 0x000fe40000011408 */
[----:B------:R-:W-:-:S04]  /*07a0*/  VIADDMNMX R3, R148, R10, R3, PT ;  /* 0x0000000a94037246 */ /* 0x000fc80003800103 */
[----:B------:R-:W-:Y:S01]  /*07b0*/  VIMNMX R67, PT, PT, R3, R8, PT ;  /* 0x0000000803437248 */ /* 0x000fe20003fe0100 */
[----:B------:R-:W-:-:S03]  /*07c0*/  IMAD.MOV R3, RZ, RZ, -R159 ;  /* 0x000000ffff037224 */ /* 0x000fc600078e0a9f */
[----:B------:R-:W-:Y:S01]  /*07d0*/  ISETP.GE.AND P0, PT, R148, R67, PT ;  /* 0x000000439400720c */ /* 0x000fe20003f06270 */
[----:B------:R-:W-:-:S12]  /*07e0*/  IMAD R157, R4, R3, R157 ;  /* 0x00000003049d7224 */ /* 0x000fd800078e029d */
        /* <DEDUP_REMOVED lines=56> */
.L_x_2522:
        /* <DEDUP_REMOVED lines=9> */
.L_x_2523:
[----:B------:R-:W-:-:S04]  /*0c00*/  UISETP.NE.U32.AND UP0, UPT, UR12, URZ, UPT ;  /* 0x000000ff0c00728c */ /* 0x000fc8000bf05070 */
[----:B------:R-:W-:-:S09]  /*0c10*/  UISETP.NE.AND.EX UP0, UPT, UR13, URZ, UPT, UP0 ;  /* 0x000000ff0d00728c */ /* 0x000fd2000bf05300 */
[----:B------:R-:W-:Y:S05]  /*0c20*/  BRA.U !UP0, `(.L_x_2524) ;  /* 0x0000000508987547 */ /* 0x000fea000b800000 */
[----:B------:R-:W1:Y:S01]  /*0c30*/  LDC R5, c[0x0][0x4f0] ;  /* 0x00013c00ff057b82 */ /* 0x000e620000000800 */
[----:B-----5:R-:W-:Y:S01]  /*0c40*/  LEA R4, R67, 0xffffff80, 0x7 ;  /* 0xffffff8043047811 */ /* 0x020fe200078e38ff */
[----:B------:R-:W2:Y:S01]  /*0c50*/  LDCU.64 UR4, c[0x0][0x4e8] ;  /* 0x00009d00ff0477ac */ /* 0x000ea20008000a00 */
[----:B------:R-:W-:Y:S02]  /*0c60*/  MOV R6, RZ ;  /* 0x000000ff00067202 */ /* 0x000fe40000000f00 */
[----:B------:R-:W-:Y:S01]  /*0c70*/  IABS R0, R4 ;  /* 0x0000000400007213 */ /* 0x000fe20000000000 */
[----:B------:R-:W3:Y:S01]  /*0c80*/  LDCU.64 UR8, c[0x0][0x3a0] ;  /* 0x00007400ff0877ac */ /* 0x000ee20008000a00 */
[----:B------:R-:W4:Y:S01]  /*0c90*/  LDCU.64 UR14, c[0x0][0x3b8] ;  /* 0x00007700ff0e77ac */ /* 0x000f220008000a00 */
[----:B-1----:R-:W-:-:S04]  /*0ca0*/  IABS R3, R5 ;  /* 0x0000000500037213 */ /* 0x002fc80000000000 */
[----:B------:R-:W1:Y:S08]  /*0cb0*/  I2F.RP R10, R3 ;  /* 0x00000003000a7306 */ /* 0x000e700000209400 */
[----:B-1----:R-:W1:Y:S02]  /*0cc0*/  MUFU.RCP R8, R10 ;  /* 0x0000000a00087308 */ /* 0x002e640000001000 */
[----:B-1----:R-:W-:Y:S01]  /*0cd0*/  IADD3 R8, PT, PT, R8, 0xffffffe, RZ ;  /* 0x0ffffffe08087810 */ /* 0x002fe20007ffe0ff */
[----:B--2---:R-:W-:-:S05]  /*0ce0*/  IMAD.WIDE.U32 R10, R159, UR4, RZ ;  /* 0x000000049f0a7c25 */ /* 0x004fca000f8e00ff */
[----:B------:R-:W1:Y:S01]  /*0cf0*/  F2I.FTZ.U32.TRUNC.NTZ R7, R8 ;  /* 0x0000000800077305 */ /* 0x000e62000021f000 */
[----:B------:R-:W-:Y:S01]  /*0d00*/  IMAD R161, R159, UR5, R11 ;  /* 0x000000059fa17c24 */ /* 0x000fe2000f8e020b */
[----:B------:R-:W2:Y:S01]  /*0d10*/  LDCU.64 UR4, c[0x0][0x3a8] ;  /* 0x00007500ff0477ac */ /* 0x000ea20008000a00 */
[----:B-1----:R-:W-:Y:S01]  /*0d20*/  IMAD.MOV R2, RZ, RZ, -R7 ;  /* 0x000000ffff027224 */ /* 0x002fe200078e0a07 */
[----:B------:R-:W1:Y:S03]  /*0d30*/  LDC R8, c[0x0][0x3e8] ;  /* 0x0000fa00ff087b82 */ /* 0x000e660000000800 */
        /* <DEDUP_REMOVED lines=19> */
[----:B------:R-:W-:-:S05]  /*0e70*/  IMAD.WIDE R16, R3, 0x4, R160 ;  /* 0x0000000403107825 */ /* 0x000fca00078e02a0 */
[----:B------:R-:W3:Y:S01]  /*0e80*/  LDG.E R6, desc[UR6][R16.64] ;  /* 0x0000000610067981 */ /* 0x000ee2000c1e1900 */
[----:B-1----:R-:W-:Y:S02]  /*0e90*/  IABS R2, R8 ;  /* 0x0000000800027213 */ /* 0x002fe40000000000 */
[----:B------:R-:W-:Y:S02]  /*0ea0*/  MOV R10, RZ ;  /* 0x000000ff000a7202 */ /* 0x000fe40000000f00 */
[----:B------:R-:W1:Y:S01]  /*0eb0*/  I2F.RP R14, R2 ;  /* 0x00000002000e7306 */ /* 0x000e620000209400 */
[----:B------:R-:W-:-:S05]  /*0ec0*/  IADD3 R3, PT, PT, -R3, RZ, RZ ;  /* 0x000000ff03037210 */ /* 0x000fca0007ffe1ff */
[----:B------:R-:W-:-:S05]  /*0ed0*/  IMAD R4, R5, R3, R4 ;  /* 0x0000000305047224 */ /* 0x000fca00078e0204 */
[----:B------:R-:W-:Y:S01]  /*0ee0*/  SHF.R.S32.HI R5, RZ, 0x1f, R4 ;  /* 0x0000001fff057819 */ /* 0x000fe20000011404 */
        /* <DEDUP_REMOVED lines=28> */
[----:B------:R-:W2:Y:S03]  /*10b0*/  LDCU.64 UR4, c[0x0][0x3c0] ;  /* 0x00007800ff0477ac */ /* 0x000ea60008000a00 */
[----:B------:R-:W-:Y:S01]  /*10c0*/  IMAD.IADD R17, R11, 0x1, R16 ;  /* 0x000000010b117824 */ /* 0x000fe200078e0210 */
[----:B------:R-:W-:Y:S01]  /*10d0*/  MOV R11, R0 ;  /* 0x00000000000b7202 */ /* 0x000fe20000000f00 */
[----:B------:R-:W-:Y:S01]  /*10e0*/  IMAD.MOV.U32 R16, RZ, RZ, R10 ;  /* 0x000000ffff107224 */ /* 0x000fe200078e000a */
[----:B------:R-:W-:Y:S01]  /*10f0*/  IADD3 R15, PT, PT, R7, R14, RZ ;  /* 0x0000000e070f7210 */ /* 0x000fe20007ffe0ff */
[----:B----4-:R-:W-:Y:S01]  /*1100*/  IMAD.U32 R7, RZ, RZ, UR15 ;  /* 0x0000000fff077e24 */ /* 0x010fe2000f8e00ff */
[----:B------:R-:W-:Y:S01]  /*1110*/  MOV R14, R6 ;  /* 0x00000006000e7202 */ /* 0x000fe20000000f00 */
[----:B------:R-:W-:Y:S01]  /*1120*/  @!P0 IMAD.MOV R11, RZ, RZ, -R11 ;  /* 0x000000ffff0b8224 */ /* 0x000fe200078e0a0b */
[----:B------:R-:W-:-:S04]  /*1130*/  MOV R6, UR14 ;  /* 0x0000000e00067c02 */ /* 0x000fc80008000f00 */
[----:B------:R-:W-:Y:S01]  /*1140*/  SEL R11, R8, R11, !P1 ;  /* 0x0000000b080b7207 */ /* 0x000fe20004800000 */
[CC--:B------:R-:W-:Y:S02]  /*1150*/  IMAD R10, R5.reuse, R6.reuse, RZ ;  /* 0x00000006050a7224 */ /* 0x0c0fe400078e02ff */
[C---:B------:R-:W-:Y:S01]  /*1160*/  IMAD.WIDE.U32 R16, R4.reuse, R6, R16 ;  /* 0x0000000604107225 */ /* 0x040fe200078e0010 */
[----:B--2---:R-:W-:Y:S02]  /*1170*/  MOV R2, UR4 ;  /* 0x0000000400027c02 */ /* 0x004fe40008000f00 */
[----:B------:R-:W-:Y:S01]  /*1180*/  MOV R3, UR5 ;  /* 0x0000000500037c02 */ /* 0x000fe20008000f00 */
[C---:B------:R-:W-:Y:S02]  /*1190*/  IMAD R10, R4.reuse, R7, R10 ;  /* 0x00000007040a7224 */ /* 0x040fe400078e020a */
[-C--:B------:R-:W-:Y:S02]  /*11a0*/  IMAD R5, R5, R2.reuse, RZ ;  /* 0x0000000205057224 */ /* 0x080fe400078e02ff */
[----:B------:R-:W-:Y:S01]  /*11b0*/  IMAD.WIDE.U32 R14, R4, R2, R14 ;  /* 0x00000002040e7225 */ /* 0x000fe200078e000e */
[----:B------:R-:W-:-:S03]  /*11c0*/  IADD3 R17, PT, PT, R17, R10, RZ ;  /* 0x0000000a11117210 */ /* 0x000fc60007ffe0ff */
        /* <DEDUP_REMOVED lines=12> */
.L_x_2524:
        /* <DEDUP_REMOVED lines=15> */
.L_x_2526:
[----:B------:R-:W2:Y:S01]  /*1380*/  LDC.64 R6, c[0x0][0x3b8] ;  /* 0x0000ee00ff067b82 */ /* 0x000ea20000000a00 */
[----:B-1----:R-:W-:-:S05]  /*1390*/  IADD3 R2, PT, PT, R0, R5, RZ ;  /* 0x0000000500027210 */ /* 0x002fca0007ffe0ff */
[C---:B--2---:R-:W-:Y:S02]  /*13a0*/  IMAD R19, R2.reuse, R7, RZ ;  /* 0x0000000702137224 */ /* 0x044fe400078e02ff */
[----:B------:R-:W-:-:S05]  /*13b0*/  IMAD.WIDE.U32 R2, R2, R6, RZ ;  /* 0x0000000602027225 */ /* 0x000fca00078e00ff */
[----:B------:R-:W-:Y:S02]  /*13c0*/  IADD3 R19, PT, PT, R3, R19, RZ ;  /* 0x0000001303137210 */ /* 0x000fe40007ffe0ff */
[----:B------:R-:W-:Y:S02]  /*13d0*/  MOV R18, R2 ;  /* 0x0000000200127202 */ /* 0x000fe40000000f00 */
.L_x_2527:
        /* <DEDUP_REMOVED lines=14> */
.L_x_2528:
[----:B------:R-:W1:Y:S01]  /*14c0*/  LDC.64 R2, c[0x0][0x3c0] ;  /* 0x0000f000ff027b82 */ /* 0x000e620000000a00 */
[----:B------:R-:W-:-:S05]  /*14d0*/  IADD3 R0, PT, PT, R0, R5, RZ ;  /* 0x0000000500007210 */ /* 0x000fca0007ffe0ff */
[C---:B-1----:R-:W-:Y:S02]  /*14e0*/  IMAD R21, R0.reuse, R3, RZ ;  /* 0x0000000300157224 */ /* 0x042fe400078e02ff */
[----:B-----5:R-:W-:-:S05]  /*14f0*/  IMAD.WIDE.U32 R4, R0, R2, RZ ;  /* 0x0000000200047225 */ /* 0x020fca00078e00ff */
[----:B------:R-:W-:Y:S02]  /*1500*/  IADD3 R21, PT, PT, R5, R21, RZ ;  /* 0x0000001505157210 */ /* 0x000fe40007ffe0ff */
[----:B------:R-:W-:-:S07]  /*1510*/  MOV R20, R4 ;  /* 0x0000000400147202 */ /* 0x000fce0000000f00 */
.L_x_2529:
[----:B------:R-:W1:Y:S01]  /*1520*/  LDC R8, c[0x0][0x3e8] ;  /* 0x0000fa00ff087b82 */ /* 0x000e620000000800 */
[----:B------:R-:W-:Y:S02]  /*1530*/  MOV R10, RZ ;  /* 0x000000ff000a7202 */ /* 0x000fe40000000f00 */
[----:B------:R-:W-:Y:S02]  /*1540*/  CS2R R160, SRZ ;  /* 0x0000000000a07805 */ /* 0x000fe4000001ff00 */
[----:B-1----:R-:W-:-:S04]  /*1550*/  IABS R4, R8 ;  /* 0x0000000800047213 */ /* 0x002fc80000000000 */
        /* <DEDUP_REMOVED lines=47> */
.L_x_2525:
[----:B------:R-:W-:Y:S01]  /*1850*/  IMAD.MOV.U32 R5, RZ, RZ, RZ ;  /* 0x000000ffff057224 */ /* 0x000fe200078e00ff */
[----:B------:R-:W1:Y:S01]  /*1860*/  LDC.64 R128, c[0x0][0x3b0] ;  /* 0x0000ec00ff807b82 */ /* 0x000e620000000a00 */
[----:B------:R-:W2:Y:S04]  /*1870*/  LDCU.64 UR4, c[0x0][0x3c8] ;  /* 0x00007900ff0477ac */ /* 0x000ea80008000a00 */
[----:B------:R3:W5:Y:S01]  /*1880*/  @P2 LDG.E R5, desc[UR6][R130.64] ;  /* 0x0000000682052981 */ /* 0x000762000c1e1900 */
[----:B------:R-:W-:Y:S01]  /*1890*/  ISETP.NE.AND P2, PT, R12, -0x1, PT ;  /* 0xffffffff0c00780c */ /* 0x000fe20003f45270 */
[----:B------:R-:W-:Y:S01]  /*18a0*/  IMAD.SHL.U32 R122, R154, 0x8, RZ ;  /* 0x000000089a7a7824 */ /* 0x000fe200078e00ff */
[----:B------:R-:W-:Y:S01]  /*18b0*/  SHF.R.U32.HI R126, RZ, 0x2, R154 ;  /* 0x00000002ff7e7819 */ /* 0x000fe2000001169a */
[----:B------:R-:W-:Y:S01]  /*18c0*/  IMAD.MOV.U32 R127, RZ, RZ, RZ ;  /* 0x000000ffff7f7224 */ /* 0x000fe200078e00ff */
[C---:B------:R-:W-:Y:S01]  /*18d0*/  SHF.L.U64.HI R78, R6.reuse, 0x5, R7 ;  /* 0x00000005064e7819 */ /* 0x040fe20000010207 */
[----:B------:R-:W-:Y:S01]  /*18e0*/  IMAD.SHL.U32 R77, R6, 0x20, RZ ;  /* 0x00000020064d7824 */ /* 0x000fe200078e00ff */
[----:B------:R-:W-:Y:S01]  /*18f0*/  LOP3.LUT R30, R122, 0x18, RZ, 0xc0, !PT ;  /* 0x000000187a1e7812 */ /* 0x000fe200078ec0ff */
[C---:B------:R-:W-:Y:S01]  /*1900*/  IMAD.SHL.U32 R81, R2.reuse, 0x20, RZ ;  /* 0x0000002002517824 */ /* 0x040fe200078e00ff */
[----:B------:R-:W-:Y:S01]  /*1910*/  SHF.L.U64.HI R82, R2, 0x5, R3 ;  /* 0x0000000502527819 */ /* 0x000fe20000010203 */
[----:B------:R-:W4:Y:S01]  /*1920*/  LDCU.64 UR8, c[0x0][0x388] ;  /* 0x00007100ff0877ac */ /* 0x000f220008000a00 */
        /* <DEDUP_REMOVED lines=19> */
[----:B------:R-:W-:Y:S01]  /*1a60*/  IMAD.WIDE.U32 R12, R9, 0x40, R126 ;  /* 0x00000040090c7825 */ /* 0x000fe200078e007e */
[----:B------:R-:W-:Y:S02]  /*1a70*/  IADD3.X R19, PT, PT, RZ, R4, RZ, P2, !PT ;  /* 0x00000004ff137210 */ /* 0x000fe400017fe4ff */
[----:B------:R-:W1:Y:S01]  /*1a80*/  LDC R4, c[0x0][0x450] ;  /* 0x00011400ff047b82 */ /* 0x000e620000000800 */
[C---:B------:R-:W-:Y:S02]  /*1a90*/  IMAD R9, R157.reuse, UR5, R10 ;  /* 0x000000059d097c24 */ /* 0x040fe4000f8e020a */
[----:B------:R-:W-:Y:S01]  /*1aa0*/  IMAD.WIDE.U32 R14, R157, UR4, R20 ;  /* 0x000000049d0e7c25 */ /* 0x000fe2000f8e0014 */
[----:B------:R-:W2:Y:S03]  /*1ab0*/  LDCU.64 UR4, c[0x0][0x390] ;  /* 0x00007200ff0477ac */ /* 0x000ea60008000a00 */
[----:B------:R-:W-:-:S04]  /*1ac0*/  IMAD.WIDE.U32 R10, R126, R6, R16 ;  /* 0x000000067e0a7225 */ /* 0x000fc800078e0010 */
[----:B------:R-:W-:Y:S01]  /*1ad0*/  IMAD.IADD R15, R15, 0x1, R9 ;  /* 0x000000010f0f7824 */ /* 0x000fe200078e0209 */
[----:B------:R-:W-:Y:S01]  /*1ae0*/  SHF.L.U32 R9, R154, 0x5, RZ ;  /* 0x000000059a097819 */ /* 0x000fe200000006ff */
[----:B------:R-:W-:Y:S02]  /*1af0*/  IMAD R89, R126, R7, R11 ;  /* 0x000000077e597224 */ /* 0x000fe400078e020b */
[----:B------:R-:W-:Y:S01]  /*1b00*/  IMAD.SHL.U32 R6, R154, 0x4, RZ ;  /* 0x000000049a067824 */ /* 0x000fe200078e00ff */
[----:B------:R-:W-:Y:S01]  /*1b10*/  LOP3.LUT R7, R9, 0xc0, RZ, 0xc0, !PT ;  /* 0x000000c009077812 */ /* 0x000fe200078ec0ff */
[C---:B------:R-:W-:Y:S01]  /*1b20*/  IMAD.WIDE.U32 R16, R126.reuse, R2, R18 ;  /* 0x000000027e107225 */ /* 0x040fe200078e0012 */
[----:B------:R-:W-:Y:S02]  /*1b30*/  SHF.R.S32.HI R2, RZ, 0x1f, R85 ;  /* 0x0000001fff027819 */ /* 0x000fe40000011455 */
[----:B------:R-:W-:Y:S01]  /*1b40*/  LOP3.LUT R120, R7, 0x18, R6, 0xf8, !PT ;  /* 0x0000001807787812 */ /* 0x000fe200078ef806 */
[----:B------:R-:W-:Y:S01]  /*1b50*/  IMAD R87, R126, R3, R17 ;  /* 0x000000037e577224 */ /* 0x000fe200078e0211 */
[----:B------:R-:W-:Y:S01]  /*1b60*/  LEA.HI R7, R2, R85, RZ, 0x7 ;  /* 0x0000005502077211 */ /* 0x000fe200078f38ff */
[----:B------:R-:W-:Y:S01]  /*1b70*/  IMAD.SHL.U32 R86, R16, 0x2, RZ ;  /* 0x0000000210567824 */ /* 0x000fe200078e00ff */
[----:B-1----:R-:W-:Y:S01]  /*1b80*/  LEA.HI R123, R4, R4, RZ, 0x1 ;  /* 0x00000004047b7211 */ /* 0x002fe200078f08ff */
[----:B------:R-:W-:Y:S01]  /*1b90*/  IMAD.SHL.U32 R88, R10, 0x2, RZ ;  /* 0x000000020a587824 */ /* 0x000fe200078e00ff */
[----:B------:R-:W-:-:S02]  /*1ba0*/  SHF.R.S32.HI R7, RZ, 0x7, R7 ;  /* 0x00000007ff077819 */ /* 0x000fc40000011407 */
[----:B------:R-:W-:Y:S02]  /*1bb0*/  SHF.L.U64.HI R87, R16, 0x1, R87 ;  /* 0x0000000110577819 */ /* 0x000fe40000010257 */
[----:B--2---:R-:W-:Y:S02]  /*1bc0*/  IADD3 R86, P2, PT, R86, UR4, RZ ;  /* 0x0000000456567c10 */ /* 0x004fe4000ff5e0ff */
[----:B------:R-:W-:Y:S02]  /*1bd0*/  VIMNMX R84, PT, PT, R148, R7, !PT ;  /* 0x0000000794547248 */ /* 0x000fe40007fe0100 */
[----:B------:R-:W-:Y:S01]  /*1be0*/  IADD3.X R87, PT, PT, R87, UR5, RZ, P2, !PT ;  /* 0x0000000557577c10 */ /* 0x000fe200097fe4ff */
[----:B------:R-:W-:Y:S01]  /*1bf0*/  IMAD.MOV.U32 R152, RZ, RZ, R86 ;  /* 0x000000ffff987224 */ /* 0x000fe200078e0056 */
[----:B------:R-:W-:Y:S02]  /*1c00*/  ISETP.GT.AND P2, PT, R67, R84, PT ;  /* 0x000000544300720c */ /* 0x000fe40003f44270 */
[----:B------:R-:W-:-:S02]  /*1c10*/  LOP3.LUT R3, R6, 0xc, RZ, 0xc0, !PT ;  /* 0x0000000c06037812 */ /* 0x000fc400078ec0ff */
[----:B------:R-:W-:Y:S02]  /*1c20*/  SHF.R.S32.HI R123, RZ, 0x1, R123 ;  /* 0x00000001ff7b7819 */ /* 0x000fe4000001147b */
[----:B------:R-:W-:Y:S01]  /*1c30*/  SHF.L.U64.HI R89, R10, 0x1, R89 ;  /* 0x000000010a597819 */ /* 0x000fe20000010259 */
[-C--:B------:R-:W-:Y:S01]  /*1c40*/  IMAD R10, R13, R128.reuse, RZ ;  /* 0x000000800d0a7224 */ /* 0x080fe200078e02ff */
[----:B----4-:R-:W-:Y:S01]  /*1c50*/  IADD3 R88, P3, PT, R88, UR8, RZ ;  /* 0x0000000858587c10 */ /* 0x010fe2000ff7e0ff */
[----:B------:R-:W-:Y:S01]  /*1c60*/  IMAD R118, R126, R123, R3 ;  /* 0x0000007b7e767224 */ /* 0x000fe200078e0203 */
[----:B------:R-:W-:Y:S01]  /*1c70*/  MOV R153, R87 ;  /* 0x0000005700997202 */ /* 0x000fe20000000f00 */
[C---:B------:R-:W-:Y:S01]  /*1c80*/  IMAD R83, R12.reuse, R129, R10 ;  /* 0x000000810c537224 */ /* 0x040fe200078e020a */
[----:B------:R-:W-:Y:S01]  /*1c90*/  IADD3.X R89, PT, PT, R89, UR9, RZ, P3, !PT ;  /* 0x0000000959597c10 */ /* 0x000fe20009ffe4ff */
[--C-:B------:R-:W-:Y:S01]  /*1ca0*/  IMAD.IADD R116, R3, 0x1, R118.reuse ;  /* 0x0000000103747824 */ /* 0x100fe200078e0276 */
[----:B------:R-:W-:Y:S01]  /*1cb0*/  SHF.R.S32.HI R106, RZ, 0x1f, R118 ;  /* 0x0000001fff6a7819 */ /* 0x000fe20000011476 */
[----:B------:R-:W-:Y:S01]  /*1cc0*/  IMAD.WIDE.U32 R128, R12, R128, R14 ;  /* 0x000000800c807225 */ /* 0x000fe200078e000e */
[----:B------:R-:W-:-:S02]  /*1cd0*/  MOV R150, R88 ;  /* 0x0000005800967202 */ /* 0x000fc40000000f00 */
[----:B------:R-:W-:Y:S01]  /*1ce0*/  SHF.R.S32.HI R104, RZ, 0x1f, R116 ;  /* 0x0000001fff687819 */ /* 0x000fe20000011474 */
[----:B------:R-:W-:Y:S02]  /*1cf0*/  IMAD.MOV.U32 R149, RZ, RZ, R89 ;  /* 0x000000ffff957224 */ /* 0x000fe400078e0059 */
[----:B------:R-:W-:Y:S01]  /*1d00*/  IMAD.IADD R83, R129, 0x1, R83 ;  /* 0x0000000181537824 */ /* 0x000fe200078e0253 */
[----:B---3--:R-:W-:Y:S06]  /*1d10*/  @!P2 BRA `(.L_x_2530) ;  /* 0x000000780078a947 */ /* 0x008fec0003800000 */
[----:B------:R-:W1:Y:S01]  /*1d20*/  LDC.64 R2, c[0x0][0x4a0] ;  /* 0x00012800ff027b82 */ /* 0x000e620000000a00 */
[----:B------:R-:W2:Y:S01]  /*1d30*/  LDCU.128 UR16, c[0x0][0x4b0] ;  /* 0x00009600ff1077ac */ /* 0x000ea20008000c00 */
[----:B------:R-:W-:Y:S01]  /*1d40*/  IMAD.MOV.U32 R114, RZ, RZ, R66 ;  /* 0x000000ffff727224 */ /* 0x000fe200078e0042 */
[----:B------:R-:W-:Y:S01]  /*1d50*/  @!P0 IADD3 R0, PT, PT, -R0, RZ, RZ ;  /* 0x000000ff00008210 */ /* 0x000fe20007ffe1ff */
[----:B------:R-:W-:Y:S01]  /*1d60*/  IMAD.MOV.U32 R31, RZ, RZ, RZ ;  /* 0x000000ffff1f7224 */ /* 0x000fe200078e00ff */
[----:B------:R-:W3:Y:S01]  /*1d70*/  LDCU.128 UR8, c[0x0][0x490] ;  /* 0x00009200ff0877ac */ /* 0x000ee20008000c00 */
[--C-:B------:R-:W-:Y:S01]  /*1d80*/  SHF.R.S32.HI R29, RZ, 0x1f, R85.reuse ;  /* 0x0000001fff1d7819 */ /* 0x100fe20000011455 */
[C---:B------:R-:W-:Y:S01]  /*1d90*/  IMAD R112, R123.reuse, 0x60, RZ ;  /* 0x000000607b707824 */ /* 0x040fe200078e02ff */
[----:B------:R-:W4:Y:S01]  /*1da0*/  LDC.64 R102, c[0x0][0x4a8] ;  /* 0x00012a00ff667b82 */ /* 0x000f220000000a00 */
[----:B------:R-:W2:Y:S01]  /*1db0*/  LDCU.128 UR12, c[0x0][0x4c0] ;  /* 0x00009800ff0c77ac */ /* 0x000ea20008000c00 */
[----:B------:R-:W-:Y:S01]  /*1dc0*/  SHF.R.S32.HI R7, RZ, 0x1f, R114 ;  /* 0x0000001fff077819 */ /* 0x000fe20000011472 */
[----:B------:R-:W-:Y:S01]  /*1dd0*/  VIADD R119, R126, 0x20 ;  /* 0x000000207e777836 */ /* 0x000fe20000000000 */
[----:B------:R-:W-:Y:S01]  /*1de0*/  SEL R8, R8, R0, !P1 ;  /* 0x0000000008087207 */ /* 0x000fe20004800000 */
[----:B------:R-:W2:Y:S01]  /*1df0*/  LDCU.64 UR4, c[0x0][0x488] ;  /* 0x00009100ff0477ac */ /* 0x000ea20008000a00 */
[C---:B------:R-:W-:Y:S01]  /*1e00*/  SHF.L.U32 R121, R123.reuse, 0x5, RZ ;  /* 0x000000057b797819 */ /* 0x040fe200000006ff */
[C---:B------:R-:W-:Y:S01]  /*1e10*/  VIADD R113, R126.reuse, 0x60 ;  /* 0x000000607e717836 */ /* 0x040fe20000000000 */
[----:B------:R-:W-:Y:S01]  /*1e20*/  SHF.L.U32 R111, R123, 0x6, RZ ;  /* 0x000000067b6f7819 */ /* 0x000fe200000006ff */
[C---:B------:R-:W-:Y:S01]  /*1e30*/  IMAD R110, R67.reuse, -0x80, R85 ;  /* 0xffffff80436e7824 */ /* 0x040fe200078e0255 */
[----:B------:R-:W-:Y:S01]  /*1e40*/  IADD3 R115, PT, PT, R126, 0x40, RZ ;  /* 0x000000407e737810 */ /* 0x000fe20007ffe0ff */
[----:B------:R-:W-:Y:S01]  /*1e50*/  IMAD R108, R67, -0x80, R80 ;  /* 0xffffff80436c7824 */ /* 0x000fe200078e0250 */
[C---:B------:R-:W-:Y:S01]  /*1e60*/  LOP3.LUT R26, R30.reuse, 0x20, RZ, 0xfc, !PT ;  /* 0x000000201e1a7812 */ /* 0x040fe200078efcff */
[----:B------:R-:W-:Y:S01]  /*1e70*/  IMAD.MOV.U32 R109, RZ, RZ, R67 ;  /* 0x000000ffff6d7224 */ /* 0x000fe200078e0043 */
[----:B------:R-:W-:Y:S01]  /*1e80*/  LOP3.LUT R25, R30, 0x40, RZ, 0xfc, !PT ;  /* 0x000000401e197812 */ /* 0x000fe200078efcff */
[----:B---3--:R-:W-:Y:S01]  /*1e90*/  IMAD.WIDE.U32 R12, R159, UR10, R30 ;  /* 0x0000000a9f0c7c25 */ /* 0x008fe2000f8e001e */
[----:B------:R-:W-:-:S02]  /*1ea0*/  SHF.R.S32.HI R100, RZ, 0x1f, R111 ;  /* 0x0000001fff647819 */ /* 0x000fc4000001146f */
[----:B------:R-:W-:Y:S01]  /*1eb0*/  SHF.R.S32.HI R98, RZ, 0x1f, R112 ;  /* 0x0000001fff627819 */ /* 0x000fe20000011470 */
[----:B-1----:R-:W-:-:S04]  /*1ec0*/  IMAD.WIDE.U32 R10, R159, R2, R30 ;  /* 0x000000029f0a7225 */ /* 0x002fc800078e001e */
[----:B------:R-:W-:Y:S01]  /*1ed0*/  IMAD R11, R159, R3, R11 ;  /* 0x000000039f0b7224 */ /* 0x000fe200078e020b */
[----:B----4-:R-:W-:Y:S01]  /*1ee0*/  SHF.L.U32 R105, R102, 0x5, RZ ;  /* 0x0000000566697819 */ /* 0x010fe200000006ff */
[----:B--2---:R-:W-:Y:S02]  /*1ef0*/  IMAD R3, R7, UR16, RZ ;  /* 0x0000001007037c24 */ /* 0x004fe4000f8e02ff */
[----:B------:R-:W-:-:S04]  /*1f00*/  IMAD.WIDE.U32 R10, R114, UR16, R10 ;  /* 0x00000010720a7c25 */ /* 0x000fc8000f8e000a */
[----:B------:R-:W-:Y:S01]  /*1f10*/  IMAD R0, R114, UR17, R3 ;  /* 0x0000001172007c24 */ /* 0x000fe2000f8e0203 */
[----:B------:R-:W-:Y:S01]  /*1f20*/  SHF.R.S32.HI R3, RZ, 0x1f, R8 ;  /* 0x0000001fff037819 */ /* 0x000fe20000011408 */
[----:B------:R-:W-:Y:S01]  /*1f30*/  IMAD R13, R159, UR11, R13 ;  /* 0x0000000b9f0d7c24 */ /* 0x000fe2000f8e020d */
[----:B------:R-:W1:Y:S01]  /*1f40*/  LDCU.64 UR10, c[0x0][0x4d0] ;  /* 0x00009a00ff0a77ac */ /* 0x000e620008000a00 */
[----:B------:R-:W-:Y:S02]  /*1f50*/  IMAD R2, R7, R102, RZ ;  /* 0x0000006607027224 */ /* 0x000fe400078e02ff */
[----:B------:R-:W-:Y:S02]  /*1f60*/  IMAD.IADD R15, R11, 0x1, R0 ;  /* 0x000000010b0f7824 */ /* 0x000fe400078e0200 */
[----:B------:R-:W-:Y:S02]  /*1f70*/  IMAD R9, R3, UR12, RZ ;  /* 0x0000000c03097c24 */ /* 0x000fe4000f8e02ff */
[----:B------:R-:W-:-:S02]  /*1f80*/  IMAD.MOV.U32 R14, RZ, RZ, R10 ;  /* 0x000000ffff0e7224 */ /* 0x000fc400078e000a */
[C---:B------:R-:W-:Y:S02]  /*1f90*/  IMAD R2, R114.reuse, R103, R2 ;  /* 0x0000006772027224 */ /* 0x040fe400078e0202 */
[----:B------:R-:W-:-:S04]  /*1fa0*/  IMAD.WIDE.U32 R12, R114, R102, R12 ;  /* 0x00000066720c7225 */ /* 0x000fc800078e000c */
[----:B-----5:R-:W-:Y:S02]  /*1fb0*/  IMAD.IADD R0, R66, 0x1, R5 ;  /* 0x0000000142007824 */ /* 0x020fe400078e0205 */
[C---:B------:R-:W-:Y:S02]  /*1fc0*/  IMAD R10, R8.reuse, UR13, R9 ;  /* 0x0000000d080a7c24 */ /* 0x040fe4000f8e0209 */
[----:B------:R-:W-:Y:S01]  /*1fd0*/  IMAD.WIDE.U32 R6, R8, UR12, R14 ;  /* 0x0000000c08067c25 */ /* 0x000fe2000f8e000e */
[----:B------:R-:W2:Y:S03]  /*1fe0*/  LDCU.64 UR12, c[0x0][0x4e0] ;  /* 0x00009c00ff0c77ac */ /* 0x000ea60008000a00 */
[----:B------:R-:W-:Y:S01]  /*1ff0*/  IMAD.IADD R13, R13, 0x1, R2 ;  /* 0x000000010d0d7824 */ /* 0x000fe200078e0202 */
[----:B------:R-:W-:Y:S01]  /*2000*/  IADD3 R2, P0, PT, -R85, R126, RZ ;  /* 0x0000007e55027210 */ /* 0x000fe20007f1e1ff */
[----:B------:R-:W-:Y:S01]  /*2010*/  IMAD R3, R3, UR18, RZ ;  /* 0x0000001203037c24 */ /* 0x000fe2000f8e02ff */
[----:B------:R-:W-:Y:S01]  /*2020*/  IADD3 R11, PT, PT, R7, R10, RZ ;  /* 0x0000000a070b7210 */ /* 0x000fe20007ffe0ff */
[----:B------:R-:W-:Y:S01]  /*2030*/  IMAD R5, R0, R123, RZ ;  /* 0x0000007b00057224 */ /* 0x000fe200078e02ff */
[----:B------:R-:W-:Y:S01]  /*2040*/  MOV R10, R6 ;  /* 0x00000006000a7202 */ /* 0x000fe20000000f00 */
[----:B------:R-:W-:-:S02]  /*2050*/  IMAD.X R29, RZ, RZ, ~R29, P0 ;  /* 0x000000ffff1d7224 */ /* 0x000fc400000e0e1d */
[C---:B------:R-:W-:Y:S01]  /*2060*/  IMAD R6, R8.reuse, UR19, R3 ;  /* 0x0000001308067c24 */ /* 0x040fe2000f8e0203 */
[----:B------:R-:W-:Y:S01]  /*2070*/  SHF.R.S32.HI R3, RZ, 0x1f, R5 ;  /* 0x0000001fff037819 */ /* 0x000fe20000011405 */
[----:B------:R-:W-:Y:S01]  /*2080*/  IMAD.WIDE.U32 R8, R8, UR18, R12 ;  /* 0x0000001208087c25 */ /* 0x000fe2000f8e000c */
[C---:B------:R-:W-:Y:S01]  /*2090*/  IADD3 R92, P0, PT, R5.reuse, R116, RZ ;  /* 0x00000074055c7210 */ /* 0x040fe20007f1e0ff */
[----:B------:R-:W-:Y:S01]  /*20a0*/  USHF.L.U32 UR18, UR16, 0x7, URZ ;  /* 0x0000000710127899 */ /* 0x000fe200080006ff */
[----:B------:R-:W-:Y:S01]  /*20b0*/  IADD3 R64, P1, PT, R5, R118, RZ ;  /* 0x0000007605407210 */ /* 0x000fe20007f3e0ff */
[----:B------:R-:W-:Y:S01]  /*20c0*/  IMAD R91, R29, UR16, RZ ;  /* 0x000000101d5b7c24 */ /* 0x000fe2000f8e02ff */
[----:B------:R-:W-:Y:S01]  /*20d0*/  UMOV UR19, URZ ;  /* 0x000000ff00137c82 */ /* 0x000fe20008000000 */
[C---:B------:R-:W-:Y:S01]  /*20e0*/  IMAD.X R93, R3.reuse, 0x1, R104, P0 ;  /* 0x00000001035d7824 */ /* 0x040fe200000e0668 */
[----:B------:R-:W-:Y:S01]  /*20f0*/  IADD3.X R3, PT, PT, R3, R106, RZ, P1, !PT ;  /* 0x0000006a03037210 */ /* 0x000fe20000ffe4ff */
[----:B------:R-:W-:Y:S01]  /*2100*/  IMAD.WIDE.U32 R4, R2, UR16, R10 ;  /* 0x0000001002047c25 */ /* 0x000fe2000f8e000a */
[----:B------:R-:W3:Y:S02]  /*2110*/  LDCU UR16, c[0x0][0x450] ;  /* 0x00008a00ff1077ac */ /* 0x000ee40008000800 */
[----:B------:R-:W-:Y:S01]  /*2120*/  SHF.L.U64.HI R0, R64, 0x1, R3 ;  /* 0x0000000140007819 */ /* 0x000fe20000010203 */
[----:B------:R-:W-:Y:S01]  /*2130*/  IMAD R91, R2, UR17, R91 ;  /* 0x00000011025b7c24 */ /* 0x000fe2000f8e025b */
[----:B------:R-:W-:Y:S01]  /*2140*/  SHF.L.U32 R64, R64, 0x1, RZ ;  /* 0x0000000140407819 */ /* 0x000fe200000006ff */
[----:B------:R-:W4:Y:S01]  /*2150*/  LDCU.U8 UR17, c[0x0][0x533] ;  /* 0x0000a660ff1177ac */ /* 0x000f220008000000 */
[----:B------:R-:W-:Y:S01]  /*2160*/  IMAD.IADD R7, R9, 0x1, R6 ;  /* 0x0000000109077824 */ /* 0x000fe200078e0206 */
[----:B------:R-:W-:Y:S01]  /*2170*/  SHF.L.U64.HI R93, R92, 0x1, R93 ;  /* 0x000000015c5d7819 */ /* 0x000fe2000001025d */
[-C--:B------:R-:W-:Y:S01]  /*2180*/  IMAD R29, R29, R102.reuse, RZ ;  /* 0x000000661d1d7224 */ /* 0x080fe200078e02ff */
[----:B------:R-:W-:Y:S01]  /*2190*/  IADD3 R32, P0, PT, R64, UR14, RZ ;  /* 0x0000000e40207c10 */ /* 0x000fe2000ff1e0ff */
[----:B------:R-:W-:Y:S01]  /*21a0*/  IMAD.MOV.U32 R6, RZ, RZ, R8 ;  /* 0x000000ffff067224 */ /* 0x000fe200078e0008 */
[----:B------:R-:W-:Y:S01]  /*21b0*/  LEA R90, P3, R4, UR8, 0x1 ;  /* 0x00000008045a7c11 */ /* 0x000fe2000f8608ff */
[----:B------:R-:W-:Y:S01]  /*21c0*/  IMAD.SHL.U32 R92, R92, 0x2, RZ ;  /* 0x000000025c5c7824 */ /* 0x000fe200078e00ff */
[----:B------:R-:W-:Y:S01]  /*21d0*/  IADD3.X R33, PT, PT, R0, UR15, RZ, P0, !PT ;  /* 0x0000000f00217c10 */ /* 0x000fe200087fe4ff */
[----:B------:R-:W-:Y:S01]  /*21e0*/  IMAD R29, R2, R103, R29 ;  /* 0x00000067021d7224 */ /* 0x000fe200078e021d */
[----:B-1----:R-:W-:Y:S01]  /*21f0*/  IADD3 R64, P0, PT, R64, UR10, RZ ;  /* 0x0000000a40407c10 */ /* 0x002fe2000ff1e0ff */
[----:B------:R-:W-:Y:S01]  /*2200*/  IMAD.SHL.U32 R99, R102, 0x80, RZ ;  /* 0x0000008066637824 */ /* 0x000fe200078e00ff */
[----:B------:R-:W-:Y:S01]  /*2210*/  IADD3 R94, P1, PT, R92, UR14, RZ ;  /* 0x0000000e5c5e7c10 */ /* 0x000fe2000ff3e0ff */
[----:B------:R-:W-:Y:S01]  /*2220*/  IMAD.WIDE.U32 R2, R2, R102, R6 ;  /* 0x0000006602027225 */ /* 0x000fe200078e0006 */
[----:B------:R-:W-:-:S02]  /*2230*/  IADD3.X R65, PT, PT, R0, UR11, RZ, P0, !PT ;  /* 0x0000000b00417c10 */ /* 0x000fc400087fe4ff */
[----:B------:R-:W-:Y:S01]  /*2240*/  IADD3 R0, P0, PT, RZ, -UR19, RZ ;  /* 0x80000013ff007c10 */ /* 0x000fe2000ff1e0ff */
[----:B------:R-:W-:Y:S01]  /*2250*/  IMAD.IADD R29, R3, 0x1, R29 ;  /* 0x00000001031d7824 */ /* 0x000fe200078e021d */
[----:B------:R-:W-:Y:S01]  /*2260*/  IADD3.X R95, PT, PT, R93, UR15, RZ, P1, !PT ;  /* 0x0000000f5d5f7c10 */ /* 0x000fe20008ffe4ff */
[----:B------:R-:W1:Y:S01]  /*2270*/  LDCU.64 UR14, c[0x0][0x3c0] ;  /* 0x00007800ff0e77ac */ /* 0x000e620008000a00 */
[----:B------:R-:W-:Y:S01]  /*2280*/  IADD3.X R3, PT, PT, RZ, ~UR18, RZ, P0, !PT ;  /* 0x80000012ff037c10 */ /* 0x000fe200087fe4ff */
[----:B------:R-:W-:Y:S01]  /*2290*/  IMAD.X R99, RZ, RZ, ~R99, P0 ;  /* 0x000000ffff637224 */ /* 0x000fe200000e0e63 */
[----:B------:R-:W-:Y:S01]  /*22a0*/  IADD3 R91, PT, PT, R5, R91, RZ ;  /* 0x0000005b055b7210 */ /* 0x000fe20007ffe0ff */
[----:B----4-:R-:W-:Y:S01]  /*22b0*/  UISETP.NE.AND UP0, UPT, UR17, URZ, UPT ;  /* 0x000000ff1100728c */ /* 0x010fe2000bf05270 */
[----:B------:R-:W-:Y:S02]  /*22c0*/  LEA R28, P2, R2, UR4, 0x1 ;  /* 0x00000004021c7c11 */ /* 0x000fe4000f8408ff */
        /* <DEDUP_REMOVED lines=8> */
[----:B------:R-:W-:Y:S02]  /*2350*/  LEA.HI.X R91, R4, UR9, R91, 0x1, P3 ;  /* 0x00000009045b7c11 */ /* 0x000fe400098f0c5b */
[----:B------:R-:W-:Y:S01]  /*2360*/  LEA.HI.X R29, R2, UR5, R29, 0x1, P2 ;  /* 0x00000005021d7c11 */ /* 0x000fe200090f0c1d */
[----:B------:R-:W3:Y:S01]  /*2370*/  LDCU.64 UR4, c[0x0][0x3b8] ;  /* 0x00007700ff0477ac */ /* 0x000ee20008000a00 */
[----:B------:R-:W-:Y:S01]  /*2380*/  IADD3.X R93, PT, PT, R93, UR11, RZ, P1, !PT ;  /* 0x0000000b5d5d7c10 */ /* 0x000fe20008ffe4ff */
[----:B-12---:R-:W4:Y:S06]  /*2390*/  LDCU.128 UR8, c[0x0][0x3a0] ;  /* 0x00007400ff0877ac */ /* 0x006f2c0008000c00 */
.L_x_2552:
        /* <DEDUP_REMOVED lines=16> */
[----:B------:R-:W1:Y:S02]  /*24a0*/  @P6 LDC.64 R2, c[0x0][0x4b0] ;  /* 0x00012c00ff026b82 */ /* 0x000e640000000a00 */
[----:B--2---:R-:W-:Y:S01]  /*24b0*/  @P0 STG.E.128 desc[UR6][R86.64], R12 ;  /* 0x0000000c56000986 */ /* 0x004fe2000c101d06 */
[C---:B-1----:R-:W-:Y:S03]  /*24c0*/  @P6 LEA R36, P1, R2.reuse, R90, 0x6 ;  /* 0x0000005a02246211 */ /* 0x042fe600078230ff */
[----:B------:R-:W2:Y:S01]  /*24d0*/  @P0 LDG.E.128 R8, desc[UR6][R90.64+0x40] ;  /* 0x000040065a080981 */ /* 0x000ea2000c1e1d00 */
        /* <DEDUP_REMOVED lines=12> */
[----:B--2---:R1:W-:Y:S04]  /*25a0*/  @P0 STG.E.128 desc[UR6][R86.64+0x40], R8 ;  /* 0x0000400856000986 */ /* 0x0043e8000c101d06 */
[----:B------:R-:W2:Y:S04]  /*25b0*/  @P0 LDG.E.128 R4, desc[UR6][R90.64+0x80] ;  /* 0x000080065a040981 */ /* 0x000ea8000c1e1d00 */
[----:B--2---:R2:W-:Y:S04]  /*25c0*/  @P0 STG.E.128 desc[UR6][R86.64+0x80], R4 ;  /* 0x0000800456000986 */ /* 0x0045e8000c101d06 */
[----:B------:R-:W5:Y:S04]  /*25d0*/  @P6 LDG.E.128 R16, desc[UR6][R36.64] ;  /* 0x0000000624106981 */ /* 0x000f68000c1e1d00 */
[----:B-----5:R-:W-:Y:S04]  /*25e0*/  @P6 STG.E.128 desc[UR6][R34.64], R16 ;  /* 0x0000001022006986 */ /* 0x020fe8000c101d06 */
[----:B-1----:R-:W5:Y:S04]  /*25f0*/  @P6 LDG.E.128 R8, desc[UR6][R36.64+0x40] ;  /* 0x0000400624086981 */ /* 0x002f68000c1e1d00 */
[----:B-----5:R-:W-:Y:S04]  /*2600*/  @P6 STG.E.128 desc[UR6][R34.64+0x40], R8 ;  /* 0x0000400822006986 */ /* 0x020fe8000c101d06 */
[----:B------:R-:W5:Y:S04]  /*2610*/  @P6 LDG.E.128 R12, desc[UR6][R36.64+0x80] ;  /* 0x00008006240c6981 */ /* 0x000f68000c1e1d00 */
[----:B-----5:R1:W-:Y:S04]  /*2620*/  @P6 STG.E.128 desc[UR6][R34.64+0x80], R12 ;  /* 0x0000800c22006986 */ /* 0x0203e8000c101d06 */
[----:B--2---:R-:W2:Y:S01]  /*2630*/  @P5 LDG.E.128 R4, desc[UR6][R22.64] ;  /* 0x0000000616045981 */ /* 0x004ea2000c1e1d00 */
        /* <DEDUP_REMOVED lines=63> */
.L_x_2532:
        /* <DEDUP_REMOVED lines=145> */
.L_x_2536:
[----:B---34-:R-:W-:Y:S05]  /*3340*/  BSYNC.RECONVERGENT B0 ;  /* 0x0000000000007941 */ /* 0x018fea0003800200 */
.L_x_2535:
        /* <DEDUP_REMOVED lines=141> */
.L_x_2538:
[----:B------:R-:W-:Y:S05]  /*3c20*/  BSYNC.RECONVERGENT B0 ;  /* 0x0000000000007941 */ /* 0x000fea0003800200 */
.L_x_2537:
        /* <DEDUP_REMOVED lines=147> */
.L_x_2540:
[----:B------:R-:W-:Y:S05]  /*4560*/  BSYNC.RECONVERGENT B0 ;  /* 0x0000000000007941 */ /* 0x000fea0003800200 */
.L_x_2539:
        /* <DEDUP_REMOVED lines=150> */
.L_x_2542:
[----:B------:R-:W-:Y:S05]  /*4ed0*/  BSYNC.RECONVERGENT B0 ;  /* 0x0000000000007941 */ /* 0x000fea0003800200 */
.L_x_2541:
[----:B------:R-:W2:Y:S01]  /*4ee0*/  LDC R27, c[0x0][0x450] ;  /* 0x00011400ff1b7b82 */ /* 0x000ea20000000800 */
[----:B-1----:R-:W-:Y:S05]  /*4ef0*/  IMAD.U32 R3, R52, -0x40, RZ ;  /* 0xffffffc034037824 */ /* 0x002fea00078e00ff */
[C---:B------:R-:W-:Y:S02]  /*4f00*/  LEA R32, P1, R3.reuse, R32, 0x1 ;  /* 0x0000002003207211 */ /* 0x040fe400078208ff */
[C---:B------:R-:W-:Y:S02]  /*4f10*/  LEA R64, P0, R3.reuse, R64, 0x1 ;  /* 0x0000004003407211 */ /* 0x040fe400078008ff */
[C---:B------:R-:W-:Y:S02]  /*4f20*/  LEA.HI.X.SX32 R33, R3.reuse, R33, 0x1, P1 ;  /* 0x0000002103217211 */ /* 0x040fe400008f0eff */
[----:B------:R-:W-:Y:S01]  /*4f30*/  LEA.HI.X.SX32 R65, R3, R65, 0x1, P0 ;  /* 0x0000004103417211 */ /* 0x000fe200000f0eff */
[----:B------:R-:W-:Y:S05]  /*4f40*/  BRA `(.L_x_2533) ;  /* 0x00000040006c7947 */ /* 0x000fea0003800000 */
.L_x_2534:
        /* <DEDUP_REMOVED lines=259> */
.L_x_2544:
[----:B---34-:R-:W-:Y:S05]  /*5f80*/  BSYNC.RECONVERGENT B0 ;  /* 0x0000000000007941 */ /* 0x018fea0003800200 */
.L_x_2543:
        /* <DEDUP_REMOVED lines=258> */
.L_x_2546:
[----:B------:R-:W-:Y:S05]  /*6fb0*/  BSYNC.RECONVERGENT B0 ;  /* 0x0000000000007941 */ /* 0x000fea0003800200 */
.L_x_2545:
        /* <DEDUP_REMOVED lines=261> */
.L_x_2548:
[----:B------:R-:W-:Y:S05]  /*8010*/  BSYNC.RECONVERGENT B0 ;  /* 0x0000000000007941 */ /* 0x000fea0003800200 */
.L_x_2547:
        /* <DEDUP_REMOVED lines=162> */
[----:B------:R-:W-:Y:S01]  /*8a40*/  @!P0 SEL R13, R132, RZ, P2 ;  /* 0x000000ff840d8207 */ /* 0x000fe20001000000 */
[----:B------:R-:W-:Y:S01]  /*8a50*/  @!P1 FFMA.FTZ R3, R16, R15, R3 ;  /* 0x0000000f10039223 */ /* 0x000fe20000010003 */
[----:B------:R-:W-:Y:S01]  /*8a60*/  @!P1 SHF.L.U32 R14, R39, 0x10, RZ ;  /* 0x00000010270e9819 */ /* 0x000fe200000006ff */
        /* <DEDUP_REMOVED lines=98> */
.L_x_2550:
[----:B------:R-:W-:Y:S05]  /*9090*/  BSYNC.RECONVERGENT B0 ;  /* 0x0000000000007941 */ /* 0x000fea0003800200 */
.L_x_2549:
[----:B------:R-:W2:Y:S01]  /*90a0*/  LDC R27, c[0x0][0x450] ;  /* 0x00011400ff1b7b82 */ /* 0x000ea20000000800 */
[----:B-1----:R-:W-:Y:S05]  /*90b0*/  IMAD.U32 R125, R125, -0x40, RZ ;  /* 0xffffffc07d7d7824 */ /* 0x002fea00078e00ff */
[C---:B------:R-:W-:Y:S02]  /*90c0*/  LEA R94, P1, R125.reuse, R94, 0x1 ;  /* 0x0000005e7d5e7211 */ /* 0x040fe400078208ff */
[C---:B------:R-:W-:Y:S02]  /*90d0*/  LEA R92, P0, R125.reuse, R92, 0x1 ;  /* 0x0000005c7d5c7211 */ /* 0x040fe400078008ff */
[C---:B------:R-:W-:Y:S02]  /*90e0*/  LEA.HI.X.SX32 R95, R125.reuse, R95, 0x1, P1 ;  /* 0x0000005f7d5f7211 */ /* 0x040fe400008f0eff */
[----:B------:R-:W-:Y:S09]  /*90f0*/  LEA.HI.X.SX32 R93, R125, R93, 0x1, P0 ;  /* 0x0000005d7d5d7211 */ /* 0x000ff200000f0eff */
.L_x_2533:
[----:B------:R-:W-:Y:S05]  /*9100*/  BSYNC.RECONVERGENT B1 ;  /* 0x0000000000017941 */ /* 0x000fea0003800200 */
.L_x_2531:
        /* <DEDUP_REMOVED lines=90> */
.L_x_2551:
[----:B------:R-:W-:Y:S02]  /*96b0*/  IADD3 R90, P1, PT, R90, R97, RZ ;  /* 0x000000615a5a7210 */ /* 0x000fe40007f3e0ff */
[----:B------:R-:W-:Y:S03]  /*96c0*/  IADD3 R28, P0, PT, R28, R101, RZ ;  /* 0x000000651c1c7210 */ /* 0x000fe60007f1e0ff */
[----:B------:R-:W-:Y:S02]  /*96d0*/  IMAD.X R91, R91, 0x1, R96, P1 ;  /* 0x000000015b5b7824 */ /* 0x000fe400008e0660 */
[----:B------:R-:W-:Y:S01]  /*96e0*/  IMAD.X R29, R29, 0x1, R99, P0 ;  /* 0x000000011d1d7824 */ /* 0x000fe200000e0663 */
[----:B------:R-:W-:Y:S07]  /*96f0*/  @P3 BRA `(.L_x_2552) ;  /* 0xffffff8c00283947 */ /* 0x000fee000383ffff */
.L_x_2530:
        /* <DEDUP_REMOVED lines=31> */
.L_x_2556:
[----:B------:R-:W-:Y:S05]  /*98f0*/  BSYNC.RECONVERGENT B0 ;  /* 0x0000000000007941 */ /* 0x000fea0003800200 */
.L_x_2555:
        /* <DEDUP_REMOVED lines=10> */
.L_x_2554:
        /* <DEDUP_REMOVED lines=16> */
[----:B------:R-:W-:Y:S02]  /*9aa0*/  IMAD.X R2, R104, 0x1, R3, P1 ;  /* 0x0000000168027824 */ /* 0x000fe400008e0603 */
[----:B------:R-:W-:Y:S01]  /*9ab0*/  IMAD.SHL.U32 R3, R123, 0x20, RZ ;  /* 0x000000207b037824 */ /* 0x000fe200078e00ff */
        /* <DEDUP_REMOVED lines=58> */
.L_x_2562:
[----:B------:R-:W-:Y:S05]  /*9e60*/  BSYNC.RECONVERGENT B0 ;  /* 0x0000000000007941 */ /* 0x000fea0003800200 */
.L_x_2561:
        /* <DEDUP_REMOVED lines=43> */
.L_x_2564:
[----:B------:R-:W-:Y:S05]  /*a120*/  BSYNC.RECONVERGENT B0 ;  /* 0x0000000000007941 */ /* 0x000fea0003800200 */
.L_x_2563:
        /* <DEDUP_REMOVED lines=43> */
.L_x_2566:
[----:B------:R-:W-:Y:S05]  /*a3e0*/  BSYNC.RECONVERGENT B0 ;  /* 0x0000000000007941 */ /* 0x000fea0003800200 */
.L_x_2565:
[----:B------:R4:W-:Y:S02]  /*a3f0*/  STS.128 [R64+0x2000], R8 ;  /* 0x0020000840007388 */ /* 0x0009e40000000c00 */
.L_x_2560:
[----:B------:R-:W-:Y:S05]  /*a400*/  BSYNC.RECONVERGENT B1 ;  /* 0x0000000000017941 */ /* 0x000fea0003800200 */
.L_x_2559:
[----:B------:R-:W-:-:S04]  /*a410*/  IADD3 R36, PT, PT, R126, 0x20, RZ ;  /* 0x000000207e247810 */ /* 0x000fc80007ffe0ff */
[----:B------:R-:W-:-:S13]  /*a420*/  ISETP.GE.AND P0, PT, R36, R17, PT ;  /* 0x000000112400720c */ /* 0x000fda0003f06270 */
[----:B------:R-:W-:Y:S05]  /*a430*/  @P0 BRA `(.L_x_2557) ;  /* 0x0000002800f40947 */ /* 0x000fea0003800000 */
[----:B------:R-:W-:-:S04]  /*a440*/  LEA R4, P0, R35, R38, 0x1 ;  /* 0x0000002623047211 */ /* 0x000fc800078008ff */
[----:B------:R-:W-:-:S05]  /*a450*/  LEA.HI.X R5, R35, R39, R34, 0x1, P0 ;  /* 0x0000002723057211 */ /* 0x000fca00000f0c22 */
        /* <DEDUP_REMOVED lines=55> */
.L_x_2568:
[----:B------:R-:W-:Y:S05]  /*a7d0*/  BSYNC.RECONVERGENT B0 ;  /* 0x0000000000007941 */ /* 0x000fea0003800200 */
.L_x_2567:
        /* <DEDUP_REMOVED lines=53> */
.L_x_2570:
[----:B------:R-:W-:Y:S05]  /*ab30*/  BSYNC.RECONVERGENT B0 ;  /* 0x0000000000007941 */ /* 0x000fea0003800200 */
.L_x_2569:
        /* <DEDUP_REMOVED lines=54> */
.L_x_2572:
[----:B------:R-:W-:Y:S05]  /*aea0*/  BSYNC.RECONVERGENT B0 ;  /* 0x0000000000007941 */ /* 0x000fea0003800200 */
.L_x_2571:
[----:B------:R1:W-:Y:S01]  /*aeb0*/  STS.128 [R64+0x2800], R8 ;  /* 0x0028000840007388 */ /* 0x0003e20000000c00 */
[----:B------:R-:W-:Y:S05]  /*aec0*/  BRA `(.L_x_2557) ;  /* 0x0000002000507947 */ /* 0x000fea0003800000 */
.L_x_2558:
        /* <DEDUP_REMOVED lines=93> */
.L_x_2576:
[----:B------:R-:W-:Y:S05]  /*b4a0*/  BSYNC.RECONVERGENT B0 ;  /* 0x0000000000007941 */ /* 0x000fea0003800200 */
.L_x_2575:
        /* <DEDUP_REMOVED lines=84> */
.L_x_2578:
[----:B------:R-:W-:Y:S05]  /*b9f0*/  BSYNC.RECONVERGENT B0 ;  /* 0x0000000000007941 */ /* 0x000fea0003800200 */
.L_x_2577:
        /* <DEDUP_REMOVED lines=85> */
.L_x_2580:
[----:B------:R-:W-:Y:S05]  /*bf50*/  BSYNC.RECONVERGENT B0 ;  /* 0x0000000000007941 */ /* 0x000fea0003800200 */
.L_x_2579:
[----:B------:R4:W-:Y:S02]  /*bf60*/  STS.128 [R64+0x2000], R4 ;  /* 0x0020000440007388 */ /* 0x0009e40000000c00 */
.L_x_2574:
[----:B------:R-:W-:Y:S05]  /*bf70*/  BSYNC.RECONVERGENT B1 ;  /* 0x0000000000017941 */ /* 0x000fea0003800200 */
.L_x_2573:
        /* <DEDUP_REMOVED lines=90> */
.L_x_2582:
[----:B------:R-:W-:Y:S05]  /*c520*/  BSYNC.RECONVERGENT B0 ;  /* 0x0000000000007941 */ /* 0x000fea0003800200 */
.L_x_2581:
        /* <DEDUP_REMOVED lines=86> */
.L_x_2584:
[----:B------:R-:W-:Y:S05]  /*ca90*/  BSYNC.RECONVERGENT B0 ;  /* 0x0000000000007941 */ /* 0x000fea0003800200 */
.L_x_2583:
        /* <DEDUP_REMOVED lines=85> */
.L_x_2586:
[----:B------:R-:W-:Y:S05]  /*cff0*/  BSYNC.RECONVERGENT B0 ;  /* 0x0000000000007941 */ /* 0x000fea0003800200 */
.L_x_2585:
[----:B------:R1:W-:Y:S02]  /*d000*/  STS.128 [R64+0x2800], R4 ;  /* 0x0028000440007388 */ /* 0x0003e40000000c00 */
.L_x_2557:
[----:B------:R-:W-:Y:S05]  /*d010*/  BSYNC.RECONVERGENT B2 ;  /* 0x0000000000027941 */ /* 0x000fea0003800200 */
.L_x_2553:
        /* <DEDUP_REMOVED lines=11> */
[----:B------:R-:W-:Y:S01]  /*d0d0*/  SHF.L.U32 R147, R154, 0x4, RZ ;  /* 0x000000049a937819 */ /* 0x000fe200000006ff */
[----:B---3--:R-:W3:Y:S01]  /*d0e0*/  @!P4 LDC.64 R4, c[0x0][0x3b8] ;  /* 0x0000ee00ff04cb82 */ /* 0x008ee20000000a00 */
[----:B------:R-:W-:-:S03]  /*d0f0*/  LOP3.LUT R126, R126, 0x7, RZ, 0xc0, !PT ;  /* 0x000000077e7e7812 */ /* 0x000fc600078ec0ff */
[-C--:B------:R-:W-:Y:S02]  /*d100*/  @!P6 MOV R151, R149.reuse ;  /* 0x000000950097e202 */ /* 0x080fe40000000f00 */
[C---:B------:R-:W-:Y:S02]  /*d110*/  @!P5 LEA R8, P0, R77.reuse, R150, 0x1 ;  /* 0x000000964d08d211 */ /* 0x040fe400078008ff */
[----:B--2---:R-:W2:Y:S01]  /*d120*/  @!P3 LDC.64 R2, c[0x0][0x3b8] ;  /* 0x0000ee00ff02bb82 */ /* 0x004ea20000000a00 */
        /* <DEDUP_REMOVED lines=16> */
[----:B------:R-:W-:Y:S02]  /*d230*/  LOP3.LUT R0, R120, 0x8, R79, 0x78, !PT ;  /* 0x0000000878007812 */ /* 0x000fe400078e784f */
[----:B------:R-:W-:Y:S01]  /*d240*/  @!P4 LDGSTS.E.BYPASS.LTC128B.128 [R64+0x6000], desc[UR6][R10.64+0x40] ;  /* 0x060000400a40cfae */ /* 0x000fe2000b981a06 */
[----:B------:R-:W-:-:S03]  /*d250*/  LOP3.LUT R79, R79, 0x1f0, RZ, 0xc0, !PT ;  /* 0x000001f04f4f7812 */ /* 0x000fc600078ec0ff */
[----:B------:R1:W-:Y:S01]  /*d260*/  @!P4 LDGSTS.E.BYPASS.LTC128B.128 [R64+0x8000], desc[UR6][R10.64+0x80] ;  /* 0x080000800a40cfae */ /* 0x0003e2000b981a06 */
[----:B------:R-:W-:Y:S02]  /*d270*/  IADD3 R79, PT, PT, R79, 0x1, R156 ;  /* 0x000000014f4f7810 */ /* 0x000fe40007ffe09c */
[----:B-----5:R-:W-:Y:S02]  /*d280*/  @!P3 MOV R151, R149 ;  /* 0x000000950097b202 */ /* 0x020fe40000000f00 */
[----:B------:R-:W-:Y:S01]  /*d290*/  IADD3 R79, PT, PT, -R155, R79, R126 ;  /* 0x0000004f9b4f7210 */ /* 0x000fe20007ffe17e */
[----:B------:R-:W-:Y:S01]  /*d2a0*/  @!P3 IMAD.WIDE.U32 R4, R2, 0xc0, R150 ;  /* 0x000000c00204b825 */ /* 0x000fe200078e0096 */
[----:B------:R-:W-:Y:S02]  /*d2b0*/  SHF.L.U32 R2, R154, 0x5, RZ ;  /* 0x000000059a027819 */ /* 0x000fe400000006ff */
[----:B----4-:R-:W-:Y:S02]  /*d2c0*/  IADD3 R119, PT, PT, R79, UR4, R80 ;  /* 0x000000044f777c10 */ /* 0x010fe4000fffe050 */
[----:B------:R-:W-:-:S02]  /*d2d0*/  @!P3 IADD3 R13, PT, PT, R3, R5, RZ ;  /* 0x00000005030db210 */ /* 0x000fc40007ffe0ff */
[----:B------:R-:W-:Y:S02]  /*d2e0*/  @!P3 MOV R12, R4 ;  /* 0x00000004000cb202 */ /* 0x000fe40000000f00 */
[----:B------:R-:W4:Y:S01]  /*d2f0*/  @!P0 LDC.64 R4, c[0x0][0x3c0] ;  /* 0x0000f000ff048b82 */ /* 0x000f220000000a00 */
[C---:B---3--:R-:W-:Y:S02]  /*d300*/  LOP3.LUT R9, R147.reuse, 0x100, RZ, 0xc0, !PT ;  /* 0x0000010093097812 */ /* 0x048fe400078ec0ff */
[----:B------:R-:W-:Y:S01]  /*d310*/  @!P3 LDGSTS.E.BYPASS.LTC128B.128 [R64+0x4800], desc[UR6][R12.64] ;  /* 0x048000000c40bfae */ /* 0x000fe2000b981a06 */
[----:B------:R-:W-:Y:S02]  /*d320*/  LOP3.LUT R147, R147, 0x3e00, RZ, 0xc0, !PT ;  /* 0x00003e0093937812 */ /* 0x000fe400078ec0ff */
[----:B------:R-:W-:Y:S01]  /*d330*/  LOP3.LUT R8, R2, 0x120, RZ, 0xc0, !PT ;  /* 0x0000012002087812 */ /* 0x000fe200078ec0ff */
[----:B------:R-:W-:Y:S01]  /*d340*/  @!P3 LDGSTS.E.BYPASS.LTC128B.128 [R64+0x6800], desc[UR6][R12.64+0x40] ;  /* 0x068000400c40bfae */ /* 0x000fe2000b981a06 */
[----:B------:R-:W-:-:S02]  /*d350*/  LOP3.LUT R146, R9, 0x20, R2, 0xf8, !PT ;  /* 0x0000002009927812 */ /* 0x000fc400078ef802 */
[----:B------:R-:W-:Y:S01]  /*d360*/  IADD3 R147, PT, PT, R0, R8, R147 ;  /* 0x0000000800937210 */ /* 0x000fe20007ffe093 */
[----:B------:R-:W-:Y:S01]  /*d370*/  @!P3 LDGSTS.E.BYPASS.LTC128B.128 [R64+0x8800], desc[UR6][R12.64+0x80] ;  /* 0x088000800c40bfae */ /* 0x000fe2000b981a06 */
[CC--:B-1----:R-:W-:Y:S02]  /*d380*/  @!P2 LEA R10, P3, R81.reuse, R152.reuse, 0x1 ;  /* 0x00000098510aa211 */ /* 0x0c2fe400078608ff */
[----:B------:R-:W-:Y:S01]  /*d390*/  LOP3.LUT R3, R120, 0x8, R154, 0x78, !PT ;  /* 0x0000000878037812 */ /* 0x000fe200078e789a */
        /* <DEDUP_REMOVED lines=10> */
[----:B------:R-:W-:Y:S02]  /*d440*/  VIMNMX R65, PT, PT, R119, R80, PT ;  /* 0x0000005077417248 */ /* 0x000fe40003fe0100 */
[----:B------:R-:W-:-:S02]  /*d450*/  @!P0 IADD3 R7, PT, PT, R5, R7, RZ ;  /* 0x0000000705078210 */ /* 0x000fc40007ffe0ff */
[----:B------:R-:W-:Y:S01]  /*d460*/  VIADDMNMX R119, R119, 0x8, R80, PT ;  /* 0x0000000877777846 */ /* 0x000fe20003800150 */
        /* <DEDUP_REMOVED lines=42> */
[----:B------:R-:W2:Y:S01]  /*d710*/  LDSM.16.M88.4 R28, [R146+0x3000] ;  /* 0x00300000921c783b */ /* 0x000ea20000000200 */
[-C--:B------:R-:W-:Y:S02]  /*d720*/  IADD3 R145, PT, PT, R147, R3.reuse, RZ ;  /* 0x0000000393917210 */ /* 0x080fe40007ffe0ff */
[----:B------:R-:W-:Y:S01]  /*d730*/  IADD3 R118, PT, PT, R146, R3, RZ ;  /* 0x0000000392767210 */ /* 0x000fe20007ffe0ff */
[----:B------:R-:W3:Y:S04]  /*d740*/  LDSM.16.M88.4 R100, [R146+0x3400] ;  /* 0x003400009264783b */ /* 0x000ee80000000200 */
[----:B------:R-:W4:Y:S04]  /*d750*/  LDSM.16.M88.4 R92, [R146+0x3800] ;  /* 0x00380000925c783b */ /* 0x000f280000000200 */
[----:B------:R-:W5:Y:S04]  /*d760*/  LDSM.16.M88.4 R84, [R146+0x3c00] ;  /* 0x003c00009254783b */ /* 0x000f680000000200 */
[----:B------:R-:W5:Y:S04]  /*d770*/  LDSM.16.M88.4 R68, [R146+0x4000] ;  /* 0x004000009244783b */ /* 0x000f680000000200 */
[----:B------:R-:W5:Y:S04]  /*d780*/  LDSM.16.M88.4 R56, [R146+0x4400] ;  /* 0x004400009238783b */ /* 0x000f680000000200 */
[----:B------:R-:W5:Y:S04]  /*d790*/  LDSM.16.M88.4 R48, [R146+0x4800] ;  /* 0x004800009230783b */ /* 0x000f680000000200 */
[----:B------:R-:W5:Y:S04]  /*d7a0*/  LDSM.16.M88.4 R20, [R146+0x4c00] ;  /* 0x004c00009214783b */ /* 0x000f680000000200 */
[----:B-1----:R-:W-:Y:S04]  /*d7b0*/  LDSM.16.M88.4 R4, [R145] ;  /* 0x000000009104783b */ /* 0x002fe80000000200 */
        /* <DEDUP_REMOVED lines=11> */
[C---:B------:R-:W-:Y:S03]  /*d870*/  HMMA.16816.F32.BF16 R100, R40.reuse, R102, RZ ;  /* 0x000000662864723c */ /* 0x040fe600000418ff */
[----:B------:R-:W0:Y:S05]  /*d880*/  LDGDEPBAR ;  /* 0x00000000000079af */ /* 0x000e2a0000000000 */
        /* <DEDUP_REMOVED lines=51> */
[C---:B------:R-:W-:Y:S01]  /*dbc0*/  HMMA.16816.F32.BF16 R112, R108.reuse, R104, R96 ;  /* 0x000000686c70723c */ /* 0x040fe20000041860 */
[----:B------:R-:W3:Y:S02]  /*dbd0*/  LDSM.16.M88.4 R96, [R146+0x7400] ;  /* 0x007400009260783b */ /* 0x000ee40000000200 */
[----:B------:R-:W-:Y:S01]  /*dbe0*/  FMUL.FTZ R12, R12, UR14 ;  /* 0x0000000e0c0c7c20 */ /* 0x000fe20008410000 */
[----:B------:R-:W-:Y:S01]  /*dbf0*/  FMUL.FTZ R83, R13, UR14 ;  /* 0x0000000e0d537c20 */ /* 0x000fe20008410000 */
[----:B------:R-:W-:Y:S01]  /*dc00*/  FMUL.FTZ R82, R14, UR14 ;  /* 0x0000000e0e527c20 */ /* 0x000fe20008410000 */
[----:B------:R-:W-:Y:S01]  /*dc10*/  FMUL.FTZ R104, R15, UR14 ;  /* 0x0000000e0f687c20 */ /* 0x000fe20008410000 */
[----:B------:R4:W2:Y:S01]  /*dc20*/  MUFU.TANH R81, R12 ;  /* 0x0000000c00517308 */ /* 0x0008a20000002400 */
[C---:B------:R-:W-:Y:S03]  /*dc30*/  HMMA.16816.F32.BF16 R92, R108.reuse, R106, R92 ;  /* 0x0000006a6c5c723c */ /* 0x040fe6000004185c */
        /* <DEDUP_REMOVED lines=115> */
[----:B------:R-:W-:Y:S02]  /*e370*/  HMMA.16816.F32.BF16 R60, R8, R28, R60 ;  /* 0x0000001c083c723c */ /* 0x000fe4000004183c */
[----:B------:R4:W1:Y:S06]  /*e380*/  MUFU.TANH R143, R69 ;  /* 0x00000045008f7308 */ /* 0x00086c0000002400 */
[C---:B-----5:R-:W-:Y:S02]  /*e390*/  HMMA.16816.F32.BF16 R44, R20.reuse, R4, R44 ;  /* 0x00000004142c723c */ /* 0x060fe4000004182c */
[----:B------:R4:W1:Y:S06]  /*e3a0*/  MUFU.TANH R140, R70 ;  /* 0x00000046008c7308 */ /* 0x00086c0000002400 */
[----:B------:R-:W-:Y:S02]  /*e3b0*/  HMMA.16816.F32.BF16 R40, R20, R6, R40 ;  /* 0x000000061428723c */ /* 0x000fe40000041828 */
[----:B------:R4:W1:Y:S01]  /*e3c0*/  MUFU.TANH R138, R71 ;  /* 0x00000047008a7308 */ /* 0x0008620000002400 */
[----:B------:R-:W-:Y:S01]  /*e3d0*/  FMUL.FTZ R63, R63, UR14 ;  /* 0x0000000e3f3f7c20 */ /* 0x000fe20008410000 */
[----:B------:R-:W-:Y:S01]  /*e3e0*/  FMUL.FTZ R60, R60, UR14 ;  /* 0x0000000e3c3c7c20 */ /* 0x000fe20008410000 */
[----:B------:R-:W-:Y:S01]  /*e3f0*/  FMUL.FTZ R61, R61, UR14 ;  /* 0x0000000e3d3d7c20 */ /* 0x000fe20008410000 */
[----:B------:R-:W-:-:S02]  /*e400*/  FMUL.FTZ R62, R62, UR14 ;  /* 0x0000000e3e3e7c20 */ /* 0x000fc40008410000 */
[C---:B---3--:R-:W-:Y:S02]  /*e410*/  HMMA.16816.F32.BF16 R52, R8.reuse, R24, R52 ;  /* 0x000000180834723c */ /* 0x048fe40000041834 */
[----:B------:R4:W3:Y:S06]  /*e420*/  MUFU.TANH R130, R63 ;  /* 0x0000003f00827308 */ /* 0x0008ec0000002400 */
[C---:B------:R-:W-:Y:S02]  /*e430*/  HMMA.16816.F32.BF16 R48, R8.reuse, R26, R48 ;  /* 0x0000001a0830723c */ /* 0x040fe40000041830 */
[----:B------:R4:W1:Y:S06]  /*e440*/  MUFU.TANH R139, R60 ;  /* 0x0000003c008b7308 */ /* 0x00086c0000002400 */
[C---:B------:R-:W-:Y:S01]  /*e450*/  HMMA.16816.F32.BF16 R112, R8.reuse, R96, R112 ;  /* 0x000000600870723c */ /* 0x040fe20000041870 */
[----:B------:R-:W-:Y:S01]  /*e460*/  FMUL.FTZ R96, R101, UR14 ;  /* 0x0000000e65607c20 */ /* 0x000fe20008410000 */
[----:B------:R-:W-:Y:S01]  /*e470*/  FMUL.FTZ R97, R102, UR14 ;  /* 0x0000000e66617c20 */ /* 0x000fe20008410000 */
[----:B------:R-:W-:Y:S01]  /*e480*/  FMUL.FTZ R101, R103, UR14 ;  /* 0x0000000e67657c20 */ /* 0x000fe20008410000 */
[----:B------:R-:W-:Y:S01]  /*e490*/  FMUL.FTZ R5, R52, UR14 ;  /* 0x0000000e34057c20 */ /* 0x000fe20008410000 */
[----:B------:R-:W-:Y:S01]  /*e4a0*/  FMUL.FTZ R26, R53, UR14 ;  /* 0x0000000e351a7c20 */ /* 0x000fe20008410000 */
[----:B------:R-:W-:Y:S01]  /*e4b0*/  FMUL.FTZ R54, R54, UR14 ;  /* 0x0000000e36367c20 */ /* 0x000fe20008410000 */
[----:B------:R-:W-:Y:S01]  /*e4c0*/  FMUL.FTZ R53, R55, UR14 ;  /* 0x0000000e37357c20 */ /* 0x000fe20008410000 */
[----:B------:R-:W-:Y:S01]  /*e4d0*/  HMMA.16816.F32.BF16 R92, R8, R98, R92 ;  /* 0x00000062085c723c */ /* 0x000fe2000004185c */
[----:B------:R-:W1:Y:S02]  /*e4e0*/  MUFU.TANH R96, R96 ;  /* 0x0000006000607308 */ /* 0x000e640000002400 */
[----:B------:R-:W-:Y:S01]  /*e4f0*/  FMUL.FTZ R49, R49, UR14 ;  /* 0x0000000e31317c20 */ /* 0x000fe20008410000 */
[----:B------:R-:W-:Y:S01]  /*e500*/  FMUL.FTZ R48, R48, UR14 ;  /* 0x0000000e30307c20 */ /* 0x000fe20008410000 */
[----:B------:R-:W-:Y:S01]  /*e510*/  FMUL.FTZ R52, R50, UR14 ;  /* 0x0000000e32347c20 */ /* 0x000fe20008410000 */
[----:B------:R-:W-:-:S02]  /*e520*/  FMUL.FTZ R51, R51, UR14 ;  /* 0x0000000e33337c20 */ /* 0x000fc40008410000 */
[C---:B------:R-:W-:Y:S01]  /*e530*/  HMMA.16816.F32.BF16 R56, R8.reuse, R30, R56 ;  /* 0x0000001e0838723c */ /* 0x040fe20000041838 */
[----:B------:R4:W1:Y:S02]  /*e540*/  MUFU.TANH R63, R48 ;  /* 0x00000030003f7308 */ /* 0x0008640000002400 */
[----:B------:R-:W-:Y:S01]  /*e550*/  FMUL.FTZ R102, R112, UR14 ;  /* 0x0000000e70667c20 */ /* 0x000fe20008410000 */
[----:B------:R-:W-:Y:S01]  /*e560*/  FMUL.FTZ R98, R113, UR14 ;  /* 0x0000000e71627c20 */ /* 0x000fe20008410000 */
[----:B------:R-:W-:Y:S01]  /*e570*/  FMUL.FTZ R99, R114, UR14 ;  /* 0x0000000e72637c20 */ /* 0x000fe20008410000 */
[----:B------:R-:W-:Y:S02]  /*e580*/  FMUL.FTZ R103, R115, UR14 ;  /* 0x0000000e73677c20 */ /* 0x000fe40008410000 */
[----:B--2---:R-:W-:Y:S01]  /*e590*/  HMMA.16816.F32.BF16 R44, R8, R12, R44 ;  /* 0x0000000c082c723c */ /* 0x004fe2000004182c */
[----:B------:R-:W2:Y:S02]  /*e5a0*/  MUFU.TANH R97, R97 ;  /* 0x0000006100617308 */ /* 0x000ea40000002400 */
[----:B------:R-:W-:Y:S01]  /*e5b0*/  FMUL.FTZ R92, R92, UR14 ;  /* 0x0000000e5c5c7c20 */ /* 0x000fe20008410000 */
[----:B------:R-:W-:Y:S01]  /*e5c0*/  FMUL.FTZ R93, R93, UR14 ;  /* 0x0000000e5d5d7c20 */ /* 0x000fe20008410000 */
[----:B------:R-:W-:Y:S01]  /*e5d0*/  FMUL.FTZ R94, R94, UR14 ;  /* 0x0000000e5e5e7c20 */ /* 0x000fe20008410000 */
[----:B------:R-:W-:-:S02]  /*e5e0*/  FMUL.FTZ R95, R95, UR14 ;  /* 0x0000000e5f5f7c20 */ /* 0x000fc40008410000 */
[----:B------:R-:W-:Y:S01]  /*e5f0*/  HMMA.16816.F32.BF16 R40, R8, R14, R40 ;  /* 0x0000000e0828723c */ /* 0x000fe20000041828 */
[----:B------:R-:W1:Y:S02]  /*e600*/  MUFU.TANH R101, R101 ;  /* 0x0000006500657308 */ /* 0x000e640000002400 */
[----:B------:R-:W-:Y:S01]  /*e610*/  FMUL.FTZ R56, R56, UR14 ;  /* 0x0000000e38387c20 */ /* 0x000fe20008410000 */
[----:B------:R-:W-:Y:S01]  /*e620*/  FMUL.FTZ R57, R57, UR14 ;  /* 0x0000000e39397c20 */ /* 0x000fe20008410000 */
[----:B------:R-:W-:Y:S01]  /*e630*/  FMUL.FTZ R58, R58, UR14 ;  /* 0x0000000e3a3a7c20 */ /* 0x000fe20008410000 */
[----:B------:R-:W-:-:S03]  /*e640*/  FMUL.FTZ R4, R59, UR14 ;  /* 0x0000000e3b047c20 */ /* 0x000fc60008410000 */
[----:B------:R4:W1:Y:S02]  /*e650*/  MUFU.TANH R59, R49 ;  /* 0x00000031003b7308 */ /* 0x0008640000002400 */
        /* <DEDUP_REMOVED lines=35> */
[----:B------:R4:W1:Y:S01]  /*e890*/  MUFU.TANH R47, R43 ;  /* 0x0000002b002f7308 */ /* 0x0008620000002400 */
[----:B------:R-:W-:Y:S06]  /*e8a0*/  BAR.SYNC.DEFER_BLOCKING 0x0 ;  /* 0x0000000000007b1d */ /* 0x000fec0000010000 */
[----:B--23--:R-:W-:Y:S05]  /*e8b0*/  @!P0 BRA `(.L_x_2587) ;  /* 0x00000004008c8947 */ /* 0x00cfea0003800000 */
        /* <DEDUP_REMOVED lines=12> */
.L_x_2588:
[----:B------:R-:W2:Y:S01]  /*e980*/  LDC R7, c[0x0][0x4f0] ;  /* 0x00013c00ff077b82 */ /* 0x000ea20000000800 */
[----:B------:R-:W-:Y:S01]  /*e990*/  IADD3 R14, PT, PT, R66, -0x80, RZ ;  /* 0xffffff80420e7810 */ /* 0x000fe20007ffe0ff */
[----:B------:R-:W3:Y:S01]  /*e9a0*/  LDCU.64 UR10, c[0x0][0x3b8] ;  /* 0x00007700ff0a77ac */ /* 0x000ee20008000a00 */
[----:B------:R-:W-:Y:S02]  /*e9b0*/  IABS R10, R66 ;  /* 0x00000042000a7213 */ /* 0x000fe40000000000 */
[----:B------:R-:W-:Y:S01]  /*e9c0*/  IABS R8, R14 ;  /* 0x0000000e00087213 */ /* 0x000fe20000000000 */
[----:B------:R-:W5:Y:S01]  /*e9d0*/  LDCU.64 UR8, c[0x0][0x3a0] ;  /* 0x00007400ff0877ac */ /* 0x000f620008000a00 */
        /* <DEDUP_REMOVED lines=48> */
[----:B-----5:R-:W-:Y:S02]  /*ece0*/  IMAD R7, R8, UR8, RZ ;  /* 0x0000000808077c24 */ /* 0x020fe4000f8e02ff */
[----:B------:R-:W-:-:S04]  /*ecf0*/  IMAD.WIDE.U32 R10, R6, UR8, R10 ;  /* 0x00000008060a7c25 */ /* 0x000fc8000f8e000a */
[----:B------:R-:W-:Y:S01]  /*ed00*/  IMAD R7, R6, UR9, R7 ;  /* 0x0000000906077c24 */ /* 0x000fe2000f8e0207 */
[----:B------:R-:W-:-:S04]  /*ed10*/  LEA R150, P0, R10, R150, 0x1 ;  /* 0x000000960a967211 */ /* 0x000fc800078008ff */
[----:B------:R-:W-:-:S04]  /*ed20*/  IADD3 R7, PT, PT, R11, R7, RZ ;  /* 0x000000070b077210 */ /* 0x000fc80007ffe0ff */
[----:B------:R-:W-:-:S07]  /*ed30*/  LEA.HI.X R149, R10, R149, R7, 0x1, P0 ;  /* 0x000000950a957211 */ /* 0x000fce00000f0c07 */
.L_x_2589:
[----:B------:R-:W2:Y:S01]  /*ed40*/  LDCU UR4, c[0x0][0x3bc] ;  /* 0x00007780ff0477ac */ /* 0x000ea20008000800 */
[C---:B------:R-:W-:Y:S01]  /*ed50*/  LEA R6, P0, R77.reuse, R150, 0x1 ;  /* 0x000000964d067211 */ /* 0x040fe200078008ff */
[----:B------:R-:W-:Y:S01]  /*ed60*/  IMAD.MOV.U32 R8, RZ, RZ, R150 ;  /* 0x000000ffff087224 */ /* 0x000fe200078e0096 */
[----:B------:R-:W-:Y:S02]  /*ed70*/  USHF.L.U32 UR8, UR10, 0x6, URZ ;  /* 0x000000060a087899 */ /* 0x000fe400080006ff */
[----:B------:R-:W-:Y:S01]  /*ed80*/  LEA.HI.X R7, R77, R149, R78, 0x1, P0 ;  /* 0x000000954d077211 */ /* 0x000fe200000f0c4e */
[----:B------:R-:W-:-:S03]  /*ed90*/  IMAD.MOV.U32 R9, RZ, RZ, R149 ;  /* 0x000000ffff097224 */ /* 0x000fc600078e0095 */
[----:B------:R-:W-:Y:S02]  /*eda0*/  IADD3 R12, P0, PT, R6, UR8, RZ ;  /* 0x00000008060c7c10 */ /* 0x000fe4000ff1e0ff */
[----:B------:R-:W-:Y:S01]  /*edb0*/  @!PT LDS RZ, [RZ] ;  /* 0x00000000fffff984 */ /* 0x000fe20000000800 */
[----:B------:R-:W-:Y:S01]  /*edc0*/  @!PT LDS RZ, [RZ] ;  /* 0x00000000fffff984 */ /* 0x000fe20000000800 */
[----:B------:R-:W-:Y:S01]  /*edd0*/  @!PT LDS RZ, [RZ] ;  /* 0x00000000fffff984 */ /* 0x000fe20000000800 */
        /* <DEDUP_REMOVED lines=17> */
.L_x_2587:
[----:B---3--:R-:W-:Y:S01]  /*eef0*/  IMAD.SHL.U32 R10, R154, 0x2, RZ ;  /* 0x000000029a0a7824 */ /* 0x008fe200078e00ff */
[----:B------:R-:W2:Y:S01]  /*ef00*/  LDCU UR4, c[0x0][0x45c] ;  /* 0x00008b80ff0477ac */ /* 0x000ea20008000800 */
[----:B------:R-:W-:-:S03]  /*ef10*/  IMAD.SHL.U32 R15, R76, 0x100, RZ ;  /* 0x000001004c0f7824 */ /* 0x000fc600078e00ff */
[----:B------:R-:W-:Y:S02]  /*ef20*/  LOP3.LUT R10, R10, 0x6, RZ, 0xc0, !PT ;  /* 0x000000060a0a7812 */ /* 0x000fe400078ec0ff */
[----:B------:R-:W-:-:S03]  /*ef30*/  LOP3.LUT R15, R15, 0x100, RZ, 0xc0, !PT ;  /* 0x000001000f0f7812 */ /* 0x000fc600078ec0ff */
[----:B------:R-:W-:Y:S01]  /*ef40*/  IMAD R10, R117, 0x80, R10 ;  /* 0x00000080750a7824 */ /* 0x000fe200078e020a */
[----:B------:R-:W-:-:S03]  /*ef50*/  LOP3.LUT R15, R15, 0x20, R2, 0xf8, !PT ;  /* 0x000000200f0f7812 */ /* 0x000fc600078ef802 */
[----:B------:R-:W-:Y:S01]  /*ef60*/  VIADD R6, R10, 0x1 ;  /* 0x000000010a067836 */ /* 0x000fe20000000000 */
[----:B------:R-:W-:Y:S01]  /*ef70*/  LOP3.LUT R144, R0, R15, RZ, 0xfc, !PT ;  /* 0x0000000f00907212 */ /* 0x000fe200078efcff */
[C---:B------:R-:W-:Y:S02]  /*ef80*/  VIADD R8, R10.reuse, 0x8 ;  /* 0x000000080a087836 */ /* 0x040fe40000000000 */
[----:B------:R-:W-:Y:S01]  /*ef90*/  VIADD R14, R10, 0x19 ;  /* 0x000000190a0e7836 */ /* 0x000fe20000000000 */
        /* <DEDUP_REMOVED lines=11> */
[C---:B------:R-:W-:Y:S02]  /*f050*/  ISETP.GE.AND P1, PT, R8.reuse, R65, PT ;  /* 0x000000410800720c */ /* 0x040fe40003f26270 */
[----:B------:R-:W-:Y:S01]  /*f060*/  ISETP.GE.AND P2, PT, R8, R119, PT ;  /* 0x000000770800720c */ /* 0x000fe20003f46270 */
[----:B------:R-:W-:Y:S01]  /*f070*/  VIADD R8, R10, 0x18 ;  /* 0x000000180a087836 */ /* 0x000fe20000000000 */
[----:B------:R-:W-:Y:S02]  /*f080*/  FSEL R104, R104, -INF , !P5 ;  /* 0xff80000068687808 */ /* 0x000fe40006800000 */
        /* <DEDUP_REMOVED lines=20> */
[----:B-1----:R-:W-:Y:S02]  /*f1d0*/  FSEL R17, R96, -INF , !P6 ;  /* 0xff80000060117808 */ /* 0x002fe40007000000 */
        /* <DEDUP_REMOVED lines=18> */
[----:B----4-:R-:W-:Y:S02]  /*f300*/  FSEL R62, R94, -INF , !P6 ;  /* 0xff8000005e3e7808 */ /* 0x010fe40007000000 */
        /* <DEDUP_REMOVED lines=41> */
[----:B------:R-:W-:-:S02]  /*f5a0*/  ISETP.GE.AND P1, PT, R14, R119, PT ;  /* 0x000000770e00720c */ /* 0x000fc40003f26270 */
[C---:B------:R-:W-:Y:S02]  /*f5b0*/  ISETP.GE.AND P2, PT, R12.reuse, R65, PT ;  /* 0x000000410c00720c */ /* 0x040fe40003f46270 */
[----:B------:R-:W-:Y:S01]  /*f5c0*/  ISETP.GE.AND P5, PT, R12, R119, PT ;  /* 0x000000770c00720c */ /* 0x000fe20003fa6270 */
[----:B------:R-:W-:Y:S01]  /*f5d0*/  VIADD R12, R10, 0x60 ;  /* 0x000000600a0c7836 */ /* 0x000fe20000000000 */
[----:B------:R-:W-:Y:S01]  /*f5e0*/  ISETP.GE.AND P6, PT, R14, R65, PT ;  /* 0x000000410e00720c */ /* 0x000fe20003fc6270 */
[----:B------:R-:W-:Y:S01]  /*f5f0*/  VIADD R14, R10, 0x59 ;  /* 0x000000590a0e7836 */ /* 0x000fe20000000000 */
[----:B------:R-:W-:Y:S02]  /*f600*/  FSEL R130, R130, -INF , !P1 ;  /* 0xff80000082827808 */ /* 0x000fe40004800000 */
[----:B------:R-:W-:Y:S02]  /*f610*/  FSEL R132, R132, -INF , !P3 ;  /* 0xff80000084847808 */ /* 0x000fe40005800000 */
[----:B------:R-:W-:-:S02]  /*f620*/  FSEL R137, R137, -INF , !P6 ;  /* 0xff80000089897808 */ /* 0x000fc40007000000 */
[-C--:B------:R-:W-:Y:S02]  /*f630*/  ISETP.GE.AND P1, PT, R10, R65.reuse, PT ;  /* 0x000000410a00720c */ /* 0x080fe40003f26270 */
        /* <DEDUP_REMOVED lines=9> */
[----:B------:R-:W-:Y:S02]  /*f6d0*/  ISETP.GE.AND P4, PT, R14, R119, PT ;  /* 0x000000770e00720c */ /* 0x000fe40003f86270 */
[C---:B------:R-:W-:Y:S02]  /*f6e0*/  ISETP.GE.AND P2, PT, R12.reuse, R65, PT ;  /* 0x000000410c00720c */ /* 0x040fe40003f46270 */
[----:B------:R-:W-:Y:S01]  /*f6f0*/  ISETP.GE.AND P5, PT, R12, R119, PT ;  /* 0x000000770c00720c */ /* 0x000fe20003fa6270 */
[----:B------:R-:W-:Y:S01]  /*f700*/  VIADD R12, R10, 0x68 ;  /* 0x000000680a0c7836 */ /* 0x000fe20000000000 */
[----:B------:R-:W-:-:S02]  /*f710*/  FSEL R133, R133, -INF , !P0 ;  /* 0xff80000085857808 */ /* 0x000fc40004000000 */
[----:B------:R-:W-:Y:S02]  /*f720*/  FMNMX3.FTZ R14, R81, R83, R105, !PT ;  /* 0x00000053510e7276 */ /* 0x000fe40007810069 */
[----:B------:R-:W-:Y:S02]  /*f730*/  ISETP.GE.AND P0, PT, R10, R119, PT ;  /* 0x000000770a00720c */ /* 0x000fe40003f06270 */
[----:B------:R-:W-:Y:S02]  /*f740*/  FSEL R126, R4, -INF , !P4 ;  /* 0xff800000047e7808 */ /* 0x000fe40006000000 */
[----:B------:R-:W-:Y:S02]  /*f750*/  FMNMX3.FTZ R4, R14, R7, R11, !PT ;  /* 0x000000070e047276 */ /* 0x000fe4000781000b */
[C---:B------:R-:W-:Y:S02]  /*f760*/  ISETP.GE.AND P1, PT, R12.reuse, R65, PT ;  /* 0x000000410c00720c */ /* 0x040fe40003f26270 */
[----:B------:R-:W-:Y:S01]  /*f770*/  ISETP.GE.AND P4, PT, R12, R119, PT ;  /* 0x000000770c00720c */ /* 0x000fe20003f86270 */
[----:B------:R-:W-:Y:S01]  /*f780*/  VIADD R12, R10, 0x69 ;  /* 0x000000690a0c7836 */ /* 0x000fe20000000000 */
[----:B------:R-:W-:-:S02]  /*f790*/  FSEL R82, R82, -INF , !P0 ;  /* 0xff80000052527808 */ /* 0x000fc40004000000 */
[----:B------:R-:W-:Y:S02]  /*f7a0*/  FSEL R123, R5, -INF , !P3 ;  /* 0xff800000057b7808 */ /* 0x000fe40005800000 */
[----:B------:R-:W-:Y:S02]  /*f7b0*/  FMNMX3.FTZ R4, R4, R9, R19, !PT ;  /* 0x0000000904047276 */ /* 0x000fe40007810013 */
[----:B------:R-:W-:Y:S02]  /*f7c0*/  FMNMX3.FTZ R5, R82, R104, R6, !PT ;  /* 0x0000006852057276 */ /* 0x000fe40007810006 */
[C---:B------:R-:W-:Y:S02]  /*f7d0*/  ISETP.GE.AND P0, PT, R12.reuse, R65, PT ;  /* 0x000000410c00720c */ /* 0x040fe40003f06270 */
[----:B------:R-:W-:Y:S02]  /*f7e0*/  ISETP.GE.AND P3, PT, R12, R119, PT ;  /* 0x000000770c00720c */ /* 0x000fe40003f66270 */
        /* <DEDUP_REMOVED lines=34> */
[----:B------:R-:W-:Y:S02]  /*fa10*/  FSEL R58, R58, -INF , !P6 ;  /* 0xff8000003a3a7808 */ /* 0x000fe40007000000 */
[----:B------:R-:W-:Y:S02]  /*fa20*/  FMNMX3.FTZ R4, R4, R121, R63, !PT ;  /* 0x0000007904047276 */ /* 0x000fe4000781003f */
[----:B------:R-:W-:Y:S02]  /*fa30*/  FMNMX3.FTZ R5, R5, R130, R128, !PT ;  /* 0x0000008205057276 */ /* 0x000fe40007810080 */
[----:B------:R-:W-:Y:S02]  /*fa40*/  FMNMX3.FTZ R12, R4, R59, R58, !PT ;  /* 0x0000003b040c7276 */ /* 0x000fe4000781003a */
[----:B------:R-:W-:-:S02]  /*fa50*/  FMNMX3.FTZ R4, R5, R126, R54, !PT ;  /* 0x0000007e05047276 */ /* 0x000fc40007810036 */
[----:B------:R-:W-:Y:S02]  /*fa60*/  ISETP.GE.AND P6, PT, R10, R65, PT ;  /* 0x000000410a00720c */ /* 0x000fe40003fc6270 */
[----:B------:R-:W-:Y:S02]  /*fa70*/  FSEL R57, R57, -INF , !P5 ;  /* 0xff80000039397808 */ /* 0x000fe40006800000 */
[----:B------:R-:W-:Y:S02]  /*fa80*/  FSEL R56, R56, -INF , !P4 ;  /* 0xff80000038387808 */ /* 0x000fe40006000000 */
[----:B------:R-:W-:Y:S02]  /*fa90*/  FSEL R51, R51, -INF , !P3 ;  /* 0xff80000033337808 */ /* 0x000fe40005800000 */
        /* <DEDUP_REMOVED lines=11> */
[----:B------:R-:W1:Y:S01]  /*fb50*/  SHFL.BFLY PT, R13, R12, 0x2, 0x1f ;  /* 0x0c401f000c0d7f89 */ /* 0x000e6200000e0000 */
        /* <DEDUP_REMOVED lines=8> */
[----:B-1----:R-:W-:-:S03]  /*fbe0*/  FMNMX.FTZ R13, R12, R13, !PT ;  /* 0x0000000d0c0d7209 */ /* 0x002fc60007810000 */
[----:B------:R-:W-:Y:S04]  /*fbf0*/  LDSM.16.MT88.4 R76, [R144+0xd000] ;  /* 0x00d00000904c783b */ /* 0x000fe80000004200 */
[----:B------:R-:W1:Y:S01]  /*fc00*/  SHFL.BFLY PT, R10, R13, 0x1, 0x1f ;  /* 0x0c201f000d0a7f89 */ /* 0x000e6200000e0000 */
[----:B---3--:R-:W-:-:S05]  /*fc10*/  FMNMX.FTZ R5, R14, R5, !PT ;  /* 0x000000050e057209 */ /* 0x008fca0007810000 */
[----:B------:R-:W3:Y:S01]  /*fc20*/  SHFL.BFLY PT, R4, R5, 0x1, 0x1f ;  /* 0x0c201f0005047f89 */ /* 0x000ee200000e0000 */
[----:B-1----:R-:W-:-:S03]  /*fc30*/  FMNMX.FTZ R2, R13, R10, !PT ;  /* 0x0000000a0d027209 */ /* 0x002fc60007810000 */
[----:B------:R-:W-:Y:S01]  /*fc40*/  LDSM.16.MT88.4 R12, [R144+0x9400] ;  /* 0x00940000900c783b */ /* 0x000fe20000004200 */
        /* <DEDUP_REMOVED lines=58> */
[----:B------:R-:W-:Y:S01]  /*fff0*/  FFMA.FTZ R126, R126, UR4, -R61 ;  /* 0x000000047e7e7c23 */ /* 0x000fe2000801083d */
[----:B------:R-:W-:Y:S01]  /*10000*/  MUFU.EX2 R33, R33 ;  /* 0x0000002100217308 */ /* 0x000fe20000000800 */
[--C-:B------:R-:W-:Y:S01]  /*10010*/  FFMA.FTZ R123, R123, UR4, -R60.reuse ;  /* 0x000000047b7b7c23 */ /* 0x100fe2000801083c */
[--C-:B------:R-:W-:Y:S01]  /*10020*/  FFMA.FTZ R63, R63, UR4, -R60.reuse ;  /* 0x000000043f3f7c23 */ /* 0x100fe2000801083c */
[----:B------:R-:W-:Y:S01]  /*10030*/  FADD.FTZ R46, R46, R45 ;  /* 0x0000002d2e2e7221 */ /* 0x000fe20000010000 */
[----:B------:R-:W-:Y:S01]  /*10040*/  MUFU.EX2 R36, R36 ;  /* 0x0000002400247308 */ /* 0x000fe20000000800 */
[C---:B------:R-:W-:Y:S01]  /*10050*/  HMMA.16816.F32.BF16 R112, R68.reuse, R108, RZ ;  /* 0x0000006c4470723c */ /* 0x040fe200000418ff */
[----:B------:R-:W-:Y:S01]  /*10060*/  FFMA.FTZ R165, R55, UR4, -R60 ;  /* 0x0000000437a57c23 */ /* 0x000fe2000801083c */
[----:B------:R-:W-:Y:S01]  /*10070*/  FFMA.FTZ R164, R47, UR4, -R61 ;  /* 0x000000042fa47c23 */ /* 0x000fe2000801083d */
[----:B------:R-:W3:Y:S01]  /*10080*/  MUFU.EX2 R35, R35 ;  /* 0x0000002300237308 */ /* 0x000ee20000000800 */
[----:B------:R-:W-:Y:S01]  /*10090*/  FADD.FTZ R43, R44, R43 ;  /* 0x0000002b2c2b7221 */ /* 0x000fe20000010000 */
[----:B------:R-:W-:Y:S01]  /*100a0*/  FADD.FTZ R41, R41, R46 ;  /* 0x0000002e29297221 */ /* 0x000fe20000010000 */
[--C-:B------:R-:W-:Y:S01]  /*100b0*/  FFMA.FTZ R58, R58, UR4, -R60.reuse ;  /* 0x000000043a3a7c23 */ /* 0x100fe2000801083c */
[----:B------:R-:W-:Y:S01]  /*100c0*/  MUFU.EX2 R32, R32 ;  /* 0x0000002000207308 */ /* 0x000fe20000000800 */
[C---:B------:R-:W-:Y:S01]  /*100d0*/  HMMA.16816.F32.BF16 R108, R68.reuse, R110, RZ ;  /* 0x0000006e446c723c */ /* 0x040fe200000418ff */
[--C-:B------:R-:W-:Y:S01]  /*100e0*/  FFMA.FTZ R57, R57, UR4, -R60.reuse ;  /* 0x0000000439397c23 */ /* 0x100fe2000801083c */
[----:B------:R-:W-:Y:S01]  /*100f0*/  FFMA.FTZ R56, R56, UR4, -R60 ;  /* 0x0000000438387c23 */ /* 0x000fe2000801083c */
        /* <DEDUP_REMOVED lines=8> */
[----:B------:R-:W5:Y:S01]  /*10180*/  MUFU.EX2 R29, R29 ;  /* 0x0000001d001d7308 */ /* 0x000f620000000800 */
[----:B------:R-:W-:Y:S01]  /*10190*/  ISETP.GT.AND P0, PT, R117, R148, PT ;  /* 0x000000947500720c */ /* 0x000fe20003f04270 */
[----:B------:R-:W-:-:S02]  /*101a0*/  FADD.FTZ R39, R39, R42 ;  /* 0x0000002a27277221 */ /* 0x000fc40000010000 */
        /* <DEDUP_REMOVED lines=11> */
[----:B------:R-:W-:Y:S04]  /*10260*/  MUFU.EX2 R62, R62 ;  /* 0x0000003e003e7308 */ /* 0x000fe80000000800 */
[----:B------:R-:W-:Y:S01]  /*10270*/  MUFU.EX2 R129, R129 ;  /* 0x0000008100817308 */ /* 0x000fe20000000800 */
[C---:B------:R-:W-:Y:S03]  /*10280*/  HMMA.16816.F32.BF16 R92, R68.reuse, R94, RZ ;  /* 0x0000005e445c723c */ /* 0x040fe600000418ff */
[----:B------:R2:W-:Y:S04]  /*10290*/  MUFU.EX2 R124, R134 ;  /* 0x00000086007c7308 */ /* 0x0005e80000000800 */
[----:B------:R-:W-:Y:S01]  /*102a0*/  MUFU.EX2 R127, R127 ;  /* 0x0000007f007f7308 */ /* 0x000fe20000000800 */
[C---:B------:R-:W-:Y:S03]  /*102b0*/  HMMA.16816.F32.BF16 R84, R68.reuse, R86, RZ ;  /* 0x000000564454723c */ /* 0x040fe600000418ff */
[----:B------:R-:W-:Y:S04]  /*102c0*/  MUFU.EX2 R122, R122 ;  /* 0x0000007a007a7308 */ /* 0x000fe80000000800 */
[----:B------:R-:W-:Y:S01]  /*102d0*/  MUFU.EX2 R138, R138 ;  /* 0x0000008a008a7308 */ /* 0x000fe20000000800 */
[C---:B------:R-:W-:Y:S01]  /*102e0*/  HMMA.16816.F32.BF16 R76, R68.reuse, R78, RZ ;  /* 0x0000004e444c723c */ /* 0x040fe200000418ff */
[--C-:B--2---:R-:W-:Y:S01]  /*102f0*/  FFMA.FTZ R134, R151, UR4, -R60.reuse ;  /* 0x0000000497867c23 */ /* 0x104fe2000801083c */
[----:B------:R-:W-:Y:S01]  /*10300*/  FFMA.FTZ R151, R143, UR4, -R60 ;  /* 0x000000048f977c23 */ /* 0x000fe2000801083c */
[----:B------:R-:W-:Y:S01]  /*10310*/  FFMA.FTZ R143, R140, UR4, -R61 ;  /* 0x000000048c8f7c23 */ /* 0x000fe2000801083d */
[----:B------:R-:W-:Y:S04]  /*10320*/  MUFU.EX2 R126, R126 ;  /* 0x0000007e007e7308 */ /* 0x000fe80000000800 */
[C---:B------:R-:W-:Y:S01]  /*10330*/  HMMA.16816.F32.BF16 R72, R68.reuse, R4, RZ ;  /* 0x000000044448723c */ /* 0x040fe200000418ff */
[----:B-1----:R-:W-:Y:S01]  /*10340*/  F2FP.BF16.F32.PACK_AB R4, R37, R38 ;  /* 0x000000262504723e */ /* 0x002fe200000010ff */
[----:B------:R-:W-:Y:S01]  /*10350*/  MUFU.EX2 R134, R134 ;  /* 0x0000008600867308 */ /* 0x000fe20000000800 */
[----:B---3--:R-:W-:Y:S01]  /*10360*/  F2FP.BF16.F32.PACK_AB R5, R35, R36 ;  /* 0x000000242305723e */ /* 0x008fe200000010ff */
[----:B------:R-:W-:Y:S01]  /*10370*/  FADD.FTZ R38, R38, R43 ;  /* 0x0000002b26267221 */ /* 0x000fe20000010000 */
[----:B------:R-:W-:Y:S01]  /*10380*/  FADD.FTZ R36, R36, R39 ;  /* 0x0000002724247221 */ /* 0x000fe20000010000 */
[----:B------:R-:W-:Y:S02]  /*10390*/  MUFU.EX2 R151, R151 ;  /* 0x0000009700977308 */ /* 0x000fe40000000800 */
[----:B------:R-:W-:Y:S01]  /*103a0*/  HMMA.16816.F32.BF16 R68, R68, R6, RZ ;  /* 0x000000064444723c */ /* 0x000fe200000418ff */
[----:B------:R-:W-:Y:S01]  /*103b0*/  F2FP.BF16.F32.PACK_AB R6, R33, R34 ;  /* 0x000000222106723e */ /* 0x000fe200000010ff */
[----:B------:R1:W-:Y:S01]  /*103c0*/  MUFU.EX2 R140, R142 ;  /* 0x0000008e008c7308 */ /* 0x0003e20000000800 */
        /* <DEDUP_REMOVED lines=8> */
[----:B------:R-:W-:Y:S01]  /*10450*/  FADD.FTZ R33, R33, R34 ;  /* 0x0000002221217221 */ /* 0x000fe20000010000 */
[----:B------:R-:W-:-:S02]  /*10460*/  FADD.FTZ R31, R31, R32 ;  /* 0x000000201f1f7221 */ /* 0x000fc40000010000 */
[----:B------:R-:W-:Y:S01]  /*10470*/  MUFU.EX2 R165, R165 ;  /* 0x000000a500a57308 */ /* 0x000fe20000000800 */
[----:B-1----:R-:W-:Y:S02]  /*10480*/  FFMA.FTZ R142, R137, UR4, -R60 ;  /* 0x00000004898e7c23 */ /* 0x002fe4000801083c */
        /* <DEDUP_REMOVED lines=8> */
[C---:B-----5:R-:W-:Y:S08]  /*10510*/  HMMA.16816.F32.BF16 R96, R4.reuse, R20, R96 ;  /* 0x000000140460723c */ /* 0x060ff00000041860 */
[C---:B------:R-:W-:Y:S01]  /*10520*/  HMMA.16816.F32.BF16 R92, R4.reuse, R22, R92 ;  /* 0x00000016045c723c */ /* 0x040fe2000004185c */
[----:B------:R-:W3:Y:S07]  /*10530*/  LDSM.16.MT88.4 R20, [R144+0xb800] ;  /* 0x00b800009014783b */ /* 0x000eee0000004200 */
[C---:B------:R-:W-:Y:S08]  /*10540*/  HMMA.16816.F32.BF16 R72, R4.reuse, R16, R72 ;  /* 0x000000100448723c */ /* 0x040ff00000041848 */
        /* <DEDUP_REMOVED lines=17> */
[C---:B---3--:R-:W-:Y:S01]  /*10660*/  HMMA.16816.F32.BF16 R96, R4.reuse, R20, R96 ;  /* 0x000000140460723c */ /* 0x048fe20000041860 */
[--C-:B------:R-:W-:Y:S01]  /*10670*/  FFMA.FTZ R20, R131, UR4, -R60.reuse ;  /* 0x0000000483147c23 */ /* 0x100fe2000801083c */
[----:B------:R-:W-:Y:S01]  /*10680*/  FFMA.FTZ R131, R136, UR4, -R61 ;  /* 0x0000000488837c23 */ /* 0x000fe2000801083d */
[----:B------:R-:W-:Y:S02]  /*10690*/  FFMA.FTZ R136, R141, UR4, -R60 ;  /* 0x000000048d887c23 */ /* 0x000fe4000801083c */
[----:B------:R3:W5:Y:S03]  /*106a0*/  MUFU.EX2 R125, R20 ;  /* 0x00000014007d7308 */ /* 0x0007660000000800 */
[C---:B-1----:R-:W-:Y:S01]  /*106b0*/  HMMA.16816.F32.BF16 R112, R4.reuse, R12, R112 ;  /* 0x0000000c0470723c */ /* 0x042fe20000041870 */
[----:B------:R-:W1:Y:S04]  /*106c0*/  MUFU.EX2 R131, R131 ;  /* 0x0000008300837308 */ /* 0x000e680000000800 */
[----:B------:R-:W-:Y:S03]  /*106d0*/  MUFU.EX2 R136, R136 ;  /* 0x0000008800887308 */ /* 0x000fe60000000800 */
[C---:B------:R-:W-:Y:S01]  /*106e0*/  HMMA.16816.F32.BF16 R108, R4.reuse, R14, R108 ;  /* 0x0000000e046c723c */ /* 0x040fe2000004186c */
[----:B------:R-:W5:Y:S07]  /*106f0*/  LDSM.16.MT88.4 R12, [R116+0xb800] ;  /* 0x00b80000740c783b */ /* 0x000f6e0000004200 */
[C---:B--2---:R-:W-:Y:S08]  /*10700*/  HMMA.16816.F32.BF16 R104, R4.reuse, R8, R104 ;  /* 0x000000080468723c */ /* 0x044ff00000041868 */
[C---:B------:R-:W-:Y:S01]  /*10710*/  HMMA.16816.F32.BF16 R100, R4.reuse, R10, R100 ;  /* 0x0000000a0464723c */ /* 0x040fe20000041864 */
[----:B------:R-:W2:Y:S07]  /*10720*/  LDSM.16.MT88.4 R8, [R144+0xd800] ;  /* 0x00d800009008783b */ /* 0x000eae0000004200 */
[C---:B------:R-:W-:Y:S01]  /*10730*/  HMMA.16816.F32.BF16 R92, R4.reuse, R22, R92 ;  /* 0x00000016045c723c */ /* 0x040fe2000004185c */
[----:B---3--:R-:W3:Y:S07]  /*10740*/  LDSM.16.MT88.4 R20, [R144+0xbc00] ;  /* 0x00bc00009014783b */ /* 0x008eee0000004200 */
[C---:B----4-:R-:W-:Y:S08]  /*10750*/  HMMA.16816.F32.BF16 R72, R4.reuse, R16, R72 ;  /* 0x000000100448723c */ /* 0x050ff00000041848 */
[C---:B------:R-:W-:Y:S01]  /*10760*/  HMMA.16816.F32.BF16 R68, R4.reuse, R18, R68 ;  /* 0x000000120444723c */ /* 0x040fe20000041844 */
[----:B------:R-:W-:Y:S07]  /*10770*/  LDSM.16.MT88.4 R16, [R116+0xdc00] ;  /* 0x00dc00007410783b */ /* 0x000fee0000004200 */
[C---:B-----5:R-:W-:Y:S08]  /*10780*/  HMMA.16816.F32.BF16 R88, R4.reuse, R12, R88 ;  /* 0x0000000c0458723c */ /* 0x060ff00000041858 */
[C---:B------:R-:W-:Y:S01]  /*10790*/  HMMA.16816.F32.BF16 R84, R4.reuse, R14, R84 ;  /* 0x0000000e0454723c */ /* 0x040fe20000041854 */
[----:B------:R-:W4:Y:S07]  /*107a0*/  LDSM.16.MT88.4 R12, [R144+0x9c00] ;  /* 0x009c0000900c783b */ /* 0x000f2e0000004200 */
[C---:B--2---:R-:W-:Y:S08]  /*107b0*/  HMMA.16816.F32.BF16 R80, R4.reuse, R8, R80 ;  /* 0x000000080450723c */ /* 0x044ff00000041850 */
[----:B------:R-:W-:Y:S01]  /*107c0*/  HMMA.16816.F32.BF16 R76, R4, R10, R76 ;  /* 0x0000000a044c723c */ /* 0x000fe2000004184c */
[----:B------:R-:W2:Y:S01]  /*107d0*/  LDSM.16.MT88.4 R8, [R116+0x9c00] ;  /* 0x009c00007408783b */ /* 0x000ea20000004200 */
[----:B------:R-:W-:-:S02]  /*107e0*/  F2FP.BF16.F32.PACK_AB R4, R120, R125 ;  /* 0x0000007d7804723e */ /* 0x000fc400000010ff */
[----:B------:R-:W-:Y:S02]  /*107f0*/  F2FP.BF16.F32.PACK_AB R6, R129, R62 ;  /* 0x0000003e8106723e */ /* 0x000fe400000010ff */
[----:B-1----:R-:W-:Y:S02]  /*10800*/  F2FP.BF16.F32.PACK_AB R5, R124, R131 ;  /* 0x000000837c05723e */ /* 0x002fe400000010ff */
[----:B------:R-:W-:-:S07]  /*10810*/  F2FP.BF16.F32.PACK_AB R7, R122, R127 ;  /* 0x0000007f7a07723e */ /* 0x000fce00000010ff */
[C---:B---3--:R-:W-:Y:S01]  /*10820*/  HMMA.16816.F32.BF16 R96, R4.reuse, R20, R96 ;  /* 0x000000140460723c */ /* 0x048fe20000041860 */
[----:B------:R-:W-:Y:S01]  /*10830*/  FFMA.FTZ R20, R163, UR4, -R60 ;  /* 0x00000004a3147c23 */ /* 0x000fe2000801083c */
[--C-:B------:R-:W-:Y:S01]  /*10840*/  FFMA.FTZ R163, R158, UR4, -R61.reuse ;  /* 0x000000049ea37c23 */ /* 0x100fe2000801083d */
[----:B------:R-:W-:Y:S02]  /*10850*/  FFMA.FTZ R158, R53, UR4, -R61 ;  /* 0x00000004359e7c23 */ /* 0x000fe4000801083d */
[----:B------:R1:W3:Y:S03]  /*10860*/  MUFU.EX2 R141, R20 ;  /* 0x00000014008d7308 */ /* 0x0002e60000000800 */
[C---:B------:R-:W-:Y:S01]  /*10870*/  HMMA.16816.F32.BF16 R92, R4.reuse, R22, R92 ;  /* 0x00000016045c723c */ /* 0x040fe2000004185c */
[----:B------:R-:W5:Y:S04]  /*10880*/  MUFU.EX2 R163, R163 ;  /* 0x000000a300a37308 */ /* 0x000f680000000800 */
[----:B------:R-:W-:Y:S03]  /*10890*/  MUFU.EX2 R158, R158 ;  /* 0x0000009e009e7308 */ /* 0x000fe60000000800 */
[C---:B----4-:R-:W-:Y:S01]  /*108a0*/  HMMA.16816.F32.BF16 R112, R4.reuse, R12, R112 ;  /* 0x0000000c0470723c */ /* 0x050fe20000041870 */
[----:B-1----:R-:W-:Y:S07]  /*108b0*/  LDSM.16.MT88.4 R20, [R144+0xc000] ;  /* 0x00c000009014783b */ /* 0x002fee0000004200 */
        /* <DEDUP_REMOVED lines=14> */
[----:B---3--:R-:W-:-:S02]  /*109a0*/  F2FP.BF16.F32.PACK_AB R4, R136, R141 ;  /* 0x0000008d8804723e */ /* 0x008fc400000010ff */
[----:B------:R-:W-:Y:S02]  /*109b0*/  F2FP.BF16.F32.PACK_AB R6, R151, R134 ;  /* 0x000000869706723e */ /* 0x000fe400000010ff */
[----:B-----5:R-:W-:Y:S02]  /*109c0*/  F2FP.BF16.F32.PACK_AB R5, R140, R163 ;  /* 0x000000a38c05723e */ /* 0x020fe400000010ff */
[----:B------:R-:W-:-:S07]  /*109d0*/  F2FP.BF16.F32.PACK_AB R7, R138, R143 ;  /* 0x0000008f8a07723e */ /* 0x000fce00000010ff */
[C---:B------:R-:W-:Y:S01]  /*109e0*/  HMMA.16816.F32.BF16 R96, R4.reuse, R20, R96 ;  /* 0x000000140460723c */ /* 0x040fe20000041860 */
[--C-:B------:R-:W-:Y:S01]  /*109f0*/  FFMA.FTZ R21, R139, UR4, -R60.reuse ;  /* 0x000000048b157c23 */ /* 0x100fe2000801083c */
[--C-:B------:R-:W-:Y:S01]  /*10a00*/  FFMA.FTZ R139, R130, UR4, -R61.reuse ;  /* 0x00000004828b7c23 */ /* 0x100fe2000801083d */
[--C-:B------:R-:W-:Y:S02]  /*10a10*/  FFMA.FTZ R20, R133, UR4, -R60.reuse ;  /* 0x0000000485147c23 */ /* 0x100fe4000801083c */
[----:B------:R-:W3:Y:S03]  /*10a20*/  MUFU.EX2 R137, R21 ;  /* 0x0000001500897308 */ /* 0x000ee60000000800 */
[----:B------:R-:W-:Y:S01]  /*10a30*/  HMMA.16816.F32.BF16 R92, R4, R22, R92 ;  /* 0x00000016045c723c */ /* 0x000fe2000004185c */
[--C-:B------:R-:W-:Y:S01]  /*10a40*/  FFMA.FTZ R22, R135, UR4, -R60.reuse ;  /* 0x0000000487167c23 */ /* 0x100fe2000801083c */
[----:B------:R-:W-:Y:S01]  /*10a50*/  FFMA.FTZ R135, R128, UR4, -R61 ;  /* 0x0000000480877c23 */ /* 0x000fe2000801083d */
        /* <DEDUP_REMOVED lines=17> */
[C---:B-1----:R-:W-:Y:S01]  /*10b70*/  HMMA.16816.F32.BF16 R88, R4.reuse, R12, R88 ;  /* 0x0000000c0458723c */ /* 0x042fe20000041858 */
[----:B----4-:R-:W1:Y:S04]  /*10b80*/  LDSM.16.MT88.4 R20, [R144+0xc400] ;  /* 0x00c400009014783b */ /* 0x010e680000004200 */
[----:B---3--:R-:W-:Y:S03]  /*10b90*/  LDSM.16.MT88.4 R16, [R116+0xc400] ;  /* 0x00c400007410783b */ /* 0x008fe60000004200 */
[C---:B------:R-:W-:Y:S01]  /*10ba0*/  HMMA.16816.F32.BF16 R84, R4.reuse, R14, R84 ;  /* 0x0000000e0454723c */ /* 0x040fe20000041854 */
[----:B------:R-:W3:Y:S07]  /*10bb0*/  LDSM.16.MT88.4 R12, [R144+0xa400] ;  /* 0x00a40000900c783b */ /* 0x000eee0000004200 */
[C---:B--2---:R-:W-:Y:S08]  /*10bc0*/  HMMA.16816.F32.BF16 R80, R4.reuse, R8, R80 ;  /* 0x000000080450723c */ /* 0x044ff00000041850 */
[----:B------:R-:W-:Y:S01]  /*10bd0*/  HMMA.16816.F32.BF16 R76, R4, R10, R76 ;  /* 0x0000000a044c723c */ /* 0x000fe2000004184c */
[----:B------:R-:W2:Y:S01]  /*10be0*/  LDSM.16.MT88.4 R8, [R116+0xa400] ;  /* 0x00a400007408783b */ /* 0x000ea20000004200 */
[----:B------:R-:W-:-:S02]  /*10bf0*/  F2FP.BF16.F32.PACK_AB R4, R142, R137 ;  /* 0x000000898e04723e */ /* 0x000fc400000010ff */
[----:B-----5:R-:W-:Y:S02]  /*10c00*/  F2FP.BF16.F32.PACK_AB R6, R132, R133 ;  /* 0x000000858406723e */ /* 0x020fe400000010ff */
        /* <DEDUP_REMOVED lines=184> */
.L_x_2591:
        /* <DEDUP_REMOVED lines=8> */
.L_x_2592:
        /* <DEDUP_REMOVED lines=180> */
[----:B------:R-:W-:Y:S01]  /*12350*/  MUFU.TANH R230, R12 ;  /* 0x0000000c00e67308 */ /* 0x000fe20000002400 */
[C---:B---3--:R-:W-:Y:S03]  /*12360*/  HMMA.16816.F32.BF16 R132, R140.reuse, R136, R132 ;  /* 0x000000888c84723c */ /* 0x048fe60000041884 */
[----:B------:R-:W-:Y:S01]  /*12370*/  FMUL.FTZ R16, R16, UR14 ;  /* 0x0000000e10107c20 */ /* 0x000fe20008410000 */
[----:B------:R-:W-:Y:S01]  /*12380*/  FMUL.FTZ R18, R18, UR14 ;  /* 0x0000000e12127c20 */ /* 0x000fe20008410000 */
[----:B------:R-:W-:Y:S01]  /*12390*/  FMUL.FTZ R17, R17, UR14 ;  /* 0x0000000e11117c20 */ /* 0x000fe20008410000 */
[----:B------:R-:W-:Y:S01]  /*123a0*/  FMUL.FTZ R19, R19, UR14 ;  /* 0x0000000e13137c20 */ /* 0x000fe20008410000 */
[----:B------:R-:W3:Y:S01]  /*123b0*/  MUFU.TANH R66, R66 ;  /* 0x0000004200427308 */ /* 0x000ee20000002400 */
[----:B------:R-:W-:Y:S01]  /*123c0*/  HMMA.16816.F32.BF16 R128, R140, R138, R128 ;  /* 0x0000008a8c80723c */ /* 0x000fe20000041880 */
[----:B----4-:R-:W4:Y:S02]  /*123d0*/  LDSM.16.M88.4 R4, [R118+0x8400] ;  /* 0x008400007604783b */ /* 0x010f240000000200 */
[----:B------:R-:W-:Y:S01]  /*123e0*/  FMUL.FTZ R57, R57, UR14 ;  /* 0x0000000e39397c20 */ /* 0x000fe20008410000 */
[----:B------:R-:W-:Y:S01]  /*123f0*/  FMUL.FTZ R58, R58, UR14 ;  /* 0x0000000e3a3a7c20 */ /* 0x000fe20008410000 */
[----:B------:R-:W-:Y:S01]  /*12400*/  FMUL.FTZ R56, R56, UR14 ;  /* 0x0000000e38387c20 */ /* 0x000fe20008410000 */
[----:B------:R-:W-:Y:S01]  /*12410*/  FMUL.FTZ R59, R59, UR14 ;  /* 0x0000000e3b3b7c20 */ /* 0x000fe20008410000 */
[----:B------:R-:W-:Y:S01]  /*12420*/  MUFU.TANH R22, R22 ;  /* 0x0000001600167308 */ /* 0x000fe20000002400 */
[C---:B-1----:R-:W-:Y:S07]  /*12430*/  HMMA.16816.F32.BF16 R44, R124.reuse, R60, R44 ;  /* 0x0000003c7c2c723c */ /* 0x042fee000004182c */
[----:B------:R1:W-:Y:S01]  /*12440*/  MUFU.TANH R60, R8 ;  /* 0x00000008003c7308 */ /* 0x0003e20000002400 */
[C---:B------:R-:W-:Y:S07]  /*12450*/  HMMA.16816.F32.BF16 R40, R124.reuse, R62, R40 ;  /* 0x0000003e7c28723c */ /* 0x040fee0000041828 */
[----:B------:R-:W-:Y:S01]  /*12460*/  MUFU.TANH R20, R20 ;  /* 0x0000001400147308 */ /* 0x000fe20000002400 */
[C---:B--2---:R-:W-:Y:S03]  /*12470*/  HMMA.16816.F32.BF16 R52, R124.reuse, R120, R52 ;  /* 0x000000787c34723c */ /* 0x044fe60000041834 */
[----:B------:R-:W-:Y:S01]  /*12480*/  FMUL.FTZ R45, R45, UR14 ;  /* 0x0000000e2d2d7c20 */ /* 0x000fe20008410000 */
[----:B------:R-:W-:Y:S01]  /*12490*/  FMUL.FTZ R46, R46, UR14 ;  /* 0x0000000e2e2e7c20 */ /* 0x000fe20008410000 */
[----:B------:R-:W-:Y:S01]  /*124a0*/  FMUL.FTZ R47, R47, UR14 ;  /* 0x0000000e2f2f7c20 */ /* 0x000fe20008410000 */
[----:B------:R-:W-:Y:S01]  /*124b0*/  FMUL.FTZ R44, R44, UR14 ;  /* 0x0000000e2c2c7c20 */ /* 0x000fe20008410000 */
[----:B------:R-:W2:Y:S01]  /*124c0*/  MUFU.TANH R23, R23 ;  /* 0x0000001700177308 */ /* 0x000ea20000002400 */
[----:B------:R-:W-:Y:S01]  /*124d0*/  HMMA.16816.F32.BF16 R48, R124, R122, R48 ;  /* 0x0000007a7c30723c */ /* 0x000fe20000041830 */
[----:B-1----:R-:W-:-:S02]  /*124e0*/  IMAD.SHL.U32 R8, R154, 0x2, RZ ;  /* 0x000000029a087824 */ /* 0x002fc400078e00ff */
[----:B------:R-:W-:Y:S01]  /*124f0*/  FMUL.FTZ R40, R40, UR14 ;  /* 0x0000000e28287c20 */ /* 0x000fe20008410000 */
[----:B------:R-:W-:Y:S01]  /*12500*/  FMUL.FTZ R41, R41, UR14 ;  /* 0x0000000e29297c20 */ /* 0x000fe20008410000 */
[----:B------:R-:W-:Y:S01]  /*12510*/  FMUL.FTZ R42, R42, UR14 ;  /* 0x0000000e2a2a7c20 */ /* 0x000fe20008410000 */
[----:B------:R-:W-:Y:S01]  /*12520*/  LOP3.LUT R8, R8, 0x6, RZ, 0xc0, !PT ;  /* 0x0000000608087812 */ /* 0x000fe200078ec0ff */
[----:B------:R2:W-:Y:S01]  /*12530*/  MUFU.TANH R21, R16 ;  /* 0x0000001000157308 */ /* 0x0005e20000002400 */
[----:B------:R-:W-:Y:S01]  /*12540*/  FMUL.FTZ R43, R43, UR14 ;  /* 0x0000000e2b2b7c20 */ /* 0x000fe20008410000 */
[C---:B----4-:R-:W-:Y:S02]  /*12550*/  HMMA.16816.F32.BF16 R36, R124.reuse, R4, R36 ;  /* 0x000000047c24723c */ /* 0x050fe40000041824 */
[----:B------:R-:W-:Y:S02]  /*12560*/  IMAD R3, R67, 0x80, R8 ;  /* 0x0000008043037824 */ /* 0x000fe400078e0208 */
[----:B------:R-:W-:Y:S01]  /*12570*/  FMUL.FTZ R52, R52, UR14 ;  /* 0x0000000e34347c20 */ /* 0x000fe20008410000 */
[----:B------:R-:W-:Y:S01]  /*12580*/  FMUL.FTZ R53, R53, UR14 ;  /* 0x0000000e35357c20 */ /* 0x000fe20008410000 */
[----:B------:R-:W-:Y:S01]  /*12590*/  FMUL.FTZ R54, R54, UR14 ;  /* 0x0000000e36367c20 */ /* 0x000fe20008410000 */
[C---:B------:R-:W-:Y:S01]  /*125a0*/  VIADD R4, R3.reuse, 0xffffff01 ;  /* 0xffffff0103047836 */ /* 0x040fe20000000000 */
[----:B------:R-:W-:Y:S01]  /*125b0*/  MUFU.TANH R18, R18 ;  /* 0x0000001200127308 */ /* 0x000fe20000002400 */
[----:B------:R-:W-:Y:S01]  /*125c0*/  VIADD R8, R3, 0xffffff00 ;  /* 0xffffff0003087836 */ /* 0x000fe20000000000 */
[----:B------:R-:W-:Y:S01]  /*125d0*/  HMMA.16816.F32.BF16 R32, R124, R6, R32 ;  /* 0x000000067c20723c */ /* 0x000fe20000041820 */
[----:B------:R-:W-:Y:S01]  /*125e0*/  FMUL.FTZ R55, R55, UR14 ;  /* 0x0000000e37377c20 */ /* 0x000fe20008410000 */
[----:B------:R-:W-:Y:S01]  /*125f0*/  ISETP.GE.AND P0, PT, R4, R65, PT ;  /* 0x000000410400720c */ /* 0x000fe20003f06270 */
[----:B------:R-:W-:Y:S01]  /*12600*/  FMUL.FTZ R48, R48, UR14 ;  /* 0x0000000e30307c20 */ /* 0x000fe20008410000 */
[----:B------:R-:W-:Y:S01]  /*12610*/  ISETP.GE.AND P3, PT, R4, R119, PT ;  /* 0x000000770400720c */ /* 0x000fe20003f66270 */
[C---:B------:R-:W-:Y:S01]  /*12620*/  VIADD R4, R3.reuse, 0xffffff09 ;  /* 0xffffff0903047836 */ /* 0x040fe20000000000 */
[C---:B------:R-:W-:Y:S01]  /*12630*/  ISETP.GE.AND P1, PT, R8.reuse, R65, PT ;  /* 0x000000410800720c */ /* 0x040fe20003f26270 */
[----:B------:R-:W-:Y:S01]  /*12640*/  MUFU.TANH R17, R17 ;  /* 0x0000001100117308 */ /* 0x000fe20000002400 */
[----:B------:R-:W-:Y:S01]  /*12650*/  ISETP.GE.AND P4, PT, R8, R119, PT ;  /* 0x000000770800720c */ /* 0x000fe20003f86270 */
[C---:B------:R-:W-:Y:S01]  /*12660*/  VIADD R8, R3.reuse, 0xffffff08 ;  /* 0xffffff0803087836 */ /* 0x040fe20000000000 */
[----:B---3--:R-:W-:Y:S01]  /*12670*/  FSEL R12, R66, -INF , !P1 ;  /* 0xff800000420c7808 */ /* 0x008fe20004800000 */
[----:B------:R-:W-:Y:S01]  /*12680*/  FMUL.FTZ R36, R36, UR14 ;  /* 0x0000000e24247c20 */ /* 0x000fe20008410000 */
[----:B------:R-:W-:Y:S01]  /*12690*/  ISETP.GE.AND P2, PT, R4, R65, PT ;  /* 0x000000410400720c */ /* 0x000fe20003f46270 */
[----:B------:R-:W-:Y:S01]  /*126a0*/  FMUL.FTZ R168, R38, UR14 ;  /* 0x0000000e26a87c20 */ /* 0x000fe20008410000 */
[----:B------:R-:W-:Y:S01]  /*126b0*/  ISETP.GE.AND P1, PT, R4, R119, PT ;  /* 0x000000770400720c */ /* 0x000fe20003f26270 */
[----:B------:R-:W-:Y:S01]  /*126c0*/  MUFU.TANH R19, R19 ;  /* 0x0000001300137308 */ /* 0x000fe20000002400 */
[----:B------:R-:W1:Y:S01]  /*126d0*/  LDSM.16.M88.4 R4, [R118+0x8800] ;  /* 0x008800007604783b */ /* 0x000e620000000200 */
[C---:B------:R-:W-:Y:S01]  /*126e0*/  ISETP.GE.AND P6, PT, R8.reuse, R65, PT ;  /* 0x000000410800720c */ /* 0x040fe20003fc6270 */
[C---:B------:R-:W-:Y:S01]  /*126f0*/  VIADD R38, R3.reuse, 0xffffff20 ;  /* 0xffffff2003267836 */ /* 0x040fe20000000000 */
[----:B------:R-:W-:Y:S01]  /*12700*/  ISETP.GE.AND P5, PT, R8, R119, PT ;  /* 0x000000770800720c */ /* 0x000fe20003fa6270 */
[----:B------:R-:W-:Y:S01]  /*12710*/  VIADD R8, R3, 0xffffff11 ;  /* 0xffffff1103087836 */ /* 0x000fe20000000000 */
[----:B--2---:R-:W-:Y:S01]  /*12720*/  FSEL R16, R23, -INF , !P3 ;  /* 0xff80000017107808 */ /* 0x004fe20005800000 */
[----:B------:R-:W-:Y:S01]  /*12730*/  FMUL.FTZ R172, R32, UR14 ;  /* 0x0000000e20ac7c20 */ /* 0x000fe20008410000 */
[----:B------:R-:W2:Y:S01]  /*12740*/  MUFU.TANH R232, R232 ;  /* 0x000000e800e87308 */ /* 0x000ea20000002400 */
[----:B------:R-:W-:Y:S01]  /*12750*/  VIADD R32, R3, 0xffffff28 ;  /* 0xffffff2803207836 */ /* 0x000fe20000000000 */
[----:B------:R-:W-:Y:S01]  /*12760*/  ISETP.GE.AND P3, PT, R8, R65, PT ;  /* 0x000000410800720c */ /* 0x000fe20003f66270 */
[----:B------:R-:W-:Y:S01]  /*12770*/  FMUL.FTZ R50, R50, UR14 ;  /* 0x0000000e32327c20 */ /* 0x000fe20008410000 */
[----:B------:R-:W-:Y:S01]  /*12780*/  FMUL.FTZ R49, R49, UR14 ;  /* 0x0000000e31317c20 */ /* 0x000fe20008410000 */
[----:B------:R-:W-:Y:S01]  /*12790*/  FMUL.FTZ R51, R51, UR14 ;  /* 0x0000000e33337c20 */ /* 0x000fe20008410000 */
[----:B------:R-:W-:Y:S01]  /*127a0*/  FMUL.FTZ R37, R37, UR14 ;  /* 0x0000000e25257c20 */ /* 0x000fe20008410000 */
[----:B------:R-:W-:Y:S01]  /*127b0*/  FMUL.FTZ R39, R39, UR14 ;  /* 0x0000000e27277c20 */ /* 0x000fe20008410000 */
[----:B------:R-:W3:Y:S01]  /*127c0*/  MUFU.TANH R13, R13 ;  /* 0x0000000d000d7308 */ /* 0x000ee20000002400 */
[----:B------:R-:W-:Y:S01]  /*127d0*/  FMUL.FTZ R33, R33, UR14 ;  /* 0x0000000e21217c20 */ /* 0x000fe20008410000 */
[----:B------:R-:W-:Y:S01]  /*127e0*/  FMUL.FTZ R34, R34, UR14 ;  /* 0x0000000e22227c20 */ /* 0x000fe20008410000 */
[----:B------:R-:W-:-:S05]  /*127f0*/  FMUL.FTZ R35, R35, UR14 ;  /* 0x0000000e23237c20 */ /* 0x000fca0008410000 */
[----:B------:R4:W-:Y:S01]  /*12800*/  MUFU.TANH R61, R14 ;  /* 0x0000000e003d7308 */ /* 0x0009e20000002400 */
[----:B--2---:R-:W-:Y:S02]  /*12810*/  FSEL R232, R232, -INF , !P3 ;  /* 0xff800000e8e87808 */ /* 0x004fe40005800000 */
[----:B------:R-:W-:-:S05]  /*12820*/  ISETP.GE.AND P3, PT, R38, R119, PT ;  /* 0x000000772600720c */ /* 0x000fca0003f66270 */
[----:B------:R2:W5:Y:S01]  /*12830*/  MUFU.TANH R226, R10 ;  /* 0x0000000a00e27308 */ /* 0x0005620000002400 */
[----:B------:R-:W-:-:S07]  /*12840*/  FSEL R216, R216, -INF , !P3 ;  /* 0xff800000d8d87808 */ /* 0x000fce0005800000 */
[----:B------:R3:W-:Y:S01]  /*12850*/  MUFU.TANH R176, R36 ;  /* 0x0000002400b07308 */ /* 0x0007e20000002400 */
[C---:B-1----:R-:W-:Y:S01]  /*12860*/  HMMA.16816.F32.BF16 R28, R124.reuse, R4, R28 ;  /* 0x000000047c1c723c */ /* 0x042fe2000004181c */
[----:B----4-:R-:W-:Y:S01]  /*12870*/  FSEL R14, R22, -INF , !P4 ;  /* 0xff800000160e7808 */ /* 0x010fe20006000000 */
[----:B------:R-:W-:Y:S01]  /*12880*/  VIADD R4, R3, 0xffffff30 ;  /* 0xffffff3003047836 */ /* 0x000fe20000000000 */
[----:B------:R-:W-:Y:S02]  /*12890*/  FSEL R22, R20, -INF , !P0 ;  /* 0xff80000014167808 */ /* 0x000fe40004000000 */
[----:B------:R-:W-:Y:S02]  /*128a0*/  FSEL R20, R21, -INF , !P6 ;  /* 0xff80000015147808 */ /* 0x000fe40007000000 */
[----:B------:R-:W-:Y:S01]  /*128b0*/  ISETP.GE.AND P6, PT, R8, R119, PT ;  /* 0x000000770800720c */ /* 0x000fe20003fc6270 */
[C---:B------:R-:W-:Y:S01]  /*128c0*/  VIADD R8, R3.reuse, 0xffffff18 ;  /* 0xffffff1803087836 */ /* 0x040fe20000000000 */
[----:B------:R1:W-:Y:S01]  /*128d0*/  MUFU.TANH R208, R52 ;  /* 0x0000003400d07308 */ /* 0x0003e20000002400 */
[----:B--2---:R-:W-:Y:S01]  /*128e0*/  VIADD R10, R3, 0xffffff10 ;  /* 0xffffff10030a7836 */ /* 0x004fe20000000000 */
[-C--:B------:R-:W-:Y:S01]  /*128f0*/  ISETP.GE.AND P3, PT, R4, R65.reuse, PT ;  /* 0x000000410400720c */ /* 0x080fe20003f66270 */
[----:B------:R-:W-:Y:S03]  /*12900*/  HMMA.16816.F32.BF16 R24, R124, R6, R24 ;  /* 0x000000067c18723c */ /* 0x000fe60000041818 */
[----:B------:R-:W-:-:S02]  /*12910*/  ISETP.GE.AND P4, PT, R10, R65, PT ;  /* 0x000000410a00720c */ /* 0x000fc40003f86270 */
[----:B------:R-:W-:Y:S01]  /*12920*/  ISETP.GE.AND P0, PT, R10, R119, PT ;  /* 0x000000770a00720c */ /* 0x000fe20003f06270 */
[----:B---3--:R-:W-:Y:S01]  /*12930*/  VIADD R36, R3, 0xffffff19 ;  /* 0xffffff1903247836 */ /* 0x008fe20000000000 */
[----:B------:R-:W-:Y:S01]  /*12940*/  FSEL R10, R18, -INF , !P5 ;  /* 0xff800000120a7808 */ /* 0x000fe20006800000 */
[----:B------:R-:W2:Y:S01]  /*12950*/  MUFU.TANH R9, R9 ;  /* 0x0000000900097308 */ /* 0x000ea20000002400 */
[----:B------:R-:W-:Y:S01]  /*12960*/  FSEL R18, R17, -INF , !P2 ;  /* 0xff80000011127808 */ /* 0x000fe20005000000 */
[----:B------:R-:W-:Y:S01]  /*12970*/  FMUL.FTZ R123, R28, UR14 ;  /* 0x0000000e1c7b7c20 */ /* 0x000fe20008410000 */
[C---:B------:R-:W-:Y:S01]  /*12980*/  ISETP.GE.AND P5, PT, R8.reuse, R65, PT ;  /* 0x000000410800720c */ /* 0x040fe20003fa6270 */
[----:B------:R-:W-:Y:S01]  /*12990*/  VIADD R28, R3, 0xffffff38 ;  /* 0xffffff38031c7836 */ /* 0x000fe20000000000 */
[----:B------:R-:W-:Y:S01]  /*129a0*/  ISETP.GE.AND P2, PT, R8, R119, PT ;  /* 0x000000770800720c */ /* 0x000fe20003f46270 */
[----:B------:R-:W-:Y:S01]  /*129b0*/  FMUL.FTZ R117, R30, UR14 ;  /* 0x0000000e1e757c20 */ /* 0x000fe20008410000 */
[----:B------:R-:W-:Y:S01]  /*129c0*/  FSEL R8, R19, -INF , !P1 ;  /* 0xff80000013087808 */ /* 0x000fe20004800000 */
[----:B------:R-:W3:Y:S01]  /*129d0*/  MUFU.TANH R228, R11 ;  /* 0x0000000b00e47308 */ /* 0x000ee20000002400 */
[----:B------:R-:W-:Y:S01]  /*129e0*/  FSEL R230, R230, -INF , !P4 ;  /* 0xff800000e6e67808 */ /* 0x000fe20006000000 */
[C---:B------:R-:W-:Y:S01]  /*129f0*/  VIADD R30, R3.reuse, 0xffffff41 ;  /* 0xffffff41031e7836 */ /* 0x040fe20000000000 */
[----:B------:R-:W-:Y:S01]  /*12a00*/  ISETP.GE.AND P1, PT, R36, R65, PT ;  /* 0x000000412400720c */ /* 0x000fe20003f26270 */
[----:B------:R-:W-:Y:S01]  /*12a10*/  FMUL.FTZ R121, R24, UR14 ;  /* 0x0000000e18797c20 */ /* 0x000fe20008410000 */
[----:B------:R-:W-:Y:S01]  /*12a20*/  ISETP.GE.AND P4, PT, R36, R119, PT ;  /* 0x000000772400720c */ /* 0x000fe20003f86270 */
[----:B------:R-:W-:Y:S01]  /*12a30*/  VIADD R36, R3, 0xffffff21 ;  /* 0xffffff2103247836 */ /* 0x000fe20000000000 */
[----:B-1----:R-:W-:Y:S01]  /*12a40*/  FSEL R52, R13, -INF , !P6 ;  /* 0xff8000000d347808 */ /* 0x002fe20007000000 */
[----:B------:R-:W-:Y:S01]  /*12a50*/  MUFU.TANH R222, R57 ;  /* 0x0000003900de7308 */ /* 0x000fe20000002400 */
[----:B-----5:R-:W-:Y:S01]  /*12a60*/  FSEL R226, R226, -INF , !P2 ;  /* 0xff800000e2e27808 */ /* 0x020fe20005000000 */
[----:B------:R-:W-:Y:S01]  /*12a70*/  VIADD R24, R3, 0xffffff50 ;  /* 0xffffff5003187836 */ /* 0x000fe20000000000 */
[----:B------:R-:W-:Y:S01]  /*12a80*/  ISETP.GE.AND P6, PT, R36, R65, PT ;  /* 0x000000412400720c */ /* 0x000fe20003fc6270 */
[----:B------:R-:W-:Y:S01]  /*12a90*/  FMUL.FTZ R29, R29, UR14 ;  /* 0x0000000e1d1d7c20 */ /* 0x000fe20008410000 */
[----:B--2---:R-:W-:Y:S01]  /*12aa0*/  FSEL R62, R9, -INF , !P1 ;  /* 0xff800000093e7808 */ /* 0x004fe20004800000 */
[----:B------:R-:W-:Y:S01]  /*12ab0*/  FMUL.FTZ R31, R31, UR14 ;  /* 0x0000000e1f1f7c20 */ /* 0x000fe20008410000 */
[----:B------:R-:W-:Y:S01]  /*12ac0*/  FSEL R218, R218, -INF , !P6 ;  /* 0xff800000dada7808 */ /* 0x000fe20007000000 */
[----:B------:R-:W1:Y:S01]  /*12ad0*/  MUFU.TANH R212, R58 ;  /* 0x0000003a00d47308 */ /* 0x000e620000002400 */
[----:B------:R-:W-:Y:S01]  /*12ae0*/  ISETP.GE.AND P6, PT, R4, R119, PT ;  /* 0x000000770400720c */ /* 0x000fe20003fc6270 */
[----:B------:R-:W-:Y:S01]  /*12af0*/  FMUL.FTZ R25, R25, UR14 ;  /* 0x0000000e19197c20 */ /* 0x000fe20008410000 */
[----:B------:R-:W2:Y:S01]  /*12b00*/  LDSM.16.M88.4 R4, [R118+0x8c00] ;  /* 0x008c00007604783b */ /* 0x000ea20000000200 */
[----:B------:R-:W-:Y:S01]  /*12b10*/  ISETP.GE.AND P2, PT, R32, R65, PT ;  /* 0x000000412000720c */ /* 0x000fe20003f46270 */
[----:B------:R-:W-:Y:S01]  /*12b20*/  FMUL.FTZ R26, R26, UR14 ;  /* 0x0000000e1a1a7c20 */ /* 0x000fe20008410000 */
[----:B------:R-:W-:Y:S01]  /*12b30*/  ISETP.GE.AND P1, PT, R32, R119, PT ;  /* 0x000000772000720c */ /* 0x000fe20003f26270 */
[----:B------:R-:W-:Y:S01]  /*12b40*/  VIADD R32, R3, 0xffffff29 ;  /* 0xffffff2903207836 */ /* 0x000fe20000000000 */
[----:B------:R-:W4:Y:S01]  /*12b50*/  MUFU.TANH R224, R56 ;  /* 0x0000003800e07308 */ /* 0x000f220000002400 */
[----:B---3--:R-:W-:Y:S01]  /*12b60*/  FSEL R228, R228, -INF , !P4 ;  /* 0xff800000e4e47808 */ /* 0x008fe20006000000 */
[----:B------:R-:W-:Y:S01]  /*12b70*/  FMUL.FTZ R27, R27, UR14 ;  /* 0x0000000e1b1b7c20 */ /* 0x000fe20008410000 */
[----:B------:R-:W-:Y:S01]  /*12b80*/  FSEL R60, R60, -INF , !P5 ;  /* 0xff8000003c3c7808 */ /* 0x000fe20006800000 */
[----:B------:R-:W-:-:S04]  /*12b90*/  DEPBAR.LE SB0, 0x0 ;  /* 0x000080000000791a */ /* 0x000fc80000000000 */
[----:B------:R-:W-:Y:S01]  /*12ba0*/  MUFU.TANH R206, R53 ;  /* 0x0000003500ce7308 */ /* 0x000fe20000002400 */
[----:B------:R-:W-:Y:S02]  /*12bb0*/  ISETP.GE.AND P4, PT, R32, R65, PT ;  /* 0x000000412000720c */ /* 0x000fe40003f86270 */
[----:B------:R-:W-:Y:S02]  /*12bc0*/  ISETP.GE.AND P5, PT, R36, R119, PT ;  /* 0x000000772400720c */ /* 0x000fe40003fa6270 */
[----:B-1----:R-:W-:Y:S02]  /*12bd0*/  FSEL R212, R212, -INF , !P1 ;  /* 0xff800000d4d47808 */ /* 0x002fe40004800000 */
[----:B------:R-:W-:Y:S01]  /*12be0*/  FSEL R222, R222, -INF , !P4 ;  /* 0xff800000dede7808 */ /* 0x000fe20006000000 */
[----:B------:R1:W3:Y:S01]  /*12bf0*/  MUFU.TANH R200, R54 ;  /* 0x0000003600c87308 */ /* 0x0002e20000002400 */
[----:B------:R-:W-:Y:S02]  /*12c00*/  FSEL R214, R214, -INF , !P5 ;  /* 0xff800000d6d67808 */ /* 0x000fe40006800000 */
[----:B----4-:R-:W-:-:S02]  /*12c10*/  FSEL R224, R224, -INF , !P2 ;  /* 0xff800000e0e07808 */ /* 0x010fc40005000000 */
[C---:B------:R-:W-:Y:S02]  /*12c20*/  ISETP.GE.AND P1, PT, R28.reuse, R65, PT ;  /* 0x000000411c00720c */ /* 0x040fe40003f26270 */
[----:B------:R-:W-:Y:S01]  /*12c30*/  ISETP.GE.AND P4, PT, R28, R119, PT ;  /* 0x000000771c00720c */ /* 0x000fe20003f86270 */
[----:B------:R-:W4:Y:S01]  /*12c40*/  MUFU.TANH R196, R55 ;  /* 0x0000003700c47308 */ /* 0x000f220000002400 */
[----:B------:R-:W-:Y:S01]  /*12c50*/  VIADD R28, R3, 0xffffff40 ;  /* 0xffffff40031c7836 */ /* 0x000fe20000000000 */
[----:B------:R-:W-:-:S06]  /*12c60*/  FSEL R208, R208, -INF , !P3 ;  /* 0xff800000d0d07808 */ /* 0x000fcc0005800000 */
[----:B------:R-:W-:Y:S01]  /*12c70*/  MUFU.TANH R186, R45 ;  /* 0x0000002d00ba7308 */ /* 0x000fe20000002400 */
[----:B-1----:R-:W-:Y:S01]  /*12c80*/  FSEL R54, R61, -INF , !P0 ;  /* 0xff8000003d367808 */ /* 0x002fe20004000000 */
[----:B--2---:R-:W-:Y:S01]  /*12c90*/  HMMA.16816.F32.BF16 R132, R124, R4, R132 ;  /* 0x000000047c84723c */ /* 0x004fe20000041884 */
[----:B------:R-:W-:Y:S01]  /*12ca0*/  ISETP.GE.AND P0, PT, R38, R65, PT ;  /* 0x000000412600720c */ /* 0x000fe20003f06270 */
[----:B------:R-:W-:Y:S01]  /*12cb0*/  VIADD R4, R3, 0xffffff49 ;  /* 0xffffff4903047836 */ /* 0x000fe20000000000 */
[----:B---3--:R-:W-:-:S03]  /*12cc0*/  FSEL R200, R200, -INF , !P6 ;  /* 0xff800000c8c87808 */ /* 0x008fc60007000000 */
[----:B------:R-:W1:Y:S01]  /*12cd0*/  MUFU.TANH R184, R46 ;  /* 0x0000002e00b87308 */ /* 0x000e620000002400 */
[----:B------:R-:W-:Y:S02]  /*12ce0*/  FSEL R220, R220, -INF , !P0 ;  /* 0xff800000dcdc7808 */ /* 0x000fe40004000000 */
[----:B------:R-:W-:Y:S01]  /*12cf0*/  ISETP.GE.AND P0, PT, R32, R119, PT ;  /* 0x000000772000720c */ /* 0x000fe20003f06270 */
[C---:B------:R-:W-:Y:S01]  /*12d00*/  VIADD R32, R3.reuse, 0xffffff31 ;  /* 0xffffff3103207836 */ /* 0x040fe20000000000 */
[-C--:B------:R-:W-:Y:S01]  /*12d10*/  ISETP.GE.AND P6, PT, R28, R65.reuse, PT ;  /* 0x000000411c00720c */ /* 0x080fe20003fc6270 */
[----:B------:R-:W-:Y:S01]  /*12d20*/  HMMA.16816.F32.BF16 R128, R124, R6, R128 ;  /* 0x000000067c80723c */ /* 0x000fe20000041880 */
[C---:B------:R-:W-:Y:S01]  /*12d30*/  VIADD R6, R3.reuse, 0xffffff59 ;  /* 0xffffff5903067836 */ /* 0x040fe20000000000 */
[----:B------:R-:W2:Y:S01]  /*12d40*/  MUFU.TANH R204, R48 ;  /* 0x0000003000cc7308 */ /* 0x000ea20000002400 */
[C---:B------:R-:W-:Y:S02]  /*12d50*/  ISETP.GE.AND P5, PT, R32.reuse, R65, PT ;  /* 0x000000412000720c */ /* 0x040fe40003fa6270 */
[-C--:B------:R-:W-:Y:S01]  /*12d60*/  ISETP.GE.AND P2, PT, R32, R119.reuse, PT ;  /* 0x000000772000720c */ /* 0x080fe20003f46270 */
[C---:B------:R-:W-:Y:S01]  /*12d70*/  VIADD R32, R3.reuse, 0xffffff39 ;  /* 0xffffff3903207836 */ /* 0x040fe20000000000 */
[----:B------:R-:W-:Y:S01]  /*12d80*/  FSEL R206, R206, -INF , !P5 ;  /* 0xff800000cece7808 */ /* 0x000fe20006800000 */
[----:B------:R-:W-:Y:S01]  /*12d90*/  FMUL.FTZ R125, R132, UR14 ;  /* 0x0000000e847d7c20 */ /* 0x000fe20008410000 */
[----:B----4-:R-:W-:Y:S01]  /*12da0*/  FSEL R196, R196, -INF , !P2 ;  /* 0xff800000c4c47808 */ /* 0x010fe20005000000 */
[----:B------:R-:W3:Y:S01]  /*12db0*/  MUFU.TANH R194, R50 ;  /* 0x0000003200c27308 */ /* 0x000ee20000002400 */
[----:B------:R-:W-:Y:S01]  /*12dc0*/  ISETP.GE.AND P5, PT, R28, R119, PT ;  /* 0x000000771c00720c */ /* 0x000fe20003fa6270 */
[----:B------:R-:W-:Y:S01]  /*12dd0*/  VIADD R28, R3, 0xffffff48 ;  /* 0xffffff48031c7836 */ /* 0x000fe20000000000 */
[-C--:B------:R-:W-:Y:S01]  /*12de0*/  ISETP.GE.AND P2, PT, R30, R65.reuse, PT ;  /* 0x000000411e00720c */ /* 0x080fe20003f46270 */
[----:B------:R-:W-:Y:S01]  /*12df0*/  FMUL.FTZ R132, R133, UR14 ;  /* 0x0000000e85847c20 */ /* 0x000fe20008410000 */
[----:B-1----:R-:W-:Y:S01]  /*12e00*/  FSEL R184, R184, -INF , !P5 ;  /* 0xff800000b8b87808 */ /* 0x002fe20006800000 */
[----:B------:R-:W-:Y:S01]  /*12e10*/  FMUL.FTZ R127, R135, UR14 ;  /* 0x0000000e877f7c20 */ /* 0x000fe20008410000 */
[----:B------:R-:W-:Y:S01]  /*12e20*/  FSEL R186, R186, -INF , !P2 ;  /* 0xff800000baba7808 */ /* 0x000fe20005000000 */
[----:B------:R-:W1:Y:S01]  /*12e30*/  MUFU.TANH R210, R59 ;  /* 0x0000003b00d27308 */ /* 0x000e620000002400 */
[----:B------:R-:W-:Y:S01]  /*12e40*/  ISETP.GE.AND P5, PT, R24, R65, PT ;  /* 0x000000411800720c */ /* 0x000fe20003fa6270 */
[----:B------:R-:W-:Y:S01]  /*12e50*/  FMUL.FTZ R5, R128, UR14 ;  /* 0x0000000e80057c20 */ /* 0x000fe20008410000 */
[----:B--2---:R-:W-:Y:S01]  /*12e60*/  FSEL R204, R204, -INF , !P1 ;  /* 0xff800000cccc7808 */ /* 0x004fe20004800000 */
[----:B------:R-:W-:Y:S01]  /*12e70*/  FMUL.FTZ R129, R129, UR14 ;  /* 0x0000000e81817c20 */ /* 0x000fe20008410000 */
[-C--:B------:R-:W-:Y:S01]  /*12e80*/  ISETP.GE.AND P2, PT, R24, R119.reuse, PT ;  /* 0x000000771800720c */ /* 0x080fe20003f46270 */
[----:B------:R-:W-:Y:S01]  /*12e90*/  VIADD R24, R3, 0xffffff51 ;  /* 0xffffff5103187836 */ /* 0x000fe20000000000 */
[-C--:B------:R-:W-:Y:S01]  /*12ea0*/  ISETP.GE.AND P1, PT, R30, R119.reuse, PT ;  /* 0x000000771e00720c */ /* 0x080fe20003f26270 */
[----:B------:R-:W2:Y:S01]  /*12eb0*/  MUFU.TANH R182, R47 ;  /* 0x0000002f00b67308 */ /* 0x000ea20000002400 */
[----:B------:R-:W-:Y:S01]  /*12ec0*/  ISETP.GE.AND P3, PT, R32, R119, PT ;  /* 0x000000772000720c */ /* 0x000fe20003f66270 */
[----:B------:R-:W-:Y:S01]  /*12ed0*/  FMUL.FTZ R128, R134, UR14 ;  /* 0x0000000e86807c20 */ /* 0x000fe20008410000 */
[----:B---3--:R-:W-:Y:S01]  /*12ee0*/  FSEL R194, R194, -INF , !P4 ;  /* 0xff800000c2c27808 */ /* 0x008fe20006000000 */
[----:B------:R-:W-:Y:S01]  /*12ef0*/  FMUL.FTZ R126, R130, UR14 ;  /* 0x0000000e827e7c20 */ /* 0x000fe20008410000 */
[----:B------:R-:W-:-:S02]  /*12f00*/  ISETP.GE.AND P4, PT, R28, R65, PT ;  /* 0x000000411c00720c */ /* 0x000fc40003f86270 */
[----:B------:R-:W-:Y:S01]  /*12f10*/  FSEL R176, R176, -INF , !P5 ;  /* 0xff800000b0b07808 */ /* 0x000fe20006800000 */
[----:B------:R-:W3:Y:S01]  /*12f20*/  MUFU.TANH R190, R40 ;  /* 0x0000002800be7308 */ /* 0x000ee20000002400 */
[----:B------:R-:W-:Y:S02]  /*12f30*/  ISETP.GE.AND P5, PT, R6, R119, PT ;  /* 0x000000770600720c */ /* 0x000fe40003fa6270 */
[----:B-1----:R-:W-:Y:S02]  /*12f40*/  FSEL R210, R210, -INF , !P0 ;  /* 0xff800000d2d27808 */ /* 0x002fe40004000000 */
        /* <DEDUP_REMOVED lines=66> */
[----:B------:R2:W4:Y:S01]  /*13370*/  MUFU.TANH R4, R26 ;  /* 0x0000001a00047308 */ /* 0x0005220000002400 */
[----:B---3--:R-:W-:Y:S02]  /*13380*/  FSEL R121, R121, -INF , !P3 ;  /* 0xff80000079797808 */ /* 0x008fe40005800000 */
[----:B------:R-:W-:Y:S01]  /*13390*/  ISETP.GE.AND P3, PT, R6, R119, PT ;  /* 0x000000770600720c */ /* 0x000fe20003f66270 */
[----:B------:R-:W-:-:S04]  /*133a0*/  FMUL.FTZ R6, R131, UR14 ;  /* 0x0000000e83067c20 */ /* 0x000fc80008410000 */
[----:B------:R-:W3:Y:S01]  /*133b0*/  MUFU.TANH R132, R132 ;  /* 0x0000008400847308 */ /* 0x000ee20000002400 */
[----:B-1----:R-:W-:Y:S02]  /*133c0*/  FSEL R120, R120, -INF , !P5 ;  /* 0xff80000078787808 */ /* 0x002fe40006800000 */
[----:B------:R-:W-:-:S05]  /*133d0*/  ISETP.GE.AND P5, PT, R24, R65, PT ;  /* 0x000000411800720c */ /* 0x000fca0003fa6270 */
[----:B------:R-:W1:Y:S01]  /*133e0*/  MUFU.TANH R124, R27 ;  /* 0x0000001b007c7308 */ /* 0x000e620000002400 */
[----:B--2---:R-:W-:Y:S01]  /*133f0*/  VIADD R26, R3, 0xffffff78 ;  /* 0xffffff78031a7836 */ /* 0x004fe20000000000 */
[----:B----4-:R-:W-:-:S04]  /*13400*/  FSEL R3, R4, -INF , !P6 ;  /* 0xff80000004037808 */ /* 0x010fc80007000000 */
[----:B------:R-:W-:Y:S02]  /*13410*/  ISETP.GE.AND P6, PT, R26, R65, PT ;  /* 0x000000411a00720c */ /* 0x000fe40003fc6270 */
[----:B------:R-:W2:Y:S01]  /*13420*/  MUFU.TANH R125, R125 ;  /* 0x0000007d007d7308 */ /* 0x000ea20000002400 */
[----:B------:R-:W-:Y:S01]  /*13430*/  VIADD R65, R67, 0xfffffffe ;  /* 0xfffffffe43417836 */ /* 0x000fe20000000000 */
[----:B---3--:R-:W-:-:S04]  /*13440*/  FSEL R132, R132, -INF , !P0 ;  /* 0xff80000084847808 */ /* 0x008fc80004000000 */
[----:B------:R-:W-:Y:S02]  /*13450*/  ISETP.GT.AND P0, PT, R65, R148, PT ;  /* 0x000000944100720c */ /* 0x000fe40003f04270 */
        /* <DEDUP_REMOVED lines=32> */
[----:B-1----:R-:W-:Y:S01]  /*13660*/  VIADD R28, R28, 0xffffffe ;  /* 0x0ffffffe1c1c7836 */ /* 0x002fe20000000000 */
[----:B------:R-:W-:Y:S02]  /*13670*/  IABS R7, R24 ;  /* 0x0000001800077213 */ /* 0x000fe40000000000 */
[----:B------:R-:W-:-:S03]  /*13680*/  LOP3.LUT R24, R24, R9, RZ, 0x3c, !PT ;  /* 0x0000000918187212 */ /* 0x000fc600078e3cff */
[----:B------:R-:W1:Y:S01]  /*13690*/  F2I.FTZ.U32.TRUNC.NTZ R29, R28 ;  /* 0x0000001c001d7305 */ /* 0x000e62000021f000 */
[----:B------:R-:W-:Y:S02]  /*136a0*/  ISETP.GE.AND P1, PT, R24, RZ, PT ;  /* 0x000000ff1800720c */ /* 0x000fe40003f26270 */
[----:B-1----:R-:W-:Y:S01]  /*136b0*/  IADD3 R5, PT, PT, RZ, -R29, RZ ;  /* 0x8000001dff057210 */ /* 0x002fe20007ffe0ff */
[----:B------:R-:W-:-:S04]  /*136c0*/  IMAD.MOV.U32 R28, RZ, RZ, RZ ;  /* 0x000000ffff1c7224 */ /* 0x000fc800078e00ff */
        /* <DEDUP_REMOVED lines=16> */
[----:B------:R-:W-:Y:S01]  /*137d0*/  @P2 VIADD R5, R5, 0x1 ;  /* 0x0000000105052836 */ /* 0x000fe20000000000 */
[----:B------:R-:W-:Y:S02]  /*137e0*/  ISETP.NE.AND P2, PT, R9, RZ, PT ;  /* 0x000000ff0900720c */ /* 0x000fe40003f45270 */
[----:B------:R-:W-:Y:S02]  /*137f0*/  @P6 IADD3 R15, PT, PT, R15, 0x1, RZ ;  /* 0x000000010f0f6810 */ /* 0x000fe40007ffe0ff */
[----:B------:R-:W-:Y:S02]  /*13800*/  MOV R4, R5 ;  /* 0x0000000500047202 */ /* 0x000fe40000000f00 */
[----:B------:R-:W-:Y:S01]  /*13810*/  LOP3.LUT R5, RZ, R9, RZ, 0x33, !PT ;  /* 0x00000009ff057212 */ /* 0x000fe200078e33ff */
[----:B------:R-:W-:Y:S01]  /*13820*/  @!P4 IMAD.MOV R15, RZ, RZ, -R15 ;  /* 0x000000ffff0fc224 */ /* 0x000fe200078e0a0f */
[----:B------:R-:W-:-:S04]  /*13830*/  @!P1 IADD3 R4, PT, PT, -R4, RZ, RZ ;  /* 0x000000ff04049210 */ /* 0x000fc80007ffe1ff */
        /* <DEDUP_REMOVED lines=22> */
.L_x_2594:
        /* <DEDUP_REMOVED lines=8> */
.L_x_2595:
        /* <DEDUP_REMOVED lines=26> */
.L_x_2593:
        /* <DEDUP_REMOVED lines=61> */
[--C-:B------:R-:W-:Y:S01]  /*13f90*/  FFMA.FTZ R135, R20, UR4, -R137.reuse ;  /* 0x0000000414877c23 */ /* 0x100fe20008010889 */
[----:B------:R-:W2:Y:S01]  /*13fa0*/  MUFU.EX2 R142, R7 ;  /* 0x00000007008e7308 */ /* 0x000ea20000000800 */
[----:B------:R-:W3:Y:S01]  /*13fb0*/  LDSM.16.MT88.4 R20, [R116+0x9000] ;  /* 0x009000007414783b */ /* 0x000ee20000004200 */
        /* <DEDUP_REMOVED lines=8> */
[--C-:B------:R-:W-:Y:S01]  /*14040*/  FFMA.FTZ R167, R182, UR4, -R133.reuse ;  /* 0x00000004b6a77c23 */ /* 0x100fe20008010885 */
[----:B------:R-:W-:Y:S01]  /*14050*/  FFMA.FTZ R163, R178, UR4, -R133 ;  /* 0x00000004b2a37c23 */ /* 0x000fe20008010885 */
[----:B------:R-:W5:Y:S01]  /*14060*/  MUFU.EX2 R136, R136 ;  /* 0x0000008800887308 */ /* 0x000f620000000800 */
[--C-:B------:R-:W-:Y:S01]  /*14070*/  FFMA.FTZ R192, R192, UR4, -R137.reuse ;  /* 0x00000004c0c07c23 */ /* 0x100fe20008010889 */
[-C--:B--2---:R-:W-:Y:S01]  /*14080*/  FMUL.FTZ R49, R77, R142.reuse ;  /* 0x0000008e4d317220 */ /* 0x084fe20000410000 */
[--C-:B------:R-:W-:Y:S01]  /*14090*/  FFMA.FTZ R77, R62, UR4, -R137.reuse ;  /* 0x000000043e4d7c23 */ /* 0x100fe20008010889 */
[----:B------:R-:W-:Y:S01]  /*140a0*/  MUFU.EX2 R135, R135 ;  /* 0x0000008700877308 */ /* 0x000fe20000000800 */
[----:B------:R-:W-:Y:S01]  /*140b0*/  FMUL.FTZ R8, R112, R142 ;  /* 0x0000008e70087220 */ /* 0x000fe20000410000 */
[----:B----4-:R-:W-:Y:S01]  /*140c0*/  FMUL.FTZ R42, R82, R140 ;  /* 0x0000008c522a7220 */ /* 0x010fe20000410000 */
[--C-:B------:R-:W-:Y:S01]  /*140d0*/  FFMA.FTZ R82, R60, UR4, -R137.reuse ;  /* 0x000000043c527c23 */ /* 0x100fe20008010889 */
[----:B------:R-:W2:Y:S01]  /*140e0*/  MUFU.EX2 R134, R134 ;  /* 0x0000008600867308 */ /* 0x000ea20000000800 */
[----:B------:R-:W4:Y:S01]  /*140f0*/  LDSM.16.MT88.4 R60, [R144+0x9400] ;  /* 0x00940000903c783b */ /* 0x000f220000004200 */
        /* <DEDUP_REMOVED lines=8> */
[----:B------:R-:W-:Y:S01]  /*14180*/  FMUL.FTZ R43, R83, R140 ;  /* 0x0000008c532b7220 */ /* 0x000fe20000410000 */
        /* <DEDUP_REMOVED lines=62> */
[C---:B---3--:R-:W-:Y:S01]  /*14570*/  HMMA.16816.F32.BF16 R16, R4.reuse, R20, R16 ;  /* 0x000000140410723c */ /* 0x048fe20000041810 */
[----:B------:R-:W3:Y:S01]  /*14580*/  LDSM.16.MT88.4 R52, [R116+0x9400] ;  /* 0x009400007434783b */ /* 0x000ee20000004200 */
[----:B------:R-:W-:Y:S01]  /*14590*/  FFMA.FTZ R88, R220, UR4, -R137 ;  /* 0x00000004dc587c23 */ /* 0x000fe20008010889 */
[--C-:B------:R-:W-:Y:S01]  /*145a0*/  FFMA.FTZ R91, R216, UR4, -R133.reuse ;  /* 0x00000004d85b7c23 */ /* 0x100fe20008010885 */
[--C-:B------:R-:W-:Y:S01]  /*145b0*/  FFMA.FTZ R90, R214, UR4, -R133.reuse ;  /* 0x00000004d65a7c23 */ /* 0x100fe20008010885 */
[----:B------:R-:W-:Y:S01]  /*145c0*/  FFMA.FTZ R89, R212, UR4, -R133 ;  /* 0x00000004d4597c23 */ /* 0x000fe20008010885 */
[----:B------:R-:W3:Y:S01]  /*145d0*/  LDSM.16.MT88.4 R72, [R144+0xb400] ;  /* 0x00b400009048783b */ /* 0x000ee20000004200 */
[----:B------:R-:W-:Y:S01]  /*145e0*/  FFMA.FTZ R96, R208, UR4, -R137 ;  /* 0x00000004d0607c23 */ /* 0x000fe20008010889 */
[C---:B------:R-:W-:Y:S01]  /*145f0*/  HMMA.16816.F32.BF16 R24, R4.reuse, R28, R24 ;  /* 0x0000001c0418723c */ /* 0x040fe20000041818 */
[----:B------:R-:W-:Y:S01]  /*14600*/  MUFU.EX2 R88, R88 ;  /* 0x0000005800587308 */ /* 0x000fe20000000800 */
[--C-:B------:R-:W-:Y:S01]  /*14610*/  FFMA.FTZ R99, R200, UR4, -R133.reuse ;  /* 0x00000004c8637c23 */ /* 0x100fe20008010885 */
[--C-:B------:R-:W-:Y:S01]  /*14620*/  FFMA.FTZ R98, R196, UR4, -R133.reuse ;  /* 0x00000004c4627c23 */ /* 0x100fe20008010885 */
[----:B------:R-:W-:Y:S01]  /*14630*/  FFMA.FTZ R97, R194, UR4, -R133 ;  /* 0x00000004c2617c23 */ /* 0x000fe20008010885 */
[----:B------:R-:W-:Y:S01]  /*14640*/  MUFU.EX2 R91, R91 ;  /* 0x0000005b005b7308 */ /* 0x000fe20000000800 */
[----:B------:R-:W-:Y:S01]  /*14650*/  FFMA.FTZ R188, R188, UR4, -R137 ;  /* 0x00000004bcbc7c23 */ /* 0x000fe20008010889 */
[----:B------:R-:W-:Y:S01]  /*14660*/  FFMA.FTZ R180, R180, UR4, -R133 ;  /* 0x00000004b4b47c23 */ /* 0x000fe20008010885 */
[C---:B------:R-:W-:Y:S01]  /*14670*/  HMMA.16816.F32.BF16 R32, R4.reuse, R36, R32 ;  /* 0x000000240420723c */ /* 0x040fe20000041820 */
[----:B------:R-:W-:Y:S01]  /*14680*/  MUFU.EX2 R90, R90 ;  /* 0x0000005a005a7308 */ /* 0x000fe20000000800 */
[--C-:B------:R-:W-:Y:S01]  /*14690*/  FFMA.FTZ R169, R174, UR4, -R137.reuse ;  /* 0x00000004aea97c23 */ /* 0x100fe20008010889 */
[----:B------:R-:W-:Y:S01]  /*146a0*/  FFMA.FTZ R171, R172, UR4, -R137 ;  /* 0x00000004acab7c23 */ /* 0x000fe20008010889 */
[--C-:B------:R-:W-:Y:S01]  /*146b0*/  FFMA.FTZ R173, R168, UR4, -R133.reuse ;  /* 0x00000004a8ad7c23 */ /* 0x100fe20008010885 */
[----:B------:R-:W-:Y:S01]  /*146c0*/  MUFU.EX2 R89, R89 ;  /* 0x0000005900597308 */ /* 0x000fe20000000800 */
[----:B------:R-:W-:Y:S01]  /*146d0*/  FFMA.FTZ R175, R158, UR4, -R133 ;  /* 0x000000049eaf7c23 */ /* 0x000fe20008010885 */
[--C-:B------:R-:W-:Y:S01]  /*146e0*/  FFMA.FTZ R176, R176, UR4, -R137.reuse ;  /* 0x00000004b0b07c23 */ /* 0x100fe20008010889 */
[C---:B------:R-:W-:Y:S01]  /*146f0*/  HMMA.16816.F32.BF16 R20, R4.reuse, R22, R100 ;  /* 0x000000160414723c */ /* 0x040fe20000041864 */
[----:B------:R-:W-:Y:S01]  /*14700*/  MUFU.EX2 R96, R96 ;  /* 0x0000006000607308 */ /* 0x000fe20000000800 */
[----:B------:R-:W-:Y:S01]  /*14710*/  FFMA.FTZ R170, R170, UR4, -R137 ;  /* 0x00000004aaaa7c23 */ /* 0x000fe20008010889 */
        /* <DEDUP_REMOVED lines=12> */
[----:B------:R-:W-:Y:S01]  /*147e0*/  FADD.FTZ R102, R2, R141 ;  /* 0x0000008d02667221 */ /* 0x000fe20000010000 */
        /* <DEDUP_REMOVED lines=9> */
[----:B--2---:R-:W-:Y:S01]  /*14880*/  F2FP.BF16.F32.PACK_AB R56, R78, R79 ;  /* 0x0000004f4e38723e */ /* 0x004fe200000010ff */
[----:B------:R-:W2:Y:S01]  /*14890*/  MUFU.EX2 R85, R85 ;  /* 0x0000005500557308 */ /* 0x000ea20000000800 */
[----:B-1----:R-:W-:Y:S01]  /*148a0*/  F2FP.BF16.F32.PACK_AB R57, R80, R83 ;  /* 0x000000535039723e */ /* 0x002fe200000010ff */
[----:B------:R-:W-:Y:S01]  /*148b0*/  FADD.FTZ R134, R134, R135 ;  /* 0x0000008786867221 */ /* 0x000fe20000010000 */
[----:B------:R-:W-:Y:S01]  /*148c0*/  FADD.FTZ R0, R0, R139 ;  /* 0x0000008b00007221 */ /* 0x000fe20000010000 */
[----:B------:R-:W-:Y:S01]  /*148d0*/  MUFU.EX2 R84, R84 ;  /* 0x0000005400547308 */ /* 0x000fe20000000800 */
[----:B------:R-:W-:Y:S01]  /*148e0*/  LDSM.16.MT88.4 R108, [R144+0xac00] ;  /* 0x00ac0000906c783b */ /* 0x000fe20000004200 */
[----:B------:R-:W-:Y:S01]  /*148f0*/  HMMA.16816.F32.BF16 R4, R4, R58, R68 ;  /* 0x0000003a0404723c */ /* 0x000fe20000041844 */
[----:B------:R-:W-:Y:S01]  /*14900*/  F2FP.BF16.F32.PACK_AB R58, R77, R82 ;  /* 0x000000524d3a723e */ /* 0x000fe200000010ff */
[----:B------:R-:W1:Y:S01]  /*14910*/  MUFU.EX2 R87, R87 ;  /* 0x0000005700577308 */ /* 0x000e620000000800 */
[----:B-----5:R-:W-:Y:S01]  /*14920*/  F2FP.BF16.F32.PACK_AB R59, R76, R81 ;  /* 0x000000514c3b723e */ /* 0x020fe200000010ff */
[----:B------:R-:W5:Y:S01]  /*14930*/  LDSM.16.MT88.4 R68, [R116+0xb400] ;  /* 0x00b400007444783b */ /* 0x000f620000004200 */
[----:B------:R-:W-:Y:S01]  /*14940*/  FADD.FTZ R83, R83, R0 ;  /* 0x0000000053537221 */ /* 0x000fe20000010000 */
[----:B------:R-:W1:Y:S01]  /*14950*/  MUFU.EX2 R86, R86 ;  /* 0x0000005600567308 */ /* 0x000e620000000800 */
[----:B------:R-:W-:Y:S01]  /*14960*/  FFMA.FTZ R100, R125, UR4, -R137 ;  /* 0x000000047d647c23 */ /* 0x000fe20008010889 */
[----:B------:R-:W-:Y:S01]  /*14970*/  FFMA.FTZ R125, R127, UR4, -R133 ;  /* 0x000000047f7d7c23 */ /* 0x000fe20008010885 */
[----:B------:R-:W-:Y:S01]  /*14980*/  FADD.FTZ R80, R80, R83 ;  /* 0x0000005350507221 */ /* 0x000fe20000010000 */
[C---:B----4-:R-:W-:Y:S01]  /*14990*/  HMMA.16816.F32.BF16 R8, R56.reuse, R60, R8 ;  /* 0x0000003c3808723c */ /* 0x050fe20000041808 */
[----:B------:R-:W-:Y:S01]  /*149a0*/  MUFU.EX2 R92, R92 ;  /* 0x0000005c005c7308 */ /* 0x000fe20000000800 */
[--C-:B------:R-:W-:Y:S01]  /*149b0*/  FFMA.FTZ R128, R128, UR4, -R133.reuse ;  /* 0x0000000480807c23 */ /* 0x100fe20008010885 */
[----:B------:R-:W-:Y:S01]  /*149c0*/  FADD.FTZ R81, R81, R80 ;  /* 0x0000005051517221 */ /* 0x000fe20000010000 */
[--C-:B------:R-:W-:Y:S01]  /*149d0*/  FFMA.FTZ R127, R126, UR4, -R133.reuse ;  /* 0x000000047e7f7c23 */ /* 0x100fe20008010885 */
[----:B------:R-:W4:Y:S01]  /*149e0*/  MUFU.EX2 R95, R95 ;  /* 0x0000005f005f7308 */ /* 0x000f220000000800 */
[----:B------:R-:W-:Y:S01]  /*149f0*/  FFMA.FTZ R164, R119, UR4, -R133 ;  /* 0x0000000477a47c23 */ /* 0x000fe20008010885 */
[----:B------:R-:W-:Y:S01]  /*14a00*/  FADD.FTZ R76, R76, R81 ;  /* 0x000000514c4c7221 */ /* 0x000fe20000010000 */
[C---:B------:R-:W-:Y:S01]  /*14a10*/  HMMA.16816.F32.BF16 R12, R56.reuse, R62, R12 ;  /* 0x0000003e380c723c */ /* 0x040fe2000004180c */
[----:B------:R-:W2:Y:S01]  /*14a20*/  LDSM.16.MT88.4 R60, [R144+0xd400] ;  /* 0x00d40000903c783b */ /* 0x000ea20000004200 */
[----:B------:R-:W-:Y:S01]  /*14a30*/  MUFU.EX2 R97, R97 ;  /* 0x0000006100617308 */ /* 0x000fe20000000800 */
[--C-:B------:R-:W-:Y:S01]  /*14a40*/  FFMA.FTZ R132, R132, UR4, -R137.reuse ;  /* 0x0000000484847c23 */ /* 0x100fe20008010889 */
[--C-:B------:R-:W-:Y:S01]  /*14a50*/  FFMA.FTZ R130, R130, UR4, -R137.reuse ;  /* 0x0000000482827c23 */ /* 0x100fe20008010889 */
[----:B------:R-:W-:Y:S01]  /*14a60*/  FFMA.FTZ R129, R129, UR4, -R137 ;  /* 0x0000000481817c23 */ /* 0x000fe20008010889 */
[----:B------:R-:W4:Y:S01]  /*14a70*/  MUFU.EX2 R94, R94 ;  /* 0x0000005e005e7308 */ /* 0x000f220000000800 */
[-C--:B------:R-:W-:Y:S01]  /*14a80*/  MOV R0, R64.reuse ;  /* 0x0000004000007202 */ /* 0x080fe20000000f00 */
[C---:B---3--:R-:W-:Y:S01]  /*14a90*/  HMMA.16816.F32.BF16 R16, R56.reuse, R52, R16 ;  /* 0x000000343810723c */ /* 0x048fe20000041810 */
[----:B------:R-:W-:Y:S01]  /*14aa0*/  @P0 MOV R0, R64 ;  /* 0x0000004000000202 */ /* 0x000fe20000000f00 */
[----:B------:R-:W-:Y:S04]  /*14ab0*/  MUFU.EX2 R186, R192 ;  /* 0x000000c000ba7308 */ /* 0x000fe80000000800 */
[----:B------:R-:W3:Y:S02]  /*14ac0*/  MUFU.EX2 R143, R143 ;  /* 0x0000008f008f7308 */ /* 0x000ee40000000800 */
[C---:B------:R-:W-:Y:S01]  /*14ad0*/  HMMA.16816.F32.BF16 R20, R56.reuse, R54, R20 ;  /* 0x000000363814723c */ /* 0x040fe20000041814 */
[----:B------:R-:W1:Y:S01]  /*14ae0*/  LDSM.16.MT88.4 R52, [R116+0xd400] ;  /* 0x00d400007434783b */ /* 0x000e620000004200 */
[----:B------:R-:W-:Y:S04]  /*14af0*/  MUFU.EX2 R151, R151 ;  /* 0x0000009700977308 */ /* 0x000fe80000000800 */
[----:B------:R-:W-:Y:S02]  /*14b00*/  MUFU.EX2 R167, R167 ;  /* 0x000000a700a77308 */ /* 0x000fe40000000800 */
[C---:B------:R-:W-:Y:S02]  /*14b10*/  HMMA.16816.F32.BF16 R24, R56.reuse, R72, R24 ;  /* 0x000000483818723c */ /* 0x040fe40000041818 */
[----:B------:R-:W-:Y:S04]  /*14b20*/  MUFU.EX2 R178, R180 ;  /* 0x000000b400b27308 */ /* 0x000fe80000000800 */
[----:B------:R-:W-:Y:S02]  /*14b30*/  MUFU.EX2 R163, R163 ;  /* 0x000000a300a37308 */ /* 0x000fe40000000800 */
[C---:B-----5:R-:W-:Y:S02]  /*14b40*/  HMMA.16816.F32.BF16 R32, R56.reuse, R68, R32 ;  /* 0x000000443820723c */ /* 0x060fe40000041820 */
[----:B------:R-:W-:Y:S04]  /*14b50*/  MUFU.EX2 R174, R176 ;  /* 0x000000b000ae7308 */ /* 0x000fe80000000800 */
[----:B------:R-:W-:Y:S02]  /*14b60*/  MUFU.EX2 R169, R169 ;  /* 0x000000a900a97308 */ /* 0x000fe40000000800 */
[C---:B------:R-:W-:Y:S01]  /*14b70*/  HMMA.16816.F32.BF16 R36, R56.reuse, R70, R36 ;  /* 0x000000463824723c */ /* 0x040fe20000041824 */
[----:B------:R-:W5:Y:S01]  /*14b80*/  LDSM.16.MT88.4 R68, [R144+0x9800] ;  /* 0x009800009044783b */ /* 0x000f620000004200 */
[----:B------:R-:W-:Y:S04]  /*14b90*/  MUFU.EX2 R171, R171 ;  /* 0x000000ab00ab7308 */ /* 0x000fe80000000800 */
[----:B------:R-:W-:Y:S02]  /*14ba0*/  MUFU.EX2 R168, R170 ;  /* 0x000000aa00a87308 */ /* 0x000fe40000000800 */
[C---:B--2---:R-:W-:Y:S02]  /*14bb0*/  HMMA.16816.F32.BF16 R40, R56.reuse, R60, R40 ;  /* 0x0000003c3828723c */ /* 0x044fe40000041828 */
[----:B------:R-:W-:Y:S04]  /*14bc0*/  MUFU.EX2 R173, R173 ;  /* 0x000000ad00ad7308 */ /* 0x000fe80000000800 */
[----:B------:R-:W-:Y:S02]  /*14bd0*/  MUFU.EX2 R175, R175 ;  /* 0x000000af00af7308 */ /* 0x000fe40000000800 */
[C---:B------:R-:W-:Y:S01]  /*14be0*/  HMMA.16816.F32.BF16 R44, R56.reuse, R62, R44 ;  /* 0x0000003e382c723c */ /* 0x040fe2000004182c */
[----:B------:R-:W2:Y:S01]  /*14bf0*/  LDSM.16.MT88.4 R60, [R116+0x9800] ;  /* 0x00980000743c783b */ /* 0x000ea20000004200 */
[----:B------:R4:W-:Y:S04]  /*14c00*/  MUFU.EX2 R119, R100 ;  /* 0x0000006400777308 */ /* 0x0009e80000000800 */
[----:B------:R-:W-:Y:S02]  /*14c10*/  MUFU.EX2 R2, R132 ;  /* 0x0000008400027308 */ /* 0x000fe40000000800 */
[----:B-1----:R-:W-:Y:S01]  /*14c20*/  HMMA.16816.F32.BF16 R48, R56, R52, R48 ;  /* 0x000000343830723c */ /* 0x002fe20000041830 */
[----:B------:R-:W-:Y:S01]  /*14c30*/  F2FP.BF16.F32.PACK_AB R52, R85, R88 ;  /* 0x000000585534723e */ /* 0x000fe200000010ff */
        /* <DEDUP_REMOVED lines=8> */
[----:B------:R-:W-:Y:S01]  /*14cc0*/  FADD.FTZ R90, R90, R91 ;  /* 0x0000005b5a5a7221 */ /* 0x000fe20000010000 */
[----:B----4-:R-:W-:Y:S01]  /*14cd0*/  LDSM.16.MT88.4 R100, [R116+0xac00] ;  /* 0x00ac00007464783b */ /* 0x010fe20000004200 */
[----:B------:R-:W-:Y:S02]  /*14ce0*/  MUFU.EX2 R125, R125 ;  /* 0x0000007d007d7308 */ /* 0x000fe40000000800 */
[----:B------:R-:W-:Y:S01]  /*14cf0*/  HMMA.16816.F32.BF16 R28, R56, R74, R28 ;  /* 0x0000004a381c723c */ /* 0x000fe2000004181c */
[----:B------:R-:W1:Y:S01]  /*14d00*/  LDSM.16.MT88.4 R72, [R144+0xb800] ;  /* 0x00b800009048783b */ /* 0x000e620000004200 */
[----:B------:R-:W-:Y:S01]  /*14d10*/  MUFU.EX2 R127, R127 ;  /* 0x0000007f007f7308 */ /* 0x000fe20000000800 */
[----:B------:R-:W-:-:S02]  /*14d20*/  FADD.FTZ R89, R89, R90 ;  /* 0x0000005a59597221 */ /* 0x000fc40000010000 */
[----:B------:R-:W-:Y:S01]  /*14d30*/  LDSM.16.MT88.4 R56, [R116+0xd800] ;  /* 0x00d800007438783b */ /* 0x000fe20000004200 */
[----:B------:R-:W-:Y:S01]  /*14d40*/  MUFU.EX2 R164, R164 ;  /* 0x000000a400a47308 */ /* 0x000fe20000000800 */
[----:B------:R-:W-:Y:S01]  /*14d50*/  FADD.FTZ R86, R86, R89 ;  /* 0x0000005956567221 */ /* 0x000fe20000010000 */
        /* <DEDUP_REMOVED lines=8> */
[----:B------:R-:W-:Y:S07]  /*14de0*/  LDSM.16.MT88.4 R72, [R144+0xbc00] ;  /* 0x00bc00009048783b */ /* 0x000fee0000004200 */
[C---:B----4-:R-:W-:Y:S08]  /*14df0*/  HMMA.16816.F32.BF16 R32, R52.reuse, R68, R32 ;  /* 0x000000443420723c */ /* 0x050ff00000041820 */
        /* <DEDUP_REMOVED lines=8> */
[----:B------:R-:W4:Y:S01]  /*14e80*/  LDSM.16.MT88.4 R56, [R116+0xdc00] ;  /* 0x00dc00007438783b */ /* 0x000f220000004200 */
[----:B------:R-:W-:Y:S01]  /*14e90*/  F2FP.BF16.F32.PACK_AB R53, R98, R99 ;  /* 0x000000636235723e */ /* 0x000fe200000010ff */
[----:B------:R-:W-:Y:S01]  /*14ea0*/  FADD.FTZ R99, R99, R86 ;  /* 0x0000005663637221 */ /* 0x000fe20000010000 */
[----:B------:R-:W-:-:S02]  /*14eb0*/  F2FP.BF16.F32.PACK_AB R54, R95, R92 ;  /* 0x0000005c5f36723e */ /* 0x000fc400000010ff */
[----:B------:R-:W-:Y:S01]  /*14ec0*/  F2FP.BF16.F32.PACK_AB R55, R94, R97 ;  /* 0x000000615e37723e */ /* 0x000fe200000010ff */
[----:B------:R-:W-:-:S06]  /*14ed0*/  FADD.FTZ R98, R98, R99 ;  /* 0x0000006362627221 */ /* 0x000fcc0000010000 */
[C---:B-1----:R-:W-:Y:S08]  /*14ee0*/  HMMA.16816.F32.BF16 R8, R52.reuse, R68, R8 ;  /* 0x000000443408723c */ /* 0x042ff00000041808 */
[C---:B------:R-:W-:Y:S01]  /*14ef0*/  HMMA.16816.F32.BF16 R12, R52.reuse, R70, R12 ;  /* 0x00000046340c723c */ /* 0x040fe2000004180c */
[----:B------:R-:W1:Y:S07]  /*14f00*/  LDSM.16.MT88.4 R68, [R116+0xbc00] ;  /* 0x00bc00007444783b */ /* 0x000e6e0000004200 */
[C---:B--2---:R-:W-:Y:S08]  /*14f10*/  HMMA.16816.F32.BF16 R16, R52.reuse, R60, R16 ;  /* 0x0000003c3410723c */ /* 0x044ff00000041810 */
[C---:B------:R-:W-:Y:S01]  /*14f20*/  HMMA.16816.F32.BF16 R20, R52.reuse, R62, R20 ;  /* 0x0000003e3414723c */ /* 0x040fe20000041814 */
[----:B------:R-:W2:Y:S07]  /*14f30*/  LDSM.16.MT88.4 R60, [R144+0xdc00] ;  /* 0x00dc0000903c783b */ /* 0x000eae0000004200 */
[----:B----4-:R-:W-:Y:S01]  /*14f40*/  HMMA.16816.F32.BF16 R48, R52, R56, R48 ;  /* 0x000000383430723c */ /* 0x010fe20000041830 */
        /* <DEDUP_REMOVED lines=13> */
[----:B---3--:R-:W-:Y:S01]  /*15020*/  F2FP.BF16.F32.PACK_AB R52, R143, R186 ;  /* 0x000000ba8f34723e */ /* 0x008fe200000010ff */
[----:B----4-:R-:W3:Y:S01]  /*15030*/  LDSM.16.MT88.4 R56, [R116+0xe000] ;  /* 0x00e000007438783b */ /* 0x010ee20000004200 */
        /* <DEDUP_REMOVED lines=29> */
[----:B------:R-:W-:Y:S01]  /*15210*/  FFMA.FTZ R74, R66, UR4, -R133 ;  /* 0x00000004424a7c23 */ /* 0x000fe20008010885 */
[----:B------:R-:W-:-:S06]  /*15220*/  FFMA.FTZ R75, R121, UR4, -R137 ;  /* 0x00000004794b7c23 */ /* 0x000fcc0008010889 */
[----:B------:R-:W-:Y:S01]  /*15230*/  HMMA.16816.F32.BF16 R24, R56, R72, R24 ;  /* 0x000000483818723c */ /* 0x000fe20000041818 */
[----:B------:R-:W-:Y:S01]  /*15240*/  FFMA.FTZ R72, R122, UR4, -R137 ;  /* 0x000000047a487c23 */ /* 0x000fe20008010889 */
[--C-:B------:R-:W-:Y:S01]  /*15250*/  FFMA.FTZ R73, R3, UR4, -R133.reuse ;  /* 0x0000000403497c23 */ /* 0x100fe20008010885 */
[----:B------:R3:W-:Y:S04]  /*15260*/  MUFU.EX2 R122, R123 ;  /* 0x0000007b007a7308 */ /* 0x0007e80000000800 */
[----:B------:R-:W5:Y:S04]  /*15270*/  MUFU.EX2 R121, R72 ;  /* 0x0000004800797308 */ /* 0x000f680000000800 */
[----:B------:R-:W-:Y:S01]  /*15280*/  MUFU.EX2 R3, R74 ;  /* 0x0000004a00037308 */ /* 0x000fe20000000800 */
[----:B---3--:R-:W-:-:S03]  /*15290*/  FFMA.FTZ R123, R124, UR4, -R133 ;  /* 0x000000047c7b7c23 */ /* 0x008fc60008010885 */
[----:B------:R-:W-:Y:S01]  /*152a0*/  MUFU.EX2 R124, R73 ;  /* 0x00000049007c7308 */ /* 0x000fe20000000800 */
[C---:B-1----:R-:W-:Y:S03]  /*152b0*/  HMMA.16816.F32.BF16 R32, R56.reuse, R68, R32 ;  /* 0x000000443820723c */ /* 0x042fe60000041820 */
[----:B------:R-:W-:Y:S05]  /*152c0*/  MUFU.EX2 R123, R123 ;  /* 0x0000007b007b7308 */ /* 0x000fea0000000800 */
[C---:B--2---:R-:W-:Y:S08]  /*152d0*/  HMMA.16816.F32.BF16 R8, R56.reuse, R60, R8 ;  /* 0x0000003c3808723c */ /* 0x044ff00000041808 */
[C---:B------:R-:W-:Y:S01]  /*152e0*/  HMMA.16816.F32.BF16 R12, R56.reuse, R62, R12 ;  /* 0x0000003e380c723c */ /* 0x040fe2000004180c */
[----:B------:R-:W1:Y:S07]  /*152f0*/  LDSM.16.MT88.4 R60, [R144+0xe400] ;  /* 0x00e40000903c783b */ /* 0x000e6e0000004200 */
[C---:B----4-:R-:W-:Y:S08]  /*15300*/  HMMA.16816.F32.BF16 R16, R56.reuse, R52, R16 ;  /* 0x000000343810723c */ /* 0x050ff00000041810 */
[C---:B------:R-:W-:Y:S01]  /*15310*/  HMMA.16816.F32.BF16 R20, R56.reuse, R54, R20 ;  /* 0x000000363814723c */ /* 0x040fe20000041814 */
[----:B------:R-:W2:Y:S07]  /*15320*/  LDSM.16.MT88.4 R52, [R116+0xe400] ;  /* 0x00e400007434783b */ /* 0x000eae0000004200 */
[C---:B------:R-:W-:Y:S01]  /*15330*/  HMMA.16816.F32.BF16 R36, R56.reuse, R70, R36 ;  /* 0x000000463824723c */ /* 0x040fe20000041824 */
[----:B------:R-:W3:Y:S07]  /*15340*/  LDSM.16.MT88.4 R68, [R144+0xa800] ;  /* 0x00a800009044783b */ /* 0x000eee0000004200 */
[C---:B-1----:R-:W-:Y:S01]  /*15350*/  HMMA.16816.F32.BF16 R40, R56.reuse, R60, R40 ;  /* 0x0000003c3828723c */ /* 0x042fe20000041828 */
[----:B------:R-:W-:Y:S01]  /*15360*/  FFMA.FTZ R61, R120, UR4, -R137 ;  /* 0x00000004783d7c23 */ /* 0x000fe20008010889 */
[----:B------:R-:W-:Y:S01]  /*15370*/  FFMA.FTZ R60, R117, UR4, -R133 ;  /* 0x00000004753c7c23 */ /* 0x000fe20008010885 */
[----:B------:R1:W-:Y:S04]  /*15380*/  MUFU.EX2 R120, R75 ;  /* 0x0000004b00787308 */ /* 0x0003e80000000800 */
[----:B------:R-:W-:Y:S01]  /*15390*/  MUFU.EX2 R117, R61 ;  /* 0x0000003d00757308 */ /* 0x000fe20000000800 */
[C---:B------:R-:W-:Y:S03]  /*153a0*/  HMMA.16816.F32.BF16 R44, R56.reuse, R62, R44 ;  /* 0x0000003e382c723c */ /* 0x040fe6000004182c */
[----:B------:R4:W3:Y:S05]  /*153b0*/  MUFU.EX2 R66, R60 ;  /* 0x0000003c00427308 */ /* 0x0008ea0000000800 */
[C---:B--2---:R-:W-:Y:S01]  /*153c0*/  HMMA.16816.F32.BF16 R48, R56.reuse, R52, R48 ;  /* 0x000000343830723c */ /* 0x044fe20000041830 */
[----:B-1----:R-:W1:Y:S07]  /*153d0*/  LDSM.16.MT88.4 R72, [R116+0xc800] ;  /* 0x00c800007448783b */ /* 0x002e6e0000004200 */
[----:B------:R-:W-:Y:S01]  /*153e0*/  HMMA.16816.F32.BF16 R4, R56, R54, R4 ;  /* 0x000000363804723c */ /* 0x000fe20000041804 */
[----:B----4-:R-:W2:Y:S01]  /*153f0*/  LDSM.16.MT88.4 R60, [R116+0xa800] ;  /* 0x00a80000743c783b */ /* 0x010ea20000004200 */
[----:B-----5:R-:W-:-:S02]  /*15400*/  F2FP.BF16.F32.PACK_AB R56, R121, R122 ;  /* 0x0000007a7938723e */ /* 0x020fc400000010ff */
[----:B---3--:R-:W-:Y:S01]  /*15410*/  F2FP.BF16.F32.PACK_AB R57, R3, R66 ;  /* 0x000000420339723e */ /* 0x008fe200000010ff */
[----:B------:R-:W3:Y:S01]  /*15420*/  LDSM.16.MT88.4 R52, [R144+0xc800] ;  /* 0x00c800009034783b */ /* 0x000ee20000004200 */
[----:B------:R-:W-:Y:S02]  /*15430*/  F2FP.BF16.F32.PACK_AB R58, R117, R120 ;  /* 0x00000078753a723e */ /* 0x000fe400000010ff */
[----:B------:R-:W-:-:S07]  /*15440*/  F2FP.BF16.F32.PACK_AB R59, R123, R124 ;  /* 0x0000007c7b3b723e */ /* 0x000fce00000010ff */
[C---:B------:R-:W-:Y:S08]  /*15450*/  HMMA.16816.F32.BF16 R8, R56.reuse, R68, R8 ;  /* 0x000000443808723c */ /* 0x040ff00000041808 */
[C---:B------:R-:W-:Y:S01]  /*15460*/  HMMA.16816.F32.BF16 R12, R56.reuse, R70, R12 ;  /* 0x00000046380c723c */ /* 0x040fe2000004180c */
[----:B------:R-:W4:Y:S07]  /*15470*/  LDSM.16.MT88.4 R68, [R144+0xe800] ;  /* 0x00e800009044783b */ /* 0x000f2e0000004200 */
[C---:B-1----:R-:W-:Y:S08]  /*15480*/  HMMA.16816.F32.BF16 R32, R56.reuse, R72, R32 ;  /* 0x000000483820723c */ /* 0x042ff00000041820 */
[C---:B--2---:R-:W-:Y:S08]  /*15490*/  HMMA.16816.F32.BF16 R16, R56.reuse, R60, R16 ;  /* 0x0000003c3810723c */ /* 0x044ff00000041810 */
[C---:B------:R-:W-:Y:S01]  /*154a0*/  HMMA.16816.F32.BF16 R20, R56.reuse, R62, R20 ;  /* 0x0000003e3814723c */ /* 0x040fe20000041814 */
[----:B------:R-:W1:Y:S07]  /*154b0*/  LDSM.16.MT88.4 R60, [R116+0xe800] ;  /* 0x00e80000743c783b */ /* 0x000e6e0000004200 */
[C---:B---3--:R-:W-:Y:S08]  /*154c0*/  HMMA.16816.F32.BF16 R24, R56.reuse, R52, R24 ;  /* 0x000000343818723c */ /* 0x048ff00000041818 */
[----:B----4-:R-:W-:Y:S01]  /*154d0*/  HMMA.16816.F32.BF16 R40, R56, R68, R40 ;  /* 0x000000443828723c */ /* 0x010fe20000041828 */
[----:B------:R-:W-:-:S02]  /*154e0*/  F2FP.BF16.F32.PACK_AB R68, R2, R119 ;  /* 0x000000770244723e */ /* 0x000fc400000010ff */
[----:B------:R-:W-:-:S05]  /*154f0*/  F2FP.BF16.F32.PACK_AB R69, R125, R128 ;  /* 0x000000807d45723e */ /* 0x000fca00000010ff */
[----:B------:R-:W-:Y:S01]  /*15500*/  HMMA.16816.F32.BF16 R44, R56, R70, R44 ;  /* 0x00000046382c723c */ /* 0x000fe2000004182c */
[----:B------:R-:W-:Y:S02]  /*15510*/  F2FP.BF16.F32.PACK_AB R70, R165, R126 ;  /* 0x0000007ea546723e */ /* 0x000fe400000010ff */
[----:B------:R-:W-:-:S05]  /*15520*/  F2FP.BF16.F32.PACK_AB R71, R164, R127 ;  /* 0x0000007fa447723e */ /* 0x000fca00000010ff */
[----:B------:R-:W-:Y:S01]  /*15530*/  HMMA.16816.F32.BF16 R28, R56, R54, R28 ;  /* 0x00000036381c723c */ /* 0x000fe2000004181c */
[----:B------:R-:W2:Y:S07]  /*15540*/  LDSM.16.MT88.4 R52, [R144+0xcc00] ;  /* 0x00cc00009034783b */ /* 0x000eae0000004200 */
[----:B------:R-:W-:Y:S01]  /*15550*/  HMMA.16816.F32.BF16 R112, R68, R108, R8 ;  /* 0x0000006c4470723c */ /* 0x000fe20000041808 */
[----:B------:R-:W-:Y:S07]  /*15560*/  LDSM.16.MT88.4 R8, [R116+0xcc00] ;  /* 0x00cc00007408783b */ /* 0x000fee0000004200 */
        /* <DEDUP_REMOVED lines=13> */
[----:B------:R-:W-:Y:S01]  /*15640*/  FADD.FTZ R167, R167, R182 ;  /* 0x000000b6a7a77221 */ /* 0x000fe20000010000 */
[----:B------:R-:W3:Y:S01]  /*15650*/  LDSM.16.MT88.4 R12, [R116+0xec00] ;  /* 0x00ec0000740c783b */ /* 0x000ee20000004200 */
        /* <DEDUP_REMOVED lines=38> */
[----:B------:R-:W-:Y:S01]  /*158c0*/  HMMA.16816.F32.BF16 R76, R68, R78, R44 ;  /* 0x0000004e444c723c */ /* 0x000fe2000004182c */
[----:B------:R-:W-:-:S04]  /*158d0*/  FADD.FTZ R120, R120, R121 ;  /* 0x0000007978787221 */ /* 0x000fc80000010000 */
[----:B------:R-:W-:Y:S01]  /*158e0*/  FADD.FTZ R120, R117, R120 ;  /* 0x0000007875787221 */ /* 0x000fe20000010000 */
[----:B------:R-:W-:Y:S02]  /*158f0*/  MOV R117, R65 ;  /* 0x0000004100757202 */ /* 0x000fe40000000f00 */
[----:B---3--:R-:W-:Y:S01]  /*15900*/  HMMA.16816.F32.BF16 R72, R68, R12, R48 ;  /* 0x0000000c4448723c */ /* 0x008fe20000041830 */
[----:B------:R-:W-:-:S04]  /*15910*/  FADD.FTZ R119, R119, R120 ;  /* 0x0000007877777221 */ /* 0x000fc80000010000 */
[----:B------:R-:W-:Y:S01]  /*15920*/  FADD.FTZ R119, R2, R119 ;  /* 0x0000007702777221 */ /* 0x000fe20000010000 */
[-C--:B------:R-:W-:Y:S02]  /*15930*/  MOV R2, R131.reuse ;  /* 0x0000008300027202 */ /* 0x080fe40000000f00 */
[----:B------:R-:W-:Y:S01]  /*15940*/  HMMA.16816.F32.BF16 R68, R68, R14, R4 ;  /* 0x0000000e4444723c */ /* 0x000fe20000041804 */
[----:B------:R-:W-:Y:S01]  /*15950*/  FADD.FTZ R126, R126, R119 ;  /* 0x000000777e7e7221 */ /* 0x000fe20000010000 */
[----:B------:R-:W-:-:S03]  /*15960*/  @P0 MOV R2, R131 ;  /* 0x0000008300020202 */ /* 0x000fc60000000f00 */
[----:B------:R-:W-:Y:S01]  /*15970*/  FADD.FTZ R165, R165, R126 ;  /* 0x0000007ea5a57221 */ /* 0x000fe20000010000 */
[----:B------:R-:W-:-:S14]  /*15980*/  @P0 BRA `(.L_x_2596) ;  /* 0x0000000000040947 */ /* 0x000fdc0003800000 */
.L_x_2590:
[----:B------:R-:W-:-:S07]  /*15990*/  IADD3 R67, PT, PT, R117, -0x1, RZ ;  /* 0xffffffff75437810 */ /* 0x000fce0007ffe0ff */
.L_x_2596:
        /* <DEDUP_REMOVED lines=17> */
.L_x_2601:
        /* <DEDUP_REMOVED lines=76> */
.L_x_2598:
[----:B------:R-:W-:Y:S02]  /*15f70*/  LOP3.LUT R7, R7, 0x18, R154, 0x78, !PT ;  /* 0x0000001807077812 */ /* 0x000fe400078e789a */
[C---:B------:R-:W-:Y:S02]  /*15f80*/  SHF.L.U32 R3, R2.reuse, 0x6, RZ ;  /* 0x0000000602037819 */ /* 0x040fe400000006ff */
[----:B------:R-:W-:Y:S02]  /*15f90*/  LOP3.LUT R7, R7, 0x1f20, R0, 0xf8, !PT ;  /* 0x00001f2007077812 */ /* 0x000fe400078ef800 */
[----:B------:R-:W-:Y:S02]  /*15fa0*/  IADD3 R4, P1, PT, R3, R152, RZ ;  /* 0x0000009803047210 */ /* 0x000fe40007f3e0ff */
        /* <DEDUP_REMOVED lines=261> */
[----:B-----5:R-:W-:Y:S01]  /*17000*/  FMUL.FTZ R53, R63, UR12 ;  /* 0x0000000c3f357c20 */ /* 0x020fe20008410000 */
[----:B------:R-:W-:Y:S01]  /*17010*/  FMUL.FTZ R133, R64, UR12 ;  /* 0x0000000c40857c20 */ /* 0x000fe20008410000 */
[----:B------:R-:W-:Y:S07]  /*17020*/  FMUL.FTZ R52, R66, UR12 ;  /* 0x0000000c42347c20 */ /* 0x000fee0008410000 */
        /* <DEDUP_REMOVED lines=61> */
[----:B------:R-:W2:Y:S02]  /*17400*/  I2F.RP R12, R4 ;  /* 0x00000004000c7306 */ /* 0x000ea40000209400 */
[----:B------:R-:W-:Y:S08]  /*17410*/  ISETP.GE.AND P1, PT, R13, RZ, PT ;  /* 0x000000ff0d00720c */ /* 0x000ff00003f26270 */
[----:B--2---:R-:W2:Y:S02]  /*17420*/  MUFU.RCP R5, R12 ;  /* 0x0000000c00057308 */ /* 0x004ea40000001000 */
[----:B--2---:R-:W-:Y:S01]  /*17430*/  VIADD R10, R5, 0xffffffe ;  /* 0x0ffffffe050a7836 */ /* 0x004fe20000000000 */
[----:B------:R-:W-:Y:S07]  /*17440*/  IADD3 R5, PT, PT, R162, -0x80, RZ ;  /* 0xffffff80a2057810 */ /* 0x000fee0007ffe0ff */
[----:B------:R-:W2:Y:S01]  /*17450*/  F2I.FTZ.U32.TRUNC.NTZ R11, R10 ;  /* 0x0000000a000b7305 */ /* 0x000ea2000021f000 */
[----:B------:R-:W-:Y:S02]  /*17460*/  IABS R8, R5 ;  /* 0x0000000500087213 */ /* 0x000fe40000000000 */
[----:B------:R-:W-:Y:S04]  /*17470*/  LOP3.LUT R5, R5, R2, RZ, 0x3c, !PT ;  /* 0x0000000205057212 */ /* 0x000fe800078e3cff */
        /* <DEDUP_REMOVED lines=44> */
[C---:B------:R-:W-:Y:S03]  /*17740*/  LEA R150, P1, R12.reuse, R150, 0x1 ;  /* 0x000000960c967211 */ /* 0x040fe600078208ff */
[----:B------:R-:W-:Y:S04]  /*17750*/  IMAD R2, R5, UR8, RZ ;  /* 0x0000000805027c24 */ /* 0x000fe8000f8e02ff */
[----:B------:R-:W-:Y:S05]  /*17760*/  IMAD R2, R9, UR9, R2 ;  /* 0x0000000909027c24 */ /* 0x000fea000f8e0202 */
[----:B------:R-:W-:Y:S04]  /*17770*/  IADD3 R2, PT, PT, R13, R2, RZ ;  /* 0x000000020d027210 */ /* 0x000fe80007ffe0ff */
[----:B------:R-:W-:Y:S07]  /*17780*/  LEA.HI.X R149, R12, R149, R2, 0x1, P1 ;  /* 0x000000950c957211 */ /* 0x000fee00008f0c02 */
.L_x_2600:
        /* <DEDUP_REMOVED lines=25> */
.L_x_2599:
        /* <DEDUP_REMOVED lines=77> */
[----:B------:R-:W-:Y:S07]  /*17df0*/  FFMA.FTZ R121, R121, UR4, -R128 ;  /* 0x0000000479797c23 */ /* 0x000fee0008010880 */
        /* <DEDUP_REMOVED lines=11> */
[C---:B------:R-:W-:Y:S07]  /*17eb0*/  FMUL.FTZ R11, R55.reuse, R111 ;  /* 0x0000006f370b7220 */ /* 0x040fee0000410000 */
[----:B------:R-:W-:Y:S01]  /*17ec0*/  MUFU.EX2 R127, R127 ;  /* 0x0000007f007f7308 */ /* 0x000fe20000000800 */
[----:B------:R-:W-:Y:S01]  /*17ed0*/  FMUL.FTZ R19, R55, R103 ;  /* 0x0000006737137220 */ /* 0x000fe20000410000 */
        /* <DEDUP_REMOVED lines=13> */
[C---:B------:R-:W-:Y:S01]  /*17fb0*/  FMUL.FTZ R48, R56.reuse, R68 ;  /* 0x0000004438307220 */ /* 0x040fe20000410000 */
[----:B------:R-:W3:Y:S01]  /*17fc0*/  LDSM.16.MT88.4 R76, [R144+0x9400] ;  /* 0x00940000904c783b */ /* 0x000ee20000004200 */
[----:B------:R-:W-:Y:S01]  /*17fd0*/  FMUL.FTZ R49, R56, R69 ;  /* 0x0000004538317220 */ /* 0x000fe20000410000 */
[----:B--2---:R-:W-:Y:S01]  /*17fe0*/  F2FP.BF16.F32.PACK_AB R62, R120, R127 ;  /* 0x0000007f783e723e */ /* 0x004fe200000010ff */
[C---:B------:R-:W-:Y:S01]  /*17ff0*/  FMUL.FTZ R50, R55.reuse, R70 ;  /* 0x0000004637327220 */ /* 0x040fe20000410000 */
[C---:B------:R-:W-:Y:S01]  /*18000*/  FMUL.FTZ R51, R55.reuse, R71 ;  /* 0x0000004737337220 */ /* 0x040fe20000410000 */
[----:B------:R-:W-:Y:S01]  /*18010*/  FFMA.FTZ R100, R55, R164, R58 ;  /* 0x000000a437647223 */ /* 0x000fe2000001003a */
[--C-:B------:R-:W-:Y:S01]  /*18020*/  FFMA.FTZ R102, R123, UR4, -R128.reuse ;  /* 0x000000047b667c23 */ /* 0x100fe20008010880 */
[----:B------:R-:W-:Y:S01]  /*18030*/  FFMA.FTZ R101, R124, UR4, -R128 ;  /* 0x000000047c657c23 */ /* 0x000fe20008010880 */
[----:B------:R-:W-:Y:S01]  /*18040*/  LDSM.16.MT88.4 R68, [R144+0xb400] ;  /* 0x00b400009044783b */ /* 0x000fe20000004200 */
[----:B------:R-:W-:Y:S01]  /*18050*/  FADD.FTZ R125, R125, R100 ;  /* 0x000000647d7d7221 */ /* 0x000fe20000010000 */
[----:B-1----:R-:W-:Y:S01]  /*18060*/  F2FP.BF16.F32.PACK_AB R63, R119, R122 ;  /* 0x0000007a773f723e */ /* 0x002fe200000010ff */
[C---:B------:R-:W-:Y:S01]  /*18070*/  FMUL.FTZ R24, R56.reuse, R92 ;  /* 0x0000005c38187220 */ /* 0x040fe20000410000 */
[--C-:B------:R-:W-:Y:S01]  /*18080*/  FFMA.FTZ R92, R59, UR4, -R195.reuse ;  /* 0x000000043b5c7c23 */ /* 0x100fe200080108c3 */
[----:B------:R-:W-:Y:S01]  /*18090*/  FMUL.FTZ R25, R56, R93 ;  /* 0x0000005d38197220 */ /* 0x000fe20000410000 */
[--C-:B------:R-:W-:Y:S01]  /*180a0*/  FFMA.FTZ R93, R134, UR4, -R195.reuse ;  /* 0x00000004865d7c23 */ /* 0x100fe200080108c3 */
[C---:B------:R-:W-:Y:S01]  /*180b0*/  FMUL.FTZ R26, R55.reuse, R94 ;  /* 0x0000005e371a7220 */ /* 0x040fe20000410000 */
[--C-:B------:R-:W-:Y:S01]  /*180c0*/  FFMA.FTZ R94, R166, UR4, -R195.reuse ;  /* 0x00000004a65e7c23 */ /* 0x100fe200080108c3 */
[C---:B------:R-:W-:Y:S01]  /*180d0*/  HMMA.16816.F32.BF16 R4, R60.reuse, R12, R4 ;  /* 0x0000000c3c04723c */ /* 0x040fe20000041804 */
[----:B------:R-:W-:Y:S10]  /*180e0*/  MUFU.EX2 R172, R172 ;  /* 0x000000ac00ac7308 */ /* 0x000ff40000000800 */
[----:B------:R-:W-:Y:S01]  /*180f0*/  MUFU.EX2 R123, R94 ;  /* 0x0000005e007b7308 */ /* 0x000fe20000000800 */
[C---:B------:R-:W-:Y:S01]  /*18100*/  FMUL.FTZ R12, R56.reuse, R104 ;  /* 0x00000068380c7220 */ /* 0x040fe20000410000 */
[----:B------:R-:W-:Y:S01]  /*18110*/  FMUL.FTZ R13, R56, R105 ;  /* 0x00000069380d7220 */ /* 0x000fe20000410000 */
[C---:B------:R-:W-:Y:S07]  /*18120*/  HMMA.16816.F32.BF16 R8, R60.reuse, R14, R8 ;  /* 0x0000000e3c08723c */ /* 0x040fee0000041808 */
[----:B------:R-:W-:Y:S01]  /*18130*/  MUFU.EX2 R138, R138 ;  /* 0x0000008a008a7308 */ /* 0x000fe20000000800 */
[C---:B------:R-:W-:Y:S01]  /*18140*/  FMUL.FTZ R14, R55.reuse, R106 ;  /* 0x0000006a370e7220 */ /* 0x040fe20000410000 */
[C---:B------:R-:W-:Y:S01]  /*18150*/  FMUL.FTZ R15, R55.reuse, R107 ;  /* 0x0000006b370f7220 */ /* 0x040fe20000410000 */
[----:B------:R-:W-:Y:S01]  /*18160*/  FMUL.FTZ R27, R55, R95 ;  /* 0x0000005f371b7220 */ /* 0x000fe20000410000 */
[--C-:B------:R-:W-:Y:S01]  /*18170*/  FFMA.FTZ R95, R52, UR4, -R128.reuse ;  /* 0x00000004345f7c23 */ /* 0x100fe20008010880 */
[C---:B------:R-:W-:Y:S01]  /*18180*/  FMUL.FTZ R32, R56.reuse, R84 ;  /* 0x0000005438207220 */ /* 0x040fe20000410000 */
[----:B------:R-:W-:Y:S01]  /*18190*/  FMUL.FTZ R33, R56, R85 ;  /* 0x0000005538217220 */ /* 0x000fe20000410000 */
[--C-:B------:R-:W-:Y:S01]  /*181a0*/  FFMA.FTZ R85, R186, UR4, -R195.reuse ;  /* 0x00000004ba557c23 */ /* 0x100fe200080108c3 */
[--C-:B------:R-:W-:Y:S01]  /*181b0*/  FFMA.FTZ R166, R141, UR4, -R128.reuse ;  /* 0x000000048da67c23 */ /* 0x100fe20008010880 */
[C---:B------:R-:W-:Y:S01]  /*181c0*/  HMMA.16816.F32.BF16 R12, R60.reuse, R20, R12 ;  /* 0x000000143c0c723c */ /* 0x040fe2000004180c */
[----:B------:R-:W-:Y:S02]  /*181d0*/  MUFU.EX2 R139, R139 ;  /* 0x0000008b008b7308 */ /* 0x000fe40000000800 */
[C---:B------:R-:W-:Y:S01]  /*181e0*/  FMUL.FTZ R20, R56.reuse, R96 ;  /* 0x0000006038147220 */ /* 0x040fe20000410000 */
[----:B------:R-:W-:Y:S07]  /*181f0*/  FMUL.FTZ R21, R56, R97 ;  /* 0x0000006138157220 */ /* 0x000fee0000410000 */
[----:B------:R-:W-:Y:S01]  /*18200*/  MUFU.EX2 R85, R85 ;  /* 0x0000005500557308 */ /* 0x000fe20000000800 */
[--C-:B------:R-:W-:Y:S01]  /*18210*/  FFMA.FTZ R112, R54, UR4, -R128.reuse ;  /* 0x0000000436707c23 */ /* 0x100fe20008010880 */
[C---:B------:R-:W-:Y:S01]  /*18220*/  FMUL.FTZ R34, R55.reuse, R86 ;  /* 0x0000005637227220 */ /* 0x040fe20000410000 */
[C---:B------:R-:W-:Y:S07]  /*18230*/  HMMA.16816.F32.BF16 R16, R60.reuse, R22, R16 ;  /* 0x000000163c10723c */ /* 0x040fee0000041810 */
[----:B------:R-:W1:Y:S01]  /*18240*/  MUFU.EX2 R166, R166 ;  /* 0x000000a600a67308 */ /* 0x000e620000000800 */
[C---:B------:R-:W-:Y:S01]  /*18250*/  FMUL.FTZ R22, R55.reuse, R98 ;  /* 0x0000006237167220 */ /* 0x040fe20000410000 */
[C---:B------:R-:W-:Y:S01]  /*18260*/  FMUL.FTZ R23, R55.reuse, R99 ;  /* 0x0000006337177220 */ /* 0x040fe20000410000 */
[----:B------:R-:W-:Y:S01]  /*18270*/  FMUL.FTZ R35, R55, R87 ;  /* 0x0000005737237220 */ /* 0x000fe20000410000 */
[--C-:B------:R-:W-:Y:S01]  /*18280*/  FFMA.FTZ R87, R207, UR4, -R128.reuse ;  /* 0x00000004cf577c23 */ /* 0x100fe20008010880 */
[--C-:B------:R-:W-:Y:S01]  /*18290*/  FFMA.FTZ R86, R188, UR4, -R195.reuse ;  /* 0x00000004bc567c23 */ /* 0x100fe200080108c3 */
[--C-:B------:R-:W-:Y:S01]  /*182a0*/  FFMA.FTZ R84, R209, UR4, -R128.reuse ;  /* 0x00000004d1547c23 */ /* 0x100fe20008010880 */
[--C-:B------:R-:W-:Y:S01]  /*182b0*/  FFMA.FTZ R105, R199, UR4, -R128.reuse ;  /* 0x00000004c7697c23 */ /* 0x100fe20008010880 */
[--C-:B------:R-:W-:Y:S01]  /*182c0*/  FFMA.FTZ R96, R197, UR4, -R128.reuse ;  /* 0x00000004c5607c23 */ /* 0x100fe20008010880 */
[C---:B------:R-:W-:Y:S01]  /*182d0*/  HMMA.16816.F32.BF16 R20, R60.reuse, R28, R20 ;  /* 0x0000001c3c14723c */ /* 0x040fe20000041814 */
[----:B------:R-:W-:Y:S02]  /*182e0*/  MUFU.EX2 R87, R87 ;  /* 0x0000005700577308 */ /* 0x000fe40000000800 */
[----:B------:R-:W-:Y:S01]  /*182f0*/  FMUL.FTZ R28, R56, R88 ;  /* 0x00000058381c7220 */ /* 0x000fe20000410000 */
[----:B-1----:R-:W-:Y:S01]  /*18300*/  F2FP.BF16.F32.PACK_AB R59, R166, R139 ;  /* 0x0000008ba63b723e */ /* 0x002fe200000010ff */
[----:B------:R-:W-:Y:S06]  /*18310*/  FMUL.FTZ R29, R56, R89 ;  /* 0x00000059381d7220 */ /* 0x000fec0000410000 */
        /* <DEDUP_REMOVED lines=23> */
[----:B------:R-:W2:Y:S01]  /*18490*/  LDSM.16.MT88.4 R80, [R116+0x9400] ;  /* 0x009400007450783b */ /* 0x000ea20000004200 */
[--C-:B------:R-:W-:Y:S01]  /*184a0*/  FFMA.FTZ R174, R189, UR4, -R128.reuse ;  /* 0x00000004bdae7c23 */ /* 0x100fe20008010880 */
[--C-:B------:R-:W-:Y:S07]  /*184b0*/  FFMA.FTZ R164, R126, UR4, -R128.reuse ;  /* 0x000000047ea47c23 */ /* 0x100fee0008010880 */
[----:B------:R-:W4:Y:S01]  /*184c0*/  MUFU.EX2 R91, R91 ;  /* 0x0000005b005b7308 */ /* 0x000f220000000800 */
        /* <DEDUP_REMOVED lines=12> */
[--C-:B------:R-:W-:Y:S01]  /*18590*/  FFMA.FTZ R98, R176, UR4, -R195.reuse ;  /* 0x00000004b0627c23 */ /* 0x100fe200080108c3 */
[----:B------:R-:W-:Y:S06]  /*185a0*/  LDSM.16.MT88.4 R72, [R144+0xd400] ;  /* 0x00d400009048783b */ /* 0x000fec0000004200 */
[----:B------:R-:W-:Y:S01]  /*185b0*/  MUFU.EX2 R107, R107 ;  /* 0x0000006b006b7308 */ /* 0x000fe20000000800 */
[----:B------:R-:W-:Y:S01]  /*185c0*/  FFMA.FTZ R176, R187, UR4, -R128 ;  /* 0x00000004bbb07c23 */ /* 0x000fe20008010880 */
[--C-:B------:R-:W-:Y:S01]  /*185d0*/  FFMA.FTZ R181, R181, UR4, -R195.reuse ;  /* 0x00000004b5b57c23 */ /* 0x100fe200080108c3 */
[--C-:B------:R-:W-:Y:S01]  /*185e0*/  FFMA.FTZ R183, R183, UR4, -R195.reuse ;  /* 0x00000004b7b77c23 */ /* 0x100fe200080108c3 */
[C---:B------:R-:W-:Y:S06]  /*185f0*/  HMMA.16816.F32.BF16 R44, R60.reuse, R64, R44 ;  /* 0x000000403c2c723c */ /* 0x040fec000004182c */
[----:B------:R-:W-:Y:S01]  /*18600*/  MUFU.EX2 R104, R104 ;  /* 0x0000006800687308 */ /* 0x000fe20000000800 */
[----:B------:R-:W-:Y:S01]  /*18610*/  FFMA.FTZ R133, R133, UR4, -R195 ;  /* 0x0000000485857c23 */ /* 0x000fe200080108c3 */
[----:B------:R-:W-:Y:S08]  /*18620*/  FADD.FTZ R122, R122, R125 ;  /* 0x0000007d7a7a7221 */ /* 0x000ff00000010000 */
[----:B------:R-:W-:Y:S01]  /*18630*/  MUFU.EX2 R98, R98 ;  /* 0x0000006200627308 */ /* 0x000fe20000000800 */
[----:B------:R-:W-:Y:S01]  /*18640*/  ISETP.GT.AND P1, PT, R163, R148, PT ;  /* 0x00000094a300720c */ /* 0x000fe20003f24270 */
[----:B------:R-:W-:Y:S01]  /*18650*/  HMMA.16816.F32.BF16 R48, R60, R66, R48 ;  /* 0x000000423c30723c */ /* 0x000fe20000041830 */
[----:B------:R-:W5:Y:S07]  /*18660*/  LDSM.16.MT88.4 R64, [R116+0xb400] ;  /* 0x00b400007440783b */ /* 0x000f6e0000004200 */
[----:B------:R-:W-:Y:S01]  /*18670*/  MUFU.EX2 R132, R132 ;  /* 0x0000008400847308 */ /* 0x000fe20000000800 */
[----:B-1----:R-:W-:Y:S01]  /*18680*/  F2FP.BF16.F32.PACK_AB R62, R85, R90 ;  /* 0x0000005a553e723e */ /* 0x002fe200000010ff */
[----:B------:R-:W-:Y:S01]  /*18690*/  FADD.FTZ R119, R119, R122 ;  /* 0x0000007a77777221 */ /* 0x000fe20000010000 */
[----:B------:R-:W-:Y:S07]  /*186a0*/  F2FP.BF16.F32.PACK_AB R63, R87, R84 ;  /* 0x00000054573f723e */ /* 0x000fee00000010ff */
[----:B------:R-:W-:Y:S01]  /*186b0*/  MUFU.EX2 R151, R151 ;  /* 0x0000009700977308 */ /* 0x000fe20000000800 */
[----:B------:R-:W-:Y:S02]  /*186c0*/  F2FP.BF16.F32.PACK_AB R60, R89, R86 ;  /* 0x00000056593c723e */ /* 0x000fe400000010ff */
[C---:B----4-:R-:W-:Y:S07]  /*186d0*/  F2FP.BF16.F32.PACK_AB R61, R91.reuse, R88 ;  /* 0x000000585b3d723e */ /* 0x050fee00000010ff */
[----:B------:R-:W-:Y:S01]  /*186e0*/  MUFU.EX2 R174, R174 ;  /* 0x000000ae00ae7308 */ /* 0x000fe20000000800 */
[----:B------:R-:W-:Y:S01]  /*186f0*/  FADD.FTZ R88, R88, R119 ;  /* 0x0000007758587221 */ /* 0x000fe20000010000 */
[----:B------:R-:W-:Y:S08]  /*18700*/  MOV R119, R0 ;  /* 0x0000000000777202 */ /* 0x000ff00000000f00 */
[----:B------:R-:W-:Y:S01]  /*18710*/  MUFU.EX2 R135, R135 ;  /* 0x0000008700877308 */ /* 0x000fe20000000800 */
[----:B------:R-:W-:Y:S01]  /*18720*/  FADD.FTZ R91, R91, R88 ;  /* 0x000000585b5b7221 */ /* 0x000fe20000010000 */
[C---:B---3--:R-:W-:Y:S08]  /*18730*/  HMMA.16816.F32.BF16 R4, R60.reuse, R76, R4 ;  /* 0x0000004c3c04723c */ /* 0x048ff00000041804 */
[----:B------:R-:W-:Y:S01]  /*18740*/  MUFU.EX2 R176, R176 ;  /* 0x000000b000b07308 */ /* 0x000fe20000000800 */
[----:B------:R-:W-:Y:S09]  /*18750*/  FADD.FTZ R84, R84, R91 ;  /* 0x0000005b54547221 */ /* 0x000ff20000010000 */
[----:B------:R-:W-:Y:S01]  /*18760*/  MUFU.EX2 R126, R181 ;  /* 0x000000b5007e7308 */ /* 0x000fe20000000800 */
[----:B------:R-:W-:Y:S01]  /*18770*/  FADD.FTZ R84, R87, R84 ;  /* 0x0000005457547221 */ /* 0x000fe20000010000 */
[C---:B------:R-:W-:Y:S01]  /*18780*/  HMMA.16816.F32.BF16 R8, R60.reuse, R78, R8 ;  /* 0x0000004e3c08723c */ /* 0x040fe20000041808 */
[----:B------:R-:W1:Y:S07]  /*18790*/  LDSM.16.MT88.4 R76, [R116+0xd400] ;  /* 0x00d40000744c783b */ /* 0x000e6e0000004200 */
[----:B------:R-:W-:Y:S10]  /*187a0*/  MUFU.EX2 R164, R164 ;  /* 0x000000a400a47308 */ /* 0x000ff40000000800 */
[----:B------:R-:W3:Y:S01]  /*187b0*/  MUFU.EX2 R121, R121 ;  /* 0x0000007900797308 */ /* 0x000ee20000000800 */
[C---:B--2---:R-:W-:Y:S09]  /*187c0*/  HMMA.16816.F32.BF16 R12, R60.reuse, R80, R12 ;  /* 0x000000503c0c723c */ /* 0x044ff2000004180c */
[----:B------:R-:W2:Y:S01]  /*187d0*/  MUFU.EX2 R124, R183 ;  /* 0x000000b7007c7308 */ /* 0x000ea20000000800 */
[--C-:B------:R-:W-:Y:S01]  /*187e0*/  FFMA.FTZ R80, R170, UR4, -R195.reuse ;  /* 0x00000004aa507c23 */ /* 0x100fe200080108c3 */
[--C-:B------:R-:W-:Y:S08]  /*187f0*/  FFMA.FTZ R81, R185, UR4, -R128.reuse ;  /* 0x00000004b9517c23 */ /* 0x100ff00008010880 */
[----:B------:R-:W-:Y:S01]  /*18800*/  MUFU.EX2 R170, R193 ;  /* 0x000000c100aa7308 */ /* 0x000fe20000000800 */
[C---:B------:R-:W-:Y:S09]  /*18810*/  HMMA.16816.F32.BF16 R16, R60.reuse, R82, R16 ;  /* 0x000000523c10723c */ /* 0x040ff20000041810 */
[----:B------:R4:W-:Y:S01]  /*18820*/  MUFU.EX2 R185, R80 ;  /* 0x0000005000b97308 */ /* 0x0009e20000000800 */
[----:B------:R-:W-:Y:S01]  /*18830*/  FFMA.FTZ R82, R130, UR4, -R195 ;  /* 0x0000000482527c23 */ /* 0x000fe200080108c3 */
[----:B---3--:R-:W-:Y:S08]  /*18840*/  F2FP.BF16.F32.PACK_AB R53, R121, R164 ;  /* 0x000000a47935723e */ /* 0x008ff000000010ff */
[----:B------:R3:W-:Y:S01]  /*18850*/  MUFU.EX2 R187, R81 ;  /* 0x0000005100bb7308 */ /* 0x0007e20000000800 */
[C---:B------:R-:W-:Y:S09]  /*18860*/  HMMA.16816.F32.BF16 R20, R60.reuse, R68, R20 ;  /* 0x000000443c14723c */ /* 0x040ff20000041814 */
[----:B------:R1:W-:Y:S01]  /*18870*/  MUFU.EX2 R134, R82 ;  /* 0x0000005200867308 */ /* 0x0003e20000000800 */
[----:B--2---:R-:W-:Y:S09]  /*18880*/  F2FP.BF16.F32.PACK_AB R54, R124, R123 ;  /* 0x0000007b7c36723e */ /* 0x004ff200000010ff */
[----:B------:R-:W-:Y:S01]  /*18890*/  MUFU.EX2 R133, R133 ;  /* 0x0000008500857308 */ /* 0x000fe20000000800 */
[C---:B------:R-:W-:Y:S01]  /*188a0*/  HMMA.16816.F32.BF16 R24, R60.reuse, R70, R24 ;  /* 0x000000463c18723c */ /* 0x040fe20000041818 */
[----:B------:R-:W-:Y:S02]  /*188b0*/  LDSM.16.MT88.4 R68, [R116+0x9800] ;  /* 0x009800007444783b */ /* 0x000fe40000004200 */
[--C-:B----4-:R-:W-:Y:S01]  /*188c0*/  FFMA.FTZ R80, R167, UR4, -R128.reuse ;  /* 0x00000004a7507c23 */ /* 0x110fe20008010880 */
[----:B---3--:R-:W-:Y:S05]  /*188d0*/  FFMA.FTZ R81, R169, UR4, -R128 ;  /* 0x00000004a9517c23 */ /* 0x008fea0008010880 */
[----:B------:R-:W-:Y:S01]  /*188e0*/  MUFU.EX2 R169, R177 ;  /* 0x000000b100a97308 */ /* 0x000fe20000000800 */
[C---:B-----5:R-:W-:Y:S09]  /*188f0*/  HMMA.16816.F32.BF16 R28, R60.reuse, R64, R28 ;  /* 0x000000403c1c723c */ /* 0x060ff2000004181c */
[----:B------:R2:W-:Y:S01]  /*18900*/  MUFU.EX2 R167, R81 ;  /* 0x0000005100a77308 */ /* 0x0005e20000000800 */
[----:B-1----:R-:W-:Y:S04]  /*18910*/  FFMA.FTZ R82, R56, R165, R57 ;  /* 0x000000a538527223 */ /* 0x002fe80000010039 */
[----:B------:R-:W-:Y:S01]  /*18920*/  FADD.FTZ R52, R129, R82 ;  /* 0x0000005281347221 */ /* 0x000fe20000010000 */
[C---:B------:R-:W-:Y:S01]  /*18930*/  HMMA.16816.F32.BF16 R32, R60.reuse, R66, R32 ;  /* 0x000000423c20723c */ /* 0x040fe20000041820 */
[----:B------:R-:W1:Y:S02]  /*18940*/  LDSM.16.MT88.4 R64, [R144+0x9800] ;  /* 0x009800009040783b */ /* 0x000e640000004200 */
[----:B------:R-:W-:Y:S04]  /*18950*/  FADD.FTZ R127, R127, R52 ;  /* 0x000000347f7f7221 */ /* 0x000fe80000010000 */
[----:B------:R-:W-:Y:S01]  /*18960*/  FADD.FTZ R127, R120, R127 ;  /* 0x0000007f787f7221 */ /* 0x000fe20000010000 */
[C---:B------:R-:W-:Y:S03]  /*18970*/  HMMA.16816.F32.BF16 R36, R60.reuse, R72, R36 ;  /* 0x000000483c24723c */ /* 0x040fe60000041824 */
[----:B--2---:R-:W-:Y:S01]  /*18980*/  FFMA.FTZ R81, R140, UR4, -R195 ;  /* 0x000000048c517c23 */ /* 0x004fe200080108c3 */
[----:B------:R-:W-:Y:S01]  /*18990*/  FADD.FTZ R86, R86, R127 ;  /* 0x0000007f56567221 */ /* 0x000fe20000010000 */
[--C-:B------:R-:W-:Y:S01]  /*189a0*/  FFMA.FTZ R140, R131, UR4, -R128.reuse ;  /* 0x00000004838c7c23 */ /* 0x100fe20008010880 */
[----:B------:R-:W-:Y:S02]  /*189b0*/  FFMA.FTZ R131, R137, UR4, -R128 ;  /* 0x0000000489837c23 */ /* 0x000fe40008010880 */
[C---:B------:R-:W-:Y:S01]  /*189c0*/  HMMA.16816.F32.BF16 R40, R60.reuse, R74, R40 ;  /* 0x0000004a3c28723c */ /* 0x040fe20000041828 */
[----:B------:R-:W2:Y:S01]  /*189d0*/  LDSM.16.MT88.4 R72, [R144+0xb800] ;  /* 0x00b800009048783b */ /* 0x000ea20000004200 */
[----:B------:R-:W-:Y:S01]  /*189e0*/  MUFU.EX2 R137, R81 ;  /* 0x0000005100897308 */ /* 0x000fe20000000800 */
[----:B------:R-:W-:Y:S09]  /*189f0*/  FADD.FTZ R89, R89, R86 ;  /* 0x0000005659597221 */ /* 0x000ff20000010000 */
[----:B------:R-:W-:Y:S01]  /*18a00*/  MUFU.EX2 R140, R140 ;  /* 0x0000008c008c7308 */ /* 0x000fe20000000800 */
[----:B------:R-:W-:Y:S01]  /*18a10*/  FADD.FTZ R90, R90, R89 ;  /* 0x000000595a5a7221 */ /* 0x000fe20000010000 */
[C---:B------:R-:W-:Y:S08]  /*18a20*/  HMMA.16816.F32.BF16 R44, R60.reuse, R76, R44 ;  /* 0x0000004c3c2c723c */ /* 0x040ff0000004182c */
[----:B------:R-:W3:Y:S01]  /*18a30*/  MUFU.EX2 R131, R131 ;  /* 0x0000008300837308 */ /* 0x000ee20000000800 */
[----:B------:R-:W-:Y:S01]  /*18a40*/  FADD.FTZ R90, R85, R90 ;  /* 0x0000005a555a7221 */ /* 0x000fe20000010000 */
[----:B------:R-:W-:Y:S01]  /*18a50*/  HMMA.16816.F32.BF16 R48, R60, R78, R48 ;  /* 0x0000004e3c30723c */ /* 0x000fe20000041830 */
[----:B------:R-:W4:Y:S02]  /*18a60*/  LDSM.16.MT88.4 R76, [R116+0xb800] ;  /* 0x00b80000744c783b */ /* 0x000f240000004200 */
        /* <DEDUP_REMOVED lines=8> */
[----:B---3--:R-:W-:Y:S01]  /*18af0*/  F2FP.BF16.F32.PACK_AB R57, R131, R140 ;  /* 0x0000008c8339723e */ /* 0x008fe200000010ff */
[----:B------:R-:W-:Y:S01]  /*18b00*/  FADD.FTZ R99, R99, R104 ;  /* 0x0000006863637221 */ /* 0x000fe20000010000 */
[----:B------:R-:W-:Y:S03]  /*18b10*/  FADD.FTZ R96, R96, R105 ;  /* 0x0000006960607221 */ /* 0x000fe60000010000 */
[C---:B-1----:R-:W-:Y:S03]  /*18b20*/  HMMA.16816.F32.BF16 R4, R60.reuse, R64, R4 ;  /* 0x000000403c04723c */ /* 0x042fe60000041804 */
[----:B------:R-:W-:Y:S01]  /*18b30*/  FADD.FTZ R98, R98, R99 ;  /* 0x0000006362627221 */ /* 0x000fe20000010000 */
[----:B------:R-:W-:Y:S04]  /*18b40*/  FADD.FTZ R97, R97, R96 ;  /* 0x0000006061617221 */ /* 0x000fe80000010000 */
[C---:B------:R-:W-:Y:S01]  /*18b50*/  HMMA.16816.F32.BF16 R8, R60.reuse, R66, R8 ;  /* 0x000000423c08723c */ /* 0x040fe20000041808 */
[----:B------:R-:W1:Y:S02]  /*18b60*/  LDSM.16.MT88.4 R64, [R144+0xd800] ;  /* 0x00d800009040783b */ /* 0x000e640000004200 */
[----:B------:R-:W-:Y:S05]  /*18b70*/  FADD.FTZ R97, R132, R97 ;  /* 0x0000006184617221 */ /* 0x000fea0000010000 */
[C---:B------:R-:W-:Y:S08]  /*18b80*/  HMMA.16816.F32.BF16 R12, R60.reuse, R68, R12 ;  /* 0x000000443c0c723c */ /* 0x040ff0000004180c */
        /* <DEDUP_REMOVED lines=11> */
[C---:B---3--:R-:W-:Y:S08]  /*18c40*/  HMMA.16816.F32.BF16 R44, R60.reuse, R68, R44 ;  /* 0x000000443c2c723c */ /* 0x048ff0000004182c */
        /* <DEDUP_REMOVED lines=9> */
[C---:B--2---:R-:W-:Y:S03]  /*18ce0*/  HMMA.16816.F32.BF16 R4, R60.reuse, R72, R4 ;  /* 0x000000483c04723c */ /* 0x044fe60000041804 */
[----:B------:R-:W-:Y:S05]  /*18cf0*/  FADD.FTZ R176, R176, R187 ;  /* 0x000000bbb0b07221 */ /* 0x000fea0000010000 */
        /* <DEDUP_REMOVED lines=9> */
[C---:B------:R-:W-:Y:S01]  /*18d90*/  HMMA.16816.F32.BF16 R32, R60.reuse, R70, R32 ;  /* 0x000000463c20723c */ /* 0x040fe20000041820 */
[----:B------:R-:W3:Y:S07]  /*18da0*/  LDSM.16.MT88.4 R68, [R116+0xa000] ;  /* 0x00a000007444783b */ /* 0x000eee0000004200 */
[C---:B--2---:R-:W-:Y:S03]  /*18db0*/  HMMA.16816.F32.BF16 R36, R60.reuse, R72, R36 ;  /* 0x000000483c24723c */ /* 0x044fe60000041824 */
[--C-:B------:R-:W-:Y:S01]  /*18dc0*/  FFMA.FTZ R72, R173, UR4, -R128.reuse ;  /* 0x00000004ad487c23 */ /* 0x100fe20008010880 */
[--C-:B------:R-:W-:Y:S01]  /*18dd0*/  FFMA.FTZ R73, R143, UR4, -R128.reuse ;  /* 0x000000048f497c23 */ /* 0x100fe20008010880 */
[----:B------:R-:W-:Y:S01]  /*18de0*/  FFMA.FTZ R128, R3, UR4, -R128 ;  /* 0x0000000403807c23 */ /* 0x000fe20008010880 */
[--C-:B------:R-:W-:Y:S01]  /*18df0*/  FFMA.FTZ R173, R175, UR4, -R195.reuse ;  /* 0x00000004afad7c23 */ /* 0x100fe200080108c3 */
[----:B------:R-:W-:Y:S01]  /*18e00*/  MUFU.EX2 R143, R72 ;  /* 0x00000048008f7308 */ /* 0x000fe20000000800 */
[C---:B------:R-:W-:Y:S03]  /*18e10*/  HMMA.16816.F32.BF16 R40, R60.reuse, R74, R40 ;  /* 0x0000004a3c28723c */ /* 0x040fe60000041828 */
[--C-:B------:R-:W-:Y:S06]  /*18e20*/  FFMA.FTZ R74, R136, UR4, -R195.reuse ;  /* 0x00000004884a7c23 */ /* 0x100fec00080108c3 */
[----:B------:R-:W2:Y:S01]  /*18e30*/  MUFU.EX2 R130, R73 ;  /* 0x0000004900827308 */ /* 0x000ea20000000800 */
[C---:B----4-:R-:W-:Y:S09]  /*18e40*/  HMMA.16816.F32.BF16 R44, R60.reuse, R76, R44 ;  /* 0x0000004c3c2c723c */ /* 0x050ff2000004182c */
[----:B------:R-:W4:Y:S10]  /*18e50*/  MUFU.EX2 R171, R74 ;  /* 0x0000004a00ab7308 */ /* 0x000f340000000800 */
[----:B------:R-:W5:Y:S01]  /*18e60*/  MUFU.EX2 R136, R80 ;  /* 0x0000005000887308 */ /* 0x000f620000000800 */
[----:B------:R-:W-:Y:S01]  /*18e70*/  HMMA.16816.F32.BF16 R48, R60, R78, R48 ;  /* 0x0000004e3c30723c */ /* 0x000fe20000041830 */
[----:B------:R-:W-:Y:S08]  /*18e80*/  LDSM.16.MT88.4 R76, [R116+0xc000] ;  /* 0x00c00000744c783b */ /* 0x000ff00000004200 */
[----:B------:R-:W-:Y:S01]  /*18e90*/  MUFU.EX2 R3, R101 ;  /* 0x0000006500037308 */ /* 0x000fe20000000800 */
[----:B------:R-:W-:Y:S02]  /*18ea0*/  F2FP.BF16.F32.PACK_AB R60, R169, R138 ;  /* 0x0000008aa93c723e */ /* 0x000fe400000010ff */
[----:B--2---:R-:W-:Y:S07]  /*18eb0*/  F2FP.BF16.F32.PACK_AB R63, R130, R143 ;  /* 0x0000008f823f723e */ /* 0x004fee00000010ff */
[----:B------:R-:W2:Y:S01]  /*18ec0*/  MUFU.EX2 R173, R173 ;  /* 0x000000ad00ad7308 */ /* 0x000ea20000000800 */
[----:B----4-:R-:W-:Y:S01]  /*18ed0*/  F2FP.BF16.F32.PACK_AB R62, R178, R171 ;  /* 0x000000abb23e723e */ /* 0x010fe200000010ff */
[----:B------:R-:W4:Y:S08]  /*18ee0*/  LDSM.16.MT88.4 R72, [R144+0xc000] ;  /* 0x00c000009048783b */ /* 0x000f300000004200 */
[----:B------:R-:W-:Y:S01]  /*18ef0*/  MUFU.EX2 R128, R128 ;  /* 0x0000008000807308 */ /* 0x000fe20000000800 */
[----:B-----5:R-:W-:Y:S01]  /*18f00*/  F2FP.BF16.F32.PACK_AB R61, R136, R167 ;  /* 0x000000a7883d723e */ /* 0x020fe200000010ff */
[--C-:B------:R-:W-:Y:S01]  /*18f10*/  FFMA.FTZ R80, R142, UR4, -R195.reuse ;  /* 0x000000048e507c23 */ /* 0x100fe200080108c3 */
[----:B------:R-:W-:Y:S07]  /*18f20*/  FFMA.FTZ R195, R168, UR4, -R195 ;  /* 0x00000004a8c37c23 */ /* 0x000fee00080108c3 */
[----:B------:R-:W5:Y:S01]  /*18f30*/  MUFU.EX2 R142, R179 ;  /* 0x000000b3008e7308 */ /* 0x000f620000000800 */
[----:B------:R-:W-:Y:S01]  /*18f40*/  FADD.FTZ R167, R167, R176 ;  /* 0x000000b0a7a77221 */ /* 0x000fe20000010000 */
[C---:B-1----:R-:W-:Y:S08]  /*18f50*/  HMMA.16816.F32.BF16 R4, R60.reuse, R64, R4 ;  /* 0x000000403c04723c */ /* 0x042ff00000041804 */
[----:B------:R-:W1:Y:S01]  /*18f60*/  MUFU.EX2 R141, R80 ;  /* 0x00000050008d7308 */ /* 0x000e620000000800 */
[----:B--2---:R-:W-:Y:S01]  /*18f70*/  F2FP.BF16.F32.PACK_AB R56, R173, R134 ;  /* 0x00000086ad38723e */ /* 0x004fe200000010ff */
[----:B------:R-:W-:Y:S01]  /*18f80*/  FADD.FTZ R136, R136, R167 ;  /* 0x000000a788887221 */ /* 0x000fe20000010000 */
[C---:B------:R-:W-:Y:S01]  /*18f90*/  HMMA.16816.F32.BF16 R8, R60.reuse, R66, R8 ;  /* 0x000000423c08723c */ /* 0x040fe20000041808 */
[----:B------:R-:W2:Y:S02]  /*18fa0*/  LDSM.16.MT88.4 R64, [R144+0xe000] ;  /* 0x00e000009040783b */ /* 0x000ea40000004200 */
[----:B-----5:R-:W-:Y:S01]  /*18fb0*/  F2FP.BF16.F32.PACK_AB R58, R142, R137 ;  /* 0x000000898e3a723e */ /* 0x020fe200000010ff */
[----:B------:R-:W-:Y:S01]  /*18fc0*/  FADD.FTZ R143, R143, R136 ;  /* 0x000000888f8f7221 */ /* 0x000fe20000010000 */
[----:B-1----:R-:W-:Y:S03]  /*18fd0*/  F2FP.BF16.F32.PACK_AB R52, R126, R141 ;  /* 0x0000008d7e34723e */ /* 0x002fe600000010ff */
[C---:B---3--:R-:W-:Y:S01]  /*18fe0*/  HMMA.16816.F32.BF16 R12, R60.reuse, R68, R12 ;  /* 0x000000443c0c723c */ /* 0x048fe2000004180c */
[----:B------:R-:W-:Y:S02]  /*18ff0*/  LDSM.16.MT88.4 R80, [R144+0xe800] ;  /* 0x00e800009050783b */ /* 0x000fe40000004200 */
[----:B------:R-:W-:Y:S04]  /*19000*/  FADD.FTZ R143, R130, R143 ;  /* 0x0000008f828f7221 */ /* 0x000fe80000010000 */
[----:B------:R-:W-:Y:S01]  /*19010*/  FADD.FTZ R140, R140, R143 ;  /* 0x0000008f8c8c7221 */ /* 0x000fe20000010000 */
[C---:B------:R-:W-:Y:S01]  /*19020*/  HMMA.16816.F32.BF16 R16, R60.reuse, R70, R16 ;  /* 0x000000463c10723c */ /* 0x040fe20000041810 */
[----:B------:R-:W1:Y:S02]  /*19030*/  LDSM.16.MT88.4 R68, [R116+0xe000] ;  /* 0x00e000007444783b */ /* 0x000e640000004200 */
[----:B------:R-:W-:Y:S04]  /*19040*/  FADD.FTZ R140, R131, R140 ;  /* 0x0000008c838c7221 */ /* 0x000fe80000010000 */
[----:B------:R-:W-:Y:S01]  /*19050*/  FADD.FTZ R139, R139, R140 ;  /* 0x0000008c8b8b7221 */ /* 0x000fe20000010000 */
[C---:B----4-:R-:W-:Y:S03]  /*19060*/  HMMA.16816.F32.BF16 R20, R60.reuse, R72, R20 ;  /* 0x000000483c14723c */ /* 0x050fe60000041814 */
[----:B------:R-:W-:Y:S04]  /*19070*/  FADD.FTZ R139, R166, R139 ;  /* 0x0000008ba68b7221 */ /* 0x000fe80000010000 */
[----:B------:R-:W-:Y:S01]  /*19080*/  FADD.FTZ R164, R164, R139 ;  /* 0x0000008ba4a47221 */ /* 0x000fe20000010000 */
[C---:B------:R-:W-:Y:S01]  /*19090*/  HMMA.16816.F32.BF16 R24, R60.reuse, R74, R24 ;  /* 0x0000004a3c18723c */ /* 0x040fe20000041818 */
[----:B------:R-:W3:Y:S02]  /*190a0*/  LDSM.16.MT88.4 R72, [R144+0xa400] ;  /* 0x00a400009048783b */ /* 0x000ee40000004200 */
[----:B------:R-:W-:Y:S05]  /*190b0*/  FADD.FTZ R121, R121, R164 ;  /* 0x000000a479797221 */ /* 0x000fea0000010000 */
        /* <DEDUP_REMOVED lines=8> */
[----:B------:R-:W1:Y:S07]  /*19140*/  LDSM.16.MT88.4 R60, [R144+0xc400] ;  /* 0x00c40000903c783b */ /* 0x000e6e0000004200 */
[C---:B---3--:R-:W-:Y:S01]  /*19150*/  HMMA.16816.F32.BF16 R4, R56.reuse, R72, R4 ;  /* 0x000000483804723c */ /* 0x048fe20000041804 */
[----:B------:R-:W3:Y:S07]  /*19160*/  LDSM.16.MT88.4 R68, [R116+0xc400] ;  /* 0x00c400007444783b */ /* 0x000eee0000004200 */
[C---:B------:R-:W-:Y:S01]  /*19170*/  HMMA.16816.F32.BF16 R8, R56.reuse, R74, R8 ;  /* 0x0000004a3808723c */ /* 0x040fe20000041808 */
[----:B------:R-:W4:Y:S07]  /*19180*/  LDSM.16.MT88.4 R72, [R116+0xe400] ;  /* 0x00e400007448783b */ /* 0x000f2e0000004200 */
        /* <DEDUP_REMOVED lines=16> */
[----:B----4-:R-:W-:Y:S06]  /*19290*/  F2FP.BF16.F32.PACK_AB R55, R3, R72 ;  /* 0x000000480337723e */ /* 0x010fec00000010ff */
[----:B------:R-:W4:Y:S01]  /*192a0*/  LDSM.16.MT88.4 R100, [R116+0xac00] ;  /* 0x00ac00007464783b */ /* 0x000f220000004200 */
[C---:B-1----:R-:W-:Y:S01]  /*192b0*/  HMMA.16816.F32.BF16 R4, R52.reuse, R60, R4 ;  /* 0x0000003c3404723c */ /* 0x042fe20000041804 */
[----:B------:R-:W-:Y:S10]  /*192c0*/  MUFU.EX2 R60, R92 ;  /* 0x0000005c003c7308 */ /* 0x000ff40000000800 */
[----:B------:R-:W1:Y:S01]  /*192d0*/  MUFU.EX2 R61, R93 ;  /* 0x0000005d003d7308 */ /* 0x000e620000000800 */
[C---:B------:R-:W-:Y:S09]  /*192e0*/  HMMA.16816.F32.BF16 R8, R52.reuse, R62, R8 ;  /* 0x0000003e3408723c */ /* 0x040ff20000041808 */
[----:B------:R-:W-:Y:S10]  /*192f0*/  MUFU.EX2 R63, R112 ;  /* 0x00000070003f7308 */ /* 0x000ff40000000800 */
[----:B------:R-:W3:Y:S01]  /*19300*/  MUFU.EX2 R62, R106 ;  /* 0x0000006a003e7308 */ /* 0x000ee20000000800 */
[C---:B------:R-:W-:Y:S09]  /*19310*/  HMMA.16816.F32.BF16 R12, R52.reuse, R64, R12 ;  /* 0x00000040340c723c */ /* 0x040ff2000004180c */
[----:B------:R2:W-:Y:S10]  /*19320*/  MUFU.EX2 R65, R95 ;  /* 0x0000005f00417308 */ /* 0x0005f40000000800 */
[----:B------:R-:W5:Y:S01]  /*19330*/  MUFU.EX2 R64, R195 ;  /* 0x000000c300407308 */ /* 0x000f620000000800 */
[C---:B------:R-:W-:Y:S01]  /*19340*/  HMMA.16816.F32.BF16 R16, R52.reuse, R66, R16 ;  /* 0x000000423410723c */ /* 0x040fe20000041810 */
[----:B--2---:R-:W2:Y:S07]  /*19350*/  LDSM.16.MT88.4 R92, [R144+0xcc00] ;  /* 0x00cc0000905c783b */ /* 0x004eae0000004200 */
[C---:B------:R-:W-:Y:S03]  /*19360*/  HMMA.16816.F32.BF16 R20, R52.reuse, R68, R20 ;  /* 0x000000443414723c */ /* 0x040fe60000041814 */
[----:B-1----:R-:W-:Y:S02]  /*19370*/  F2FP.BF16.F32.PACK_AB R68, R61, R60 ;  /* 0x0000003c3d44723e */ /* 0x002fe400000010ff */
[----:B---3--:R-:W-:Y:S03]  /*19380*/  F2FP.BF16.F32.PACK_AB R69, R62, R63 ;  /* 0x0000003f3e45723e */ /* 0x008fe600000010ff */
[C---:B------:R-:W-:Y:S03]  /*19390*/  HMMA.16816.F32.BF16 R24, R52.reuse, R70, R24 ;  /* 0x000000463418723c */ /* 0x040fe60000041818 */
[----:B-----5:R-:W-:Y:S02]  /*193a0*/  F2FP.BF16.F32.PACK_AB R70, R64, R133 ;  /* 0x000000854046723e */ /* 0x020fe400000010ff */
[----:B------:R-:W-:Y:S03]  /*193b0*/  F2FP.BF16.F32.PACK_AB R71, R128, R65 ;  /* 0x000000418047723e */ /* 0x000fe600000010ff */
[C---:B------:R-:W-:Y:S08]  /*193c0*/  HMMA.16816.F32.BF16 R28, R52.reuse, R76, R28 ;  /* 0x0000004c341c723c */ /* 0x040ff0000004181c */
[C---:B------:R-:W-:Y:S01]  /*193d0*/  HMMA.16816.F32.BF16 R32, R52.reuse, R78, R32 ;  /* 0x0000004e3420723c */ /* 0x040fe20000041820 */
[----:B------:R-:W1:Y:S07]  /*193e0*/  LDSM.16.MT88.4 R76, [R144+0xec00] ;  /* 0x00ec0000904c783b */ /* 0x000e6e0000004200 */
[C---:B------:R-:W-:Y:S08]  /*193f0*/  HMMA.16816.F32.BF16 R36, R52.reuse, R80, R36 ;  /* 0x000000503424723c */ /* 0x040ff00000041824 */
[C---:B------:R-:W-:Y:S08]  /*19400*/  HMMA.16816.F32.BF16 R40, R52.reuse, R82, R40 ;  /* 0x000000523428723c */ /* 0x040ff00000041828 */
[C---:B------:R-:W-:Y:S08]  /*19410*/  HMMA.16816.F32.BF16 R44, R52.reuse, R56, R44 ;  /* 0x00000038342c723c */ /* 0x040ff0000004182c */
[----:B------:R-:W-:Y:S08]  /*19420*/  HMMA.16816.F32.BF16 R48, R52, R58, R48 ;  /* 0x0000003a3430723c */ /* 0x000ff00000041830 */
[C---:B------:R-:W-:Y:S05]  /*19430*/  HMMA.16816.F32.BF16 R112, R68.reuse, R108, R4 ;  /* 0x0000006c4470723c */ /* 0x040fea0000041804 */
[----:B------:R-:W-:Y:S03]  /*19440*/  FADD.FTZ R5, R151, R98 ;  /* 0x0000006297057221 */ /* 0x000fe60000010000 */
[C---:B------:R-:W-:Y:S03]  /*19450*/  HMMA.16816.F32.BF16 R108, R68.reuse, R110, R8 ;  /* 0x0000006e446c723c */ /* 0x040fe60000041808 */
[----:B------:R-:W-:Y:S04]  /*19460*/  FADD.FTZ R5, R172, R5 ;  /* 0x00000005ac057221 */ /* 0x000fe80000010000 */
[----:B------:R-:W-:Y:S01]  /*19470*/  FADD.FTZ R170, R170, R5 ;  /* 0x00000005aaaa7221 */ /* 0x000fe20000010000 */
[C---:B----4-:R-:W-:Y:S01]  /*19480*/  HMMA.16816.F32.BF16 R104, R68.reuse, R100, R12 ;  /* 0x000000644468723c */ /* 0x050fe2000004180c */
[----:B------:R-:W3:Y:S02]  /*19490*/  LDSM.16.MT88.4 R4, [R116+0xec00] ;  /* 0x00ec00007404783b */ /* 0x000ee40000004200 */
        /* <DEDUP_REMOVED lines=21> */
[----:B------:R-:W-:Y:S04]  /*195f0*/  FADD.FTZ R63, R63, R8 ;  /* 0x000000083f3f7221 */ /* 0x000fe80000010000 */
[C---:B------:R-:W-:Y:S03]  /*19600*/  HMMA.16816.F32.BF16 R76, R68.reuse, R78, R40 ;  /* 0x0000004e444c723c */ /* 0x040fe60000041828 */
[----:B------:R-:W-:Y:S04]  /*19610*/  FADD.FTZ R62, R62, R63 ;  /* 0x0000003f3e3e7221 */ /* 0x000fe80000010000 */
[----:B------:R-:W-:Y:S01]  /*19620*/  FADD.FTZ R65, R65, R62 ;  /* 0x0000003e41417221 */ /* 0x000fe20000010000 */
[C---:B---3--:R-:W-:Y:S03]  /*19630*/  HMMA.16816.F32.BF16 R72, R68.reuse, R4, R44 ;  /* 0x000000044448723c */ /* 0x048fe6000004182c */
[----:B------:R-:W-:Y:S01]  /*19640*/  FADD.FTZ R4, R60, R9 ;  /* 0x000000093c047221 */ /* 0x000fe20000010000 */
[----:B------:R-:W-:Y:S03]  /*19650*/  FADD.FTZ R164, R128, R65 ;  /* 0x0000004180a47221 */ /* 0x000fe60000010000 */
[----:B------:R-:W-:Y:S01]  /*19660*/  FADD.FTZ R4, R61, R4 ;  /* 0x000000043d047221 */ /* 0x000fe20000010000 */
[----:B------:R-:W-:Y:S03]  /*19670*/  HMMA.16816.F32.BF16 R68, R68, R6, R48 ;  /* 0x000000064444723c */ /* 0x000fe60000041830 */
[----:B------:R-:W-:Y:S04]  /*19680*/  FADD.FTZ R133, R133, R4 ;  /* 0x0000000485857221 */ /* 0x000fe80000010000 */
[----:B------:R-:W-:Y:S01]  /*19690*/  FADD.FTZ R165, R64, R133 ;  /* 0x0000008540a57221 */ /* 0x000fe20000010000 */
[----:B------:R-:W-:Y:S01]  /*196a0*/  @!UPT UIADD3 URZ, UPT, UPT, URZ, URZ, URZ ;  /* 0x000000fffffff290 */ /* 0x000fe2000fffe0ff */
[----:B------:R-:W-:Y:S11]  /*196b0*/  @P1 BRA `(.L_x_2601) ;  /* 0xffffffc000fc1947 */ /* 0x000ff6000383ffff */
.L_x_2597:
        /* <DEDUP_REMOVED lines=160> */
.L_x_2603:
[----:B------:R-:W-:Y:S05]  /*1a0c0*/  BSYNC.RECONVERGENT B0 ;  /* 0x0000000000007941 */ /* 0x000fea0003800200 */
.L_x_2602:
        /* <DEDUP_REMOVED lines=32> */
.L_x_2604:
        /* <DEDUP_REMOVED lines=11> */
.L_x_5501:


//--------------------- .text._ZN5flash24flash_fwd_splitkv_kernelI23Flash_fwd_kernel_traitsILi96ELi64ELi128ELi4ELb0ELb0EN7cutlass10bfloat16_tE19Flash_kernel_traitsILi96ELi64ELi128ELi4ES3_EELb1ELb0ELb1ELb0ELb0ELb0ELb1ELb1EEEvNS_16Flash_fwd_paramsE --------------------------
	.section	.text._ZN5flash24flash_fwd_splitkv_kernelI23Flash_fwd_kernel_traitsILi96ELi64ELi128ELi4ELb0ELb0EN7cutlass10bfloat16_tE19Flash_kernel_traitsILi96ELi64ELi128ELi4ES3_EELb1ELb0ELb1ELb0ELb0ELb0ELb1ELb1EEEvNS_16Flash_fwd_paramsE,"ax",@progbits
	.align	128
        .global         _ZN5flash24flash_fwd_splitkv_kernelI23Flash_fwd_kernel_traitsILi96ELi64ELi128ELi4ELb0ELb0EN7cutlass10bfloat16_tE19Flash_kernel_traitsILi96ELi64ELi128ELi4ES3_EELb1ELb0ELb1ELb0ELb0ELb0ELb1ELb1EEEvNS_16Flash_fwd_paramsE
        .type           _ZN5flash24flash_fwd_splitkv_kernelI23Flash_fwd_kernel_traitsILi96ELi64ELi128ELi4ELb0ELb0EN7cutlass10bfloat16_tE19Flash_kernel_traitsILi96ELi64ELi128ELi4ES3_EELb1ELb0ELb1ELb0ELb0ELb0ELb1ELb1EEEvNS_16Flash_fwd_paramsE,@function
        .size           _ZN5flash24flash_fwd_splitkv_kernelI23Flash_fwd_kernel_traitsILi96ELi64ELi128ELi4ELb0ELb0EN7cutlass10bfloat16_tE19Flash_kernel_traitsILi96ELi64ELi128ELi4ES3_EELb1ELb0ELb1ELb0ELb0ELb0ELb1ELb1EEEvNS_16Flash_fwd_paramsE,(.L_x_5502 - _ZN5flash24flash_fwd_splitkv_kernelI23Flash_fwd_kernel_traitsILi96ELi64ELi128ELi4ELb0ELb0EN7cutlass10bfloat16_tE19Flash_kernel_traitsILi96ELi64ELi128ELi4ES3_EELb1ELb0ELb1ELb0ELb0ELb0ELb1ELb1EEEvNS_16Flash_fwd_paramsE)
        .other          _ZN5flash24flash_fwd_splitkv_kernelI23Flash_fwd_kernel_traitsILi96ELi64ELi128ELi4ELb0ELb0EN7cutlass10bfloat16_tE19Flash_kernel_traitsILi96ELi64ELi128ELi4ES3_EELb1ELb0ELb1ELb0ELb0ELb0ELb1ELb1EEEvNS_16Flash_fwd_paramsE,@"STO_CUDA_ENTRY STV_DEFAULT"
_ZN5flash24flash_fwd_splitkv_kernelI23Flash_fwd_kernel_traitsILi96ELi64ELi128ELi4ELb0ELb0EN7cutlass10bfloat16_tE19Flash_kernel_traitsILi96ELi64ELi128ELi4ES3_EELb1ELb0ELb1ELb0ELb0ELb0ELb1ELb1EEEvNS_16Flash_fwd_paramsE:
.text._ZN5flash24flash_fwd_splitkv_kernelI23Flash_fwd_kernel_traitsILi96ELi64ELi128ELi4ELb0ELb0EN7cutlass10bfloat16_tE19Flash_kernel_traitsILi96ELi64ELi128ELi4ES3_EELb1ELb0ELb1ELb0ELb0ELb0ELb1ELb1EEEvNS_16Flash_fwd_paramsE:
[----:B------:R-:W-:Y:S08]  /*0000*/  LDC R1, c[0x0][0x37c] ;  /* 0x0000df00ff017b82 */ /* 0x000ff00000000800 */
[----:B------:R-:W1:Y:S01]  /*0010*/  LDC R7, c[0x0][0x3e0] ;  /* 0x0000f800ff077b82 */ /* 0x000e620000000800 */
[----:B------:R-:W2:Y:S01]  /*0020*/  S2R R172, SR_CTAID.Z ;  /* 0x0000000000ac7919 */ /* 0x000ea20000002700 */
[----:B------:R-:W3:Y:S01]  /*0030*/  LDCU.64 UR6, c[0x0][0x358] ;  /* 0x00006b00ff0677ac */ /* 0x000ee20008000a00 */
[----:B------:R-:W-:Y:S01]  /*0040*/  IMAD.MOV.U32 R10, RZ, RZ, -0x1 ;  /* 0xffffffffff0a7424 */ /* 0x000fe200078e00ff */
[----:B------:R-:W4:Y:S04]  /*0050*/  LDCU.64 UR4, c[0x0][0x470] ;  /* 0x00008e00ff0477ac */ /* 0x000f280008000a00 */
[----:B------:R-:W3:Y:S01]  /*0060*/  LDC.64 R8, c[0x0][0x460] ;  /* 0x00011800ff087b82 */ /* 0x000ee20000000a00 */
[----:B-1----:R-:W1:Y:S01]  /*0070*/  I2F.U32.RP R4, R7 ;  /* 0x0000000700047306 */ /* 0x002e620000209000 */
[----:B------:R-:W-:-:S07]  /*0080*/  ISETP.NE.U32.AND P2, PT, R7, RZ, PT ;  /* 0x000000ff0700720c */ /* 0x000fce0003f45070 */
        /* <DEDUP_REMOVED lines=15> */
[----:B--2---:R-:W-:Y:S02]  /*0180*/  ISETP.NE.U32.AND P0, PT, R4, RZ, PT ;  /* 0x000000ff0400720c */ /* 0x004fe40003f05070 */
[----:B------:R-:W-:Y:S02]  /*0190*/  ISETP.GE.U32.AND P3, PT, R0, R7, PT ;  /* 0x000000070000720c */ /* 0x000fe40003f66070 */
[----:B------:R-:W-:Y:S02]  /*01a0*/  ISETP.NE.AND.EX P0, PT, R5, RZ, PT, P0 ;  /* 0x000000ff0500720c */ /* 0x000fe40003f05300 */
[----:B------:R-:W-:-:S04]  /*01b0*/  ISETP.NE.U32.AND P1, PT, R4, RZ, PT ;  /* 0x000000ff0400720c */ /* 0x000fc80003f25070 */
[----:B------:R-:W-:-:S05]  /*01c0*/  ISETP.NE.AND.EX P1, PT, R5, RZ, PT, P1 ;  /* 0x000000ff0500720c */ /* 0x000fca0003f25310 */
        /* <DEDUP_REMOVED lines=39> */
.L_x_2605:
[----:B------:R-:W-:Y:S05]  /*0440*/  @!P1 EXIT ;  /* 0x000000000000994d */ /* 0x000fea0003800000 */
[----:B------:R-:W2:Y:S01]  /*0450*/  LDC R4, c[0x0][0x374] ;  /* 0x0000dd00ff047b82 */ /* 0x000ea20000000800 */
[--C-:B-----5:R-:W-:Y:S01]  /*0460*/  IMAD.IADD R67, R67, 0x1, -R8.reuse ;  /* 0x0000000143437824 */ /* 0x120fe200078e0a08 */
[----:B------:R-:W3:Y:S01]  /*0470*/  S2R R156, SR_TID.X ;  /* 0x00000000009c7919 */ /* 0x000ee20000002100 */
[----:B------:R-:W-:Y:S02]  /*0480*/  @P3 IMAD.IADD R59, R59, 0x1, -R8 ;  /* 0x000000013b3b3824 */ /* 0x000fe400078e0a08 */
[----:B------:R-:W-:-:S03]  /*0490*/  IMAD.MOV R173, RZ, RZ, -R169 ;  /* 0x000000ffffad7224 */ /* 0x000fc600078e0aa9 */
[----:B------:R-:W4:Y:S01]  /*04a0*/  LDC R2, c[0x0][0x438] ;  /* 0x00010e00ff027b82 */ /* 0x000f220000000800 */
[----:B------:R-:W-:Y:S01]  /*04b0*/  IMAD R172, R7, R173, R172 ;  /* 0x000000ad07ac7224 */ /* 0x000fe200078e02ac */
[-C--:B--2---:R-:W-:Y:S02]  /*04c0*/  IABS R12, R4.reuse ;  /* 0x00000004000c7213 */ /* 0x084fe40000000000 */
[----:B------:R-:W-:Y:S02]  /*04d0*/  IABS R13, R4 ;  /* 0x00000004000d7213 */ /* 0x000fe40000000000 */
[----:B------:R-:W2:Y:S03]  /*04e0*/  I2F.RP R6, R12 ;  /* 0x0000000c00067306 */ /* 0x000ea60000209400 */
[----:B------:R-:W-:Y:S02]  /*04f0*/  IMAD.MOV R13, RZ, RZ, -R13 ;  /* 0x000000ffff0d7224 */ /* 0x000fe400078e0a0d */
[----:B----4-:R-:W-:-:S05]  /*0500*/  VIADD R2, R2, 0x7f ;  /* 0x0000007f02027836 */ /* 0x010fca0000000000 */
[----:B-1----:R-:W-:-:S04]  /*0510*/  SHF.R.S32.HI R15, RZ, 0x1f, R2 ;  /* 0x0000001fff0f7819 */ /* 0x002fc80000011402 */
        /* <DEDUP_REMOVED lines=26> */
[----:B--2---:R-:W-:-:S05]  /*06c0*/  @!P3 SEL R14, R13, RZ, P2 ;  /* 0x000000ff0d0eb207 */ /* 0x004fca0001000000 */
        /* <DEDUP_REMOVED lines=16> */
[----:B------:R-:W-:-:S04]  /*07d0*/  VIMNMX R56, PT, PT, R56, R13, PT ;  /* 0x0000000d38387248 */ /* 0x000fc80003fe0100 */
[----:B------:R-:W-:-:S13]  /*07e0*/  ISETP.GE.AND P0, PT, R161, R56, PT ;  /* 0x00000038a100720c */ /* 0x000fda0003f06270 */
[----:B---3--:R-:W-:Y:S05]  /*07f0*/  @!P0 BRA `(.L_x_2606) ;  /* 0x0000000400c08947 */ /* 0x008fea0003800000 */
        /* <DEDUP_REMOVED lines=34> */
.L_x_2608:
[----:B------:R-:W-:Y:S05]  /*0a20*/  BSYNC.RECONVERGENT B0 ;  /* 0x0000000000007941 */ /* 0x000fea0003800200 */
.L_x_2607:
        /* <DEDUP_REMOVED lines=18> */
.L_x_2610:
[----:B------:R-:W-:Y:S05]  /*0b50*/  BSYNC.RECONVERGENT B0 ;  /* 0x0000000000007941 */ /* 0x000fea0003800200 */
.L_x_2609:
        /* <DEDUP_REMOVED lines=18> */
.L_x_2612:
[----:B------:R-:W-:Y:S05]  /*0c80*/  BSYNC.RECONVERGENT B0 ;  /* 0x0000000000007941 */ /* 0x000fea0003800200 */
.L_x_2611:
        /* <DEDUP_REMOVED lines=18> */
.L_x_2614:
[----:B------:R-:W-:Y:S05]  /*0db0*/  BSYNC.RECONVERGENT B0 ;  /* 0x0000000000007941 */ /* 0x000fea0003800200 */
.L_x_2613:
        /* <DEDUP_REMOVED lines=20> */
.L_x_2606:
        /* <DEDUP_REMOVED lines=11> */
.L_x_2615:
[----:B------:R-:W-:Y:S05]  /*0fb0*/  BRA.U !UP0, `(.L_x_2616) ;  /* 0x0000000508907547 */ /* 0x000fea000b800000 */
[----:B-----5:R-:W1:Y:S01]  /*0fc0*/  LDC R7, c[0x0][0x4f0] ;  /* 0x00013c00ff077b82 */ /* 0x020e620000000800 */
[----:B------:R-:W-:Y:S01]  /*0fd0*/  LEA R6, R56, 0xffffff80, 0x7 ;  /* 0xffffff8038067811 */ /* 0x000fe200078e38ff */
[----:B------:R-:W2:Y:S01]  /*0fe0*/  LDCU.64 UR4, c[0x0][0x4e8] ;  /* 0x00009d00ff0477ac */ /* 0x000ea20008000a00 */
[----:B------:R-:W3:Y:S01]  /*0ff0*/  LDCU.64 UR8, c[0x0][0x3a0] ;  /* 0x00007400ff0877ac */ /* 0x000ee20008000a00 */
[----:B------:R-:W4:Y:S01]  /*1000*/  LDCU.64 UR14, c[0x0][0x3b8] ;  /* 0x00007700ff0e77ac */ /* 0x000f220008000a00 */
        /* <DEDUP_REMOVED lines=20> */
[----:B--2---:R-:W-:-:S04]  /*1150*/  IMAD.WIDE.U32 R2, R169, UR4, RZ ;  /* 0x00000004a9027c25 */ /* 0x004fc8000f8e00ff */
        /* <DEDUP_REMOVED lines=9> */
[----:B------:R-:W3:Y:S01]  /*11f0*/  LDG.E R8, desc[UR6][R14.64] ;  /* 0x000000060e087981 */ /* 0x000ee2000c1e1900 */
[----:B--2---:R-:W-:Y:S02]  /*1200*/  IABS R2, R3 ;  /* 0x0000000300027213 */ /* 0x004fe40000000000 */
[----:B------:R-:W-:Y:S02]  /*1210*/  IADD3 R5, PT, PT, -R5, RZ, RZ ;  /* 0x000000ff05057210 */ /* 0x000fe40007ffe1ff */
[----:B------:R-:W2:Y:S03]  /*1220*/  I2F.RP R9, R2 ;  /* 0x0000000200097306 */ /* 0x000ea60000209400 */
[----:B------:R-:W-:Y:S02]  /*1230*/  IMAD R6, R7, R5, R6 ;  /* 0x0000000507067224 */ /* 0x000fe400078e0206 */
[----:B----4-:R-:W-:-:S03]  /*1240*/  IMAD.U32 R5, RZ, RZ, UR15 ;  /* 0x0000000fff057e24 */ /* 0x010fc6000f8e00ff */
[----:B------:R-:W-:Y:S01]  /*1250*/  SHF.R.S32.HI R7, RZ, 0x1f, R6 ;  /* 0x0000001fff077819 */ /* 0x000fe20000011406 */
[----:B--2---:R-:W2:Y:S02]  /*1260*/  MUFU.RCP R12, R9 ;  /* 0x00000009000c7308 */ /* 0x004ea40000001000 */
[----:B--2---:R-:W-:-:S06]  /*1270*/  IADD3 R12, PT, PT, R12, 0xffffffe, RZ ;  /* 0x0ffffffe0c0c7810 */ /* 0x004fcc0007ffe0ff */
[----:B------:R-:W2:Y:S02]  /*1280*/  F2I.FTZ.U32.TRUNC.NTZ R13, R12 ;  /* 0x0000000c000d7305 */ /* 0x000ea4000021f000 */
[----:B--2---:R-:W-:Y:S01]  /*1290*/  IMAD.MOV R0, RZ, RZ, -R13 ;  /* 0x000000ffff007224 */ /* 0x004fe200078e0a0d */
[----:B------:R-:W-:-:S03]  /*12a0*/  MOV R12, RZ ;  /* 0x000000ff000c7202 */ /* 0x000fc60000000f00 */
[----:B------:R-:W-:Y:S01]  /*12b0*/  IMAD R4, R0, R2, RZ ;  /* 0x0000000200047224 */ /* 0x000fe200078e02ff */
[----:B------:R-:W-:-:S03]  /*12c0*/  IABS R0, R172 ;  /* 0x000000ac00007213 */ /* 0x000fc60000000000 */
[----:B------:R-:W-:-:S04]  /*12d0*/  IMAD.HI.U32 R13, R13, R4, R12 ;  /* 0x000000040d0d7227 */ /* 0x000fc800078e000c */
[----:B------:R-:W-:-:S04]  /*12e0*/  IMAD.MOV.U32 R4, RZ, RZ, R0 ;  /* 0x000000ffff047224 */ /* 0x000fc800078e0000 */
[----:B------:R-:W-:-:S05]  /*12f0*/  IMAD.HI.U32 R0, R13, R4, RZ ;  /* 0x000000040d007227 */ /* 0x000fca00078e00ff */
[----:B------:R-:W-:-:S05]  /*1300*/  IADD3 R9, PT, PT, -R0, RZ, RZ ;  /* 0x000000ff00097210 */ /* 0x000fca0007ffe1ff */
[----:B------:R-:W-:Y:S01]  /*1310*/  IMAD R13, R2, R9, R4 ;  /* 0x00000009020d7224 */ /* 0x000fe200078e0204 */
        /* <DEDUP_REMOVED lines=9> */
[----:B---3--:R-:W-:Y:S01]  /*13b0*/  SHF.R.S32.HI R9, RZ, 0x1f, R8 ;  /* 0x0000001fff097819 */ /* 0x008fe20000011408 */
[----:B------:R-:W-:-:S04]  /*13c0*/  IMAD.WIDE.U32 R12, R8, UR8, RZ ;  /* 0x00000008080c7c25 */ /* 0x000fc8000f8e00ff */
[C---:B------:R-:W-:Y:S02]  /*13d0*/  IMAD R15, R9.reuse, UR8, RZ ;  /* 0x00000008090f7c24 */ /* 0x040fe4000f8e02ff */
[----:B-1----:R-:W-:Y:S02]  /*13e0*/  IMAD R9, R9, UR4, RZ ;  /* 0x0000000409097c24 */ /* 0x002fe4000f8e02ff */
[C---:B------:R-:W-:Y:S01]  /*13f0*/  IMAD R16, R8.reuse, UR9, R15 ;  /* 0x0000000908107c24 */ /* 0x040fe2000f8e020f */
[----:B------:R-:W1:Y:S01]  /*1400*/  LDCU.128 UR8, c[0x0][0x3d0] ;  /* 0x00007a00ff0877ac */ /* 0x000e620008000c00 */
[C---:B------:R-:W-:Y:S02]  /*1410*/  IMAD R14, R8.reuse, UR5, R9 ;  /* 0x00000005080e7c24 */ /* 0x040fe4000f8e0209 */
[----:B------:R-:W-:Y:S01]  /*1420*/  IMAD.WIDE.U32 R8, R8, UR4, RZ ;  /* 0x0000000408087c25 */ /* 0x000fe2000f8e00ff */
[----:B------:R-:W2:Y:S03]  /*1430*/  LDCU.64 UR4, c[0x0][0x3c0] ;  /* 0x00007800ff0477ac */ /* 0x000ea60008000a00 */
[----:B------:R-:W-:Y:S01]  /*1440*/  IMAD.IADD R17, R13, 0x1, R16 ;  /* 0x000000010d117824 */ /* 0x000fe200078e0210 */
[----:B------:R-:W-:Y:S01]  /*1450*/  IADD3 R15, PT, PT, R9, R14, RZ ;  /* 0x0000000e090f7210 */ /* 0x000fe20007ffe0ff */
[----:B------:R-:W-:Y:S01]  /*1460*/  IMAD.MOV.U32 R16, RZ, RZ, R12 ;  /* 0x000000ffff107224 */ /* 0x000fe200078e000c */
[----:B------:R-:W-:-:S02]  /*1470*/  MOV R9, R0 ;  /* 0x0000000000097202 */ /* 0x000fc40000000f00 */
[----:B------:R-:W-:Y:S01]  /*1480*/  LOP3.LUT R12, RZ, R3, RZ, 0x33, !PT ;  /* 0x00000003ff0c7212 */ /* 0x000fe200078e33ff */
[----:B------:R-:W-:Y:S01]  /*1490*/  IMAD.WIDE.U32 R16, R6, R4, R16 ;  /* 0x0000000406107225 */ /* 0x000fe200078e0010 */
[----:B------:R-:W-:-:S03]  /*14a0*/  MOV R14, R8 ;  /* 0x00000008000e7202 */ /* 0x000fc60000000f00 */
[----:B------:R-:W-:Y:S02]  /*14b0*/  @!P0 IMAD.MOV R9, RZ, RZ, -R9 ;  /* 0x000000ffff098224 */ /* 0x000fe400078e0a09 */
[----:B------:R-:W-:Y:S01]  /*14c0*/  IMAD R8, R7, R4, RZ ;  /* 0x0000000407087224 */ /* 0x000fe200078e02ff */
[----:B--2---:R-:W-:-:S03]  /*14d0*/  MOV R2, UR4 ;  /* 0x0000000400027c02 */ /* 0x004fc60008000f00 */
[----:B------:R-:W-:Y:S01]  /*14e0*/  IMAD R8, R6, R5, R8 ;  /* 0x0000000506087224 */ /* 0x000fe200078e0208 */
[----:B------:R-:W-:Y:S02]  /*14f0*/  MOV R3, UR5 ;  /* 0x0000000500037c02 */ /* 0x000fe40008000f00 */
[----:B------:R-:W-:Y:S01]  /*1500*/  SEL R9, R12, R9, !P1 ;  /* 0x000000090c097207 */ /* 0x000fe20004800000 */
[----:B------:R-:W-:Y:S01]  /*1510*/  IMAD R7, R7, R2, RZ ;  /* 0x0000000207077224 */ /* 0x000fe200078e02ff */
[----:B------:R-:W-:Y:S01]  /*1520*/  IADD3 R17, PT, PT, R17, R8, RZ ;  /* 0x0000000811117210 */ /* 0x000fe20007ffe0ff */
        /* <DEDUP_REMOVED lines=13> */
.L_x_2616:
        /* <DEDUP_REMOVED lines=15> */
.L_x_2618:
[----:B------:R-:W2:Y:S01]  /*16f0*/  LDC.64 R4, c[0x0][0x3b8] ;  /* 0x0000ee00ff047b82 */ /* 0x000ea20000000a00 */
[----:B------:R-:W-:-:S05]  /*1700*/  IADD3 R0, PT, PT, R8, R9, RZ ;  /* 0x0000000908007210 */ /* 0x000fca0007ffe0ff */
[C---:B--2---:R-:W-:Y:S02]  /*1710*/  IMAD R23, R0.reuse, R5, RZ ;  /* 0x0000000500177224 */ /* 0x044fe400078e02ff */
[----:B-1----:R-:W-:-:S05]  /*1720*/  IMAD.WIDE.U32 R2, R0, R4, RZ ;  /* 0x0000000400027225 */ /* 0x002fca00078e00ff */
[----:B------:R-:W-:Y:S02]  /*1730*/  IADD3 R23, PT, PT, R3, R23, RZ ;  /* 0x0000001703177210 */ /* 0x000fe40007ffe0ff */
[----:B------:R-:W-:Y:S02]  /*1740*/  MOV R22, R2 ;  /* 0x0000000200167202 */ /* 0x000fe40000000f00 */
.L_x_2619:
        /* <DEDUP_REMOVED lines=14> */
.L_x_2620:
[----:B------:R-:W1:Y:S01]  /*1830*/  LDC.64 R2, c[0x0][0x3c0] ;  /* 0x0000f000ff027b82 */ /* 0x000e620000000a00 */
[----:B------:R-:W-:-:S05]  /*1840*/  IADD3 R8, PT, PT, R8, R9, RZ ;  /* 0x0000000908087210 */ /* 0x000fca0007ffe0ff */
[C---:B-1----:R-:W-:Y:S02]  /*1850*/  IMAD R21, R8.reuse, R3, RZ ;  /* 0x0000000308157224 */ /* 0x042fe400078e02ff */
[----:B------:R-:W-:-:S05]  /*1860*/  IMAD.WIDE.U32 R8, R8, R2, RZ ;  /* 0x0000000208087225 */ /* 0x000fca00078e00ff */
[----:B------:R-:W-:Y:S02]  /*1870*/  IADD3 R21, PT, PT, R9, R21, RZ ;  /* 0x0000001509157210 */ /* 0x000fe40007ffe0ff */
[----:B------:R-:W-:-:S07]  /*1880*/  MOV R20, R8 ;  /* 0x0000000800147202 */ /* 0x000fce0000000f00 */
.L_x_2621:
[----:B------:R-:W1:Y:S01]  /*1890*/  LDC R19, c[0x0][0x3e8] ;  /* 0x0000fa00ff137b82 */ /* 0x000e620000000800 */
[----:B------:R-:W-:Y:S02]  /*18a0*/  MOV R8, RZ ;  /* 0x000000ff00087202 */ /* 0x000fe40000000f00 */
[----:B------:R-:W-:Y:S02]  /*18b0*/  CS2R R170, SRZ ;  /* 0x0000000000aa7805 */ /* 0x000fe4000001ff00 */
[----:B------:R-:W-:-:S04]  /*18c0*/  LEA R13, R56, 0xffffff80, 0x7 ;  /* 0xffffff80380d7811 */ /* 0x000fc800078e38ff */
[----:B------:R-:W-:Y:S01]  /*18d0*/  SHF.R.S32.HI R15, RZ, 0x1f, R13 ;  /* 0x0000001fff0f7819 */ /* 0x000fe2000001140d */
[----:B------:R-:W-:-:S04]  /*18e0*/  IMAD.WIDE.U32 R20, R13, R2, R20 ;  /* 0x000000020d147225 */ /* 0x000fc800078e0014 */
[C---:B------:R-:W-:Y:S02]  /*18f0*/  IMAD R16, R15.reuse, R2, RZ ;  /* 0x000000020f107224 */ /* 0x040fe400078e02ff */
[----:B------:R-:W-:Y:S02]  /*1900*/  IMAD R14, R15, R4, RZ ;  /* 0x000000040f0e7224 */ /* 0x000fe400078e02ff */
[C---:B------:R-:W-:Y:S02]  /*1910*/  IMAD R15, R13.reuse, R3, R16 ;  /* 0x000000030d0f7224 */ /* 0x040fe400078e0210 */
[----:B------:R-:W-:Y:S02]  /*1920*/  IMAD R14, R13, R5, R14 ;  /* 0x000000050d0e7224 */ /* 0x000fe400078e020e */
[----:B------:R-:W-:Y:S01]  /*1930*/  IMAD.IADD R21, R21, 0x1, R15 ;  /* 0x0000000115157824 */ /* 0x000fe200078e020f */
[----:B-1----:R-:W-:-:S04]  /*1940*/  IABS R6, R19 ;  /* 0x0000001300067213 */ /* 0x002fc80000000000 */
[----:B------:R-:W1:Y:S08]  /*1950*/  I2F.RP R12, R6 ;  /* 0x00000006000c7306 */ /* 0x000e700000209400 */
[----:B-1----:R-:W1:Y:S02]  /*1960*/  MUFU.RCP R9, R12 ;  /* 0x0000000c00097308 */ /* 0x002e640000001000 */
[----:B-1----:R-:W-:-:S02]  /*1970*/  IADD3 R9, PT, PT, R9, 0xffffffe, RZ ;  /* 0x0ffffffe09097810 */ /* 0x002fc40007ffe0ff */
[----:B------:R-:W-:-:S04]  /*1980*/  LOP3.LUT R12, RZ, R19, RZ, 0x33, !PT ;  /* 0x00000013ff0c7212 */ /* 0x000fc800078e33ff */
[----:B------:R-:W1:Y:S02]  /*1990*/  F2I.FTZ.U32.TRUNC.NTZ R9, R9 ;  /* 0x0000000900097305 */ /* 0x000e64000021f000 */
[----:B-1----:R-:W-:-:S04]  /*19a0*/  IMAD.MOV R0, RZ, RZ, -R9 ;  /* 0x000000ffff007224 */ /* 0x002fc800078e0a09 */
[----:B-----5:R-:W-:Y:S01]  /*19b0*/  IMAD R7, R0, R6, RZ ;  /* 0x0000000600077224 */ /* 0x020fe200078e02ff */
        /* <DEDUP_REMOVED lines=15> */
[----:B------:R-:W-:Y:S01]  /*1ab0*/  ISETP.NE.AND P1, PT, R19, RZ, PT ;  /* 0x000000ff1300720c */ /* 0x000fe20003f25270 */
[----:B------:R-:W-:-:S03]  /*1ac0*/  IMAD.WIDE.U32 R18, R13, R4, R22 ;  /* 0x000000040d127225 */ /* 0x000fc600078e0016 */
[----:B------:R-:W-:Y:S02]  /*1ad0*/  MOV R17, R0 ;  /* 0x0000000000117202 */ /* 0x000fe40000000f00 */
[----:B------:R-:W-:Y:S02]  /*1ae0*/  IADD3 R19, PT, PT, R19, R14, RZ ;  /* 0x0000000e13137210 */ /* 0x000fe40007ffe0ff */
        /* <DEDUP_REMOVED lines=13> */
.L_x_2617:
[----:B------:R-:W-:Y:S01]  /*1bc0*/  IMAD.MOV.U32 R46, RZ, RZ, RZ ;  /* 0x000000ffff2e7224 */ /* 0x000fe200078e00ff */
[----:B------:R-:W-:Y:S01]  /*1bd0*/  ISETP.NE.AND P2, PT, R10, -0x1, PT ;  /* 0xffffffff0a00780c */ /* 0x000fe20003f45270 */
[----:B------:R-:W1:Y:S01]  /*1be0*/  LDC.64 R106, c[0x0][0x3b0] ;  /* 0x0000ec00ff6a7b82 */ /* 0x000e620000000a00 */
[----:B------:R-:W-:Y:S01]  /*1bf0*/  IMAD.SHL.U32 R105, R156, 0x8, RZ ;  /* 0x000000089c697824 */ /* 0x000fe200078e00ff */
[----:B------:R-:W2:Y:S02]  /*1c00*/  LDCU.64 UR4, c[0x0][0x3c8] ;  /* 0x00007900ff0477ac */ /* 0x000ea40008000a00 */
[----:B------:R3:W5:Y:S01]  /*1c10*/  @P4 LDG.E R46, desc[UR6][R110.64] ;  /* 0x000000066e2e4981 */ /* 0x000762000c1e1900 */
[----:B------:R-:W-:Y:S01]  /*1c20*/  SHF.R.U32.HI R108, RZ, 0x2, R156 ;  /* 0x00000002ff6c7819 */ /* 0x000fe2000001169c */
[----:B------:R-:W-:Y:S01]  /*1c30*/  IMAD.MOV.U32 R109, RZ, RZ, RZ ;  /* 0x000000ffff6d7224 */ /* 0x000fe200078e00ff */
[----:B------:R-:W-:Y:S01]  /*1c40*/  LOP3.LUT R118, R105, 0x18, RZ, 0xc0, !PT ;  /* 0x0000001869767812 */ /* 0x000fe200078ec0ff */
[----:B------:R-:W4:Y:S01]  /*1c50*/  LDCU.64 UR8, c[0x0][0x388] ;  /* 0x00007100ff0877ac */ /* 0x000f220008000a00 */
[----:B------:R-:W-:Y:S01]  /*1c60*/  SHF.R.S32.HI R173, RZ, 0x1f, R172 ;  /* 0x0000001fffad7819 */ /* 0x000fe200000114ac */
[----:B------:R-:W-:Y:S01]  /*1c70*/  IMAD.SHL.U32 R61, R2, 0x20, RZ ;  /* 0x00000020023d7824 */ /* 0x000fe200078e00ff */
[----:B------:R-:W-:Y:S01]  /*1c80*/  IADD3 R16, P3, PT, R118, R16, RZ ;  /* 0x0000001076107210 */ /* 0x000fe20007f7e0ff */
[----:B------:R-:W2:Y:S01]  /*1c90*/  @!P2 LDC.64 R6, c[0x0][0x398] ;  /* 0x0000e600ff06ab82 */ /* 0x000ea20000000a00 */
[----:B------:R-:W-:Y:S01]  /*1ca0*/  SHF.L.U64.HI R60, R2, 0x5, R3 ;  /* 0x00000005023c7819 */ /* 0x000fe20000010203 */
[C---:B------:R-:W-:Y:S01]  /*1cb0*/  IMAD.SHL.U32 R100, R156.reuse, 0x4, RZ ;  /* 0x000000049c647824 */ /* 0x040fe200078e00ff */
[----:B------:R-:W-:Y:S01]  /*1cc0*/  SHF.L.U32 R63, R156, 0x5, RZ ;  /* 0x000000059c3f7819 */ /* 0x000fe200000006ff */
[----:B------:R-:W-:Y:S01]  /*1cd0*/  IMAD.X R17, RZ, RZ, R8, P3 ;  /* 0x000000ffff117224 */ /* 0x000fe200018e0608 */
[----:B------:R-:W-:Y:S01]  /*1ce0*/  SHF.L.U64.HI R66, R4, 0x5, R5 ;  /* 0x0000000504427819 */ /* 0x000fe20000010205 */
[----:B------:R-:W-:Y:S01]  /*1cf0*/  VIADD R58, R56, 0xffffffff ;  /* 0xffffffff383a7836 */ /* 0x000fe20000000000 */
[----:B------:R-:W-:Y:S01]  /*1d00*/  LOP3.LUT R63, R63, 0xc0, RZ, 0xc0, !PT ;  /* 0x000000c03f3f7812 */ /* 0x000fe200078ec0ff */
[----:B------:R-:W-:Y:S01]  /*1d10*/  IMAD.WIDE.U32 R16, R108, R4, R16 ;  /* 0x000000046c107225 */ /* 0x000fe200078e0010 */
[----:B------:R-:W-:-:S02]  /*1d20*/  SHF.R.U32.HI R57, RZ, 0x3, R156 ;  /* 0x00000003ff397819 */ /* 0x000fc4000001169c */
[----:B------:R-:W-:Y:S01]  /*1d30*/  LOP3.LUT R63, R63, 0x18, R100, 0xf8, !PT ;  /* 0x000000183f3f7812 */ /* 0x000fe200078ef864 */
[----:B-1----:R-:W-:Y:S01]  /*1d40*/  @P2 IMAD.WIDE.U32 R20, R10, R106, RZ ;  /* 0x0000006a0a142225 */ /* 0x002fe200078e00ff */
[----:B------:R-:W-:Y:S02]  /*1d50*/  SHF.L.U32 R70, R16, 0x1, RZ ;  /* 0x0000000110467819 */ /* 0x000fe400000006ff */
[----:B------:R-:W-:Y:S01]  /*1d60*/  LOP3.LUT R100, R100, 0xc, RZ, 0xc0, !PT ;  /* 0x0000000c64647812 */ /* 0x000fe200078ec0ff */
[----:B------:R-:W-:Y:S01]  /*1d70*/  IMAD R71, R108, R5, R17 ;  /* 0x000000056c477224 */ /* 0x000fe200078e0211 */
[----:B------:R-:W-:Y:S01]  /*1d80*/  SHF.L.U32 R45, R58, 0x7, RZ ;  /* 0x000000073a2d7819 */ /* 0x000fe200000006ff */
[----:B------:R-:W-:Y:S01]  /*1d90*/  IMAD.SHL.U32 R85, R4, 0x20, RZ ;  /* 0x0000002004557824 */ /* 0x000fe200078e00ff */
[----:B------:R-:W-:Y:S02]  /*1da0*/  LOP3.LUT R88, R105, 0x20, RZ, 0xc0, !PT ;  /* 0x0000002069587812 */ /* 0x000fe400078ec0ff */
[----:B------:R-:W-:-:S02]  /*1db0*/  SHF.L.U64.HI R71, R16, 0x1, R71 ;  /* 0x0000000110477819 */ /* 0x000fc40000010247 */
[C---:B------:R-:W-:Y:S01]  /*1dc0*/  LOP3.LUT R117, R118.reuse, 0x40, RZ, 0xfc, !PT ;  /* 0x0000004076757812 */ /* 0x040fe200078efcff */
[C---:B--2---:R-:W-:Y:S01]  /*1dd0*/  @!P2 IMAD.WIDE.U32 R18, R169.reuse, R6, RZ ;  /* 0x00000006a912a225 */ /* 0x044fe200078e00ff */
[----:B------:R-:W-:Y:S01]  /*1de0*/  LOP3.LUT R116, R118, 0x20, RZ, 0xfc, !PT ;  /* 0x0000002076747812 */ /* 0x000fe200078efcff */
[----:B------:R-:W1:Y:S02]  /*1df0*/  LDC R6, c[0x0][0x450] ;  /* 0x00011400ff067b82 */ /* 0x000e640000000800 */
[----:B------:R-:W-:Y:S01]  /*1e00*/  @!P2 IMAD.MOV.U32 R13, RZ, RZ, R18 ;  /* 0x000000ffff0da224 */ /* 0x000fe200078e0012 */
[----:B------:R-:W-:Y:S01]  /*1e10*/  @P2 MOV R13, R20 ;  /* 0x00000014000d2202 */ /* 0x000fe20000000f00 */
[----:B------:R-:W-:Y:S02]  /*1e20*/  @!P2 IMAD R7, R169, R7, R19 ;  /* 0x00000007a907a224 */ /* 0x000fe400078e0213 */
[----:B------:R-:W-:Y:S01]  /*1e30*/  @P2 IMAD R7, R10, R107, R21 ;  /* 0x0000006b0a072224 */ /* 0x000fe200078e0215 */
[C---:B------:R-:W-:Y:S01]  /*1e40*/  IADD3 R20, P3, PT, R118.reuse, R13, RZ ;  /* 0x0000000d76147210 */ /* 0x040fe20007f7e0ff */
[----:B------:R-:W-:Y:S01]  /*1e50*/  IMAD.WIDE.U32 R18, R11, 0x40, R108 ;  /* 0x000000400b127825 */ /* 0x000fe200078e006c */
[----:B------:R-:W-:-:S03]  /*1e60*/  IADD3 R14, P2, PT, R118, R14, RZ ;  /* 0x0000000e760e7210 */ /* 0x000fc60007f5e0ff */
[----:B------:R-:W-:Y:S02]  /*1e70*/  IMAD R11, R173, UR4, RZ ;  /* 0x00000004ad0b7c24 */ /* 0x000fe4000f8e02ff */
[----:B------:R-:W-:Y:S02]  /*1e80*/  IMAD.X R21, RZ, RZ, R7, P3 ;  /* 0x000000ffff157224 */ /* 0x000fe400018e0607 */
[C---:B------:R-:W-:Y:S02]  /*1e90*/  IMAD R8, R172.reuse, UR5, R11 ;  /* 0x00000005ac087c24 */ /* 0x040fe4000f8e020b */
[----:B------:R-:W-:Y:S01]  /*1ea0*/  IMAD.WIDE.U32 R10, R172, UR4, R20 ;  /* 0x00000004ac0a7c25 */ /* 0x000fe2000f8e0014 */
[----:B------:R-:W2:Y:S03]  /*1eb0*/  LDCU.64 UR4, c[0x0][0x390] ;  /* 0x00007200ff0477ac */ /* 0x000ea60008000a00 */
[----:B------:R-:W-:Y:S01]  /*1ec0*/  IMAD.X R15, RZ, RZ, R9, P2 ;  /* 0x000000ffff0f7224 */ /* 0x000fe200010e0609 */
[----:B----4-:R-:W-:Y:S01]  /*1ed0*/  IADD3 R70, P2, PT, R70, UR8, RZ ;  /* 0x0000000846467c10 */ /* 0x010fe2000ff5e0ff */
[----:B------:R-:W-:Y:S01]  /*1ee0*/  IMAD R7, R19, R106, RZ ;  /* 0x0000006a13077224 */ /* 0x000fe200078e02ff */
[----:B-1----:R-:W-:Y:S01]  /*1ef0*/  LEA.HI R103, R6, R6, RZ, 0x1 ;  /* 0x0000000606677211 */ /* 0x002fe200078f08ff */
[----:B------:R-:W-:Y:S01]  /*1f00*/  IMAD.WIDE.U32 R14, R108, R2, R14 ;  /* 0x000000026c0e7225 */ /* 0x000fe200078e000e */
[----:B------:R-:W-:-:S02]  /*1f10*/  SHF.R.S32.HI R2, RZ, 0x1f, R67 ;  /* 0x0000001fff027819 */ /* 0x000fc40000011443 */
[----:B------:R-:W-:Y:S01]  /*1f20*/  IADD3.X R71, PT, PT, R71, UR9, RZ, P2, !PT ;  /* 0x0000000947477c10 */ /* 0x000fe200097fe4ff */
[----:B------:R-:W-:Y:S01]  /*1f30*/  IMAD R69, R108, R3, R15 ;  /* 0x000000036c457224 */ /* 0x000fe200078e020f */
[----:B------:R-:W-:Y:S01]  /*1f40*/  LEA.HI R2, R2, R67, RZ, 0x7 ;  /* 0x0000004302027211 */ /* 0x000fe200078f38ff */
[----:B------:R-:W-:Y:S01]  /*1f50*/  IMAD.SHL.U32 R68, R14, 0x2, RZ ;  /* 0x000000020e447824 */ /* 0x000fe200078e00ff */
[----:B------:R-:W-:Y:S01]  /*1f60*/  SHF.R.S32.HI R103, RZ, 0x1, R103 ;  /* 0x00000001ff677819 */ /* 0x000fe20000011467 */
[----:B------:R-:W-:Y:S01]  /*1f70*/  IMAD.IADD R11, R11, 0x1, R8 ;  /* 0x000000010b0b7824 */ /* 0x000fe200078e0208 */
[----:B------:R-:W-:Y:S01]  /*1f80*/  SHF.R.S32.HI R2, RZ, 0x7, R2 ;  /* 0x00000007ff027819 */ /* 0x000fe20000011402 */
[----:B------:R-:W-:Y:S01]  /*1f90*/  IMAD R7, R18, R107, R7 ;  /* 0x0000006b12077224 */ /* 0x000fe200078e0207 */
[----:B------:R-:W-:Y:S01]  /*1fa0*/  SHF.L.U64.HI R69, R14, 0x1, R69 ;  /* 0x000000010e457819 */ /* 0x000fe20000010245 */
[----:B------:R-:W-:Y:S01]  /*1fb0*/  IMAD R101, R108, R103, R100 ;  /* 0x000000676c657224 */ /* 0x000fe200078e0264 */
[----:B--2---:R-:W-:Y:S01]  /*1fc0*/  IADD3 R68, P2, PT, R68, UR4, RZ ;  /* 0x0000000444447c10 */ /* 0x004fe2000ff5e0ff */
[----:B------:R-:W-:Y:S01]  /*1fd0*/  IMAD.WIDE.U32 R106, R18, R106, R10 ;  /* 0x0000006a126a7225 */ /* 0x000fe200078e000a */
[----:B------:R-:W-:-:S02]  /*1fe0*/  VIMNMX R65, PT, PT, R161, R2, !PT ;  /* 0x00000002a1417248 */ /* 0x000fc40007fe0100 */
[----:B------:R-:W-:Y:S01]  /*1ff0*/  IADD3.X R69, PT, PT, R69, UR5, RZ, P2, !PT ;  /* 0x0000000545457c10 */ /* 0x000fe200097fe4ff */
[--C-:B------:R-:W-:Y:S01]  /*2000*/  IMAD.IADD R100, R100, 0x1, R101.reuse ;  /* 0x0000000164647824 */ /* 0x100fe200078e0265 */
[----:B------:R-:W-:Y:S01]  /*2010*/  ISETP.GT.AND P2, PT, R56, R65, PT ;  /* 0x000000413800720c */ /* 0x000fe20003f44270 */
[----:B------:R-:W-:Y:S01]  /*2020*/  IMAD.MOV.U32 R162, RZ, RZ, R70 ;  /* 0x000000ffffa27224 */ /* 0x000fe200078e0046 */
[----:B------:R-:W-:Y:S01]  /*2030*/  SHF.R.S32.HI R86, RZ, 0x1f, R101 ;  /* 0x0000001fff567819 */ /* 0x000fe20000011465 */
[----:B------:R-:W-:Y:S01]  /*2040*/  IMAD.MOV.U32 R164, RZ, RZ, R68 ;  /* 0x000000ffffa47224 */ /* 0x000fe200078e0044 */
[----:B------:R-:W-:Y:S01]  /*2050*/  SHF.R.S32.HI R84, RZ, 0x1f, R100 ;  /* 0x0000001fff547819 */ /* 0x000fe20000011464 */
[----:B------:R-:W-:Y:S01]  /*2060*/  IMAD.MOV.U32 R165, RZ, RZ, R69 ;  /* 0x000000ffffa57224 */ /* 0x000fe200078e0045 */
[----:B------:R-:W-:Y:S01]  /*2070*/  MOV R163, R71 ;  /* 0x0000004700a37202 */ /* 0x000fe20000000f00 */
[----:B------:R-:W-:-:S06]  /*2080*/  IMAD.IADD R62, R107, 0x1, R7 ;  /* 0x000000016b3e7824 */ /* 0x000fcc00078e0207 */
        /* <DEDUP_REMOVED lines=104> */
.L_x_2690:
        /* <DEDUP_REMOVED lines=18> */
.L_x_2624:
[----:B-1-3--:R-:W-:Y:S05]  /*2830*/  BSYNC.RECONVERGENT B0 ;  /* 0x0000000000007941 */ /* 0x00afea0003800200 */
.L_x_2623:
        /* <DEDUP_REMOVED lines=16> */
.L_x_2626:
[----:B------:R-:W-:Y:S05]  /*2940*/  BSYNC.RECONVERGENT B0 ;  /* 0x0000000000007941 */ /* 0x000fea0003800200 */
.L_x_2625:
        /* <DEDUP_REMOVED lines=20> */
.L_x_2628:
[----:B------:R-:W-:Y:S05]  /*2a90*/  BSYNC.RECONVERGENT B0 ;  /* 0x0000000000007941 */ /* 0x000fea0003800200 */
.L_x_2627:
        /* <DEDUP_REMOVED lines=21> */
.L_x_2630:
[----:B------:R-:W-:Y:S05]  /*2bf0*/  BSYNC.RECONVERGENT B0 ;  /* 0x0000000000007941 */ /* 0x000fea0003800200 */
.L_x_2629:
        /* <DEDUP_REMOVED lines=16> */
.L_x_2634:
[----:B------:R-:W-:Y:S05]  /*2d00*/  BSYNC.RECONVERGENT B0 ;  /* 0x0000000000007941 */ /* 0x000fea0003800200 */
.L_x_2633:
        /* <DEDUP_REMOVED lines=15> */
.L_x_2636:
[----:B------:R-:W-:Y:S05]  /*2e00*/  BSYNC.RECONVERGENT B0 ;  /* 0x0000000000007941 */ /* 0x000fea0003800200 */
.L_x_2635:
        /* <DEDUP_REMOVED lines=17> */
.L_x_2638:
[----:B------:R-:W-:Y:S05]  /*2f20*/  BSYNC.RECONVERGENT B0 ;  /* 0x0000000000007941 */ /* 0x000fea0003800200 */
.L_x_2637:
        /* <DEDUP_REMOVED lines=22> */
.L_x_2632:
        /* <DEDUP_REMOVED lines=55> */
.L_x_2644:
[----:B------:R-:W-:Y:S05]  /*3400*/  BSYNC.RECONVERGENT B0 ;  /* 0x0000000000007941 */ /* 0x000fea0003800200 */
.L_x_2643:
        /* <DEDUP_REMOVED lines=48> */
.L_x_2646:
[----:B------:R-:W-:Y:S05]  /*3710*/  BSYNC.RECONVERGENT B0 ;  /* 0x0000000000007941 */ /* 0x000fea0003800200 */
.L_x_2645:
        /* <DEDUP_REMOVED lines=47> */
.L_x_2642:
[----:B------:R-:W-:Y:S05]  /*3a10*/  BSYNC.RECONVERGENT B1 ;  /* 0x0000000000017941 */ /* 0x000fea0003800200 */
.L_x_2641:
        /* <DEDUP_REMOVED lines=64> */
.L_x_2650:
[----:B------:R-:W-:Y:S05]  /*3e20*/  BSYNC.RECONVERGENT B0 ;  /* 0x0000000000007941 */ /* 0x000fea0003800200 */
.L_x_2649:
        /* <DEDUP_REMOVED lines=48> */
.L_x_2652:
[----:B------:R-:W-:Y:S05]  /*4130*/  BSYNC.RECONVERGENT B0 ;  /* 0x0000000000007941 */ /* 0x000fea0003800200 */
.L_x_2651:
        /* <DEDUP_REMOVED lines=47> */
.L_x_2648:
[----:B------:R-:W-:Y:S05]  /*4430*/  BSYNC.RECONVERGENT B1 ;  /* 0x0000000000017941 */ /* 0x000fea0003800200 */
.L_x_2647:
        /* <DEDUP_REMOVED lines=12> */
[C---:B-----5:R-:W-:Y:S02]  /*4500*/  LEA R40, P5, R4.reuse, R10, 0x7 ;  /* 0x0000000a04287211 */ /* 0x060fe400078a38ff */
        /* <DEDUP_REMOVED lines=51> */
.L_x_2656:
[----:B------:R-:W-:Y:S05]  /*4840*/  BSYNC.RECONVERGENT B0 ;  /* 0x0000000000007941 */ /* 0x000fea0003800200 */
.L_x_2655:
        /* <DEDUP_REMOVED lines=48> */
.L_x_2658:
[----:B------:R-:W-:Y:S05]  /*4b50*/  BSYNC.RECONVERGENT B0 ;  /* 0x0000000000007941 */ /* 0x000fea0003800200 */
.L_x_2657:
        /* <DEDUP_REMOVED lines=47> */
.L_x_2654:
[----:B------:R-:W-:Y:S05]  /*4e50*/  BSYNC.RECONVERGENT B1 ;  /* 0x0000000000017941 */ /* 0x000fea0003800200 */
.L_x_2653:
        /* <DEDUP_REMOVED lines=66> */
.L_x_2662:
[----:B------:R-:W-:Y:S05]  /*5280*/  BSYNC.RECONVERGENT B0 ;  /* 0x0000000000007941 */ /* 0x000fea0003800200 */
.L_x_2661:
        /* <DEDUP_REMOVED lines=48> */
.L_x_2664:
[----:B------:R-:W-:Y:S05]  /*5590*/  BSYNC.RECONVERGENT B0 ;  /* 0x0000000000007941 */ /* 0x000fea0003800200 */
.L_x_2663:
        /* <DEDUP_REMOVED lines=47> */
.L_x_2660:
[----:B------:R-:W-:Y:S05]  /*5890*/  BSYNC.RECONVERGENT B1 ;  /* 0x0000000000017941 */ /* 0x000fea0003800200 */
.L_x_2659:
        /* <DEDUP_REMOVED lines=8> */
.L_x_2640:
        /* <DEDUP_REMOVED lines=95> */
.L_x_2668:
[----:B------:R-:W-:Y:S05]  /*5f10*/  BSYNC.RECONVERGENT B0 ;  /* 0x0000000000007941 */ /* 0x000fea0003800200 */
.L_x_2667:
        /* <DEDUP_REMOVED lines=89> */
.L_x_2670:
[----:B------:R-:W-:Y:S05]  /*64b0*/  BSYNC.RECONVERGENT B0 ;  /* 0x0000000000007941 */ /* 0x000fea0003800200 */
.L_x_2669:
        /* <DEDUP_REMOVED lines=88> */
.L_x_2666:
[----:B------:R-:W-:Y:S05]  /*6a40*/  BSYNC.RECONVERGENT B1 ;  /* 0x0000000000017941 */ /* 0x000fea0003800200 */
.L_x_2665:
        /* <DEDUP_REMOVED lines=96> */
.L_x_2674:
[----:B------:R-:W-:Y:S05]  /*7050*/  BSYNC.RECONVERGENT B0 ;  /* 0x0000000000007941 */ /* 0x000fea0003800200 */
.L_x_2673:
        /* <DEDUP_REMOVED lines=89> */
.L_x_2676:
[----:B------:R-:W-:Y:S05]  /*75f0*/  BSYNC.RECONVERGENT B0 ;  /* 0x0000000000007941 */ /* 0x000fea0003800200 */
.L_x_2675:
        /* <DEDUP_REMOVED lines=88> */
.L_x_2672:
[----:B------:R-:W-:Y:S05]  /*7b80*/  BSYNC.RECONVERGENT B1 ;  /* 0x0000000000017941 */ /* 0x000fea0003800200 */
.L_x_2671:
        /* <DEDUP_REMOVED lines=98> */
.L_x_2680:
[----:B------:R-:W-:Y:S05]  /*81b0*/  BSYNC.RECONVERGENT B0 ;  /* 0x0000000000007941 */ /* 0x000fea0003800200 */
.L_x_2679:
        /* <DEDUP_REMOVED lines=88> */
.L_x_2682:
[----:B------:R-:W-:Y:S05]  /*8740*/  BSYNC.RECONVERGENT B0 ;  /* 0x0000000000007941 */ /* 0x000fea0003800200 */
.L_x_2681:
        /* <DEDUP_REMOVED lines=86> */
.L_x_2678:
[----:B------:R-:W-:Y:S05]  /*8cb0*/  BSYNC.RECONVERGENT B1 ;  /* 0x0000000000017941 */ /* 0x000fea0003800200 */
.L_x_2677:
        /* <DEDUP_REMOVED lines=101> */
.L_x_2686:
[----:B------:R-:W-:Y:S05]  /*9310*/  BSYNC.RECONVERGENT B0 ;  /* 0x0000000000007941 */ /* 0x000fea0003800200 */
.L_x_2685:
        /* <DEDUP_REMOVED lines=87> */
.L_x_2688:
[----:B------:R-:W-:Y:S05]  /*9890*/  BSYNC.RECONVERGENT B0 ;  /* 0x0000000000007941 */ /* 0x000fea0003800200 */
.L_x_2687:
        /* <DEDUP_REMOVED lines=86> */
.L_x_2684:
[----:B------:R-:W-:Y:S05]  /*9e00*/  BSYNC.RECONVERGENT B1 ;  /* 0x0000000000017941 */ /* 0x000fea0003800200 */
.L_x_2683:
[----:B------:R-:W5:Y:S08]  /*9e10*/  LDC R3, c[0x0][0x450] ;  /* 0x00011400ff037b82 */ /* 0x000f700000000800 */
[----:B------:R-:W1:Y:S01]  /*9e20*/  LDC R9, c[0x0][0x450] ;  /* 0x00011400ff097b82 */ /* 0x000e620000000800 */
[----:B-----5:R-:W-:Y:S05]  /*9e30*/  IMAD.U32 R3, R3, -0x40, RZ ;  /* 0xffffffc003037824 */ /* 0x020fea00078e00ff */
[C---:B------:R-:W-:Y:S02]  /*9e40*/  LEA R76, P1, R3.reuse, R76, 0x1 ;  /* 0x0000004c034c7211 */ /* 0x040fe400078208ff */
[C---:B------:R-:W-:Y:S02]  /*9e50*/  LEA R74, P0, R3.reuse, R74, 0x1 ;  /* 0x0000004a034a7211 */ /* 0x040fe400078008ff */
[C---:B------:R-:W-:Y:S02]  /*9e60*/  LEA.HI.X.SX32 R77, R3.reuse, R77, 0x1, P1 ;  /* 0x0000004d034d7211 */ /* 0x040fe400008f0eff */
[----:B-1----:R-:W-:Y:S09]  /*9e70*/  LEA.HI.X.SX32 R75, R3, R75, 0x1, P0 ;  /* 0x0000004b034b7211 */ /* 0x002ff200000f0eff */
.L_x_2639:
[----:B------:R-:W-:Y:S05]  /*9e80*/  BSYNC.RECONVERGENT B2 ;  /* 0x0000000000027941 */ /* 0x000fea0003800200 */
.L_x_2631:
        /* <DEDUP_REMOVED lines=91> */
.L_x_2689:
[----:B------:R-:W-:Y:S02]  /*a440*/  IADD3 R72, P1, PT, R72, R79, RZ ;  /* 0x0000004f48487210 */ /* 0x000fe40007f3e0ff */
[----:B------:R-:W-:Y:S03]  /*a450*/  IADD3 R10, P0, PT, R10, R83, RZ ;  /* 0x000000530a0a7210 */ /* 0x000fe60007f1e0ff */
[----:B------:R-:W-:Y:S02]  /*a460*/  IMAD.X R73, R73, 0x1, R64, P1 ;  /* 0x0000000149497824 */ /* 0x000fe400008e0640 */
[----:B------:R-:W-:Y:S01]  /*a470*/  IMAD.X R11, R11, 0x1, R81, P0 ;  /* 0x000000010b0b7824 */ /* 0x000fe200000e0651 */
[----:B------:R-:W-:Y:S07]  /*a480*/  @P2 BRA `(.L_x_2690) ;  /* 0xffffff8000a02947 */ /* 0x000fee000383ffff */
.L_x_2622:
        /* <DEDUP_REMOVED lines=43> */
.L_x_2695:
[----:B------:R3:W-:Y:S02]  /*a740*/  STS.128 [R144+0x2000], RZ ;  /* 0x002000ff90007388 */ /* 0x0007e40000000c00 */
.L_x_2694:
[----:B------:R-:W-:Y:S05]  /*a750*/  BSYNC.RECONVERGENT B0 ;  /* 0x0000000000007941 */ /* 0x000fea0003800200 */
.L_x_2693:
        /* <DEDUP_REMOVED lines=25> */
.L_x_2697:
[----:B------:R1:W-:Y:S01]  /*a8f0*/  STS.128 [R144+0x2800], RZ ;  /* 0x002800ff90007388 */ /* 0x0003e20000000c00 */
[----:B------:R-:W-:Y:S05]  /*a900*/  BRA `(.L_x_2696) ;  /* 0x00000038006c7947 */ /* 0x000fea0003800000 */
.L_x_2692:
        /* <DEDUP_REMOVED lines=79> */
.L_x_2704:
[----:B------:R-:W-:Y:S05]  /*ae00*/  BSYNC.RECONVERGENT B0 ;  /* 0x0000000000007941 */ /* 0x000fea0003800200 */
.L_x_2703:
[----:B-----5:R-:W-:Y:S01]  /*ae10*/  IMAD.MOV.U32 R6, RZ, RZ, R14 ;  /* 0x000000ffff067224 */ /* 0x020fe200078e000e */
[----:B------:R-:W-:Y:S01]  /*ae20*/  MOV R4, R12 ;  /* 0x0000000c00047202 */ /* 0x000fe20000000f00 */
[----:B------:R-:W-:Y:S01]  /*ae30*/  IMAD.MOV.U32 R7, RZ, RZ, R15 ;  /* 0x000000ffff077224 */ /* 0x000fe200078e000f */
[----:B------:R-:W-:Y:S02]  /*ae40*/  MOV R5, R13 ;  /* 0x0000000d00057202 */ /* 0x000fe40000000f00 */
.L_x_2702:
[----:B------:R-:W-:Y:S05]  /*ae50*/  BSYNC.RECONVERGENT B1 ;  /* 0x0000000000017941 */ /* 0x000fea0003800200 */
.L_x_2701:
        /* <DEDUP_REMOVED lines=47> */
.L_x_2708:
[----:B------:R-:W-:Y:S05]  /*b150*/  BSYNC.RECONVERGENT B0 ;  /* 0x0000000000007941 */ /* 0x000fea0003800200 */
.L_x_2707:
[----:B-----5:R4:W-:Y:S02]  /*b160*/  STS.128 [R144+0x1000], R12 ;  /* 0x0010000c90007388 */ /* 0x0209e40000000c00 */
.L_x_2706:
[----:B------:R-:W-:Y:S05]  /*b170*/  BSYNC.RECONVERGENT B1 ;  /* 0x0000000000017941 */ /* 0x000fea0003800200 */
.L_x_2705:
        /* <DEDUP_REMOVED lines=8> */
[----:B------:R1:W3:Y:S01]  /*b200*/  LDG.E.64 R6, desc[UR6][R20.64+0x40] ;  /* 0x0000400614067981 */ /* 0x0002e2000c1e1b00 */
[C---:B-----5:R-:W-:Y:S01]  /*b210*/  LOP3.LUT R0, R13.reuse, 0xffff0000, RZ, 0xc0, !PT ;  /* 0xffff00000d007812 */ /* 0x060fe200078ec0ff */
[----:B------:R-:W-:Y:S01]  /*b220*/  IMAD.U32 R24, R14, 0x10000, RZ ;  /* 0x000100000e187824 */ /* 0x000fe200078e00ff */
[----:B------:R-:W-:Y:S02]  /*b230*/  SHF.L.U32 R8, R13, 0x10, RZ ;  /* 0x000000100d087819 */ /* 0x000fe400000006ff */
[C---:B------:R-:W-:Y:S02]  /*b240*/  SHF.L.U32 R13, R12.reuse, 0x10, RZ ;  /* 0x000000100c0d7819 */ /* 0x040fe400000006ff */
[----:B------:R-:W-:-:S02]  /*b250*/  LOP3.LUT R26, R12, 0xffff0000, RZ, 0xc0, !PT ;  /* 0xffff00000c1a7812 */ /* 0x000fc400078ec0ff */
[C---:B------:R-:W-:Y:S02]  /*b260*/  SHF.L.U32 R31, R15.reuse, 0x10, RZ ;  /* 0x000000100f1f7819 */ /* 0x040fe400000006ff */
[----:B------:R-:W-:Y:S02]  /*b270*/  LOP3.LUT R27, R15, 0xffff0000, RZ, 0xc0, !PT ;  /* 0xffff00000f1b7812 */ /* 0x000fe400078ec0ff */
[----:B-1----:R-:W-:Y:S02]  /*b280*/  LOP3.LUT R20, R14, 0xffff0000, RZ, 0xc0, !PT ;  /* 0xffff00000e147812 */ /* 0x002fe400078ec0ff */
        /* <DEDUP_REMOVED lines=28> */
.L_x_2710:
[----:B------:R-:W-:Y:S05]  /*b450*/  BSYNC.RECONVERGENT B0 ;  /* 0x0000000000007941 */ /* 0x000fea0003800200 */
.L_x_2709:
[----:B-----5:R1:W-:Y:S02]  /*b460*/  STS.128 [R144+0x2000], R12 ;  /* 0x0020000c90007388 */ /* 0x0203e40000000c00 */
.L_x_2700:
[----:B------:R-:W-:Y:S05]  /*b470*/  BSYNC.RECONVERGENT B2 ;  /* 0x0000000000027941 */ /* 0x000fea0003800200 */
.L_x_2699:
        /* <DEDUP_REMOVED lines=26> */
[C---:B-----5:R-:W-:Y:S01]  /*b620*/  IMAD.U32 R22, R15.reuse, 0x10000, RZ ;  /* 0x000100000f167824 */ /* 0x060fe200078e00ff */
[----:B------:R-:W-:Y:S02]  /*b630*/  LOP3.LUT R20, R15, 0xffff0000, RZ, 0xc0, !PT ;  /* 0xffff00000f147812 */ /* 0x000fe400078ec0ff */
[----:B------:R-:W-:Y:S02]  /*b640*/  LOP3.LUT R0, R13, 0xffff0000, RZ, 0xc0, !PT ;  /* 0xffff00000d007812 */ /* 0x000fe400078ec0ff */
[----:B------:R-:W-:-:S02]  /*b650*/  SHF.L.U32 R8, R12, 0x10, RZ ;  /* 0x000000100c087819 */ /* 0x000fc400000006ff */
[----:B------:R-:W-:Y:S01]  /*b660*/  LOP3.LUT R24, R12, 0xffff0000, RZ, 0xc0, !PT ;  /* 0xffff00000c187812 */ /* 0x000fe200078ec0ff */
[----:B------:R-:W-:Y:S01]  /*b670*/  IMAD.U32 R6, R13, 0x10000, RZ ;  /* 0x000100000d067824 */ /* 0x000fe200078e00ff */
[C---:B------:R-:W-:Y:S02]  /*b680*/  SHF.L.U32 R23, R14.reuse, 0x10, RZ ;  /* 0x000000100e177819 */ /* 0x040fe400000006ff */
[----:B------:R-:W-:Y:S02]  /*b690*/  LOP3.LUT R14, R14, 0xffff0000, RZ, 0xc0, !PT ;  /* 0xffff00000e0e7812 */ /* 0x000fe400078ec0ff */
[----:B--2---:R-:W-:Y:S02]  /*b6a0*/  LOP3.LUT R21, R4, 0xffff0000, RZ, 0xc0, !PT ;  /* 0xffff000004157812 */ /* 0x004fe400078ec0ff */
[----:B----4-:R-:W-:Y:S02]  /*b6b0*/  LOP3.LUT R15, R2, 0xffff0000, RZ, 0xc0, !PT ;  /* 0xffff0000020f7812 */ /* 0x010fe400078ec0ff */
[----:B------:R-:W-:-:S02]  /*b6c0*/  LOP3.LUT R12, R3, 0xffff0000, RZ, 0xc0, !PT ;  /* 0xffff0000030c7812 */ /* 0x000fc400078ec0ff */
[----:B------:R-:W-:Y:S01]  /*b6d0*/  LOP3.LUT R17, R5, 0xffff0000, RZ, 0xc0, !PT ;  /* 0xffff000005117812 */ /* 0x000fe200078ec0ff */
[C---:B------:R-:W-:Y:S01]  /*b6e0*/  FMUL.FTZ R13, R0.reuse, R15 ;  /* 0x0000000f000d7220 */ /* 0x040fe20000410000 */
[-C--:B------:R-:W-:Y:S01]  /*b6f0*/  FMUL.FTZ R0, R0, R21.reuse ;  /* 0x0000001500007220 */ /* 0x080fe20000410000 */
[-C--:B------:R-:W-:Y:S02]  /*b700*/  FMUL.FTZ R25, R20, R12.reuse ;  /* 0x0000000c14197220 */ /* 0x080fe40000410000 */
[C---:B------:R-:W-:Y:S01]  /*b710*/  FFMA.FTZ R13, R6.reuse, R21, -R13 ;  /* 0x00000015060d7223 */ /* 0x040fe2000001080d */
[----:B------:R-:W-:Y:S01]  /*b720*/  FFMA.FTZ R0, R6, R15, R0 ;  /* 0x0000000f06007223 */ /* 0x000fe20000010000 */
[-C--:B------:R-:W-:Y:S01]  /*b730*/  FMUL.FTZ R15, R20, R17.reuse ;  /* 0x00000011140f7220 */ /* 0x080fe20000410000 */
[----:B------:R-:W-:Y:S01]  /*b740*/  FFMA.FTZ R25, R22, R17, -R25 ;  /* 0x0000001116197223 */ /* 0x000fe20000010819 */
[----:B------:R-:W-:Y:S01]  /*b750*/  IMAD.U32 R17, R2, 0x10000, RZ ;  /* 0x0001000002117824 */ /* 0x000fe200078e00ff */
[----:B------:R-:W-:Y:S01]  /*b760*/  SHF.L.U32 R21, R4, 0x10, RZ ;  /* 0x0000001004157819 */ /* 0x000fe200000006ff */
[----:B------:R-:W-:Y:S01]  /*b770*/  IMAD.U32 R3, R3, 0x10000, RZ ;  /* 0x0001000003037824 */ /* 0x000fe200078e00ff */
[----:B------:R-:W-:Y:S01]  /*b780*/  SHF.L.U32 R5, R5, 0x10, RZ ;  /* 0x0000001005057819 */ /* 0x000fe200000006ff */
[----:B------:R-:W-:Y:S01]  /*b790*/  FFMA.FTZ R12, R22, R12, R15 ;  /* 0x0000000c160c7223 */ /* 0x000fe2000001000f */
[C---:B------:R-:W-:Y:S01]  /*b7a0*/  FMUL.FTZ R15, R24.reuse, R17 ;  /* 0x00000011180f7220 */ /* 0x040fe20000410000 */
[----:B------:R-:W-:Y:S01]  /*b7b0*/  FMUL.FTZ R24, R24, R21 ;  /* 0x0000001518187220 */ /* 0x000fe20000410000 */
[C---:B------:R-:W-:Y:S01]  /*b7c0*/  FMUL.FTZ R2, R14.reuse, R3 ;  /* 0x000000030e027220 */ /* 0x040fe20000410000 */
[----:B------:R-:W-:Y:S01]  /*b7d0*/  FMUL.FTZ R14, R14, R5 ;  /* 0x000000050e0e7220 */ /* 0x000fe20000410000 */
        /* <DEDUP_REMOVED lines=9> */
.L_x_2714:
[----:B------:R-:W-:Y:S05]  /*b870*/  BSYNC.RECONVERGENT B0 ;  /* 0x0000000000007941 */ /* 0x000fea0003800200 */
.L_x_2713:
[----:B-----5:R4:W-:Y:S02]  /*b880*/  STS.128 [R144+0x800], R12 ;  /* 0x0008000c90007388 */ /* 0x0209e40000000c00 */
.L_x_2712:
[----:B------:R-:W-:Y:S05]  /*b890*/  BSYNC.RECONVERGENT B1 ;  /* 0x0000000000017941 */ /* 0x000fea0003800200 */
.L_x_2711:
        /* <DEDUP_REMOVED lines=28> */
[----:B---3--:R-:W-:Y:S02]  /*ba60*/  LOP3.LUT R21, R4, 0xffff0000, RZ, 0xc0, !PT ;  /* 0xffff000004157812 */ /* 0x008fe400078ec0ff */
        /* <DEDUP_REMOVED lines=28> */
.L_x_2718:
[----:B------:R-:W-:Y:S05]  /*bc30*/  BSYNC.RECONVERGENT B0 ;  /* 0x0000000000007941 */ /* 0x000fea0003800200 */
.L_x_2717:
[----:B-----5:R4:W-:Y:S02]  /*bc40*/  STS.128 [R144+0x1800], R12 ;  /* 0x0018000c90007388 */ /* 0x0209e40000000c00 */
.L_x_2716:
[----:B------:R-:W-:Y:S05]  /*bc50*/  BSYNC.RECONVERGENT B1 ;  /* 0x0000000000017941 */ /* 0x000fea0003800200 */
.L_x_2715:
        /* <DEDUP_REMOVED lines=20> */
[----:B------:R-:W-:Y:S01]  /*bda0*/  LOP3.LUT R0, R13, 0xffff0000, RZ, 0xc0, !PT ;  /* 0xffff00000d007812 */ /* 0x000fe200078ec0ff */
[C---:B------:R-:W-:Y:S01]  /*bdb0*/  IMAD.U32 R17, R15.reuse, 0x10000, RZ ;  /* 0x000100000f117824 */ /* 0x040fe200078e00ff */
[----:B------:R-:W-:Y:S02]  /*bdc0*/  LOP3.LUT R15, R15, 0xffff0000, RZ, 0xc0, !PT ;  /* 0xffff00000f0f7812 */ /* 0x000fe400078ec0ff */
[----:B------:R-:W-:-:S02]  /*bdd0*/  SHF.L.U32 R7, R12, 0x10, RZ ;  /* 0x000000100c077819 */ /* 0x000fc400000006ff */
[----:B------:R-:W-:Y:S02]  /*bde0*/  LOP3.LUT R16, R12, 0xffff0000, RZ, 0xc0, !PT ;  /* 0xffff00000c107812 */ /* 0x000fe400078ec0ff */
[C---:B------:R-:W-:Y:S02]  /*bdf0*/  SHF.L.U32 R12, R14.reuse, 0x10, RZ ;  /* 0x000000100e0c7819 */ /* 0x040fe400000006ff */
[----:B-1----:R-:W-:Y:S02]  /*be00*/  LOP3.LUT R18, R14, 0xffff0000, RZ, 0xc0, !PT ;  /* 0xffff00000e127812 */ /* 0x002fe400078ec0ff */
        /* <DEDUP_REMOVED lines=16> */
[C---:B------:R-:W-:Y:S01]  /*bf10*/  FMUL.FTZ R11, R18.reuse, R3 ;  /* 0x00000003120b7220 */ /* 0x040fe20000410000 */
        /* <DEDUP_REMOVED lines=9> */
[----:B------:R-:W-:Y:S01]  /*bfb0*/  F2FP.BF16.F32.PACK_AB R12, R13, R6 ;  /* 0x000000060d0c723e */ /* 0x000fe200000010ff */
[----:B------:R-:W-:Y:S01]  /*bfc0*/  IMAD.MOV.U32 R13, RZ, RZ, R0 ;  /* 0x000000ffff0d7224 */ /* 0x000fe200078e0000 */
[----:B------:R-:W-:Y:S02]  /*bfd0*/  F2FP.BF16.F32.PACK_AB R14, R18, R11 ;  /* 0x0000000b120e723e */ /* 0x000fe400000010ff */
.L_x_2720:
[----:B------:R-:W-:Y:S05]  /*bfe0*/  BSYNC.RECONVERGENT B0 ;  /* 0x0000000000007941 */ /* 0x000fea0003800200 */
.L_x_2719:
[----:B-----5:R4:W-:Y:S01]  /*bff0*/  STS.128 [R144+0x2800], R12 ;  /* 0x0028000c90007388 */ /* 0x0209e20000000c00 */
[----:B------:R-:W-:Y:S05]  /*c000*/  BRA `(.L_x_2696) ;  /* 0x0000002000ac7947 */ /* 0x000fea0003800000 */
.L_x_2698:
        /* <DEDUP_REMOVED lines=99> */
.L_x_2725:
[----:B------:R-:W-:Y:S05]  /*c640*/  BSYNC.RECONVERGENT B0 ;  /* 0x0000000000007941 */ /* 0x000fea0003800200 */
.L_x_2724:
[----:B------:R-:W-:Y:S05]  /*c650*/  BSYNC.RECONVERGENT B1 ;  /* 0x0000000000017941 */ /* 0x000fea0003800200 */
.L_x_2723:
        /* <DEDUP_REMOVED lines=88> */
.L_x_2729:
[----:B------:R-:W-:Y:S05]  /*cbe0*/  BSYNC.RECONVERGENT B0 ;  /* 0x0000000000007941 */ /* 0x000fea0003800200 */
.L_x_2728:
[----:B-----5:R4:W-:Y:S02]  /*cbf0*/  STS.128 [R144+0x1000], R20 ;  /* 0x0010001490007388 */ /* 0x0209e40000000c00 */
.L_x_2727:
[----:B------:R-:W-:Y:S05]  /*cc00*/  BSYNC.RECONVERGENT B1 ;  /* 0x0000000000017941 */ /* 0x000fea0003800200 */
.L_x_2726:
        /* <DEDUP_REMOVED lines=85> */
.L_x_2731:
[----:B------:R-:W-:Y:S05]  /*d160*/  BSYNC.RECONVERGENT B0 ;  /* 0x0000000000007941 */ /* 0x000fea0003800200 */
.L_x_2730:
[----:B-----5:R1:W-:Y:S02]  /*d170*/  STS.128 [R144+0x2000], R20 ;  /* 0x0020001490007388 */ /* 0x0203e40000000c00 */
.L_x_2722:
[----:B------:R-:W-:Y:S05]  /*d180*/  BSYNC.RECONVERGENT B2 ;  /* 0x0000000000027941 */ /* 0x000fea0003800200 */
.L_x_2721:
        /* <DEDUP_REMOVED lines=93> */
.L_x_2735:
[----:B------:R-:W-:Y:S05]  /*d760*/  BSYNC.RECONVERGENT B0 ;  /* 0x0000000000007941 */ /* 0x000fea0003800200 */
.L_x_2734:
[----:B-----5:R4:W-:Y:S02]  /*d770*/  STS.128 [R144+0x800], R20 ;  /* 0x0008001490007388 */ /* 0x0209e40000000c00 */
.L_x_2733:
[----:B------:R-:W-:Y:S05]  /*d780*/  BSYNC.RECONVERGENT B1 ;  /* 0x0000000000017941 */ /* 0x000fea0003800200 */
.L_x_2732:
        /* <DEDUP_REMOVED lines=87> */
.L_x_2739:
[----:B------:R-:W-:Y:S05]  /*dd00*/  BSYNC.RECONVERGENT B0 ;  /* 0x0000000000007941 */ /* 0x000fea0003800200 */
.L_x_2738:
[----:B-----5:R4:W-:Y:S02]  /*dd10*/  STS.128 [R144+0x1800], R20 ;  /* 0x0018001490007388 */ /* 0x0209e40000000c00 */
.L_x_2737:
[----:B------:R-:W-:Y:S05]  /*dd20*/  BSYNC.RECONVERGENT B1 ;  /* 0x0000000000017941 */ /* 0x000fea0003800200 */
.L_x_2736:
        /* <DEDUP_REMOVED lines=18> */
[----:B--2---:R-:W-:-:S03]  /*de50*/  IADD3 R8, P1, PT, R0, UR8, RZ ;  /* 0x0000000800087c10 */ /* 0x004fc6000ff3e0ff */
[----:B------:R-:W2:Y:S01]  /*de60*/  LDG.E.128 R16, desc[UR6][R16.64+0x80] ;  /* 0x0000800610107981 */ /* 0x000ea2000c1e1d00 */
[----:B------:R-:W-:Y:S01]  /*de70*/  IADD3.X R9, PT, PT, R2, UR9, RZ, P1, !PT ;  /* 0x0000000902097c10 */ /* 0x000fe20008ffe4ff */
[----:B------:R-:W3:Y:S05]  /*de80*/  LDCU.64 UR8, c[0x0][0x4c8] ;  /* 0x00009900ff0877ac */ /* 0x000eea0008000a00 */
[----:B------:R-:W2:Y:S01]  /*de90*/  LDG.E.128 R8, desc[UR6][R8.64+0x80] ;  /* 0x0000800608087981 */ /* 0x000ea2000c1e1d00 */
[----:B---3--:R-:W-:-:S04]  /*dea0*/  IADD3 R12, P1, PT, R0, UR8, RZ ;  /* 0x00000008000c7c10 */ /* 0x008fc8000ff3e0ff */
[----:B------:R-:W-:-:S06]  /*deb0*/  IADD3.X R13, PT, PT, R2, UR9, RZ, P1, !PT ;  /* 0x00000009020d7c10 */ /* 0x000fcc0008ffe4ff */
[----:B------:R-:W3:Y:S01]  /*dec0*/  LDG.E.128 R12, desc[UR6][R12.64+0x80] ;  /* 0x000080060c0c7981 */ /* 0x000ee2000c1e1d00 */
[C---:B-----5:R-:W-:Y:S01]  /*ded0*/  LOP3.LUT R0, R5.reuse, 0xffff0000, RZ, 0xc0, !PT ;  /* 0xffff000005007812 */ /* 0x060fe200078ec0ff */
[----:B------:R-:W-:Y:S01]  /*dee0*/  IMAD.U32 R3, R4, 0x10000, RZ ;  /* 0x0001000004037824 */ /* 0x000fe200078e00ff */
[----:B-1--4-:R-:W-:Y:S01]  /*def0*/  SHF.L.U32 R21, R5, 0x10, RZ ;  /* 0x0000001005157819 */ /* 0x012fe200000006ff */
        /* <DEDUP_REMOVED lines=11> */
[C---:B------:R-:W-:Y:S01]  /*dfb0*/  IMAD.U32 R27, R8.reuse, 0x10000, RZ ;  /* 0x00010000081b7824 */ /* 0x040fe200078e00ff */
        /* <DEDUP_REMOVED lines=46> */
.L_x_2741:
[----:B------:R-:W-:Y:S05]  /*e2a0*/  BSYNC.RECONVERGENT B0 ;  /* 0x0000000000007941 */ /* 0x000fea0003800200 */
.L_x_2740:
[----:B-----5:R1:W-:Y:S02]  /*e2b0*/  STS.128 [R144+0x2800], R4 ;  /* 0x0028000490007388 */ /* 0x0203e40000000c00 */
.L_x_2696:
[----:B------:R-:W-:Y:S05]  /*e2c0*/  BSYNC.RECONVERGENT B3 ;  /* 0x0000000000037941 */ /* 0x000fea0003800200 */
.L_x_2691:
[----:B-12---:R-:W-:Y:S01]  /*e2d0*/  IADD3 R7, PT, PT, -R45, R59, RZ ;  /* 0x0000003b2d077210 */ /* 0x006fe20007ffe1ff */
        /* <DEDUP_REMOVED lines=25> */
.L_x_2744:
[----:B------:R2:W-:Y:S02]  /*e470*/  STS.128 [R144+0x7000], RZ ;  /* 0x007000ff90007388 */ /* 0x0005e40000000c00 */
.L_x_2743:
[----:B------:R-:W-:Y:S05]  /*e480*/  BSYNC.RECONVERGENT B0 ;  /* 0x0000000000007941 */ /* 0x000fea0003800200 */
.L_x_2742:
        /* <DEDUP_REMOVED lines=25> */
.L_x_2747:
[----:B------:R2:W-:Y:S02]  /*e620*/  STS.128 [R144+0x7800], RZ ;  /* 0x007800ff90007388 */ /* 0x0005e40000000c00 */
.L_x_2746:
[----:B------:R-:W-:Y:S05]  /*e630*/  BSYNC.RECONVERGENT B0 ;  /* 0x0000000000007941 */ /* 0x000fea0003800200 */
.L_x_2745:
[----:B------:R-:W-:Y:S01]  /*e640*/  IADD3 R8, PT, PT, R108, 0x40, RZ ;  /* 0x000000406c087810 */ /* 0x000fe20007ffe0ff */
[----:B------:R-:W-:Y:S03]  /*e650*/  BSSY.RECONVERGENT B0, `(.L_x_2748) ;  /* 0x000001b000007945 */ /* 0x000fe60003800200 */
[----:B------:R-:W-:-:S13]  /*e660*/  ISETP.GE.AND P0, PT, R8, R7, PT ;  /* 0x000000070800720c */ /* 0x000fda0003f06270 */
[----:B------:R-:W-:Y:S05]  /*e670*/  @P0 BRA `(.L_x_2749) ;  /* 0x0000000000600947 */ /* 0x000fea0003800000 */
[----:B-12---:R-:W4:Y:S01]  /*e680*/  LDC.64 R2, c[0x0][0x3b8] ;  /* 0x0000ee00ff027b82 */ /* 0x006f220000000a00 */
        /* <DEDUP_REMOVED lines=22> */
.L_x_2750:
[----:B------:R2:W-:Y:S02]  /*e7f0*/  STS.128 [R144+0x8000], RZ ;  /* 0x008000ff90007388 */ /* 0x0005e40000000c00 */
.L_x_2749:
[----:B------:R-:W-:Y:S05]  /*e800*/  BSYNC.RECONVERGENT B0 ;  /* 0x0000000000007941 */ /* 0x000fea0003800200 */
.L_x_2748:
[----:B-12-4-:R-:W1:Y:S01]  /*e810*/  LDC.64 R4, c[0x0][0x538] ;  /* 0x00014e00ff047b82 */ /* 0x016e620000000a00 */
[----:B------:R-:W-:Y:S01]  /*e820*/  IADD3 R10, PT, PT, R108, 0x60, RZ ;  /* 0x000000606c0a7810 */ /* 0x000fe20007ffe0ff */
[----:B------:R-:W-:Y:S03]  /*e830*/  BSSY.RECONVERGENT B0, `(.L_x_2751) ;  /* 0x000001a000007945 */ /* 0x000fe60003800200 */
[----:B------:R-:W-:-:S13]  /*e840*/  ISETP.GE.AND P0, PT, R10, R7, PT ;  /* 0x000000070a00720c */ /* 0x000fda0003f06270 */
[----:B------:R-:W-:Y:S05]  /*e850*/  @P0 BRA `(.L_x_2752) ;  /* 0x00000000005c0947 */ /* 0x000fea0003800000 */
[----:B------:R-:W2:Y:S01]  /*e860*/  LDC.64 R2, c[0x0][0x3b8] ;  /* 0x0000ee00ff027b82 */ /* 0x000ea20000000a00 */
[----:B------:R-:W4:Y:S02]  /*e870*/  LDCU UR4, c[0x0][0x440] ;  /* 0x00008800ff0477ac */ /* 0x000f240008000800 */
[----:B----4-:R-:W-:Y:S02]  /*e880*/  ISETP.GE.AND P2, PT, R118, UR4, PT ;  /* 0x0000000476007c0c */ /* 0x010fe4000bf46270 */
[----:B------:R-:W-:Y:S02]  /*e890*/  ISETP.GE.AND P1, PT, R116, UR4, PT ;  /* 0x0000000474007c0c */ /* 0x000fe4000bf26270 */
        /* <DEDUP_REMOVED lines=19> */
.L_x_2752:
[----:B------:R-:W-:Y:S05]  /*e9d0*/  BSYNC.RECONVERGENT B0 ;  /* 0x0000000000007941 */ /* 0x000fea0003800200 */
.L_x_2751:
[----:B------:R-:W4:Y:S01]  /*e9e0*/  LDCU.64 UR8, c[0x0][0x540] ;  /* 0x0000a800ff0877ac */ /* 0x000f220008000a00 */
[----:B------:R-:W0:Y:S01]  /*e9f0*/  LDGDEPBAR ;  /* 0x00000000000079af */ /* 0x000e220000000000 */
[----:B------:R-:W3:Y:S01]  /*ea00*/  LDCU UR4, c[0x0][0x508] ;  /* 0x0000a100ff0477ac */ /* 0x000ee20008000800 */
[C---:B----4-:R-:W-:Y:S01]  /*ea10*/  IMAD.WIDE.U32 R2, R169.reuse, UR8, R172 ;  /* 0x00000008a9027c25 */ /* 0x050fe2000f8e00ac */
[----:B------:R-:W4:Y:S03]  /*ea20*/  LDCU UR8, c[0x0][0x458] ;  /* 0x00008b00ff0877ac */ /* 0x000f260008000800 */
[----:B------:R-:W-:Y:S01]  /*ea30*/  IMAD R0, R169, UR9, R3 ;  /* 0x00000009a9007c24 */ /* 0x000fe2000f8e0203 */
[----:B-12---:R-:W-:Y:S02]  /*ea40*/  LEA R12, P0, R2, R4, 0x2 ;  /* 0x00000004020c7211 */ /* 0x006fe400078010ff */
[----:B------:R-:W-:Y:S01]  /*ea50*/  LOP3.LUT R108, R108, 0x7, RZ, 0xc0, !PT ;  /* 0x000000076c6c7812 */ /* 0x000fe200078ec0ff */
[----:B------:R-:W-:-:S04]  /*ea60*/  DEPBAR.LE SB0, 0x0 ;  /* 0x000080000000791a */ /* 0x000fc80000000000 */
[----:B------:R-:W-:-:S05]  /*ea70*/  LEA.HI.X R13, R2, R5, R0, 0x2, P0 ;  /* 0x00000005020d7211 */ /* 0x000fca00000f1400 */
[----:B------:R-:W2:Y:S01]  /*ea80*/  LDG.E R5, desc[UR6][R12.64] ;  /* 0x000000060c057981 */ /* 0x000ea2000c1e1900 */
[----:B------:R-:W-:Y:S01]  /*ea90*/  SHF.R.U32.HI R4, RZ, 0x1, R156 ;  /* 0x00000001ff047819 */ /* 0x000fe2000001169c */
[----:B----4-:R-:W2:Y:S01]  /*eaa0*/  MUFU.RCP R0, UR8 ;  /* 0x0000000800007d08 */ /* 0x010ea20008001000 */
[----:B------:R-:W-:Y:S01]  /*eab0*/  IMAD.SHL.U32 R2, R156, 0x20, RZ ;  /* 0x000000209c027824 */ /* 0x000fe200078e00ff */
[----:B------:R-:W-:Y:S01]  /*eac0*/  BSSY.RECONVERGENT B0, `(.L_x_2753) ;  /* 0x0000028000007945 */ /* 0x000fe20003800200 */
[----:B------:R-:W-:Y:S01]  /*ead0*/  LOP3.LUT R9, R4, 0x1f0, RZ, 0xc0, !PT ;  /* 0x000001f004097812 */ /* 0x000fe200078ec0ff */
[----:B------:R-:W-:Y:S01]  /*eae0*/  IMAD.SHL.U32 R3, R156, 0x10, RZ ;  /* 0x000000109c037824 */ /* 0x000fe200078e00ff */
[----:B------:R-:W-:Y:S02]  /*eaf0*/  LOP3.LUT R4, R63, 0x8, R4, 0x78, !PT ;  /* 0x000000083f047812 */ /* 0x000fe400078e7804 */
[----:B------:R-:W-:Y:S02]  /*eb00*/  IADD3 R6, PT, PT, R9, 0x1, R166 ;  /* 0x0000000109067810 */ /* 0x000fe40007ffe0a6 */
[----:B------:R-:W-:-:S02]  /*eb10*/  LOP3.LUT R160, R2, 0x120, RZ, 0xc0, !PT ;  /* 0x0000012002a07812 */ /* 0x000fc400078ec0ff */
[----:B------:R-:W-:Y:S02]  /*eb20*/  IADD3 R6, PT, PT, -R167, R6, R108 ;  /* 0x00000006a7067210 */ /* 0x000fe40007ffe16c */
[----:B------:R-:W-:Y:S02]  /*eb30*/  LOP3.LUT R9, R3, 0x3e00, RZ, 0xc0, !PT ;  /* 0x00003e0003097812 */ /* 0x000fe400078ec0ff */
[----:B---3--:R-:W-:Y:S02]  /*eb40*/  IADD3 R6, PT, PT, R6, UR4, R59 ;  /* 0x0000000406067c10 */ /* 0x008fe4000fffe03b */
[----:B------:R-:W-:Y:S01]  /*eb50*/  IADD3 R160, PT, PT, R4, R160, R9 ;  /* 0x000000a004a07210 */ /* 0x000fe20007ffe009 */
[----:B------:R-:W-:Y:S01]  /*eb60*/  BAR.SYNC.DEFER_BLOCKING 0x0 ;  /* 0x0000000000007b1d */ /* 0x000fe20000010000 */
[----:B--2---:R-:W-:-:S05]  /*eb70*/  FMUL.FTZ R0, R5, R0 ;  /* 0x0000000005007220 */ /* 0x004fca0000410000 */
        /* <DEDUP_REMOVED lines=23> */
.L_x_2755:
[----:B------:R2:W-:Y:S01]  /*ecf0*/  STS.128 [R144+0xd000], RZ ;  /* 0x00d000ff90007388 */ /* 0x0005e20000000c00 */
[----:B------:R-:W-:Y:S05]  /*ed00*/  BRA `(.L_x_2756) ;  /* 0x00000000000c7947 */ /* 0x000fea0003800000 */
.L_x_2754:
[----:B------:R1:W-:Y:S04]  /*ed10*/  STS.128 [R144+0x9000], RZ ;  /* 0x009000ff90007388 */ /* 0x0003e80000000c00 */
[----:B------:R1:W-:Y:S04]  /*ed20*/  STS.128 [R144+0xb000], RZ ;  /* 0x00b000ff90007388 */ /* 0x0003e80000000c00 */
[----:B------:R1:W-:Y:S02]  /*ed30*/  STS.128 [R144+0xd000], RZ ;  /* 0x00d000ff90007388 */ /* 0x0003e40000000c00 */
.L_x_2756:
[----:B------:R-:W-:Y:S05]  /*ed40*/  BSYNC.RECONVERGENT B0 ;  /* 0x0000000000007941 */ /* 0x000fea0003800200 */
.L_x_2753:
        /* <DEDUP_REMOVED lines=28> */
.L_x_2759:
[----:B------:R2:W-:Y:S02]  /*ef10*/  STS.128 [R144+0xd800], RZ ;  /* 0x00d800ff90007388 */ /* 0x0005e40000000c00 */
.L_x_2758:
[----:B------:R-:W-:Y:S05]  /*ef20*/  BSYNC.RECONVERGENT B0 ;  /* 0x0000000000007941 */ /* 0x000fea0003800200 */
.L_x_2757:
        /* <DEDUP_REMOVED lines=29> */
.L_x_2762:
[----:B------:R2:W-:Y:S02]  /*f100*/  STS.128 [R144+0xe000], RZ ;  /* 0x00e000ff90007388 */ /* 0x0005e40000000c00 */
.L_x_2761:
[----:B------:R-:W-:Y:S05]  /*f110*/  BSYNC.RECONVERGENT B0 ;  /* 0x0000000000007941 */ /* 0x000fea0003800200 */
.L_x_2760:
        /* <DEDUP_REMOVED lines=30> */
.L_x_2765:
[----:B------:R3:W-:Y:S02]  /*f300*/  STS.128 [R144+0xe800], RZ ;  /* 0x00e800ff90007388 */ /* 0x0007e40000000c00 */
.L_x_2764:
[----:B------:R-:W-:Y:S05]  /*f310*/  BSYNC.RECONVERGENT B0 ;  /* 0x0000000000007941 */ /* 0x000fea0003800200 */
.L_x_2763:
        /* <DEDUP_REMOVED lines=15> */
[----:B------:R-:W4:Y:S01]  /*f410*/  LDSM.16.M88.4 R68, [R159+0x3000] ;  /* 0x003000009f44783b */ /* 0x000f220000000200 */
[----:B------:R-:W-:-:S03]  /*f420*/  IMAD.IADD R146, R159, 0x1, R5 ;  /* 0x000000019f927824 */ /* 0x000fc600078e0205 */
[----:B------:R-:W3:Y:S04]  /*f430*/  LDSM.16.M88.4 R48, [R159+0x3800] ;  /* 0x003800009f30783b */ /* 0x000ee80000000200 */
[----:B------:R-:W-:Y:S04]  /*f440*/  LDSM.16.M88.4 R84, [R136] ;  /* 0x000000008854783b */ /* 0x000fe80000000200 */
[----:B------:R-:W3:Y:S04]  /*f450*/  LDSM.16.M88.4 R80, [R146+0x3000] ;  /* 0x003000009250783b */ /* 0x000ee80000000200 */
[----:B-12---:R-:W1:Y:S04]  /*f460*/  LDSM.16.M88.4 R12, [R146+0x3800] ;  /* 0x00380000920c783b */ /* 0x006e680000000200 */
[----:B------:R-:W2:Y:S04]  /*f470*/  LDSM.16.M88.4 R60, [R159+0x3400] ;  /* 0x003400009f3c783b */ /* 0x000ea80000000200 */
[----:B------:R-:W2:Y:S04]  /*f480*/  LDSM.16.M88.4 R36, [R159+0x3c00] ;  /* 0x003c00009f24783b */ /* 0x000ea80000000200 */
[----:B------:R-:W2:Y:S04]  /*f490*/  LDSM.16.M88.4 R28, [R159+0x4000] ;  /* 0x004000009f1c783b */ /* 0x000ea80000000200 */
[----:B------:R-:W2:Y:S04]  /*f4a0*/  LDSM.16.M88.4 R20, [R159+0x4400] ;  /* 0x004400009f14783b */ /* 0x000ea80000000200 */
[----:B------:R-:W2:Y:S01]  /*f4b0*/  LDSM.16.M88.4 R108, [R159+0x4800] ;  /* 0x004800009f6c783b */ /* 0x000ea20000000200 */
[C---:B----4-:R-:W-:Y:S03]  /*f4c0*/  HMMA.16816.F32.BF16 R72, R100.reuse, R68, RZ ;  /* 0x000000446448723c */ /* 0x050fe600000418ff */
[----:B------:R-:W4:Y:S04]  /*f4d0*/  LDSM.16.M88.4 R96, [R159+0x4c00] ;  /* 0x004c00009f60783b */ /* 0x000f280000000200 */
[----:B------:R-:W4:Y:S01]  /*f4e0*/  LDSM.16.M88.4 R76, [R146+0x3400] ;  /* 0x00340000924c783b */ /* 0x000f220000000200 */
[C---:B---3--:R-:W-:Y:S03]  /*f4f0*/  HMMA.16816.F32.BF16 R52, R100.reuse, R48, RZ ;  /* 0x000000306434723c */ /* 0x048fe600000418ff */
[----:B------:R-:W3:Y:S04]  /*f500*/  LDSM.16.M88.4 R92, [R146+0x3c00] ;  /* 0x003c0000925c783b */ /* 0x000ee80000000200 */
[----:B------:R-:W3:Y:S01]  /*f510*/  LDSM.16.M88.4 R16, [R146+0x4000] ;  /* 0x004000009210783b */ /* 0x000ee20000000200 */
[C---:B------:R-:W-:Y:S03]  /*f520*/  HMMA.16816.F32.BF16 R68, R100.reuse, R70, RZ ;  /* 0x000000466444723c */ /* 0x040fe600000418ff */
[----:B------:R-:W3:Y:S04]  /*f530*/  LDSM.16.M88.4 R8, [R146+0x4400] ;  /* 0x004400009208783b */ /* 0x000ee80000000200 */
[----:B------:R-:W3:Y:S01]  /*f540*/  LDSM.16.M88.4 R88, [R146+0x4800] ;  /* 0x004800009258783b */ /* 0x000ee20000000200 */
[----:B------:R-:W-:Y:S03]  /*f550*/  HMMA.16816.F32.BF16 R48, R100, R50, RZ ;  /* 0x000000326430723c */ /* 0x000fe600000418ff */
[----:B------:R-:W-:Y:S04]  /*f560*/  LDSM.16.M88.4 R120, [R146+0x4c00] ;  /* 0x004c00009278783b */ /* 0x000fe80000000200 */
[----:B------:R-:W-:Y:S01]  /*f570*/  LDSM.16.M88.4 R124, [R159+0x8800] ;  /* 0x008800009f7c783b */ /* 0x000fe20000000200 */
[C---:B------:R-:W-:Y:S03]  /*f580*/  HMMA.16816.F32.BF16 R72, R84.reuse, R80, R72 ;  /* 0x000000505448723c */ /* 0x040fe60000041848 */
[----:B------:R-:W-:Y:S05]  /*f590*/  LDSM.16.M88.4 R132, [R159+0x8400] ;  /* 0x008400009f84783b */ /* 0x000fea0000000200 */
[C---:B------:R-:W-:Y:S01]  /*f5a0*/  HMMA.16816.F32.BF16 R68, R84.reuse, R82, R68 ;  /* 0x000000525444723c */ /* 0x040fe20000041844 */
[----:B------:R-:W-:Y:S07]  /*f5b0*/  LDSM.16.M88.4 R80, [R159+0x5000] ;  /* 0x005000009f50783b */ /* 0x000fee0000000200 */
[C---:B-1----:R-:W-:Y:S08]  /*f5c0*/  HMMA.16816.F32.BF16 R52, R84.reuse, R12, R52 ;  /* 0x0000000c5434723c */ /* 0x042ff00000041834 */
[----:B------:R-:W-:Y:S01]  /*f5d0*/  HMMA.16816.F32.BF16 R48, R84, R14, R48 ;  /* 0x0000000e5430723c */ /* 0x000fe20000041830 */
[----:B------:R-:W1:Y:S07]  /*f5e0*/  LDSM.16.M88.4 R12, [R160+0x1000] ;  /* 0x00100000a00c783b */ /* 0x000e6e0000000200 */
        /* <DEDUP_REMOVED lines=12> */
[----:B------:R-:W-:Y:S07]  /*f6b0*/  LDSM.16.M88.4 R96, [R159+0x5c00] ;  /* 0x005c00009f60783b */ /* 0x000fee0000000200 */
[C---:B------:R-:W-:Y:S08]  /*f6c0*/  HMMA.16816.F32.BF16 R64, R84.reuse, R76, R64 ;  /* 0x0000004c5440723c */ /* 0x040ff00000041840 */
[C---:B------:R-:W-:Y:S01]  /*f6d0*/  HMMA.16816.F32.BF16 R60, R84.reuse, R78, R60 ;  /* 0x0000004e543c723c */ /* 0x040fe2000004183c */
[----:B------:R-:W2:Y:S07]  /*f6e0*/  LDSM.16.M88.4 R76, [R159+0x5400] ;  /* 0x005400009f4c783b */ /* 0x000eae0000000200 */
[C---:B---3--:R-:W-:Y:S08]  /*f6f0*/  HMMA.16816.F32.BF16 R40, R84.reuse, R92, R40 ;  /* 0x0000005c5428723c */ /* 0x048ff00000041828 */
        /* <DEDUP_REMOVED lines=11> */
[C---:B-1----:R-:W-:Y:S08]  /*f7b0*/  HMMA.16816.F32.BF16 R72, R12.reuse, R80, R72 ;  /* 0x000000500c48723c */ /* 0x042ff00000041848 */
[----:B------:R-:W-:Y:S01]  /*f7c0*/  HMMA.16816.F32.BF16 R68, R12, R82, R68 ;  /* 0x000000520c44723c */ /* 0x000fe20000041844 */
[----:B------:R-:W1:Y:S07]  /*f7d0*/  LDSM.16.M88.4 R80, [R159+0x6c00] ;  /* 0x006c00009f50783b */ /* 0x000e6e0000000200 */
[C---:B------:R-:W-:Y:S08]  /*f7e0*/  HMMA.16816.F32.BF16 R104, R84.reuse, R120, R104 ;  /* 0x000000785468723c */ /* 0x040ff00000041868 */
[----:B------:R-:W-:Y:S01]  /*f7f0*/  HMMA.16816.F32.BF16 R100, R84, R122, R100 ;  /* 0x0000007a5464723c */ /* 0x000fe20000041864 */
[----:B------:R-:W-:Y:S04]  /*f800*/  LDSM.16.M88.4 R84, [R136+0x1000] ;  /* 0x001000008854783b */ /* 0x000fe80000000200 */
[----:B------:R-:W-:Y:S03]  /*f810*/  LDSM.16.M88.4 R120, [R146+0x5c00] ;  /* 0x005c00009278783b */ /* 0x000fe60000000200 */
        /* <DEDUP_REMOVED lines=14> */
[----:B------:R-:W3:Y:S07]  /*f900*/  LDSM.16.M88.4 R8, [R146+0x5800] ;  /* 0x005800009208783b */ /* 0x000eee0000000200 */
[C---:B------:R-:W-:Y:S08]  /*f910*/  HMMA.16816.F32.BF16 R112, R12.reuse, R88, R112 ;  /* 0x000000580c70723c */ /* 0x040ff00000041870 */
[C---:B------:R-:W-:Y:S01]  /*f920*/  HMMA.16816.F32.BF16 R108, R12.reuse, R90, R108 ;  /* 0x0000005a0c6c723c */ /* 0x040fe2000004186c */
[----:B------:R-:W-:Y:S07]  /*f930*/  LDSM.16.M88.4 R88, [R146+0x6c00] ;  /* 0x006c00009258783b */ /* 0x000fee0000000200 */
[C---:B-1----:R-:W-:Y:S08]  /*f940*/  HMMA.16816.F32.BF16 R104, R12.reuse, R80, R104 ;  /* 0x000000500c68723c */ /* 0x042ff00000041868 */
[----:B------:R-:W-:Y:S01]  /*f950*/  HMMA.16816.F32.BF16 R100, R12, R82, R100 ;  /* 0x000000520c64723c */ /* 0x000fe20000041864 */
[----:B------:R-:W1:Y:S04]  /*f960*/  LDSM.16.M88.4 R12, [R146+0x6400] ;  /* 0x00640000920c783b */ /* 0x000e680000000200 */
[----:B------:R-:W-:Y:S03]  /*f970*/  LDSM.16.M88.4 R80, [R159+0x7000] ;  /* 0x007000009f50783b */ /* 0x000fe60000000200 */
[C---:B--2---:R-:W-:Y:S08]  /*f980*/  HMMA.16816.F32.BF16 R64, R84.reuse, R16, R64 ;  /* 0x000000105440723c */ /* 0x044ff00000041840 */
[C---:B---3--:R-:W-:Y:S08]  /*f990*/  HMMA.16816.F32.BF16 R52, R84.reuse, R8, R52 ;  /* 0x000000085434723c */ /* 0x048ff00000041834 */
[C---:B------:R-:W-:Y:S01]  /*f9a0*/  HMMA.16816.F32.BF16 R48, R84.reuse, R10, R48 ;  /* 0x0000000a5430723c */ /* 0x040fe20000041830 */
[----:B------:R-:W2:Y:S07]  /*f9b0*/  LDSM.16.M88.4 R8, [R159+0x7c00] ;  /* 0x007c00009f08783b */ /* 0x000eae0000000200 */
[C---:B------:R-:W-:Y:S01]  /*f9c0*/  HMMA.16816.F32.BF16 R60, R84.reuse, R18, R60 ;  /* 0x00000012543c723c */ /* 0x040fe2000004183c */
[----:B------:R-:W-:Y:S07]  /*f9d0*/  LDSM.16.M88.4 R16, [R159+0x7800] ;  /* 0x007800009f10783b */ /* 0x000fee0000000200 */
[C---:B------:R-:W-:Y:S08]  /*f9e0*/  HMMA.16816.F32.BF16 R40, R84.reuse, R120, R40 ;  /* 0x000000785428723c */ /* 0x040ff00000041828 */
[C---:B-1----:R-:W-:Y:S08]  /*f9f0*/  HMMA.16816.F32.BF16 R24, R84.reuse, R12, R24 ;  /* 0x0000000c5418723c */ /* 0x042ff00000041818 */
[C---:B------:R-:W-:Y:S01]  /*fa00*/  HMMA.16816.F32.BF16 R20, R84.reuse, R14, R20 ;  /* 0x0000000e5414723c */ /* 0x040fe20000041814 */
[----:B------:R-:W1:Y:S07]  /*fa10*/  LDSM.16.M88.4 R12, [R159+0x8000] ;  /* 0x008000009f0c783b */ /* 0x000e6e0000000200 */
[C---:B------:R-:W-:Y:S01]  /*fa20*/  HMMA.16816.F32.BF16 R36, R84.reuse, R122, R36 ;  /* 0x0000007a5424723c */ /* 0x040fe20000041824 */
[----:B------:R-:W3:Y:S07]  /*fa30*/  LDSM.16.M88.4 R120, [R159+0x8c00] ;  /* 0x008c00009f78783b */ /* 0x000eee0000000200 */
[C---:B------:R-:W-:Y:S08]  /*fa40*/  HMMA.16816.F32.BF16 R32, R84.reuse, R96, R32 ;  /* 0x000000605420723c */ /* 0x040ff00000041820 */
[C---:B------:R-:W-:Y:S01]  /*fa50*/  HMMA.16816.F32.BF16 R28, R84.reuse, R98, R28 ;  /* 0x00000062541c723c */ /* 0x040fe2000004181c */
[----:B------:R-:W-:Y:S07]  /*fa60*/  LDSM.16.M88.4 R96, [R146+0x7000] ;  /* 0x007000009260783b */ /* 0x000fee0000000200 */
[C---:B------:R-:W-:Y:S08]  /*fa70*/  HMMA.16816.F32.BF16 R72, R84.reuse, R76, R72 ;  /* 0x0000004c5448723c */ /* 0x040ff00000041848 */
[----:B------:R-:W-:Y:S01]  /*fa80*/  HMMA.16816.F32.BF16 R68, R84, R78, R68 ;  /* 0x0000004e5444723c */ /* 0x000fe20000041844 */
[----:B------:R-:W4:Y:S07]  /*fa90*/  LDSM.16.M88.4 R76, [R159+0x7400] ;  /* 0x007400009f4c783b */ /* 0x000f2e0000000200 */
[C---:B--2---:R-:W-:Y:S08]  /*faa0*/  HMMA.16816.F32.BF16 R40, R128.reuse, R8, R40 ;  /* 0x000000088028723c */ /* 0x044ff00000041828 */
[C---:B------:R-:W-:Y:S01]  /*fab0*/  HMMA.16816.F32.BF16 R36, R128.reuse, R10, R36 ;  /* 0x0000000a8024723c */ /* 0x040fe20000041824 */
[----:B------:R-:W-:Y:S07]  /*fac0*/  LDSM.16.M88.4 R8, [R136+0x2000] ;  /* 0x002000008808783b */ /* 0x000fee0000000200 */
[C---:B-1----:R-:W-:Y:S08]  /*fad0*/  HMMA.16816.F32.BF16 R32, R128.reuse, R12, R32 ;  /* 0x0000000c8020723c */ /* 0x042ff00000041820 */
[----:B------:R-:W-:Y:S01]  /*fae0*/  HMMA.16816.F32.BF16 R28, R128, R14, R28 ;  /* 0x0000000e801c723c */ /* 0x000fe2000004181c */
[----:B------:R-:W1:Y:S07]  /*faf0*/  LDSM.16.M88.4 R12, [R146+0x8c00] ;  /* 0x008c0000920c783b */ /* 0x000e6e0000000200 */
[----:B------:R-:W-:Y:S08]  /*fb00*/  HMMA.16816.F32.BF16 R100, R84, R90, R100 ;  /* 0x0000005a5464723c */ /* 0x000ff00000041864 */
[C---:B------:R-:W-:Y:S08]  /*fb10*/  HMMA.16816.F32.BF16 R52, R128.reuse, R16, R52 ;  /* 0x000000108034723c */ /* 0x040ff00000041834 */
[----:B------:R-:W-:Y:S01]  /*fb20*/  HMMA.16816.F32.BF16 R48, R128, R18, R48 ;  /* 0x000000128030723c */ /* 0x000fe20000041830 */
[----:B------:R-:W2:Y:S07]  /*fb30*/  LDSM.16.M88.4 R16, [R146+0x8800] ;  /* 0x008800009210783b */ /* 0x000eae0000000200 */
[C---:B------:R-:W-:Y:S08]  /*fb40*/  HMMA.16816.F32.BF16 R112, R84.reuse, R92, R112 ;  /* 0x0000005c5470723c */ /* 0x040ff00000041870 */
[----:B------:R-:W-:Y:S01]  /*fb50*/  HMMA.16816.F32.BF16 R108, R84, R94, R108 ;  /* 0x0000005e546c723c */ /* 0x000fe2000004186c */
[----:B------:R-:W2:Y:S07]  /*fb60*/  LDSM.16.M88.4 R92, [R146+0x7400] ;  /* 0x00740000925c783b */ /* 0x000eae0000000200 */
[C---:B---3--:R-:W-:Y:S08]  /*fb70*/  HMMA.16816.F32.BF16 R100, R128.reuse, R122, R100 ;  /* 0x0000007a8064723c */ /* 0x048ff00000041864 */
[C---:B----4-:R-:W-:Y:S08]  /*fb80*/  HMMA.16816.F32.BF16 R64, R128.reuse, R76, R64 ;  /* 0x0000004c8040723c */ /* 0x050ff00000041840 */
[----:B------:R-:W-:Y:S01]  /*fb90*/  HMMA.16816.F32.BF16 R60, R128, R78, R60 ;  /* 0x0000004e803c723c */ /* 0x000fe2000004183c */
[----:B------:R-:W3:Y:S07]  /*fba0*/  LDSM.16.M88.4 R76, [R146+0x8400] ;  /* 0x00840000924c783b */ /* 0x000eee0000000200 */
[----:B------:R-:W-:Y:S01]  /*fbb0*/  HMMA.16816.F32.BF16 R104, R84, R88, R104 ;  /* 0x000000585468723c */ /* 0x000fe20000041868 */
[----:B------:R-:W4:Y:S04]  /*fbc0*/  LDSM.16.M88.4 R88, [R146+0x7800] ;  /* 0x007800009258783b */ /* 0x000f280000000200 */
[----:B------:R-:W4:Y:S03]  /*fbd0*/  LDSM.16.M88.4 R84, [R146+0x7c00] ;  /* 0x007c00009254783b */ /* 0x000f260000000200 */
[C---:B------:R-:W-:Y:S08]  /*fbe0*/  HMMA.16816.F32.BF16 R72, R128.reuse, R80, R72 ;  /* 0x000000508048723c */ /* 0x040ff00000041848 */
[----:B------:R-:W-:Y:S01]  /*fbf0*/  HMMA.16816.F32.BF16 R68, R128, R82, R68 ;  /* 0x000000528044723c */ /* 0x000fe20000041844 */
[----:B------:R-:W4:Y:S01]  /*fc00*/  LDSM.16.M88.4 R80, [R146+0x8000] ;  /* 0x008000009250783b */ /* 0x000f220000000200 */
[----:B------:R-:W-:-:S06]  /*fc10*/  DEPBAR.LE SB0, 0x0 ;  /* 0x000080000000791a */ /* 0x000fcc0000000000 */
[----:B------:R-:W-:Y:S08]  /*fc20*/  HMMA.16816.F32.BF16 R112, R128, R124, R112 ;  /* 0x0000007c8070723c */ /* 0x000ff00000041870 */
[----:B-1----:R-:W-:Y:S01]  /*fc30*/  HMMA.16816.F32.BF16 R100, R8, R14, R100 ;  /* 0x0000000e0864723c */ /* 0x002fe20000041864 */
[----:B------:R-:W-:-:S05]  /*fc40*/  IMAD.SHL.U32 R14, R156, 0x2, RZ ;  /* 0x000000029c0e7824 */ /* 0x000fca00078e00ff */
[----:B------:R-:W-:Y:S02]  /*fc50*/  LOP3.LUT R14, R14, 0x6, RZ, 0xc0, !PT ;  /* 0x000000060e0e7812 */ /* 0x000fe400078ec0ff */
[----:B------:R-:W-:Y:S03]  /*fc60*/  HMMA.16816.F32.BF16 R24, R128, R132, R24 ;  /* 0x000000848018723c */ /* 0x000fe60000041818 */
[----:B------:R-:W-:-:S04]  /*fc70*/  IMAD.IADD R14, R45, 0x1, R14 ;  /* 0x000000012d0e7824 */ /* 0x000fc800078e020e */
[C---:B------:R-:W-:Y:S01]  /*fc80*/  VIADD R6, R14.reuse, 0x1 ;  /* 0x000000010e067836 */ /* 0x040fe20000000000 */
[C---:B------:R-:W-:Y:S01]  /*fc90*/  HMMA.16816.F32.BF16 R20, R128.reuse, R134, R20 ;  /* 0x000000868014723c */ /* 0x040fe20000041814 */
[C---:B------:R-:W-:Y:S02]  /*fca0*/  VIADD R44, R14.reuse, 0x28 ;  /* 0x000000280e2c7836 */ /* 0x040fe40000000000 */
[----:B-----5:R-:W-:Y:S01]  /*fcb0*/  VIADD R46, R14, 0x20 ;  /* 0x000000200e2e7836 */ /* 0x020fe20000000000 */
[C---:B------:R-:W-:Y:S02]  /*fcc0*/  ISETP.GE.AND P6, PT, R6.reuse, R145, PT ;  /* 0x000000910600720c */ /* 0x040fe40003fc6270 */
[----:B------:R-:W-:Y:S02]  /*fcd0*/  ISETP.GE.AND P3, PT, R6, R59, PT ;  /* 0x0000003b0600720c */ /* 0x000fe40003f66270 */
[----:B------:R-:W-:Y:S01]  /*fce0*/  HMMA.16816.F32.BF16 R108, R128, R126, R108 ;  /* 0x0000007e806c723c */ /* 0x000fe2000004186c */
[----:B------:R-:W-:-:S07]  /*fcf0*/  I2FP.F32.S32 R6, R6 ;  /* 0x0000000600067245 */ /* 0x000fce0000201400 */
[----:B------:R-:W-:Y:S08]  /*fd00*/  HMMA.16816.F32.BF16 R104, R128, R120, R104 ;  /* 0x000000788068723c */ /* 0x000ff00000041868 */
[C---:B------:R-:W-:Y:S08]  /*fd10*/  HMMA.16816.F32.BF16 R72, R8.reuse, R96, R72 ;  /* 0x000000600848723c */ /* 0x040ff00000041848 */
[----:B--2---:R-:W-:Y:S01]  /*fd20*/  HMMA.16816.F32.BF16 R112, R8, R16, R112 ;  /* 0x000000100870723c */ /* 0x004fe20000041870 */
[----:B------:R-:W-:-:S05]  /*fd30*/  VIADD R16, R14, 0x78 ;  /* 0x000000780e107836 */ /* 0x000fca0000000000 */
[----:B------:R-:W-:Y:S02]  /*fd40*/  I2FP.F32.S32 R3, R16 ;  /* 0x0000001000037245 */ /* 0x000fe40000201400 */
[----:B------:R-:W-:Y:S01]  /*fd50*/  HMMA.16816.F32.BF16 R68, R8, R98, R68 ;  /* 0x000000620844723c */ /* 0x000fe20000041844 */
[----:B------:R-:W-:Y:S02]  /*fd60*/  ISETP.GE.AND P1, PT, R16, R145, PT ;  /* 0x000000911000720c */ /* 0x000fe40003f26270 */
[----:B------:R-:W-:Y:S01]  /*fd70*/  FFMA.FTZ R75, R0, R6, R75 ;  /* 0x00000006004b7223 */ /* 0x000fe2000001004b */
[----:B------:R-:W-:-:S04]  /*fd80*/  ISETP.GE.AND P0, PT, R16, R59, PT ;  /* 0x0000003b1000720c */ /* 0x000fc80003f06270 */
[C---:B------:R-:W-:Y:S08]  /*fd90*/  HMMA.16816.F32.BF16 R64, R8.reuse, R92, R64 ;  /* 0x0000005c0840723c */ /* 0x040ff00000041840 */
[C---:B---3--:R-:W-:Y:S08]  /*fda0*/  HMMA.16816.F32.BF16 R24, R8.reuse, R76, R24 ;  /* 0x0000004c0818723c */ /* 0x048ff00000041818 */
[----:B------:R-:W-:Y:S01]  /*fdb0*/  HMMA.16816.F32.BF16 R76, R8, R78, R20 ;  /* 0x0000004e084c723c */ /* 0x000fe20000041814 */
[CC--:B------:R-:W-:Y:S01]  /*fdc0*/  FFMA.FTZ R21, R0.reuse, R3.reuse, R100 ;  /* 0x0000000300157223 */ /* 0x0c0fe20000010064 */
[----:B------:R-:W-:Y:S01]  /*fdd0*/  FFMA.FTZ R20, R0, R3, R102 ;  /* 0x0000000300147223 */ /* 0x000fe20000010066 */
[----:B------:R-:W-:-:S03]  /*fde0*/  VIADD R22, R14, 0x19 ;  /* 0x000000190e167836 */ /* 0x000fc60000000000 */
[----:B------:R-:W-:Y:S02]  /*fdf0*/  FSEL R21, R21, -INF , !P1 ;  /* 0xff80000015157808 */ /* 0x000fe40004800000 */
[----:B------:R-:W-:Y:S01]  /*fe00*/  HMMA.16816.F32.BF16 R108, R8, R18, R108 ;  /* 0x00000012086c723c */ /* 0x000fe2000004186c */
[----:B------:R-:W-:Y:S01]  /*fe10*/  FFMA.FTZ R18, R0, R6, R73 ;  /* 0x0000000600127223 */ /* 0x000fe20000010049 */
[----:B------:R-:W-:Y:S01]  /*fe20*/  VIADD R6, R14, 0x9 ;  /* 0x000000090e067836 */ /* 0x000fe20000000000 */
[----:B------:R-:W-:-:S03]  /*fe30*/  FSEL R20, R20, -INF , !P0 ;  /* 0xff80000014147808 */ /* 0x000fc60004000000 */
[----:B------:R-:W-:Y:S02]  /*fe40*/  FSEL R18, R18, -INF , !P6 ;  /* 0xff80000012127808 */ /* 0x000fe40007000000 */
[----:B------:R-:W-:Y:S01]  /*fe50*/  HMMA.16816.F32.BF16 R60, R8, R94, R60 ;  /* 0x0000005e083c723c */ /* 0x000fe2000004183c */
[C---:B------:R-:W-:Y:S02]  /*fe60*/  ISETP.GE.AND P4, PT, R6.reuse, R145, PT ;  /* 0x000000910600720c */ /* 0x040fe40003f86270 */
[----:B------:R-:W-:Y:S02]  /*fe70*/  ISETP.GE.AND P1, PT, R6, R59, PT ;  /* 0x0000003b0600720c */ /* 0x000fe40003f26270 */
[----:B------:R-:W-:-:S03]  /*fe80*/  I2FP.F32.S32 R6, R6 ;  /* 0x0000000600067245 */ /* 0x000fc60000201400 */
[C---:B----4-:R-:W-:Y:S08]  /*fe90*/  HMMA.16816.F32.BF16 R52, R8.reuse, R88, R52 ;  /* 0x000000580834723c */ /* 0x050ff00000041834 */
[C---:B------:R-:W-:Y:S08]  /*fea0*/  HMMA.16816.F32.BF16 R48, R8.reuse, R90, R48 ;  /* 0x0000005a0830723c */ /* 0x040ff00000041830 */
[C---:B------:R-:W-:Y:S08]  /*feb0*/  HMMA.16816.F32.BF16 R40, R8.reuse, R84, R40 ;  /* 0x000000540828723c */ /* 0x040ff00000041828 */
[C---:B------:R-:W-:Y:S08]  /*fec0*/  HMMA.16816.F32.BF16 R36, R8.reuse, R86, R36 ;  /* 0x000000560824723c */ /* 0x040ff00000041824 */
[C---:B------:R-:W-:Y:S08]  /*fed0*/  HMMA.16816.F32.BF16 R32, R8.reuse, R80, R32 ;  /* 0x000000500820723c */ /* 0x040ff00000041820 */
[C---:B------:R-:W-:Y:S08]  /*fee0*/  HMMA.16816.F32.BF16 R28, R8.reuse, R82, R28 ;  /* 0x00000052081c723c */ /* 0x040ff0000004181c */
[----:B------:R-:W-:Y:S01]  /*fef0*/  HMMA.16816.F32.BF16 R104, R8, R12, R104 ;  /* 0x0000000c0868723c */ /* 0x000fe20000041868 */
[----:B------:R-:W-:-:S02]  /*ff00*/  VIADD R10, R14, 0x8 ;  /* 0x000000080e0a7836 */ /* 0x000fc40000000000 */
[C---:B------:R-:W-:Y:S02]  /*ff10*/  VIADD R8, R14.reuse, 0x10 ;  /* 0x000000100e087836 */ /* 0x040fe40000000000 */
[----:B------:R-:W-:Y:S01]  /*ff20*/  VIADD R12, R14, 0x11 ;  /* 0x000000110e0c7836 */ /* 0x000fe20000000000 */
[----:B------:R-:W-:Y:S02]  /*ff30*/  I2FP.F32.S32 R9, R10 ;  /* 0x0000000a00097245 */ /* 0x000fe40000201400 */
[----:B------:R-:W-:Y:S01]  /*ff40*/  I2FP.F32.S32 R7, R8 ;  /* 0x0000000800077245 */ /* 0x000fe20000201400 */
[----:B------:R-:W-:Y:S01]  /*ff50*/  BAR.SYNC.DEFER_BLOCKING 0x0 ;  /* 0x0000000000007b1d */ /* 0x000fe20000010000 */
[----:B------:R-:W-:Y:S01]  /*ff60*/  ISETP.GE.AND P5, PT, R10, R145, PT ;  /* 0x000000910a00720c */ /* 0x000fe20003fa6270 */
[----:B------:R-:W-:Y:S01]  /*ff70*/  FFMA.FTZ R3, R0, R9, R68 ;  /* 0x0000000900037223 */ /* 0x000fe20000010044 */
[----:B------:R-:W-:Y:S01]  /*ff80*/  ISETP.GE.AND P2, PT, R10, R59, PT ;  /* 0x0000003b0a00720c */ /* 0x000fe20003f46270 */
[CC--:B------:R-:W-:Y:S01]  /*ff90*/  FFMA.FTZ R68, R0.reuse, R6.reuse, R69 ;  /* 0x0000000600447223 */ /* 0x0c0fe20000010045 */
[C---:B------:R-:W-:Y:S01]  /*ffa0*/  FFMA.FTZ R6, R0.reuse, R6, R71 ;  /* 0x0000000600067223 */ /* 0x040fe20000010047 */
[----:B------:R-:W-:Y:S01]  /*ffb0*/  FFMA.FTZ R10, R0, R7, R64 ;  /* 0x00000007000a7223 */ /* 0x000fe20000010040 */
[----:B------:R-:W-:Y:S01]  /*ffc0*/  ISETP.GE.AND P0, PT, R8, R145, PT ;  /* 0x000000910800720c */ /* 0x000fe20003f06270 */
[----:B------:R-:W-:Y:S01]  /*ffd0*/  FFMA.FTZ R16, R0, R9, R70 ;  /* 0x0000000900107223 */ /* 0x000fe20000010046 */
[----:B------:R-:W-:Y:S01]  /*ffe0*/  ISETP.GE.AND P6, PT, R8, R59, PT ;  /* 0x0000003b0800720c */ /* 0x000fe20003fc6270 */
[----:B------:R-:W-:Y:S01]  /*fff0*/  VIADD R8, R14, 0x18 ;  /* 0x000000180e087836 */ /* 0x000fe20000000000 */
[----:B------:R-:W-:Y:S01]  /*10000*/  FSEL R6, R6, -INF , !P1 ;  /* 0xff80000006067808 */ /* 0x000fe20004800000 */
[----:B------:R-:W-:Y:S01]  /*10010*/  FFMA.FTZ R66, R0, R7, R66 ;  /* 0x0000000700427223 */ /* 0x000fe20000010042 */
[----:B------:R-:W-:-:S02]  /*10020*/  FSEL R10, R10, -INF , !P0 ;  /* 0xff8000000a0a7808 */ /* 0x000fc40004000000 */
[----:B------:R-:W-:Y:S02]  /*10030*/  FSEL R70, R3, -INF , !P5 ;  /* 0xff80000003467808 */ /* 0x000fe40006800000 */
[C---:B------:R-:W-:Y:S02]  /*10040*/  ISETP.GE.AND P1, PT, R22.reuse, R145, PT ;  /* 0x000000911600720c */ /* 0x040fe40003f26270 */
[----:B------:R-:W-:Y:S02]  /*10050*/  ISETP.GE.AND P0, PT, R22, R59, PT ;  /* 0x0000003b1600720c */ /* 0x000fe40003f06270 */
[----:B------:R-:W-:Y:S02]  /*10060*/  I2FP.F32.S32 R7, R12 ;  /* 0x0000000c00077245 */ /* 0x000fe40000201400 */
[----:B------:R-:W-:Y:S02]  /*10070*/  I2FP.F32.S32 R3, R8 ;  /* 0x0000000800037245 */ /* 0x000fe40000201400 */
[----:B------:R-:W-:Y:S01]  /*10080*/  I2FP.F32.S32 R22, R22 ;  /* 0x0000001600167245 */ /* 0x000fe20000201400 */
[----:B------:R-:W-:Y:S01]  /*10090*/  FFMA.FTZ R67, R0, R7, R67 ;  /* 0x0000000700437223 */ /* 0x000fe20000010043 */
[----:B------:R-:W-:Y:S01]  /*100a0*/  FSEL R16, R16, -INF , !P2 ;  /* 0xff80000010107808 */ /* 0x000fe20005000000 */
[----:B------:R-:W-:Y:S01]  /*100b0*/  FFMA.FTZ R62, R0, R3, R62 ;  /* 0x00000003003e7223 */ /* 0x000fe2000001003e */
[----:B------:R-:W-:Y:S01]  /*100c0*/  FSEL R68, R68, -INF , !P4 ;  /* 0xff80000044447808 */ /* 0x000fe20006000000 */
[-C--:B------:R-:W-:Y:S01]  /*100d0*/  FFMA.FTZ R61, R0, R22.reuse, R61 ;  /* 0x00000016003d7223 */ /* 0x080fe2000001003d */
[----:B------:R-:W-:Y:S01]  /*100e0*/  ISETP.GE.AND P2, PT, R8, R145, PT ;  /* 0x000000910800720c */ /* 0x000fe20003f46270 */
[----:B------:R-:W-:Y:S01]  /*100f0*/  FFMA.FTZ R63, R0, R22, R63 ;  /* 0x00000016003f7223 */ /* 0x000fe2000001003f */
[----:B------:R-:W-:Y:S01]  /*10100*/  ISETP.GE.AND P4, PT, R8, R59, PT ;  /* 0x0000003b0800720c */ /* 0x000fe20003f86270 */
[----:B------:R-:W-:Y:S01]  /*10110*/  FFMA.FTZ R8, R0, R3, R60 ;  /* 0x0000000300087223 */ /* 0x000fe2000001003c */
[----:B------:R-:W-:Y:S01]  /*10120*/  ISETP.GE.AND P5, PT, R12, R59, PT ;  /* 0x0000003b0c00720c */ /* 0x000fe20003fa6270 */
[----:B------:R-:W-:Y:S01]  /*10130*/  VIADD R22, R14, 0x21 ;  /* 0x000000210e167836 */ /* 0x000fe20000000000 */
[----:B------:R-:W-:-:S02]  /*10140*/  FSEL R64, R75, -INF , !P3 ;  /* 0xff8000004b407808 */ /* 0x000fc40005800000 */
[----:B------:R-:W-:Y:S02]  /*10150*/  FSEL R92, R67, -INF , !P5 ;  /* 0xff800000435c7808 */ /* 0x000fe40006800000 */
[----:B------:R-:W-:Y:S02]  /*10160*/  FSEL R8, R8, -INF , !P2 ;  /* 0xff80000008087808 */ /* 0x000fe40005000000 */
[----:B------:R-:W-:Y:S01]  /*10170*/  ISETP.GE.AND P3, PT, R12, R145, PT ;  /* 0x000000910c00720c */ /* 0x000fe20003f66270 */
[----:B------:R-:W-:Y:S01]  /*10180*/  FFMA.FTZ R12, R0, R7, R65 ;  /* 0x00000007000c7223 */ /* 0x000fe20000010041 */
[C---:B------:R-:W-:Y:S02]  /*10190*/  ISETP.GE.AND P5, PT, R22.reuse, R145, PT ;  /* 0x000000911600720c */ /* 0x040fe40003fa6270 */
[----:B------:R-:W-:Y:S02]  /*101a0*/  ISETP.GE.AND P2, PT, R22, R59, PT ;  /* 0x0000003b1600720c */ /* 0x000fe40003f46270 */
[----:B------:R-:W-:-:S02]  /*101b0*/  I2FP.F32.S32 R22, R22 ;  /* 0x0000001600167245 */ /* 0x000fc40000201400 */
[----:B------:R-:W-:Y:S02]  /*101c0*/  I2FP.F32.S32 R3, R44 ;  /* 0x0000002c00037245 */ /* 0x000fe40000201400 */
[----:B------:R-:W-:Y:S01]  /*101d0*/  FSEL R94, R66, -INF , !P6 ;  /* 0xff800000425e7808 */ /* 0x000fe20007000000 */
[-C--:B------:R-:W-:Y:S01]  /*101e0*/  FFMA.FTZ R53, R0, R22.reuse, R53 ;  /* 0x0000001600357223 */ /* 0x080fe20000010035 */
[----:B------:R-:W-:Y:S01]  /*101f0*/  FSEL R12, R12, -INF , !P3 ;  /* 0xff8000000c0c7808 */ /* 0x000fe20005800000 */
[----:B------:R-:W-:Y:S01]  /*10200*/  FFMA.FTZ R55, R0, R22, R55 ;  /* 0x0000001600377223 */ /* 0x000fe20000010037 */
[----:B------:R-:W-:Y:S01]  /*10210*/  FSEL R84, R62, -INF , !P4 ;  /* 0xff8000003e547808 */ /* 0x000fe20006000000 */
[----:B------:R-:W-:Y:S01]  /*10220*/  FFMA.FTZ R48, R0, R3, R48 ;  /* 0x0000000300307223 */ /* 0x000fe20000010030 */
[----:B------:R-:W-:Y:S01]  /*10230*/  FSEL R100, R61, -INF , !P1 ;  /* 0xff8000003d647808 */ /* 0x000fe20004800000 */
[----:B------:R-:W-:Y:S01]  /*10240*/  VIADD R22, R14, 0x31 ;  /* 0x000000310e167836 */ /* 0x000fe20000000000 */
[----:B------:R-:W-:Y:S01]  /*10250*/  ISETP.GE.AND P6, PT, R46, R145, PT ;  /* 0x000000912e00720c */ /* 0x000fe20003fc6270 */
[----:B------:R-:W-:Y:S01]  /*10260*/  FFMA.FTZ R50, R0, R3, R50 ;  /* 0x0000000300327223 */ /* 0x000fe20000010032 */
[----:B------:R-:W-:-:S02]  /*10270*/  ISETP.GE.AND P3, PT, R46, R59, PT ;  /* 0x0000003b2e00720c */ /* 0x000fc40003f66270 */
[----:B------:R-:W-:Y:S01]  /*10280*/  I2FP.F32.S32 R7, R46 ;  /* 0x0000002e00077245 */ /* 0x000fe20000201400 */
[----:B------:R-:W-:Y:S01]  /*10290*/  VIADD R46, R14, 0x29 ;  /* 0x000000290e2e7836 */ /* 0x000fe20000000000 */
[C---:B------:R-:W-:Y:S02]  /*102a0*/  ISETP.GE.AND P4, PT, R44.reuse, R145, PT ;  /* 0x000000912c00720c */ /* 0x040fe40003f86270 */
[----:B------:R-:W-:Y:S01]  /*102b0*/  ISETP.GE.AND P1, PT, R44, R59, PT ;  /* 0x0000003b2c00720c */ /* 0x000fe20003f26270 */
[----:B------:R-:W-:Y:S01]  /*102c0*/  VIADD R44, R14, 0x30 ;  /* 0x000000300e2c7836 */ /* 0x000fe20000000000 */
[----:B------:R-:W-:Y:S01]  /*102d0*/  FSEL R192, R55, -INF , !P2 ;  /* 0xff80000037c07808 */ /* 0x000fe20005000000 */
[-C--:B------:R-:W-:Y:S01]  /*102e0*/  FFMA.FTZ R52, R0, R7.reuse, R52 ;  /* 0x0000000700347223 */ /* 0x080fe20000010034 */
[----:B------:R-:W-:Y:S01]  /*102f0*/  FSEL R196, R48, -INF , !P4 ;  /* 0xff80000030c47808 */ /* 0x000fe20006000000 */
[----:B------:R-:W-:Y:S01]  /*10300*/  FFMA.FTZ R54, R0, R7, R54 ;  /* 0x0000000700367223 */ /* 0x000fe20000010036 */
[----:B------:R-:W-:-:S02]  /*10310*/  ISETP.GE.AND P2, PT, R22, R145, PT ;  /* 0x000000911600720c */ /* 0x000fc40003f46270 */
        /* <DEDUP_REMOVED lines=8> */
[CC--:B------:R-:W-:Y:S01]  /*103a0*/  FFMA.FTZ R41, R0.reuse, R22.reuse, R41 ;  /* 0x0000001600297223 */ /* 0x0c0fe20000010029 */
[----:B------:R-:W-:Y:S01]  /*103b0*/  FFMA.FTZ R43, R0, R22, R43 ;  /* 0x00000016002b7223 */ /* 0x000fe2000001002b */
[----:B------:R-:W-:Y:S01]  /*103c0*/  ISETP.GE.AND P6, PT, R46, R59, PT ;  /* 0x0000003b2e00720c */ /* 0x000fe20003fc6270 */
[----:B------:R-:W-:Y:S01]  /*103d0*/  VIADD R22, R14, 0x39 ;  /* 0x000000390e167836 */ /* 0x000fe20000000000 */
[----:B------:R-:W-:Y:S01]  /*103e0*/  ISETP.GE.AND P3, PT, R44, R145, PT ;  /* 0x000000912c00720c */ /* 0x000fe20003f66270 */
[----:B------:R-:W-:Y:S01]  /*103f0*/  VIADD R40, R14, 0x40 ;  /* 0x000000400e287836 */ /* 0x000fe20000000000 */
[----:B------:R-:W-:Y:S01]  /*10400*/  FSEL R188, R51, -INF , !P6 ;  /* 0xff80000033bc7808 */ /* 0x000fe20007000000 */
[----:B------:R-:W-:Y:S01]  /*10410*/  FFMA.FTZ R42, R0, R3, R42 ;  /* 0x00000003002a7223 */ /* 0x000fe2000001002a */
[----:B------:R-:W-:Y:S01]  /*10420*/  FSEL R120, R120, -INF , !P3 ;  /* 0xff80000078787808 */ /* 0x000fe20005800000 */
[----:B------:R-:W-:Y:S01]  /*10430*/  FFMA.FTZ R49, R0, R7, R49 ;  /* 0x0000000700317223 */ /* 0x000fe20000010031 */
[----:B------:R-:W-:-:S02]  /*10440*/  FSEL R198, R53, -INF , !P5 ;  /* 0xff80000035c67808 */ /* 0x000fc40006800000 */
[C---:B------:R-:W-:Y:S02]  /*10450*/  ISETP.GE.AND P6, PT, R22.reuse, R145, PT ;  /* 0x000000911600720c */ /* 0x040fe40003fc6270 */
[-C--:B------:R-:W-:Y:S02]  /*10460*/  ISETP.GE.AND P3, PT, R22, R59.reuse, PT ;  /* 0x0000003b1600720c */ /* 0x080fe40003f66270 */
[----:B------:R-:W-:Y:S01]  /*10470*/  ISETP.GE.AND P5, PT, R44, R59, PT ;  /* 0x0000003b2c00720c */ /* 0x000fe20003fa6270 */
[----:B------:R-:W-:Y:S01]  /*10480*/  VIADD R44, R14, 0x38 ;  /* 0x000000380e2c7836 */ /* 0x000fe20000000000 */
[----:B------:R-:W-:Y:S02]  /*10490*/  I2FP.F32.S32 R22, R22 ;  /* 0x0000001600167245 */ /* 0x000fe40000201400 */
[----:B------:R-:W-:Y:S02]  /*104a0*/  I2FP.F32.S32 R3, R40 ;  /* 0x0000002800037245 */ /* 0x000fe40000201400 */
[----:B------:R-:W-:Y:S01]  /*104b0*/  FSEL R180, R42, -INF , !P5 ;  /* 0xff8000002ab47808 */ /* 0x000fe20006800000 */
[CC--:B------:R-:W-:Y:S01]  /*104c0*/  FFMA.FTZ R37, R0.reuse, R22.reuse, R37 ;  /* 0x0000001600257223 */ /* 0x0c0fe20000010025 */
[----:B------:R-:W-:Y:S01]  /*104d0*/  FSEL R66, R41, -INF , !P2 ;  /* 0xff80000029427808 */ /* 0x000fe20005000000 */
[C---:B------:R-:W-:Y:S01]  /*104e0*/  FFMA.FTZ R39, R0.reuse, R22, R39 ;  /* 0x0000001600277223 */ /* 0x040fe20000010027 */
[----:B------:R-:W-:Y:S01]  /*104f0*/  FFMA.FTZ R32, R0, R3, R32 ;  /* 0x0000000300207223 */ /* 0x000fe20000010020 */
[----:B------:R-:W-:Y:S01]  /*10500*/  I2FP.F32.S32 R7, R44 ;  /* 0x0000002c00077245 */ /* 0x000fe20000201400 */
[----:B------:R-:W-:Y:S01]  /*10510*/  VIADD R22, R14, 0x49 ;  /* 0x000000490e167836 */ /* 0x000fe20000000000 */
[----:B------:R-:W-:Y:S01]  /*10520*/  ISETP.GE.AND P5, PT, R40, R145, PT ;  /* 0x000000912800720c */ /* 0x000fe20003fa6270 */
[----:B------:R-:W-:Y:S01]  /*10530*/  VIADD R42, R14, 0x41 ;  /* 0x000000410e2a7836 */ /* 0x000fe20000000000 */
[----:B------:R-:W-:Y:S01]  /*10540*/  ISETP.GE.AND P2, PT, R40, R59, PT ;  /* 0x0000003b2800720c */ /* 0x000fe20003f46270 */
[----:B------:R-:W-:Y:S01]  /*10550*/  VIADD R40, R14, 0x48 ;  /* 0x000000480e287836 */ /* 0x000fe20000000000 */
[----:B------:R-:W-:Y:S01]  /*10560*/  FSEL R86, R63, -INF , !P0 ;  /* 0xff8000003f567808 */ /* 0x000fe20004000000 */
[----:B------:R-:W-:Y:S01]  /*10570*/  FFMA.FTZ R36, R0, R7, R36 ;  /* 0x0000000700247223 */ /* 0x000fe20000010024 */
[----:B------:R-:W-:Y:S01]  /*10580*/  ISETP.GE.AND P0, PT, R46, R145, PT ;  /* 0x000000912e00720c */ /* 0x000fe20003f06270 */
[C---:B------:R-:W-:Y:S01]  /*10590*/  FFMA.FTZ R38, R0.reuse, R7, R38 ;  /* 0x0000000700267223 */ /* 0x040fe20000010026 */
[----:B------:R-:W-:Y:S01]  /*105a0*/  FSEL R122, R39, -INF , !P3 ;  /* 0xff800000277a7808 */ /* 0x000fe20005800000 */
[----:B------:R-:W-:Y:S01]  /*105b0*/  FFMA.FTZ R34, R0, R3, R34 ;  /* 0x0000000300227223 */ /* 0x000fe20000010022 */
[----:B------:R-:W-:Y:S01]  /*105c0*/  FSEL R148, R32, -INF , !P5 ;  /* 0xff80000020947808 */ /* 0x000fe20006800000 */
[----:B------:R-:W-:Y:S01]  /*105d0*/  VIADD R32, R14, 0x50 ;  /* 0x000000500e207836 */ /* 0x000fe20000000000 */
[----:B------:R-:W-:-:S02]  /*105e0*/  ISETP.GE.AND P3, PT, R22, R145, PT ;  /* 0x000000911600720c */ /* 0x000fc40003f66270 */
[----:B------:R-:W-:Y:S02]  /*105f0*/  ISETP.GE.AND P5, PT, R22, R59, PT ;  /* 0x0000003b1600720c */ /* 0x000fe40003fa6270 */
[----:B------:R-:W-:Y:S02]  /*10600*/  FSEL R190, R50, -INF , !P1 ;  /* 0xff80000032be7808 */ /* 0x000fe40004800000 */
[----:B------:R-:W-:Y:S02]  /*10610*/  FSEL R202, R49, -INF , !P0 ;  /* 0xff80000031ca7808 */ /* 0x000fe40004000000 */
[----:B------:R-:W-:Y:S02]  /*10620*/  I2FP.F32.S32 R7, R42 ;  /* 0x0000002a00077245 */ /* 0x000fe40000201400 */
[----:B------:R-:W-:Y:S02]  /*10630*/  I2FP.F32.S32 R3, R40 ;  /* 0x0000002800037245 */ /* 0x000fe40000201400 */
[----:B------:R-:W-:Y:S01]  /*10640*/  I2FP.F32.S32 R22, R22 ;  /* 0x0000001600167245 */ /* 0x000fe20000201400 */
[----:B------:R-:W-:Y:S01]  /*10650*/  FFMA.FTZ R35, R0, R7, R35 ;  /* 0x0000000700237223 */ /* 0x000fe20000010023 */
[----:B------:R-:W-:Y:S01]  /*10660*/  ISETP.GE.AND P1, PT, R44, R145, PT ;  /* 0x000000912c00720c */ /* 0x000fe20003f26270 */
[----:B------:R-:W-:Y:S01]  /*10670*/  FFMA.FTZ R176, R0, R3, R28 ;  /* 0x0000000300b07223 */ /* 0x000fe2000001001c */
[-C--:B------:R-:W-:Y:S01]  /*10680*/  ISETP.GE.AND P0, PT, R44, R59.reuse, PT ;  /* 0x0000003b2c00720c */ /* 0x080fe20003f06270 */
[-C--:B------:R-:W-:Y:S01]  /*10690*/  FFMA.FTZ R29, R0, R22.reuse, R29 ;  /* 0x00000016001d7223 */ /* 0x080fe2000001001d */
[----:B------:R-:W-:Y:S01]  /*106a0*/  FSEL R186, R36, -INF , !P1 ;  /* 0xff80000024ba7808 */ /* 0x000fe20004800000 */
[----:B------:R-:W-:Y:S01]  /*106b0*/  FFMA.FTZ R31, R0, R22, R31 ;  /* 0x00000016001f7223 */ /* 0x000fe2000001001f */
[----:B------:R-:W-:Y:S01]  /*106c0*/  FSEL R124, R38, -INF , !P0 ;  /* 0xff800000267c7808 */ /* 0x000fe20004000000 */
[----:B------:R-:W-:Y:S01]  /*106d0*/  VIADD R22, R14, 0x51 ;  /* 0x000000510e167836 */ /* 0x000fe20000000000 */
[----:B------:R-:W-:Y:S01]  /*106e0*/  ISETP.GE.AND P1, PT, R42, R59, PT ;  /* 0x0000003b2a00720c */ /* 0x000fe20003f26270 */
[----:B------:R-:W-:Y:S01]  /*106f0*/  VIADD R28, R14, 0x58 ;  /* 0x000000580e1c7836 */ /* 0x000fe20000000000 */
[----:B------:R-:W-:Y:S01]  /*10700*/  ISETP.GE.AND P0, PT, R40, R145, PT ;  /* 0x000000912800720c */ /* 0x000fe20003f06270 */
[C---:B------:R-:W-:Y:S01]  /*10710*/  FFMA.FTZ R30, R0.reuse, R3, R30 ;  /* 0x00000003001e7223 */ /* 0x040fe2000001001e */
[----:B------:R-:W-:Y:S01]  /*10720*/  FSEL R168, R35, -INF , !P1 ;  /* 0xff80000023a87808 */ /* 0x000fe20004800000 */
[----:B------:R-:W-:Y:S01]  /*10730*/  FFMA.FTZ R33, R0, R7, R33 ;  /* 0x0000000700217223 */ /* 0x000fe20000010021 */
[----:B------:R-:W-:Y:S01]  /*10740*/  FSEL R176, R176, -INF , !P0 ;  /* 0xff800000b0b07808 */ /* 0x000fe20004000000 */
[----:B------:R-:W-:Y:S01]  /*10750*/  VIADD R44, R14, 0x61 ;  /* 0x000000610e2c7836 */ /* 0x000fe20000000000 */
[----:B------:R-:W-:-:S02]  /*10760*/  FSEL R184, R37, -INF , !P6 ;  /* 0xff80000025b87808 */ /* 0x000fc40007000000 */
[C---:B------:R-:W-:Y:S02]  /*10770*/  ISETP.GE.AND P1, PT, R22.reuse, R145, PT ;  /* 0x000000911600720c */ /* 0x040fe40003f26270 */
[-C--:B------:R-:W-:Y:S02]  /*10780*/  ISETP.GE.AND P0, PT, R22, R59.reuse, PT ;  /* 0x0000003b1600720c */ /* 0x080fe40003f06270 */
[----:B------:R-:W-:Y:S02]  /*10790*/  ISETP.GE.AND P6, PT, R40, R59, PT ;  /* 0x0000003b2800720c */ /* 0x000fe40003fc6270 */
[----:B------:R-:W-:Y:S02]  /*107a0*/  I2FP.F32.S32 R22, R22 ;  /* 0x0000001600167245 */ /* 0x000fe40000201400 */
[----:B------:R-:W-:Y:S02]  /*107b0*/  FSEL R182, R43, -INF , !P4 ;  /* 0xff8000002bb67808 */ /* 0x000fe40006000000 */
[----:B------:R-:W-:Y:S01]  /*107c0*/  I2FP.F32.S32 R7, R32 ;  /* 0x0000002000077245 */ /* 0x000fe20000201400 */
[-C--:B------:R-:W-:Y:S01]  /*107d0*/  FFMA.FTZ R25, R0, R22.reuse, R25 ;  /* 0x0000001600197223 */ /* 0x080fe20000010019 */
[----:B------:R-:W-:Y:S01]  /*107e0*/  ISETP.GE.AND P4, PT, R42, R145, PT ;  /* 0x000000912a00720c */ /* 0x000fe20003f86270 */
[----:B------:R-:W-:Y:S01]  /*107f0*/  FFMA.FTZ R27, R0, R22, R27 ;  /* 0x00000016001b7223 */ /* 0x000fe2000001001b */
[----:B------:R-:W-:Y:S01]  /*10800*/  I2FP.F32.S32 R3, R28 ;  /* 0x0000001c00037245 */ /* 0x000fe20000201400 */
[----:B------:R-:W-:Y:S01]  /*10810*/  VIADD R22, R14, 0x60 ;  /* 0x000000600e167836 */ /* 0x000fe20000000000 */
[----:B------:R-:W-:Y:S01]  /*10820*/  FSEL R150, R30, -INF , !P6 ;  /* 0xff8000001e967808 */ /* 0x000fe20007000000 */
[C---:B------:R-:W-:Y:S01]  /*10830*/  FFMA.FTZ R26, R0.reuse, R7, R26 ;  /* 0x00000007001a7223 */ /* 0x040fe2000001001a */
[----:B------:R-:W-:Y:S01]  /*10840*/  FSEL R174, R29, -INF , !P3 ;  /* 0xff8000001dae7808 */ /* 0x000fe20005800000 */
[----:B------:R-:W-:Y:S01]  /*10850*/  FFMA.FTZ R76, R0, R3, R76 ;  /* 0x00000003004c7223 */ /* 0x000fe2000001004c */
[----:B------:R-:W-:Y:S01]  /*10860*/  ISETP.GE.AND P6, PT, R28, R145, PT ;  /* 0x000000911c00720c */ /* 0x000fe20003fc6270 */
[----:B------:R-:W-:Y:S01]  /*10870*/  FFMA.FTZ R24, R0, R7, R24 ;  /* 0x0000000700187223 */ /* 0x000fe20000010018 */
[----:B------:R-:W-:Y:S01]  /*10880*/  ISETP.GE.AND P3, PT, R28, R59, PT ;  /* 0x0000003b1c00720c */ /* 0x000fe20003f66270 */
[----:B------:R-:W-:Y:S01]  /*10890*/  VIADD R28, R14, 0x59 ;  /* 0x000000590e1c7836 */ /* 0x000fe20000000000 */
[----:B------:R-:W-:Y:S01]  /*108a0*/  FSEL R178, R33, -INF , !P4 ;  /* 0xff80000021b27808 */ /* 0x000fe20006000000 */
[----:B------:R-:W-:Y:S01]  /*108b0*/  FFMA.FTZ R78, R0, R3, R78 ;  /* 0x00000003004e7223 */ /* 0x000fe2000001004e */
[----:B------:R-:W-:-:S02]  /*108c0*/  ISETP.GE.AND P4, PT, R32, R59, PT ;  /* 0x0000003b2000720c */ /* 0x000fc40003f86270 */
[----:B------:R-:W-:Y:S02]  /*108d0*/  FSEL R152, R34, -INF , !P2 ;  /* 0xff80000022987808 */ /* 0x000fe40005000000 */
[----:B------:R-:W-:Y:S02]  /*108e0*/  I2FP.F32.S32 R7, R28 ;  /* 0x0000001c00077245 */ /* 0x000fe40000201400 */
[----:B------:R-:W-:Y:S02]  /*108f0*/  I2FP.F32.S32 R3, R22 ;  /* 0x0000001600037245 */ /* 0x000fe40000201400 */
[----:B------:R-:W-:Y:S01]  /*10900*/  ISETP.GE.AND P2, PT, R32, R145, PT ;  /* 0x000000912000720c */ /* 0x000fe20003f46270 */
[----:B------:R-:W-:Y:S01]  /*10910*/  FFMA.FTZ R79, R0, R7, R79 ;  /* 0x00000007004f7223 */ /* 0x000fe2000001004f */
[----:B------:R-:W-:Y:S01]  /*10920*/  FSEL R132, R26, -INF , !P4 ;  /* 0xff8000001a847808 */ /* 0x000fe20006000000 */
[----:B------:R-:W-:Y:S01]  /*10930*/  VIADD R26, R14, 0x68 ;  /* 0x000000680e1a7836 */ /* 0x000fe20000000000 */
[----:B------:R-:W-:Y:S01]  /*10940*/  FSEL R138, R25, -INF , !P1 ;  /* 0xff800000198a7808 */ /* 0x000fe20004800000 */
[CC--:B------:R-:W-:Y:S01]  /*10950*/  FFMA.FTZ R52, R0.reuse, R3.reuse, R112 ;  /* 0x0000000300347223 */ /* 0x0c0fe20000010070 */
[----:B------:R-:W-:Y:S01]  /*10960*/  FSEL R130, R27, -INF , !P0 ;  /* 0xff8000001b827808 */ /* 0x000fe20004000000 */
[----:B------:R-:W-:Y:S01]  /*10970*/  FFMA.FTZ R46, R0, R3, R114 ;  /* 0x00000003002e7223 */ /* 0x000fe20000010072 */
[----:B------:R-:W-:Y:S01]  /*10980*/  FSEL R134, R76, -INF , !P6 ;  /* 0xff8000004c867808 */ /* 0x000fe20007000000 */
[----:B------:R-:W-:Y:S01]  /*10990*/  FFMA.FTZ R77, R0, R7, R77 ;  /* 0x00000007004d7223 */ /* 0x000fe2000001004d */
[----:B------:R-:W-:-:S02]  /*109a0*/  ISETP.GE.AND P4, PT, R22, R145, PT ;  /* 0x000000911600720c */ /* 0x000fc40003f86270 */
[----:B------:R-:W-:Y:S01]  /*109b0*/  ISETP.GE.AND P1, PT, R22, R59, PT ;  /* 0x0000003b1600720c */ /* 0x000fe20003f26270 */
[----:B------:R-:W-:Y:S01]  /*109c0*/  VIADD R22, R14, 0x70 ;  /* 0x000000700e167836 */ /* 0x000fe20000000000 */
[C---:B------:R-:W-:Y:S02]  /*109d0*/  ISETP.GE.AND P0, PT, R44.reuse, R145, PT ;  /* 0x000000912c00720c */ /* 0x040fe40003f06270 */
[-C--:B------:R-:W-:Y:S02]  /*109e0*/  ISETP.GE.AND P6, PT, R44, R59.reuse, PT ;  /* 0x0000003b2c00720c */ /* 0x080fe40003fc6270 */
[----:B------:R-:W-:Y:S02]  /*109f0*/  I2FP.F32.S32 R44, R44 ;  /* 0x0000002c002c7245 */ /* 0x000fe40000201400 */
[----:B------:R-:W-:Y:S01]  /*10a00*/  FSEL R140, R24, -INF , !P2 ;  /* 0xff800000188c7808 */ /* 0x000fe20005000000 */
[----:B------:R-:W-:Y:S01]  /*10a10*/  VIADD R24, R14, 0x69 ;  /* 0x000000690e187836 */ /* 0x000fe20000000000 */
[----:B------:R-:W-:Y:S01]  /*10a20*/  ISETP.GE.AND P2, PT, R28, R59, PT ;  /* 0x0000003b1c00720c */ /* 0x000fe20003f46270 */
[C---:B------:R-:W-:Y:S01]  /*10a30*/  FFMA.FTZ R53, R0.reuse, R44, R113 ;  /* 0x0000002c00357223 */ /* 0x040fe20000010071 */
[----:B------:R-:W-:Y:S01]  /*10a40*/  I2FP.F32.S32 R3, R26 ;  /* 0x0000001a00037245 */ /* 0x000fe20000201400 */
[----:B------:R-:W-:Y:S01]  /*10a50*/  FFMA.FTZ R44, R0, R44, R115 ;  /* 0x0000002c002c7223 */ /* 0x000fe20000010073 */
[----:B------:R-:W-:-:S02]  /*10a60*/  I2FP.F32.S32 R7, R22 ;  /* 0x0000001600077245 */ /* 0x000fc40000201400 */
[----:B------:R-:W-:Y:S01]  /*10a70*/  FSEL R126, R79, -INF , !P2 ;  /* 0xff8000004f7e7808 */ /* 0x000fe20005000000 */
[----:B------:R-:W-:Y:S01]  /*10a80*/  FFMA.FTZ R50, R0, R3, R108 ;  /* 0x0000000300327223 */ /* 0x000fe2000001006c */
[----:B------:R-:W-:Y:S01]  /*10a90*/  FSEL R52, R52, -INF , !P4 ;  /* 0xff80000034347808 */ /* 0x000fe20006000000 */
[----:B------:R-:W-:Y:S01]  /*10aa0*/  FFMA.FTZ R49, R0, R7, R106 ;  /* 0x0000000700317223 */ /* 0x000fe2000001006a */
[----:B------:R-:W-:Y:S01]  /*10ab0*/  ISETP.GE.AND P2, PT, R24, R145, PT ;  /* 0x000000911800720c */ /* 0x000fe20003f46270 */
[----:B------:R-:W-:Y:S01]  /*10ac0*/  FFMA.FTZ R23, R0, R3, R110 ;  /* 0x0000000300177223 */ /* 0x000fe2000001006e */
[----:B------:R-:W-:Y:S01]  /*10ad0*/  ISETP.GE.AND P4, PT, R24, R59, PT ;  /* 0x0000003b1800720c */ /* 0x000fe20003f86270 */
[----:B------:R-:W-:Y:S01]  /*10ae0*/  FFMA.FTZ R48, R0, R7, R104 ;  /* 0x0000000700307223 */ /* 0x000fe20000010068 */
[----:B------:R-:W-:Y:S02]  /*10af0*/  FSEL R128, R78, -INF , !P3 ;  /* 0xff8000004e807808 */ /* 0x000fe40005800000 */
[----:B------:R-:W-:-:S02]  /*10b00*/  I2FP.F32.S32 R24, R24 ;  /* 0x0000001800187245 */ /* 0x000fc40000201400 */
[----:B------:R-:W-:Y:S02]  /*10b10*/  ISETP.GE.AND P3, PT, R26, R145, PT ;  /* 0x000000911a00720c */ /* 0x000fe40003f66270 */
[----:B------:R-:W-:Y:S01]  /*10b20*/  FSEL R53, R53, -INF , !P0 ;  /* 0xff80000035357808 */ /* 0x000fe20004000000 */
[-C--:B------:R-:W-:Y:S01]  /*10b30*/  FFMA.FTZ R51, R0, R24.reuse, R109 ;  /* 0x0000001800337223 */ /* 0x080fe2000001006d */
[----:B------:R-:W-:Y:S02]  /*10b40*/  FSEL R46, R46, -INF , !P1 ;  /* 0xff8000002e2e7808 */ /* 0x000fe40004800000 */
[C---:B------:R-:W-:Y:S02]  /*10b50*/  ISETP.GE.AND P0, PT, R22.reuse, R59, PT ;  /* 0x0000003b1600720c */ /* 0x040fe40003f06270 */
[----:B------:R-:W-:Y:S01]  /*10b60*/  ISETP.GE.AND P1, PT, R22, R145, PT ;  /* 0x000000911600720c */ /* 0x000fe20003f26270 */
[----:B------:R-:W-:Y:S01]  /*10b70*/  FFMA.FTZ R22, R0, R24, R111 ;  /* 0x0000001800167223 */ /* 0x000fe2000001006f */
[----:B------:R-:W-:Y:S01]  /*10b80*/  FSEL R44, R44, -INF , !P6 ;  /* 0xff8000002c2c7808 */ /* 0x000fe20007000000 */
[----:B------:R-:W-:Y:S01]  /*10b90*/  VIADD R24, R14, 0x71 ;  /* 0x000000710e187836 */ /* 0x000fe20000000000 */
[----:B------:R-:W-:-:S02]  /*10ba0*/  FSEL R50, R50, -INF , !P3 ;  /* 0xff80000032327808 */ /* 0x000fc40005800000 */
[----:B------:R-:W-:Y:S02]  /*10bb0*/  FSEL R154, R31, -INF , !P5 ;  /* 0xff8000001f9a7808 */ /* 0x000fe40006800000 */
[C---:B------:R-:W-:Y:S02]  /*10bc0*/  ISETP.GE.AND P6, PT, R14.reuse, R145, PT ;  /* 0x000000910e00720c */ /* 0x040fe40003fc6270 */
[C---:B------:R-:W-:Y:S02]  /*10bd0*/  ISETP.GE.AND P3, PT, R14.reuse, R59, PT ;  /* 0x0000003b0e00720c */ /* 0x040fe40003f66270 */
[----:B------:R-:W-:Y:S01]  /*10be0*/  I2FP.F32.S32 R3, R14 ;  /* 0x0000000e00037245 */ /* 0x000fe20000201400 */
[----:B------:R-:W-:Y:S01]  /*10bf0*/  VIADD R14, R14, 0x79 ;  /* 0x000000790e0e7836 */ /* 0x000fe20000000000 */
[----:B------:R-:W-:Y:S02]  /*10c00*/  ISETP.GE.AND P5, PT, R28, R145, PT ;  /* 0x000000911c00720c */ /* 0x000fe40003fa6270 */
[----:B------:R-:W-:Y:S01]  /*10c10*/  FSEL R49, R49, -INF , !P0 ;  /* 0xff80000031317808 */ /* 0x000fe20004000000 */
[----:B------:R-:W-:Y:S01]  /*10c20*/  FFMA.FTZ R74, R0, R3, R74 ;  /* 0x00000003004a7223 */ /* 0x000fe2000001004a */
[----:B------:R-:W-:-:S02]  /*10c30*/  ISETP.GT.AND P0, PT, R58, R161, PT ;  /* 0x000000a13a00720c */ /* 0x000fc40003f04270 */
[----:B------:R-:W-:Y:S02]  /*10c40*/  FSEL R142, R77, -INF , !P5 ;  /* 0xff8000004d8e7808 */ /* 0x000fe40006800000 */
[----:B------:R-:W-:Y:S02]  /*10c50*/  FSEL R22, R22, -INF , !P4 ;  /* 0xff80000016167808 */ /* 0x000fe40006000000 */
[----:B------:R-:W-:Y:S02]  /*10c60*/  FSEL R48, R48, -INF , !P1 ;  /* 0xff80000030307808 */ /* 0x000fe40004800000 */
[----:B------:R-:W-:Y:S02]  /*10c70*/  ISETP.GE.AND P5, PT, R26, R59, PT ;  /* 0x0000003b1a00720c */ /* 0x000fe40003fa6270 */
[C---:B------:R-:W-:Y:S02]  /*10c80*/  ISETP.GE.AND P4, PT, R14.reuse, R145, PT ;  /* 0x000000910e00720c */ /* 0x040fe40003f86270 */
[----:B------:R-:W-:-:S02]  /*10c90*/  ISETP.GE.AND P1, PT, R14, R59, PT ;  /* 0x0000003b0e00720c */ /* 0x000fc40003f26270 */
[----:B------:R-:W-:Y:S02]  /*10ca0*/  I2FP.F32.S32 R7, R24 ;  /* 0x0000001800077245 */ /* 0x000fe40000201400 */
[----:B------:R-:W-:Y:S02]  /*10cb0*/  I2FP.F32.S32 R14, R14 ;  /* 0x0000000e000e7245 */ /* 0x000fe40000201400 */
[----:B------:R-:W-:Y:S01]  /*10cc0*/  FSEL R23, R23, -INF , !P5 ;  /* 0xff80000017177808 */ /* 0x000fe20006800000 */
[CC--:B------:R-:W-:Y:S01]  /*10cd0*/  FFMA.FTZ R60, R0.reuse, R7.reuse, R105 ;  /* 0x00000007003c7223 */ /* 0x0c0fe20000010069 */
[----:B------:R-:W-:Y:S01]  /*10ce0*/  FSEL R51, R51, -INF , !P2 ;  /* 0xff80000033337808 */ /* 0x000fe20005000000 */
[----:B------:R-:W-:Y:S01]  /*10cf0*/  FFMA.FTZ R47, R0, R7, R107 ;  /* 0x00000007002f7223 */ /* 0x000fe2000001006b */
[----:B------:R-:W-:Y:S01]  /*10d00*/  ISETP.GE.AND P5, PT, R24, R145, PT ;  /* 0x000000911800720c */ /* 0x000fe20003fa6270 */
[-C--:B------:R-:W-:Y:S01]  /*10d10*/  FFMA.FTZ R54, R0, R14.reuse, R101 ;  /* 0x0000000e00367223 */ /* 0x080fe20000010065 */
[----:B------:R-:W-:Y:S01]  /*10d20*/  ISETP.GE.AND P2, PT, R24, R59, PT ;  /* 0x0000003b1800720c */ /* 0x000fe20003f46270 */
[C---:B------:R-:W-:Y:S01]  /*10d30*/  FFMA.FTZ R24, R0.reuse, R3, R72 ;  /* 0x0000000300187223 */ /* 0x040fe20000010048 */
[----:B------:R-:W-:Y:S01]  /*10d40*/  FFMA.FTZ R43, R0, R14, R103 ;  /* 0x0000000e002b7223 */ /* 0x000fe20000010067 */
[----:B------:R-:W-:-:S02]  /*10d50*/  FSEL R60, R60, -INF , !P5 ;  /* 0xff8000003c3c7808 */ /* 0x000fc40006800000 */
        /* <DEDUP_REMOVED lines=18> */
.L_x_2767:
        /* <DEDUP_REMOVED lines=60> */
.L_x_2768:
        /* <DEDUP_REMOVED lines=77> */
.L_x_2770:
[----:B------:R3:W-:Y:S02]  /*11710*/  STS.128 [R144+0x8800], RZ ;  /* 0x008800ff90007388 */ /* 0x0007e40000000c00 */
.L_x_2771:
[----:B------:R-:W-:Y:S05]  /*11720*/  BSYNC.RECONVERGENT B0 ;  /* 0x0000000000007941 */ /* 0x000fea0003800200 */
.L_x_2769:
[----:B------:R-:W0:Y:S02]  /*11730*/  LDGDEPBAR ;  /* 0x00000000000079af */ /* 0x000e240000000000 */
.L_x_2766:
        /* <DEDUP_REMOVED lines=24> */
[----:B-1----:R-:W-:-:S02]  /*118c0*/  FMNMX3.FTZ R26, R3, R126, R46, !PT ;  /* 0x0000007e031a7276 */ /* 0x002fc4000781002e */
        /* <DEDUP_REMOVED lines=9> */
[----:B--2---:R-:W1:Y:S04]  /*11960*/  SHFL.BFLY PT, R28, R11, 0x2, 0x1f ;  /* 0x0c401f000b1c7f89 */ /* 0x004e6800000e0000 */
[----:B------:R-:W2:Y:S01]  /*11970*/  SHFL.BFLY PT, R26, R9, 0x2, 0x1f ;  /* 0x0c401f00091a7f89 */ /* 0x000ea200000e0000 */
[----:B-1----:R-:W-:-:S02]  /*11980*/  FMNMX.FTZ R28, R11, R28, !PT ;  /* 0x0000001c0b1c7209 */ /* 0x002fc40007810000 */
[----:B------:R-:W-:Y:S02]  /*11990*/  LOP3.LUT R11, R57, 0x100, RZ, 0xc0, !PT ;  /* 0x00000100390b7812 */ /* 0x000fe400078ec0ff */
[----:B--2---:R-:W-:Y:S01]  /*119a0*/  FMNMX.FTZ R26, R9, R26, !PT ;  /* 0x0000001a091a7209 */ /* 0x004fe20007810000 */
[----:B------:R-:W1:Y:S01]  /*119b0*/  SHFL.BFLY PT, R3, R28, 0x1, 0x1f ;  /* 0x0c201f001c037f89 */ /* 0x000e6200000e0000 */
[----:B------:R-:W-:-:S03]  /*119c0*/  LOP3.LUT R11, R11, 0x20, R2, 0xf8, !PT ;  /* 0x000000200b0b7812 */ /* 0x000fc600078ef802 */
[----:B------:R-:W2:Y:S01]  /*119d0*/  SHFL.BFLY PT, R7, R26, 0x1, 0x1f ;  /* 0x0c201f001a077f89 */ /* 0x000ea200000e0000 */
[----:B------:R-:W-:-:S04]  /*119e0*/  LOP3.LUT R158, R4, R11, RZ, 0xfc, !PT ;  /* 0x0000000b049e7212 */ /* 0x000fc800078efcff */
[----:B------:R-:W-:-:S04]  /*119f0*/  LEA R158, R158, UR5, 0x1 ;  /* 0x000000059e9e7c11 */ /* 0x000fc8000f8e08ff */
[----:B------:R-:W-:Y:S01]  /*11a00*/  IADD3 R157, PT, PT, R5, R158, RZ ;  /* 0x0000009e059d7210 */ /* 0x000fe20007ffe0ff */
[----:B------:R-:W5:Y:S04]  /*11a10*/  LDSM.16.MT88.4 R108, [R158+0x9000] ;  /* 0x009000009e6c783b */ /* 0x000f680000004200 */
[----:B------:R-:W3:Y:S04]  /*11a20*/  LDSM.16.MT88.4 R72, [R157+0x9000] ;  /* 0x009000009d48783b */ /* 0x000ee80000004200 */
[----:B------:R-:W3:Y:S01]  /*11a30*/  LDSM.16.MT88.4 R80, [R158+0xb000] ;  /* 0x00b000009e50783b */ /* 0x000ee20000004200 */
[----:B-1----:R-:W-:-:S03]  /*11a40*/  FMNMX.FTZ R3, R28, R3, !PT ;  /* 0x000000031c037209 */ /* 0x002fc60007810000 */
[----:B------:R-:W1:Y:S01]  /*11a50*/  LDSM.16.MT88.4 R88, [R157+0xb000] ;  /* 0x00b000009d58783b */ /* 0x000e620000004200 */
[----:B--2---:R-:W-:Y:S01]  /*11a60*/  FMNMX.FTZ R2, R26, R7, !PT ;  /* 0x000000071a027209 */ /* 0x004fe20007810000 */
[C---:B----4-:R-:W-:Y:S01]  /*11a70*/  FMUL.FTZ R65, R3.reuse, UR4 ;  /* 0x0000000403417c20 */ /* 0x050fe20008410000 */
[----:B------:R-:W-:Y:S01]  /*11a80*/  FSETP.NEU.FTZ.AND P0, PT, R3, -INF , PT ;  /* 0xff8000000300780b */ /* 0x000fe20003f1d000 */
[----:B------:R-:W2:Y:S02]  /*11a90*/  LDSM.16.MT88.4 R96, [R158+0xd000] ;  /* 0x00d000009e60783b */ /* 0x000ea40000004200 */
[C---:B------:R-:W-:Y:S01]  /*11aa0*/  FMUL.FTZ R57, R2.reuse, UR4 ;  /* 0x0000000402397c20 */ /* 0x040fe20008410000 */
        /* <DEDUP_REMOVED lines=10> */
[----:B------:R-:W4:Y:S01]  /*11b50*/  LDSM.16.MT88.4 R4, [R157+0xd000] ;  /* 0x00d000009d04783b */ /* 0x000f220000004200 */
[--C-:B------:R-:W-:Y:S01]  /*11b60*/  FFMA.FTZ R64, R64, UR4, -R57.reuse ;  /* 0x0000000440407c23 */ /* 0x100fe20008010839 */
[----:B------:R-:W-:Y:S01]  /*11b70*/  FFMA.FTZ R42, R16, UR4, -R57 ;  /* 0x00000004102a7c23 */ /* 0x000fe20008010839 */
[----:B------:R-:W-:Y:S01]  /*11b80*/  MUFU.EX2 R63, R63 ;  /* 0x0000003f003f7308 */ /* 0x000fe20000000800 */
[----:B------:R-:W4:Y:S01]  /*11b90*/  LDSM.16.MT88.4 R16, [R158+0x9400] ;  /* 0x009400009e10783b */ /* 0x000f220000004200 */
[--C-:B------:R-:W-:Y:S01]  /*11ba0*/  FFMA.FTZ R39, R10, UR4, -R65.reuse ;  /* 0x000000040a277c23 */ /* 0x100fe20008010841 */
[--C-:B------:R-:W-:Y:S01]  /*11bb0*/  FFMA.FTZ R34, R8, UR4, -R65.reuse ;  /* 0x0000000408227c23 */ /* 0x100fe20008010841 */
[----:B------:R-:W5:Y:S01]  /*11bc0*/  MUFU.EX2 R62, R62 ;  /* 0x0000003e003e7308 */ /* 0x000f620000000800 */
[----:B------:R-:W4:Y:S01]  /*11bd0*/  LDSM.16.MT88.4 R12, [R157+0x9400] ;  /* 0x009400009d0c783b */ /* 0x000f220000004200 */
[----:B------:R-:W-:Y:S01]  /*11be0*/  FFMA.FTZ R33, R100, UR4, -R65 ;  /* 0x0000000464217c23 */ /* 0x000fe20008010841 */
[--C-:B------:R-:W-:Y:S01]  /*11bf0*/  FFMA.FTZ R37, R94, UR4, -R57.reuse ;  /* 0x000000045e257c23 */ /* 0x100fe20008010839 */
[----:B------:R-:W-:Y:S01]  /*11c00*/  MUFU.EX2 R61, R61 ;  /* 0x0000003d003d7308 */ /* 0x000fe20000000800 */
[----:B------:R-:W4:Y:S01]  /*11c10*/  LDSM.16.MT88.4 R8, [R158+0xb400] ;  /* 0x00b400009e08783b */ /* 0x000f220000004200 */
        /* <DEDUP_REMOVED lines=8> */
[----:B-----5:R-:W-:Y:S01]  /*11ca0*/  F2FP.BF16.F32.PACK_AB R104, R62, R63 ;  /* 0x0000003f3e68723e */ /* 0x020fe200000010ff */
[----:B------:R-:W-:Y:S01]  /*11cb0*/  FFMA.FTZ R26, R202, UR4, -R65 ;  /* 0x00000004ca1a7c23 */ /* 0x000fe20008010841 */
[----:B------:R-:W5:Y:S01]  /*11cc0*/  MUFU.EX2 R64, R64 ;  /* 0x0000004000407308 */ /* 0x000f620000000800 */
[--C-:B------:R-:W-:Y:S01]  /*11cd0*/  FFMA.FTZ R29, R194, UR4, -R57.reuse ;  /* 0x00000004c21d7c23 */ /* 0x100fe20008010839 */
[--C-:B------:R-:W-:Y:S01]  /*11ce0*/  FFMA.FTZ R28, R192, UR4, -R57.reuse ;  /* 0x00000004c01c7c23 */ /* 0x100fe20008010839 */
[--C-:B------:R-:W-:Y:S01]  /*11cf0*/  FFMA.FTZ R25, R190, UR4, -R57.reuse ;  /* 0x00000004be197c23 */ /* 0x100fe20008010839 */
        /* <DEDUP_REMOVED lines=8> */
[----:B------:R-:W-:Y:S01]  /*11d80*/  MUFU.EX2 R39, R39 ;  /* 0x0000002700277308 */ /* 0x000fe20000000800 */
[--C-:B------:R-:W-:Y:S01]  /*11d90*/  FFMA.FTZ R125, R180, UR4, -R57.reuse ;  /* 0x00000004b47d7c23 */ /* 0x100fe20008010839 */
[----:B-----5:R-:W-:Y:S01]  /*11da0*/  F2FP.BF16.F32.PACK_AB R105, R64, R55 ;  /* 0x000000374069723e */ /* 0x020fe200000010ff */
[--C-:B------:R-:W-:Y:S01]  /*11db0*/  FFMA.FTZ R121, R122, UR4, -R57.reuse ;  /* 0x000000047a797c23 */ /* 0x100fe20008010839 */
[----:B------:R-:W5:Y:S01]  /*11dc0*/  MUFU.EX2 R38, R38 ;  /* 0x0000002600267308 */ /* 0x000f620000000800 */
        /* <DEDUP_REMOVED lines=11> */
[----:B------:R-:W-:Y:S01]  /*11e80*/  MUFU.EX2 R37, R37 ;  /* 0x0000002500257308 */ /* 0x000fe20000000800 */
[C---:B------:R-:W-:Y:S01]  /*11e90*/  HMMA.16816.F32.BF16 R112, R104.reuse, R108, RZ ;  /* 0x0000006c6870723c */ /* 0x040fe200000418ff */
[--C-:B------:R-:W-:Y:S01]  /*11ea0*/  FFMA.FTZ R174, R174, UR4, -R65.reuse ;  /* 0x00000004aeae7c23 */ /* 0x100fe20008010841 */
        /* <DEDUP_REMOVED lines=11> */
[----:B------:R-:W-:Y:S01]  /*11f60*/  FFMA.FTZ R132, R132, UR4, -R57 ;  /* 0x0000000484847c23 */ /* 0x000fe20008010839 */
[--C-:B------:R-:W-:Y:S01]  /*11f70*/  FFMA.FTZ R128, R60, UR4, -R65.reuse ;  /* 0x000000043c807c23 */ /* 0x100fe20008010841 */
[----:B------:R-:W-:Y:S01]  /*11f80*/  MUFU.EX2 R31, R31 ;  /* 0x0000001f001f7308 */ /* 0x000fe20000000800 */
[C---:B------:R-:W-:Y:S01]  /*11f90*/  HMMA.16816.F32.BF16 R68, R104.reuse, R72, RZ ;  /* 0x000000486844723c */ /* 0x040fe200000418ff */
[--C-:B------:R-:W-:Y:S01]  /*11fa0*/  FFMA.FTZ R178, R54, UR4, -R65.reuse ;  /* 0x0000000436b27c23 */ /* 0x100fe20008010841 */
[----:B------:R-:W-:Y:S01]  /*11fb0*/  FFMA.FTZ R60, R21, UR4, -R65 ;  /* 0x00000004153c7c23 */ /* 0x000fe20008010841 */
[----:B------:R-:W3:Y:S01]  /*11fc0*/  MUFU.EX2 R30, R30 ;  /* 0x0000001e001e7308 */ /* 0x000ee20000000800 */
[----:B------:R-:W-:Y:S01]  /*11fd0*/  FFMA.FTZ R54, R20, UR4, -R57 ;  /* 0x0000000414367c23 */ /* 0x000fe20008010839 */
[--C-:B------:R-:W-:Y:S01]  /*11fe0*/  FFMA.FTZ R52, R52, UR4, -R65.reuse ;  /* 0x0000000434347c23 */ /* 0x100fe20008010841 */
[----:B------:R-:W-:Y:S01]  /*11ff0*/  FFMA.FTZ R53, R53, UR4, -R65 ;  /* 0x0000000435357c23 */ /* 0x000fe20008010841 */
[----:B------:R-:W-:Y:S01]  /*12000*/  MUFU.EX2 R27, R27 ;  /* 0x0000001b001b7308 */ /* 0x000fe20000000800 */
[C---:B------:R-:W-:Y:S01]  /*12010*/  HMMA.16816.F32.BF16 R72, R104.reuse, R74, RZ ;  /* 0x0000004a6848723c */ /* 0x040fe200000418ff */
[----:B------:R-:W-:Y:S01]  /*12020*/  FFMA.FTZ R46, R46, UR4, -R57 ;  /* 0x000000042e2e7c23 */ /* 0x000fe20008010839 */
[----:B------:R-:W-:Y:S01]  /*12030*/  FADD.FTZ R62, R63, R62 ;  /* 0x0000003e3f3e7221 */ /* 0x000fe20000010000 */
[----:B------:R-:W-:Y:S01]  /*12040*/  MUFU.EX2 R26, R26 ;  /* 0x0000001a001a7308 */ /* 0x000fe20000000800 */
[----:B------:R-:W-:Y:S01]  /*12050*/  FADD.FTZ R55, R55, R64 ;  /* 0x0000004037377221 */ /* 0x000fe20000010000 */
[----:B------:R-:W-:Y:S01]  /*12060*/  ISETP.GT.AND P0, PT, R58, R161, PT ;  /* 0x000000a13a00720c */ /* 0x000fe20003f04270 */
[----:B------:R-:W-:Y:S01]  /*12070*/  FADD.FTZ R61, R61, R62 ;  /* 0x0000003e3d3d7221 */ /* 0x000fe20000010000 */
[----:B------:R-:W-:Y:S01]  /*12080*/  MUFU.EX2 R29, R29 ;  /* 0x0000001d001d7308 */ /* 0x000fe20000000800 */
[----:B------:R-:W-:Y:S01]  /*12090*/  HMMA.16816.F32.BF16 R76, R104, R80, RZ ;  /* 0x00000050684c723c */ /* 0x000fe200000418ff */
[----:B------:R-:W-:Y:S01]  /*120a0*/  FADD.FTZ R42, R42, R55 ;  /* 0x000000372a2a7221 */ /* 0x000fe20000010000 */
[----:B------:R-:W-:Y:S01]  /*120b0*/  FADD.FTZ R62, R40, R61 ;  /* 0x0000003d283e7221 */ /* 0x000fe20000010000 */
[----:B------:R-:W3:Y:S02]  /*120c0*/  MUFU.EX2 R28, R28 ;  /* 0x0000001c001c7308 */ /* 0x000ee40000000800 */
[----:B------:R-:W-:-:S02]  /*120d0*/  FADD.FTZ R42, R41, R42 ;  /* 0x0000002a292a7221 */ /* 0x000fc40000010000 */
[----:B------:R-:W-:Y:S01]  /*120e0*/  MUFU.EX2 R25, R25 ;  /* 0x0000001900197308 */ /* 0x000fe20000000800 */
[C---:B------:R-:W-:Y:S03]  /*120f0*/  HMMA.16816.F32.BF16 R80, R104.reuse, R82, RZ ;  /* 0x000000526850723c */ /* 0x040fe600000418ff */
[----:B------:R-:W3:Y:S04]  /*12100*/  MUFU.EX2 R24, R24 ;  /* 0x0000001800187308 */ /* 0x000ee80000000800 */
[----:B------:R-:W-:Y:S01]  /*12110*/  MUFU.EX2 R120, R120 ;  /* 0x0000007800787308 */ /* 0x000fe20000000800 */
[C---:B-1----:R-:W-:Y:S03]  /*12120*/  HMMA.16816.F32.BF16 R84, R104.reuse, R88, RZ ;  /* 0x000000586854723c */ /* 0x042fe600000418ff */
[----:B------:R-:W1:Y:S04]  /*12130*/  MUFU.EX2 R67, R67 ;  /* 0x0000004300437308 */ /* 0x000e680000000800 */
[----:B------:R-:W-:Y:S01]  /*12140*/  MUFU.EX2 R66, R66 ;  /* 0x0000004200427308 */ /* 0x000fe20000000800 */
[C---:B--2---:R-:W-:Y:S03]  /*12150*/  HMMA.16816.F32.BF16 R92, R104.reuse, R96, RZ ;  /* 0x00000060685c723c */ /* 0x044fe600000418ff */
[----:B------:R-:W-:Y:S04]  /*12160*/  MUFU.EX2 R123, R123 ;  /* 0x0000007b007b7308 */ /* 0x000fe80000000800 */
[----:B------:R-:W-:Y:S01]  /*12170*/  MUFU.EX2 R125, R125 ;  /* 0x0000007d007d7308 */ /* 0x000fe20000000800 */
[C---:B------:R-:W-:Y:S03]  /*12180*/  HMMA.16816.F32.BF16 R88, R104.reuse, R90, RZ ;  /* 0x0000005a6858723c */ /* 0x040fe600000418ff */
[----:B------:R-:W2:Y:S04]  /*12190*/  MUFU.EX2 R124, R182 ;  /* 0x000000b6007c7308 */ /* 0x000ea80000000800 */
[----:B------:R1:W-:Y:S01]  /*121a0*/  MUFU.EX2 R122, R127 ;  /* 0x0000007f007a7308 */ /* 0x0003e20000000800 */
[C---:B------:R-:W-:Y:S03]  /*121b0*/  HMMA.16816.F32.BF16 R96, R104.reuse, R98, RZ ;  /* 0x000000626860723c */ /* 0x040fe600000418ff */
[----:B------:R-:W2:Y:S04]  /*121c0*/  MUFU.EX2 R121, R121 ;  /* 0x0000007900797308 */ /* 0x000ea80000000800 */
[----:B------:R-:W-:Y:S01]  /*121d0*/  MUFU.EX2 R148, R148 ;  /* 0x0000009400947308 */ /* 0x000fe20000000800 */
[C---:B----4-:R-:W-:Y:S01]  /*121e0*/  HMMA.16816.F32.BF16 R100, R104.reuse, R4, RZ ;  /* 0x000000046864723c */ /* 0x050fe200000418ff */
[----:B-----5:R-:W-:Y:S01]  /*121f0*/  F2FP.BF16.F32.PACK_AB R4, R38, R39 ;  /* 0x000000272604723e */ /* 0x020fe200000010ff */
[----:B------:R-:W-:Y:S01]  /*12200*/  FADD.FTZ R39, R39, R62 ;  /* 0x0000003e27277221 */ /* 0x000fe20000010000 */
[----:B---3--:R-:W-:Y:S01]  /*12210*/  F2FP.BF16.F32.PACK_AB R5, R36, R37 ;  /* 0x000000252405723e */ /* 0x008fe200000010ff */
[----:B------:R-:W3:Y:S01]  /*12220*/  MUFU.EX2 R129, R129 ;  /* 0x0000008100817308 */ /* 0x000ee20000000800 */
[----:B-1----:R-:W-:Y:S01]  /*12230*/  FFMA.FTZ R127, R176, UR4, -R65 ;  /* 0x00000004b07f7c23 */ /* 0x002fe20008010841 */
[----:B------:R-:W-:Y:S01]  /*12240*/  FADD.FTZ R37, R37, R42 ;  /* 0x0000002a25257221 */ /* 0x000fe20000010000 */
[----:B------:R-:W-:Y:S01]  /*12250*/  FADD.FTZ R39, R38, R39 ;  /* 0x0000002726277221 */ /* 0x000fe20000010000 */
[----:B------:R-:W-:Y:S01]  /*12260*/  HMMA.16816.F32.BF16 R104, R104, R6, RZ ;  /* 0x000000066868723c */ /* 0x000fe200000418ff */
[----:B------:R-:W-:Y:S01]  /*12270*/  F2FP.BF16.F32.PACK_AB R6, R33, R34 ;  /* 0x000000222106723e */ /* 0x000fe200000010ff */
[----:B------:R-:W-:Y:S01]  /*12280*/  MUFU.EX2 R152, R174 ;  /* 0x000000ae00987308 */ /* 0x000fe20000000800 */
[----:B------:R-:W-:Y:S01]  /*12290*/  F2FP.BF16.F32.PACK_AB R7, R32, R35 ;  /* 0x000000232007723e */ /* 0x000fe200000010ff */
[----:B------:R-:W-:-:S02]  /*122a0*/  FADD.FTZ R36, R36, R37 ;  /* 0x0000002524247221 */ /* 0x000fc40000010000 */
[----:B------:R-:W-:Y:S02]  /*122b0*/  MUFU.EX2 R127, R127 ;  /* 0x0000007f007f7308 */ /* 0x000fe40000000800 */
[----:B------:R-:W-:Y:S02]  /*122c0*/  FADD.FTZ R35, R35, R36 ;  /* 0x0000002423237221 */ /* 0x000fe40000010000 */
[----:B------:R-:W-:Y:S01]  /*122d0*/  HMMA.16816.F32.BF16 R112, R4, R16, R112 ;  /* 0x000000100470723c */ /* 0x000fe20000041870 */
[----:B------:R-:W-:Y:S01]  /*122e0*/  MUFU.EX2 R133, R133 ;  /* 0x0000008500857308 */ /* 0x000fe20000000800 */
[----:B------:R-:W-:-:S03]  /*122f0*/  FADD.FTZ R32, R32, R35 ;  /* 0x0000002320207221 */ /* 0x000fc60000010000 */
[----:B------:R-:W1:Y:S03]  /*12300*/  MUFU.EX2 R168, R168 ;  /* 0x000000a800a87308 */ /* 0x000e660000000800 */
[C---:B------:R-:W-:Y:S01]  /*12310*/  HMMA.16816.F32.BF16 R108, R4.reuse, R18, R108 ;  /* 0x00000012046c723c */ /* 0x040fe2000004186c */
[----:B------:R-:W4:Y:S01]  /*12320*/  LDSM.16.MT88.4 R16, [R157+0xb400] ;  /* 0x00b400009d10783b */ /* 0x000f220000004200 */
[----:B------:R-:W-:Y:S04]  /*12330*/  MUFU.EX2 R150, R150 ;  /* 0x0000009600967308 */ /* 0x000fe80000000800 */
[----:B------:R-:W5:Y:S02]  /*12340*/  MUFU.EX2 R131, R131 ;  /* 0x0000008300837308 */ /* 0x000f640000000800 */
[C---:B------:R-:W-:Y:S02]  /*12350*/  HMMA.16816.F32.BF16 R68, R4.reuse, R12, R68 ;  /* 0x0000000c0444723c */ /* 0x040fe40000041844 */
[----:B------:R-:W-:Y:S04]  /*12360*/  MUFU.EX2 R135, R135 ;  /* 0x0000008700877308 */ /* 0x000fe80000000800 */
[----:B------:R-:W5:Y:S02]  /*12370*/  MUFU.EX2 R138, R138 ;  /* 0x0000008a008a7308 */ /* 0x000f640000000800 */
[C---:B------:R-:W-:Y:S01]  /*12380*/  HMMA.16816.F32.BF16 R72, R4.reuse, R14, R72 ;  /* 0x0000000e0448723c */ /* 0x040fe20000041848 */
[----:B------:R-:W2:Y:S01]  /*12390*/  LDSM.16.MT88.4 R12, [R158+0xd400] ;  /* 0x00d400009e0c783b */ /* 0x000ea20000004200 */
[----:B------:R-:W-:Y:S04]  /*123a0*/  MUFU.EX2 R134, R134 ;  /* 0x0000008600867308 */ /* 0x000fe80000000800 */
[----:B------:R-:W-:Y:S02]  /*123b0*/  MUFU.EX2 R137, R137 ;  /* 0x0000008900897308 */ /* 0x000fe40000000800 */
[C---:B------:R-:W-:Y:S02]  /*123c0*/  HMMA.16816.F32.BF16 R76, R4.reuse, R8, R76 ;  /* 0x00000008044c723c */ /* 0x040fe4000004184c */
[----:B------:R3:W-:Y:S04]  /*123d0*/  MUFU.EX2 R130, R132 ;  /* 0x0000008400827308 */ /* 0x0007e80000000800 */
[----:B------:R-:W5:Y:S02]  /*123e0*/  MUFU.EX2 R141, R141 ;  /* 0x0000008d008d7308 */ /* 0x000f640000000800 */
[C---:B------:R-:W-:Y:S01]  /*123f0*/  HMMA.16816.F32.BF16 R80, R4.reuse, R10, R80 ;  /* 0x0000000a0450723c */ /* 0x040fe20000041850 */
[----:B------:R-:W1:Y:S01]  /*12400*/  LDSM.16.MT88.4 R8, [R157+0xd400] ;  /* 0x00d400009d08783b */ /* 0x000e620000004200 */
[----:B------:R-:W-:Y:S04]  /*12410*/  MUFU.EX2 R139, R139 ;  /* 0x0000008b008b7308 */ /* 0x000fe80000000800 */
[----:B------:R-:W5:Y:S01]  /*12420*/  MUFU.EX2 R126, R126 ;  /* 0x0000007e007e7308 */ /* 0x000f620000000800 */
[----:B---3--:R-:W-:Y:S01]  /*12430*/  FFMA.FTZ R132, R48, UR4, -R65 ;  /* 0x0000000430847c23 */ /* 0x008fe20008010841 */
[C---:B----4-:R-:W-:Y:S02]  /*12440*/  HMMA.16816.F32.BF16 R84, R4.reuse, R16, R84 ;  /* 0x000000100454723c */ /* 0x050fe40000041854 */
[----:B------:R3:W-:Y:S04]  /*12450*/  MUFU.EX2 R48, R52 ;  /* 0x0000003400307308 */ /* 0x0007e80000000800 */
[----:B------:R-:W4:Y:S02]  /*12460*/  MUFU.EX2 R53, R53 ;  /* 0x0000003500357308 */ /* 0x000f240000000800 */
[C---:B------:R-:W-:Y:S01]  /*12470*/  HMMA.16816.F32.BF16 R88, R4.reuse, R18, R88 ;  /* 0x000000120458723c */ /* 0x040fe20000041858 */
[----:B------:R-:W5:Y:S01]  /*12480*/  LDSM.16.MT88.4 R16, [R158+0x9800] ;  /* 0x009800009e10783b */ /* 0x000f620000004200 */
[----:B------:R-:W-:Y:S04]  /*12490*/  MUFU.EX2 R46, R46 ;  /* 0x0000002e002e7308 */ /* 0x000fe80000000800 */
[----:B------:R-:W-:Y:S01]  /*124a0*/  MUFU.EX2 R40, R128 ;  /* 0x0000008000287308 */ /* 0x000fe20000000800 */
[----:B---3--:R-:W-:Y:S01]  /*124b0*/  FFMA.FTZ R52, R47, UR4, -R57 ;  /* 0x000000042f347c23 */ /* 0x008fe20008010839 */
[C---:B--2---:R-:W-:Y:S02]  /*124c0*/  HMMA.16816.F32.BF16 R92, R4.reuse, R12, R92 ;  /* 0x0000000c045c723c */ /* 0x044fe4000004185c */
[----:B------:R-:W-:Y:S04]  /*124d0*/  MUFU.EX2 R41, R60 ;  /* 0x0000003c00297308 */ /* 0x000fe80000000800 */
[----:B------:R-:W-:Y:S02]  /*124e0*/  MUFU.EX2 R178, R178 ;  /* 0x000000b200b27308 */ /* 0x000fe40000000800 */
[C---:B------:R-:W-:Y:S01]  /*124f0*/  HMMA.16816.F32.BF16 R96, R4.reuse, R14, R96 ;  /* 0x0000000e0460723c */ /* 0x040fe20000041860 */
[----:B------:R-:W2:Y:S01]  /*12500*/  LDSM.16.MT88.4 R12, [R157+0x9800] ;  /* 0x009800009d0c783b */ /* 0x000ea20000004200 */
[----:B------:R-:W-:Y:S04]  /*12510*/  MUFU.EX2 R52, R52 ;  /* 0x0000003400347308 */ /* 0x000fe80000000800 */
[----:B------:R-:W-:Y:S02]  /*12520*/  MUFU.EX2 R54, R54 ;  /* 0x0000003600367308 */ /* 0x000fe40000000800 */
[C---:B-1----:R-:W-:Y:S08]  /*12530*/  HMMA.16816.F32.BF16 R100, R4.reuse, R8, R100 ;  /* 0x000000080464723c */ /* 0x042ff00000041864 */
[----:B------:R-:W-:Y:S01]  /*12540*/  HMMA.16816.F32.BF16 R104, R4, R10, R104 ;  /* 0x0000000a0468723c */ /* 0x000fe20000041868 */
[----:B------:R-:W1:Y:S01]  /*12550*/  LDSM.16.MT88.4 R8, [R158+0xb800] ;  /* 0x00b800009e08783b */ /* 0x000e620000004200 */
[----:B------:R-:W-:-:S02]  /*12560*/  F2FP.BF16.F32.PACK_AB R4, R30, R31 ;  /* 0x0000001f1e04723e */ /* 0x000fc400000010ff */
[----:B------:R-:W-:Y:S01]  /*12570*/  F2FP.BF16.F32.PACK_AB R5, R28, R29 ;  /* 0x0000001d1c05723e */ /* 0x000fe200000010ff */
        /* <DEDUP_REMOVED lines=81> */
[C---:B---3--:R-:W-:Y:S01]  /*12a90*/  HMMA.16816.F32.BF16 R84, R4.reuse, R16, R84 ;  /* 0x000000100454723c */ /* 0x048fe20000041854 */
[----:B------:R-:W-:Y:S01]  /*12aa0*/  FFMA.FTZ R17, R50, UR4, -R65 ;  /* 0x0000000432117c23 */ /* 0x000fe20008010841 */
[----:B------:R-:W-:Y:S01]  /*12ab0*/  FFMA.FTZ R50, R22, UR4, -R57 ;  /* 0x0000000416327c23 */ /* 0x000fe20008010839 */
[----:B------:R-:W-:Y:S01]  /*12ac0*/  FFMA.FTZ R16, R51, UR4, -R65 ;  /* 0x0000000433107c23 */ /* 0x000fe20008010841 */
[--C-:B------:R-:W-:Y:S01]  /*12ad0*/  FFMA.FTZ R65, R49, UR4, -R57.reuse ;  /* 0x0000000431417c23 */ /* 0x100fe20008010839 */
[----:B------:R-:W-:Y:S03]  /*12ae0*/  MUFU.EX2 R51, R17 ;  /* 0x0000001100337308 */ /* 0x000fe60000000800 */
[C---:B------:R-:W-:Y:S01]  /*12af0*/  HMMA.16816.F32.BF16 R88, R4.reuse, R18, R88 ;  /* 0x000000120458723c */ /* 0x040fe20000041858 */
[----:B------:R-:W-:Y:S04]  /*12b00*/  MUFU.EX2 R50, R50 ;  /* 0x0000003200327308 */ /* 0x000fe80000000800 */
[----:B------:R-:W-:Y:S03]  /*12b10*/  MUFU.EX2 R49, R132 ;  /* 0x0000008400317308 */ /* 0x000fe60000000800 */
[----:B--2---:R-:W-:Y:S01]  /*12b20*/  HMMA.16816.F32.BF16 R100, R4, R12, R100 ;  /* 0x0000000c0464723c */ /* 0x004fe20000041864 */
[--C-:B------:R-:W-:Y:S01]  /*12b30*/  FFMA.FTZ R12, R23, UR4, -R57.reuse ;  /* 0x00000004170c7c23 */ /* 0x100fe20008010839 */
[--C-:B------:R-:W-:Y:S01]  /*12b40*/  FFMA.FTZ R13, R44, UR4, -R57.reuse ;  /* 0x000000042c0d7c23 */ /* 0x100fe20008010839 */
[----:B------:R-:W2:Y:S01]  /*12b50*/  LDSM.16.MT88.4 R20, [R157+0xa800] ;  /* 0x00a800009d14783b */ /* 0x000ea20000004200 */
[----:B------:R3:W-:Y:S01]  /*12b60*/  MUFU.EX2 R44, R16 ;  /* 0x00000010002c7308 */ /* 0x0007e20000000800 */
[----:B------:R-:W-:-:S03]  /*12b70*/  FFMA.FTZ R57, R43, UR4, -R57 ;  /* 0x000000042b397c23 */ /* 0x000fc60008010839 */
[----:B------:R-:W5:Y:S01]  /*12b80*/  MUFU.EX2 R47, R13 ;  /* 0x0000000d002f7308 */ /* 0x000f620000000800 */
[C---:B------:R-:W-:Y:S03]  /*12b90*/  HMMA.16816.F32.BF16 R104, R4.reuse, R14, R104 ;  /* 0x0000000e0468723c */ /* 0x040fe60000041868 */
[----:B------:R5:W5:Y:S04]  /*12ba0*/  MUFU.EX2 R43, R12 ;  /* 0x0000000c002b7308 */ /* 0x000b680000000800 */
[----:B------:R-:W2:Y:S01]  /*12bb0*/  MUFU.EX2 R65, R65 ;  /* 0x0000004100417308 */ /* 0x000ea20000000800 */
[C---:B-1----:R-:W-:Y:S01]  /*12bc0*/  HMMA.16816.F32.BF16 R92, R4.reuse, R8, R92 ;  /* 0x00000008045c723c */ /* 0x042fe2000004185c */
[----:B---3--:R-:W1:Y:S02]  /*12bd0*/  LDSM.16.MT88.4 R16, [R158+0xc800] ;  /* 0x00c800009e10783b */ /* 0x008e640000004200 */
[----:B------:R-:W3:Y:S05]  /*12be0*/  MUFU.EX2 R57, R57 ;  /* 0x0000003900397308 */ /* 0x000eea0000000800 */
[----:B------:R-:W-:Y:S01]  /*12bf0*/  HMMA.16816.F32.BF16 R96, R4, R10, R96 ;  /* 0x0000000a0460723c */ /* 0x000fe20000041860 */
[----:B------:R-:W3:Y:S01]  /*12c00*/  LDSM.16.MT88.4 R8, [R158+0xa800] ;  /* 0x00a800009e08783b */ /* 0x000ee20000004200 */
[----:B----4-:R-:W-:-:S02]  /*12c10*/  F2FP.BF16.F32.PACK_AB R4, R53, R48 ;  /* 0x000000303504723e */ /* 0x010fc400000010ff */
[----:B-----5:R-:W-:Y:S01]  /*12c20*/  F2FP.BF16.F32.PACK_AB R5, R47, R46 ;  /* 0x0000002e2f05723e */ /* 0x020fe200000010ff */
[----:B------:R-:W4:Y:S01]  /*12c30*/  LDSM.16.MT88.4 R12, [R157+0xc800] ;  /* 0x00c800009d0c783b */ /* 0x000f220000004200 */
[----:B------:R-:W-:Y:S02]  /*12c40*/  F2FP.BF16.F32.PACK_AB R6, R44, R51 ;  /* 0x000000332c06723e */ /* 0x000fe400000010ff */
[----:B------:R-:W-:-:S07]  /*12c50*/  F2FP.BF16.F32.PACK_AB R7, R50, R43 ;  /* 0x0000002b3207723e */ /* 0x000fce00000010ff */
[C---:B--2---:R-:W-:Y:S08]  /*12c60*/  HMMA.16816.F32.BF16 R68, R4.reuse, R20, R68 ;  /* 0x000000140444723c */ /* 0x044ff00000041844 */
[C---:B------:R-:W-:Y:S01]  /*12c70*/  HMMA.16816.F32.BF16 R72, R4.reuse, R22, R72 ;  /* 0x000000160448723c */ /* 0x040fe20000041848 */
[----:B------:R-:W2:Y:S07]  /*12c80*/  LDSM.16.MT88.4 R20, [R157+0xe800] ;  /* 0x00e800009d14783b */ /* 0x000eae0000004200 */
[C---:B-1----:R-:W-:Y:S08]  /*12c90*/  HMMA.16816.F32.BF16 R76, R4.reuse, R16, R76 ;  /* 0x00000010044c723c */ /* 0x042ff0000004184c */
[C---:B---3--:R-:W-:Y:S08]  /*12ca0*/  HMMA.16816.F32.BF16 R112, R4.reuse, R8, R112 ;  /* 0x000000080470723c */ /* 0x048ff00000041870 */
        /* <DEDUP_REMOVED lines=17> */
[----:B------:R-:W-:Y:S01]  /*12dc0*/  F2FP.BF16.F32.PACK_AB R4, R40, R49 ;  /* 0x000000312804723e */ /* 0x000fe200000010ff */
[----:B------:R-:W1:Y:S01]  /*12dd0*/  LDSM.16.MT88.4 R8, [R158+0xcc00] ;  /* 0x00cc00009e08783b */ /* 0x000e620000004200 */
        /* <DEDUP_REMOVED lines=22> */
[----:B------:R-:W-:Y:S02]  /*12f40*/  FADD.FTZ R131, R131, R150 ;  /* 0x0000009683837221 */ /* 0x000fe40000010000 */
        /* <DEDUP_REMOVED lines=103> */
.L_x_2773:
        /* <DEDUP_REMOVED lines=8> */
.L_x_2774:
[----:B------:R-:W1:Y:S01]  /*13640*/  LDCU UR9, c[0x0][0x440] ;  /* 0x00008800ff0977ac */ /* 0x000e620008000800 */
[----:B------:R-:W-:Y:S01]  /*13650*/  IMAD.MOV.U32 R57, RZ, RZ, 0x20 ;  /* 0x00000020ff397424 */ /* 0x000fe200078e00ff */
        /* <DEDUP_REMOVED lines=22> */
[----:B------:R-:W-:Y:S02]  /*137c0*/  IADD3.X R13, PT, PT, R9, UR8, RZ, P0, !PT ;  /* 0x00000008090d7c10 */ /* 0x000fe400087fe4ff */
[C---:B------:R-:W-:Y:S01]  /*137d0*/  LOP3.LUT P0, RZ, R156.reuse, 0x4, RZ, 0xc0, !PT ;  /* 0x000000049cff7812 */ /* 0x040fe2000780c0ff */
[----:B------:R-:W-:Y:S03]  /*137e0*/  @P3 STS.128 [R144+0xb000], RZ ;  /* 0x00b000ff90003388 */ /* 0x000fe60000000c00 */
[----:B------:R-:W-:Y:S01]  /*137f0*/  SEL R57, R57, 0xffffffe0, !P0 ;  /* 0xffffffe039397807 */ /* 0x000fe20004000000 */
[----:B------:R-:W-:Y:S01]  /*13800*/  @!PT LDS RZ, [RZ] ;  /* 0x00000000fffff984 */ /* 0x000fe20000000800 */
[----:B------:R-:W-:Y:S01]  /*13810*/  @!PT LDS RZ, [RZ] ;  /* 0x00000000fffff984 */ /* 0x000fe20000000800 */
[----:B------:R-:W-:Y:S01]  /*13820*/  @!PT LDS RZ, [RZ] ;  /* 0x00000000fffff984 */ /* 0x000fe20000000800 */
[----:B------:R-:W-:Y:S01]  /*13830*/  @!P2 LDGSTS.E.BYPASS.LTC128B.128 [R144+0xd000], desc[UR6][R164.64+0x80] ;  /* 0x0d000080a490afae */ /* 0x000fe2000b981a06 */
[----:B------:R-:W-:-:S03]  /*13840*/  LOP3.LUT P0, RZ, R156, 0x4, RZ, 0xc0, !PT ;  /* 0x000000049cff7812 */ /* 0x000fc6000780c0ff */
[----:B------:R-:W-:Y:S01]  /*13850*/  @P2 STS.128 [R144+0xd000], RZ ;  /* 0x00d000ff90002388 */ /* 0x000fe20000000c00 */
[--C-:B------:R-:W-:Y:S02]  /*13860*/  IMAD.IADD R58, R160, 0x1, R57.reuse ;  /* 0x00000001a03a7824 */ /* 0x100fe400078e0239 */
[----:B------:R-:W-:Y:S01]  /*13870*/  IMAD.IADD R57, R159, 0x1, R57 ;  /* 0x000000019f397824 */ /* 0x000fe200078e0239 */
        /* <DEDUP_REMOVED lines=49> */
[----:B------:R-:W5:Y:S04]  /*13b90*/  LDSM.16.M88.4 R36, [R159+0x3c00] ;  /* 0x003c00009f24783b */ /* 0x000f680000000200 */
[----:B------:R-:W-:Y:S04]  /*13ba0*/  LDSM.16.M88.4 R124, [R136] ;  /* 0x00000000887c783b */ /* 0x000fe80000000200 */
[----:B--2---:R-:W2:Y:S04]  /*13bb0*/  LDSM.16.M88.4 R8, [R146+0x3000] ;  /* 0x003000009208783b */ /* 0x004ea80000000200 */
[----:B------:R-:W2:Y:S04]  /*13bc0*/  LDSM.16.M88.4 R28, [R159+0x4000] ;  /* 0x004000009f1c783b */ /* 0x000ea80000000200 */
[----:B------:R-:W2:Y:S04]  /*13bd0*/  LDSM.16.M88.4 R20, [R159+0x4400] ;  /* 0x004400009f14783b */ /* 0x000ea80000000200 */
[----:B---3--:R-:W3:Y:S04]  /*13be0*/  LDSM.16.M88.4 R12, [R159+0x4800] ;  /* 0x004800009f0c783b */ /* 0x008ee80000000200 */
[----:B------:R-:W3:Y:S04]  /*13bf0*/  LDSM.16.M88.4 R140, [R159+0x4c00] ;  /* 0x004c00009f8c783b */ /* 0x000ee80000000200 */
[----:B------:R-:W3:Y:S01]  /*13c00*/  LDSM.16.M88.4 R136, [R146+0x3400] ;  /* 0x003400009288783b */ /* 0x000ee20000000200 */
[C---:B-1----:R-:W-:Y:S03]  /*13c10*/  HMMA.16816.F32.BF16 R120, R4.reuse, R64, RZ ;  /* 0x000000400478723c */ /* 0x042fe600000418ff */
[----:B------:R-:W1:Y:S04]  /*13c20*/  LDSM.16.M88.4 R132, [R146+0x3800] ;  /* 0x003800009284783b */ /* 0x000e680000000200 */
[----:B------:R-:W1:Y:S01]  /*13c30*/  LDSM.16.M88.4 R128, [R146+0x3c00] ;  /* 0x003c00009280783b */ /* 0x000e620000000200 */
[C---:B------:R-:W-:Y:S03]  /*13c40*/  HMMA.16816.F32.BF16 R64, R4.reuse, R66, RZ ;  /* 0x000000420440723c */ /* 0x040fe600000418ff */
[----:B------:R-:W0:Y:S05]  /*13c50*/  LDGDEPBAR ;  /* 0x00000000000079af */ /* 0x000e2a0000000000 */
[C---:B----4-:R-:W-:Y:S08]  /*13c60*/  HMMA.16816.F32.BF16 R60, R4.reuse, R52, RZ ;  /* 0x00000034043c723c */ /* 0x050ff000000418ff */
[C---:B-----5:R-:W-:Y:S08]  /*13c70*/  HMMA.16816.F32.BF16 R48, R4.reuse, R44, RZ ;  /* 0x0000002c0430723c */ /* 0x060ff000000418ff */
[C---:B------:R-:W-:Y:S08]  /*13c80*/  HMMA.16816.F32.BF16 R40, R4.reuse, R36, RZ ;  /* 0x000000240428723c */ /* 0x040ff000000418ff */
[C---:B------:R-:W-:Y:S08]  /*13c90*/  HMMA.16816.F32.BF16 R52, R4.reuse, R54, RZ ;  /* 0x000000360434723c */ /* 0x040ff000000418ff */
[C---:B------:R-:W-:Y:S08]  /*13ca0*/  HMMA.16816.F32.BF16 R44, R4.reuse, R46, RZ ;  /* 0x0000002e042c723c */ /* 0x040ff000000418ff */
[----:B------:R-:W-:Y:S08]  /*13cb0*/  HMMA.16816.F32.BF16 R36, R4, R38, RZ ;  /* 0x000000260424723c */ /* 0x000ff000000418ff */
[C---:B--2---:R-:W-:Y:S08]  /*13cc0*/  HMMA.16816.F32.BF16 R120, R124.reuse, R8, R120 ;  /* 0x000000087c78723c */ /* 0x044ff00000041878 */
[----:B------:R-:W-:Y:S08]  /*13cd0*/  HMMA.16816.F32.BF16 R64, R124, R10, R64 ;  /* 0x0000000a7c40723c */ /* 0x000ff00000041840 */
[C---:B------:R-:W-:Y:S08]  /*13ce0*/  HMMA.16816.F32.BF16 R32, R4.reuse, R28, RZ ;  /* 0x0000001c0420723c */ /* 0x040ff000000418ff */
[C---:B------:R-:W-:Y:S08]  /*13cf0*/  HMMA.16816.F32.BF16 R24, R4.reuse, R20, RZ ;  /* 0x000000140418723c */ /* 0x040ff000000418ff */
[C---:B---3--:R-:W-:Y:S08]  /*13d00*/  HMMA.16816.F32.BF16 R16, R4.reuse, R12, RZ ;  /* 0x0000000c0410723c */ /* 0x048ff000000418ff */
        /* <DEDUP_REMOVED lines=64> */
[----:B------:R2:W5:Y:S07]  /*14110*/  LDSM.16.M88.4 R128, [R57+0x6c00] ;  /* 0x006c00003980783b */ /* 0x00056e0000000200 */
[C---:B-1----:R-:W-:Y:S08]  /*14120*/  HMMA.16816.F32.BF16 R32, R124.reuse, R140, R32 ;  /* 0x0000008c7c20723c */ /* 0x042ff00000041820 */
[C---:B------:R-:W-:Y:S01]  /*14130*/  HMMA.16816.F32.BF16 R28, R124.reuse, R142, R28 ;  /* 0x0000008e7c1c723c */ /* 0x040fe2000004181c */
[----:B------:R-:W-:Y:S07]  /*14140*/  LDSM.16.M88.4 R140, [R159+0x7000] ;  /* 0x007000009f8c783b */ /* 0x000fee0000000200 */
[----:B---3--:R-:W-:Y:S01]  /*14150*/  HMMA.16816.F32.BF16 R24, R124, R136, R24 ;  /* 0x000000887c18723c */ /* 0x008fe20000041818 */
[----:B--2---:R-:W-:-:S05]  /*14160*/  IMAD.MOV.U32 R57, RZ, RZ, 0x20 ;  /* 0x00000020ff397424 */ /* 0x004fca00078e00ff */
[----:B------:R-:W-:Y:S02]  /*14170*/  SEL R57, R57, 0xffffffe0, !P0 ;  /* 0xffffffe039397807 */ /* 0x000fe40004000000 */
        /* <DEDUP_REMOVED lines=21> */
[----:B-1----:R-:W-:Y:S01]  /*142d0*/  HMMA.16816.F32.BF16 R32, R124, R140, R32 ;  /* 0x0000008c7c20723c */ /* 0x002fe20000041820 */
[----:B------:R-:W-:-:S02]  /*142e0*/  IMAD.IADD R140, R160, 0x1, R57 ;  /* 0x00000001a08c7824 */ /* 0x000fc400078e0239 */
[----:B------:R-:W-:-:S05]  /*142f0*/  IMAD.IADD R57, R159, 0x1, R57 ;  /* 0x000000019f397824 */ /* 0x000fca00078e0239 */
        /* <DEDUP_REMOVED lines=22> */
[----:B------:R-:W-:Y:S01]  /*14460*/  HMMA.16816.F32.BF16 R52, R140, R134, R52 ;  /* 0x000000868c34723c */ /* 0x000fe20000041834 */
[----:B------:R4:W5:Y:S01]  /*14470*/  LDSM.16.M88.4 R132, [R57+0x8400] ;  /* 0x008400003984783b */ /* 0x0009620000000200 */
[----:B------:R-:W-:-:S06]  /*14480*/  DEPBAR.LE SB0, 0x0 ;  /* 0x000080000000791a */ /* 0x000fcc0000000000 */
[----:B-1----:R-:W-:Y:S01]  /*14490*/  HMMA.16816.F32.BF16 R16, R140, R128, R16 ;  /* 0x000000808c10723c */ /* 0x002fe20000041810 */
[----:B------:R-:W-:-:S05]  /*144a0*/  IMAD.SHL.U32 R129, R156, 0x2, RZ ;  /* 0x000000029c817824 */ /* 0x000fca00078e00ff */
[----:B------:R-:W-:Y:S02]  /*144b0*/  LOP3.LUT R129, R129, 0x6, RZ, 0xc0, !PT ;  /* 0x0000000681817812 */ /* 0x000fe400078ec0ff */
[----:B------:R-:W-:Y:S01]  /*144c0*/  HMMA.16816.F32.BF16 R12, R140, R130, R12 ;  /* 0x000000828c0c723c */ /* 0x000fe2000004180c */
[----:B------:R-:W-:-:S04]  /*144d0*/  VIADD R130, R56, 0xffffffff ;  /* 0xffffffff38827836 */ /* 0x000fc80000000000 */
[----:B------:R-:W-:-:S03]  /*144e0*/  IMAD.SHL.U32 R130, R130, 0x80, RZ ;  /* 0x0000008082827824 */ /* 0x000fc600078e00ff */
[----:B--2---:R-:W-:Y:S01]  /*144f0*/  HMMA.16816.F32.BF16 R32, R140, R136, R32 ;  /* 0x000000888c20723c */ /* 0x004fe20000041820 */
[----:B----4-:R-:W-:-:S04]  /*14500*/  IMAD.IADD R57, R130, 0x1, R129 ;  /* 0x0000000182397824 */ /* 0x010fc800078e0281 */
[----:B------:R-:W-:-:S03]  /*14510*/  VIADD R58, R57, 0xffffff90 ;  /* 0xffffff90393a7836 */ /* 0x000fc60000000000 */
[C---:B---3--:R-:W-:Y:S01]  /*14520*/  HMMA.16816.F32.BF16 R8, R140.reuse, R124, R8 ;  /* 0x0000007c8c08723c */ /* 0x048fe20000041808 */
[C---:B------:R-:W-:Y:S01]  /*14530*/  VIADD R124, R57.reuse, 0xffffff98 ;  /* 0xffffff98397c7836 */ /* 0x040fe20000000000 */
[-C--:B------:R-:W-:Y:S02]  /*14540*/  I2FP.F32.S32 R125, R58.reuse ;  /* 0x0000003a007d7245 */ /* 0x080fe40000201400 */
[C---:B------:R-:W-:Y:S02]  /*14550*/  ISETP.GE.AND P6, PT, R58.reuse, R145, PT ;  /* 0x000000913a00720c */ /* 0x040fe40003fc6270 */
[----:B------:R-:W-:Y:S01]  /*14560*/  ISETP.GE.AND P5, PT, R58, R59, PT ;  /* 0x0000003b3a00720c */ /* 0x000fe20003fa6270 */
[----:B------:R-:W-:Y:S01]  /*14570*/  FFMA.FTZ R62, R0, R125, R62 ;  /* 0x0000007d003e7223 */ /* 0x000fe2000001003e */
[----:B------:R-:W-:Y:S01]  /*14580*/  HMMA.16816.F32.BF16 R4, R140, R126, R4 ;  /* 0x0000007e8c04723c */ /* 0x000fe20000041804 */
[----:B------:R-:W-:Y:S01]  /*14590*/  I2FP.F32.S32 R127, R58 ;  /* 0x0000003a007f7245 */ /* 0x000fe20000201400 */
[----:B------:R-:W-:Y:S01]  /*145a0*/  VIADD R58, R57, 0xffffff80 ;  /* 0xffffff80393a7836 */ /* 0x000fe20000000000 */
[----:B------:R-:W-:-:S02]  /*145b0*/  I2FP.F32.S32 R231, R124 ;  /* 0x0000007c00e77245 */ /* 0x000fc40000201400 */
[----:B------:R-:W-:Y:S01]  /*145c0*/  I2FP.F32.S32 R225, R124 ;  /* 0x0000007c00e17245 */ /* 0x000fe20000201400 */
[C---:B------:R-:W-:Y:S01]  /*145d0*/  FFMA.FTZ R60, R0.reuse, R127, R60 ;  /* 0x0000007f003c7223 */ /* 0x040fe2000001003c */
[----:B------:R-:W-:Y:S01]  /*145e0*/  I2FP.F32.S32 R125, R58 ;  /* 0x0000003a007d7245 */ /* 0x000fe20000201400 */
[C---:B------:R-:W-:Y:S01]  /*145f0*/  FFMA.FTZ R231, R0.reuse, R231, R52 ;  /* 0x000000e700e77223 */ /* 0x040fe20000010034 */
[C---:B------:R-:W-:Y:S02]  /*14600*/  VIADD R52, R57.reuse, 0xfffffff8 ;  /* 0xfffffff839347836 */ /* 0x040fe40000000000 */
[----:B------:R-:W-:Y:S01]  /*14610*/  FFMA.FTZ R225, R0, R225, R54 ;  /* 0x000000e100e17223 */ /* 0x000fe20000010036 */
[----:B------:R-:W-:Y:S01]  /*14620*/  ISETP.GE.AND P1, PT, R124, R145, PT ;  /* 0x000000917c00720c */ /* 0x000fe20003f26270 */
[----:B------:R-:W-:Y:S01]  /*14630*/  FFMA.FTZ R120, R0, R125, R120 ;  /* 0x0000007d00787223 */ /* 0x000fe20000010078 */
[----:B------:R-:W-:Y:S01]  /*14640*/  ISETP.GE.AND P0, PT, R124, R59, PT ;  /* 0x0000003b7c00720c */ /* 0x000fe20003f06270 */
[----:B------:R-:W-:Y:S01]  /*14650*/  FFMA.FTZ R122, R0, R125, R122 ;  /* 0x0000007d007a7223 */ /* 0x000fe2000001007a */
[----:B------:R-:W-:Y:S01]  /*14660*/  VIADD R54, R57, 0xffffff81 ;  /* 0xffffff8139367836 */ /* 0x000fe20000000000 */
[----:B------:R-:W-:Y:S01]  /*14670*/  I2FP.F32.S32 R125, R52 ;  /* 0x00000034007d7245 */ /* 0x000fe20000201400 */
[----:B-----5:R-:W-:Y:S01]  /*14680*/  HMMA.16816.F32.BF16 R20, R140, R134, R20 ;  /* 0x000000868c14723c */ /* 0x020fe20000041814 */
[----:B------:R-:W-:-:S02]  /*14690*/  FSEL R231, R231, -INF , !P1 ;  /* 0xff800000e7e77808 */ /* 0x000fc40004800000 */
[----:B------:R-:W-:Y:S01]  /*146a0*/  FSEL R225, R225, -INF , !P0 ;  /* 0xff800000e1e17808 */ /* 0x000fe20004000000 */
[-C--:B------:R-:W-:Y:S01]  /*146b0*/  FFMA.FTZ R134, R0, R125.reuse, R4 ;  /* 0x0000007d00867223 */ /* 0x080fe20000010004 */
[----:B------:R-:W-:Y:S01]  /*146c0*/  FSEL R227, R62, -INF , !P5 ;  /* 0xff8000003ee37808 */ /* 0x000fe20006800000 */
[----:B------:R-:W-:Y:S01]  /*146d0*/  FFMA.FTZ R62, R0, R125, R6 ;  /* 0x0000007d003e7223 */ /* 0x000fe20000010006 */
[C---:B------:R-:W-:Y:S01]  /*146e0*/  ISETP.GE.AND P1, PT, R52.reuse, R145, PT ;  /* 0x000000913400720c */ /* 0x040fe20003f26270 */
[C---:B------:R-:W-:Y:S01]  /*146f0*/  VIADD R6, R57.reuse, 0xffffff88 ;  /* 0xffffff8839067836 */ /* 0x040fe20000000000 */
[----:B------:R-:W-:Y:S01]  /*14700*/  BAR.SYNC.DEFER_BLOCKING 0x0 ;  /* 0x0000000000007b1d */ /* 0x000fe20000010000 */
[----:B------:R-:W-:Y:S01]  /*14710*/  ISETP.GE.AND P0, PT, R52, R59, PT ;  /* 0x0000003b3400720c */ /* 0x000fe20003f06270 */
[----:B------:R-:W-:Y:S01]  /*14720*/  HMMA.16816.F32.BF16 R24, R140, R132, R24 ;  /* 0x000000848c18723c */ /* 0x000fe20000041818 */
[----:B------:R-:W-:Y:S01]  /*14730*/  FSEL R233, R60, -INF , !P6 ;  /* 0xff8000003ce97808 */ /* 0x000fe20007000000 */
[----:B------:R-:W-:Y:S01]  /*14740*/  VIADD R4, R57, 0xffffff89 ;  /* 0xffffff8939047836 */ /* 0x000fe20000000000 */
[----:B------:R-:W-:-:S02]  /*14750*/  I2FP.F32.S32 R52, R54 ;  /* 0x0000003600347245 */ /* 0x000fc40000201400 */
[C---:B------:R-:W-:Y:S02]  /*14760*/  ISETP.GE.AND P6, PT, R58.reuse, R145, PT ;  /* 0x000000913a00720c */ /* 0x040fe40003fc6270 */
[----:B------:R-:W-:Y:S01]  /*14770*/  ISETP.GE.AND P5, PT, R58, R59, PT ;  /* 0x0000003b3a00720c */ /* 0x000fe20003fa6270 */
[-C--:B------:R-:W-:Y:S01]  /*14780*/  FFMA.FTZ R199, R0, R52.reuse, R121 ;  /* 0x0000003400c77223 */ /* 0x080fe20000010079 */
[----:B------:R-:W-:Y:S01]  /*14790*/  FSEL R131, R120, -INF , !P6 ;  /* 0xff80000078837808 */ /* 0x000fe20007000000 */
[----:B------:R-:W-:Y:S01]  /*147a0*/  FFMA.FTZ R123, R0, R52, R123 ;  /* 0x00000034007b7223 */ /* 0x000fe2000001007b */
[----:B------:R-:W-:Y:S01]  /*147b0*/  FSEL R133, R122, -INF , !P5 ;  /* 0xff8000007a857808 */ /* 0x000fe20006800000 */
[----:B------:R-:W-:Y:S01]  /*147c0*/  HMMA.16816.F32.BF16 R28, R140, R138, R28 ;  /* 0x0000008a8c1c723c */ /* 0x000fe2000004181c */
[----:B------:R-:W-:Y:S01]  /*147d0*/  ISETP.GE.AND P6, PT, R54, R145, PT ;  /* 0x000000913600720c */ /* 0x000fe20003fc6270 */
[----:B------:R-:W-:Y:S01]  /*147e0*/  VIADD R58, R56, 0xfffffffe ;  /* 0xfffffffe383a7836 */ /* 0x000fe20000000000 */
[----:B------:R-:W-:-:S02]  /*147f0*/  ISETP.GE.AND P5, PT, R54, R59, PT ;  /* 0x0000003b3600720c */ /* 0x000fc40003fa6270 */
[----:B------:R-:W-:Y:S02]  /*14800*/  I2FP.F32.S32 R121, R6 ;  /* 0x0000000600797245 */ /* 0x000fe40000201400 */
[----:B------:R-:W-:Y:S02]  /*14810*/  FSEL R134, R134, -INF , !P1 ;  /* 0xff80000086867808 */ /* 0x000fe40004800000 */
[----:B------:R-:W-:Y:S01]  /*14820*/  FSEL R62, R62, -INF , !P0 ;  /* 0xff8000003e3e7808 */ /* 0x000fe20004000000 */
[----:B------:R-:W-:Y:S01]  /*14830*/  FFMA.FTZ R64, R0, R121, R64 ;  /* 0x0000007900407223 */ /* 0x000fe20000010040 */
[----:B------:R-:W-:Y:S01]  /*14840*/  ISETP.GE.AND P1, PT, R6, R145, PT ;  /* 0x000000910600720c */ /* 0x000fe20003f26270 */
[----:B------:R-:W-:Y:S01]  /*14850*/  FFMA.FTZ R66, R0, R121, R66 ;  /* 0x0000007900427223 */ /* 0x000fe20000010042 */
[----:B------:R-:W-:Y:S02]  /*14860*/  ISETP.GE.AND P0, PT, R6, R59, PT ;  /* 0x0000003b0600720c */ /* 0x000fe40003f06270 */
[----:B------:R-:W-:-:S02]  /*14870*/  FSEL R199, R199, -INF , !P6 ;  /* 0xff800000c7c77808 */ /* 0x000fc40007000000 */
[----:B------:R-:W-:Y:S02]  /*14880*/  FSEL R235, R123, -INF , !P5 ;  /* 0xff8000007beb7808 */ /* 0x000fe40006800000 */
[C---:B------:R-:W-:Y:S02]  /*14890*/  ISETP.GE.AND P6, PT, R4.reuse, R145, PT ;  /* 0x000000910400720c */ /* 0x040fe40003fc6270 */
[----:B------:R-:W-:Y:S02]  /*148a0*/  I2FP.F32.S32 R6, R4 ;  /* 0x0000000400067245 */ /* 0x000fe40000201400 */
[----:B------:R-:W-:Y:S01]  /*148b0*/  ISETP.GE.AND P5, PT, R4, R59, PT ;  /* 0x0000003b0400720c */ /* 0x000fe20003fa6270 */
[C---:B------:R-:W-:Y:S01]  /*148c0*/  VIADD R4, R57.reuse, 0xffffff99 ;  /* 0xffffff9939047836 */ /* 0x040fe20000000000 */
[----:B------:R-:W-:Y:S01]  /*148d0*/  FSEL R241, R64, -INF , !P1 ;  /* 0xff80000040f17808 */ /* 0x000fe20004800000 */
[CC--:B------:R-:W-:Y:S01]  /*148e0*/  FFMA.FTZ R65, R0.reuse, R6.reuse, R65 ;  /* 0x0000000600417223 */ /* 0x0c0fe20000010041 */
[----:B------:R-:W-:Y:S01]  /*148f0*/  FFMA.FTZ R67, R0, R6, R67 ;  /* 0x0000000600437223 */ /* 0x000fe20000010043 */
[----:B------:R-:W-:Y:S01]  /*14900*/  FSEL R237, R66, -INF , !P0 ;  /* 0xff80000042ed7808 */ /* 0x000fe20004000000 */
[----:B------:R-:W-:Y:S01]  /*14910*/  VIADD R6, R57, 0xffffffa0 ;  /* 0xffffffa039067836 */ /* 0x000fe20000000000 */
[----:B------:R-:W-:-:S02]  /*14920*/  ISETP.GE.AND P1, PT, R4, R145, PT ;  /* 0x000000910400720c */ /* 0x000fc40003f26270 */
[----:B------:R-:W-:Y:S02]  /*14930*/  ISETP.GE.AND P0, PT, R4, R59, PT ;  /* 0x0000003b0400720c */ /* 0x000fe40003f06270 */
[----:B------:R-:W-:Y:S02]  /*14940*/  I2FP.F32.S32 R4, R4 ;  /* 0x0000000400047245 */ /* 0x000fe40000201400 */
[----:B------:R-:W-:Y:S02]  /*14950*/  FSEL R239, R65, -INF , !P6 ;  /* 0xff80000041ef7808 */ /* 0x000fe40007000000 */
[----:B------:R-:W-:Y:S01]  /*14960*/  I2FP.F32.S32 R65, R6 ;  /* 0x0000000600417245 */ /* 0x000fe20000201400 */
[CC--:B------:R-:W-:Y:S01]  /*14970*/  FFMA.FTZ R53, R0.reuse, R4.reuse, R53 ;  /* 0x0000000400357223 */ /* 0x0c0fe20000010035 */
[C---:B------:R-:W-:Y:S01]  /*14980*/  FFMA.FTZ R55, R0.reuse, R4, R55 ;  /* 0x0000000400377223 */ /* 0x040fe20000010037 */
[----:B------:R-:W-:Y:S01]  /*14990*/  VIADD R4, R57, 0xffffffa1 ;  /* 0xffffffa139047836 */ /* 0x000fe20000000000 */
[----:B------:R-:W-:Y:S01]  /*149a0*/  FSEL R121, R67, -INF , !P5 ;  /* 0xff80000043797808 */ /* 0x000fe20006800000 */
[CC--:B------:R-:W-:Y:S01]  /*149b0*/  FFMA.FTZ R48, R0.reuse, R65.reuse, R48 ;  /* 0x0000004100307223 */ /* 0x0c0fe20000010030 */
[----:B------:R-:W-:Y:S01]  /*149c0*/  FFMA.FTZ R50, R0, R65, R50 ;  /* 0x0000004100327223 */ /* 0x000fe20000010032 */
[----:B------:R-:W-:-:S02]  /*149d0*/  FSEL R65, R53, -INF , !P1 ;  /* 0xff80000035417808 */ /* 0x000fc40004800000 */
[----:B------:R-:W-:Y:S02]  /*149e0*/  FSEL R229, R55, -INF , !P0 ;  /* 0xff80000037e57808 */ /* 0x000fe40004000000 */
[C---:B------:R-:W-:Y:S02]  /*149f0*/  ISETP.GE.AND P1, PT, R4.reuse, R145, PT ;  /* 0x000000910400720c */ /* 0x040fe40003f26270 */
[----:B------:R-:W-:Y:S02]  /*14a00*/  ISETP.GE.AND P0, PT, R4, R59, PT ;  /* 0x0000003b0400720c */ /* 0x000fe40003f06270 */
[----:B------:R-:W-:Y:S02]  /*14a10*/  I2FP.F32.S32 R4, R4 ;  /* 0x0000000400047245 */ /* 0x000fe40000201400 */
[C---:B------:R-:W-:Y:S02]  /*14a20*/  ISETP.GE.AND P6, PT, R6.reuse, R145, PT ;  /* 0x000000910600720c */ /* 0x040fe40003fc6270 */
[----:B------:R-:W-:Y:S01]  /*14a30*/  ISETP.GE.AND P5, PT, R6, R59, PT ;  /* 0x0000003b0600720c */ /* 0x000fe20003fa6270 */
[CC--:B------:R-:W-:Y:S01]  /*14a40*/  FFMA.FTZ R49, R0.reuse, R4.reuse, R49 ;  /* 0x0000000400317223 */ /* 0x0c0fe20000010031 */
[----:B------:R-:W-:Y:S01]  /*14a50*/  FFMA.FTZ R51, R0, R4, R51 ;  /* 0x0000000400337223 */ /* 0x000fe20000010033 */
        /* <DEDUP_REMOVED lines=9> */
[----:B------:R-:W-:Y:S01]  /*14af0*/  ISETP.GE.AND P6, PT, R6, R145, PT ;  /* 0x000000910600720c */ /* 0x000fe20003fc6270 */
[CC--:B------:R-:W-:Y:S01]  /*14b00*/  FFMA.FTZ R45, R0.reuse, R4.reuse, R45 ;  /* 0x00000004002d7223 */ /* 0x0c0fe2000001002d */
[----:B------:R-:W-:Y:S01]  /*14b10*/  FFMA.FTZ R47, R0, R4, R47 ;  /* 0x00000004002f7223 */ /* 0x000fe2000001002f */
[----:B------:R-:W-:Y:S01]  /*14b20*/  VIADD R4, R57, 0xffffffb1 ;  /* 0xffffffb139047836 */ /* 0x000fe20000000000 */
[----:B------:R-:W-:-:S02]  /*14b30*/  I2FP.F32.S32 R53, R6 ;  /* 0x0000000600357245 */ /* 0x000fc40000201400 */
[----:B------:R-:W-:Y:S02]  /*14b40*/  FSEL R223, R45, -INF , !P1 ;  /* 0xff8000002ddf7808 */ /* 0x000fe40004800000 */
[----:B------:R-:W-:Y:S01]  /*14b50*/  FSEL R217, R47, -INF , !P0 ;  /* 0xff8000002fd97808 */ /* 0x000fe20004000000 */
[----:B------:R-:W-:Y:S01]  /*14b60*/  FFMA.FTZ R44, R0, R53, R44 ;  /* 0x00000035002c7223 */ /* 0x000fe2000001002c */
[----:B------:R-:W-:Y:S01]  /*14b70*/  ISETP.GE.AND P1, PT, R4, R145, PT ;  /* 0x000000910400720c */ /* 0x000fe20003f26270 */
[----:B------:R-:W-:Y:S01]  /*14b80*/  FFMA.FTZ R46, R0, R53, R46 ;  /* 0x00000035002e7223 */ /* 0x000fe2000001002e */
[-C--:B------:R-:W-:Y:S02]  /*14b90*/  ISETP.GE.AND P0, PT, R4, R59.reuse, PT ;  /* 0x0000003b0400720c */ /* 0x080fe40003f06270 */
[----:B------:R-:W-:Y:S02]  /*14ba0*/  I2FP.F32.S32 R4, R4 ;  /* 0x0000000400047245 */ /* 0x000fe40000201400 */
[----:B------:R-:W-:Y:S01]  /*14bb0*/  ISETP.GE.AND P5, PT, R6, R59, PT ;  /* 0x0000003b0600720c */ /* 0x000fe20003fa6270 */
[C---:B------:R-:W-:Y:S01]  /*14bc0*/  VIADD R6, R57.reuse, 0xffffffb0 ;  /* 0xffffffb039067836 */ /* 0x040fe20000000000 */
[----:B------:R-:W-:Y:S01]  /*14bd0*/  FSEL R135, R44, -INF , !P6 ;  /* 0xff8000002c877808 */ /* 0x000fe20007000000 */
        /* <DEDUP_REMOVED lines=9> */
[----:B------:R-:W-:Y:S02]  /*14c70*/  ISETP.GE.AND P0, PT, R4, R59, PT ;  /* 0x0000003b0400720c */ /* 0x000fe40003f06270 */
[----:B------:R-:W-:Y:S02]  /*14c80*/  I2FP.F32.S32 R4, R4 ;  /* 0x0000000400047245 */ /* 0x000fe40000201400 */
[----:B------:R-:W-:-:S02]  /*14c90*/  FSEL R139, R46, -INF , !P5 ;  /* 0xff8000002e8b7808 */ /* 0x000fc40006800000 */
[----:B------:R-:W-:Y:S01]  /*14ca0*/  ISETP.GE.AND P6, PT, R6, R145, PT ;  /* 0x000000910600720c */ /* 0x000fe20003fc6270 */
[CC--:B------:R-:W-:Y:S01]  /*14cb0*/  FFMA.FTZ R37, R0.reuse, R4.reuse, R37 ;  /* 0x0000000400257223 */ /* 0x0c0fe20000010025 */
[----:B------:R-:W-:Y:S01]  /*14cc0*/  FFMA.FTZ R39, R0, R4, R39 ;  /* 0x0000000400277223 */ /* 0x000fe20000010027 */
[C---:B------:R-:W-:Y:S01]  /*14cd0*/  VIADD R4, R57.reuse, 0xffffffc1 ;  /* 0xffffffc139047836 */ /* 0x040fe20000000000 */
[----:B------:R-:W-:Y:S01]  /*14ce0*/  ISETP.GE.AND P5, PT, R6, R59, PT ;  /* 0x0000003b0600720c */ /* 0x000fe20003fa6270 */
[----:B------:R-:W-:Y:S01]  /*14cf0*/  VIADD R6, R57, 0xffffffb8 ;  /* 0xffffffb839067836 */ /* 0x000fe20000000000 */
[----:B------:R-:W-:Y:S02]  /*14d00*/  FSEL R215, R37, -INF , !P1 ;  /* 0xff80000025d77808 */ /* 0x000fe40004800000 */
[----:B------:R-:W-:Y:S02]  /*14d10*/  FSEL R209, R39, -INF , !P0 ;  /* 0xff80000027d17808 */ /* 0x000fe40004000000 */
[----:B------:R-:W-:-:S02]  /*14d20*/  ISETP.GE.AND P1, PT, R4, R145, PT ;  /* 0x000000910400720c */ /* 0x000fc40003f26270 */
[----:B------:R-:W-:Y:S02]  /*14d30*/  ISETP.GE.AND P0, PT, R4, R59, PT ;  /* 0x0000003b0400720c */ /* 0x000fe40003f06270 */
[----:B------:R-:W-:Y:S02]  /*14d40*/  I2FP.F32.S32 R4, R4 ;  /* 0x0000000400047245 */ /* 0x000fe40000201400 */
[----:B------:R-:W-:Y:S02]  /*14d50*/  FSEL R213, R40, -INF , !P6 ;  /* 0xff80000028d57808 */ /* 0x000fe40007000000 */
[----:B------:R-:W-:Y:S01]  /*14d60*/  FSEL R203, R42, -INF , !P5 ;  /* 0xff8000002acb7808 */ /* 0x000fe20006800000 */
[-C--:B------:R-:W-:Y:S01]  /*14d70*/  FFMA.FTZ R33, R0, R4.reuse, R33 ;  /* 0x0000000400217223 */ /* 0x080fe20000010021 */
[----:B------:R-:W-:Y:S01]  /*14d80*/  ISETP.GE.AND P6, PT, R6, R145, PT ;  /* 0x000000910600720c */ /* 0x000fe20003fc6270 */
[----:B------:R-:W-:Y:S01]  /*14d90*/  FFMA.FTZ R35, R0, R4, R35 ;  /* 0x0000000400237223 */ /* 0x000fe20000010023 */
[----:B------:R-:W-:Y:S01]  /*14da0*/  I2FP.F32.S32 R45, R6 ;  /* 0x00000006002d7245 */ /* 0x000fe20000201400 */
[C---:B------:R-:W-:Y:S01]  /*14db0*/  VIADD R4, R57.reuse, 0xffffffc9 ;  /* 0xffffffc939047836 */ /* 0x040fe20000000000 */
[----:B------:R-:W-:Y:S01]  /*14dc0*/  ISETP.GE.AND P5, PT, R6, R59, PT ;  /* 0x0000003b0600720c */ /* 0x000fe20003fa6270 */
[----:B------:R-:W-:Y:S01]  /*14dd0*/  VIADD R6, R57, 0xffffffc0 ;  /* 0xffffffc039067836 */ /* 0x000fe20000000000 */
[----:B------:R-:W-:Y:S01]  /*14de0*/  FSEL R195, R33, -INF , !P1 ;  /* 0xff80000021c37808 */ /* 0x000fe20004800000 */
[CC--:B------:R-:W-:Y:S01]  /*14df0*/  FFMA.FTZ R36, R0.reuse, R45.reuse, R36 ;  /* 0x0000002d00247223 */ /* 0x0c0fe20000010024 */
[----:B------:R-:W-:Y:S01]  /*14e00*/  FFMA.FTZ R38, R0, R45, R38 ;  /* 0x0000002d00267223 */ /* 0x000fe20000010026 */
[----:B------:R-:W-:-:S02]  /*14e10*/  FSEL R187, R35, -INF , !P0 ;  /* 0xff80000023bb7808 */ /* 0x000fc40004000000 */
[----:B------:R-:W-:Y:S02]  /*14e20*/  I2FP.F32.S32 R41, R6 ;  /* 0x0000000600297245 */ /* 0x000fe40000201400 */
[C---:B------:R-:W-:Y:S02]  /*14e30*/  ISETP.GE.AND P1, PT, R4.reuse, R145, PT ;  /* 0x000000910400720c */ /* 0x040fe40003f26270 */
[----:B------:R-:W-:Y:S01]  /*14e40*/  ISETP.GE.AND P0, PT, R4, R59, PT ;  /* 0x0000003b0400720c */ /* 0x000fe20003f06270 */
[-C--:B------:R-:W-:Y:S01]  /*14e50*/  FFMA.FTZ R32, R0, R41.reuse, R32 ;  /* 0x0000002900207223 */ /* 0x080fe20000010020 */
[----:B------:R-:W-:Y:S01]  /*14e60*/  FSEL R211, R36, -INF , !P6 ;  /* 0xff80000024d37808 */ /* 0x000fe20007000000 */
[----:B------:R-:W-:Y:S01]  /*14e70*/  FFMA.FTZ R34, R0, R41, R34 ;  /* 0x0000002900227223 */ /* 0x000fe20000010022 */
[----:B------:R-:W-:Y:S02]  /*14e80*/  FSEL R205, R38, -INF , !P5 ;  /* 0xff80000026cd7808 */ /* 0x000fe40006800000 */
[----:B------:R-:W-:-:S02]  /*14e90*/  I2FP.F32.S32 R4, R4 ;  /* 0x0000000400047245 */ /* 0x000fc40000201400 */
[C---:B------:R-:W-:Y:S02]  /*14ea0*/  ISETP.GE.AND P6, PT, R6.reuse, R145, PT ;  /* 0x000000910600720c */ /* 0x040fe40003fc6270 */
[----:B------:R-:W-:Y:S01]  /*14eb0*/  ISETP.GE.AND P5, PT, R6, R59, PT ;  /* 0x0000003b0600720c */ /* 0x000fe20003fa6270 */
[C---:B------:R-:W-:Y:S02]  /*14ec0*/  VIADD R6, R57.reuse, 0xffffffc8 ;  /* 0xffffffc839067836 */ /* 0x040fe40000000000 */
[CC--:B------:R-:W-:Y:S01]  /*14ed0*/  FFMA.FTZ R29, R0.reuse, R4.reuse, R29 ;  /* 0x00000004001d7223 */ /* 0x0c0fe2000001001d */
[----:B------:R-:W-:Y:S01]  /*14ee0*/  FFMA.FTZ R31, R0, R4, R31 ;  /* 0x00000004001f7223 */ /* 0x000fe2000001001f */
[----:B------:R-:W-:Y:S01]  /*14ef0*/  FSEL R197, R32, -INF , !P6 ;  /* 0xff80000020c57808 */ /* 0x000fe20007000000 */
[----:B------:R-:W-:Y:S01]  /*14f00*/  VIADD R4, R57, 0xffffffd1 ;  /* 0xffffffd139047836 */ /* 0x000fe20000000000 */
[----:B------:R-:W-:Y:S02]  /*14f10*/  FSEL R183, R34, -INF , !P5 ;  /* 0xff80000022b77808 */ /* 0x000fe40006800000 */
[----:B------:R-:W-:-:S02]  /*14f20*/  ISETP.GE.AND P6, PT, R6, R145, PT ;  /* 0x000000910600720c */ /* 0x000fc40003fc6270 */
[----:B------:R-:W-:Y:S02]  /*14f30*/  I2FP.F32.S32 R37, R6 ;  /* 0x0000000600257245 */ /* 0x000fe40000201400 */
[----:B------:R-:W-:Y:S01]  /*14f40*/  ISETP.GE.AND P5, PT, R6, R59, PT ;  /* 0x0000003b0600720c */ /* 0x000fe20003fa6270 */
[----:B------:R-:W-:Y:S01]  /*14f50*/  VIADD R6, R57, 0xffffffd0 ;  /* 0xffffffd039067836 */ /* 0x000fe20000000000 */
[----:B------:R-:W-:Y:S01]  /*14f60*/  FSEL R193, R29, -INF , !P1 ;  /* 0xff8000001dc17808 */ /* 0x000fe20004800000 */
[CC--:B------:R-:W-:Y:S01]  /*14f70*/  FFMA.FTZ R28, R0.reuse, R37.reuse, R28 ;  /* 0x00000025001c7223 */ /* 0x0c0fe2000001001c */
[----:B------:R-:W-:Y:S01]  /*14f80*/  FSEL R191, R31, -INF , !P0 ;  /* 0xff8000001fbf7808 */ /* 0x000fe20004000000 */
[----:B------:R-:W-:Y:S01]  /*14f90*/  FFMA.FTZ R30, R0, R37, R30 ;  /* 0x00000025001e7223 */ /* 0x000fe2000001001e */
[C---:B------:R-:W-:Y:S02]  /*14fa0*/  ISETP.GE.AND P1, PT, R4.reuse, R145, PT ;  /* 0x000000910400720c */ /* 0x040fe40003f26270 */
[----:B------:R-:W-:-:S02]  /*14fb0*/  ISETP.GE.AND P0, PT, R4, R59, PT ;  /* 0x0000003b0400720c */ /* 0x000fc40003f06270 */
[----:B------:R-:W-:Y:S02]  /*14fc0*/  I2FP.F32.S32 R4, R4 ;  /* 0x0000000400047245 */ /* 0x000fe40000201400 */
[----:B------:R-:W-:Y:S02]  /*14fd0*/  I2FP.F32.S32 R33, R6 ;  /* 0x0000000600217245 */ /* 0x000fe40000201400 */
        /* <DEDUP_REMOVED lines=8> */
[----:B------:R-:W-:Y:S01]  /*15060*/  VIADD R4, R57, 0xffffffd9 ;  /* 0xffffffd939047836 */ /* 0x000fe20000000000 */
[----:B------:R-:W-:Y:S01]  /*15070*/  FSEL R150, R25, -INF , !P1 ;  /* 0xff80000019967808 */ /* 0x000fe20004800000 */
[----:B------:R-:W-:Y:S01]  /*15080*/  VIADD R6, R57, 0xffffffd8 ;  /* 0xffffffd839067836 */ /* 0x000fe20000000000 */
[----:B------:R-:W-:-:S02]  /*15090*/  FSEL R149, R27, -INF , !P0 ;  /* 0xff8000001b957808 */ /* 0x000fc40004000000 */
[----:B------:R-:W-:Y:S02]  /*150a0*/  FSEL R175, R24, -INF , !P6 ;  /* 0xff80000018af7808 */ /* 0x000fe40007000000 */
[----:B------:R-:W-:Y:S02]  /*150b0*/  FSEL R143, R26, -INF , !P5 ;  /* 0xff8000001a8f7808 */ /* 0x000fe40006800000 */
[C---:B------:R-:W-:Y:S02]  /*150c0*/  ISETP.GE.AND P1, PT, R4.reuse, R145, PT ;  /* 0x000000910400720c */ /* 0x040fe40003f26270 */
[----:B------:R-:W-:Y:S02]  /*150d0*/  ISETP.GE.AND P0, PT, R4, R59, PT ;  /* 0x0000003b0400720c */ /* 0x000fe40003f06270 */
[----:B------:R-:W-:Y:S02]  /*150e0*/  ISETP.GE.AND P6, PT, R6, R145, PT ;  /* 0x000000910600720c */ /* 0x000fe40003fc6270 */
[----:B------:R-:W-:-:S02]  /*150f0*/  I2FP.F32.S32 R29, R6 ;  /* 0x00000006001d7245 */ /* 0x000fc40000201400 */
[----:B------:R-:W-:Y:S01]  /*15100*/  ISETP.GE.AND P5, PT, R6, R59, PT ;  /* 0x0000003b0600720c */ /* 0x000fe20003fa6270 */
[C---:B------:R-:W-:Y:S01]  /*15110*/  VIADD R6, R57.reuse, 0xffffffe0 ;  /* 0xffffffe039067836 */ /* 0x040fe20000000000 */
[----:B------:R-:W-:Y:S01]  /*15120*/  I2FP.F32.S32 R4, R4 ;  /* 0x0000000400047245 */ /* 0x000fe20000201400 */
[CC--:B------:R-:W-:Y:S01]  /*15130*/  FFMA.FTZ R20, R0.reuse, R29.reuse, R20 ;  /* 0x0000001d00147223 */ /* 0x0c0fe20000010014 */
[C---:B------:R-:W-:Y:S02]  /*15140*/  FFMA.FTZ R22, R0.reuse, R29, R22 ;  /* 0x0000001d00167223 */ /* 0x040fe40000010016 */
[----:B------:R-:W-:Y:S01]  /*15150*/  I2FP.F32.S32 R25, R6 ;  /* 0x0000000600197245 */ /* 0x000fe20000201400 */
[CC--:B------:R-:W-:Y:S01]  /*15160*/  FFMA.FTZ R21, R0.reuse, R4.reuse, R21 ;  /* 0x0000000400157223 */ /* 0x0c0fe20000010015 */
[----:B------:R-:W-:Y:S01]  /*15170*/  FFMA.FTZ R23, R0, R4, R23 ;  /* 0x0000000400177223 */ /* 0x000fe20000010017 */
        /* <DEDUP_REMOVED lines=8> */
[----:B------:R-:W-:Y:S01]  /*15200*/  ISETP.GE.AND P5, PT, R6, R59, PT ;  /* 0x0000003b0600720c */ /* 0x000fe20003fa6270 */
[----:B------:R-:W-:Y:S01]  /*15210*/  VIADD R6, R57, 0xffffffe8 ;  /* 0xffffffe839067836 */ /* 0x000fe20000000000 */
[C---:B------:R-:W-:Y:S02]  /*15220*/  ISETP.GE.AND P1, PT, R4.reuse, R145, PT ;  /* 0x000000910400720c */ /* 0x040fe40003f26270 */
[----:B------:R-:W-:Y:S02]  /*15230*/  ISETP.GE.AND P0, PT, R4, R59, PT ;  /* 0x0000003b0400720c */ /* 0x000fe40003f06270 */
[----:B------:R-:W-:-:S02]  /*15240*/  I2FP.F32.S32 R4, R4 ;  /* 0x0000000400047245 */ /* 0x000fc40000201400 */
        /* <DEDUP_REMOVED lines=16> */
[CC--:B------:R-:W-:Y:S01]  /*15350*/  FFMA.FTZ R8, R0.reuse, R17.reuse, R8 ;  /* 0x0000001100087223 */ /* 0x0c0fe20000010008 */
[----:B------:R-:W-:Y:S01]  /*15360*/  I2FP.F32.S32 R4, R4 ;  /* 0x0000000400047245 */ /* 0x000fe20000201400 */
[----:B------:R-:W-:Y:S01]  /*15370*/  FFMA.FTZ R10, R0, R17, R10 ;  /* 0x00000011000a7223 */ /* 0x000fe2000001000a */
[----:B------:R-:W-:Y:S01]  /*15380*/  FSEL R152, R12, -INF , !P6 ;  /* 0xff8000000c987808 */ /* 0x000fe20007000000 */
[C---:B------:R-:W-:Y:S01]  /*15390*/  VIADD R12, R57.reuse, 0xfffffff1 ;  /* 0xfffffff1390c7836 */ /* 0x040fe20000000000 */
[----:B------:R-:W-:Y:S01]  /*153a0*/  FSEL R125, R14, -INF , !P5 ;  /* 0xff8000000e7d7808 */ /* 0x000fe20006800000 */
[-C--:B------:R-:W-:Y:S01]  /*153b0*/  FFMA.FTZ R13, R0, R4.reuse, R13 ;  /* 0x00000004000d7223 */ /* 0x080fe2000001000d */
[----:B------:R-:W-:Y:S01]  /*153c0*/  ISETP.GE.AND P6, PT, R6, R145, PT ;  /* 0x000000910600720c */ /* 0x000fe20003fc6270 */
[----:B------:R-:W-:Y:S01]  /*153d0*/  FFMA.FTZ R15, R0, R4, R15 ;  /* 0x00000004000f7223 */ /* 0x000fe2000001000f */
[----:B------:R-:W-:Y:S01]  /*153e0*/  ISETP.GE.AND P5, PT, R6, R59, PT ;  /* 0x0000003b0600720c */ /* 0x000fe20003fa6270 */
[C---:B------:R-:W-:Y:S01]  /*153f0*/  VIADD R6, R57.reuse, 0xffffff91 ;  /* 0xffffff9139067836 */ /* 0x040fe20000000000 */
[----:B------:R-:W-:Y:S01]  /*15400*/  FSEL R154, R8, -INF , !P6 ;  /* 0xff800000089a7808 */ /* 0x000fe20007000000 */
[----:B------:R-:W-:Y:S01]  /*15410*/  VIADD R4, R57, 0xfffffff9 ;  /* 0xfffffff939047836 */ /* 0x000fe20000000000 */
[----:B------:R-:W-:-:S02]  /*15420*/  FSEL R179, R13, -INF , !P1 ;  /* 0xff8000000db37808 */ /* 0x000fc40004800000 */
[----:B------:R-:W-:Y:S02]  /*15430*/  I2FP.F32.S32 R8, R6 ;  /* 0x0000000600087245 */ /* 0x000fe40000201400 */
[----:B------:R-:W-:Y:S02]  /*15440*/  FSEL R128, R15, -INF , !P0 ;  /* 0xff8000000f807808 */ /* 0x000fe40004000000 */
[----:B------:R-:W-:Y:S01]  /*15450*/  ISETP.GE.AND P1, PT, R12, R145, PT ;  /* 0x000000910c00720c */ /* 0x000fe20003f26270 */
[-C--:B------:R-:W-:Y:S01]  /*15460*/  FFMA.FTZ R61, R0, R8.reuse, R61 ;  /* 0x00000008003d7223 */ /* 0x080fe2000001003d */
[----:B------:R-:W-:Y:S01]  /*15470*/  ISETP.GE.AND P0, PT, R12, R59, PT ;  /* 0x0000003b0c00720c */ /* 0x000fe20003f06270 */
[----:B------:R-:W-:Y:S01]  /*15480*/  FFMA.FTZ R8, R0, R8, R63 ;  /* 0x0000000800087223 */ /* 0x000fe2000001003f */
[----:B------:R-:W-:Y:S02]  /*15490*/  I2FP.F32.S32 R12, R12 ;  /* 0x0000000c000c7245 */ /* 0x000fe40000201400 */
[----:B------:R-:W-:-:S02]  /*154a0*/  ISETP.GE.AND P6, PT, R6, R145, PT ;  /* 0x000000910600720c */ /* 0x000fc40003fc6270 */
[----:B------:R-:W-:Y:S01]  /*154b0*/  FSEL R123, R10, -INF , !P5 ;  /* 0xff8000000a7b7808 */ /* 0x000fe20006800000 */
[CC--:B------:R-:W-:Y:S01]  /*154c0*/  FFMA.FTZ R9, R0.reuse, R12.reuse, R9 ;  /* 0x0000000c00097223 */ /* 0x0c0fe20000010009 */
[----:B------:R-:W-:Y:S01]  /*154d0*/  FSEL R61, R61, -INF , !P6 ;  /* 0xff8000003d3d7808 */ /* 0x000fe20007000000 */
[----:B------:R-:W-:Y:S01]  /*154e0*/  FFMA.FTZ R11, R0, R12, R11 ;  /* 0x0000000c000b7223 */ /* 0x000fe2000001000b */
[----:B------:R-:W-:Y:S02]  /*154f0*/  ISETP.GT.AND P6, PT, R58, R161, PT ;  /* 0x000000a13a00720c */ /* 0x000fe40003fc4270 */
[----:B------:R-:W-:Y:S02]  /*15500*/  ISETP.GE.AND P5, PT, R4, R145, PT ;  /* 0x000000910400720c */ /* 0x000fe40003fa6270 */
[----:B------:R-:W-:Y:S02]  /*15510*/  FSEL R145, R9, -INF , !P1 ;  /* 0xff80000009917808 */ /* 0x000fe40004800000 */
[----:B------:R-:W-:-:S02]  /*15520*/  ISETP.GE.AND P1, PT, R6, R59, PT ;  /* 0x0000003b0600720c */ /* 0x000fc40003f26270 */
[----:B------:R-:W-:Y:S02]  /*15530*/  I2FP.F32.S32 R6, R4 ;  /* 0x0000000400067245 */ /* 0x000fe40000201400 */
[----:B------:R-:W-:Y:S02]  /*15540*/  FSEL R124, R11, -INF , !P0 ;  /* 0xff8000000b7c7808 */ /* 0x000fe40004000000 */
[----:B------:R-:W-:Y:S01]  /*15550*/  ISETP.GE.AND P0, PT, R4, R59, PT ;  /* 0x0000003b0400720c */ /* 0x000fe20003f06270 */
[CC--:B------:R-:W-:Y:S01]  /*15560*/  FFMA.FTZ R5, R0.reuse, R6.reuse, R5 ;  /* 0x0000000600057223 */ /* 0x0c0fe20000010005 */
[----:B------:R-:W-:Y:S01]  /*15570*/  FFMA.FTZ R7, R0, R6, R7 ;  /* 0x0000000600077223 */ /* 0x000fe20000010007 */
[----:B------:R-:W-:-:S03]  /*15580*/  FSEL R67, R8, -INF , !P1 ;  /* 0xff80000008437808 */ /* 0x000fc60004800000 */
[----:B------:R-:W-:Y:S02]  /*15590*/  FSEL R181, R5, -INF , !P5 ;  /* 0xff80000005b57808 */ /* 0x000fe40006800000 */
        /* <DEDUP_REMOVED lines=66> */
.L_x_2776:
        /* <DEDUP_REMOVED lines=8> */
.L_x_2777:
        /* <DEDUP_REMOVED lines=70> */
.L_x_2775:
[----:B------:R-:W-:Y:S01]  /*15ea0*/  FMNMX3.FTZ R6, R3, R131, R199, !PT ;  /* 0x0000008303067276 */ /* 0x000fe200078100c7 */
[----:B------:R-:W-:Y:S01]  /*15eb0*/  LDSM.16.MT88.4 R16, [R157+0x9000] ;  /* 0x009000009d10783b */ /* 0x000fe20000004200 */
[----:B--2---:R-:W-:Y:S02]  /*15ec0*/  FMNMX3.FTZ R4, R2, R133, R235, !PT ;  /* 0x0000008502047276 */ /* 0x004fe400078100eb */
        /* <DEDUP_REMOVED lines=43> */
[----:B--2---:R-:W-:Y:S01]  /*16180*/  FMNMX.FTZ R57, R4, R57, !PT ;  /* 0x0000003904397209 */ /* 0x004fe20007810000 */
        /* <DEDUP_REMOVED lines=12> */
[----:B------:R-:W-:Y:S01]  /*16250*/  FFMA.FTZ R174, R133, UR4, -R130 ;  /* 0x0000000485ae7c23 */ /* 0x000fe20008010882 */
[--C-:B------:R-:W-:Y:S01]  /*16260*/  FFMA.FTZ R131, R241, UR4, -R168.reuse ;  /* 0x00000004f1837c23 */ /* 0x100fe200080108a8 */
[----:B------:R-:W-:Y:S01]  /*16270*/  FFMA.FTZ R60, R239, UR4, -R168 ;  /* 0x00000004ef3c7c23 */ /* 0x000fe200080108a8 */
[--C-:B------:R-:W-:Y:S01]  /*16280*/  FFMA.FTZ R132, R235, UR4, -R130.reuse ;  /* 0x00000004eb847c23 */ /* 0x100fe20008010882 */
[----:B------:R-:W-:Y:S01]  /*16290*/  FMUL.FTZ R180, R4, UR4 ;  /* 0x0000000404b47c20 */ /* 0x000fe20008410000 */
[----:B------:R-:W-:Y:S01]  /*162a0*/  FMUL.FTZ R176, R5, UR4 ;  /* 0x0000000405b07c20 */ /* 0x000fe20008410000 */
[--C-:B------:R-:W-:Y:S01]  /*162b0*/  FFMA.FTZ R133, R237, UR4, -R130.reuse ;  /* 0x00000004ed857c23 */ /* 0x100fe20008010882 */
[----:B------:R-:W-:Y:S01]  /*162c0*/  FFMA.FTZ R2, R121, UR4, -R130 ;  /* 0x0000000479027c23 */ /* 0x000fe20008010882 */
[----:B------:R-:W-:Y:S01]  /*162d0*/  MUFU.EX2 R199, R6 ;  /* 0x0000000600c77308 */ /* 0x000fe20000000800 */
[--C-:B------:R-:W-:Y:S01]  /*162e0*/  FFMA.FTZ R63, R61, UR4, -R168.reuse ;  /* 0x000000043d3f7c23 */ /* 0x100fe200080108a8 */
[----:B------:R-:W-:Y:S01]  /*162f0*/  FFMA.FTZ R61, R65, UR4, -R168 ;  /* 0x00000004413d7c23 */ /* 0x000fe200080108a8 */
[----:B------:R-:W-:Y:S01]  /*16300*/  FFMA.FTZ R121, R67, UR4, -R130 ;  /* 0x0000000443797c23 */ /* 0x000fe20008010882 */
[----:B------:R-:W2:Y:S01]  /*16310*/  MUFU.EX2 R144, R144 ;  /* 0x0000009000907308 */ /* 0x000ea20000000800 */
[----:B------:R-:W3:Y:S01]  /*16320*/  LDSM.16.MT88.4 R64, [R157+0x9400] ;  /* 0x009400009d40783b */ /* 0x000ee20000004200 */
[----:B------:R-:W-:Y:S01]  /*16330*/  FFMA.FTZ R120, R231, UR4, -R168 ;  /* 0x00000004e7787c23 */ /* 0x000fe200080108a8 */
[--C-:B------:R-:W-:Y:S01]  /*16340*/  FFMA.FTZ R122, R225, UR4, -R130.reuse ;  /* 0x00000004e17a7c23 */ /* 0x100fe20008010882 */
[----:B------:R-:W-:Y:S01]  /*16350*/  MUFU.EX2 R131, R131 ;  /* 0x0000008300837308 */ /* 0x000fe20000000800 */
[----:B------:R-:W-:Y:S01]  /*16360*/  FFMA.FTZ R3, R229, UR4, -R130 ;  /* 0x00000004e5037c23 */ /* 0x000fe20008010882 */
        /* <DEDUP_REMOVED lines=8> */
[----:B--2---:R-:W-:Y:S01]  /*163f0*/  F2FP.BF16.F32.PACK_AB R48, R144, R199 ;  /* 0x000000c79030723e */ /* 0x004fe200000010ff */
[----:B------:R-:W-:Y:S01]  /*16400*/  FFMA.FTZ R138, R217, UR4, -R130 ;  /* 0x00000004d98a7c23 */ /* 0x000fe20008010882 */
[----:B------:R-:W2:Y:S01]  /*16410*/  MUFU.EX2 R132, R132 ;  /* 0x0000008400847308 */ /* 0x000ea20000000800 */
[--C-:B------:R-:W-:Y:S01]  /*16420*/  FFMA.FTZ R221, R221, UR4, -R168.reuse ;  /* 0x00000004dddd7c23 */ /* 0x100fe200080108a8 */
[--C-:B------:R-:W-:Y:S01]  /*16430*/  FFMA.FTZ R184, R201, UR4, -R168.reuse ;  /* 0x00000004c9b87c23 */ /* 0x100fe200080108a8 */
[----:B------:R-:W-:Y:S01]  /*16440*/  FFMA.FTZ R182, R211, UR4, -R168 ;  /* 0x00000004d3b67c23 */ /* 0x000fe200080108a8 */
[----:B------:R-:W5:Y:S01]  /*16450*/  MUFU.EX2 R180, R180 ;  /* 0x000000b400b47308 */ /* 0x000f620000000800 */
[--C-:B------:R-:W-:Y:S01]  /*16460*/  FFMA.FTZ R188, R207, UR4, -R130.reuse ;  /* 0x00000004cfbc7c23 */ /* 0x100fe20008010882 */
[----:B----4-:R-:W-:Y:S01]  /*16470*/  F2FP.BF16.F32.PACK_AB R50, R60, R131 ;  /* 0x000000833c32723e */ /* 0x010fe200000010ff */
[--C-:B------:R-:W-:Y:S01]  /*16480*/  FFMA.FTZ R205, R205, UR4, -R130.reuse ;  /* 0x00000004cdcd7c23 */ /* 0x100fe20008010882 */
[----:B------:R-:W4:Y:S01]  /*16490*/  MUFU.EX2 R176, R176 ;  /* 0x000000b000b07308 */ /* 0x000f220000000800 */
[----:B------:R-:W-:Y:S01]  /*164a0*/  FFMA.FTZ R186, R209, UR4, -R130 ;  /* 0x00000004d1ba7c23 */ /* 0x000fe20008010882 */
[--C-:B------:R-:W-:Y:S01]  /*164b0*/  FFMA.FTZ R213, R213, UR4, -R168.reuse ;  /* 0x00000004d5d57c23 */ /* 0x100fe200080108a8 */
[----:B------:R-:W-:Y:S01]  /*164c0*/  FFMA.FTZ R215, R215, UR4, -R168 ;  /* 0x00000004d7d77c23 */ /* 0x000fe200080108a8 */
[----:B------:R-:W-:Y:S01]  /*164d0*/  MUFU.EX2 R133, R133 ;  /* 0x0000008500857308 */ /* 0x000fe20000000800 */
[----:B------:R-:W-:Y:S01]  /*164e0*/  FFMA.FTZ R192, R185, UR4, -R130 ;  /* 0x00000004b9c07c23 */ /* 0x000fe20008010882 */
[----:B--2---:R-:W-:Y:S01]  /*164f0*/  F2FP.BF16.F32.PACK_AB R49, R132, R174 ;  /* 0x000000ae8431723e */ /* 0x004fe200000010ff */
[--C-:B------:R-:W-:Y:S01]  /*16500*/  FFMA.FTZ R194, R197, UR4, -R168.reuse ;  /* 0x00000004c5c27c23 */ /* 0x100fe200080108a8 */
[----:B------:R-:W2:Y:S01]  /*16510*/  MUFU.EX2 R2, R2 ;  /* 0x0000000200027308 */ /* 0x000ea20000000800 */
[--C-:B------:R-:W-:Y:S01]  /*16520*/  FFMA.FTZ R190, R189, UR4, -R168.reuse ;  /* 0x00000004bdbe7c23 */ /* 0x100fe200080108a8 */
[-C--:B-----5:R-:W-:Y:S01]  /*16530*/  FMUL.FTZ R12, R68, R180.reuse ;  /* 0x000000b4440c7220 */ /* 0x0a0fe20000410000 */
[-C--:B------:R-:W-:Y:S01]  /*16540*/  FMUL.FTZ R13, R69, R180.reuse ;  /* 0x000000b4450d7220 */ /* 0x080fe20000410000 */
[-C--:B------:R-:W-:Y:S01]  /*16550*/  FMUL.FTZ R44, R100, R180.reuse ;  /* 0x000000b4642c7220 */ /* 0x080fe20000410000 */
[----:B------:R-:W-:Y:S01]  /*16560*/  FMUL.FTZ R72, R72, R180 ;  /* 0x000000b448487220 */ /* 0x000fe20000410000 */
[-C--:B----4-:R-:W-:Y:S01]  /*16570*/  FMUL.FTZ R14, R70, R176.reuse ;  /* 0x000000b0460e7220 */ /* 0x090fe20000410000 */
[-C--:B------:R-:W-:Y:S01]  /*16580*/  FMUL.FTZ R15, R71, R176.reuse ;  /* 0x000000b0470f7220 */ /* 0x080fe20000410000 */
[----:B------:R-:W-:Y:S01]  /*16590*/  FMUL.FTZ R46, R102, R176 ;  /* 0x000000b0662e7220 */ /* 0x000fe20000410000 */
[----:B------:R-:W-:Y:S01]  /*165a0*/  FMUL.FTZ R73, R73, R180 ;  /* 0x000000b449497220 */ /* 0x000fe20000410000 */
[-C--:B------:R-:W-:Y:S01]  /*165b0*/  FMUL.FTZ R74, R74, R176.reuse ;  /* 0x000000b04a4a7220 */ /* 0x080fe20000410000 */
[----:B------:R-:W-:Y:S01]  /*165c0*/  FMUL.FTZ R75, R75, R176 ;  /* 0x000000b04b4b7220 */ /* 0x000fe20000410000 */
[----:B------:R-:W-:Y:S01]  /*165d0*/  FFMA.FTZ R100, R233, UR4, -R168 ;  /* 0x00000004e9647c23 */ /* 0x000fe200080108a8 */
[--C-:B------:R-:W-:Y:S01]  /*165e0*/  FFMA.FTZ R102, R227, UR4, -R130.reuse ;  /* 0x00000004e3667c23 */ /* 0x100fe20008010882 */
[----:B--2---:R-:W-:Y:S01]  /*165f0*/  F2FP.BF16.F32.PACK_AB R51, R2, R133 ;  /* 0x000000850233723e */ /* 0x004fe200000010ff */
[----:B------:R-:W-:Y:S01]  /*16600*/  MUFU.EX2 R63, R63 ;  /* 0x0000003f003f7308 */ /* 0x000fe20000000800 */
[-C--:B------:R-:W-:Y:S01]  /*16610*/  FMUL.FTZ R4, R112, R180.reuse ;  /* 0x000000b470047220 */ /* 0x080fe20000410000 */
[----:B------:R-:W-:Y:S01]  /*16620*/  FMUL.FTZ R5, R113, R180 ;  /* 0x000000b471057220 */ /* 0x000fe20000410000 */
[-C--:B------:R-:W-:Y:S01]  /*16630*/  FMUL.FTZ R6, R114, R176.reuse ;  /* 0x000000b072067220 */ /* 0x080fe20000410000 */
[----:B------:R-:W2:Y:S01]  /*16640*/  MUFU.EX2 R100, R100 ;  /* 0x0000006400647308 */ /* 0x000ea20000000800 */
        /* <DEDUP_REMOVED lines=15> */
[----:B------:R-:W4:Y:S01]  /*16740*/  MUFU.EX2 R121, R121 ;  /* 0x0000007900797308 */ /* 0x000f220000000800 */
[----:B------:R-:W-:Y:S01]  /*16750*/  FMUL.FTZ R37, R93, R180 ;  /* 0x000000b45d257220 */ /* 0x000fe20000410000 */
[-C--:B------:R-:W-:Y:S01]  /*16760*/  FMUL.FTZ R38, R94, R176.reuse ;  /* 0x000000b05e267220 */ /* 0x080fe20000410000 */
[----:B------:R-:W-:Y:S01]  /*16770*/  FMUL.FTZ R39, R95, R176 ;  /* 0x000000b05f277220 */ /* 0x000fe20000410000 */
[----:B------:R-:W-:Y:S01]  /*16780*/  MUFU.EX2 R122, R122 ;  /* 0x0000007a007a7308 */ /* 0x000fe20000000800 */
[-C--:B------:R-:W-:Y:S01]  /*16790*/  FMUL.FTZ R108, R108, R180.reuse ;  /* 0x000000b46c6c7220 */ /* 0x080fe20000410000 */
[----:B------:R-:W-:Y:S01]  /*167a0*/  FMUL.FTZ R109, R109, R180 ;  /* 0x000000b46d6d7220 */ /* 0x000fe20000410000 */
[-C--:B------:R-:W-:Y:S01]  /*167b0*/  FMUL.FTZ R110, R110, R176.reuse ;  /* 0x000000b06e6e7220 */ /* 0x080fe20000410000 */
[----:B------:R-:W5:Y:S01]  /*167c0*/  MUFU.EX2 R3, R3 ;  /* 0x0000000300037308 */ /* 0x000f620000000800 */
        /* <DEDUP_REMOVED lines=14> */
[----:B------:R-:W-:Y:S01]  /*168b0*/  FMUL.FTZ R47, R103, R176 ;  /* 0x000000b0672f7220 */ /* 0x000fe20000410000 */
[-C--:B------:R-:W-:Y:S01]  /*168c0*/  FMUL.FTZ R104, R104, R180.reuse ;  /* 0x000000b468687220 */ /* 0x080fe20000410000 */
[----:B------:R-:W-:Y:S01]  /*168d0*/  FMUL.FTZ R105, R105, R180 ;  /* 0x000000b469697220 */ /* 0x000fe20000410000 */
[-C--:B------:R-:W-:Y:S01]  /*168e0*/  FMUL.FTZ R106, R106, R176.reuse ;  /* 0x000000b06a6a7220 */ /* 0x080fe20000410000 */
[----:B------:R-:W-:Y:S01]  /*168f0*/  FMUL.FTZ R107, R107, R176 ;  /* 0x000000b06b6b7220 */ /* 0x000fe20000410000 */
[C---:B-1----:R-:W-:Y:S01]  /*16900*/  HMMA.16816.F32.BF16 R4, R48.reuse, R8, R4 ;  /* 0x000000083004723c */ /* 0x042fe20000041804 */
[----:B------:R-:W1:Y:S01]  /*16910*/  LDSM.16.MT88.4 R72, [R158+0x9400] ;  /* 0x009400009e48783b */ /* 0x000e620000004200 */
[----:B------:R-:W-:Y:S01]  /*16920*/  MUFU.EX2 R137, R221 ;  /* 0x000000dd00897308 */ /* 0x000fe20000000800 */
[--C-:B------:R-:W-:Y:S01]  /*16930*/  FFMA.FTZ R196, R183, UR4, -R130.reuse ;  /* 0x00000004b7c47c23 */ /* 0x100fe20008010882 */
[--C-:B------:R-:W-:Y:S01]  /*16940*/  FFMA.FTZ R187, R187, UR4, -R130.reuse ;  /* 0x00000004bbbb7c23 */ /* 0x100fe20008010882 */
[----:B------:R-:W1:Y:S01]  /*16950*/  LDSM.16.MT88.4 R68, [R158+0xb400] ;  /* 0x00b400009e44783b */ /* 0x000e620000004200 */
[----:B------:R-:W-:Y:S01]  /*16960*/  MUFU.EX2 R136, R136 ;  /* 0x0000008800887308 */ /* 0x000fe20000000800 */
[----:B------:R-:W-:Y:S01]  /*16970*/  FFMA.FTZ R185, R191, UR4, -R130 ;  /* 0x00000004bfb97c23 */ /* 0x000fe20008010882 */
[C---:B------:R-:W-:Y:S01]  /*16980*/  HMMA.16816.F32.BF16 R20, R48.reuse, R24, R20 ;  /* 0x000000183014723c */ /* 0x040fe20000041814 */
[----:B------:R-:W1:Y:S01]  /*16990*/  LDSM.16.MT88.4 R76, [R157+0xb400] ;  /* 0x00b400009d4c783b */ /* 0x000e620000004200 */
[----:B------:R-:W-:Y:S01]  /*169a0*/  MUFU.EX2 R135, R135 ;  /* 0x0000008700877308 */ /* 0x000fe20000000800 */
[--C-:B------:R-:W-:Y:S01]  /*169b0*/  FFMA.FTZ R195, R195, UR4, -R168.reuse ;  /* 0x00000004c3c37c23 */ /* 0x100fe200080108a8 */
[----:B------:R-:W-:Y:S01]  /*169c0*/  FFMA.FTZ R193, R193, UR4, -R168 ;  /* 0x00000004c1c17c23 */ /* 0x000fe200080108a8 */
[----:B------:R-:W-:Y:S01]  /*169d0*/  FFMA.FTZ R199, R178, R180, R199 ;  /* 0x000000b4b2c77223 */ /* 0x000fe200000100c7 */
[----:B------:R-:W-:Y:S01]  /*169e0*/  MUFU.EX2 R140, R140 ;  /* 0x0000008c008c7308 */ /* 0x000fe20000000800 */
[----:B------:R-:W-:Y:S01]  /*169f0*/  FFMA.FTZ R178, R147, UR4, -R130 ;  /* 0x0000000493b27c23 */ /* 0x000fe20008010882 */
        /* <DEDUP_REMOVED lines=21> */
[----:B------:R-:W-:Y:S01]  /*16b50*/  FFMA.FTZ R154, R154, UR4, -R168 ;  /* 0x000000049a9a7c23 */ /* 0x000fe200080108a8 */
[----:B------:R-:W-:Y:S01]  /*16b60*/  MUFU.EX2 R184, R184 ;  /* 0x000000b800b87308 */ /* 0x000fe20000000800 */
[----:B------:R-:W-:Y:S01]  /*16b70*/  FADD.FTZ R132, R132, R177 ;  /* 0x000000b184847221 */ /* 0x000fe20000010000 */
[C---:B------:R-:W-:Y:S01]  /*16b80*/  HMMA.16816.F32.BF16 R24, R48.reuse, R26, R80 ;  /* 0x0000001a3018723c */ /* 0x040fe20000041850 */
[----:B------:R-:W-:Y:S01]  /*16b90*/  LDSM.16.MT88.4 R80, [R158+0xc800] ;  /* 0x00c800009e50783b */ /* 0x000fe20000004200 */
[----:B------:R-:W-:Y:S01]  /*16ba0*/  MUFU.EX2 R182, R182 ;  /* 0x000000b600b67308 */ /* 0x000fe20000000800 */
[----:B------:R-:W-:Y:S01]  /*16bb0*/  FADD.FTZ R131, R131, R144 ;  /* 0x0000009083837221 */ /* 0x000fe20000010000 */
[----:B------:R-:W-:Y:S01]  /*16bc0*/  FADD.FTZ R133, R133, R132 ;  /* 0x0000008485857221 */ /* 0x000fe20000010000 */
[--C-:B------:R-:W-:Y:S01]  /*16bd0*/  FFMA.FTZ R145, R145, UR4, -R168.reuse ;  /* 0x0000000491917c23 */ /* 0x100fe200080108a8 */
[----:B------:R-:W-:Y:S01]  /*16be0*/  MUFU.EX2 R188, R188 ;  /* 0x000000bc00bc7308 */ /* 0x000fe20000000800 */
[----:B------:R-:W-:Y:S01]  /*16bf0*/  FADD.FTZ R131, R60, R131 ;  /* 0x000000833c837221 */ /* 0x000fe20000010000 */
[C---:B------:R-:W-:Y:S01]  /*16c00*/  HMMA.16816.F32.BF16 R32, R48.reuse, R34, R88 ;  /* 0x000000223020723c */ /* 0x040fe20000041858 */
[----:B------:R-:W-:Y:S01]  /*16c10*/  FADD.FTZ R133, R2, R133 ;  /* 0x0000008502857221 */ /* 0x000fe20000010000 */
[----:B------:R-:W-:Y:S01]  /*16c20*/  MUFU.EX2 R205, R205 ;  /* 0x000000cd00cd7308 */ /* 0x000fe20000000800 */
[----:B--2---:R-:W-:Y:S01]  /*16c30*/  FADD.FTZ R2, R100, R131 ;  /* 0x0000008364027221 */ /* 0x004fe20000010000 */
[----:B------:R-:W-:Y:S01]  /*16c40*/  LDSM.16.MT88.4 R88, [R157+0xc800] ;  /* 0x00c800009d58783b */ /* 0x000fe20000004200 */
[----:B------:R-:W-:Y:S01]  /*16c50*/  FFMA.FTZ R134, R134, UR4, -R168 ;  /* 0x0000000486867c23 */ /* 0x000fe200080108a8 */
[----:B------:R-:W-:Y:S01]  /*16c60*/  MUFU.EX2 R186, R186 ;  /* 0x000000ba00ba7308 */ /* 0x000fe20000000800 */
[--C-:B------:R-:W-:Y:S01]  /*16c70*/  FFMA.FTZ R127, R127, UR4, -R130.reuse ;  /* 0x000000047f7f7c23 */ /* 0x100fe20008010882 */
[C---:B------:R-:W-:Y:S01]  /*16c80*/  HMMA.16816.F32.BF16 R40, R48.reuse, R42, R96 ;  /* 0x0000002a3028723c */ /* 0x040fe20000041860 */
[----:B------:R-:W-:Y:S01]  /*16c90*/  LDSM.16.MT88.4 R96, [R158+0xe800] ;  /* 0x00e800009e60783b */ /* 0x000fe20000004200 */
[----:B------:R-:W-:Y:S01]  /*16ca0*/  MUFU.EX2 R194, R194 ;  /* 0x000000c200c27308 */ /* 0x000fe20000000800 */
[--C-:B------:R-:W-:Y:S01]  /*16cb0*/  FFMA.FTZ R123, R123, UR4, -R130.reuse ;  /* 0x000000047b7b7c23 */ /* 0x100fe20008010882 */
[--C-:B------:R-:W-:Y:S01]  /*16cc0*/  FFMA.FTZ R124, R124, UR4, -R130.reuse ;  /* 0x000000047c7c7c23 */ /* 0x100fe20008010882 */
[----:B------:R-:W-:Y:S01]  /*16cd0*/  FFMA.FTZ R62, R62, UR4, -R130 ;  /* 0x000000043e3e7c23 */ /* 0x000fe20008010882 */
[----:B------:R-:W-:Y:S02]  /*16ce0*/  MUFU.EX2 R189, R195 ;  /* 0x000000c300bd7308 */ /* 0x000fe40000000800 */
[C---:B------:R-:W-:Y:S01]  /*16cf0*/  HMMA.16816.F32.BF16 R44, R48.reuse, R52, R44 ;  /* 0x00000034302c723c */ /* 0x040fe2000004182c */
[----:B------:R-:W-:Y:S01]  /*16d00*/  F2FP.BF16.F32.PACK_AB R52, R63, R100 ;  /* 0x000000643f34723e */ /* 0x000fe200000010ff */
[----:B------:R-:W-:Y:S01]  /*16d10*/  MUFU.EX2 R190, R190 ;  /* 0x000000be00be7308 */ /* 0x000fe20000000800 */
[----:B----4-:R-:W-:Y:S01]  /*16d20*/  F2FP.BF16.F32.PACK_AB R53, R121, R102 ;  /* 0x000000667935723e */ /* 0x010fe200000010ff */
[----:B------:R-:W-:Y:S01]  /*16d30*/  FADD.FTZ R63, R63, R2 ;  /* 0x000000023f3f7221 */ /* 0x000fe20000010000 */
[-C--:B------:R-:W-:Y:S01]  /*16d40*/  MOV R2, R57.reuse ;  /* 0x0000003900027202 */ /* 0x080fe20000000f00 */
[----:B------:R-:W-:Y:S01]  /*16d50*/  MUFU.EX2 R183, R193 ;  /* 0x000000c100b77308 */ /* 0x000fe20000000800 */
[----:B------:R-:W-:Y:S01]  /*16d60*/  @P6 MOV R2, R57 ;  /* 0x0000003900026202 */ /* 0x000fe20000000f00 */
[----:B------:R-:W-:Y:S01]  /*16d70*/  HMMA.16816.F32.BF16 R48, R48, R54, R104 ;  /* 0x000000363030723c */ /* 0x000fe20000041868 */
[----:B------:R-:W-:Y:S01]  /*16d80*/  F2FP.BF16.F32.PACK_AB R54, R61, R120 ;  /* 0x000000783d36723e */ /* 0x000fe200000010ff */
[----:B------:R-:W-:Y:S01]  /*16d90*/  MUFU.EX2 R196, R196 ;  /* 0x000000c400c47308 */ /* 0x000fe20000000800 */
[----:B-----5:R-:W-:Y:S01]  /*16da0*/  F2FP.BF16.F32.PACK_AB R55, R3, R122 ;  /* 0x0000007a0337723e */ /* 0x020fe200000010ff */
[----:B------:R-:W-:-:S02]  /*16db0*/  FADD.FTZ R120, R120, R63 ;  /* 0x0000003f78787221 */ /* 0x000fc40000010000 */
[----:B------:R-:W-:Y:S02]  /*16dc0*/  MUFU.EX2 R187, R187 ;  /* 0x000000bb00bb7308 */ /* 0x000fe40000000800 */
[----:B------:R-:W-:Y:S02]  /*16dd0*/  FADD.FTZ R120, R61, R120 ;  /* 0x000000783d787221 */ /* 0x000fe40000010000 */
[C---:B---3--:R-:W-:Y:S01]  /*16de0*/  HMMA.16816.F32.BF16 R12, R52.reuse, R64, R12 ;  /* 0x00000040340c723c */ /* 0x048fe2000004180c */
[----:B------:R-:W-:Y:S04]  /*16df0*/  MUFU.EX2 R192, R192 ;  /* 0x000000c000c07308 */ /* 0x000fe80000000800 */
[----:B------:R-:W-:Y:S03]  /*16e00*/  MUFU.EX2 R185, R185 ;  /* 0x000000b900b97308 */ /* 0x000fe60000000800 */
[C---:B------:R-:W-:Y:S01]  /*16e10*/  HMMA.16816.F32.BF16 R16, R52.reuse, R66, R16 ;  /* 0x000000423410723c */ /* 0x040fe20000041810 */
[----:B------:R-:W2:Y:S01]  /*16e20*/  LDSM.16.MT88.4 R64, [R157+0xd400] ;  /* 0x00d400009d40783b */ /* 0x000ea20000004200 */
[----:B------:R-:W-:Y:S04]  /*16e30*/  MUFU.EX2 R175, R175 ;  /* 0x000000af00af7308 */ /* 0x000fe80000000800 */
[----:B------:R-:W-:Y:S02]  /*16e40*/  MUFU.EX2 R143, R153 ;  /* 0x00000099008f7308 */ /* 0x000fe40000000800 */
[C---:B-1----:R-:W-:Y:S02]  /*16e50*/  HMMA.16816.F32.BF16 R4, R52.reuse, R72, R4 ;  /* 0x000000483404723c */ /* 0x042fe40000041804 */
[----:B------:R-:W-:Y:S04]  /*16e60*/  MUFU.EX2 R180, R180 ;  /* 0x000000b400b47308 */ /* 0x000fe80000000800 */
[----:B------:R-:W1:Y:S02]  /*16e70*/  MUFU.EX2 R149, R149 ;  /* 0x0000009500957308 */ /* 0x000e640000000800 */
[C---:B------:R-:W-:Y:S01]  /*16e80*/  HMMA.16816.F32.BF16 R8, R52.reuse, R74, R8 ;  /* 0x0000004a3408723c */ /* 0x040fe20000041808 */
[----:B------:R-:W3:Y:S01]  /*16e90*/  LDSM.16.MT88.4 R72, [R158+0xd400] ;  /* 0x00d400009e48783b */ /* 0x000ee20000004200 */
[----:B------:R-:W-:Y:S04]  /*16ea0*/  MUFU.EX2 R178, R178 ;  /* 0x000000b200b27308 */ /* 0x000fe80000000800 */
[----:B------:R-:W4:Y:S02]  /*16eb0*/  MUFU.EX2 R147, R147 ;  /* 0x0000009300937308 */ /* 0x000f240000000800 */
[----:B------:R-:W-:Y:S02]  /*16ec0*/  HMMA.16816.F32.BF16 R20, R52, R68, R20 ;  /* 0x000000443414723c */ /* 0x000fe40000041814 */
[----:B------:R-:W-:Y:S01]  /*16ed0*/  MUFU.EX2 R154, R154 ;  /* 0x0000009a009a7308 */ /* 0x000fe20000000800 */
[----:B-1----:R-:W-:-:S03]  /*16ee0*/  F2FP.BF16.F32.PACK_AB R105, R149, R180 ;  /* 0x000000b49569723e */ /* 0x002fc600000010ff */
[----:B------:R-:W-:Y:S02]  /*16ef0*/  MUFU.EX2 R145, R145 ;  /* 0x0000009100917308 */ /* 0x000fe40000000800 */
[----:B------:R-:W-:Y:S01]  /*16f00*/  HMMA.16816.F32.BF16 R24, R52, R70, R24 ;  /* 0x000000463418723c */ /* 0x000fe20000041818 */
[----:B------:R-:W1:Y:S01]  /*16f10*/  LDSM.16.MT88.4 R68, [R158+0xb800] ;  /* 0x00b800009e44783b */ /* 0x000e620000004200 */
[----:B------:R-:W-:Y:S01]  /*16f20*/  MUFU.EX2 R134, R134 ;  /* 0x0000008600867308 */ /* 0x000fe20000000800 */
[----:B----4-:R-:W-:-:S03]  /*16f30*/  F2FP.BF16.F32.PACK_AB R107, R147, R178 ;  /* 0x000000b2936b723e */ /* 0x010fc600000010ff */
[----:B------:R-:W-:Y:S02]  /*16f40*/  MUFU.EX2 R127, R127 ;  /* 0x0000007f007f7308 */ /* 0x000fe40000000800 */
[C---:B------:R-:W-:Y:S08]  /*16f50*/  HMMA.16816.F32.BF16 R28, R52.reuse, R76, R28 ;  /* 0x0000004c341c723c */ /* 0x040ff0000004181c */
[C---:B--2---:R-:W-:Y:S08]  /*16f60*/  HMMA.16816.F32.BF16 R44, R52.reuse, R64, R44 ;  /* 0x00000040342c723c */ /* 0x044ff0000004182c */
[C---:B------:R-:W-:Y:S01]  /*16f70*/  HMMA.16816.F32.BF16 R48, R52.reuse, R66, R48 ;  /* 0x000000423430723c */ /* 0x040fe20000041830 */
[----:B------:R-:W2:Y:S07]  /*16f80*/  LDSM.16.MT88.4 R64, [R157+0x9800] ;  /* 0x009800009d40783b */ /* 0x000eae0000004200 */
[C---:B------:R-:W-:Y:S01]  /*16f90*/  HMMA.16816.F32.BF16 R32, R52.reuse, R78, R32 ;  /* 0x0000004e3420723c */ /* 0x040fe20000041820 */
[----:B------:R-:W4:Y:S07]  /*16fa0*/  LDSM.16.MT88.4 R76, [R157+0xb800] ;  /* 0x00b800009d4c783b */ /* 0x000f2e0000004200 */
        /* <DEDUP_REMOVED lines=10> */
[----:B-1----:R-:W-:Y:S01]  /*17050*/  HMMA.16816.F32.BF16 R20, R52, R68, R20 ;  /* 0x000000443414723c */ /* 0x002fe20000041814 */
[----:B------:R-:W-:-:S07]  /*17060*/  FADD.FTZ R140, R140, R135 ;  /* 0x000000878c8c7221 */ /* 0x000fce0000010000 */
[C---:B--2---:R-:W-:Y:S08]  /*17070*/  HMMA.16816.F32.BF16 R12, R52.reuse, R64, R12 ;  /* 0x00000040340c723c */ /* 0x044ff0000004180c */
[C---:B------:R-:W-:Y:S01]  /*17080*/  HMMA.16816.F32.BF16 R16, R52.reuse, R66, R16 ;  /* 0x000000423410723c */ /* 0x040fe20000041810 */
[----:B------:R-:W1:Y:S07]  /*17090*/  LDSM.16.MT88.4 R64, [R157+0xd800] ;  /* 0x00d800009d40783b */ /* 0x000e6e0000004200 */
[----:B----4-:R-:W-:Y:S01]  /*170a0*/  HMMA.16816.F32.BF16 R28, R52, R76, R28 ;  /* 0x0000004c341c723c */ /* 0x010fe2000004181c */
[----:B------:R-:W-:-:S02]  /*170b0*/  FFMA.FTZ R76, R203, UR4, -R130 ;  /* 0x00000004cb4c7c23 */ /* 0x000fc40008010882 */
[----:B------:R-:W-:Y:S04]  /*170c0*/  MUFU.EX2 R203, R215 ;  /* 0x000000d700cb7308 */ /* 0x000fe80000000800 */
[----:B------:R2:W4:Y:S01]  /*170d0*/  MUFU.EX2 R207, R76 ;  /* 0x0000004c00cf7308 */ /* 0x0005220000000800 */
[C---:B---3--:R-:W-:Y:S08]  /*170e0*/  HMMA.16816.F32.BF16 R4, R52.reuse, R72, R4 ;  /* 0x000000483404723c */ /* 0x048ff00000041804 */
[C---:B------:R-:W-:Y:S01]  /*170f0*/  HMMA.16816.F32.BF16 R8, R52.reuse, R74, R8 ;  /* 0x0000004a3408723c */ /* 0x040fe20000041808 */
[----:B------:R-:W3:Y:S07]  /*17100*/  LDSM.16.MT88.4 R72, [R158+0xd800] ;  /* 0x00d800009e48783b */ /* 0x000eee0000004200 */
        /* <DEDUP_REMOVED lines=47> */
[C---:B-1----:R-:W-:Y:S08]  /*17400*/  HMMA.16816.F32.BF16 R12, R52.reuse, R64, R12 ;  /* 0x00000040340c723c */ /* 0x042ff0000004180c */
[C---:B------:R-:W-:Y:S01]  /*17410*/  HMMA.16816.F32.BF16 R16, R52.reuse, R66, R16 ;  /* 0x000000423410723c */ /* 0x040fe20000041810 */
[----:B------:R-:W1:Y:S07]  /*17420*/  LDSM.16.MT88.4 R64, [R157+0xe000] ;  /* 0x00e000009d40783b */ /* 0x000e6e0000004200 */
[C---:B------:R-:W-:Y:S08]  /*17430*/  HMMA.16816.F32.BF16 R20, R52.reuse, R76, R20 ;  /* 0x0000004c3414723c */ /* 0x040ff00000041814 */
[C---:B------:R-:W-:Y:S08]  /*17440*/  HMMA.16816.F32.BF16 R24, R52.reuse, R78, R24 ;  /* 0x0000004e3418723c */ /* 0x040ff00000041818 */
        /* <DEDUP_REMOVED lines=8> */
[--C-:B------:R-:W-:Y:S01]  /*174d0*/  FFMA.FTZ R150, R146, UR4, -R168.reuse ;  /* 0x0000000492967c23 */ /* 0x100fe200080108a8 */
[----:B------:R-:W-:-:S02]  /*174e0*/  FFMA.FTZ R168, R181, UR4, -R168 ;  /* 0x00000004b5a87c23 */ /* 0x000fc400080108a8 */
[----:B------:R-:W1:Y:S03]  /*174f0*/  MUFU.EX2 R146, R64 ;  /* 0x0000004000927308 */ /* 0x000e660000000800 */
[----:B------:R-:W-:Y:S01]  /*17500*/  HMMA.16816.F32.BF16 R48, R52, R66, R48 ;  /* 0x000000423430723c */ /* 0x000fe20000041830 */
[----:B------:R-:W4:Y:S01]  /*17510*/  LDSM.16.MT88.4 R52, [R158+0xa400] ;  /* 0x00a400009e34783b */ /* 0x000f220000004200 */
[----:B------:R-:W5:Y:S01]  /*17520*/  MUFU.EX2 R150, R150 ;  /* 0x0000009600967308 */ /* 0x000f620000000800 */
[----:B-1----:R-:W-:Y:S02]  /*17530*/  F2FP.BF16.F32.PACK_AB R104, R146, R175 ;  /* 0x000000af9268723e */ /* 0x002fe400000010ff */
[----:B------:R-:W1:Y:S01]  /*17540*/  LDSM.16.MT88.4 R64, [R157+0xc400] ;  /* 0x00c400009d40783b */ /* 0x000e620000004200 */
[----:B------:R-:W-:Y:S01]  /*17550*/  FADD.FTZ R175, R175, R190 ;  /* 0x000000beafaf7221 */ /* 0x000fe20000010000 */
[----:B-----5:R-:W-:-:S03]  /*17560*/  F2FP.BF16.F32.PACK_AB R106, R143, R150 ;  /* 0x000000968f6a723e */ /* 0x020fc600000010ff */
[----:B------:R-:W-:-:S04]  /*17570*/  FADD.FTZ R175, R146, R175 ;  /* 0x000000af92af7221 */ /* 0x000fc80000010000 */
[----:B------:R-:W-:Y:S01]  /*17580*/  FADD.FTZ R150, R150, R175 ;  /* 0x000000af96967221 */ /* 0x000fe20000010000 */
[----:B--2---:R-:W-:Y:S03]  /*17590*/  HMMA.16816.F32.BF16 R12, R104, R72, R12 ;  /* 0x00000048680c723c */ /* 0x004fe6000004180c */
[----:B------:R-:W-:-:S05]  /*175a0*/  FADD.FTZ R150, R143, R150 ;  /* 0x000000968f967221 */ /* 0x000fca0000010000 */
[C---:B------:R-:W-:Y:S01]  /*175b0*/  HMMA.16816.F32.BF16 R16, R104.reuse, R74, R16 ;  /* 0x0000004a6810723c */ /* 0x040fe20000041810 */
[----:B------:R-:W-:Y:S07]  /*175c0*/  LDSM.16.MT88.4 R72, [R157+0xa800] ;  /* 0x00a800009d48783b */ /* 0x000fee0000004200 */
[C---:B---3--:R-:W-:Y:S08]  /*175d0*/  HMMA.16816.F32.BF16 R20, R104.reuse, R68, R20 ;  /* 0x000000446814723c */ /* 0x048ff00000041814 */
        /* <DEDUP_REMOVED lines=25> */
[----:B-1----:R-:W-:-:S02]  /*17770*/  F2FP.BF16.F32.PACK_AB R5, R55, R66 ;  /* 0x000000423705723e */ /* 0x002fc400000010ff */
[----:B--2---:R-:W-:Y:S02]  /*17780*/  F2FP.BF16.F32.PACK_AB R7, R54, R67 ;  /* 0x000000433607723e */ /* 0x004fe400000010ff */
[----:B---3--:R-:W-:Y:S01]  /*17790*/  F2FP.BF16.F32.PACK_AB R6, R52, R53 ;  /* 0x000000353406723e */ /* 0x008fe200000010ff */
[----:B------:R-:W-:-:S04]  /*177a0*/  FADD.FTZ R53, R53, R64 ;  /* 0x0000004035357221 */ /* 0x000fc80000010000 */
[----:B------:R-:W-:Y:S02]  /*177b0*/  FADD.FTZ R53, R52, R53 ;  /* 0x0000003534357221 */ /* 0x000fe40000010000 */
[C---:B------:R-:W-:Y:S08]  /*177c0*/  HMMA.16816.F32.BF16 R112, R4.reuse, R108, R112 ;  /* 0x0000006c0470723c */ /* 0x040ff00000041870 */
[C---:B------:R-:W-:Y:S01]  /*177d0*/  HMMA.16816.F32.BF16 R108, R4.reuse, R110, R8 ;  /* 0x0000006e046c723c */ /* 0x040fe20000041808 */
[----:B------:R-:W1:Y:S07]  /*177e0*/  LDSM.16.MT88.4 R8, [R157+0xe800] ;  /* 0x00e800009d08783b */ /* 0x000e6e0000004200 */
[C---:B------:R-:W-:Y:S01]  /*177f0*/  HMMA.16816.F32.BF16 R76, R4.reuse, R80, R20 ;  /* 0x00000050044c723c */ /* 0x040fe20000041814 */
[----:B------:R-:W-:Y:S04]  /*17800*/  MUFU.EX2 R21, R168 ;  /* 0x000000a800157308 */ /* 0x000fe80000000800 */
[----:B------:R-:W-:Y:S03]  /*17810*/  MUFU.EX2 R23, R123 ;  /* 0x0000007b00177308 */ /* 0x000fe60000000800 */
[C---:B------:R-:W-:Y:S01]  /*17820*/  HMMA.16816.F32.BF16 R80, R4.reuse, R82, R24 ;  /* 0x000000520450723c */ /* 0x040fe20000041818 */
[----:B------:R-:W-:Y:S01]  /*17830*/  FADD.FTZ R24, R102, R133 ;  /* 0x0000008566187221 */ /* 0x000fe20000010000 */
[----:B------:R-:W2:Y:S03]  /*17840*/  MUFU.EX2 R20, R124 ;  /* 0x0000007c00147308 */ /* 0x000ea60000000800 */
[----:B------:R-:W-:Y:S01]  /*17850*/  FADD.FTZ R121, R121, R24 ;  /* 0x0000001879797221 */ /* 0x000fe20000010000 */
[----:B------:R-:W3:Y:S02]  /*17860*/  MUFU.EX2 R22, R62 ;  /* 0x0000003e00167308 */ /* 0x000ee40000000800 */
[----:B------:R-:W-:Y:S01]  /*17870*/  HMMA.16816.F32.BF16 R68, R4, R72, R12 ;  /* 0x000000480444723c */ /* 0x000fe2000004180c */
[----:B------:R-:W-:Y:S01]  /*17880*/  FADD.FTZ R122, R122, R121 ;  /* 0x000000797a7a7221 */ /* 0x000fe20000010000 */
[----:B------:R-:W4:Y:S03]  /*17890*/  LDSM.16.MT88.4 R12, [R158+0xac00] ;  /* 0x00ac00009e0c783b */ /* 0x000f260000004200 */
[----:B------:R-:W-:-:S03]  /*178a0*/  FADD.FTZ R3, R3, R122 ;  /* 0x0000007a03037221 */ /* 0x000fc60000010000 */
[C---:B------:R-:W-:Y:S01]  /*178b0*/  HMMA.16816.F32.BF16 R72, R4.reuse, R74, R16 ;  /* 0x0000004a0448723c */ /* 0x040fe20000041810 */
[----:B------:R-:W-:Y:S01]  /*178c0*/  FADD.FTZ R142, R142, R3 ;  /* 0x000000038e8e7221 */ /* 0x000fe20000010000 */
[----:B------:R-:W5:Y:S01]  /*178d0*/  LDSM.16.MT88.4 R16, [R157+0xac00] ;  /* 0x00ac00009d10783b */ /* 0x000f620000004200 */
[-C--:B------:R-:W-:Y:S02]  /*178e0*/  MOV R3, R59.reuse ;  /* 0x0000003b00037202 */ /* 0x080fe40000000f00 */
[----:B------:R-:W-:Y:S01]  /*178f0*/  FADD.FTZ R142, R141, R142 ;  /* 0x0000008e8d8e7221 */ /* 0x000fe20000010000 */
[----:B------:R-:W-:Y:S02]  /*17900*/  @P6 MOV R3, R59 ;  /* 0x0000003b00036202 */ /* 0x000fe40000000f00 */
        /* <DEDUP_REMOVED lines=54> */
.L_x_2772:
[----:B------:R-:W-:-:S07]  /*17c70*/  IADD3 R56, PT, PT, R58, -0x1, RZ ;  /* 0xffffffff3a387810 */ /* 0x000fce0007ffe0ff */
.L_x_2778:
[----:B------:R-:W-:-:S13]  /*17c80*/  ISETP.GE.AND P0, PT, R56, R161, PT ;  /* 0x000000a13800720c */ /* 0x000fda0003f06270 */
[----:B------:R-:W-:Y:S05]  /*17c90*/  @!P0 BRA `(.L_x_2779) ;  /* 0x0000004000d48947 */ /* 0x000fea0003800000 */
[----:B------:R-:W1:Y:S01]  /*17ca0*/  S2UR UR5, SR_CgaCtaId ;  /* 0x00000000000579c3 */ /* 0x000e620000008800 */
[----:B------:R-:W-:Y:S01]  /*17cb0*/  UISETP.NE.U32.AND UP0, UPT, UR12, URZ, UPT ;  /* 0x000000ff0c00728c */ /* 0x000fe2000bf05070 */
[----:B------:R-:W-:Y:S01]  /*17cc0*/  SHF.L.U32 R174, R156, 0x1, RZ ;  /* 0x000000019cae7819 */ /* 0x000fe200000006ff */
[C---:B------:R-:W-:Y:S01]  /*17cd0*/  IMAD.SHL.U32 R175, R56.reuse, 0x80, RZ ;  /* 0x0000008038af7824 */ /* 0x040fe200078e00ff */
[----:B------:R-:W-:Y:S01]  /*17ce0*/  IADD3 R176, PT, PT, R56, 0x1, RZ ;  /* 0x0000000138b07810 */ /* 0x000fe20007ffe0ff */
[----:B------:R-:W-:Y:S01]  /*17cf0*/  UISETP.NE.AND.EX UP0, UPT, UR13, URZ, UPT, UP0 ;  /* 0x000000ff0d00728c */ /* 0x000fe2000bf05300 */
[----:B------:R-:W-:Y:S01]  /*17d00*/  LOP3.LUT R174, R174, 0x6, RZ, 0xc0, !PT ;  /* 0x00000006aeae7812 */ /* 0x000fe200078ec0ff */
[----:B------:R-:W-:Y:S01]  /*17d10*/  IMAD.MOV.U32 R121, RZ, RZ, R2 ;  /* 0x000000ffff797224 */ /* 0x000fe200078e0002 */
[----:B------:R-:W-:Y:S01]  /*17d20*/  UMOV UR13, 0x400 ;  /* 0x00000400000d7882 */ /* 0x000fe20000000000 */
[----:B------:R-:W-:Y:S01]  /*17d30*/  IMAD.MOV.U32 R120, RZ, RZ, R3 ;  /* 0x000000ffff787224 */ /* 0x000fe200078e0003 */
[C---:B------:R-:W-:Y:S01]  /*17d40*/  LOP3.LUT R174, R175.reuse, 0x40, R174, 0xfe, !PT ;  /* 0x00000040afae7812 */ /* 0x040fe200078efeae */
[----:B------:R-:W-:Y:S01]  /*17d50*/  IMAD.MOV.U32 R168, RZ, RZ, RZ ;  /* 0x000000ffffa87224 */ /* 0x000fe200078e00ff */
[----:B------:R-:W-:Y:S01]  /*17d60*/  PLOP3.LUT P4, PT, PT, PT, UP0, 0x80, 0x8 ;  /* 0x000000000008781c */ /* 0x000fe20003f8f008 */
[----:B------:R-:W2:Y:S01]  /*17d70*/  LDCU UR12, c[0x0][0x440] ;  /* 0x00008800ff0c77ac */ /* 0x000ea20008000800 */
[----:B------:R-:W-:Y:S01]  /*17d80*/  IADD3 R175, PT, PT, R175, 0x80, RZ ;  /* 0x00000080afaf7810 */ /* 0x000fe20007ffe0ff */
[----:B------:R-:W3:Y:S01]  /*17d90*/  LDCU UR4, c[0x0][0x45c] ;  /* 0x00008b80ff0477ac */ /* 0x000ee20008000800 */
[----:B------:R-:W4:Y:S01]  /*17da0*/  LDCU.64 UR8, c[0x0][0x3a0] ;  /* 0x00007400ff0877ac */ /* 0x000f220008000a00 */
[----:B------:R-:W2:Y:S01]  /*17db0*/  LDCU.64 UR10, c[0x0][0x3a8] ;  /* 0x00007500ff0a77ac */ /* 0x000ea20008000a00 */
[----:B-1----:R-:W-:-:S12]  /*17dc0*/  ULEA UR5, UR5, UR13, 0x18 ;  /* 0x0000000d05057291 */ /* 0x002fd8000f8ec0ff */
.L_x_2783:
        /* <DEDUP_REMOVED lines=80> */
.L_x_2780:
[----:B------:R-:W-:Y:S01]  /*182d0*/  LEA R123, R123, UR5, 0x1 ;  /* 0x000000057b7b7c11 */ /* 0x000fe2000f8e08ff */
[C---:B------:R-:W-:Y:S01]  /*182e0*/  IMAD.SHL.U32 R3, R2.reuse, 0x40, RZ ;  /* 0x0000004002037824 */ /* 0x040fe200078e00ff */
[----:B------:R-:W-:Y:S01]  /*182f0*/  ISETP.GE.AND P1, PT, R117, UR12, PT ;  /* 0x0000000c75007c0c */ /* 0x000fe2000bf26270 */
[----:B------:R-:W-:Y:S01]  /*18300*/  IMAD.MOV.U32 R122, RZ, RZ, 0x20 ;  /* 0x00000020ff7a7424 */ /* 0x000fe200078e00ff */
[----:B-1----:R-:W-:Y:S01]  /*18310*/  SHF.L.U64.HI R2, R2, 0x6, R5 ;  /* 0x0000000602027819 */ /* 0x002fe20000010205 */
[----:B------:R-:W-:Y:S01]  /*18320*/  @!PT LDS RZ, [RZ] ;  /* 0x00000000fffff984 */ /* 0x000fe20000000800 */
[----:B------:R-:W-:Y:S01]  /*18330*/  @!PT LDS RZ, [RZ] ;  /* 0x00000000fffff984 */ /* 0x000fe20000000800 */
[----:B------:R-:W-:Y:S01]  /*18340*/  @!PT LDS RZ, [RZ] ;  /* 0x00000000fffff984 */ /* 0x000fe20000000800 */
[----:B------:R-:W-:Y:S01]  /*18350*/  @!P3 LDGSTS.E.BYPASS.LTC128B.128 [R123+0x9000], desc[UR6][R164.64] ;  /* 0x09000000a47bbfae */ /* 0x000fe2000b981a06 */
[C---:B------:R-:W-:Y:S01]  /*18360*/  IADD3 R4, P0, PT, R3.reuse, R164, RZ ;  /* 0x000000a403047210 */ /* 0x040fe20007f1e0ff */
[----:B------:R-:W-:Y:S02]  /*18370*/  VIADD R176, R176, 0xffffffff ;  /* 0xffffffffb0b07836 */ /* 0x000fe40000000000 */
        /* <DEDUP_REMOVED lines=11> */
[----:B------:R-:W-:Y:S01]  /*18430*/  LOP3.LUT P0, RZ, R156, 0x4, RZ, 0xc0, !PT ;  /* 0x000000049cff7812 */ /* 0x000fe2000780c0ff */
[----:B------:R-:W-:Y:S01]  /*18440*/  @!PT LDS RZ, [RZ] ;  /* 0x00000000fffff984 */ /* 0x000fe20000000800 */
[----:B------:R-:W-:Y:S01]  /*18450*/  @!PT LDS RZ, [RZ] ;  /* 0x00000000fffff984 */ /* 0x000fe20000000800 */
[----:B------:R-:W-:Y:S01]  /*18460*/  @!PT LDS RZ, [RZ] ;  /* 0x00000000fffff984 */ /* 0x000fe20000000800 */
[----:B------:R-:W-:Y:S03]  /*18470*/  @!P1 LDGSTS.E.BYPASS.LTC128B.128 [R123+0xd000], desc[UR6][R164.64+0x80] ;  /* 0x0d000080a47b9fae */ /* 0x000fe6000b981a06 */
[----:B------:R-:W-:Y:S01]  /*18480*/  SEL R122, R122, 0xffffffe0, !P0 ;  /* 0xffffffe07a7a7807 */ /* 0x000fe20004000000 */
[----:B------:R-:W-:Y:S01]  /*18490*/  @P1 STS.128 [R123+0xd000], RZ ;  /* 0x00d000ff7b001388 */ /* 0x000fe20000000c00 */
[----:B------:R-:W-:Y:S03]  /*184a0*/  ISETP.GT.AND P0, PT, R176, R161, PT ;  /* 0x000000a1b000720c */ /* 0x000fe60003f04270 */
[----:B------:R-:W-:Y:S01]  /*184b0*/  @!PT LDS RZ, [RZ] ;  /* 0x00000000fffff984 */ /* 0x000fe20000000800 */
[----:B------:R-:W-:Y:S01]  /*184c0*/  @!PT LDS RZ, [RZ] ;  /* 0x00000000fffff984 */ /* 0x000fe20000000800 */
[----:B------:R-:W-:Y:S01]  /*184d0*/  @!PT LDS RZ, [RZ] ;  /* 0x00000000fffff984 */ /* 0x000fe20000000800 */
[----:B------:R-:W-:Y:S01]  /*184e0*/  @!P3 LDGSTS.E.BYPASS.LTC128B.128 [R123+0x9800], desc[UR6][R4.64] ;  /* 0x09800000047bbfae */ /* 0x000fe2000b981a06 */
[--C-:B------:R-:W-:Y:S02]  /*184f0*/  IMAD.IADD R3, R160, 0x1, R122.reuse ;  /* 0x00000001a0037824 */ /* 0x100fe400078e027a */
[----:B------:R-:W-:Y:S01]  /*18500*/  IMAD.IADD R2, R159, 0x1, R122 ;  /* 0x000000019f027824 */ /* 0x000fe200078e027a */
        /* <DEDUP_REMOVED lines=53> */
[----:B------:R-:W1:Y:S05]  /*18860*/  LDSM.16.M88.4 R152, [R2+0x3000] ;  /* 0x003000000298783b */ /* 0x000e6a0000000200 */
[C---:B--2---:R-:W-:Y:S01]  /*18870*/  HMMA.16816.F32.BF16 R8, R124.reuse, R130, RZ ;  /* 0x000000827c08723c */ /* 0x044fe200000418ff */
[----:B------:R-:W2:Y:S07]  /*18880*/  LDSM.16.M88.4 R128, [R2+0x3400] ;  /* 0x003400000280783b */ /* 0x000eae0000000200 */
        /* <DEDUP_REMOVED lines=19> */
[C---:B------:R-:W-:Y:S08]  /*189c0*/  HMMA.16816.F32.BF16 R8, R148.reuse, R154, R8 ;  /* 0x0000009a9408723c */ /* 0x040ff00000041808 */
        /* <DEDUP_REMOVED lines=107> */
[----:B------:R-:W3:Y:S01]  /*19080*/  LDSM.16.M88.4 R128, [R2+0x8800] ;  /* 0x008800000280783b */ /* 0x000ee20000000200 */
[----:B------:R-:W-:Y:S04]  /*19090*/  DEPBAR.LE SB0, 0x0 ;  /* 0x000080000000791a */ /* 0x000fe80000000000 */
[----:B------:R-:W-:Y:S02]  /*190a0*/  BAR.SYNC.DEFER_BLOCKING 0x0 ;  /* 0x0000000000007b1d */ /* 0x000fe40000010000 */
[C---:B--2---:R-:W-:Y:S08]  /*190b0*/  HMMA.16816.F32.BF16 R36, R136.reuse, R132, R36 ;  /* 0x000000848824723c */ /* 0x044ff00000041824 */
[C---:B------:R-:W-:Y:S08]  /*190c0*/  HMMA.16816.F32.BF16 R40, R136.reuse, R134, R40 ;  /* 0x000000868828723c */ /* 0x040ff00000041828 */
[C---:B-1----:R-:W-:Y:S08]  /*190d0*/  HMMA.16816.F32.BF16 R44, R136.reuse, R124, R44 ;  /* 0x0000007c882c723c */ /* 0x042ff0000004182c */
        /* <DEDUP_REMOVED lines=83> */
.L_x_2782:
        /* <DEDUP_REMOVED lines=69> */
.L_x_2781:
[C---:B-1----:R-:W-:Y:S01]  /*19a60*/  IADD3 R123, PT, PT, R174.reuse, -0x40, RZ ;  /* 0xffffffc0ae7b7810 */ /* 0x042fe20007ffe0ff */
[----:B------:R-:W-:Y:S01]  /*19a70*/  LDSM.16.MT88.4 R128, [R157+0x9000] ;  /* 0x009000009d80783b */ /* 0x000fe20000004200 */
[C---:B------:R-:W-:Y:S02]  /*19a80*/  IADD3 R122, PT, PT, R174.reuse, -0x3f, RZ ;  /* 0xffffffc1ae7a7810 */ /* 0x040fe40007ffe0ff */
[----:B------:R-:W-:Y:S02]  /*19a90*/  I2FP.F32.S32 R123, R123 ;  /* 0x0000007b007b7245 */ /* 0x000fe40000201400 */
[----:B------:R-:W-:Y:S02]  /*19aa0*/  I2FP.F32.S32 R122, R122 ;  /* 0x0000007a007a7245 */ /* 0x000fe40000201400 */
[----:B------:R-:W-:Y:S01]  /*19ab0*/  IADD3 R2, PT, PT, R174, -0x37, RZ ;  /* 0xffffffc9ae027810 */ /* 0x000fe20007ffe0ff */
[CC--:B------:R-:W-:Y:S01]  /*19ac0*/  FFMA.FTZ R6, R0.reuse, R123.reuse, R6 ;  /* 0x0000007b00067223 */ /* 0x0c0fe20000010006 */
[C---:B------:R-:W-:Y:S01]  /*19ad0*/  FFMA.FTZ R4, R0.reuse, R123, R4 ;  /* 0x0000007b00047223 */ /* 0x040fe20000010004 */
[C---:B------:R-:W-:Y:S01]  /*19ae0*/  FFMA.FTZ R7, R0.reuse, R122, R7 ;  /* 0x0000007a00077223 */ /* 0x040fe20000010007 */
[----:B------:R-:W-:Y:S01]  /*19af0*/  I2FP.F32.S32 R2, R2 ;  /* 0x0000000200027245 */ /* 0x000fe20000201400 */
[----:B------:R-:W-:Y:S01]  /*19b00*/  FFMA.FTZ R5, R0, R122, R5 ;  /* 0x0000007a00057223 */ /* 0x000fe20000010005 */
[C---:B------:R-:W-:Y:S01]  /*19b10*/  IADD3 R123, PT, PT, R174.reuse, -0x30, RZ ;  /* 0xffffffd0ae7b7810 */ /* 0x040fe20007ffe0ff */
[----:B------:R-:W-:Y:S01]  /*19b20*/  LDSM.16.MT88.4 R132, [R158+0xb000] ;  /* 0x00b000009e84783b */ /* 0x000fe20000004200 */
[----:B------:R-:W-:Y:S01]  /*19b30*/  IADD3 R122, PT, PT, R174, -0x2f, RZ ;  /* 0xffffffd1ae7a7810 */ /* 0x000fe20007ffe0ff */
[CC--:B------:R-:W-:Y:S01]  /*19b40*/  FFMA.FTZ R11, R0.reuse, R2.reuse, R11 ;  /* 0x00000002000b7223 */ /* 0x0c0fe2000001000b */
[----:B------:R-:W-:Y:S01]  /*19b50*/  FFMA.FTZ R9, R0, R2, R9 ;  /* 0x0000000200097223 */ /* 0x000fe20000010009 */
        /* <DEDUP_REMOVED lines=8> */
[C---:B------:R-:W-:Y:S02]  /*19be0*/  IADD3 R123, PT, PT, R174.reuse, -0x20, RZ ;  /* 0xffffffe0ae7b7810 */ /* 0x040fe40007ffe0ff */
        /* <DEDUP_REMOVED lines=11> */
[----:B------:R-:W-:Y:S02]  /*19ca0*/  I2FP.F32.S32 R3, R174 ;  /* 0x000000ae00037245 */ /* 0x000fe40000201400 */
[----:B------:R-:W-:Y:S01]  /*19cb0*/  IADD3 R123, PT, PT, R174, -0x10, RZ ;  /* 0xfffffff0ae7b7810 */ /* 0x000fe20007ffe0ff */
[-C--:B------:R-:W-:Y:S01]  /*19cc0*/  FFMA.FTZ R27, R0, R2.reuse, R27 ;  /* 0x00000002001b7223 */ /* 0x080fe2000001001b */
[----:B------:R-:W-:Y:S01]  /*19cd0*/  IADD3 R122, PT, PT, R174, -0xf, RZ ;  /* 0xfffffff1ae7a7810 */ /* 0x000fe20007ffe0ff */
[C---:B------:R-:W-:Y:S01]  /*19ce0*/  FFMA.FTZ R25, R0.reuse, R2, R25 ;  /* 0x0000000200197223 */ /* 0x040fe20000010019 */
[----:B------:R-:W-:Y:S01]  /*19cf0*/  I2FP.F32.S32 R123, R123 ;  /* 0x0000007b007b7245 */ /* 0x000fe20000201400 */
[CC--:B------:R-:W-:Y:S01]  /*19d00*/  FFMA.FTZ R38, R0.reuse, R3.reuse, R38 ;  /* 0x0000000300267223 */ /* 0x0c0fe20000010026 */
[----:B------:R-:W-:Y:S01]  /*19d10*/  I2FP.F32.S32 R122, R122 ;  /* 0x0000007a007a7245 */ /* 0x000fe20000201400 */
[----:B------:R-:W-:Y:S01]  /*19d20*/  FFMA.FTZ R36, R0, R3, R36 ;  /* 0x0000000300247223 */ /* 0x000fe20000010024 */
[----:B------:R-:W-:Y:S01]  /*19d30*/  IADD3 R2, PT, PT, R174, -0x7, RZ ;  /* 0xfffffff9ae027810 */ /* 0x000fe20007ffe0ff */
[-C--:B------:R-:W-:Y:S01]  /*19d40*/  FFMA.FTZ R30, R0, R123.reuse, R30 ;  /* 0x0000007b001e7223 */ /* 0x080fe2000001001e */
[----:B------:R-:W-:Y:S01]  /*19d50*/  IADD3 R3, PT, PT, R174, -0x38, RZ ;  /* 0xffffffc8ae037810 */ /* 0x000fe20007ffe0ff */
[C---:B------:R-:W-:Y:S01]  /*19d60*/  FFMA.FTZ R28, R0.reuse, R123, R28 ;  /* 0x0000007b001c7223 */ /* 0x040fe2000001001c */
[----:B------:R-:W-:Y:S01]  /*19d70*/  I2FP.F32.S32 R2, R2 ;  /* 0x0000000200027245 */ /* 0x000fe20000201400 */
[CC--:B------:R-:W-:Y:S01]  /*19d80*/  FFMA.FTZ R31, R0.reuse, R122.reuse, R31 ;  /* 0x0000007a001f7223 */ /* 0x0c0fe2000001001f */
[----:B------:R-:W-:Y:S01]  /*19d90*/  FFMA.FTZ R29, R0, R122, R29 ;  /* 0x0000007a001d7223 */ /* 0x000fe2000001001d */
[----:B------:R-:W-:Y:S02]  /*19da0*/  I2FP.F32.S32 R3, R3 ;  /* 0x0000000300037245 */ /* 0x000fe40000201400 */
[----:B------:R-:W-:Y:S01]  /*19db0*/  IADD3 R122, PT, PT, R174, 0x1, RZ ;  /* 0x00000001ae7a7810 */ /* 0x000fe20007ffe0ff */
[-C--:B------:R-:W-:Y:S01]  /*19dc0*/  FFMA.FTZ R35, R0, R2.reuse, R35 ;  /* 0x0000000200237223 */ /* 0x080fe20000010023 */
[----:B------:R-:W-:Y:S01]  /*19dd0*/  IADD3 R123, PT, PT, R174, 0x8, RZ ;  /* 0x00000008ae7b7810 */ /* 0x000fe20007ffe0ff */
[C---:B------:R-:W-:Y:S01]  /*19de0*/  FFMA.FTZ R33, R0.reuse, R2, R33 ;  /* 0x0000000200217223 */ /* 0x040fe20000010021 */
[----:B------:R-:W-:Y:S01]  /*19df0*/  I2FP.F32.S32 R122, R122 ;  /* 0x0000007a007a7245 */ /* 0x000fe20000201400 */
[C---:B------:R-:W-:Y:S01]  /*19e00*/  FFMA.FTZ R10, R0.reuse, R3, R10 ;  /* 0x00000003000a7223 */ /* 0x040fe2000001000a */
[----:B------:R-:W-:Y:S01]  /*19e10*/  I2FP.F32.S32 R123, R123 ;  /* 0x0000007b007b7245 */ /* 0x000fe20000201400 */
[----:B------:R-:W-:Y:S01]  /*19e20*/  FFMA.FTZ R8, R0, R3, R8 ;  /* 0x0000000300087223 */ /* 0x000fe20000010008 */
[----:B------:R-:W-:Y:S01]  /*19e30*/  IADD3 R2, PT, PT, R174, 0x9, RZ ;  /* 0x00000009ae027810 */ /* 0x000fe20007ffe0ff */
        /* <DEDUP_REMOVED lines=12> */
[-C--:B------:R-:W-:Y:S01]  /*19f00*/  FFMA.FTZ R18, R0, R3.reuse, R18 ;  /* 0x0000000300127223 */ /* 0x080fe20000010012 */
[----:B------:R-:W-:Y:S01]  /*19f10*/  IADD3 R2, PT, PT, R174, 0x19, RZ ;  /* 0x00000019ae027810 */ /* 0x000fe20007ffe0ff */
[C---:B------:R-:W-:Y:S01]  /*19f20*/  FFMA.FTZ R16, R0.reuse, R3, R16 ;  /* 0x0000000300107223 */ /* 0x040fe20000010010 */
[----:B------:R-:W-:Y:S01]  /*19f30*/  I2FP.F32.S32 R123, R123 ;  /* 0x0000007b007b7245 */ /* 0x000fe20000201400 */
[-C--:B------:R-:W-:Y:S01]  /*19f40*/  FFMA.FTZ R47, R0, R122.reuse, R47 ;  /* 0x0000007a002f7223 */ /* 0x080fe2000001002f */
[----:B------:R-:W-:Y:S01]  /*19f50*/  IADD3 R3, PT, PT, R174, -0x18, RZ ;  /* 0xffffffe8ae037810 */ /* 0x000fe20007ffe0ff */
[C---:B------:R-:W-:Y:S01]  /*19f60*/  FFMA.FTZ R45, R0.reuse, R122, R45 ;  /* 0x0000007a002d7223 */ /* 0x040fe2000001002d */
[----:B------:R-:W-:Y:S01]  /*19f70*/  I2FP.F32.S32 R2, R2 ;  /* 0x0000000200027245 */ /* 0x000fe20000201400 */
[CC--:B------:R-:W-:Y:S01]  /*19f80*/  FFMA.FTZ R48, R0.reuse, R123.reuse, R48 ;  /* 0x0000007b00307223 */ /* 0x0c0fe20000010030 */
[C---:B------:R-:W-:Y:S01]  /*19f90*/  FFMA.FTZ R50, R0.reuse, R123, R50 ;  /* 0x0000007b00327223 */ /* 0x040fe20000010032 */
[----:B------:R-:W-:Y:S02]  /*19fa0*/  I2FP.F32.S32 R3, R3 ;  /* 0x0000000300037245 */ /* 0x000fe40000201400 */
[----:B------:R-:W-:Y:S01]  /*19fb0*/  FMNMX3.FTZ R122, R121, R6, R7, !PT ;  /* 0x00000006797a7276 */ /* 0x000fe20007810007 */
[-C--:B------:R-:W-:Y:S01]  /*19fc0*/  FFMA.FTZ R51, R0, R2.reuse, R51 ;  /* 0x0000000200337223 */ /* 0x080fe20000010033 */
[----:B------:R-:W-:Y:S01]  /*19fd0*/  IADD3 R123, PT, PT, R174, 0x21, RZ ;  /* 0x00000021ae7b7810 */ /* 0x000fe20007ffe0ff */
        /* <DEDUP_REMOVED lines=39> */
[C---:B------:R-:W-:Y:S02]  /*1a250*/  IADD3 R3, PT, PT, R174.reuse, 0x30, RZ ;  /* 0x00000030ae037810 */ /* 0x040fe40007ffe0ff */
[----:B------:R-:W-:Y:S02]  /*1a260*/  FMNMX3.FTZ R124, R123, R36, R37, !PT ;  /* 0x000000247b7c7276 */ /* 0x000fe40007810025 */
[----:B------:R-:W-:Y:S02]  /*1a270*/  IADD3 R125, PT, PT, R174, 0x28, RZ ;  /* 0x00000028ae7d7810 */ /* 0x000fe40007ffe0ff */
[----:B------:R-:W-:Y:S02]  /*1a280*/  I2FP.F32.S32 R3, R3 ;  /* 0x0000000300037245 */ /* 0x000fe40000201400 */
[----:B------:R-:W-:Y:S02]  /*1a290*/  FMNMX3.FTZ R2, R2, R46, R47, !PT ;  /* 0x0000002e02027276 */ /* 0x000fe4000781002f */
[----:B------:R-:W-:Y:S01]  /*1a2a0*/  FMNMX3.FTZ R124, R124, R40, R41, !PT ;  /* 0x000000287c7c7276 */ /* 0x000fe20007810029 */
[C---:B------:R-:W-:Y:S01]  /*1a2b0*/  FFMA.FTZ R60, R0.reuse, R3, R60 ;  /* 0x00000003003c7223 */ /* 0x040fe2000001003c */
[----:B------:R-:W-:Y:S01]  /*1a2c0*/  I2FP.F32.S32 R125, R125 ;  /* 0x0000007d007d7245 */ /* 0x000fe20000201400 */
[----:B------:R-:W-:Y:S01]  /*1a2d0*/  FFMA.FTZ R62, R0, R3, R62 ;  /* 0x00000003003e7223 */ /* 0x000fe2000001003e */
[----:B------:R-:W-:Y:S02]  /*1a2e0*/  IADD3 R123, PT, PT, R174, 0x31, RZ ;  /* 0x00000031ae7b7810 */ /* 0x000fe40007ffe0ff */
[----:B------:R-:W-:Y:S01]  /*1a2f0*/  FMNMX3.FTZ R2, R2, R50, R51, !PT ;  /* 0x0000003202027276 */ /* 0x000fe20007810033 */
[-C--:B------:R-:W-:Y:S01]  /*1a300*/  FFMA.FTZ R58, R0, R125.reuse, R58 ;  /* 0x0000007d003a7223 */ /* 0x080fe2000001003a */
[----:B------:R-:W-:Y:S01]  /*1a310*/  FMNMX3.FTZ R124, R124, R44, R45, !PT ;  /* 0x0000002c7c7c7276 */ /* 0x000fe2000781002d */
[----:B------:R-:W-:Y:S01]  /*1a320*/  FFMA.FTZ R56, R0, R125, R56 ;  /* 0x0000007d00387223 */ /* 0x000fe20000010038 */
        /* <DEDUP_REMOVED lines=45> */
[--C-:B------:R-:W-:Y:S04]  /*1a600*/  FFMA.FTZ R138, R7, UR4, -R141.reuse ;  /* 0x00000004078a7c23 */ /* 0x100fe8000801088d */
[----:B------:R-:W3:Y:S01]  /*1a610*/  MUFU.EX2 R120, R120 ;  /* 0x0000007800787308 */ /* 0x000ee20000000800 */
[--C-:B------:R-:W-:Y:S01]  /*1a620*/  FFMA.FTZ R136, R8, UR4, -R140.reuse ;  /* 0x0000000408887c23 */ /* 0x100fe2000801088c */
[--C-:B------:R-:W-:Y:S01]  /*1a630*/  FFMA.FTZ R123, R9, UR4, -R140.reuse ;  /* 0x00000004097b7c23 */ /* 0x100fe2000801088c */
[--C-:B------:R-:W-:Y:S01]  /*1a640*/  FFMA.FTZ R142, R4, UR4, -R140.reuse ;  /* 0x00000004048e7c23 */ /* 0x100fe2000801088c */
[--C-:B------:R-:W-:Y:S06]  /*1a650*/  FFMA.FTZ R139, R5, UR4, -R140.reuse ;  /* 0x00000004058b7c23 */ /* 0x100fec000801088c */
        /* <DEDUP_REMOVED lines=22> */
[----:B------:R-:W-:Y:S01]  /*1a7c0*/  FMUL.FTZ R75, R120, R75 ;  /* 0x0000004b784b7220 */ /* 0x000fe20000410000 */
[C---:B------:R-:W-:Y:S07]  /*1a7d0*/  FMUL.FTZ R72, R121.reuse, R72 ;  /* 0x0000004879487220 */ /* 0x040fee0000410000 */
[----:B------:R-:W-:Y:S01]  /*1a7e0*/  MUFU.EX2 R136, R136 ;  /* 0x0000008800887308 */ /* 0x000fe20000000800 */
[C---:B------:R-:W-:Y:S01]  /*1a7f0*/  FMUL.FTZ R73, R121.reuse, R73 ;  /* 0x0000004979497220 */ /* 0x040fe20000410000 */
[----:B---3--:R-:W-:Y:S01]  /*1a800*/  F2FP.BF16.F32.PACK_AB R115, R122, R137 ;  /* 0x000000897a73723e */ /* 0x008fe200000010ff */
[C---:B------:R-:W-:Y:S07]  /*1a810*/  FMUL.FTZ R78, R120.reuse, R78 ;  /* 0x0000004e784e7220 */ /* 0x040fee0000410000 */
[----:B------:R-:W3:Y:S01]  /*1a820*/  MUFU.EX2 R123, R123 ;  /* 0x0000007b007b7308 */ /* 0x000ee20000000800 */
[C---:B------:R-:W-:Y:S01]  /*1a830*/  FMUL.FTZ R79, R120.reuse, R79 ;  /* 0x0000004f784f7220 */ /* 0x040fe20000410000 */
[C---:B------:R-:W-:Y:S01]  /*1a840*/  FMUL.FTZ R76, R121.reuse, R76 ;  /* 0x0000004c794c7220 */ /* 0x040fe20000410000 */
[----:B------:R-:W-:Y:S01]  /*1a850*/  FMUL.FTZ R77, R121, R77 ;  /* 0x0000004d794d7220 */ /* 0x000fe20000410000 */
[C---:B------:R-:W-:Y:S01]  /*1a860*/  FMUL.FTZ R82, R120.reuse, R82 ;  /* 0x0000005278527220 */ /* 0x040fe20000410000 */
[----:B------:R-:W-:Y:S01]  /*1a870*/  FMUL.FTZ R83, R120, R83 ;  /* 0x0000005378537220 */ /* 0x000fe20000410000 */
[----:B--2---:R-:W-:Y:S01]  /*1a880*/  F2FP.BF16.F32.PACK_AB R112, R139, R142 ;  /* 0x0000008e8b70723e */ /* 0x004fe200000010ff */
[C---:B------:R-:W-:Y:S01]  /*1a890*/  FMUL.FTZ R80, R121.reuse, R80 ;  /* 0x0000005079507220 */ /* 0x040fe20000410000 */
[----:B------:R-:W-:Y:S01]  /*1a8a0*/  FMUL.FTZ R81, R121, R81 ;  /* 0x0000005179517220 */ /* 0x000fe20000410000 */
[--C-:B------:R-:W-:Y:S01]  /*1a8b0*/  FFMA.FTZ R147, R25, UR4, -R140.reuse ;  /* 0x0000000419937c23 */ /* 0x100fe2000801088c */
[--C-:B------:R-:W-:Y:S01]  /*1a8c0*/  FFMA.FTZ R152, R30, UR4, -R141.reuse ;  /* 0x000000041e987c23 */ /* 0x100fe2000801088d */
[--C-:B------:R-:W-:Y:S01]  /*1a8d0*/  FFMA.FTZ R151, R31, UR4, -R141.reuse ;  /* 0x000000041f977c23 */ /* 0x100fe2000801088d */
[--C-:B------:R-:W-:Y:S01]  /*1a8e0*/  FFMA.FTZ R149, R34, UR4, -R141.reuse ;  /* 0x0000000422957c23 */ /* 0x100fe2000801088d */
[--C-:B------:R-:W-:Y:S01]  /*1a8f0*/  FFMA.FTZ R148, R35, UR4, -R141.reuse ;  /* 0x0000000423947c23 */ /* 0x100fe2000801088d */
[----:B---3--:R-:W-:Y:S01]  /*1a900*/  F2FP.BF16.F32.PACK_AB R114, R123, R136 ;  /* 0x000000887b72723e */ /* 0x008fe200000010ff */
[--C-:B------:R-:W-:Y:S01]  /*1a910*/  FFMA.FTZ R154, R28, UR4, -R140.reuse ;  /* 0x000000041c9a7c23 */ /* 0x100fe2000801088c */
[--C-:B------:R-:W-:Y:S01]  /*1a920*/  FFMA.FTZ R153, R29, UR4, -R140.reuse ;  /* 0x000000041d997c23 */ /* 0x100fe2000801088c */
[--C-:B------:R-:W-:Y:S01]  /*1a930*/  FFMA.FTZ R150, R32, UR4, -R140.reuse ;  /* 0x0000000420967c23 */ /* 0x100fe2000801088c */
[----:B------:R-:W-:Y:S01]  /*1a940*/  LDSM.16.MT88.4 R28, [R158+0xdc00] ;  /* 0x00dc00009e1c783b */ /* 0x000fe20000004200 */
[--C-:B------:R-:W-:Y:S01]  /*1a950*/  FFMA.FTZ R155, R33, UR4, -R140.reuse ;  /* 0x00000004219b7c23 */ /* 0x100fe2000801088c */
[--C-:B------:R-:W-:Y:S01]  /*1a960*/  FFMA.FTZ R181, R38, UR4, -R141.reuse ;  /* 0x0000000426b57c23 */ /* 0x100fe2000801088d */
[C---:B-1----:R-:W-:Y:S01]  /*1a970*/  HMMA.16816.F32.BF16 R4, R112.reuse, R124, R4 ;  /* 0x0000007c7004723c */ /* 0x042fe20000041804 */
[----:B------:R-:W-:Y:S04]  /*1a980*/  MUFU.EX2 R152, R152 ;  /* 0x0000009800987308 */ /* 0x000fe80000000800 */
[----:B------:R-:W-:Y:S01]  /*1a990*/  LDSM.16.MT88.4 R32, [R157+0xc400] ;  /* 0x00c400009d20783b */ /* 0x000fe20000004200 */
[--C-:B------:R-:W-:Y:S01]  /*1a9a0*/  FFMA.FTZ R182, R39, UR4, -R141.reuse ;  /* 0x0000000427b67c23 */ /* 0x100fe2000801088d */
[--C-:B------:R-:W-:Y:S01]  /*1a9b0*/  FFMA.FTZ R179, R42, UR4, -R141.reuse ;  /* 0x000000042ab37c23 */ /* 0x100fe2000801088d */
[C---:B------:R-:W-:Y:S03]  /*1a9c0*/  HMMA.16816.F32.BF16 R8, R112.reuse, R126, R8 ;  /* 0x0000007e7008723c */ /* 0x040fe60000041808 */
[----:B------:R-:W-:Y:S01]  /*1a9d0*/  MUFU.EX2 R146, R146 ;  /* 0x0000009200927308 */ /* 0x000fe20000000800 */
[--C-:B------:R-:W-:Y:S01]  /*1a9e0*/  FFMA.FTZ R180, R43, UR4, -R141.reuse ;  /* 0x000000042bb47c23 */ /* 0x100fe2000801088d */
[--C-:B------:R-:W-:Y:S01]  /*1a9f0*/  FFMA.FTZ R184, R36, UR4, -R140.reuse ;  /* 0x0000000424b87c23 */ /* 0x100fe2000801088c */
[----:B------:R-:W1:Y:S01]  /*1aa00*/  LDSM.16.MT88.4 R124, [R158+0xd000] ;  /* 0x00d000009e7c783b */ /* 0x000e620000004200 */
[--C-:B------:R-:W-:Y:S01]  /*1aa10*/  FFMA.FTZ R185, R37, UR4, -R140.reuse ;  /* 0x0000000425b97c23 */ /* 0x100fe2000801088c */
[--C-:B------:R-:W-:Y:S01]  /*1aa20*/  FFMA.FTZ R186, R41, UR4, -R140.reuse ;  /* 0x0000000429ba7c23 */ /* 0x100fe2000801088c */
[C---:B------:R-:W-:Y:S04]  /*1aa30*/  HMMA.16816.F32.BF16 R68, R112.reuse, R128, R68 ;  /* 0x000000807044723c */ /* 0x040fe80000041844 */
[----:B------:R-:W-:Y:S01]  /*1aa40*/  MUFU.EX2 R147, R147 ;  /* 0x0000009300937308 */ /* 0x000fe20000000800 */
[C---:B------:R-:W-:Y:S01]  /*1aa50*/  FMUL.FTZ R86, R120.reuse, R86 ;  /* 0x0000005678567220 */ /* 0x040fe20000410000 */
[C---:B------:R-:W-:Y:S01]  /*1aa60*/  FMUL.FTZ R87, R120.reuse, R87 ;  /* 0x0000005778577220 */ /* 0x040fe20000410000 */
[----:B------:R-:W-:Y:S01]  /*1aa70*/  LDSM.16.MT88.4 R36, [R157+0xc800] ;  /* 0x00c800009d24783b */ /* 0x000fe20000004200 */
[C---:B------:R-:W-:Y:S01]  /*1aa80*/  FMUL.FTZ R84, R121.reuse, R84 ;  /* 0x0000005479547220 */ /* 0x040fe20000410000 */
[C---:B------:R-:W-:Y:S01]  /*1aa90*/  FMUL.FTZ R85, R121.reuse, R85 ;  /* 0x0000005579557220 */ /* 0x040fe20000410000 */
[C---:B------:R-:W-:Y:S04]  /*1aaa0*/  HMMA.16816.F32.BF16 R72, R112.reuse, R130, R72 ;  /* 0x000000827048723c */ /* 0x040fe80000041848 */
[----:B------:R-:W-:Y:S01]  /*1aab0*/  MUFU.EX2 R151, R151 ;  /* 0x0000009700977308 */ /* 0x000fe20000000800 */
[C---:B------:R-:W-:Y:S01]  /*1aac0*/  FMUL.FTZ R90, R120.reuse, R90 ;  /* 0x0000005a785a7220 */ /* 0x040fe20000410000 */
[C---:B------:R-:W-:Y:S01]  /*1aad0*/  FMUL.FTZ R91, R120.reuse, R91 ;  /* 0x0000005b785b7220 */ /* 0x040fe20000410000 */
[----:B------:R-:W2:Y:S01]  /*1aae0*/  LDSM.16.MT88.4 R128, [R157+0xd000] ;  /* 0x00d000009d80783b */ /* 0x000ea20000004200 */
        /* <DEDUP_REMOVED lines=16> */
[C---:B----4-:R-:W-:Y:S04]  /*1abf0*/  HMMA.16816.F32.BF16 R84, R112.reuse, R108, R84 ;  /* 0x0000006c7054723c */ /* 0x050fe80000041854 */
[----:B------:R-:W-:Y:S01]  /*1ac00*/  MUFU.EX2 R154, R154 ;  /* 0x0000009a009a7308 */ /* 0x000fe20000000800 */
[C---:B------:R-:W-:Y:S01]  /*1ac10*/  FMUL.FTZ R100, R121.reuse, R100 ;  /* 0x0000006479647220 */ /* 0x040fe20000410000 */
        /* <DEDUP_REMOVED lines=9> */
[----:B------:R-:W-:Y:S01]  /*1acb0*/  FMUL.FTZ R12, R121, R104 ;  /* 0x00000068790c7220 */ /* 0x000fe20000410000 */
[--C-:B------:R-:W-:Y:S01]  /*1acc0*/  FFMA.FTZ R134, R13, UR4, -R140.reuse ;  /* 0x000000040d867c23 */ /* 0x100fe2000801088c */
[----:B------:R-:W-:Y:S01]  /*1acd0*/  FMUL.FTZ R13, R121, R105 ;  /* 0x00000069790d7220 */ /* 0x000fe20000410000 */
[C---:B-1----:R-:W-:Y:S01]  /*1ace0*/  HMMA.16816.F32.BF16 R92, R112.reuse, R124, R92 ;  /* 0x0000007c705c723c */ /* 0x042fe2000004185c */
[----:B------:R-:W-:Y:S03]  /*1acf0*/  LDSM.16.MT88.4 R104, [R158+0xb400] ;  /* 0x00b400009e68783b */ /* 0x000fe60000004200 */
[----:B------:R-:W-:Y:S01]  /*1ad00*/  MUFU.EX2 R135, R135 ;  /* 0x0000008700877308 */ /* 0x000fe20000000800 */
[--C-:B------:R-:W-:Y:S01]  /*1ad10*/  FFMA.FTZ R144, R17, UR4, -R140.reuse ;  /* 0x0000000411907c23 */ /* 0x100fe2000801088c */
[--C-:B------:R-:W-:Y:S01]  /*1ad20*/  FFMA.FTZ R183, R40, UR4, -R140.reuse ;  /* 0x0000000428b77c23 */ /* 0x100fe2000801088c */
[--C-:B------:R-:W-:Y:S01]  /*1ad30*/  FFMA.FTZ R40, R55, UR4, -R141.reuse ;  /* 0x0000000437287c23 */ /* 0x100fe2000801088d */
[--C-:B------:R-:W-:Y:S01]  /*1ad40*/  FFMA.FTZ R55, R52, UR4, -R140.reuse ;  /* 0x0000000434377c23 */ /* 0x100fe2000801088c */
[--C-:B------:R-:W-:Y:S01]  /*1ad50*/  FFMA.FTZ R133, R16, UR4, -R140.reuse ;  /* 0x0000000410857c23 */ /* 0x100fe2000801088c */
[C---:B------:R-:W-:Y:S01]  /*1ad60*/  HMMA.16816.F32.BF16 R96, R112.reuse, R126, R96 ;  /* 0x0000007e7060723c */ /* 0x040fe20000041860 */
[----:B------:R-:W1:Y:S03]  /*1ad70*/  LDSM.16.MT88.4 R124, [R157+0x9400] ;  /* 0x009400009d7c783b */ /* 0x000e660000004200 */
[----:B------:R-:W-:Y:S01]  /*1ad80*/  MUFU.EX2 R52, R40 ;  /* 0x0000002800347308 */ /* 0x000fe20000000800 */
[--C-:B------:R-:W-:Y:S01]  /*1ad90*/  FFMA.FTZ R59, R59, UR4, -R141.reuse ;  /* 0x000000043b3b7c23 */ /* 0x100fe2000801088d */
[--C-:B------:R-:W-:Y:S01]  /*1ada0*/  FFMA.FTZ R187, R45, UR4, -R140.reuse ;  /* 0x000000042dbb7c23 */ /* 0x100fe2000801088c */
[--C-:B------:R-:W-:Y:S07]  /*1adb0*/  FFMA.FTZ R46, R46, UR4, -R141.reuse ;  /* 0x000000042e2e7c23 */ /* 0x100fee000801088d */
[----:B------:R-:W-:Y:S01]  /*1adc0*/  MUFU.EX2 R55, R55 ;  /* 0x0000003700377308 */ /* 0x000fe20000000800 */
[--C-:B------:R-:W-:Y:S01]  /*1add0*/  FFMA.FTZ R47, R47, UR4, -R141.reuse ;  /* 0x000000042f2f7c23 */ /* 0x100fe2000801088d */
[C---:B--2---:R-:W-:Y:S08]  /*1ade0*/  HMMA.16816.F32.BF16 R100, R112.reuse, R128, R100 ;  /* 0x000000807064723c */ /* 0x044ff00000041864 */
[----:B------:R-:W2:Y:S01]  /*1adf0*/  MUFU.EX2 R132, R132 ;  /* 0x0000008400847308 */ /* 0x000ea20000000800 */
[--C-:B------:R-:W-:Y:S01]  /*1ae00*/  FFMA.FTZ R128, R18, UR4, -R141.reuse ;  /* 0x0000000412807c23 */ /* 0x100fe2000801088d */
[--C-:B------:R-:W-:Y:S01]  /*1ae10*/  FFMA.FTZ R129, R19, UR4, -R141.reuse ;  /* 0x0000000413817c23 */ /* 0x100fe2000801088d */
[--C-:B------:R-:W-:Y:S07]  /*1ae20*/  FFMA.FTZ R50, R50, UR4, -R141.reuse ;  /* 0x0000000432327c23 */ /* 0x100fee000801088d */
[----:B------:R-:W-:Y:S01]  /*1ae30*/  MUFU.EX2 R143, R143 ;  /* 0x0000008f008f7308 */ /* 0x000fe20000000800 */
[--C-:B------:R-:W-:Y:S01]  /*1ae40*/  FFMA.FTZ R51, R51, UR4, -R141.reuse ;  /* 0x0000000433337c23 */ /* 0x100fe2000801088d */
[----:B------:R-:W-:Y:S01]  /*1ae50*/  HMMA.16816.F32.BF16 R12, R112, R130, R12 ;  /* 0x00000082700c723c */ /* 0x000fe2000004180c */
[----:B------:R-:W-:Y:S07]  /*1ae60*/  LDSM.16.MT88.4 R112, [R158+0xd400] ;  /* 0x00d400009e70783b */ /* 0x000fee0000004200 */
[----:B------:R4:W-:Y:S01]  /*1ae70*/  MUFU.EX2 R130, R144 ;  /* 0x0000009000827308 */ /* 0x0009e20000000800 */
[--C-:B------:R-:W-:Y:S01]  /*1ae80*/  FFMA.FTZ R131, R21, UR4, -R140.reuse ;  /* 0x0000000415837c23 */ /* 0x100fe2000801088c */
[--C-:B------:R-:W-:Y:S01]  /*1ae90*/  FFMA.FTZ R44, R44, UR4, -R140.reuse ;  /* 0x000000042c2c7c23 */ /* 0x100fe2000801088c */
[--C-:B------:R-:W-:Y:S07]  /*1aea0*/  FFMA.FTZ R48, R48, UR4, -R140.reuse ;  /* 0x0000000430307c23 */ /* 0x100fee000801088c */
[----:B------:R-:W-:Y:S01]  /*1aeb0*/  MUFU.EX2 R128, R128 ;  /* 0x0000008000807308 */ /* 0x000fe20000000800 */
[--C-:B------:R-:W-:Y:S01]  /*1aec0*/  FFMA.FTZ R45, R49, UR4, -R140.reuse ;  /* 0x00000004312d7c23 */ /* 0x100fe2000801088c */
[----:B--2---:R-:W-:Y:S01]  /*1aed0*/  F2FP.BF16.F32.PACK_AB R17, R132, R135 ;  /* 0x000000878411723e */ /* 0x004fe200000010ff */
[----:B------:R-:W-:Y:S07]  /*1aee0*/  LDSM.16.MT88.4 R40, [R158+0xe800] ;  /* 0x00e800009e28783b */ /* 0x000fee0000004200 */
[----:B------:R-:W2:Y:S01]  /*1aef0*/  MUFU.EX2 R129, R129 ;  /* 0x0000008100817308 */ /* 0x000ea20000000800 */
[--C-:B------:R-:W-:Y:S01]  /*1af00*/  FFMA.FTZ R49, R54, UR4, -R141.reuse ;  /* 0x0000000436317c23 */ /* 0x100fe2000801088d */
[--C-:B------:R-:W-:Y:S01]  /*1af10*/  FFMA.FTZ R54, R58, UR4, -R141.reuse ;  /* 0x000000043a367c23 */ /* 0x100fe2000801088d */
[--C-:B------:R-:W-:Y:S07]  /*1af20*/  FFMA.FTZ R58, R53, UR4, -R140.reuse ;  /* 0x00000004353a7c23 */ /* 0x100fee000801088c */
[----:B------:R-:W5:Y:S01]  /*1af30*/  MUFU.EX2 R134, R134 ;  /* 0x0000008600867308 */ /* 0x000f620000000800 */
[--C-:B------:R-:W-:Y:S01]  /*1af40*/  FFMA.FTZ R62, R62, UR4, -R141.reuse ;  /* 0x000000043e3e7c23 */ /* 0x100fe2000801088d */
[--C-:B----4-:R-:W-:Y:S01]  /*1af50*/  FFMA.FTZ R144, R22, UR4, -R141.reuse ;  /* 0x0000000416907c23 */ /* 0x110fe2000801088d */
[--C-:B------:R-:W-:Y:S07]  /*1af60*/  FFMA.FTZ R63, R63, UR4, -R141.reuse ;  /* 0x000000043f3f7c23 */ /* 0x100fee000801088d */
[----:B------:R-:W4:Y:S01]  /*1af70*/  MUFU.EX2 R133, R133 ;  /* 0x0000008500857308 */ /* 0x000f220000000800 */
[----:B------:R-:W-:Y:S01]  /*1af80*/  FFMA.FTZ R66, R66, UR4, -R141 ;  /* 0x0000000442427c23 */ /* 0x000fe2000801088d */
[--C-:B------:R-:W-:Y:S01]  /*1af90*/  FFMA.FTZ R60, R60, UR4, -R140.reuse ;  /* 0x000000043c3c7c23 */ /* 0x100fe2000801088c */
[--C-:B------:R-:W-:Y:S07]  /*1afa0*/  FFMA.FTZ R61, R61, UR4, -R140.reuse ;  /* 0x000000043d3d7c23 */ /* 0x100fee000801088c */
[----:B------:R-:W-:Y:S01]  /*1afb0*/  MUFU.EX2 R49, R49 ;  /* 0x0000003100317308 */ /* 0x000fe20000000800 */
[----:B------:R-:W-:Y:S01]  /*1afc0*/  FFMA.FTZ R64, R64, UR4, -R140 ;  /* 0x0000000440407c23 */ /* 0x000fe2000801088c */
[----:B--2---:R-:W-:Y:S01]  /*1afd0*/  F2FP.BF16.F32.PACK_AB R19, R129, R128 ;  /* 0x000000808113723e */ /* 0x004fe200000010ff */
[----:B------:R-:W-:Y:S07]  /*1afe0*/  FFMA.FTZ R142, R121, R178, R142 ;  /* 0x000000b2798e7223 */ /* 0x000fee000001008e */
[----:B------:R-:W-:Y:S01]  /*1aff0*/  MUFU.EX2 R54, R54 ;  /* 0x0000003600367308 */ /* 0x000fe20000000800 */
[----:B------:R-:W-:Y:S01]  /*1b000*/  FFMA.FTZ R145, R120, R177, R145 ;  /* 0x000000b178917223 */ /* 0x000fe20000010091 */
[----:B-----5:R-:W-:Y:S01]  /*1b010*/  F2FP.BF16.F32.PACK_AB R16, R134, R143 ;  /* 0x0000008f8610723e */ /* 0x020fe200000010ff */
[----:B------:R-:W-:Y:S07]  /*1b020*/  FADD.FTZ R139, R139, R142 ;  /* 0x0000008e8b8b7221 */ /* 0x000fee0000010000 */
[----:B------:R-:W-:Y:S01]  /*1b030*/  MUFU.EX2 R53, R59 ;  /* 0x0000003b00357308 */ /* 0x000fe20000000800 */
[----:B------:R-:W-:Y:S01]  /*1b040*/  FADD.FTZ R138, R138, R145 ;  /* 0x000000918a8a7221 */ /* 0x000fe20000010000 */
[----:B----4-:R-:W-:Y:S08]  /*1b050*/  F2FP.BF16.F32.PACK_AB R18, R130, R133 ;  /* 0x000000858212723e */ /* 0x010ff000000010ff */
[----:B------:R-:W-:Y:S01]  /*1b060*/  MUFU.EX2 R58, R58 ;  /* 0x0000003a003a7308 */ /* 0x000fe20000000800 */
[----:B------:R-:W-:Y:S01]  /*1b070*/  FADD.FTZ R137, R137, R138 ;  /* 0x0000008a89897221 */ /* 0x000fe20000010000 */
[----:B------:R-:W-:Y:S08]  /*1b080*/  ISETP.GT.AND P0, PT, R176, R161, PT ;  /* 0x000000a1b000720c */ /* 0x000ff00003f04270 */
[----:B------:R-:W-:Y:S01]  /*1b090*/  MUFU.EX2 R144, R144 ;  /* 0x0000009000907308 */ /* 0x000fe20000000800 */
[C---:B---3--:R-:W-:Y:S09]  /*1b0a0*/  HMMA.16816.F32.BF16 R4, R16.reuse, R108, R4 ;  /* 0x0000006c1004723c */ /* 0x048ff20000041804 */
[----:B------:R-:W-:Y:S01]  /*1b0b0*/  MUFU.EX2 R131, R131 ;  /* 0x0000008300837308 */ /* 0x000fe20000000800 */
[----:B------:R-:W-:Y:S01]  /*1b0c0*/  FADD.FTZ R122, R122, R137 ;  /* 0x000000897a7a7221 */ /* 0x000fe20000010000 */
[----:B------:R-:W-:Y:S08]  /*1b0d0*/  MOV R121, R2 ;  /* 0x0000000200797202 */ /* 0x000ff00000000f00 */
[----:B------:R-:W-:Y:S01]  /*1b0e0*/  MUFU.EX2 R150, R150 ;  /* 0x0000009600967308 */ /* 0x000fe20000000800 */
[C---:B------:R-:W-:Y:S01]  /*1b0f0*/  HMMA.16816.F32.BF16 R8, R16.reuse, R110, R8 ;  /* 0x0000006e1008723c */ /* 0x040fe20000041808 */
[----:B------:R-:W2:Y:S08]  /*1b100*/  LDSM.16.MT88.4 R108, [R157+0xb400] ;  /* 0x00b400009d6c783b */ /* 0x000eb00000004200 */
[----:B------:R-:W-:Y:S01]  /*1b110*/  MUFU.EX2 R155, R155 ;  /* 0x0000009b009b7308 */ /* 0x000fe20000000800 */
[----:B------:R-:W-:Y:S01]  /*1b120*/  FADD.FTZ R135, R135, R122 ;  /* 0x0000007a87877221 */ /* 0x000fe20000010000 */
[----:B------:R-:W-:Y:S08]  /*1b130*/  MOV R120, R3 ;  /* 0x0000000300787202 */ /* 0x000ff00000000f00 */
[----:B------:R-:W-:Y:S01]  /*1b140*/  MUFU.EX2 R181, R181 ;  /* 0x000000b500b57308 */ /* 0x000fe20000000800 */
[C---:B-1----:R-:W-:Y:S03]  /*1b150*/  HMMA.16816.F32.BF16 R68, R16.reuse, R124, R68 ;  /* 0x0000007c1044723c */ /* 0x042fe60000041844 */
[--C-:B------:R-:W-:Y:S01]  /*1b160*/  FFMA.FTZ R125, R26, UR4, -R141.reuse ;  /* 0x000000041a7d7c23 */ /* 0x100fe2000801088d */
[----:B------:R-:W-:Y:S05]  /*1b170*/  FFMA.FTZ R124, R27, UR4, -R141 ;  /* 0x000000041b7c7c23 */ /* 0x000fea000801088d */
[----:B------:R-:W-:Y:S01]  /*1b180*/  MUFU.EX2 R182, R182 ;  /* 0x000000b600b67308 */ /* 0x000fe20000000800 */
[----:B------:R-:W-:Y:S01]  /*1b190*/  FADD.FTZ R135, R132, R135 ;  /* 0x0000008784877221 */ /* 0x000fe20000010000 */
[C---:B------:R-:W-:Y:S08]  /*1b1a0*/  HMMA.16816.F32.BF16 R72, R16.reuse, R126, R72 ;  /* 0x0000007e1048723c */ /* 0x040ff00000041848 */
[----:B------:R-:W-:Y:S01]  /*1b1b0*/  MUFU.EX2 R125, R125 ;  /* 0x0000007d007d7308 */ /* 0x000fe20000000800 */
[--C-:B------:R-:W-:Y:S01]  /*1b1c0*/  FFMA.FTZ R127, R23, UR4, -R141.reuse ;  /* 0x00000004177f7c23 */ /* 0x100fe2000801088d */
[--C-:B------:R-:W-:Y:S01]  /*1b1d0*/  FFMA.FTZ R126, R24, UR4, -R140.reuse ;  /* 0x00000004187e7c23 */ /* 0x100fe2000801088c */
[----:B------:R-:W-:Y:S07]  /*1b1e0*/  LDSM.16.MT88.4 R20, [R158+0xb800] ;  /* 0x00b800009e14783b */ /* 0x000fee0000004200 */
[----:B------:R-:W-:Y:S01]  /*1b1f0*/  MUFU.EX2 R124, R124 ;  /* 0x0000007c007c7308 */ /* 0x000fe20000000800 */
[----:B------:R-:W-:Y:S01]  /*1b200*/  FFMA.FTZ R141, R67, UR4, -R141 ;  /* 0x00000004438d7c23 */ /* 0x000fe2000801088d */
[C---:B------:R-:W-:Y:S08]  /*1b210*/  HMMA.16816.F32.BF16 R76, R16.reuse, R104, R76 ;  /* 0x00000068104c723c */ /* 0x040ff0000004184c */
[----:B------:R-:W1:Y:S01]  /*1b220*/  MUFU.EX2 R127, R127 ;  /* 0x0000007f007f7308 */ /* 0x000e620000000800 */
[--C-:B------:R-:W-:Y:S01]  /*1b230*/  FFMA.FTZ R67, R56, UR4, -R140.reuse ;  /* 0x0000000438437c23 */ /* 0x100fe2000801088c */
[--C-:B------:R-:W-:Y:S01]  /*1b240*/  FFMA.FTZ R56, R57, UR4, -R140.reuse ;  /* 0x0000000439387c23 */ /* 0x100fe2000801088c */
[----:B------:R-:W-:Y:S07]  /*1b250*/  LDSM.16.MT88.4 R24, [R157+0xb800] ;  /* 0x00b800009d18783b */ /* 0x000fee0000004200 */
[----:B------:R-:W3:Y:S01]  /*1b260*/  MUFU.EX2 R126, R126 ;  /* 0x0000007e007e7308 */ /* 0x000ee20000000800 */
[----:B------:R-:W-:Y:S01]  /*1b270*/  FFMA.FTZ R140, R65, UR4, -R140 ;  /* 0x00000004418c7c23 */ /* 0x000fe2000801088c */
[C---:B------:R-:W-:Y:S08]  /*1b280*/  HMMA.16816.F32.BF16 R80, R16.reuse, R106, R80 ;  /* 0x0000006a1050723c */ /* 0x040ff00000041850 */
[----:B------:R-:W-:Y:S01]  /*1b290*/  MUFU.EX2 R57, R67 ;  /* 0x0000004300397308 */ /* 0x000fe20000000800 */
[----:B------:R-:W-:Y:S01]  /*1b2a0*/  FADD.FTZ R128, R128, R135 ;  /* 0x0000008780807221 */ /* 0x000fe20000010000 */
[----:B------:R-:W4:Y:S08]  /*1b2b0*/  LDSM.16.MT88.4 R104, [R157+0xd400] ;  /* 0x00d400009d68783b */ /* 0x000f300000004200 */
[----:B------:R-:W-:Y:S01]  /*1b2c0*/  MUFU.EX2 R56, R56 ;  /* 0x0000003800387308 */ /* 0x000fe20000000800 */
[----:B------:R-:W-:Y:S01]  /*1b2d0*/  FADD.FTZ R129, R129, R128 ;  /* 0x0000008081817221 */ /* 0x000fe20000010000 */
[C---:B--2---:R-:W-:Y:S08]  /*1b2e0*/  HMMA.16816.F32.BF16 R84, R16.reuse, R108, R84 ;  /* 0x0000006c1054723c */ /* 0x044ff00000041854 */
[----:B------:R-:W-:Y:S10]  /*1b2f0*/  MUFU.EX2 R179, R179 ;  /* 0x000000b300b37308 */ /* 0x000ff40000000800 */
        /* <DEDUP_REMOVED lines=11> */
[----:B------:R-:W-:Y:S10]  /*1b3b0*/  MUFU.EX2 R47, R47 ;  /* 0x0000002f002f7308 */ /* 0x000ff40000000800 */
[----:B------:R-:W-:Y:S01]  /*1b3c0*/  MUFU.EX2 R50, R50 ;  /* 0x0000003200327308 */ /* 0x000fe20000000800 */
[C---:B----4-:R-:W-:Y:S09]  /*1b3d0*/  HMMA.16816.F32.BF16 R100, R16.reuse, R104, R100 ;  /* 0x000000681064723c */ /* 0x050ff20000041864 */
[----:B------:R-:W-:Y:S10]  /*1b3e0*/  MUFU.EX2 R51, R51 ;  /* 0x0000003300337308 */ /* 0x000ff40000000800 */
[----:B------:R-:W-:Y:S01]  /*1b3f0*/  MUFU.EX2 R44, R44 ;  /* 0x0000002c002c7308 */ /* 0x000fe20000000800 */
[----:B------:R-:W-:Y:S01]  /*1b400*/  HMMA.16816.F32.BF16 R12, R16, R106, R12 ;  /* 0x0000006a100c723c */ /* 0x000fe2000004180c */
[----:B------:R-:W4:Y:S08]  /*1b410*/  LDSM.16.MT88.4 R104, [R158+0xd800] ;  /* 0x00d800009e68783b */ /* 0x000f300000004200 */
[----:B------:R-:W-:Y:S01]  /*1b420*/  MUFU.EX2 R187, R187 ;  /* 0x000000bb00bb7308 */ /* 0x000fe20000000800 */
[----:B-1----:R-:W-:Y:S02]  /*1b430*/  F2FP.BF16.F32.PACK_AB R17, R127, R144 ;  /* 0x000000907f11723e */ /* 0x002fe400000010ff */
[----:B------:R-:W-:Y:S07]  /*1b440*/  F2FP.BF16.F32.PACK_AB R19, R124, R125 ;  /* 0x0000007d7c13723e */ /* 0x000fee00000010ff */
[----:B------:R-:W-:Y:S01]  /*1b450*/  MUFU.EX2 R48, R48 ;  /* 0x0000003000307308 */ /* 0x000fe20000000800 */
[----:B------:R-:W-:Y:S02]  /*1b460*/  F2FP.BF16.F32.PACK_AB R16, R131, R146 ;  /* 0x000000928310723e */ /* 0x000fe400000010ff */
[----:B---3--:R-:W-:Y:S07]  /*1b470*/  F2FP.BF16.F32.PACK_AB R18, R147, R126 ;  /* 0x0000007e9312723e */ /* 0x008fee00000010ff */
[----:B------:R-:W-:Y:S10]  /*1b480*/  MUFU.EX2 R45, R45 ;  /* 0x0000002d002d7308 */ /* 0x000ff40000000800 */
[----:B------:R-:W-:Y:S01]  /*1b490*/  MUFU.EX2 R62, R62 ;  /* 0x0000003e003e7308 */ /* 0x000fe20000000800 */
[C---:B--2---:R-:W-:Y:S09]  /*1b4a0*/  HMMA.16816.F32.BF16 R4, R16.reuse, R108, R4 ;  /* 0x0000006c1004723c */ /* 0x044ff20000041804 */
[----:B------:R-:W1:Y:S10]  /*1b4b0*/  MUFU.EX2 R63, R63 ;  /* 0x0000003f003f7308 */ /* 0x000e740000000800 */
[----:B------:R-:W-:Y:S01]  /*1b4c0*/  MUFU.EX2 R66, R66 ;  /* 0x0000004200427308 */ /* 0x000fe20000000800 */
[C---:B------:R-:W-:Y:S01]  /*1b4d0*/  HMMA.16816.F32.BF16 R8, R16.reuse, R110, R8 ;  /* 0x0000006e1008723c */ /* 0x040fe20000041808 */
[----:B------:R-:W-:Y:S08]  /*1b4e0*/  LDSM.16.MT88.4 R108, [R158+0xac00] ;  /* 0x00ac00009e6c783b */ /* 0x000ff00000004200 */
[----:B------:R-:W2:Y:S10]  /*1b4f0*/  MUFU.EX2 R141, R141 ;  /* 0x0000008d008d7308 */ /* 0x000eb40000000800 */
[----:B------:R-:W-:Y:S01]  /*1b500*/  MUFU.EX2 R60, R60 ;  /* 0x0000003c003c7308 */ /* 0x000fe20000000800 */
[C---:B-----5:R-:W-:Y:S09]  /*1b510*/  HMMA.16816.F32.BF16 R68, R16.reuse, R112, R68 ;  /* 0x000000701044723c */ /* 0x060ff20000041844 */
[----:B------:R-:W3:Y:S10]  /*1b520*/  MUFU.EX2 R61, R61 ;  /* 0x0000003d003d7308 */ /* 0x000ef40000000800 */
[----:B------:R-:W-:Y:S01]  /*1b530*/  MUFU.EX2 R64, R64 ;  /* 0x0000004000407308 */ /* 0x000fe20000000800 */
[C---:B------:R-:W-:Y:S08]  /*1b540*/  HMMA.16816.F32.BF16 R72, R16.reuse, R114, R72 ;  /* 0x000000721048723c */ /* 0x040ff00000041848 */
[C---:B------:R-:W-:Y:S08]  /*1b550*/  HMMA.16816.F32.BF16 R76, R16.reuse, R20, R76 ;  /* 0x00000014104c723c */ /* 0x040ff0000004184c */
[C---:B------:R-:W-:Y:S01]  /*1b560*/  HMMA.16816.F32.BF16 R80, R16.reuse, R22, R80 ;  /* 0x000000161050723c */ /* 0x040fe20000041850 */
[----:B------:R-:W5:Y:S07]  /*1b570*/  LDSM.16.MT88.4 R20, [R157+0xd800] ;  /* 0x00d800009d14783b */ /* 0x000f6e0000004200 */
[C---:B------:R-:W-:Y:S08]  /*1b580*/  HMMA.16816.F32.BF16 R84, R16.reuse, R24, R84 ;  /* 0x000000181054723c */ /* 0x040ff00000041854 */
[C---:B------:R-:W-:Y:S01]  /*1b590*/  HMMA.16816.F32.BF16 R88, R16.reuse, R26, R88 ;  /* 0x0000001a1058723c */ /* 0x040fe20000041858 */
[----:B------:R-:W1:Y:S07]  /*1b5a0*/  LDSM.16.MT88.4 R24, [R158+0x9c00] ;  /* 0x009c00009e18783b */ /* 0x000e6e0000004200 */
[C---:B----4-:R-:W-:Y:S08]  /*1b5b0*/  HMMA.16816.F32.BF16 R92, R16.reuse, R104, R92 ;  /* 0x00000068105c723c */ /* 0x050ff0000004185c */
[C---:B------:R-:W-:Y:S01]  /*1b5c0*/  HMMA.16816.F32.BF16 R96, R16.reuse, R106, R96 ;  /* 0x0000006a1060723c */ /* 0x040fe20000041860 */
[----:B------:R-:W4:Y:S07]  /*1b5d0*/  LDSM.16.MT88.4 R104, [R157+0x9c00] ;  /* 0x009c00009d68783b */ /* 0x000f2e0000004200 */
[C---:B-----5:R-:W-:Y:S08]  /*1b5e0*/  HMMA.16816.F32.BF16 R100, R16.reuse, R20, R100 ;  /* 0x000000141064723c */ /* 0x060ff00000041864 */
[----:B------:R-:W-:Y:S01]  /*1b5f0*/  HMMA.16816.F32.BF16 R12, R16, R22, R12 ;  /* 0x00000016100c723c */ /* 0x000fe2000004180c */
[----:B------:R-:W5:Y:S02]  /*1b600*/  LDSM.16.MT88.4 R20, [R158+0xbc00] ;  /* 0x00bc00009e14783b */ /* 0x000f640000004200 */
[----:B------:R-:W-:Y:S02]  /*1b610*/  F2FP.BF16.F32.PACK_AB R17, R151, R152 ;  /* 0x000000989711723e */ /* 0x000fe400000010ff */
[----:B------:R-:W-:Y:S02]  /*1b620*/  F2FP.BF16.F32.PACK_AB R19, R148, R149 ;  /* 0x000000959413723e */ /* 0x000fe400000010ff */
[----:B------:R-:W-:Y:S02]  /*1b630*/  F2FP.BF16.F32.PACK_AB R16, R153, R154 ;  /* 0x0000009a9910723e */ /* 0x000fe400000010ff */
[----:B------:R-:W-:Y:S07]  /*1b640*/  F2FP.BF16.F32.PACK_AB R18, R155, R150 ;  /* 0x000000969b12723e */ /* 0x000fee00000010ff */
[C---:B-1----:R-:W-:Y:S08]  /*1b650*/  HMMA.16816.F32.BF16 R4, R16.reuse, R24, R4 ;  /* 0x000000181004723c */ /* 0x042ff00000041804 */
[C---:B------:R-:W-:Y:S01]  /*1b660*/  HMMA.16816.F32.BF16 R8, R16.reuse, R26, R8 ;  /* 0x0000001a1008723c */ /* 0x040fe20000041808 */
[----:B------:R-:W1:Y:S07]  /*1b670*/  LDSM.16.MT88.4 R24, [R157+0xbc00] ;  /* 0x00bc00009d18783b */ /* 0x000e6e0000004200 */
[C---:B----4-:R-:W-:Y:S03]  /*1b680*/  HMMA.16816.F32.BF16 R68, R16.reuse, R104, R68 ;  /* 0x000000681044723c */ /* 0x050fe60000041844 */
[----:B------:R-:W-:Y:S01]  /*1b690*/  F2FP.BF16.F32.PACK_AB R105, R63, R62 ;  /* 0x0000003e3f69723e */ /* 0x000fe200000010ff */
[----:B------:R-:W-:Y:S04]  /*1b6a0*/  FADD.FTZ R104, R136, R139 ;  /* 0x0000008b88687221 */ /* 0x000fe80000010000 */
[C---:B------:R-:W-:Y:S03]  /*1b6b0*/  HMMA.16816.F32.BF16 R72, R16.reuse, R106, R72 ;  /* 0x0000006a1048723c */ /* 0x040fe60000041848 */
[----:B--2---:R-:W-:Y:S01]  /*1b6c0*/  F2FP.BF16.F32.PACK_AB R107, R141, R66 ;  /* 0x000000428d6b723e */ /* 0x004fe200000010ff */
[----:B------:R-:W-:Y:S04]  /*1b6d0*/  FADD.FTZ R104, R123, R104 ;  /* 0x000000687b687221 */ /* 0x000fe80000010000 */
[C---:B-----5:R-:W-:Y:S03]  /*1b6e0*/  HMMA.16816.F32.BF16 R76, R16.reuse, R20, R76 ;  /* 0x00000014104c723c */ /* 0x060fe6000004184c */
[----:B------:R-:W-:Y:S01]  /*1b6f0*/  FADD.FTZ R143, R143, R104 ;  /* 0x000000688f8f7221 */ /* 0x000fe20000010000 */
[----:B---3--:R-:W-:Y:S03]  /*1b700*/  F2FP.BF16.F32.PACK_AB R104, R61, R60 ;  /* 0x0000003c3d68723e */ /* 0x008fe600000010ff */
[----:B------:R-:W-:Y:S01]  /*1b710*/  FADD.FTZ R134, R134, R143 ;  /* 0x0000008f86867221 */ /* 0x000fe20000010000 */
        /* <DEDUP_REMOVED lines=59> */
[C---:B------:R-:W-:Y:S01]  /*1bad0*/  HMMA.16816.F32.BF16 R4, R16.reuse, R28, R4 ;  /* 0x0000001c1004723c */ /* 0x040fe20000041804 */
[----:B------:R-:W4:Y:S07]  /*1bae0*/  MUFU.EX2 R29, R140 ;  /* 0x0000008c001d7308 */ /* 0x000f2e0000000800 */
[C---:B------:R-:W-:Y:S03]  /*1baf0*/  HMMA.16816.F32.BF16 R8, R16.reuse, R30, R8 ;  /* 0x0000001e1008723c */ /* 0x040fe60000041808 */
[----:B----4-:R-:W-:Y:S05]  /*1bb00*/  F2FP.BF16.F32.PACK_AB R106, R29, R64 ;  /* 0x000000401d6a723e */ /* 0x010fea00000010ff */
[C---:B---3--:R-:W-:Y:S08]  /*1bb10*/  HMMA.16816.F32.BF16 R68, R16.reuse, R32, R68 ;  /* 0x000000201044723c */ /* 0x048ff00000041844 */
        /* <DEDUP_REMOVED lines=9> */
[----:B------:R-:W-:Y:S01]  /*1bbb0*/  FADD.FTZ R20, R144, R129 ;  /* 0x0000008190147221 */ /* 0x000fe20000010000 */
[----:B------:R-:W-:Y:S03]  /*1bbc0*/  FADD.FTZ R21, R133, R134 ;  /* 0x0000008685157221 */ /* 0x000fe60000010000 */
        /* <DEDUP_REMOVED lines=8> */
[C---:B------:R-:W-:Y:S03]  /*1bc50*/  HMMA.16816.F32.BF16 R108, R104.reuse, R110, R8 ;  /* 0x0000006e686c723c */ /* 0x040fe60000041808 */
[----:B------:R-:W-:Y:S01]  /*1bc60*/  FADD.FTZ R9, R125, R20 ;  /* 0x000000147d097221 */ /* 0x000fe20000010000 */
[----:B------:R-:W-:Y:S03]  /*1bc70*/  FADD.FTZ R126, R126, R131 ;  /* 0x000000837e7e7221 */ /* 0x000fe60000010000 */
[----:B------:R-:W-:Y:S01]  /*1bc80*/  FADD.FTZ R9, R124, R9 ;  /* 0x000000097c097221 */ /* 0x000fe20000010000 */
[C---:B-1----:R-:W-:Y:S03]  /*1bc90*/  HMMA.16816.F32.BF16 R68, R104.reuse, R24, R68 ;  /* 0x000000186844723c */ /* 0x042fe60000041844 */
[----:B------:R-:W-:Y:S01]  /*1bca0*/  FADD.FTZ R20, R152, R9 ;  /* 0x0000000998147221 */ /* 0x000fe20000010000 */
[----:B------:R-:W-:Y:S01]  /*1bcb0*/  FADD.FTZ R147, R147, R126 ;  /* 0x0000007e93937221 */ /* 0x000fe20000010000 */
[----:B------:R-:W1:Y:S02]  /*1bcc0*/  LDSM.16.MT88.4 R8, [R158+0xec00] ;  /* 0x00ec00009e08783b */ /* 0x000e640000004200 */
        /* <DEDUP_REMOVED lines=50> */
.L_x_2779:
        /* <DEDUP_REMOVED lines=11> */
[----:B------:R-:W-:Y:S01]  /*1c0a0*/  SHF.L.U32 R6, R156, 0x3, RZ ;  /* 0x000000039c067819 */ /* 0x000fe200000006ff */
[----:B------:R-:W-:Y:S01]  /*1c0b0*/  BSSY.RECONVERGENT B0, `(.L_x_2784) ;  /* 0x0000093000007945 */ /* 0x000fe20003800200 */
[----:B------:R-:W-:-:S02]  /*1c0c0*/  IADD3 R13, PT, PT, -R166, R167, RZ ;  /* 0x000000a7a60d7210 */ /* 0x000fc40007ffe1ff */
[----:B------:R-:W-:Y:S01]  /*1c0d0*/  LOP3.LUT R11, R6, 0xc0, RZ, 0xc0, !PT ;  /* 0x000000c0060b7812 */ /* 0x000fe200078ec0ff */
[----:B------:R-:W-:Y:S01]  /*1c0e0*/  BAR.SYNC.DEFER_BLOCKING 0x0 ;  /* 0x0000000000007b1d */ /* 0x000fe20000010000 */
[----:B------:R-:W-:Y:S02]  /*1c0f0*/  LOP3.LUT P3, RZ, R156, 0x3, RZ, 0xc0, !PT ;  /* 0x000000039cff7812 */ /* 0x000fe4000786c0ff */
[--C-:B------:R-:W-:Y:S02]  /*1c100*/  LOP3.LUT R11, R11, 0x18, R156.reuse, 0xf8, !PT ;  /* 0x000000180b0b7812 */ /* 0x100fe400078ef89c */
[----:B------:R-:W-:Y:S01]  /*1c110*/  SHF.R.U32.HI R9, RZ, 0x2, R156 ;  /* 0x00000002ff097819 */ /* 0x000fe2000001169c */
        /* <DEDUP_REMOVED lines=8> */
[----:B------:R-:W-:Y:S02]  /*1c1a0*/  LOP3.LUT R16, R15, 0x20, R6, 0xf8, !PT ;  /* 0x000000200f107812 */ /* 0x000fe400078ef806 */
[----:B------:R-:W-:Y:S01]  /*1c1b0*/  ISETP.GE.AND P5, PT, R14, R13, PT ;  /* 0x0000000d0e00720c */ /* 0x000fe20003fa6270 */
[----:B-1----:R-:W-:Y:S01]  /*1c1c0*/  FADD.FTZ R5, R0, R5 ;  /* 0x0000000500057221 */ /* 0x002fe20000010000 */
[----:B------:R-:W-:-:S02]  /*1c1d0*/  SHF.L.U32 R0, R156, 0x2, RZ ;  /* 0x000000029c007819 */ /* 0x000fc400000006ff */
[----:B------:R-:W-:Y:S01]  /*1c1e0*/  LOP3.LUT R11, R16, R11, RZ, 0xfc, !PT ;  /* 0x0000000b100b7212 */ /* 0x000fe200078efcff */
[----:B------:R-:W1:Y:S01]  /*1c1f0*/  MUFU.RCP R12, R5 ;  /* 0x00000005000c7308 */ /* 0x000e620000001000 */
[----:B---3--:R-:W-:Y:S01]  /*1c200*/  FADD.FTZ R4, R7, R4 ;  /* 0x0000000407047221 */ /* 0x008fe20000010000 */
[----:B------:R-:W-:Y:S02]  /*1c210*/  LOP3.LUT R7, R0, 0xd8, RZ, 0xc0, !PT ;  /* 0x000000d800077812 */ /* 0x000fe400078ec0ff */
[----:B------:R-:W-:Y:S02]  /*1c220*/  FSETP.NE.FTZ.AND P2, PT, R5, RZ, PT ;  /* 0x000000ff0500720b */ /* 0x000fe40003f55000 */
[----:B------:R-:W-:Y:S02]  /*1c230*/  LOP3.LUT R10, R7, 0x18, R20, 0x78, !PT ;  /* 0x00000018070a7812 */ /* 0x000fe400078e7814 */
[----:B------:R-:W3:Y:S01]  /*1c240*/  MUFU.RCP R7, R4 ;  /* 0x0000000400077308 */ /* 0x000ee20000001000 */
[----:B------:R-:W-:-:S02]  /*1c250*/  FSETP.NE.FTZ.AND P0, PT, R4, RZ, PT ;  /* 0x000000ff0400720b */ /* 0x000fc40003f15000 */
[----:B------:R-:W-:Y:S02]  /*1c260*/  LEA R11, R11, UR5, 0x2 ;  /* 0x000000050b0b7c11 */ /* 0x000fe4000f8e10ff */
[C---:B------:R-:W-:Y:S02]  /*1c270*/  IADD3 R14, PT, PT, R8.reuse, 0x30, RZ ;  /* 0x00000030080e7810 */ /* 0x040fe40007ffe0ff */
[-C--:B------:R-:W-:Y:S02]  /*1c280*/  ISETP.GE.AND P1, PT, R8, R13.reuse, PT ;  /* 0x0000000d0800720c */ /* 0x080fe40003f26270 */
[----:B------:R-:W-:Y:S01]  /*1c290*/  ISETP.GE.AND P6, PT, R14, R13, PT ;  /* 0x0000000d0e00720c */ /* 0x000fe20003fc6270 */
[----:B------:R-:W5:Y:S01]  /*1c2a0*/  @P2 LDC R16, c[0x0][0x458] ;  /* 0x00011600ff102b82 */ /* 0x000f620000000800 */
[----:B-1----:R-:W-:Y:S01]  /*1c2b0*/  FSEL R12, R12, 1, P2 ;  /* 0x3f8000000c0c7808 */ /* 0x002fe20001000000 */
[----:B------:R-:W1:Y:S01]  /*1c2c0*/  @P2 MUFU.LG2 R5, R5 ;  /* 0x0000000500052308 */ /* 0x000e620000000c00 */
[----:B------:R-:W-:-:S02]  /*1c2d0*/  LOP3.LUT R17, R0, 0xf04, RZ, 0xc0, !PT ;  /* 0x00000f0400117812 */ /* 0x000fc400078ec0ff */
[----:B------:R-:W-:Y:S01]  /*1c2e0*/  SHF.L.U32 R18, R8, 0x5, RZ ;  /* 0x0000000508127819 */ /* 0x000fe200000006ff */
        /* <DEDUP_REMOVED lines=25> */
[----:B------:R-:W2:Y:S01]  /*1c480*/  @P0 MUFU.LG2 R4, R4 ;  /* 0x0000000400040308 */ /* 0x000ea20000000c00 */
[----:B---3--:R-:W-:Y:S01]  /*1c490*/  FSEL R7, R7, 1, P0 ;  /* 0x3f80000007077808 */ /* 0x008fe20000000000 */
[----:B------:R-:W3:Y:S01]  /*1c4a0*/  @P0 LDC R15, c[0x0][0x458] ;  /* 0x00011600ff0f0b82 */ /* 0x000ee20000000800 */
        /* <DEDUP_REMOVED lines=29> */
[----:B------:R-:W-:-:S02]  /*1c680*/  IADD3 R14, PT, PT, R12, -R6, RZ ;  /* 0x800000060c0e7210 */ /* 0x000fc40007ffe0ff */
[----:B------:R-:W4:Y:S01]  /*1c690*/  LDC.64 R6, c[0x0][0x430] ;  /* 0x00010c00ff067b82 */ /* 0x000f220000000a00 */
[----:B------:R-:W-:Y:S01]  /*1c6a0*/  LOP3.LUT R17, R17, 0x20, R18, 0xf8, !PT ;  /* 0x0000002011117812 */ /* 0x000fe200078ef812 */
[----:B------:R3:W-:Y:S01]  /*1c6b0*/  STS.64 [R12+0x20], R108 ;  /* 0x0000206c0c007388 */ /* 0x0007e20000000a00 */
[----:B------:R-:W-:Y:S02]  /*1c6c0*/  MOV R18, 0xff800000 ;  /* 0xff80000000127802 */ /* 0x000fe40000000f00 */
[----:B------:R-:W-:Y:S01]  /*1c6d0*/  LOP3.LUT R10, R17, R10, RZ, 0xfc, !PT ;  /* 0x0000000a110a7212 */ /* 0x000fe200078efcff */
[----:B------:R3:W-:Y:S01]  /*1c6e0*/  STS.64 [R12+0x420], R110 ;  /* 0x0004206e0c007388 */ /* 0x0007e20000000a00 */
[----:B------:R-:W-:Y:S01]  /*1c6f0*/  LOP3.LUT R17, R0, 0x1c, RZ, 0xc0, !PT ;  /* 0x0000001c00117812 */ /* 0x000fe200078ec0ff */
[----:B-1----:R-:W-:Y:S01]  /*1c700*/  @P2 FMUL.FTZ R0, R5, 0.69314718246459960938 ;  /* 0x3f31721805002820 */ /* 0x002fe20000410000 */
[----:B--2---:R-:W-:Y:S01]  /*1c710*/  @P0 FMUL.FTZ R5, R4, 0.69314718246459960938 ;  /* 0x3f31721804050820 */ /* 0x004fe20000410000 */
[----:B------:R1:W-:Y:S01]  /*1c720*/  STS.64 [R13+0x40], R68 ;  /* 0x000040440d007388 */ /* 0x0003e20000000a00 */
[----:B------:R-:W-:Y:S01]  /*1c730*/  LOP3.LUT R20, R20, 0x30, RZ, 0xc0, !PT ;  /* 0x0000003014147812 */ /* 0x000fe200078ec0ff */
[----:B-----5:R-:W-:Y:S01]  /*1c740*/  @P2 FFMA.FTZ R18, R3, R16, R0 ;  /* 0x0000001003122223 */ /* 0x020fe20000010000 */
[----:B------:R-:W-:Y:S01]  /*1c750*/  IMAD R3, R8, 0x60, R17 ;  /* 0x0000006008037824 */ /* 0x000fe200078e0211 */
[----:B------:R1:W-:Y:S01]  /*1c760*/  STS.64 [R13+0x440], R70 ;  /* 0x000440460d007388 */ /* 0x0003e20000000a00 */
[----:B------:R-:W-:-:S03]  /*1c770*/  LOP3.LUT R9, R20, 0x7, R9, 0xf8, !PT ;  /* 0x0000000714097812 */ /* 0x000fc600078ef809 */
[----:B------:R1:W-:Y:S04]  /*1c780*/  STS.64 [R14+0x60], R72 ;  /* 0x000060480e007388 */ /* 0x0003e80000000a00 */
[----:B------:R1:W-:Y:S01]  /*1c790*/  STS.64 [R14+0x460], R74 ;  /* 0x0004604a0e007388 */ /* 0x0003e20000000a00 */
[----:B----4-:R-:W-:Y:S01]  /*1c7a0*/  IMAD R169, R6, UR9, R169 ;  /* 0x0000000906a97c24 */ /* 0x010fe2000f8e02a9 */
[----:B------:R-:W-:Y:S02]  /*1c7b0*/  MOV R6, 0xff800000 ;  /* 0xff80000000067802 */ /* 0x000fe40000000f00 */
[----:B------:R1:W-:Y:S01]  /*1c7c0*/  STS.64 [R11+0x2000], R76 ;  /* 0x0020004c0b007388 */ /* 0x0003e20000000a00 */
[----:B---3--:R-:W-:Y:S01]  /*1c7d0*/  @P0 FFMA.FTZ R6, R2, R15, R5 ;  /* 0x0000000f02060223 */ /* 0x008fe20000010005 */
[----:B------:R-:W-:Y:S01]  /*1c7e0*/  IMAD R169, R169, UR8, R172 ;  /* 0x00000008a9a97c24 */ /* 0x000fe2000f8e02ac */
[----:B------:R-:W-:Y:S01]  /*1c7f0*/  LEA R2, R10, UR5, 0x2 ;  /* 0x000000050a027c11 */ /* 0x000fe2000f8e10ff */
[----:B------:R1:W-:Y:S02]  /*1c800*/  STS.64 [R11+0x2400], R78 ;  /* 0x0024004e0b007388 */ /* 0x0003e40000000a00 */
[----:B------:R-:W-:-:S02]  /*1c810*/  IMAD R4, R169, R7, R166 ;  /* 0x00000007a9047224 */ /* 0x000fc400078e02a6 */
[----:B------:R1:W-:Y:S02]  /*1c820*/  STS.64 [R12+0x2020], R80 ;  /* 0x002020500c007388 */ /* 0x0003e40000000a00 */
        /* <DEDUP_REMOVED lines=27> */
.L_x_2785:
[----:B------:R-:W-:Y:S05]  /*1c9e0*/  BSYNC.RECONVERGENT B0 ;  /* 0x0000000000007941 */ /* 0x000fea0003800200 */
.L_x_2784:
        /* <DEDUP_REMOVED lines=19> */
.L_x_2787:
[----:B------:R-:W-:Y:S05]  /*1cb20*/  BSYNC.RECONVERGENT B0 ;  /* 0x0000000000007941 */ /* 0x000fea0003800200 */
.L_x_2786:
        /* <DEDUP_REMOVED lines=21> */
.L_x_2789:
[----:B------:R-:W-:Y:S05]  /*1cc80*/  BSYNC.RECONVERGENT B0 ;  /* 0x0000000000007941 */ /* 0x000fea0003800200 */
.L_x_2788:
        /* <DEDUP_REMOVED lines=21> */
.L_x_2791:
[----:B------:R-:W-:Y:S05]  /*1cde0*/  BSYNC.RECONVERGENT B0 ;  /* 0x0000000000007941 */ /* 0x000fea0003800200 */
.L_x_2790:
        /* <DEDUP_REMOVED lines=22> */
.L_x_2792:
        /* <DEDUP_REMOVED lines=11> */
.L_x_5502:


//--------------------- .text._ZN5flash24flash_fwd_splitkv_kernelI23Flash_fwd_kernel_traitsILi96ELi64ELi128ELi4ELb0ELb0EN7cutlass10bfloat16_tE19Flash_kernel_traitsILi96ELi64ELi128ELi4ES3_EELb1ELb0ELb1ELb0ELb0ELb1ELb1ELb1EEEvNS_16Flash_fwd_paramsE --------------------------
	.section	.text._ZN5flash24flash_fwd_splitkv_kernelI23Flash_fwd_kernel_traitsILi96ELi64ELi128ELi4ELb0ELb0EN7cutlass10bfloat16_tE19Flash_kernel_traitsILi96ELi64ELi128ELi4ES3_EELb1ELb0ELb1ELb0ELb0ELb1ELb1ELb1EEEvNS_16Flash_fwd_paramsE,"ax",@progbits
	.align	128
        .global         _ZN5flash24flash_fwd_splitkv_kernelI23Flash_fwd_kernel_traitsILi96ELi64ELi128ELi4ELb0ELb0EN7cutlass10bfloat16_tE19Flash_kernel_traitsILi96ELi64ELi128ELi4ES3_EELb1ELb0ELb1ELb0ELb0ELb1ELb1ELb1EEEvNS_16Flash_fwd_paramsE
        .type           _ZN5flash24flash_fwd_splitkv_kernelI23Flash_fwd_kernel_traitsILi96ELi64ELi128ELi4ELb0ELb0EN7cutlass10bfloat16_tE19Flash_kernel_traitsILi96ELi64ELi128ELi4ES3_EELb1ELb0ELb1ELb0ELb0ELb1ELb1ELb1EEEvNS_16Flash_fwd_paramsE,@function
        .size           _ZN5flash24flash_fwd_splitkv_kernelI23Flash_fwd_kernel_traitsILi96ELi64ELi128ELi4ELb0ELb0EN7cutlass10bfloat16_tE19Flash_kernel_traitsILi96ELi64ELi128ELi4ES3_EELb1ELb0ELb1ELb0ELb0ELb1ELb1ELb1EEEvNS_16Flash_fwd_paramsE,(.L_x_5503 - _ZN5flash24flash_fwd_splitkv_kernelI23Flash_fwd_kernel_traitsILi96ELi64ELi128ELi4ELb0ELb0EN7cutlass10bfloat16_tE19Flash_kernel_traitsILi96ELi64ELi128ELi4ES3_EELb1ELb0ELb1ELb0ELb0ELb1ELb1ELb1EEEvNS_16Flash_fwd_paramsE)
        .other          _ZN5flash24flash_fwd_splitkv_kernelI23Flash_fwd_kernel_traitsILi96ELi64ELi128ELi4ELb0ELb0EN7cutlass10bfloat16_tE19Flash_kernel_traitsILi96ELi64ELi128ELi4ES3_EELb1ELb0ELb1ELb0ELb0ELb1ELb1ELb1EEEvNS_16Flash_fwd_paramsE,@"STO_CUDA_ENTRY STV_DEFAULT"
_ZN5flash24flash_fwd_splitkv_kernelI23Flash_fwd_kernel_traitsILi96ELi64ELi128ELi4ELb0ELb0EN7cutlass10bfloat16_tE19Flash_kernel_traitsILi96ELi64ELi128ELi4ES3_EELb1ELb0ELb1ELb0ELb0ELb1ELb1ELb1EEEvNS_16Flash_fwd_paramsE:
.text._ZN5flash24flash_fwd_splitkv_kernelI23Flash_fwd_kernel_traitsILi96ELi64ELi128ELi4ELb0ELb0EN7cutlass10bfloat16_tE19Flash_kernel_traitsILi96ELi64ELi128ELi4ES3_EELb1ELb0ELb1ELb0ELb0ELb1ELb1ELb1EEEvNS_16Flash_fwd_paramsE:
        /* <DEDUP_REMOVED lines=27> */
[----:B----4-:R-:W-:Y:S02]  /*01b0*/  ISETP.NE.U32.AND P4, PT, RZ, UR4, PT ;  /* 0x00000004ff007c0c */ /* 0x010fe4000bf85070 */
[----:B------:R-:W-:-:S04]  /*01c0*/  ISETP.NE.U32.AND P1, PT, R4, RZ, PT ;  /* 0x000000ff0400720c */ /* 0x000fc80003f25070 */
[----:B------:R-:W-:-:S03]  /*01d0*/  ISETP.NE.AND.EX P1, PT, R5, RZ, PT, P1 ;  /* 0x000000ff0500720c */ /* 0x000fc60003f25310 */
        /* <DEDUP_REMOVED lines=8> */
[----:B------:R-:W-:Y:S01]  /*0260*/  ISETP.NE.AND.EX P4, PT, RZ, UR5, PT, P4 ;  /* 0x00000005ff007c0c */ /* 0x000fe2000bf85340 */
[----:B------:R1:W2:Y:S01]  /*0270*/  @P1 LDG.E R4, desc[UR6][R16.64+0x4] ;  /* 0x0000040610041981 */ /* 0x0002a2000c1e1900 */
[C---:B------:R-:W-:Y:S01]  /*0280*/  @P3 IADD3 R14, P0, PT, R7.reuse, R2, RZ ;  /* 0x00000002070e3210 */ /* 0x040fe20007f1e0ff */
[----:B------:R-:W-:Y:S01]  /*0290*/  IMAD.MOV.U32 R10, RZ, RZ, RZ ;  /* 0x000000ffff0a7224 */ /* 0x000fe200078e00ff */
[----:B------:R-:W-:-:S03]  /*02a0*/  IADD3 R110, P2, PT, R7, UR4, RZ ;  /* 0x00000004076e7c10 */ /* 0x000fc6000ff5e0ff */
[C---:B------:R-:W-:Y:S01]  /*02b0*/  @P3 IMAD.X R15, R0.reuse, 0x1, R3, P0 ;  /* 0x00000001000f3824 */ /* 0x040fe200000e0603 */
[----:B------:R-:W3:Y:S01]  /*02c0*/  LDCU.U8 UR4, c[0x0][0x532] ;  /* 0x0000a640ff0477ac */ /* 0x000ee20008000000 */
[----:B------:R-:W4:Y:S01]  /*02d0*/  LDC.64 R2, c[0x0][0x468] ;  /* 0x00011a00ff027b82 */ /* 0x000f220000000a00 */
[----:B------:R-:W-:Y:S01]  /*02e0*/  IADD3.X R111, PT, PT, R0, UR5, RZ, P2, !PT ;  /* 0x00000005006f7c10 */ /* 0x000fe200097fe4ff */
[----:B------:R-:W-:Y:S02]  /*02f0*/  IMAD.MOV.U32 R11, RZ, RZ, -0x1 ;  /* 0xffffffffff0b7424 */ /* 0x000fe400078e00ff */
[----:B------:R1:W5:Y:S04]  /*0300*/  @P3 LDG.E R15, desc[UR6][R14.64] ;  /* 0x000000060e0f3981 */ /* 0x000368000c1e1900 */
        /* <DEDUP_REMOVED lines=19> */
.L_x_2793:
        /* <DEDUP_REMOVED lines=74> */
[----:B------:R-:W-:-:S02]  /*08e0*/  ISETP.GE.AND P5, PT, R10, R157, PT ;  /* 0x0000009d0a00720c */ /* 0x000fc40003fa6270 */
[----:B------:R-:W-:Y:S02]  /*08f0*/  LOP3.LUT R14, R11, 0x40, RZ, 0xfc, !PT ;  /* 0x000000400b0e7812 */ /* 0x000fe400078efcff */
[----:B------:R-:W-:Y:S01]  /*0900*/  ISETP.GE.AND P6, PT, R8, R157, PT ;  /* 0x0000009d0800720c */ /* 0x000fe20003fc6270 */
[----:B-1----:R-:W-:-:S04]  /*0910*/  IMAD R4, R2, R4, R159 ;  /* 0x0000000402047224 */ /* 0x002fc800078e029f */
[----:B------:R-:W-:-:S04]  /*0920*/  IMAD R13, R4, R13, R162 ;  /* 0x0000000d040d7224 */ /* 0x000fc800078e02a2 */
        /* <DEDUP_REMOVED lines=15> */
.L_x_2796:
[----:B------:R-:W-:Y:S05]  /*0a20*/  BSYNC.RECONVERGENT B0 ;  /* 0x0000000000007941 */ /* 0x000fea0003800200 */
.L_x_2795:
        /* <DEDUP_REMOVED lines=18> */
.L_x_2798:
[----:B------:R-:W-:Y:S05]  /*0b50*/  BSYNC.RECONVERGENT B0 ;  /* 0x0000000000007941 */ /* 0x000fea0003800200 */
.L_x_2797:
        /* <DEDUP_REMOVED lines=18> */
.L_x_2800:
[----:B------:R-:W-:Y:S05]  /*0c80*/  BSYNC.RECONVERGENT B0 ;  /* 0x0000000000007941 */ /* 0x000fea0003800200 */
.L_x_2799:
        /* <DEDUP_REMOVED lines=18> */
.L_x_2802:
[----:B------:R-:W-:Y:S05]  /*0db0*/  BSYNC.RECONVERGENT B0 ;  /* 0x0000000000007941 */ /* 0x000fea0003800200 */
.L_x_2801:
        /* <DEDUP_REMOVED lines=20> */
.L_x_2794:
        /* <DEDUP_REMOVED lines=11> */
.L_x_2803:
[----:B------:R-:W-:Y:S05]  /*0fb0*/  BRA.U !UP0, `(.L_x_2804) ;  /* 0x0000000508907547 */ /* 0x000fea000b800000 */
[----:B------:R-:W2:Y:S01]  /*0fc0*/  LDC R11, c[0x0][0x4f0] ;  /* 0x00013c00ff0b7b82 */ /* 0x000ea20000000800 */
[----:B------:R-:W-:Y:S01]  /*0fd0*/  LEA R0, R57, 0xffffff80, 0x7 ;  /* 0xffffff8039007811 */ /* 0x000fe200078e38ff */
[----:B------:R-:W3:Y:S01]  /*0fe0*/  LDCU.64 UR4, c[0x0][0x4e8] ;  /* 0x00009d00ff0477ac */ /* 0x000ee20008000a00 */
[----:B------:R-:W4:Y:S01]  /*0ff0*/  LDCU.64 UR8, c[0x0][0x3a0] ;  /* 0x00007400ff0877ac */ /* 0x000f220008000a00 */
[----:B------:R-:W4:Y:S01]  /*1000*/  LDCU.64 UR14, c[0x0][0x3b8] ;  /* 0x00007700ff0e77ac */ /* 0x000f220008000a00 */
[----:B--2---:R-:W-:-:S04]  /*1010*/  IABS R4, R11 ;  /* 0x0000000b00047213 */ /* 0x004fc80000000000 */
[----:B-----5:R-:W2:Y:S08]  /*1020*/  I2F.RP R8, R4 ;  /* 0x0000000400087306 */ /* 0x020eb00000209400 */
[----:B--2---:R-:W2:Y:S02]  /*1030*/  MUFU.RCP R6, R8 ;  /* 0x0000000800067308 */ /* 0x004ea40000001000 */
[----:B--2---:R-:W-:-:S06]  /*1040*/  IADD3 R6, PT, PT, R6, 0xffffffe, RZ ;  /* 0x0ffffffe06067810 */ /* 0x004fcc0007ffe0ff */
        /* <DEDUP_REMOVED lines=26> */
[----:B------:R3:W3:Y:S01]  /*11f0*/  LDG.E R12, desc[UR6][R12.64] ;  /* 0x000000060c0c7981 */ /* 0x0006e2000c1e1900 */
[----:B--2---:R-:W-:Y:S02]  /*1200*/  IABS R2, R3 ;  /* 0x0000000300027213 */ /* 0x004fe40000000000 */
[----:B------:R-:W-:Y:S02]  /*1210*/  IADD3 R7, PT, PT, -R7, RZ, RZ ;  /* 0x000000ff07077210 */ /* 0x000fe40007ffe1ff */
[----:B------:R-:W2:Y:S03]  /*1220*/  I2F.RP R8, R2 ;  /* 0x0000000200087306 */ /* 0x000ea60000209400 */
[----:B------:R-:W-:Y:S02]  /*1230*/  IMAD R0, R11, R7, R0 ;  /* 0x000000070b007224 */ /* 0x000fe400078e0200 */
[----:B----4-:R-:W-:-:S03]  /*1240*/  IMAD.U32 R7, RZ, RZ, UR15 ;  /* 0x0000000fff077e24 */ /* 0x010fc6000f8e00ff */
[----:B------:R-:W-:Y:S01]  /*1250*/  SHF.R.S32.HI R11, RZ, 0x1f, R0 ;  /* 0x0000001fff0b7819 */ /* 0x000fe20000011400 */
[----:B--2---:R-:W2:Y:S02]  /*1260*/  MUFU.RCP R14, R8 ;  /* 0x00000008000e7308 */ /* 0x004ea40000001000 */
[----:B--2---:R-:W-:Y:S02]  /*1270*/  IADD3 R14, PT, PT, R14, 0xffffffe, RZ ;  /* 0x0ffffffe0e0e7810 */ /* 0x004fe40007ffe0ff */
[----:B------:R-:W-:-:S04]  /*1280*/  LOP3.LUT R8, RZ, R3, RZ, 0x33, !PT ;  /* 0x00000003ff087212 */ /* 0x000fc800078e33ff */
        /* <DEDUP_REMOVED lines=8> */
[----:B---3--:R-:W-:-:S05]  /*1310*/  IADD3 R13, PT, PT, -R4, RZ, RZ ;  /* 0x000000ff040d7210 */ /* 0x008fca0007ffe1ff */
[----:B------:R-:W-:Y:S01]  /*1320*/  IMAD R15, R2, R13, R6 ;  /* 0x0000000d020f7224 */ /* 0x000fe200078e0206 */
[----:B------:R-:W-:-:S04]  /*1330*/  MOV R6, UR14 ;  /* 0x0000000e00067c02 */ /* 0x000fc80008000f00 */
[----:B------:R-:W-:Y:S01]  /*1340*/  ISETP.GT.U32.AND P0, PT, R2, R15, PT ;  /* 0x0000000f0200720c */ /* 0x000fe20003f04070 */
[----:B------:R-:W-:-:S04]  /*1350*/  IMAD R10, R11, R6, RZ ;  /* 0x000000060b0a7224 */ /* 0x000fc800078e02ff */
[----:B------:R-:W-:-:S08]  /*1360*/  IMAD R10, R0, R7, R10 ;  /* 0x00000007000a7224 */ /* 0x000fd000078e020a */
[----:B------:R-:W-:Y:S01]  /*1370*/  @!P0 IMAD.IADD R15, R15, 0x1, -R2 ;  /* 0x000000010f0f8824 */ /* 0x000fe200078e0a02 */
[----:B------:R-:W-:-:S04]  /*1380*/  @!P0 IADD3 R4, PT, PT, R4, 0x1, RZ ;  /* 0x0000000104048810 */ /* 0x000fc80007ffe0ff */
[----:B------:R-:W-:Y:S02]  /*1390*/  ISETP.GE.U32.AND P1, PT, R15, R2, PT ;  /* 0x000000020f00720c */ /* 0x000fe40003f26070 */
[----:B------:R-:W-:-:S04]  /*13a0*/  LOP3.LUT R2, R162, R3, RZ, 0x3c, !PT ;  /* 0x00000003a2027212 */ /* 0x000fc800078e3cff */
[----:B------:R-:W-:-:S07]  /*13b0*/  ISETP.GE.AND P0, PT, R2, RZ, PT ;  /* 0x000000ff0200720c */ /* 0x000fce0003f06270 */
[----:B------:R-:W-:Y:S02]  /*13c0*/  @P1 IADD3 R4, PT, PT, R4, 0x1, RZ ;  /* 0x0000000104041810 */ /* 0x000fe40007ffe0ff */
[----:B------:R-:W-:Y:S02]  /*13d0*/  ISETP.NE.AND P1, PT, R3, RZ, PT ;  /* 0x000000ff0300720c */ /* 0x000fe40003f25270 */
[----:B------:R-:W-:Y:S01]  /*13e0*/  SHF.R.S32.HI R13, RZ, 0x1f, R12 ;  /* 0x0000001fff0d7819 */ /* 0x000fe2000001140c */
        /* <DEDUP_REMOVED lines=12> */
[----:B------:R-:W-:Y:S01]  /*14b0*/  MOV R14, R12 ;  /* 0x0000000c000e7202 */ /* 0x000fe20000000f00 */
[----:B------:R-:W-:-:S04]  /*14c0*/  IMAD.WIDE.U32 R16, R0, R6, R16 ;  /* 0x0000000600107225 */ /* 0x000fc800078e0010 */
[----:B------:R-:W-:Y:S01]  /*14d0*/  @!P0 IMAD.MOV R13, RZ, RZ, -R13 ;  /* 0x000000ffff0d8224 */ /* 0x000fe200078e0a0d */
[----:B------:R-:W-:Y:S02]  /*14e0*/  IADD3 R17, PT, PT, R17, R10, RZ ;  /* 0x0000000a11117210 */ /* 0x000fe40007ffe0ff */
[----:B--2---:R-:W-:Y:S02]  /*14f0*/  MOV R2, UR4 ;  /* 0x0000000400027c02 */ /* 0x004fe40008000f00 */
[----:B------:R-:W-:Y:S02]  /*1500*/  MOV R3, UR5 ;  /* 0x0000000500037c02 */ /* 0x000fe40008000f00 */
[----:B------:R-:W-:Y:S01]  /*1510*/  SEL R12, R8, R13, !P1 ;  /* 0x0000000d080c7207 */ /* 0x000fe20004800000 */
[-C--:B------:R-:W-:Y:S02]  /*1520*/  IMAD R11, R11, R2.reuse, RZ ;  /* 0x000000020b0b7224 */ /* 0x080fe400078e02ff */
[----:B------:R-:W-:-:S04]  /*1530*/  IMAD.WIDE.U32 R14, R0, R2, R14 ;  /* 0x00000002000e7225 */ /* 0x000fc800078e000e */
[----:B------:R-:W-:Y:S01]  /*1540*/  IMAD R11, R0, R3, R11 ;  /* 0x00000003000b7224 */ /* 0x000fe200078e020b */
[----:B------:R-:W-:Y:S01]  /*1550*/  SHF.R.S32.HI R0, RZ, 0x1f, R12 ;  /* 0x0000001fff007819 */ /* 0x000fe2000001140c */
[----:B-1----:R-:W-:-:S04]  /*1560*/  IMAD.WIDE.U32 R16, R12, UR8, R16 ;  /* 0x000000080c107c25 */ /* 0x002fc8000f8e0010 */
[----:B------:R-:W-:Y:S02]  /*1570*/  IMAD.IADD R15, R15, 0x1, R11 ;  /* 0x000000010f0f7824 */ /* 0x000fe400078e020b */
[C---:B------:R-:W-:Y:S02]  /*1580*/  IMAD R11, R0.reuse, UR8, RZ ;  /* 0x00000008000b7c24 */ /* 0x040fe4000f8e02ff */
[----:B------:R-:W-:Y:S02]  /*1590*/  IMAD R13, R0, UR10, RZ ;  /* 0x0000000a000d7c24 */ /* 0x000fe4000f8e02ff */
[C---:B------:R-:W-:Y:S02]  /*15a0*/  IMAD R11, R12.reuse, UR9, R11 ;  /* 0x000000090c0b7c24 */ /* 0x040fe4000f8e020b */
[C---:B------:R-:W-:Y:S02]  /*15b0*/  IMAD R13, R12.reuse, UR11, R13 ;  /* 0x0000000b0c0d7c24 */ /* 0x040fe4000f8e020d */
[----:B------:R-:W-:Y:S01]  /*15c0*/  IMAD.WIDE.U32 R14, R12, UR10, R14 ;  /* 0x0000000a0c0e7c25 */ /* 0x000fe2000f8e000e */
[----:B------:R-:W-:-:S04]  /*15d0*/  IADD3 R12, PT, PT, R17, R11, RZ ;  /* 0x0000000b110c7210 */ /* 0x000fc80007ffe0ff */
[----:B------:R-:W-:Y:S01]  /*15e0*/  IADD3 R13, PT, PT, R15, R13, RZ ;  /* 0x0000000d0f0d7210 */ /* 0x000fe20007ffe0ff */
[----:B------:R-:W-:Y:S06]  /*15f0*/  BRA `(.L_x_2805) ;  /* 0x00000004006c7947 */ /* 0x000fec0003800000 */
.L_x_2804:
        /* <DEDUP_REMOVED lines=15> */
.L_x_2806:
[----:B------:R-:W2:Y:S01]  /*16f0*/  LDC.64 R6, c[0x0][0x3b8] ;  /* 0x0000ee00ff067b82 */ /* 0x000ea20000000a00 */
[----:B------:R-:W-:-:S05]  /*1700*/  IADD3 R0, PT, PT, R10, R11, RZ ;  /* 0x0000000b0a007210 */ /* 0x000fca0007ffe0ff */
[C---:B--2---:R-:W-:Y:S02]  /*1710*/  IMAD R23, R0.reuse, R7, RZ ;  /* 0x0000000700177224 */ /* 0x044fe400078e02ff */
[----:B-1----:R-:W-:-:S05]  /*1720*/  IMAD.WIDE.U32 R2, R0, R6, RZ ;  /* 0x0000000600027225 */ /* 0x002fca00078e00ff */
[----:B------:R-:W-:Y:S02]  /*1730*/  IADD3 R23, PT, PT, R3, R23, RZ ;  /* 0x0000001703177210 */ /* 0x000fe40007ffe0ff */
[----:B------:R-:W-:Y:S02]  /*1740*/  MOV R22, R2 ;  /* 0x0000000200167202 */ /* 0x000fe40000000f00 */
.L_x_2807:
        /* <DEDUP_REMOVED lines=14> */
.L_x_2808:
[----:B------:R-:W1:Y:S01]  /*1830*/  LDC.64 R2, c[0x0][0x3c0] ;  /* 0x0000f000ff027b82 */ /* 0x000e620000000a00 */
[----:B------:R-:W-:-:S05]  /*1840*/  IADD3 R10, PT, PT, R10, R11, RZ ;  /* 0x0000000b0a0a7210 */ /* 0x000fca0007ffe0ff */
[C---:B-1----:R-:W-:Y:S02]  /*1850*/  IMAD R21, R10.reuse, R3, RZ ;  /* 0x000000030a157224 */ /* 0x042fe400078e02ff */
[----:B------:R-:W-:-:S05]  /*1860*/  IMAD.WIDE.U32 R10, R10, R2, RZ ;  /* 0x000000020a0a7225 */ /* 0x000fca00078e00ff */
[----:B------:R-:W-:Y:S02]  /*1870*/  IADD3 R21, PT, PT, R11, R21, RZ ;  /* 0x000000150b157210 */ /* 0x000fe40007ffe0ff */
[----:B------:R-:W-:-:S07]  /*1880*/  MOV R20, R10 ;  /* 0x0000000a00147202 */ /* 0x000fce0000000f00 */
.L_x_2809:
[----:B------:R-:W1:Y:S01]  /*1890*/  LDC R15, c[0x0][0x3e8] ;  /* 0x0000fa00ff0f7b82 */ /* 0x000e620000000800 */
[----:B------:R-:W-:Y:S02]  /*18a0*/  CS2R R160, SRZ ;  /* 0x0000000000a07805 */ /* 0x000fe4000001ff00 */
[----:B-1----:R-:W-:-:S04]  /*18b0*/  IABS R0, R15 ;  /* 0x0000000f00007213 */ /* 0x002fc80000000000 */
[----:B------:R-:W1:Y:S08]  /*18c0*/  I2F.RP R12, R0 ;  /* 0x00000000000c7306 */ /* 0x000e700000209400 */
[----:B-1----:R-:W1:Y:S02]  /*18d0*/  MUFU.RCP R10, R12 ;  /* 0x0000000c000a7308 */ /* 0x002e640000001000 */
[----:B-1----:R-:W-:Y:S01]  /*18e0*/  IADD3 R10, PT, PT, R10, 0xffffffe, RZ ;  /* 0x0ffffffe0a0a7810 */ /* 0x002fe20007ffe0ff */
[----:B------:R-:W1:Y:S05]  /*18f0*/  LDC.64 R12, c[0x0][0x3d8] ;  /* 0x0000f600ff0c7b82 */ /* 0x000e6a0000000a00 */
[----:B------:R-:W2:Y:S02]  /*1900*/  F2I.FTZ.U32.TRUNC.NTZ R11, R10 ;  /* 0x0000000a000b7305 */ /* 0x000ea4000021f000 */
[----:B--2---:R-:W-:Y:S01]  /*1910*/  IMAD.MOV R4, RZ, RZ, -R11 ;  /* 0x000000ffff047224 */ /* 0x004fe200078e0a0b */
[----:B------:R-:W-:-:S03]  /*1920*/  MOV R10, RZ ;  /* 0x000000ff000a7202 */ /* 0x000fc60000000f00 */
[----:B-----5:R-:W-:Y:S01]  /*1930*/  IMAD R8, R4, R0, RZ ;  /* 0x0000000004087224 */ /* 0x020fe200078e02ff */
[----:B------:R-:W-:-:S03]  /*1940*/  IABS R4, R162 ;  /* 0x000000a200047213 */ /* 0x000fc60000000000 */
[----:B------:R-:W-:-:S04]  /*1950*/  IMAD.HI.U32 R11, R11, R8, R10 ;  /* 0x000000080b0b7227 */ /* 0x000fc800078e000a */
[----:B------:R-:W-:-:S04]  /*1960*/  IMAD.MOV.U32 R8, RZ, RZ, R4 ;  /* 0x000000ffff087224 */ /* 0x000fc800078e0004 */
[----:B------:R-:W-:-:S05]  /*1970*/  IMAD.HI.U32 R4, R11, R8, RZ ;  /* 0x000000080b047227 */ /* 0x000fca00078e00ff */
[----:B------:R-:W-:-:S05]  /*1980*/  IADD3 R11, PT, PT, -R4, RZ, RZ ;  /* 0x000000ff040b7210 */ /* 0x000fca0007ffe1ff */
[----:B------:R-:W-:Y:S01]  /*1990*/  IMAD R11, R0, R11, R8 ;  /* 0x0000000b000b7224 */ /* 0x000fe200078e0208 */
[----:B------:R-:W-:-:S04]  /*19a0*/  LOP3.LUT R8, RZ, R15, RZ, 0x33, !PT ;  /* 0x0000000fff087212 */ /* 0x000fc800078e33ff */
        /* <DEDUP_REMOVED lines=11> */
[----:B------:R-:W-:-:S03]  /*1a60*/  IMAD.WIDE.U32 R20, R0, R2, R20 ;  /* 0x0000000200147225 */ /* 0x000fc600078e0014 */
[----:B------:R-:W-:Y:S01]  /*1a70*/  MOV R17, R4 ;  /* 0x0000000400117202 */ /* 0x000fe20000000f00 */
[C---:B------:R-:W-:Y:S02]  /*1a80*/  IMAD R15, R19.reuse, R2, RZ ;  /* 0x00000002130f7224 */ /* 0x040fe400078e02ff */
[-C--:B------:R-:W-:Y:S02]  /*1a90*/  IMAD R14, R19, R6.reuse, RZ ;  /* 0x00000006130e7224 */ /* 0x080fe400078e02ff */
[----:B------:R-:W-:Y:S02]  /*1aa0*/  @!P0 IMAD.MOV R17, RZ, RZ, -R17 ;  /* 0x000000ffff118224 */ /* 0x000fe400078e0a11 */
[C---:B------:R-:W-:Y:S02]  /*1ab0*/  IMAD R15, R0.reuse, R3, R15 ;  /* 0x00000003000f7224 */ /* 0x040fe400078e020f */
[----:B------:R-:W-:-:S03]  /*1ac0*/  IMAD.WIDE.U32 R18, R0, R6, R22 ;  /* 0x0000000600127225 */ /* 0x000fc600078e0016 */
[----:B------:R-:W-:Y:S01]  /*1ad0*/  IADD3 R21, PT, PT, R21, R15, RZ ;  /* 0x0000000f15157210 */ /* 0x000fe20007ffe0ff */
[----:B------:R-:W-:Y:S01]  /*1ae0*/  IMAD R14, R0, R7, R14 ;  /* 0x00000007000e7224 */ /* 0x000fe200078e020e */
[----:B------:R-:W-:-:S04]  /*1af0*/  SEL R0, R8, R17, !P1 ;  /* 0x0000001108007207 */ /* 0x000fc80004800000 */
[----:B------:R-:W-:Y:S01]  /*1b00*/  SHF.R.S32.HI R15, RZ, 0x1f, R0 ;  /* 0x0000001fff0f7819 */ /* 0x000fe20000011400 */
[----:B-1----:R-:W-:Y:S01]  /*1b10*/  IMAD.WIDE.U32 R20, R0, R12, R20 ;  /* 0x0000000c00147225 */ /* 0x002fe200078e0014 */
[----:B------:R-:W-:-:S03]  /*1b20*/  IADD3 R19, PT, PT, R19, R14, RZ ;  /* 0x0000000e13137210 */ /* 0x000fc60007ffe0ff */
        /* <DEDUP_REMOVED lines=8> */
.L_x_2805:
        /* <DEDUP_REMOVED lines=16> */
[----:B------:R-:W-:Y:S01]  /*1cb0*/  SHF.L.U64.HI R78, R6, 0x5, R7 ;  /* 0x00000005064e7819 */ /* 0x000fe20000010207 */
[----:B------:R-:W-:Y:S01]  /*1cc0*/  IMAD.X R17, RZ, RZ, R12, P3 ;  /* 0x000000ffff117224 */ /* 0x000fe200018e060c */
[----:B------:R-:W-:Y:S01]  /*1cd0*/  SHF.R.U32.HI R56, RZ, 0x3, R122 ;  /* 0x00000003ff387819 */ /* 0x000fe2000001167a */
[----:B------:R-:W-:Y:S01]  /*1ce0*/  VIADD R59, R57, 0xffffffff ;  /* 0xffffffff393b7836 */ /* 0x000fe20000000000 */
[----:B------:R-:W-:Y:S01]  /*1cf0*/  LOP3.LUT R89, R102, 0x20, RZ, 0xc0, !PT ;  /* 0x0000002066597812 */ /* 0x000fe200078ec0ff */
[----:B------:R-:W-:Y:S01]  /*1d00*/  IMAD.WIDE.U32 R16, R108, R6, R16 ;  /* 0x000000066c107225 */ /* 0x000fe200078e0010 */
[----:B------:R-:W-:-:S02]  /*1d10*/  SHF.L.U32 R6, R122, 0x5, RZ ;  /* 0x000000057a067819 */ /* 0x000fc400000006ff */
[----:B------:R-:W-:Y:S01]  /*1d20*/  SHF.L.U32 R45, R59, 0x7, RZ ;  /* 0x000000073b2d7819 */ /* 0x000fe200000006ff */
[----:B-1----:R-:W-:Y:S01]  /*1d30*/  @P2 IMAD.WIDE.U32 R20, R9, R106, RZ ;  /* 0x0000006a09142225 */ /* 0x002fe200078e00ff */
[----:B------:R-:W-:Y:S02]  /*1d40*/  SHF.L.U32 R68, R16, 0x1, RZ ;  /* 0x0000000110447819 */ /* 0x000fe400000006ff */
[----:B------:R-:W-:Y:S01]  /*1d50*/  LOP3.LUT R6, R6, 0xc0, RZ, 0xc0, !PT ;  /* 0x000000c006067812 */ /* 0x000fe200078ec0ff */
[----:B------:R-:W-:Y:S01]  /*1d60*/  IMAD R69, R108, R7, R17 ;  /* 0x000000076c457224 */ /* 0x000fe200078e0211 */
[C---:B------:R-:W-:Y:S02]  /*1d70*/  LOP3.LUT R117, R118.reuse, 0x40, RZ, 0xfc, !PT ;  /* 0x0000004076757812 */ /* 0x040fe400078efcff */
[----:B------:R-:W-:Y:S02]  /*1d80*/  LOP3.LUT R116, R118, 0x20, RZ, 0xfc, !PT ;  /* 0x0000002076747812 */ /* 0x000fe400078efcff */
[----:B------:R-:W-:Y:S01]  /*1d90*/  SHF.L.U64.HI R69, R16, 0x1, R69 ;  /* 0x0000000110457819 */ /* 0x000fe20000010245 */
[----:B--2---:R-:W-:-:S04]  /*1da0*/  @!P2 IMAD.WIDE.U32 R18, R159, R10, RZ ;  /* 0x0000000a9f12a225 */ /* 0x004fc800078e00ff */
[----:B------:R-:W-:Y:S01]  /*1db0*/  @!P2 IMAD.MOV.U32 R10, RZ, RZ, R18 ;  /* 0x000000ffff0aa224 */ /* 0x000fe200078e0012 */
[----:B------:R-:W-:Y:S01]  /*1dc0*/  @P2 MOV R10, R20 ;  /* 0x00000014000a2202 */ /* 0x000fe20000000f00 */
[----:B------:R-:W-:Y:S02]  /*1dd0*/  @!P2 IMAD R11, R159, R11, R19 ;  /* 0x0000000b9f0ba224 */ /* 0x000fe400078e0213 */
[----:B------:R-:W-:Y:S01]  /*1de0*/  @P2 IMAD R11, R9, R107, R21 ;  /* 0x0000006b090b2224 */ /* 0x000fe200078e0215 */
[C---:B------:R-:W-:Y:S01]  /*1df0*/  IADD3 R14, P2, PT, R118.reuse, R14, RZ ;  /* 0x0000000e760e7210 */ /* 0x040fe20007f5e0ff */
[----:B------:R-:W-:Y:S01]  /*1e00*/  IMAD.WIDE.U32 R18, R5, 0x40, R108 ;  /* 0x0000004005127825 */ /* 0x000fe200078e006c */
[----:B------:R-:W-:Y:S01]  /*1e10*/  IADD3 R12, P3, PT, R118, R10, RZ ;  /* 0x0000000a760c7210 */ /* 0x000fe20007f7e0ff */
[----:B------:R-:W1:Y:S02]  /*1e20*/  LDC R9, c[0x0][0x450] ;  /* 0x00011400ff097b82 */ /* 0x000e640000000800 */
[----:B------:R-:W-:Y:S01]  /*1e30*/  IMAD.X R15, RZ, RZ, R13, P2 ;  /* 0x000000ffff0f7224 */ /* 0x000fe200010e060d */
[----:B----4-:R-:W-:Y:S01]  /*1e40*/  IADD3 R68, P2, PT, R68, UR8, RZ ;  /* 0x0000000844447c10 */ /* 0x010fe2000ff5e0ff */
[----:B------:R-:W-:-:S02]  /*1e50*/  IMAD R5, R163, UR4, RZ ;  /* 0x00000004a3057c24 */ /* 0x000fc4000f8e02ff */
[----:B------:R-:W-:Y:S01]  /*1e60*/  IMAD.X R13, RZ, RZ, R11, P3 ;  /* 0x000000ffff0d7224 */ /* 0x000fe200018e060b */
[----:B------:R-:W-:Y:S01]  /*1e70*/  IADD3.X R69, PT, PT, R69, UR9, RZ, P2, !PT ;  /* 0x0000000945457c10 */ /* 0x000fe200097fe4ff */
[C---:B------:R-:W-:Y:S02]  /*1e80*/  IMAD R10, R162.reuse, UR5, R5 ;  /* 0x00000005a20a7c24 */ /* 0x040fe4000f8e0205 */
[----:B------:R-:W-:Y:S01]  /*1e90*/  IMAD.WIDE.U32 R12, R162, UR4, R12 ;  /* 0x00000004a20c7c25 */ /* 0x000fe2000f8e000c */
[----:B------:R-:W2:Y:S01]  /*1ea0*/  LDCU.64 UR4, c[0x0][0x390] ;  /* 0x00007200ff0477ac */ /* 0x000ea20008000a00 */
[----:B------:R-:W-:Y:S02]  /*1eb0*/  MOV R151, R69 ;  /* 0x0000004500977202 */ /* 0x000fe40000000f00 */
[----:B------:R-:W-:Y:S01]  /*1ec0*/  IMAD.WIDE.U32 R14, R108, R2, R14 ;  /* 0x000000026c0e7225 */ /* 0x000fe200078e000e */
[----:B------:R-:W-:-:S03]  /*1ed0*/  SHF.R.S32.HI R2, RZ, 0x1f, R65 ;  /* 0x0000001fff027819 */ /* 0x000fc60000011441 */
[----:B------:R-:W-:Y:S01]  /*1ee0*/  IMAD R67, R108, R3, R15 ;  /* 0x000000036c437224 */ /* 0x000fe200078e020f */
[----:B------:R-:W-:Y:S01]  /*1ef0*/  LEA.HI R7, R2, R65, RZ, 0x7 ;  /* 0x0000004102077211 */ /* 0x000fe200078f38ff */
[----:B------:R-:W-:Y:S02]  /*1f00*/  IMAD.SHL.U32 R66, R14, 0x2, RZ ;  /* 0x000000020e427824 */ /* 0x000fe400078e00ff */
[----:B------:R-:W-:Y:S01]  /*1f10*/  IMAD.SHL.U32 R3, R122, 0x4, RZ ;  /* 0x000000047a037824 */ /* 0x000fe200078e00ff */
[----:B------:R-:W-:Y:S01]  /*1f20*/  SHF.R.S32.HI R7, RZ, 0x7, R7 ;  /* 0x00000007ff077819 */ /* 0x000fe20000011407 */
[-C--:B------:R-:W-:Y:S01]  /*1f30*/  IMAD R5, R19, R106.reuse, RZ ;  /* 0x0000006a13057224 */ /* 0x080fe200078e02ff */
[----:B------:R-:W-:Y:S01]  /*1f40*/  SHF.L.U64.HI R67, R14, 0x1, R67 ;  /* 0x000000010e437819 */ /* 0x000fe20000010243 */
[----:B------:R-:W-:Y:S01]  /*1f50*/  IMAD.IADD R13, R13, 0x1, R10 ;  /* 0x000000010d0d7824 */ /* 0x000fe200078e020a */
[----:B------:R-:W-:Y:S01]  /*1f60*/  VIMNMX R62, PT, PT, R150, R7, !PT ;  /* 0x00000007963e7248 */ /* 0x000fe20007fe0100 */
[----:B------:R-:W-:Y:S01]  /*1f70*/  IMAD R5, R18, R107, R5 ;  /* 0x0000006b12057224 */ /* 0x000fe200078e0205 */
[----:B--2---:R-:W-:Y:S01]  /*1f80*/  IADD3 R66, P2, PT, R66, UR4, RZ ;  /* 0x0000000442427c10 */ /* 0x004fe2000ff5e0ff */
[----:B------:R-:W-:Y:S01]  /*1f90*/  IMAD.WIDE.U32 R106, R18, R106, R12 ;  /* 0x0000006a126a7225 */ /* 0x000fe200078e000c */
[----:B-1----:R-:W-:-:S02]  /*1fa0*/  LEA.HI R103, R9, R9, RZ, 0x1 ;  /* 0x0000000909677211 */ /* 0x002fc400078f08ff */
[----:B------:R-:W-:Y:S01]  /*1fb0*/  IADD3.X R67, PT, PT, R67, UR5, RZ, P2, !PT ;  /* 0x0000000543437c10 */ /* 0x000fe200097fe4ff */
[----:B------:R-:W-:Y:S01]  /*1fc0*/  IMAD.MOV.U32 R152, RZ, RZ, R68 ;  /* 0x000000ffff987224 */ /* 0x000fe200078e0044 */
[----:B------:R-:W-:Y:S01]  /*1fd0*/  LOP3.LUT R63, R6, 0x18, R3, 0xf8, !PT ;  /* 0x00000018063f7812 */ /* 0x000fe200078ef803 */
[----:B------:R-:W-:Y:S01]  /*1fe0*/  IMAD.MOV.U32 R154, RZ, RZ, R66 ;  /* 0x000000ffff9a7224 */ /* 0x000fe200078e0042 */
[----:B------:R-:W-:Y:S01]  /*1ff0*/  ISETP.GT.AND P2, PT, R57, R62, PT ;  /* 0x0000003e3900720c */ /* 0x000fe20003f44270 */
[----:B------:R-:W-:Y:S01]  /*2000*/  IMAD.MOV.U32 R155, RZ, RZ, R67 ;  /* 0x000000ffff9b7224 */ /* 0x000fe200078e0043 */
[----:B------:R-:W-:Y:S01]  /*2010*/  LOP3.LUT R3, R3, 0xc, RZ, 0xc0, !PT ;  /* 0x0000000c03037812 */ /* 0x000fe200078ec0ff */
[----:B------:R-:W-:Y:S01]  /*2020*/  IMAD.IADD R64, R107, 0x1, R5 ;  /* 0x000000016b407824 */ /* 0x000fe200078e0205 */
[----:B------:R-:W-:-:S05]  /*2030*/  SHF.R.S32.HI R103, RZ, 0x1, R103 ;  /* 0x00000001ff677819 */ /* 0x000fca0000011467 */
[----:B------:R-:W-:-:S04]  /*2040*/  IMAD R100, R108, R103, R3 ;  /* 0x000000676c647224 */ /* 0x000fc800078e0203 */
        /* <DEDUP_REMOVED lines=15> */
[C---:B------:R-:W-:Y:S01]  /*2140*/  IMAD R94, R103.reuse, 0x60, RZ ;  /* 0x00000060675e7824 */ /* 0x040fe200078e02ff */
[C---:B------:R-:W-:Y:S01]  /*2150*/  SHF.L.U32 R101, R103.reuse, 0x5, RZ ;  /* 0x0000000567657819 */ /* 0x040fe200000006ff */
        /* <DEDUP_REMOVED lines=10> */
[----:B-1----:R-:W-:-:S04]  /*2200*/  IMAD.WIDE.U32 R6, R159, R2, R118 ;  /* 0x000000029f067225 */ /* 0x002fc800078e0076 */
[----:B------:R-:W-:Y:S02]  /*2210*/  IMAD R7, R159, R3, R7 ;  /* 0x000000039f077224 */ /* 0x000fe400078e0207 */
[----:B--2---:R-:W-:Y:S02]  /*2220*/  IMAD R3, R5, UR16, RZ ;  /* 0x0000001005037c24 */ /* 0x004fe4000f8e02ff */
[----:B------:R-:W-:Y:S01]  /*2230*/  IMAD.WIDE.U32 R6, R96, UR16, R6 ;  /* 0x0000001060067c25 */ /* 0x000fe2000f8e0006 */
[----:B----4-:R-:W-:Y:S01]  /*2240*/  SHF.L.U32 R87, R84, 0x5, RZ ;  /* 0x0000000554577819 */ /* 0x010fe200000006ff */
[----:B---3--:R-:W-:Y:S02]  /*2250*/  UISETP.NE.AND UP0, UPT, UR20, URZ, UPT ;  /* 0x000000ff1400728c */ /* 0x008fe4000bf05270 */
[----:B------:R-:W-:Y:S01]  /*2260*/  IMAD R2, R96, UR17, R3 ;  /* 0x0000001160027c24 */ /* 0x000fe2000f8e0203 */
[----:B------:R-:W-:Y:S01]  /*2270*/  SHF.R.S32.HI R3, RZ, 0x1f, R8 ;  /* 0x0000001fff037819 */ /* 0x000fe20000011408 */
[----:B------:R-:W-:-:S04]  /*2280*/  IMAD.WIDE.U32 R12, R159, UR10, R118 ;  /* 0x0000000a9f0c7c25 */ /* 0x000fc8000f8e0076 */
[----:B------:R-:W-:Y:S02]  /*2290*/  IMAD.IADD R11, R7, 0x1, R2 ;  /* 0x00000001070b7824 */ /* 0x000fe400078e0202 */
[----:B------:R-:W-:Y:S02]  /*22a0*/  IMAD R7, R3, UR12, RZ ;  /* 0x0000000c03077c24 */ /* 0x000fe4000f8e02ff */
[----:B------:R-:W-:Y:S01]  /*22b0*/  IMAD R13, R159, UR11, R13 ;  /* 0x0000000b9f0d7c24 */ /* 0x000fe2000f8e020d */
[----:B------:R-:W1:Y:S01]  /*22c0*/  LDCU.64 UR10, c[0x0][0x4d0] ;  /* 0x00009a00ff0a77ac */ /* 0x000e620008000a00 */
[----:B------:R-:W-:Y:S02]  /*22d0*/  IMAD R2, R5, R84, RZ ;  /* 0x0000005405027224 */ /* 0x000fe400078e02ff */
[----:B------:R-:W-:Y:S02]  /*22e0*/  IMAD.MOV.U32 R10, RZ, RZ, R6 ;  /* 0x000000ffff0a7224 */ /* 0x000fe400078e0006 */
[----:B------:R-:W-:-:S02]  /*22f0*/  IMAD R4, R8, UR13, R7 ;  /* 0x0000000d08047c24 */ /* 0x000fc4000f8e0207 */
[----:B------:R-:W-:Y:S01]  /*2300*/  IMAD.WIDE.U32 R6, R8, UR12, R10 ;  /* 0x0000000c08067c25 */ /* 0x000fe2000f8e000a */
[----:B------:R-:W-:Y:S01]  /*2310*/  SHF.R.S32.HI R11, RZ, 0x1f, R65 ;  /* 0x0000001fff0b7819 */ /* 0x000fe20000011441 */
[----:B------:R-:W2:Y:S02]  /*2320*/  LDCU.64 UR12, c[0x0][0x4e0] ;  /* 0x00009c00ff0c77ac */ /* 0x000ea40008000a00 */
[C---:B------:R-:W-:Y:S01]  /*2330*/  IMAD R2, R96.reuse, R85, R2 ;  /* 0x0000005560027224 */ /* 0x040fe200078e0202 */
[----:B------:R-:W-:Y:S01]  /*2340*/  IADD3 R5, PT, PT, R7, R4, RZ ;  /* 0x0000000407057210 */ /* 0x000fe20007ffe0ff */
[----:B------:R-:W-:Y:S01]  /*2350*/  IMAD.WIDE.U32 R12, R96, R84, R12 ;  /* 0x00000054600c7225 */ /* 0x000fe200078e000c */
[----:B------:R-:W-:-:S03]  /*2360*/  MOV R4, R6 ;  /* 0x0000000600047202 */ /* 0x000fc60000000f00 */
[----:B------:R-:W-:Y:S01]  /*2370*/  IMAD.IADD R13, R13, 0x1, R2 ;  /* 0x000000010d0d7824 */ /* 0x000fe200078e0202 */
[----:B------:R-:W-:Y:S01]  /*2380*/  IADD3 R2, P0, PT, -R65, R108, RZ ;  /* 0x0000006c41027210 */ /* 0x000fe20007f1e1ff */
[----:B------:R-:W-:Y:S02]  /*2390*/  IMAD R3, R3, UR18, RZ ;  /* 0x0000001203037c24 */ /* 0x000fe4000f8e02ff */
[----:B------:R-:W-:Y:S02]  /*23a0*/  IMAD R7, R0, R103, RZ ;  /* 0x0000006700077224 */ /* 0x000fe400078e02ff */
[----:B------:R-:W-:Y:S02]  /*23b0*/  IMAD.X R11, RZ, RZ, ~R11, P0 ;  /* 0x000000ffff0b7224 */ /* 0x000fe400000e0e0b */
[C---:B------:R-:W-:Y:S01]  /*23c0*/  IMAD R6, R8.reuse, UR19, R3 ;  /* 0x0000001308067c24 */ /* 0x040fe2000f8e0203 */
[----:B------:R-:W-:Y:S01]  /*23d0*/  SHF.R.S32.HI R3, RZ, 0x1f, R7 ;  /* 0x0000001fff037819 */ /* 0x000fe20000011407 */
[----:B------:R-:W-:Y:S01]  /*23e0*/  IMAD.WIDE.U32 R8, R8, UR18, R12 ;  /* 0x0000001208087c25 */ /* 0x000fe2000f8e000c */
[C---:B------:R-:W-:Y:S01]  /*23f0*/  IADD3 R72, P0, PT, R7.reuse, R98, RZ ;  /* 0x0000006207487210 */ /* 0x040fe20007f1e0ff */
[----:B------:R-:W-:Y:S01]  /*2400*/  USHF.L.U32 UR18, UR16, 0x7, URZ ;  /* 0x0000000710127899 */ /* 0x000fe200080006ff */
[----:B------:R-:W-:Y:S01]  /*2410*/  IADD3 R46, P1, PT, R7, R100, RZ ;  /* 0x00000064072e7210 */ /* 0x000fe20007f3e0ff */
[----:B------:R-:W-:Y:S01]  /*2420*/  IMAD R71, R11, UR16, RZ ;  /* 0x000000100b477c24 */ /* 0x000fe2000f8e02ff */
[----:B------:R-:W-:Y:S01]  /*2430*/  IADD3.X R73, PT, PT, R3, R86, RZ, P0, !PT ;  /* 0x0000005603497210 */ /* 0x000fe200007fe4ff */
[----:B------:R-:W-:Y:S01]  /*2440*/  IMAD.WIDE.U32 R4, R2, UR16, R4 ;  /* 0x0000001002047c25 */ /* 0x000fe2000f8e0004 */
[----:B------:R-:W3:Y:S01]  /*2450*/  LDCU UR16, c[0x0][0x450] ;  /* 0x00008a00ff1077ac */ /* 0x000ee20008000800 */
[----:B------:R-:W-:-:S02]  /*2460*/  IADD3 R7, PT, PT, R9, R6, RZ ;  /* 0x0000000609077210 */ /* 0x000fc40007ffe0ff */
[----:B------:R-:W-:Y:S01]  /*2470*/  IMAD.X R3, R3, 0x1, R88, P1 ;  /* 0x0000000103037824 */ /* 0x000fe200008e0658 */
[----:B------:R-:W-:Y:S01]  /*2480*/  SHF.L.U64.HI R73, R72, 0x1, R73 ;  /* 0x0000000148497819 */ /* 0x000fe20000010249 */
[-C--:B------:R-:W-:Y:S01]  /*2490*/  IMAD R11, R11, R84.reuse, RZ ;  /* 0x000000540b0b7224 */ /* 0x080fe200078e02ff */
[----:B------:R-:W-:Y:S01]  /*24a0*/  UMOV UR19, URZ ;  /* 0x000000ff00137c82 */ /* 0x000fe20008000000 */
[----:B------:R-:W-:Y:S01]  /*24b0*/  IMAD.MOV.U32 R6, RZ, RZ, R8 ;  /* 0x000000ffff067224 */ /* 0x000fe200078e0008 */
[----:B------:R-:W-:Y:S01]  /*24c0*/  SHF.L.U64.HI R0, R46, 0x1, R3 ;  /* 0x000000012e007819 */ /* 0x000fe20000010203 */
[----:B------:R-:W-:Y:S01]  /*24d0*/  IMAD R71, R2, UR17, R71 ;  /* 0x0000001102477c24 */ /* 0x000fe2000f8e0247 */
[----:B------:R-:W-:Y:S01]  /*24e0*/  SHF.L.U32 R46, R46, 0x1, RZ ;  /* 0x000000012e2e7819 */ /* 0x000fe200000006ff */
[----:B------:R-:W-:Y:S01]  /*24f0*/  IMAD.SHL.U32 R72, R72, 0x2, RZ ;  /* 0x0000000248487824 */ /* 0x000fe200078e00ff */
[----:B------:R-:W-:Y:S01]  /*2500*/  LEA R70, P2, R4, UR8, 0x1 ;  /* 0x0000000804467c11 */ /* 0x000fe2000f8408ff */
[----:B------:R-:W-:Y:S01]  /*2510*/  IMAD R11, R2, R85, R11 ;  /* 0x00000055020b7224 */ /* 0x000fe200078e020b */
[----:B------:R-:W-:Y:S01]  /*2520*/  IADD3 R12, P0, PT, R46, UR14, RZ ;  /* 0x0000000e2e0c7c10 */ /* 0x000fe2000ff1e0ff */
[----:B------:R-:W-:Y:S01]  /*2530*/  IMAD.SHL.U32 R79, R84, 0x80, RZ ;  /* 0x00000080544f7824 */ /* 0x000fe200078e00ff */
[----:B------:R-:W-:Y:S01]  /*2540*/  IADD3 R74, P1, PT, R72, UR14, RZ ;  /* 0x0000000e484a7c10 */ /* 0x000fe2000ff3e0ff */
[----:B------:R-:W-:Y:S01]  /*2550*/  IMAD.WIDE.U32 R2, R2, R84, R6 ;  /* 0x0000005402027225 */ /* 0x000fe200078e0006 */
[----:B------:R-:W-:Y:S01]  /*2560*/  IADD3.X R13, PT, PT, R0, UR15, RZ, P0, !PT ;  /* 0x0000000f000d7c10 */ /* 0x000fe200087fe4ff */
[----:B------:R-:W4:Y:S01]  /*2570*/  LDCU UR17, c[0x0][0x440] ;  /* 0x00008800ff1177ac */ /* 0x000f220008000800 */
[----:B-1----:R-:W-:Y:S01]  /*2580*/  IADD3 R46, P0, PT, R46, UR10, RZ ;  /* 0x0000000a2e2e7c10 */ /* 0x002fe2000ff1e0ff */
[----:B------:R-:W-:Y:S01]  /*2590*/  IMAD.IADD R11, R3, 0x1, R11 ;  /* 0x00000001030b7824 */ /* 0x000fe200078e020b */
[----:B------:R-:W-:Y:S01]  /*25a0*/  IADD3 R71, PT, PT, R5, R71, RZ ;  /* 0x0000004705477210 */ /* 0x000fe20007ffe0ff */
[----:B------:R-:W-:Y:S01]  /*25b0*/  IMAD.MOV.U32 R91, RZ, RZ, R57 ;  /* 0x000000ffff5b7224 */ /* 0x000fe200078e0039 */
[----:B------:R-:W-:-:S02]  /*25c0*/  IADD3.X R47, PT, PT, R0, UR11, RZ, P0, !PT ;  /* 0x0000000b002f7c10 */ /* 0x000fc400087fe4ff */
[----:B------:R-:W-:Y:S02]  /*25d0*/  IADD3 R0, P0, PT, RZ, -UR19, RZ ;  /* 0x80000013ff007c10 */ /* 0x000fe4000ff1e0ff */
[----:B------:R-:W-:Y:S01]  /*25e0*/  IADD3.X R75, PT, PT, R73, UR15, RZ, P1, !PT ;  /* 0x0000000f494b7c10 */ /* 0x000fe20008ffe4ff */
[----:B------:R-:W1:Y:S01]  /*25f0*/  LDCU.64 UR14, c[0x0][0x3c0] ;  /* 0x00007800ff0e77ac */ /* 0x000e620008000a00 */
[----:B------:R-:W-:Y:S01]  /*2600*/  IADD3.X R3, PT, PT, RZ, ~UR18, RZ, P0, !PT ;  /* 0x80000012ff037c10 */ /* 0x000fe200087fe4ff */
[----:B------:R-:W-:Y:S01]  /*2610*/  IMAD.X R79, RZ, RZ, ~R79, P0 ;  /* 0x000000ffff4f7224 */ /* 0x000fe200000e0e4f */
[----:B------:R-:W-:Y:S02]  /*2620*/  LEA.HI.X R71, R4, UR9, R71, 0x1, P2 ;  /* 0x0000000904477c11 */ /* 0x000fe400090f0c47 */
        /* <DEDUP_REMOVED lines=13> */
.L_x_2878:
        /* <DEDUP_REMOVED lines=18> */
.L_x_2812:
[----:B-1-3--:R-:W-:Y:S05]  /*2820*/  BSYNC.RECONVERGENT B0 ;  /* 0x0000000000007941 */ /* 0x00afea0003800200 */
.L_x_2811:
        /* <DEDUP_REMOVED lines=16> */
.L_x_2814:
[----:B------:R-:W-:Y:S05]  /*2930*/  BSYNC.RECONVERGENT B0 ;  /* 0x0000000000007941 */ /* 0x000fea0003800200 */
.L_x_2813:
        /* <DEDUP_REMOVED lines=20> */
.L_x_2816:
[----:B------:R-:W-:Y:S05]  /*2a80*/  BSYNC.RECONVERGENT B0 ;  /* 0x0000000000007941 */ /* 0x000fea0003800200 */
.L_x_2815:
        /* <DEDUP_REMOVED lines=21> */
.L_x_2818:
[----:B------:R-:W-:Y:S05]  /*2be0*/  BSYNC.RECONVERGENT B0 ;  /* 0x0000000000007941 */ /* 0x000fea0003800200 */
.L_x_2817:
        /* <DEDUP_REMOVED lines=16> */
.L_x_2822:
[----:B------:R-:W-:Y:S05]  /*2cf0*/  BSYNC.RECONVERGENT B0 ;  /* 0x0000000000007941 */ /* 0x000fea0003800200 */
.L_x_2821:
        /* <DEDUP_REMOVED lines=15> */
.L_x_2824:
[----:B------:R-:W-:Y:S05]  /*2df0*/  BSYNC.RECONVERGENT B0 ;  /* 0x0000000000007941 */ /* 0x000fea0003800200 */
.L_x_2823:
        /* <DEDUP_REMOVED lines=17> */
.L_x_2826:
[----:B------:R-:W-:Y:S05]  /*2f10*/  BSYNC.RECONVERGENT B0 ;  /* 0x0000000000007941 */ /* 0x000fea0003800200 */
.L_x_2825:
        /* <DEDUP_REMOVED lines=22> */
.L_x_2820:
        /* <DEDUP_REMOVED lines=55> */
.L_x_2832:
[----:B------:R-:W-:Y:S05]  /*33f0*/  BSYNC.RECONVERGENT B0 ;  /* 0x0000000000007941 */ /* 0x000fea0003800200 */
.L_x_2831:
        /* <DEDUP_REMOVED lines=48> */
.L_x_2834:
[----:B------:R-:W-:Y:S05]  /*3700*/  BSYNC.RECONVERGENT B0 ;  /* 0x0000000000007941 */ /* 0x000fea0003800200 */
.L_x_2833:
        /* <DEDUP_REMOVED lines=47> */
.L_x_2830:
[----:B------:R-:W-:Y:S05]  /*3a00*/  BSYNC.RECONVERGENT B1 ;  /* 0x0000000000017941 */ /* 0x000fea0003800200 */
.L_x_2829:
        /* <DEDUP_REMOVED lines=64> */
.L_x_2838:
[----:B------:R-:W-:Y:S05]  /*3e10*/  BSYNC.RECONVERGENT B0 ;  /* 0x0000000000007941 */ /* 0x000fea0003800200 */
.L_x_2837:
        /* <DEDUP_REMOVED lines=48> */
.L_x_2840:
[----:B------:R-:W-:Y:S05]  /*4120*/  BSYNC.RECONVERGENT B0 ;  /* 0x0000000000007941 */ /* 0x000fea0003800200 */
.L_x_2839:
        /* <DEDUP_REMOVED lines=47> */
.L_x_2836:
[----:B------:R-:W-:Y:S05]  /*4420*/  BSYNC.RECONVERGENT B1 ;  /* 0x0000000000017941 */ /* 0x000fea0003800200 */
.L_x_2835:
        /* <DEDUP_REMOVED lines=64> */
.L_x_2844:
[----:B------:R-:W-:Y:S05]  /*4830*/  BSYNC.RECONVERGENT B0 ;  /* 0x0000000000007941 */ /* 0x000fea0003800200 */
.L_x_2843:
        /* <DEDUP_REMOVED lines=48> */
.L_x_2846:
[----:B------:R-:W-:Y:S05]  /*4b40*/  BSYNC.RECONVERGENT B0 ;  /* 0x0000000000007941 */ /* 0x000fea0003800200 */
.L_x_2845:
        /* <DEDUP_REMOVED lines=47> */
.L_x_2842:
[----:B------:R-:W-:Y:S05]  /*4e40*/  BSYNC.RECONVERGENT B1 ;  /* 0x0000000000017941 */ /* 0x000fea0003800200 */
.L_x_2841:
        /* <DEDUP_REMOVED lines=66> */
.L_x_2850:
[----:B------:R-:W-:Y:S05]  /*5270*/  BSYNC.RECONVERGENT B0 ;  /* 0x0000000000007941 */ /* 0x000fea0003800200 */
.L_x_2849:
        /* <DEDUP_REMOVED lines=48> */
.L_x_2852:
[----:B------:R-:W-:Y:S05]  /*5580*/  BSYNC.RECONVERGENT B0 ;  /* 0x0000000000007941 */ /* 0x000fea0003800200 */
.L_x_2851:
        /* <DEDUP_REMOVED lines=47> */
.L_x_2848:
[----:B------:R-:W-:Y:S05]  /*5880*/  BSYNC.RECONVERGENT B1 ;  /* 0x0000000000017941 */ /* 0x000fea0003800200 */
.L_x_2847:
        /* <DEDUP_REMOVED lines=8> */
.L_x_2828:
        /* <DEDUP_REMOVED lines=95> */
.L_x_2856:
[----:B------:R-:W-:Y:S05]  /*5f00*/  BSYNC.RECONVERGENT B0 ;  /* 0x0000000000007941 */ /* 0x000fea0003800200 */
.L_x_2855:
        /* <DEDUP_REMOVED lines=89> */
.L_x_2858:
[----:B------:R-:W-:Y:S05]  /*64a0*/  BSYNC.RECONVERGENT B0 ;  /* 0x0000000000007941 */ /* 0x000fea0003800200 */
.L_x_2857:
        /* <DEDUP_REMOVED lines=88> */
.L_x_2854:
[----:B------:R-:W-:Y:S05]  /*6a30*/  BSYNC.RECONVERGENT B1 ;  /* 0x0000000000017941 */ /* 0x000fea0003800200 */
.L_x_2853:
        /* <DEDUP_REMOVED lines=96> */
.L_x_2862:
[----:B------:R-:W-:Y:S05]  /*7040*/  BSYNC.RECONVERGENT B0 ;  /* 0x0000000000007941 */ /* 0x000fea0003800200 */
.L_x_2861:
        /* <DEDUP_REMOVED lines=89> */
.L_x_2864:
[----:B------:R-:W-:Y:S05]  /*75e0*/  BSYNC.RECONVERGENT B0 ;  /* 0x0000000000007941 */ /* 0x000fea0003800200 */
.L_x_2863:
        /* <DEDUP_REMOVED lines=88> */
.L_x_2860:
[----:B------:R-:W-:Y:S05]  /*7b70*/  BSYNC.RECONVERGENT B1 ;  /* 0x0000000000017941 */ /* 0x000fea0003800200 */
.L_x_2859:
        /* <DEDUP_REMOVED lines=98> */
.L_x_2868:
[----:B------:R-:W-:Y:S05]  /*81a0*/  BSYNC.RECONVERGENT B0 ;  /* 0x0000000000007941 */ /* 0x000fea0003800200 */
.L_x_2867:
        /* <DEDUP_REMOVED lines=88> */
.L_x_2870:
[----:B------:R-:W-:Y:S05]  /*8730*/  BSYNC.RECONVERGENT B0 ;  /* 0x0000000000007941 */ /* 0x000fea0003800200 */
.L_x_2869:
        /* <DEDUP_REMOVED lines=86> */
.L_x_2866:
[----:B------:R-:W-:Y:S05]  /*8ca0*/  BSYNC.RECONVERGENT B1 ;  /* 0x0000000000017941 */ /* 0x000fea0003800200 */
.L_x_2865:
        /* <DEDUP_REMOVED lines=101> */
.L_x_2874:
[----:B------:R-:W-:Y:S05]  /*9300*/  BSYNC.RECONVERGENT B0 ;  /* 0x0000000000007941 */ /* 0x000fea0003800200 */
.L_x_2873:
        /* <DEDUP_REMOVED lines=87> */
.L_x_2876:
[----:B------:R-:W-:Y:S05]  /*9880*/  BSYNC.RECONVERGENT B0 ;  /* 0x0000000000007941 */ /* 0x000fea0003800200 */
.L_x_2875:
        /* <DEDUP_REMOVED lines=86> */
.L_x_2872:
[----:B------:R-:W-:Y:S05]  /*9df0*/  BSYNC.RECONVERGENT B1 ;  /* 0x0000000000017941 */ /* 0x000fea0003800200 */
.L_x_2871:
[----:B------:R-:W5:Y:S08]  /*9e00*/  LDC R3, c[0x0][0x450] ;  /* 0x00011400ff037b82 */ /* 0x000f700000000800 */
[----:B------:R-:W1:Y:S01]  /*9e10*/  LDC R9, c[0x0][0x450] ;  /* 0x00011400ff097b82 */ /* 0x000e620000000800 */
[----:B-----5:R-:W-:Y:S05]  /*9e20*/  IMAD.U32 R3, R3, -0x40, RZ ;  /* 0xffffffc003037824 */ /* 0x020fea00078e00ff */
[C---:B------:R-:W-:Y:S02]  /*9e30*/  LEA R74, P1, R3.reuse, R74, 0x1 ;  /* 0x0000004a034a7211 */ /* 0x040fe400078208ff */
[C---:B------:R-:W-:Y:S02]  /*9e40*/  LEA R72, P0, R3.reuse, R72, 0x1 ;  /* 0x0000004803487211 */ /* 0x040fe400078008ff */
[C---:B------:R-:W-:Y:S02]  /*9e50*/  LEA.HI.X.SX32 R75, R3.reuse, R75, 0x1, P1 ;  /* 0x0000004b034b7211 */ /* 0x040fe400008f0eff */
[----:B-1----:R-:W-:Y:S09]  /*9e60*/  LEA.HI.X.SX32 R73, R3, R73, 0x1, P0 ;  /* 0x0000004903497211 */ /* 0x002ff200000f0eff */
.L_x_2827:
[----:B------:R-:W-:Y:S05]  /*9e70*/  BSYNC.RECONVERGENT B2 ;  /* 0x0000000000027941 */ /* 0x000fea0003800200 */
.L_x_2819:
        /* <DEDUP_REMOVED lines=91> */
.L_x_2877:
[----:B------:R-:W-:Y:S02]  /*a430*/  IADD3 R70, P1, PT, R70, R77, RZ ;  /* 0x0000004d46467210 */ /* 0x000fe40007f3e0ff */
[----:B------:R-:W-:Y:S03]  /*a440*/  IADD3 R10, P0, PT, R10, R81, RZ ;  /* 0x000000510a0a7210 */ /* 0x000fe60007f1e0ff */
[----:B------:R-:W-:Y:S02]  /*a450*/  IMAD.X R71, R71, 0x1, R76, P1 ;  /* 0x0000000147477824 */ /* 0x000fe400008e064c */
[----:B------:R-:W-:Y:S01]  /*a460*/  IMAD.X R11, R11, 0x1, R79, P0 ;  /* 0x000000010b0b7824 */ /* 0x000fe200000e064f */
[----:B------:R-:W-:Y:S07]  /*a470*/  @P2 BRA `(.L_x_2878) ;  /* 0xffffff8000a02947 */ /* 0x000fee000383ffff */
.L_x_2810:
        /* <DEDUP_REMOVED lines=43> */
.L_x_2883:
[----:B------:R3:W-:Y:S02]  /*a730*/  STS.128 [R120+0x2000], RZ ;  /* 0x002000ff78007388 */ /* 0x0007e40000000c00 */
.L_x_2882:
[----:B------:R-:W-:Y:S05]  /*a740*/  BSYNC.RECONVERGENT B0 ;  /* 0x0000000000007941 */ /* 0x000fea0003800200 */
.L_x_2881:
        /* <DEDUP_REMOVED lines=25> */
.L_x_2885:
[----:B------:R1:W-:Y:S01]  /*a8e0*/  STS.128 [R120+0x2800], RZ ;  /* 0x002800ff78007388 */ /* 0x0003e20000000c00 */
[----:B------:R-:W-:Y:S05]  /*a8f0*/  BRA `(.L_x_2884) ;  /* 0x00000038006c7947 */ /* 0x000fea0003800000 */
.L_x_2880:
[----:B------:R-:W1:Y:S01]  /*a900*/  LDCU.64 UR8, c[0x0][0x470] ;  /* 0x00008e00ff0877ac */ /* 0x000e620008000a00 */
[----:B-----5:R-:W-:Y:S01]  /*a910*/  IMAD.MOV.U32 R0, RZ, RZ, RZ ;  /* 0x000000ffff007224 */ /* 0x020fe200078e00ff */
        /* <DEDUP_REMOVED lines=77> */
.L_x_2892:
[----:B------:R-:W-:Y:S05]  /*adf0*/  BSYNC.RECONVERGENT B0 ;  /* 0x0000000000007941 */ /* 0x000fea0003800200 */
.L_x_2891:
[----:B-----5:R-:W-:Y:S01]  /*ae00*/  IMAD.MOV.U32 R6, RZ, RZ, R14 ;  /* 0x000000ffff067224 */ /* 0x020fe200078e000e */
[----:B------:R-:W-:Y:S01]  /*ae10*/  MOV R4, R12 ;  /* 0x0000000c00047202 */ /* 0x000fe20000000f00 */
[----:B------:R-:W-:Y:S01]  /*ae20*/  IMAD.MOV.U32 R7, RZ, RZ, R15 ;  /* 0x000000ffff077224 */ /* 0x000fe200078e000f */
[----:B------:R-:W-:Y:S02]  /*ae30*/  MOV R5, R13 ;  /* 0x0000000d00057202 */ /* 0x000fe40000000f00 */
.L_x_2890:
[----:B------:R-:W-:Y:S05]  /*ae40*/  BSYNC.RECONVERGENT B1 ;  /* 0x0000000000017941 */ /* 0x000fea0003800200 */
.L_x_2889:
        /* <DEDUP_REMOVED lines=47> */
.L_x_2896:
[----:B------:R-:W-:Y:S05]  /*b140*/  BSYNC.RECONVERGENT B0 ;  /* 0x0000000000007941 */ /* 0x000fea0003800200 */
.L_x_2895:
[----:B-----5:R4:W-:Y:S02]  /*b150*/  STS.128 [R120+0x1000], R12 ;  /* 0x0010000c78007388 */ /* 0x0209e40000000c00 */
.L_x_2894:
[----:B------:R-:W-:Y:S05]  /*b160*/  BSYNC.RECONVERGENT B1 ;  /* 0x0000000000017941 */ /* 0x000fea0003800200 */
.L_x_2893:
        /* <DEDUP_REMOVED lines=45> */
.L_x_2898:
[----:B------:R-:W-:Y:S05]  /*b440*/  BSYNC.RECONVERGENT B0 ;  /* 0x0000000000007941 */ /* 0x000fea0003800200 */
.L_x_2897:
[----:B-----5:R1:W-:Y:S02]  /*b450*/  STS.128 [R120+0x2000], R12 ;  /* 0x0020000c78007388 */ /* 0x0203e40000000c00 */
.L_x_2888:
[----:B------:R-:W-:Y:S05]  /*b460*/  BSYNC.RECONVERGENT B2 ;  /* 0x0000000000027941 */ /* 0x000fea0003800200 */
.L_x_2887:
        /* <DEDUP_REMOVED lines=63> */
.L_x_2902:
[----:B------:R-:W-:Y:S05]  /*b860*/  BSYNC.RECONVERGENT B0 ;  /* 0x0000000000007941 */ /* 0x000fea0003800200 */
.L_x_2901:
[----:B-----5:R4:W-:Y:S02]  /*b870*/  STS.128 [R120+0x800], R12 ;  /* 0x0008000c78007388 */ /* 0x0209e40000000c00 */
.L_x_2900:
[----:B------:R-:W-:Y:S05]  /*b880*/  BSYNC.RECONVERGENT B1 ;  /* 0x0000000000017941 */ /* 0x000fea0003800200 */
.L_x_2899:
        /* <DEDUP_REMOVED lines=57> */
.L_x_2906:
[----:B------:R-:W-:Y:S05]  /*bc20*/  BSYNC.RECONVERGENT B0 ;  /* 0x0000000000007941 */ /* 0x000fea0003800200 */
.L_x_2905:
[----:B-----5:R4:W-:Y:S02]  /*bc30*/  STS.128 [R120+0x1800], R12 ;  /* 0x0018000c78007388 */ /* 0x0209e40000000c00 */
.L_x_2904:
[----:B------:R-:W-:Y:S05]  /*bc40*/  BSYNC.RECONVERGENT B1 ;  /* 0x0000000000017941 */ /* 0x000fea0003800200 */
.L_x_2903:
        /* <DEDUP_REMOVED lines=56> */
.L_x_2908:
[----:B------:R-:W-:Y:S05]  /*bfd0*/  BSYNC.RECONVERGENT B0 ;  /* 0x0000000000007941 */ /* 0x000fea0003800200 */
.L_x_2907:
[----:B-----5:R4:W-:Y:S01]  /*bfe0*/  STS.128 [R120+0x2800], R12 ;  /* 0x0028000c78007388 */ /* 0x0209e20000000c00 */
[----:B------:R-:W-:Y:S05]  /*bff0*/  BRA `(.L_x_2884) ;  /* 0x0000002000ac7947 */ /* 0x000fea0003800000 */
.L_x_2886:
        /* <DEDUP_REMOVED lines=99> */
.L_x_2913:
[----:B------:R-:W-:Y:S05]  /*c630*/  BSYNC.RECONVERGENT B0 ;  /* 0x0000000000007941 */ /* 0x000fea0003800200 */
.L_x_2912:
[----:B------:R-:W-:Y:S05]  /*c640*/  BSYNC.RECONVERGENT B1 ;  /* 0x0000000000017941 */ /* 0x000fea0003800200 */
.L_x_2911:
        /* <DEDUP_REMOVED lines=88> */
.L_x_2917:
[----:B------:R-:W-:Y:S05]  /*cbd0*/  BSYNC.RECONVERGENT B0 ;  /* 0x0000000000007941 */ /* 0x000fea0003800200 */
.L_x_2916:
[----:B-----5:R4:W-:Y:S02]  /*cbe0*/  STS.128 [R120+0x1000], R20 ;  /* 0x0010001478007388 */ /* 0x0209e40000000c00 */
.L_x_2915:
[----:B------:R-:W-:Y:S05]  /*cbf0*/  BSYNC.RECONVERGENT B1 ;  /* 0x0000000000017941 */ /* 0x000fea0003800200 */
.L_x_2914:
        /* <DEDUP_REMOVED lines=85> */
.L_x_2919:
[----:B------:R-:W-:Y:S05]  /*d150*/  BSYNC.RECONVERGENT B0 ;  /* 0x0000000000007941 */ /* 0x000fea0003800200 */
.L_x_2918:
[----:B-----5:R1:W-:Y:S02]  /*d160*/  STS.128 [R120+0x2000], R20 ;  /* 0x0020001478007388 */ /* 0x0203e40000000c00 */
.L_x_2910:
[----:B------:R-:W-:Y:S05]  /*d170*/  BSYNC.RECONVERGENT B2 ;  /* 0x0000000000027941 */ /* 0x000fea0003800200 */
.L_x_2909:
        /* <DEDUP_REMOVED lines=93> */
.L_x_2923:
[----:B------:R-:W-:Y:S05]  /*d750*/  BSYNC.RECONVERGENT B0 ;  /* 0x0000000000007941 */ /* 0x000fea0003800200 */
.L_x_2922:
[----:B-----5:R4:W-:Y:S02]  /*d760*/  STS.128 [R120+0x800], R20 ;  /* 0x0008001478007388 */ /* 0x0209e40000000c00 */
.L_x_2921:
[----:B------:R-:W-:Y:S05]  /*d770*/  BSYNC.RECONVERGENT B1 ;  /* 0x0000000000017941 */ /* 0x000fea0003800200 */
.L_x_2920:
        /* <DEDUP_REMOVED lines=87> */
.L_x_2927:
[----:B------:R-:W-:Y:S05]  /*dcf0*/  BSYNC.RECONVERGENT B0 ;  /* 0x0000000000007941 */ /* 0x000fea0003800200 */
.L_x_2926:
[----:B-----5:R4:W-:Y:S02]  /*dd00*/  STS.128 [R120+0x1800], R20 ;  /* 0x0018001478007388 */ /* 0x0209e40000000c00 */
.L_x_2925:
[----:B------:R-:W-:Y:S05]  /*dd10*/  BSYNC.RECONVERGENT B1 ;  /* 0x0000000000017941 */ /* 0x000fea0003800200 */
.L_x_2924:
        /* <DEDUP_REMOVED lines=8> */
[----:B------:R-:W1:Y:S01]  /*dda0*/  LDCU.64 UR8, c[0x0][0x4d0] ;  /* 0x00009a00ff0877ac */ /* 0x000e620008000a00 */
        /* <DEDUP_REMOVED lines=9> */
[----:B-1----:R-:W-:-:S03]  /*de40*/  IADD3 R8, P1, PT, R0, UR8, RZ ;  /* 0x0000000800087c10 */ /* 0x002fc6000ff3e0ff */
[----:B------:R-:W3:Y:S01]  /*de50*/  LDG.E.128 R16, desc[UR6][R16.64+0x80] ;  /* 0x0000800610107981 */ /* 0x000ee2000c1e1d00 */
[----:B------:R-:W-:Y:S01]  /*de60*/  IADD3.X R9, PT, PT, R2, UR9, RZ, P1, !PT ;  /* 0x0000000902097c10 */ /* 0x000fe20008ffe4ff */
[----:B------:R-:W1:Y:S05]  /*de70*/  LDCU.64 UR8, c[0x0][0x4c8] ;  /* 0x00009900ff0877ac */ /* 0x000e6a0008000a00 */
[----:B------:R-:W2:Y:S01]  /*de80*/  LDG.E.128 R8, desc[UR6][R8.64+0x80] ;  /* 0x0000800608087981 */ /* 0x000ea2000c1e1d00 */
[----:B-1----:R-:W-:-:S04]  /*de90*/  IADD3 R12, P1, PT, R0, UR8, RZ ;  /* 0x00000008000c7c10 */ /* 0x002fc8000ff3e0ff */
[----:B------:R-:W-:-:S06]  /*dea0*/  IADD3.X R13, PT, PT, R2, UR9, RZ, P1, !PT ;  /* 0x00000009020d7c10 */ /* 0x000fcc0008ffe4ff */
[----:B------:R-:W2:Y:S01]  /*deb0*/  LDG.E.128 R12, desc[UR6][R12.64+0x80] ;  /* 0x000080060c0c7981 */ /* 0x000ea2000c1e1d00 */
[C---:B-----5:R-:W-:Y:S01]  /*dec0*/  LOP3.LUT R0, R5.reuse, 0xffff0000, RZ, 0xc0, !PT ;  /* 0xffff000005007812 */ /* 0x060fe200078ec0ff */
[----:B------:R-:W-:Y:S01]  /*ded0*/  IMAD.U32 R3, R4, 0x10000, RZ ;  /* 0x0001000004037824 */ /* 0x000fe200078e00ff */
[----:B----4-:R-:W-:Y:S01]  /*dee0*/  SHF.L.U32 R21, R5, 0x10, RZ ;  /* 0x0000001005157819 */ /* 0x010fe200000006ff */
        /* <DEDUP_REMOVED lines=11> */
[C---:B--2---:R-:W-:Y:S01]  /*dfa0*/  IMAD.U32 R27, R8.reuse, 0x10000, RZ ;  /* 0x00010000081b7824 */ /* 0x044fe200078e00ff */
        /* <DEDUP_REMOVED lines=21> */
[C---:B------:R-:W-:Y:S01]  /*e100*/  LOP3.LUT R19, R13.reuse, 0xffff0000, RZ, 0xc0, !PT ;  /* 0xffff00000d137812 */ /* 0x040fe200078ec0ff */
        /* <DEDUP_REMOVED lines=24> */
.L_x_2929:
[----:B------:R-:W-:Y:S05]  /*e290*/  BSYNC.RECONVERGENT B0 ;  /* 0x0000000000007941 */ /* 0x000fea0003800200 */
.L_x_2928:
[----:B-----5:R1:W-:Y:S02]  /*e2a0*/  STS.128 [R120+0x2800], R4 ;  /* 0x0028000478007388 */ /* 0x0203e40000000c00 */
.L_x_2884:
[----:B------:R-:W-:Y:S05]  /*e2b0*/  BSYNC.RECONVERGENT B3 ;  /* 0x0000000000037941 */ /* 0x000fea0003800200 */
.L_x_2879:
        /* <DEDUP_REMOVED lines=28> */
.L_x_2932:
[----:B------:R2:W-:Y:S02]  /*e480*/  STS.128 [R120+0x7000], RZ ;  /* 0x007000ff78007388 */ /* 0x0005e40000000c00 */
.L_x_2931:
[----:B------:R-:W-:Y:S05]  /*e490*/  BSYNC.RECONVERGENT B0 ;  /* 0x0000000000007941 */ /* 0x000fea0003800200 */
.L_x_2930:
        /* <DEDUP_REMOVED lines=25> */
.L_x_2935:
[----:B------:R2:W-:Y:S02]  /*e630*/  STS.128 [R120+0x7800], RZ ;  /* 0x007800ff78007388 */ /* 0x0005e40000000c00 */
.L_x_2934:
[----:B------:R-:W-:Y:S05]  /*e640*/  BSYNC.RECONVERGENT B0 ;  /* 0x0000000000007941 */ /* 0x000fea0003800200 */
.L_x_2933:
        /* <DEDUP_REMOVED lines=27> */
.L_x_2938:
[----:B------:R2:W-:Y:S02]  /*e800*/  STS.128 [R120+0x8000], RZ ;  /* 0x008000ff78007388 */ /* 0x0005e40000000c00 */
.L_x_2937:
[----:B------:R-:W-:Y:S05]  /*e810*/  BSYNC.RECONVERGENT B0 ;  /* 0x0000000000007941 */ /* 0x000fea0003800200 */
.L_x_2936:
[----:B-12-4-:R-:W1:Y:S01]  /*e820*/  LDC.64 R4, c[0x0][0x538] ;  /* 0x00014e00ff047b82 */ /* 0x016e620000000a00 */
[----:B------:R-:W-:Y:S01]  /*e830*/  IADD3 R6, PT, PT, R108, 0x60, RZ ;  /* 0x000000606c067810 */ /* 0x000fe20007ffe0ff */
[----:B------:R-:W-:Y:S03]  /*e840*/  BSSY.RECONVERGENT B0, `(.L_x_2939) ;  /* 0x000001b000007945 */ /* 0x000fe60003800200 */
[----:B------:R-:W-:-:S13]  /*e850*/  ISETP.GE.AND P0, PT, R6, R7, PT ;  /* 0x000000070600720c */ /* 0x000fda0003f06270 */
[----:B------:R-:W-:Y:S05]  /*e860*/  @P0 BRA `(.L_x_2940) ;  /* 0x0000000000600947 */ /* 0x000fea0003800000 */
[----:B------:R-:W2:Y:S01]  /*e870*/  LDC.64 R2, c[0x0][0x3b8] ;  /* 0x0000ee00ff027b82 */ /* 0x000ea20000000a00 */
[----:B------:R-:W4:Y:S01]  /*e880*/  LDCU UR4, c[0x0][0x440] ;  /* 0x00008800ff0477ac */ /* 0x000f220008000800 */
[----:B------:R-:W-:Y:S01]  /*e890*/  IMAD.MOV.U32 R153, RZ, RZ, R151 ;  /* 0x000000ffff997224 */ /* 0x000fe200078e0097 */
        /* <DEDUP_REMOVED lines=21> */
.L_x_2940:
[----:B------:R-:W-:Y:S05]  /*e9f0*/  BSYNC.RECONVERGENT B0 ;  /* 0x0000000000007941 */ /* 0x000fea0003800200 */
.L_x_2939:
[----:B------:R-:W4:Y:S01]  /*ea00*/  LDCU.64 UR8, c[0x0][0x540] ;  /* 0x0000a800ff0877ac */ /* 0x000f220008000a00 */
[----:B------:R-:W0:Y:S01]  /*ea10*/  LDGDEPBAR ;  /* 0x00000000000079af */ /* 0x000e220000000000 */
[----:B------:R-:W3:Y:S01]  /*ea20*/  LDCU UR4, c[0x0][0x508] ;  /* 0x0000a100ff0477ac */ /* 0x000ee20008000800 */
[C---:B----4-:R-:W-:Y:S01]  /*ea30*/  IMAD.WIDE.U32 R2, R159.reuse, UR8, R162 ;  /* 0x000000089f027c25 */ /* 0x050fe2000f8e00a2 */
[----:B------:R-:W4:Y:S03]  /*ea40*/  LDCU UR8, c[0x0][0x458] ;  /* 0x00008b00ff0877ac */ /* 0x000f260008000800 */
[----:B-----5:R-:W-:Y:S01]  /*ea50*/  IMAD R0, R159, UR9, R3 ;  /* 0x000000099f007c24 */ /* 0x020fe2000f8e0203 */
[----:B-1----:R-:W-:Y:S02]  /*ea60*/  LEA R12, P0, R2, R4, 0x2 ;  /* 0x00000004020c7211 */ /* 0x002fe400078010ff */
[----:B------:R-:W-:Y:S01]  /*ea70*/  SHF.R.U32.HI R46, RZ, 0x1, R122 ;  /* 0x00000001ff2e7819 */ /* 0x000fe2000001167a */
[----:B------:R-:W-:Y:S01]  /*ea80*/  IMAD.SHL.U32 R9, R122, 0x10, RZ ;  /* 0x000000107a097824 */ /* 0x000fe200078e00ff */
[----:B------:R-:W-:Y:S01]  /*ea90*/  LEA.HI.X R13, R2, R5, R0, 0x2, P0 ;  /* 0x00000005020d7211 */ /* 0x000fe200000f1400 */
[----:B------:R-:W-:-:S04]  /*eaa0*/  DEPBAR.LE SB0, 0x0 ;  /* 0x000080000000791a */ /* 0x000fc80000000000 */
[----:B------:R-:W3:Y:S01]  /*eab0*/  LDG.E R3, desc[UR6][R12.64] ;  /* 0x000000060c037981 */ /* 0x000ee2000c1e1900 */
[----:B--2---:R-:W-:Y:S01]  /*eac0*/  LOP3.LUT R11, R46, 0x1f0, RZ, 0xc0, !PT ;  /* 0x000001f02e0b7812 */ /* 0x004fe200078ec0ff */
[----:B------:R-:W-:Y:S01]  /*ead0*/  IMAD.SHL.U32 R2, R122, 0x20, RZ ;  /* 0x000000207a027824 */ /* 0x000fe200078e00ff */
[----:B------:R-:W-:Y:S01]  /*eae0*/  LOP3.LUT R5, R108, 0x7, RZ, 0xc0, !PT ;  /* 0x000000076c057812 */ /* 0x000fe200078ec0ff */
[----:B------:R-:W-:Y:S01]  /*eaf0*/  BSSY.RECONVERGENT B0, `(.L_x_2941) ;  /* 0x0000027000007945 */ /* 0x000fe20003800200 */
[----:B----4-:R-:W3:Y:S01]  /*eb00*/  MUFU.RCP R0, UR8 ;  /* 0x0000000800007d08 */ /* 0x010ee20008001000 */
[----:B------:R-:W-:Y:S02]  /*eb10*/  IADD3 R10, PT, PT, R11, 0x1, R156 ;  /* 0x000000010b0a7810 */ /* 0x000fe40007ffe09c */
[----:B------:R-:W-:Y:S02]  /*eb20*/  LOP3.LUT R46, R63, 0x8, R46, 0x78, !PT ;  /* 0x000000083f2e7812 */ /* 0x000fe400078e782e */
[----:B------:R-:W-:-:S02]  /*eb30*/  IADD3 R5, PT, PT, -R157, R10, R5 ;  /* 0x0000000a9d057210 */ /* 0x000fc40007ffe105 */
[----:B------:R-:W-:Y:S02]  /*eb40*/  LOP3.LUT R4, R2, 0x120, RZ, 0xc0, !PT ;  /* 0x0000012002047812 */ /* 0x000fe400078ec0ff */
[----:B------:R-:W-:-:S04]  /*eb50*/  LOP3.LUT R149, R9, 0x3e00, RZ, 0xc0, !PT ;  /* 0x00003e0009957812 */ /* 0x000fc800078ec0ff */
[----:B------:R-:W-:Y:S01]  /*eb60*/  IADD3 R149, PT, PT, R46, R4, R149 ;  /* 0x000000042e957210 */ /* 0x000fe20007ffe095 */
[----:B------:R-:W-:Y:S01]  /*eb70*/  BAR.SYNC.DEFER_BLOCKING 0x0 ;  /* 0x0000000000007b1d */ /* 0x000fe20000010000 */
[----:B---3--:R-:W-:Y:S01]  /*eb80*/  FMUL.FTZ R0, R3, R0 ;  /* 0x0000000003007220 */ /* 0x008fe20000410000 */
        /* <DEDUP_REMOVED lines=24> */
.L_x_2943:
[----:B------:R2:W-:Y:S01]  /*ed10*/  STS.128 [R120+0xd000], RZ ;  /* 0x00d000ff78007388 */ /* 0x0005e20000000c00 */
[----:B------:R-:W-:Y:S05]  /*ed20*/  BRA `(.L_x_2944) ;  /* 0x00000000000c7947 */ /* 0x000fea0003800000 */
.L_x_2942:
[----:B------:R1:W-:Y:S04]  /*ed30*/  STS.128 [R120+0x9000], RZ ;  /* 0x009000ff78007388 */ /* 0x0003e80000000c00 */
[----:B------:R1:W-:Y:S04]  /*ed40*/  STS.128 [R120+0xb000], RZ ;  /* 0x00b000ff78007388 */ /* 0x0003e80000000c00 */
[----:B------:R1:W-:Y:S02]  /*ed50*/  STS.128 [R120+0xd000], RZ ;  /* 0x00d000ff78007388 */ /* 0x0003e40000000c00 */
.L_x_2944:
[----:B------:R-:W-:Y:S05]  /*ed60*/  BSYNC.RECONVERGENT B0 ;  /* 0x0000000000007941 */ /* 0x000fea0003800200 */
.L_x_2941:
        /* <DEDUP_REMOVED lines=28> */
.L_x_2947:
[----:B------:R1:W-:Y:S02]  /*ef30*/  STS.128 [R120+0xd800], RZ ;  /* 0x00d800ff78007388 */ /* 0x0003e40000000c00 */
.L_x_2946:
[----:B------:R-:W-:Y:S05]  /*ef40*/  BSYNC.RECONVERGENT B0 ;  /* 0x0000000000007941 */ /* 0x000fea0003800200 */
.L_x_2945:
        /* <DEDUP_REMOVED lines=29> */
.L_x_2950:
[----:B------:R1:W-:Y:S02]  /*f120*/  STS.128 [R120+0xe000], RZ ;  /* 0x00e000ff78007388 */ /* 0x0003e40000000c00 */
.L_x_2949:
[----:B------:R-:W-:Y:S05]  /*f130*/  BSYNC.RECONVERGENT B0 ;  /* 0x0000000000007941 */ /* 0x000fea0003800200 */
.L_x_2948:
        /* <DEDUP_REMOVED lines=30> */
.L_x_2953:
[----:B------:R1:W-:Y:S02]  /*f320*/  STS.128 [R120+0xe800], RZ ;  /* 0x00e800ff78007388 */ /* 0x0003e40000000c00 */
.L_x_2952:
[----:B------:R-:W-:Y:S05]  /*f330*/  BSYNC.RECONVERGENT B0 ;  /* 0x0000000000007941 */ /* 0x000fea0003800200 */
.L_x_2951:
[----:B------:R-:W-:Y:S01]  /*f340*/  LOP3.LUT R9, R9, 0x100, RZ, 0xc0, !PT ;  /* 0x0000010009097812 */ /* 0x000fe200078ec0ff */
[----:B------:R-:W-:Y:S01]  /*f350*/  IMAD.MOV.U32 R124, RZ, RZ, 0x20 ;  /* 0x00000020ff7c7424 */ /* 0x000fe200078e00ff */
[----:B------:R-:W-:Y:S01]  /*f360*/  LOP3.LUT R148, R63, 0x8, R122, 0x78, !PT ;  /* 0x000000083f947812 */ /* 0x000fe200078e787a */
[----:B------:R-:W5:Y:S01]  /*f370*/  LDCU UR14, c[0x0][0x50c] ;  /* 0x0000a180ff0e77ac */ /* 0x000f620008000800 */
        /* <DEDUP_REMOVED lines=11> */
[----:B------:R-:W2:Y:S01]  /*f430*/  LDSM.16.M88.4 R36, [R148+0x3800] ;  /* 0x003800009424783b */ /* 0x000ea20000000200 */
[----:B------:R-:W-:-:S03]  /*f440*/  IMAD.IADD R158, R148, 0x1, R124 ;  /* 0x00000001949e7824 */ /* 0x000fc600078e027c */
        /* <DEDUP_REMOVED lines=8> */
[----:B------:R-:W5:Y:S04]  /*f4d0*/  LDSM.16.M88.4 R92, [R148+0x4800] ;  /* 0x00480000945c783b */ /* 0x000f680000000200 */
[----:B-1----:R-:W1:Y:S01]  /*f4e0*/  LDSM.16.M88.4 R8, [R148+0x4c00] ;  /* 0x004c00009408783b */ /* 0x002e620000000200 */
[C---:B--2---:R-:W-:Y:S03]  /*f4f0*/  HMMA.16816.F32.BF16 R40, R84.reuse, R36, RZ ;  /* 0x000000245428723c */ /* 0x044fe600000418ff */
[----:B------:R-:W2:Y:S04]  /*f500*/  LDSM.16.M88.4 R4, [R158+0x3000] ;  /* 0x003000009e04783b */ /* 0x000ea80000000200 */
[----:B------:R-:W2:Y:S01]  /*f510*/  LDSM.16.M88.4 R76, [R158+0x3400] ;  /* 0x003400009e4c783b */ /* 0x000ea20000000200 */
[C---:B---3--:R-:W-:Y:S03]  /*f520*/  HMMA.16816.F32.BF16 R32, R84.reuse, R28, RZ ;  /* 0x0000001c5420723c */ /* 0x048fe600000418ff */
[----:B------:R-:W-:Y:S04]  /*f530*/  LDSM.16.M88.4 R108, [R148+0x5000] ;  /* 0x00500000946c783b */ /* 0x000fe80000000200 */
[----:B------:R-:W-:Y:S01]  /*f540*/  LDSM.16.M88.4 R100, [R158+0x4000] ;  /* 0x004000009e64783b */ /* 0x000fe20000000200 */
[C---:B------:R-:W-:Y:S03]  /*f550*/  HMMA.16816.F32.BF16 R36, R84.reuse, R38, RZ ;  /* 0x000000265424723c */ /* 0x040fe600000418ff */
[----:B------:R-:W-:Y:S04]  /*f560*/  LDSM.16.M88.4 R112, [R158+0x4c00] ;  /* 0x004c00009e70783b */ /* 0x000fe80000000200 */
[----:B------:R-:W-:Y:S01]  /*f570*/  LDSM.16.M88.4 R104, [R148+0x5400] ;  /* 0x005400009468783b */ /* 0x000fe20000000200 */
[C---:B------:R-:W-:Y:S08]  /*f580*/  HMMA.16816.F32.BF16 R28, R84.reuse, R30, RZ ;  /* 0x0000001e541c723c */ /* 0x040ff000000418ff */
[C---:B----4-:R-:W-:Y:S08]  /*f590*/  HMMA.16816.F32.BF16 R64, R84.reuse, R60, RZ ;  /* 0x0000003c5440723c */ /* 0x050ff000000418ff */
[----:B------:R-:W-:Y:S08]  /*f5a0*/  HMMA.16816.F32.BF16 R60, R84, R62, RZ ;  /* 0x0000003e543c723c */ /* 0x000ff000000418ff */
[C---:B-----5:R-:W-:Y:S08]  /*f5b0*/  HMMA.16816.F32.BF16 R40, R80.reuse, R72, R40 ;  /* 0x000000485028723c */ /* 0x060ff00000041828 */
[C---:B------:R-:W-:Y:S01]  /*f5c0*/  HMMA.16816.F32.BF16 R36, R80.reuse, R74, R36 ;  /* 0x0000004a5024723c */ /* 0x040fe20000041824 */
[----:B------:R-:W3:Y:S07]  /*f5d0*/  LDSM.16.M88.4 R72, [R149+0x1000] ;  /* 0x001000009548783b */ /* 0x000eee0000000200 */
[C---:B------:R-:W-:Y:S08]  /*f5e0*/  HMMA.16816.F32.BF16 R32, R80.reuse, R68, R32 ;  /* 0x000000445020723c */ /* 0x040ff00000041820 */
[----:B------:R-:W-:Y:S01]  /*f5f0*/  HMMA.16816.F32.BF16 R28, R80, R70, R28 ;  /* 0x00000046501c723c */ /* 0x000fe2000004181c */
[----:B------:R-:W4:Y:S07]  /*f600*/  LDSM.16.M88.4 R68, [R148+0x5800] ;  /* 0x005800009444783b */ /* 0x000f2e0000000200 */
        /* <DEDUP_REMOVED lines=11> */
[C---:B--2---:R-:W-:Y:S08]  /*f6c0*/  HMMA.16816.F32.BF16 R64, R80.reuse, R4, R64 ;  /* 0x000000045040723c */ /* 0x044ff00000041840 */
[C---:B------:R-:W-:Y:S01]  /*f6d0*/  HMMA.16816.F32.BF16 R60, R80.reuse, R6, R60 ;  /* 0x00000006503c723c */ /* 0x040fe2000004183c */
[----:B------:R-:W2:Y:S07]  /*f6e0*/  LDSM.16.M88.4 R4, [R158+0x4800] ;  /* 0x004800009e04783b */ /* 0x000eae0000000200 */
[C---:B------:R-:W-:Y:S08]  /*f6f0*/  HMMA.16816.F32.BF16 R52, R80.reuse, R76, R52 ;  /* 0x0000004c5034723c */ /* 0x040ff00000041834 */
[----:B------:R-:W-:Y:S01]  /*f700*/  HMMA.16816.F32.BF16 R48, R80, R78, R48 ;  /* 0x0000004e5030723c */ /* 0x000fe20000041830 */
[----:B------:R-:W5:Y:S07]  /*f710*/  LDSM.16.M88.4 R76, [R148+0x5c00] ;  /* 0x005c0000944c783b */ /* 0x000f6e0000000200 */
[C---:B---3--:R-:W-:Y:S08]  /*f720*/  HMMA.16816.F32.BF16 R64, R72.reuse, R108, R64 ;  /* 0x0000006c4840723c */ /* 0x048ff00000041840 */
[C---:B------:R-:W-:Y:S01]  /*f730*/  HMMA.16816.F32.BF16 R60, R72.reuse, R110, R60 ;  /* 0x0000006e483c723c */ /* 0x040fe2000004183c */
[----:B------:R-:W-:Y:S07]  /*f740*/  LDSM.16.M88.4 R108, [R44+0x1000] ;  /* 0x001000002c6c783b */ /* 0x000fee0000000200 */
[C---:B----4-:R-:W-:Y:S08]  /*f750*/  HMMA.16816.F32.BF16 R40, R72.reuse, R68, R40 ;  /* 0x000000444828723c */ /* 0x050ff00000041828 */
        /* <DEDUP_REMOVED lines=40> */
[C---:B---3--:R-:W-:Y:S08]  /*f9e0*/  HMMA.16816.F32.BF16 R16, R108.reuse, R68, R16 ;  /* 0x000000446c10723c */ /* 0x048ff00000041810 */
        /* <DEDUP_REMOVED lines=8> */
[C---:B----4-:R-:W-:Y:S08]  /*fa70*/  HMMA.16816.F32.BF16 R24, R108.reuse, R72, R24 ;  /* 0x000000486c18723c */ /* 0x050ff00000041818 */
[----:B------:R-:W-:Y:S01]  /*fa80*/  HMMA.16816.F32.BF16 R20, R108, R74, R20 ;  /* 0x0000004a6c14723c */ /* 0x000fe20000041814 */
[----:B------:R-:W2:Y:S07]  /*fa90*/  LDSM.16.M88.4 R72, [R148+0x7400] ;  /* 0x007400009448783b */ /* 0x000eae0000000200 */
[----:B-----5:R-:W-:Y:S08]  /*faa0*/  HMMA.16816.F32.BF16 R60, R80, R78, R60 ;  /* 0x0000004e503c723c */ /* 0x020ff0000004183c */
[C---:B------:R-:W-:Y:S08]  /*fab0*/  HMMA.16816.F32.BF16 R88, R108.reuse, R100, R88 ;  /* 0x000000646c58723c */ /* 0x040ff00000041858 */
[----:B------:R-:W-:Y:S01]  /*fac0*/  HMMA.16816.F32.BF16 R84, R108, R102, R84 ;  /* 0x000000666c54723c */ /* 0x000fe20000041854 */
[----:B------:R-:W4:Y:S07]  /*fad0*/  LDSM.16.M88.4 R100, [R158+0x7400] ;  /* 0x007400009e64783b */ /* 0x000f2e0000000200 */
[C---:B---3--:R-:W-:Y:S08]  /*fae0*/  HMMA.16816.F32.BF16 R40, R80.reuse, R68, R40 ;  /* 0x000000445028723c */ /* 0x048ff00000041828 */
[C---:B------:R-:W-:Y:S01]  /*faf0*/  HMMA.16816.F32.BF16 R36, R80.reuse, R70, R36 ;  /* 0x000000465024723c */ /* 0x040fe20000041824 */
[----:B------:R-:W3:Y:S07]  /*fb00*/  LDSM.16.M88.4 R68, [R148+0x8400] ;  /* 0x008400009444783b */ /* 0x000eee0000000200 */
[----:B------:R-:W-:Y:S01]  /*fb10*/  HMMA.16816.F32.BF16 R64, R80, R76, R64 ;  /* 0x0000004c5040723c */ /* 0x000fe20000041840 */
[----:B------:R-:W5:Y:S07]  /*fb20*/  LDSM.16.M88.4 R76, [R148+0x8000] ;  /* 0x00800000944c783b */ /* 0x000f6e0000000200 */
[----:B-1----:R-:W-:Y:S08]  /*fb30*/  HMMA.16816.F32.BF16 R60, R4, R10, R60 ;  /* 0x0000000a043c723c */ /* 0x002ff0000004183c */
[----:B--2---:R-:W-:Y:S08]  /*fb40*/  HMMA.16816.F32.BF16 R52, R80, R72, R52 ;  /* 0x000000485034723c */ /* 0x004ff00000041834 */
[----:B------:R-:W-:Y:S01]  /*fb50*/  HMMA.16816.F32.BF16 R64, R4, R8, R64 ;  /* 0x000000080440723c */ /* 0x000fe20000041840 */
[----:B------:R-:W1:Y:S02]  /*fb60*/  LDSM.16.M88.4 R8, [R148+0x8800] ;  /* 0x008800009408783b */ /* 0x000e640000000200 */
[----:B------:R-:W-:Y:S01]  /*fb70*/  FMUL.FTZ R60, R60, UR14 ;  /* 0x0000000e3c3c7c20 */ /* 0x000fe20008410000 */
[----:B------:R-:W-:-:S04]  /*fb80*/  FMUL.FTZ R61, R61, UR14 ;  /* 0x0000000e3d3d7c20 */ /* 0x000fc80008410000 */
[----:B------:R-:W-:Y:S01]  /*fb90*/  HMMA.16816.F32.BF16 R92, R108, R106, R92 ;  /* 0x0000006a6c5c723c */ /* 0x000fe2000004185c */
[----:B------:R-:W-:-:S06]  /*fba0*/  FMUL.FTZ R107, R62, UR14 ;  /* 0x0000000e3e6b7c20 */ /* 0x000fcc0008410000 */
[----:B------:R-:W-:Y:S01]  /*fbb0*/  MUFU.TANH R107, R107 ;  /* 0x0000006b006b7308 */ /* 0x000fe20000002400 */
[----:B----4-:R-:W-:Y:S03]  /*fbc0*/  HMMA.16816.F32.BF16 R52, R4, R100, R52 ;  /* 0x000000640434723c */ /* 0x010fe60000041834 */
[----:B------:R-:W-:Y:S01]  /*fbd0*/  FMUL.FTZ R47, R65, UR14 ;  /* 0x0000000e412f7c20 */ /* 0x000fe20008410000 */
[----:B------:R-:W-:Y:S01]  /*fbe0*/  FMUL.FTZ R65, R67, UR14 ;  /* 0x0000000e43417c20 */ /* 0x000fe20008410000 */
[----:B------:R-:W-:Y:S01]  /*fbf0*/  FMUL.FTZ R3, R66, UR14 ;  /* 0x0000000e42037c20 */ /* 0x000fe20008410000 */
[----:B------:R-:W-:Y:S01]  /*fc00*/  FMUL.FTZ R64, R64, UR14 ;  /* 0x0000000e40407c20 */ /* 0x000fe20008410000 */
[----:B------:R-:W-:Y:S01]  /*fc10*/  MUFU.TANH R67, R60 ;  /* 0x0000003c00437308 */ /* 0x000fe20000002400 */
[----:B---3--:R-:W-:Y:S01]  /*fc20*/  HMMA.16816.F32.BF16 R16, R80, R68, R16 ;  /* 0x000000445010723c */ /* 0x008fe20000041810 */
[----:B------:R-:W-:-:S06]  /*fc30*/  FMUL.FTZ R69, R63, UR14 ;  /* 0x0000000e3f457c20 */ /* 0x000fcc0008410000 */
[----:B------:R2:W-:Y:S01]  /*fc40*/  MUFU.TANH R101, R61 ;  /* 0x0000003d00657308 */ /* 0x0005e20000002400 */
[----:B------:R-:W-:Y:S01]  /*fc50*/  HMMA.16816.F32.BF16 R48, R80, R74, R48 ;  /* 0x0000004a5030723c */ /* 0x000fe20000041830 */
[----:B------:R-:W-:Y:S02]  /*fc60*/  LDSM.16.M88.4 R72, [R148+0x8c00] ;  /* 0x008c00009448783b */ /* 0x000fe40000000200 */
[----:B------:R-:W-:Y:S01]  /*fc70*/  FMUL.FTZ R52, R52, UR14 ;  /* 0x0000000e34347c20 */ /* 0x000fe20008410000 */
[----:B------:R-:W-:-:S03]  /*fc80*/  FMUL.FTZ R53, R53, UR14 ;  /* 0x0000000e35357c20 */ /* 0x000fc60008410000 */
[----:B------:R-:W-:Y:S01]  /*fc90*/  MUFU.TANH R47, R47 ;  /* 0x0000002f002f7308 */ /* 0x000fe20000002400 */
[C---:B-----5:R-:W-:Y:S07]  /*fca0*/  HMMA.16816.F32.BF16 R24, R80.reuse, R76, R24 ;  /* 0x0000004c5018723c */ /* 0x060fee0000041818 */
[----:B------:R-:W-:Y:S01]  /*fcb0*/  MUFU.TANH R65, R65 ;  /* 0x0000004100417308 */ /* 0x000fe20000002400 */
[----:B------:R-:W-:Y:S01]  /*fcc0*/  HMMA.16816.F32.BF16 R20, R80, R78, R20 ;  /* 0x0000004e5014723c */ /* 0x000fe20000041814 */
[----:B--2---:R-:W2:Y:S04]  /*fcd0*/  LDSM.16.M88.4 R60, [R158+0x7c00] ;  /* 0x007c00009e3c783b */ /* 0x004ea80000000200 */
[----:B------:R-:W3:Y:S02]  /*fce0*/  LDSM.16.M88.4 R76, [R158+0x7800] ;  /* 0x007800009e4c783b */ /* 0x000ee40000000200 */
[----:B------:R-:W-:Y:S01]  /*fcf0*/  MUFU.TANH R69, R69 ;  /* 0x0000004500457308 */ /* 0x000fe20000002400 */
[----:B------:R-:W-:Y:S01]  /*fd00*/  HMMA.16816.F32.BF16 R96, R108, R104, R96 ;  /* 0x000000686c60723c */ /* 0x000fe20000041860 */
[----:B------:R-:W-:Y:S01]  /*fd10*/  FMUL.FTZ R109, R54, UR14 ;  /* 0x0000000e366d7c20 */ /* 0x000fe20008410000 */
[----:B------:R-:W-:-:S05]  /*fd20*/  FMUL.FTZ R111, R55, UR14 ;  /* 0x0000000e376f7c20 */ /* 0x000fca0008410000 */
[----:B------:R-:W-:Y:S01]  /*fd30*/  MUFU.TANH R109, R109 ;  /* 0x0000006d006d7308 */ /* 0x000fe20000002400 */
[C---:B------:R-:W-:Y:S07]  /*fd40*/  HMMA.16816.F32.BF16 R32, R80.reuse, R112, R32 ;  /* 0x000000705020723c */ /* 0x040fee0000041820 */
[----:B------:R-:W-:Y:S01]  /*fd50*/  MUFU.TANH R111, R111 ;  /* 0x0000006f006f7308 */ /* 0x000fe20000002400 */
[----:B------:R-:W-:Y:S07]  /*fd60*/  HMMA.16816.F32.BF16 R28, R80, R114, R28 ;  /* 0x00000072501c723c */ /* 0x000fee000004181c */
[----:B------:R-:W-:Y:S01]  /*fd70*/  MUFU.TANH R105, R64 ;  /* 0x0000004000697308 */ /* 0x000fe20000002400 */
[----:B------:R-:W-:Y:S07]  /*fd80*/  HMMA.16816.F32.BF16 R48, R4, R102, R48 ;  /* 0x000000660430723c */ /* 0x000fee0000041830 */
[----:B------:R-:W-:Y:S01]  /*fd90*/  MUFU.TANH R103, R53 ;  /* 0x0000003500677308 */ /* 0x000fe20000002400 */
[C---:B------:R-:W-:Y:S07]  /*fda0*/  HMMA.16816.F32.BF16 R12, R80.reuse, R70, R12 ;  /* 0x00000046500c723c */ /* 0x040fee000004180c */
[----:B------:R4:W-:Y:S01]  /*fdb0*/  MUFU.TANH R71, R52 ;  /* 0x0000003400477308 */ /* 0x0009e20000002400 */
[C---:B-1----:R-:W-:Y:S07]  /*fdc0*/  HMMA.16816.F32.BF16 R96, R80.reuse, R8, R96 ;  /* 0x000000085060723c */ /* 0x042fee0000041860 */
[----:B------:R-:W-:Y:S01]  /*fdd0*/  MUFU.TANH R3, R3 ;  /* 0x0000000300037308 */ /* 0x000fe20000002400 */
[----:B------:R-:W-:Y:S01]  /*fde0*/  HMMA.16816.F32.BF16 R92, R80, R10, R92 ;  /* 0x0000000a505c723c */ /* 0x000fe2000004185c */
[----:B------:R-:W1:Y:S07]  /*fdf0*/  LDSM.16.M88.4 R8, [R158+0x8000] ;  /* 0x008000009e08783b */ /* 0x000e6e0000000200 */
[C---:B--2---:R-:W-:Y:S01]  /*fe00*/  HMMA.16816.F32.BF16 R32, R4.reuse, R60, R32 ;  /* 0x0000003c0420723c */ /* 0x044fe20000041820 */
[----:B----4-:R-:W2:Y:S07]  /*fe10*/  LDSM.16.M88.4 R52, [R158+0x8400] ;  /* 0x008400009e34783b */ /* 0x010eae0000000200 */
[----:B------:R-:W-:Y:S01]  /*fe20*/  HMMA.16816.F32.BF16 R28, R4, R62, R28 ;  /* 0x0000003e041c723c */ /* 0x000fe2000004181c */
[----:B------:R-:W4:Y:S07]  /*fe30*/  LDSM.16.M88.4 R60, [R158+0x8c00] ;  /* 0x008c00009e3c783b */ /* 0x000f2e0000000200 */
[----:B------:R-:W-:Y:S01]  /*fe40*/  HMMA.16816.F32.BF16 R88, R80, R72, R88 ;  /* 0x000000485058723c */ /* 0x000fe20000041858 */
[----:B------:R-:W-:-:S02]  /*fe50*/  FMUL.FTZ R73, R48, UR14 ;  /* 0x0000000e30497c20 */ /* 0x000fc40008410000 */
[----:B------:R-:W-:-:S04]  /*fe60*/  FMUL.FTZ R33, R33, UR14 ;  /* 0x0000000e21217c20 */ /* 0x000fc80008410000 */
[----:B------:R-:W-:Y:S01]  /*fe70*/  MUFU.TANH R73, R73 ;  /* 0x0000004900497308 */ /* 0x000fe20000002400 */
[----:B---3--:R-:W-:Y:S01]  /*fe80*/  HMMA.16816.F32.BF16 R40, R4, R76, R40 ;  /* 0x0000004c0428723c */ /* 0x008fe20000041828 */
[----:B------:R-:W-:Y:S02]  /*fe90*/  FMUL.FTZ R77, R49, UR14 ;  /* 0x0000000e314d7c20 */ /* 0x000fe40008410000 */
[----:B------:R-:W-:-:S04]  /*fea0*/  FMUL.FTZ R30, R30, UR14 ;  /* 0x0000000e1e1e7c20 */ /* 0x000fc80008410000 */
[----:B------:R-:W-:Y:S01]  /*feb0*/  MUFU.TANH R77, R77 ;  /* 0x0000004d004d7308 */ /* 0x000fe20000002400 */
[----:B------:R-:W-:Y:S01]  /*fec0*/  HMMA.16816.F32.BF16 R84, R80, R74, R84 ;  /* 0x0000004a5054723c */ /* 0x000fe20000041854 */
[----:B------:R-:W-:-:S06]  /*fed0*/  FMUL.FTZ R75, R50, UR14 ;  /* 0x0000000e324b7c20 */ /* 0x000fcc0008410000 */
[----:B------:R-:W-:Y:S01]  /*fee0*/  MUFU.TANH R75, R75 ;  /* 0x0000004b004b7308 */ /* 0x000fe20000002400 */
[----:B------:R-:W-:Y:S01]  /*fef0*/  HMMA.16816.F32.BF16 R36, R4, R78, R36 ;  /* 0x0000004e0424723c */ /* 0x000fe20000041824 */
[----:B------:R-:W-:Y:S02]  /*ff00*/  FMUL.FTZ R79, R51, UR14 ;  /* 0x0000000e334f7c20 */ /* 0x000fe40008410000 */
[----:B------:R-:W3:Y:S01]  /*ff10*/  LDSM.16.M88.4 R48, [R158+0x8800] ;  /* 0x008800009e30783b */ /* 0x000ee20000000200 */
[----:B------:R-:W-:Y:S01]  /*ff20*/  FMUL.FTZ R41, R41, UR14 ;  /* 0x0000000e29297c20 */ /* 0x000fe20008410000 */
[----:B------:R-:W-:Y:S01]  /*ff30*/  FMUL.FTZ R40, R40, UR14 ;  /* 0x0000000e28287c20 */ /* 0x000fe20008410000 */
[----:B------:R-:W-:-:S04]  /*ff40*/  DEPBAR.LE SB0, 0x0 ;  /* 0x000080000000791a */ /* 0x000fc80000000000 */
[C---:B-1----:R-:W-:Y:S01]  /*ff50*/  HMMA.16816.F32.BF16 R20, R4.reuse, R10, R20 ;  /* 0x0000000a0414723c */ /* 0x042fe20000041814 */
[----:B------:R-:W-:Y:S01]  /*ff60*/  FMUL.FTZ R11, R43, UR14 ;  /* 0x0000000e2b0b7c20 */ /* 0x000fe20008410000 */
[----:B------:R-:W-:Y:S06]  /*ff70*/  MUFU.TANH R83, R41 ;  /* 0x0000002900537308 */ /* 0x000fec0000002400 */
[----:B--2---:R-:W-:Y:S01]  /*ff80*/  HMMA.16816.F32.BF16 R12, R4, R54, R12 ;  /* 0x00000036040c723c */ /* 0x004fe2000004180c */
[----:B------:R-:W-:Y:S01]  /*ff90*/  FMUL.FTZ R36, R36, UR14 ;  /* 0x0000000e24247c20 */ /* 0x000fe20008410000 */
[----:B------:R-:W-:Y:S01]  /*ffa0*/  FMUL.FTZ R38, R38, UR14 ;  /* 0x0000000e26267c20 */ /* 0x000fe20008410000 */
[----:B------:R1:W-:Y:S01]  /*ffb0*/  MUFU.TANH R81, R40 ;  /* 0x0000002800517308 */ /* 0x0003e20000002400 */
[----:B------:R-:W-:Y:S01]  /*ffc0*/  FMUL.FTZ R37, R37, UR14 ;  /* 0x0000000e25257c20 */ /* 0x000fe20008410000 */
[----:B------:R-:W-:-:S03]  /*ffd0*/  FMUL.FTZ R39, R39, UR14 ;  /* 0x0000000e27277c20 */ /* 0x000fc60008410000 */
[----:B----4-:R-:W-:Y:S03]  /*ffe0*/  HMMA.16816.F32.BF16 R84, R4, R62, R84 ;  /* 0x0000003e0454723c */ /* 0x010fe60000041854 */
[----:B------:R2:W-:Y:S01]  /*fff0*/  MUFU.TANH R43, R36 ;  /* 0x00000024002b7308 */ /* 0x0005e20000002400 */
[----:B------:R-:W-:-:S04]  /*10000*/  FMUL.FTZ R10, R20, UR14 ;  /* 0x0000000e140a7c20 */ /* 0x000fc80008410000 */
[C---:B------:R-:W-:Y:S01]  /*10010*/  HMMA.16816.F32.BF16 R24, R4.reuse, R8, R24 ;  /* 0x000000080418723c */ /* 0x040fe20000041818 */
[----:B------:R-:W-:Y:S02]  /*10020*/  FMUL.FTZ R9, R42, UR14 ;  /* 0x0000000e2a097c20 */ /* 0x000fe40008410000 */
[----:B------:R-:W-:Y:S01]  /*10030*/  FMUL.FTZ R20, R14, UR14 ;  /* 0x0000000e0e147c20 */ /* 0x000fe20008410000 */
[----:B------:R-:W-:Y:S01]  /*10040*/  MUFU.TANH R79, R79 ;  /* 0x0000004f004f7308 */ /* 0x000fe20000002400 */
[----:B-1----:R-:W-:Y:S01]  /*10050*/  FMUL.FTZ R40, R34, UR14 ;  /* 0x0000000e22287c20 */ /* 0x002fe20008410000 */
[----:B------:R-:W-:Y:S02]  /*10060*/  FMUL.FTZ R34, R31, UR14 ;  /* 0x0000000e1f227c20 */ /* 0x000fe40008410000 */
[C---:B------:R-:W-:Y:S03]  /*10070*/  HMMA.16816.F32.BF16 R16, R4.reuse, R52, R16 ;  /* 0x000000340410723c */ /* 0x040fe60000041810 */
[----:B------:R-:W-:Y:S01]  /*10080*/  FMUL.FTZ R41, R86, UR14 ;  /* 0x0000000e56297c20 */ /* 0x000fe20008410000 */
[----:B------:R-:W-:Y:S01]  /*10090*/  MUFU.TANH R9, R9 ;  /* 0x0000000900097308 */ /* 0x000fe20000002400 */
[----:B--2---:R-:W-:Y:S01]  /*100a0*/  FMUL.FTZ R36, R28, UR14 ;  /* 0x0000000e1c247c20 */ /* 0x004fe20008410000 */
[----:B------:R-:W-:Y:S01]  /*100b0*/  FMUL.FTZ R28, R23, UR14 ;  /* 0x0000000e171c7c20 */ /* 0x000fe20008410000 */
[----:B------:R-:W-:Y:S01]  /*100c0*/  FMUL.FTZ R23, R13, UR14 ;  /* 0x0000000e0d177c20 */ /* 0x000fe20008410000 */
[----:B---3--:R-:W-:Y:S01]  /*100d0*/  HMMA.16816.F32.BF16 R96, R4, R48, R96 ;  /* 0x000000300460723c */ /* 0x008fe20000041860 */
[----:B------:R-:W-:Y:S01]  /*100e0*/  FMUL.FTZ R13, R84, UR14 ;  /* 0x0000000e540d7c20 */ /* 0x000fe20008410000 */
[----:B------:R-:W-:Y:S01]  /*100f0*/  FMUL.FTZ R85, R85, UR14 ;  /* 0x0000000e55557c20 */ /* 0x000fe20008410000 */
[----:B------:R-:W-:Y:S01]  /*10100*/  FMUL.FTZ R8, R25, UR14 ;  /* 0x0000000e19087c20 */ /* 0x000fe20008410000 */
[----:B------:R-:W-:Y:S01]  /*10110*/  MUFU.TANH R41, R41 ;  /* 0x0000002900297308 */ /* 0x000fe20000002400 */
[----:B------:R-:W-:-:S03]  /*10120*/  FMUL.FTZ R87, R87, UR14 ;  /* 0x0000000e57577c20 */ /* 0x000fc60008410000 */
[C---:B------:R-:W-:Y:S01]  /*10130*/  HMMA.16816.F32.BF16 R92, R4.reuse, R50, R92 ;  /* 0x00000032045c723c */ /* 0x040fe2000004185c */
[----:B------:R-:W-:Y:S01]  /*10140*/  FMUL.FTZ R51, R32, UR14 ;  /* 0x0000000e20337c20 */ /* 0x000fe20008410000 */
[----:B------:R-:W-:Y:S01]  /*10150*/  FMUL.FTZ R32, R29, UR14 ;  /* 0x0000000e1d207c20 */ /* 0x000fe20008410000 */
[----:B------:R-:W-:Y:S01]  /*10160*/  FMUL.FTZ R25, R17, UR14 ;  /* 0x0000000e11197c20 */ /* 0x000fe20008410000 */
[----:B------:R-:W1:Y:S04]  /*10170*/  MUFU.TANH R13, R13 ;  /* 0x0000000d000d7308 */ /* 0x000e680000002400 */
[----:B------:R-:W-:Y:S01]  /*10180*/  HMMA.16816.F32.BF16 R88, R4, R60, R88 ;  /* 0x0000003c0458723c */ /* 0x000fe20000041858 */
[----:B------:R-:W-:Y:S01]  /*10190*/  FMUL.FTZ R4, R22, UR14 ;  /* 0x0000000e16047c20 */ /* 0x000fe20008410000 */
[----:B------:R-:W-:Y:S01]  /*101a0*/  FMUL.FTZ R22, R12, UR14 ;  /* 0x0000000e0c167c20 */ /* 0x000fe20008410000 */
[----:B------:R-:W-:-:S02]  /*101b0*/  IMAD.SHL.U32 R12, R122, 0x2, RZ ;  /* 0x000000027a0c7824 */ /* 0x000fc400078e00ff */
[----:B------:R-:W-:Y:S01]  /*101c0*/  FMUL.FTZ R6, R26, UR14 ;  /* 0x0000000e1a067c20 */ /* 0x000fe20008410000 */
[----:B------:R-:W-:Y:S01]  /*101d0*/  FMUL.FTZ R26, R18, UR14 ;  /* 0x0000000e121a7c20 */ /* 0x000fe20008410000 */
[----:B------:R-:W-:Y:S01]  /*101e0*/  FMUL.FTZ R18, R15, UR14 ;  /* 0x0000000e0f127c20 */ /* 0x000fe20008410000 */
[----:B------:R-:W-:Y:S01]  /*101f0*/  FMUL.FTZ R7, R27, UR14 ;  /* 0x0000000e1b077c20 */ /* 0x000fe20008410000 */
[----:B------:R-:W-:Y:S01]  /*10200*/  LOP3.LUT R12, R12, 0x6, RZ, 0xc0, !PT ;  /* 0x000000060c0c7812 */ /* 0x000fe200078ec0ff */
[----:B------:R-:W-:Y:S01]  /*10210*/  FMUL.FTZ R27, R16, UR14 ;  /* 0x0000000e101b7c20 */ /* 0x000fe20008410000 */
[----:B------:R2:W-:Y:S01]  /*10220*/  MUFU.TANH R61, R30 ;  /* 0x0000001e003d7308 */ /* 0x0005e20000002400 */
[----:B------:R-:W-:Y:S01]  /*10230*/  FMUL.FTZ R5, R21, UR14 ;  /* 0x0000000e15057c20 */ /* 0x000fe20008410000 */
[----:B------:R-:W-:Y:S01]  /*10240*/  FMUL.FTZ R97, R97, UR14 ;  /* 0x0000000e61617c20 */ /* 0x000fe20008410000 */
[----:B------:R-:W-:Y:S02]  /*10250*/  IMAD.IADD R153, R45, 0x1, R12 ;  /* 0x000000012d997824 */ /* 0x000fe400078e020c */
[----:B------:R-:W-:Y:S01]  /*10260*/  FMUL.FTZ R99, R99, UR14 ;  /* 0x0000000e63637c20 */ /* 0x000fe20008410000 */
[----:B------:R-:W-:Y:S01]  /*10270*/  FMUL.FTZ R96, R96, UR14 ;  /* 0x0000000e60607c20 */ /* 0x000fe20008410000 */
[----:B------:R-:W-:Y:S01]  /*10280*/  FMUL.FTZ R98, R98, UR14 ;  /* 0x0000000e62627c20 */ /* 0x000fe20008410000 */
[C---:B------:R-:W-:Y:S01]  /*10290*/  VIADD R15, R153.reuse, 0x78 ;  /* 0x00000078990f7836 */ /* 0x040fe20000000000 */
[----:B------:R3:W-:Y:S01]  /*102a0*/  MUFU.TANH R53, R32 ;  /* 0x0000002000357308 */ /* 0x0007e20000002400 */
[----:B------:R-:W-:-:S02]  /*102b0*/  VIADD R12, R153, 0x8 ;  /* 0x00000008990c7836 */ /* 0x000fc40000000000 */
[----:B------:R-:W-:Y:S01]  /*102c0*/  FMUL.FTZ R92, R92, UR14 ;  /* 0x0000000e5c5c7c20 */ /* 0x000fe20008410000 */
[----:B------:R-:W-:Y:S01]  /*102d0*/  VIADD R14, R153, 0x1 ;  /* 0x00000001990e7836 */ /* 0x000fe20000000000 */
[----:B------:R-:W-:Y:S01]  /*102e0*/  ISETP.GE.AND P4, PT, R15, R121, PT ;  /* 0x000000790f00720c */ /* 0x000fe20003f86270 */
[----:B------:R-:W-:Y:S01]  /*102f0*/  VIADD R16, R153, 0x9 ;  /* 0x0000000999107836 */ /* 0x000fe20000000000 */
[-C--:B------:R-:W-:Y:S01]  /*10300*/  ISETP.GE.AND P1, PT, R15, R58.reuse, PT ;  /* 0x0000003a0f00720c */ /* 0x080fe20003f26270 */
[C---:B------:R-:W-:Y:S01]  /*10310*/  VIADD R168, R153.reuse, 0x20 ;  /* 0x0000002099a87836 */ /* 0x040fe20000000000 */
[----:B------:R-:W-:Y:S01]  /*10320*/  I2FP.F32.S32 R15, R15 ;  /* 0x0000000f000f7245 */ /* 0x000fe20000201400 */
[----:B------:R4:W-:Y:S01]  /*10330*/  MUFU.TANH R49, R38 ;  /* 0x0000002600317308 */ /* 0x0009e20000002400 */
[C---:B------:R-:W-:Y:S01]  /*10340*/  ISETP.GE.AND P5, PT, R12.reuse, R121, PT ;  /* 0x000000790c00720c */ /* 0x040fe20003fa6270 */
[----:B--2---:R-:W-:Y:S01]  /*10350*/  VIADD R30, R153, 0x11 ;  /* 0x00000011991e7836 */ /* 0x004fe20000000000 */
[----:B------:R-:W-:Y:S01]  /*10360*/  ISETP.GE.AND P2, PT, R12, R58, PT ;  /* 0x0000003a0c00720c */ /* 0x000fe20003f46270 */
[CC--:B-1----:R-:W-:Y:S01]  /*10370*/  FFMA.FTZ R13, R0.reuse, R15.reuse, R13 ;  /* 0x0000000f000d7223 */ /* 0x0c2fe2000001000d */
[----:B------:R-:W-:Y:S01]  /*10380*/  I2FP.F32.S32 R12, R12 ;  /* 0x0000000c000c7245 */ /* 0x000fe20000201400 */
[----:B------:R-:W-:Y:S01]  /*10390*/  FFMA.FTZ R41, R0, R15, R41 ;  /* 0x0000000f00297223 */ /* 0x000fe20000010029 */
[CC--:B------:R-:W-:Y:S01]  /*103a0*/  ISETP.GE.AND P0, PT, R14.reuse, R121.reuse, PT ;  /* 0x000000790e00720c */ /* 0x0c0fe20003f06270 */
[----:B------:R1:W-:Y:S01]  /*103b0*/  MUFU.TANH R55, R34 ;  /* 0x0000002200377308 */ /* 0x0003e20000002400 */
[----:B------:R-:W-:Y:S01]  /*103c0*/  ISETP.GE.AND P3, PT, R14, R58, PT ;  /* 0x0000003a0e00720c */ /* 0x000fe20003f66270 */
[C---:B------:R-:W-:Y:S01]  /*103d0*/  FFMA.FTZ R15, R0.reuse, R12, R67 ;  /* 0x0000000c000f7223 */ /* 0x040fe20000010043 */
[----:B------:R-:W-:Y:S01]  /*103e0*/  I2FP.F32.S32 R14, R14 ;  /* 0x0000000e000e7245 */ /* 0x000fe20000201400 */
[C---:B------:R-:W-:Y:S01]  /*103f0*/  FFMA.FTZ R12, R0.reuse, R12, R107 ;  /* 0x0000000c000c7223 */ /* 0x040fe2000001006b */
[----:B------:R-:W-:Y:S01]  /*10400*/  FSEL R66, R13, -INF , !P4 ;  /* 0xff8000000d427808 */ /* 0x000fe20006000000 */
[----:B---3--:R-:W-:Y:S01]  /*10410*/  VIADD R32, R153, 0x10 ;  /* 0x0000001099207836 */ /* 0x008fe20000000000 */
[----:B------:R-:W-:Y:S01]  /*10420*/  FSEL R41, R41, -INF , !P1 ;  /* 0xff80000029297808 */ /* 0x000fe20004800000 */
[CC--:B------:R-:W-:Y:S01]  /*10430*/  FFMA.FTZ R17, R0.reuse, R14.reuse, R47 ;  /* 0x0000000e00117223 */ /* 0x0c0fe2000001002f */
[----:B------:R-:W-:Y:S01]  /*10440*/  FFMA.FTZ R14, R0, R14, R65 ;  /* 0x0000000e000e7223 */ /* 0x000fe20000010041 */
[CC--:B------:R-:W-:Y:S01]  /*10450*/  ISETP.GE.AND P4, PT, R16.reuse, R121.reuse, PT ;  /* 0x000000791000720c */ /* 0x0c0fe20003f86270 */
[----:B----4-:R-:W-:Y:S01]  /*10460*/  FMUL.FTZ R38, R35, UR14 ;  /* 0x0000000e23267c20 */ /* 0x010fe20008410000 */
[----:B------:R-:W-:Y:S01]  /*10470*/  ISETP.GE.AND P1, PT, R16, R58, PT ;  /* 0x0000003a1000720c */ /* 0x000fe20003f26270 */
[----:B------:R-:W-:Y:S01]  /*10480*/  FMUL.FTZ R35, R24, UR14 ;  /* 0x0000000e18237c20 */ /* 0x000fe20008410000 */
[----:B------:R-:W-:Y:S01]  /*10490*/  I2FP.F32.S32 R16, R16 ;  /* 0x0000001000107245 */ /* 0x000fe20000201400 */
[----:B------:R-:W-:Y:S01]  /*104a0*/  FMUL.FTZ R24, R19, UR14 ;  /* 0x0000000e13187c20 */ /* 0x000fe20008410000 */
[----:B------:R-:W-:Y:S01]  /*104b0*/  FSEL R15, R15, -INF , !P5 ;  /* 0xff8000000f0f7808 */ /* 0x000fe20006800000 */
[----:B------:R2:W-:Y:S01]  /*104c0*/  MUFU.TANH R47, R8 ;  /* 0x00000008002f7308 */ /* 0x0005e20000002400 */
[----:B------:R-:W-:Y:S01]  /*104d0*/  FSEL R12, R12, -INF , !P2 ;  /* 0xff8000000c0c7808 */ /* 0x000fe20005000000 */
[-C--:B------:R-:W-:Y:S01]  /*104e0*/  FFMA.FTZ R19, R0, R16.reuse, R101 ;  /* 0x0000001000137223 */ /* 0x080fe20000010065 */
[-C--:B------:R-:W-:Y:S01]  /*104f0*/  ISETP.GE.AND P5, PT, R30, R121.reuse, PT ;  /* 0x000000791e00720c */ /* 0x080fe20003fa6270 */
[----:B------:R-:W-:Y:S01]  /*10500*/  FFMA.FTZ R16, R0, R16, R69 ;  /* 0x0000001000107223 */ /* 0x000fe20000010045 */
[----:B------:R-:W-:Y:S01]  /*10510*/  ISETP.GE.AND P2, PT, R30, R58, PT ;  /* 0x0000003a1e00720c */ /* 0x000fe20003f46270 */
[----:B-1----:R-:W-:Y:S01]  /*10520*/  VIADD R34, R153, 0x18 ;  /* 0x0000001899227836 */ /* 0x002fe20000000000 */
[----:B------:R-:W-:Y:S01]  /*10530*/  FSEL R17, R17, -INF , !P0 ;  /* 0xff80000011117808 */ /* 0x000fe20004000000 */
[----:B------:R-:W1:Y:S01]  /*10540*/  MUFU.TANH R11, R11 ;  /* 0x0000000b000b7308 */ /* 0x000e620000002400 */
[----:B------:R-:W-:Y:S01]  /*10550*/  FSEL R14, R14, -INF , !P3 ;  /* 0xff8000000e0e7808 */ /* 0x000fe20005800000 */
[C---:B------:R-:W-:Y:S01]  /*10560*/  VIADD R166, R153.reuse, 0x21 ;  /* 0x0000002199a67836 */ /* 0x040fe20000000000 */
[----:B------:R-:W-:Y:S01]  /*10570*/  I2FP.F32.S32 R30, R30 ;  /* 0x0000001e001e7245 */ /* 0x000fe20000201400 */
[C---:B------:R-:W-:Y:S01]  /*10580*/  VIADD R164, R153.reuse, 0x31 ;  /* 0x0000003199a47836 */ /* 0x040fe20000000000 */
[CC--:B------:R-:W-:Y:S01]  /*10590*/  ISETP.GE.AND P0, PT, R32.reuse, R121.reuse, PT ;  /* 0x000000792000720c */ /* 0x0c0fe20003f06270 */
[----:B------:R-:W-:Y:S01]  /*105a0*/  VIADD R140, R153, 0x40 ;  /* 0x00000040998c7836 */ /* 0x000fe20000000000 */
[----:B------:R-:W-:Y:S01]  /*105b0*/  ISETP.GE.AND P3, PT, R32, R58, PT ;  /* 0x0000003a2000720c */ /* 0x000fe20003f66270 */
[C---:B------:R-:W-:Y:S01]  /*105c0*/  FFMA.FTZ R103, R0.reuse, R30, R103 ;  /* 0x0000001e00677223 */ /* 0x040fe20000010067 */
[----:B------:R-:W-:Y:S01]  /*105d0*/  I2FP.F32.S32 R32, R32 ;  /* 0x0000002000207245 */ /* 0x000fe20000201400 */
[----:B------:R-:W-:Y:S01]  /*105e0*/  FFMA.FTZ R111, R0, R30, R111 ;  /* 0x0000001e006f7223 */ /* 0x000fe2000001006f */
[----:B------:R-:W-:Y:S01]  /*105f0*/  FSEL R19, R19, -INF , !P4 ;  /* 0xff80000013137808 */ /* 0x000fe20006000000 */
[----:B------:R3:W-:Y:S01]  /*10600*/  MUFU.TANH R63, R6 ;  /* 0x00000006003f7308 */ /* 0x0007e20000002400 */
[----:B------:R-:W-:Y:S01]  /*10610*/  FSEL R16, R16, -INF , !P1 ;  /* 0xff80000010107808 */ /* 0x000fe20004800000 */
[CC--:B------:R-:W-:Y:S01]  /*10620*/  FFMA.FTZ R13, R0.reuse, R32.reuse, R71 ;  /* 0x00000020000d7223 */ /* 0x0c0fe20000010047 */
[----:B--2---:R-:W-:Y:S01]  /*10630*/  FFMA.FTZ R8, R0, R32, R109 ;  /* 0x0000002000087223 */ /* 0x004fe2000001006d */
[----:B------:R-:W-:Y:S01]  /*10640*/  VIADD R32, R153, 0x19 ;  /* 0x0000001999207836 */ /* 0x000fe20000000000 */
[-C--:B------:R-:W-:Y:S01]  /*10650*/  ISETP.GE.AND P4, PT, R34, R121.reuse, PT ;  /* 0x000000792200720c */ /* 0x080fe20003f86270 */
[----:B------:R-:W-:Y:S01]  /*10660*/  FMUL.FTZ R94, R94, UR14 ;  /* 0x0000000e5e5e7c20 */ /* 0x000fe20008410000 */
[----:B------:R-:W-:Y:S01]  /*10670*/  ISETP.GE.AND P1, PT, R34, R58, PT ;  /* 0x0000003a2200720c */ /* 0x000fe20003f26270 */
[----:B------:R2:W-:Y:S01]  /*10680*/  MUFU.TANH R71, R7 ;  /* 0x0000000700477308 */ /* 0x0005e20000002400 */
[----:B------:R-:W-:Y:S01]  /*10690*/  I2FP.F32.S32 R34, R34 ;  /* 0x0000002200227245 */ /* 0x000fe20000201400 */
[----:B------:R-:W-:Y:S01]  /*106a0*/  FMUL.FTZ R93, R93, UR14 ;  /* 0x0000000e5d5d7c20 */ /* 0x000fe20008410000 */
[----:B------:R-:W-:Y:S01]  /*106b0*/  FSEL R13, R13, -INF , !P0 ;  /* 0xff8000000d0d7808 */ /* 0x000fe20004000000 */
[----:B------:R-:W-:Y:S01]  /*106c0*/  FMUL.FTZ R95, R95, UR14 ;  /* 0x0000000e5f5f7c20 */ /* 0x000fe20008410000 */
[----:B------:R-:W-:Y:S01]  /*106d0*/  FSEL R8, R8, -INF , !P3 ;  /* 0xff80000008087808 */ /* 0x000fe20005800000 */
[----:B------:R-:W-:Y:S01]  /*106e0*/  FFMA.FTZ R30, R0, R34, R73 ;  /* 0x00000022001e7223 */ /* 0x000fe20000010049 */
[C---:B------:R-:W-:Y:S01]  /*106f0*/  ISETP.GE.AND P0, PT, R32.reuse, R121, PT ;  /* 0x000000792000720c */ /* 0x040fe20003f06270 */
[----:B------:R4:W-:Y:S01]  /*10700*/  MUFU.TANH R67, R10 ;  /* 0x0000000a00437308 */ /* 0x0009e20000002400 */
[-C--:B------:R-:W-:Y:S01]  /*10710*/  ISETP.GE.AND P3, PT, R32, R58.reuse, PT ;  /* 0x0000003a2000720c */ /* 0x080fe20003f66270 */
[----:B------:R-:W-:Y:S01]  /*10720*/  FMUL.FTZ R88, R88, UR14 ;  /* 0x0000000e58587c20 */ /* 0x000fe20008410000 */
[----:B---3--:R-:W-:Y:S01]  /*10730*/  FSEL R6, R111, -INF , !P2 ;  /* 0xff8000006f067808 */ /* 0x008fe20005000000 */
[----:B------:R-:W-:Y:S01]  /*10740*/  FMUL.FTZ R90, R90, UR14 ;  /* 0x0000000e5a5a7c20 */ /* 0x000fe20008410000 */
[----:B------:R-:W-:Y:S01]  /*10750*/  ISETP.GE.AND P2, PT, R168, R58, PT ;  /* 0x0000003aa800720c */ /* 0x000fe20003f46270 */
[----:B------:R-:W-:Y:S01]  /*10760*/  FMUL.FTZ R89, R89, UR14 ;  /* 0x0000000e59597c20 */ /* 0x000fe20008410000 */
[----:B------:R-:W-:Y:S01]  /*10770*/  I2FP.F32.S32 R32, R32 ;  /* 0x0000002000207245 */ /* 0x000fe20000201400 */
[----:B------:R-:W-:Y:S01]  /*10780*/  MUFU.TANH R37, R37 ;  /* 0x0000002500257308 */ /* 0x000fe20000002400 */
[----:B------:R-:W-:Y:S01]  /*10790*/  FMUL.FTZ R91, R91, UR14 ;  /* 0x0000000e5b5b7c20 */ /* 0x000fe20008410000 */
[----:B--2---:R-:W-:-:S02]  /*107a0*/  FSEL R7, R103, -INF , !P5 ;  /* 0xff80000067077808 */ /* 0x004fc40006800000 */
[----:B------:R-:W-:Y:S01]  /*107b0*/  ISETP.GE.AND P5, PT, R168, R121, PT ;  /* 0x00000079a800720c */ /* 0x000fe20003fa6270 */
[C---:B------:R-:W-:Y:S01]  /*107c0*/  FFMA.FTZ R77, R0.reuse, R32, R77 ;  /* 0x00000020004d7223 */ /* 0x040fe2000001004d */
[----:B------:R-:W-:Y:S01]  /*107d0*/  I2FP.F32.S32 R168, R168 ;  /* 0x000000a800a87245 */ /* 0x000fe20000201400 */
[C---:B------:R-:W-:Y:S01]  /*107e0*/  FFMA.FTZ R79, R0.reuse, R32, R79 ;  /* 0x00000020004f7223 */ /* 0x040fe2000001004f */
[----:B------:R-:W-:Y:S01]  /*107f0*/  MUFU.TANH R39, R39 ;  /* 0x0000002700277308 */ /* 0x000fe20000002400 */
[C---:B------:R-:W-:Y:S02]  /*10800*/  VIADD R32, R153.reuse, 0x29 ;  /* 0x0000002999207836 */ /* 0x040fe40000000000 */
[C---:B----4-:R-:W-:Y:S01]  /*10810*/  FFMA.FTZ R10, R0.reuse, R34, R75 ;  /* 0x00000022000a7223 */ /* 0x050fe2000001004b */
[----:B------:R-:W-:Y:S02]  /*10820*/  VIADD R34, R153, 0x28 ;  /* 0x0000002899227836 */ /* 0x000fe40000000000 */
[CC--:B------:R-:W-:Y:S01]  /*10830*/  FFMA.FTZ R81, R0.reuse, R168.reuse, R81 ;  /* 0x000000a800517223 */ /* 0x0c0fe20000010051 */
[----:B------:R-:W-:Y:S01]  /*10840*/  FFMA.FTZ R168, R0, R168, R9 ;  /* 0x000000a800a87223 */ /* 0x000fe20000010009 */
[----:B------:R-:W-:-:S02]  /*10850*/  FSEL R9, R30, -INF , !P4 ;  /* 0xff8000001e097808 */ /* 0x000fc40006000000 */
[----:B------:R-:W-:Y:S01]  /*10860*/  FSEL R10, R10, -INF , !P1 ;  /* 0xff8000000a0a7808 */ /* 0x000fe20004800000 */
[----:B------:R-:W-:Y:S01]  /*10870*/  MUFU.TANH R33, R33 ;  /* 0x0000002100217308 */ /* 0x000fe20000002400 */
[C---:B------:R-:W-:Y:S02]  /*10880*/  ISETP.GE.AND P4, PT, R166.reuse, R121, PT ;  /* 0x00000079a600720c */ /* 0x040fe40003f86270 */
[----:B------:R-:W-:Y:S02]  /*10890*/  ISETP.GE.AND P1, PT, R166, R58, PT ;  /* 0x0000003aa600720c */ /* 0x000fe40003f26270 */
[----:B------:R-:W-:Y:S02]  /*108a0*/  I2FP.F32.S32 R166, R166 ;  /* 0x000000a600a67245 */ /* 0x000fe40000201400 */
[----:B------:R-:W-:Y:S01]  /*108b0*/  I2FP.F32.S32 R30, R34 ;  /* 0x00000022001e7245 */ /* 0x000fe20000201400 */
[----:B------:R-:W2:Y:S01]  /*108c0*/  MUFU.TANH R51, R51 ;  /* 0x0000003300337308 */ /* 0x000ea20000002400 */
[----:B------:R-:W-:Y:S01]  /*108d0*/  FSEL R169, R81, -INF , !P5 ;  /* 0xff80000051a97808 */ /* 0x000fe20006800000 */
[CC--:B------:R-:W-:Y:S01]  /*108e0*/  FFMA.FTZ R83, R0.reuse, R166.reuse, R83 ;  /* 0x000000a600537223 */ /* 0x0c0fe20000010053 */
[C---:B-1----:R-:W-:Y:S01]  /*108f0*/  FFMA.FTZ R166, R0.reuse, R166, R11 ;  /* 0x000000a600a67223 */ /* 0x042fe2000001000b */
[----:B------:R-:W-:Y:S01]  /*10900*/  FFMA.FTZ R49, R0, R30, R49 ;  /* 0x0000001e00317223 */ /* 0x000fe20000010031 */
[----:B------:R-:W-:-:S02]  /*10910*/  FSEL R168, R168, -INF , !P2 ;  /* 0xff800000a8a87808 */ /* 0x000fc40005000000 */
[C---:B------:R-:W-:Y:S01]  /*10920*/  ISETP.GE.AND P5, PT, R32.reuse, R121, PT ;  /* 0x000000792000720c */ /* 0x040fe20003fa6270 */
[----:B------:R-:W1:Y:S01]  /*10930*/  MUFU.TANH R29, R40 ;  /* 0x00000028001d7308 */ /* 0x000e620000002400 */
[----:B------:R-:W-:Y:S02]  /*10940*/  ISETP.GE.AND P2, PT, R32, R58, PT ;  /* 0x0000003a2000720c */ /* 0x000fe40003f46270 */
[----:B------:R-:W-:Y:S02]  /*10950*/  FSEL R167, R83, -INF , !P4 ;  /* 0xff80000053a77808 */ /* 0x000fe40006000000 */
[----:B------:R-:W-:-:S03]  /*10960*/  FSEL R166, R166, -INF , !P1 ;  /* 0xff800000a6a67808 */ /* 0x000fc60004800000 */
[----:B------:R-:W3:Y:S08]  /*10970*/  MUFU.TANH R21, R38 ;  /* 0x0000002600157308 */ /* 0x000ef00000002400 */
[----:B------:R4:W-:Y:S08]  /*10980*/  MUFU.TANH R69, R5 ;  /* 0x0000000500457308 */ /* 0x0009f00000002400 */
[----:B------:R5:W-:Y:S08]  /*10990*/  MUFU.TANH R73, R4 ;  /* 0x0000000400497308 */ /* 0x000bf00000002400 */
[----:B------:R-:W3:Y:S01]  /*109a0*/  MUFU.TANH R31, R36 ;  /* 0x00000024001f7308 */ /* 0x000ee20000002400 */
[----:B----4-:R-:W-:-:S02]  /*109b0*/  FSEL R5, R77, -INF , !P0 ;  /* 0xff8000004d057808 */ /* 0x010fc40004000000 */
[----:B------:R-:W-:-:S05]  /*109c0*/  ISETP.GE.AND P0, PT, R34, R121, PT ;  /* 0x000000792200720c */ /* 0x000fca0003f06270 */
[----:B------:R4:W-:Y:S01]  /*109d0*/  MUFU.TANH R75, R28 ;  /* 0x0000001c004b7308 */ /* 0x0009e20000002400 */
[----:B-----5:R-:W-:Y:S02]  /*109e0*/  FSEL R4, R79, -INF , !P3 ;  /* 0xff8000004f047808 */ /* 0x020fe40005800000 */
[----:B------:R-:W-:Y:S01]  /*109f0*/  ISETP.GE.AND P3, PT, R34, R58, PT ;  /* 0x0000003a2200720c */ /* 0x000fe20003f66270 */
[----:B------:R-:W-:Y:S01]  /*10a00*/  FFMA.FTZ R34, R0, R30, R43 ;  /* 0x0000001e00227223 */ /* 0x000fe2000001002b */
[----:B------:R-:W-:-:S03]  /*10a10*/  VIADD R30, R153, 0x30 ;  /* 0x00000030991e7836 */ /* 0x000fc60000000000 */
[----:B------:R5:W-:Y:S01]  /*10a20*/  MUFU.TANH R77, R27 ;  /* 0x0000001b004d7308 */ /* 0x000be20000002400 */
[----:B------:R-:W-:Y:S02]  /*10a30*/  FSEL R130, R49, -INF , !P3 ;  /* 0xff80000031827808 */ /* 0x000fe40005800000 */
[-C--:B------:R-:W-:Y:S02]  /*10a40*/  ISETP.GE.AND P3, PT, R164, R58.reuse, PT ;  /* 0x0000003aa400720c */ /* 0x080fe40003f66270 */
[C---:B------:R-:W-:Y:S02]  /*10a50*/  ISETP.GE.AND P4, PT, R30.reuse, R121, PT ;  /* 0x000000791e00720c */ /* 0x040fe40003f86270 */
[----:B------:R-:W-:Y:S01]  /*10a60*/  ISETP.GE.AND P1, PT, R30, R58, PT ;  /* 0x0000003a1e00720c */ /* 0x000fe20003f26270 */
[----:B------:R-:W3:Y:S01]  /*10a70*/  MUFU.TANH R35, R35 ;  /* 0x0000002300237308 */ /* 0x000ee20000002400 */
[----:B------:R-:W-:Y:S02]  /*10a80*/  I2FP.F32.S32 R30, R30 ;  /* 0x0000001e001e7245 */ /* 0x000fe40000201400 */
[----:B----4-:R-:W-:-:S03]  /*10a90*/  I2FP.F32.S32 R28, R32 ;  /* 0x00000020001c7245 */ /* 0x010fc60000201400 */
[CC--:B--2---:R-:W-:Y:S01]  /*10aa0*/  FFMA.FTZ R51, R0.reuse, R30.reuse, R51 ;  /* 0x0000001e00337223 */ /* 0x0c4fe20000010033 */
[C---:B-1----:R-:W-:Y:S01]  /*10ab0*/  FFMA.FTZ R29, R0.reuse, R30, R29 ;  /* 0x0000001e001d7223 */ /* 0x042fe2000001001d */
[CC--:B------:R-:W-:Y:S01]  /*10ac0*/  FFMA.FTZ R32, R0.reuse, R28.reuse, R37 ;  /* 0x0000001c00207223 */ /* 0x0c0fe20000010025 */
[----:B------:R-:W-:Y:S01]  /*10ad0*/  FFMA.FTZ R39, R0, R28, R39 ;  /* 0x0000001c00277223 */ /* 0x000fe20000010027 */
[----:B-----5:R-:W-:Y:S01]  /*10ae0*/  FSEL R27, R34, -INF , !P0 ;  /* 0xff800000221b7808 */ /* 0x020fe20004000000 */
[----:B------:R-:W-:Y:S01]  /*10af0*/  VIADD R28, R153, 0x38 ;  /* 0x00000038991c7836 */ /* 0x000fe20000000000 */
[----:B------:R-:W-:Y:S01]  /*10b00*/  ISETP.GE.AND P0, PT, R164, R121, PT ;  /* 0x00000079a400720c */ /* 0x000fe20003f06270 */
[----:B------:R1:W-:Y:S01]  /*10b10*/  MUFU.TANH R11, R25 ;  /* 0x00000019000b7308 */ /* 0x0003e20000002400 */
[----:B------:R-:W-:Y:S02]  /*10b20*/  I2FP.F32.S32 R164, R164 ;  /* 0x000000a400a47245 */ /* 0x000fe40000201400 */
[----:B------:R-:W-:-:S02]  /*10b30*/  FSEL R133, R51, -INF , !P4 ;  /* 0xff80000033857808 */ /* 0x000fc40006000000 */
[----:B------:R-:W-:Y:S01]  /*10b40*/  FSEL R62, R29, -INF , !P1 ;  /* 0xff8000001d3e7808 */ /* 0x000fe20004800000 */
[CC--:B------:R-:W-:Y:S01]  /*10b50*/  FFMA.FTZ R33, R0.reuse, R164.reuse, R33 ;  /* 0x000000a400217223 */ /* 0x0c0fe20000010021 */
[----:B---3--:R-:W-:Y:S01]  /*10b60*/  FFMA.FTZ R164, R0, R164, R21 ;  /* 0x000000a400a47223 */ /* 0x008fe20000010015 */
[----:B------:R2:W3:Y:S01]  /*10b70*/  MUFU.TANH R43, R26 ;  /* 0x0000001a002b7308 */ /* 0x0004e20000002400 */
[----:B------:R-:W-:Y:S02]  /*10b80*/  VIADD R21, R153, 0x39 ;  /* 0x0000003999157836 */ /* 0x000fe40000000000 */
[----:B------:R-:W-:Y:S02]  /*10b90*/  FSEL R131, R33, -INF , !P0 ;  /* 0xff80000021837808 */ /* 0x000fe40004000000 */
[----:B------:R-:W-:Y:S02]  /*10ba0*/  FSEL R164, R164, -INF , !P3 ;  /* 0xff800000a4a47808 */ /* 0x000fe40005800000 */
[C---:B------:R-:W-:Y:S01]  /*10bb0*/  ISETP.GE.AND P4, PT, R21.reuse, R121, PT ;  /* 0x000000791500720c */ /* 0x040fe20003f86270 */
[----:B------:R4:W-:Y:S01]  /*10bc0*/  MUFU.TANH R37, R24 ;  /* 0x0000001800257308 */ /* 0x0009e20000002400 */
[----:B------:R-:W-:-:S02]  /*10bd0*/  ISETP.GE.AND P1, PT, R21, R58, PT ;  /* 0x0000003a1500720c */ /* 0x000fc40003f26270 */
[----:B-1----:R-:W-:Y:S02]  /*10be0*/  FSEL R25, R32, -INF , !P5 ;  /* 0xff80000020197808 */ /* 0x002fe40006800000 */
[-C--:B------:R-:W-:Y:S02]  /*10bf0*/  ISETP.GE.AND P5, PT, R28, R121.reuse, PT ;  /* 0x000000791c00720c */ /* 0x080fe40003fa6270 */
[C---:B------:R-:W-:Y:S01]  /*10c00*/  ISETP.GE.AND P0, PT, R140.reuse, R121, PT ;  /* 0x000000798c00720c */ /* 0x040fe20003f06270 */
[----:B------:R1:W-:Y:S01]  /*10c10*/  MUFU.TANH R29, R20 ;  /* 0x00000014001d7308 */ /* 0x0003e20000002400 */
[-C--:B------:R-:W-:Y:S02]  /*10c20*/  ISETP.GE.AND P3, PT, R140, R58.reuse, PT ;  /* 0x0000003a8c00720c */ /* 0x080fe40003f66270 */
[----:B--2---:R-:W-:Y:S02]  /*10c30*/  FSEL R26, R39, -INF , !P2 ;  /* 0xff800000271a7808 */ /* 0x004fe40005000000 */
[----:B------:R-:W-:-:S02]  /*10c40*/  ISETP.GE.AND P2, PT, R28, R58, PT ;  /* 0x0000003a1c00720c */ /* 0x000fc40003f46270 */
[----:B------:R-:W-:Y:S01]  /*10c50*/  I2FP.F32.S32 R28, R28 ;  /* 0x0000001c001c7245 */ /* 0x000fe20000201400 */
[----:B------:R2:W-:Y:S01]  /*10c60*/  MUFU.TANH R39, R22 ;  /* 0x0000001600277308 */ /* 0x0005e20000002400 */
[----:B------:R-:W-:Y:S01]  /*10c70*/  I2FP.F32.S32 R21, R21 ;  /* 0x0000001500157245 */ /* 0x000fe20000201400 */
[----:B----4-:R-:W-:Y:S01]  /*10c80*/  VIADD R24, R153, 0x41 ;  /* 0x0000004199187836 */ /* 0x010fe20000000000 */
[----:B------:R-:W-:Y:S01]  /*10c90*/  I2FP.F32.S32 R140, R140 ;  /* 0x0000008c008c7245 */ /* 0x000fe20000201400 */
[CC--:B------:R-:W-:Y:S01]  /*10ca0*/  FFMA.FTZ R31, R0.reuse, R28.reuse, R31 ;  /* 0x0000001c001f7223 */ /* 0x0c0fe2000001001f */
[C---:B------:R-:W-:Y:S01]  /*10cb0*/  FFMA.FTZ R61, R0.reuse, R28, R61 ;  /* 0x0000001c003d7223 */ /* 0x040fe2000001003d */
[CC--:B------:R-:W-:Y:S01]  /*10cc0*/  FFMA.FTZ R53, R0.reuse, R21.reuse, R53 ;  /* 0x0000001500357223 */ /* 0x0c0fe20000010035 */
[C---:B------:R-:W-:Y:S01]  /*10cd0*/  FFMA.FTZ R55, R0.reuse, R21, R55 ;  /* 0x0000001500377223 */ /* 0x040fe20000010037 */
[CC--:B------:R-:W-:Y:S01]  /*10ce0*/  FFMA.FTZ R35, R0.reuse, R140.reuse, R35 ;  /* 0x0000008c00237223 */ /* 0x0c0fe20000010023 */
[----:B------:R-:W-:Y:S01]  /*10cf0*/  FSEL R65, R31, -INF , !P5 ;  /* 0xff8000001f417808 */ /* 0x000fe20006800000 */
[----:B------:R-:W-:Y:S01]  /*10d00*/  FFMA.FTZ R140, R0, R140, R63 ;  /* 0x0000008c008c7223 */ /* 0x000fe2000001003f */
[----:B-1----:R-:W-:Y:S01]  /*10d10*/  I2FP.F32.S32 R20, R24 ;  /* 0x0000001800147245 */ /* 0x002fe20000201400 */
[----:B------:R1:W-:Y:S01]  /*10d20*/  MUFU.TANH R31, R18 ;  /* 0x00000012001f7308 */ /* 0x0003e20000002400 */
[----:B------:R-:W-:-:S02]  /*10d30*/  FSEL R144, R61, -INF , !P2 ;  /* 0xff8000003d907808 */ /* 0x000fc40005000000 */
[----:B------:R-:W-:Y:S01]  /*10d40*/  ISETP.GE.AND P5, PT, R24, R121, PT ;  /* 0x000000791800720c */ /* 0x000fe20003fa6270 */
[CC--:B------:R-:W-:Y:S01]  /*10d50*/  FFMA.FTZ R47, R0.reuse, R20.reuse, R47 ;  /* 0x00000014002f7223 */ /* 0x0c0fe2000001002f */
[----:B------:R-:W-:Y:S01]  /*10d60*/  FFMA.FTZ R71, R0, R20, R71 ;  /* 0x0000001400477223 */ /* 0x000fe20000010047 */
[----:B------:R-:W-:Y:S01]  /*10d70*/  ISETP.GE.AND P2, PT, R24, R58, PT ;  /* 0x0000003a1800720c */ /* 0x000fe20003f46270 */
[----:B--2---:R-:W-:Y:S01]  /*10d80*/  VIADD R22, R153, 0x48 ;  /* 0x0000004899167836 */ /* 0x004fe20000000000 */
[----:B------:R-:W-:Y:S01]  /*10d90*/  FSEL R63, R53, -INF , !P4 ;  /* 0xff800000353f7808 */ /* 0x000fe20006000000 */
[----:B------:R-:W-:Y:S01]  /*10da0*/  VIADD R20, R153, 0x49 ;  /* 0x0000004999147836 */ /* 0x000fe20000000000 */
[----:B------:R-:W-:Y:S01]  /*10db0*/  FSEL R60, R55, -INF , !P1 ;  /* 0xff800000373c7808 */ /* 0x000fe20004800000 */
[----:B------:R-:W2:Y:S01]  /*10dc0*/  MUFU.TANH R23, R23 ;  /* 0x0000001700177308 */ /* 0x000ea20000002400 */
[----:B------:R-:W-:Y:S01]  /*10dd0*/  FSEL R147, R47, -INF , !P5 ;  /* 0xff8000002f937808 */ /* 0x000fe20006800000 */
[----:B------:R-:W-:Y:S01]  /*10de0*/  VIADD R24, R153, 0x61 ;  /* 0x0000006199187836 */ /* 0x000fe20000000000 */
[----:B------:R-:W-:-:S02]  /*10df0*/  FSEL R146, R71, -INF , !P2 ;  /* 0xff80000047927808 */ /* 0x000fc40005000000 */
[CC--:B------:R-:W-:Y:S01]  /*10e00*/  ISETP.GE.AND P4, PT, R22.reuse, R121.reuse, PT ;  /* 0x000000791600720c */ /* 0x0c0fe20003f86270 */
[----:B-1----:R-:W-:Y:S01]  /*10e10*/  VIADD R18, R153, 0x50 ;  /* 0x0000005099127836 */ /* 0x002fe20000000000 */
[-C--:B------:R-:W-:Y:S01]  /*10e20*/  ISETP.GE.AND P1, PT, R22, R58.reuse, PT ;  /* 0x0000003a1600720c */ /* 0x080fe20003f26270 */
[----:B------:R-:W1:Y:S01]  /*10e30*/  MUFU.TANH R21, R96 ;  /* 0x0000006000157308 */ /* 0x000e620000002400 */
[----:B------:R-:W-:Y:S02]  /*10e40*/  FSEL R165, R35, -INF , !P0 ;  /* 0xff80000023a57808 */ /* 0x000fe40004000000 */
[----:B------:R-:W-:Y:S02]  /*10e50*/  FSEL R140, R140, -INF , !P3 ;  /* 0xff8000008c8c7808 */ /* 0x000fe40005800000 */
[C---:B------:R-:W-:Y:S02]  /*10e60*/  ISETP.GE.AND P5, PT, R18.reuse, R121, PT ;  /* 0x000000791200720c */ /* 0x040fe40003fa6270 */
[----:B------:R-:W-:Y:S01]  /*10e70*/  ISETP.GE.AND P2, PT, R18, R58, PT ;  /* 0x0000003a1200720c */ /* 0x000fe20003f46270 */
[----:B------:R-:W-:Y:S01]  /*10e80*/  MUFU.TANH R97, R97 ;  /* 0x0000006100617308 */ /* 0x000fe20000002400 */
[----:B------:R-:W-:-:S02]  /*10e90*/  I2FP.F32.S32 R22, R22 ;  /* 0x0000001600167245 */ /* 0x000fc40000201400 */
[C---:B------:R-:W-:Y:S02]  /*10ea0*/  ISETP.GE.AND P0, PT, R20.reuse, R121, PT ;  /* 0x000000791400720c */ /* 0x040fe40003f06270 */
[----:B------:R-:W-:Y:S01]  /*10eb0*/  ISETP.GE.AND P3, PT, R20, R58, PT ;  /* 0x0000003a1400720c */ /* 0x000fe20003f66270 */
[C---:B------:R-:W-:Y:S01]  /*10ec0*/  FFMA.FTZ R67, R0.reuse, R22, R67 ;  /* 0x0000001600437223 */ /* 0x040fe20000010043 */
[----:B------:R-:W-:Y:S01]  /*10ed0*/  I2FP.F32.S32 R18, R18 ;  /* 0x0000001200127245 */ /* 0x000fe20000201400 */
[C---:B------:R-:W-:Y:S01]  /*10ee0*/  FFMA.FTZ R73, R0.reuse, R22, R73 ;  /* 0x0000001600497223 */ /* 0x040fe20000010049 */
[----:B------:R-:W-:Y:S01]  /*10ef0*/  I2FP.F32.S32 R20, R20 ;  /* 0x0000001400147245 */ /* 0x000fe20000201400 */
[----:B------:R-:W-:Y:S01]  /*10f00*/  VIADD R22, R153, 0x59 ;  /* 0x0000005999167836 */ /* 0x000fe20000000000 */
[----:B------:R-:W-:Y:S01]  /*10f10*/  FSEL R145, R67, -INF , !P4 ;  /* 0xff80000043917808 */ /* 0x000fe20006000000 */
[CC--:B------:R-:W-:Y:S01]  /*10f20*/  FFMA.FTZ R77, R0.reuse, R18.reuse, R77 ;  /* 0x00000012004d7223 */ /* 0x0c0fe2000001004d */
[C---:B---3--:R-:W-:Y:S01]  /*10f30*/  FFMA.FTZ R43, R0.reuse, R18, R43 ;  /* 0x00000012002b7223 */ /* 0x048fe2000001002b */
[CC--:B------:R-:W-:Y:S01]  /*10f40*/  FFMA.FTZ R69, R0.reuse, R20.reuse, R69 ;  /* 0x0000001400457223 */ /* 0x0c0fe20000010045 */
[----:B------:R-:W-:Y:S01]  /*10f50*/  FFMA.FTZ R75, R0, R20, R75 ;  /* 0x00000014004b7223 */ /* 0x000fe2000001004b */
[----:B------:R-:W-:Y:S01]  /*10f60*/  VIADD R20, R153, 0x51 ;  /* 0x0000005199147836 */ /* 0x000fe20000000000 */
[----:B------:R-:W-:Y:S01]  /*10f70*/  FSEL R141, R77, -INF , !P5 ;  /* 0xff8000004d8d7808 */ /* 0x000fe20006800000 */
[----:B------:R-:W-:Y:S01]  /*10f80*/  VIADD R18, R153, 0x58 ;  /* 0x0000005899127836 */ /* 0x000fe20000000000 */
[----:B------:R-:W-:Y:S01]  /*10f90*/  FSEL R136, R43, -INF , !P2 ;  /* 0xff8000002b887808 */ /* 0x000fe20005000000 */
        /* <DEDUP_REMOVED lines=8> */
[----:B------:R-:W-:-:S02]  /*11020*/  ISETP.GE.AND P1, PT, R20, R58, PT ;  /* 0x0000003a1400720c */ /* 0x000fc40003f26270 */
[C---:B------:R-:W-:Y:S01]  /*11030*/  ISETP.GE.AND P0, PT, R18.reuse, R121, PT ;  /* 0x000000791200720c */ /* 0x040fe20003f06270 */
[----:B------:R-:W5:Y:S01]  /*11040*/  MUFU.TANH R35, R92 ;  /* 0x0000005c00237308 */ /* 0x000f620000002400 */
[----:B------:R-:W-:Y:S02]  /*11050*/  ISETP.GE.AND P3, PT, R18, R58, PT ;  /* 0x0000003a1200720c */ /* 0x000fe40003f66270 */
[----:B------:R-:W-:Y:S02]  /*11060*/  I2FP.F32.S32 R22, R22 ;  /* 0x0000001600167245 */ /* 0x000fe40000201400 */
[----:B------:R-:W-:Y:S02]  /*11070*/  I2FP.F32.S32 R20, R20 ;  /* 0x0000001400147245 */ /* 0x000fe40000201400 */
[----:B------:R-:W-:Y:S01]  /*11080*/  I2FP.F32.S32 R18, R18 ;  /* 0x0000001200127245 */ /* 0x000fe20000201400 */
[----:B------:R-:W5:Y:S01]  /*11090*/  MUFU.TANH R43, R94 ;  /* 0x0000005e002b7308 */ /* 0x000f620000002400 */
[C---:B--2---:R-:W-:Y:S01]  /*110a0*/  FFMA.FTZ R23, R0.reuse, R22, R23 ;  /* 0x0000001600177223 */ /* 0x044fe20000010017 */
[CC--:B------:R-:W-:Y:S01]  /*110b0*/  FFMA.FTZ R11, R0.reuse, R20.reuse, R11 ;  /* 0x00000014000b7223 */ /* 0x0c0fe2000001000b */
[C---:B------:R-:W-:Y:S01]  /*110c0*/  FFMA.FTZ R37, R0.reuse, R20, R37 ;  /* 0x0000001400257223 */ /* 0x040fe20000010025 */
[CC--:B------:R-:W-:Y:S01]  /*110d0*/  FFMA.FTZ R39, R0.reuse, R18.reuse, R39 ;  /* 0x0000001200277223 */ /* 0x0c0fe20000010027 */
[C---:B------:R-:W-:Y:S01]  /*110e0*/  FFMA.FTZ R29, R0.reuse, R18, R29 ;  /* 0x00000012001d7223 */ /* 0x040fe2000001001d */
[----:B------:R-:W-:Y:S01]  /*110f0*/  FFMA.FTZ R22, R0, R22, R31 ;  /* 0x0000001600167223 */ /* 0x000fe2000001001f */
[----:B------:R-:W-:Y:S01]  /*11100*/  VIADD R20, R153, 0x60 ;  /* 0x0000006099147836 */ /* 0x000fe20000000000 */
[----:B------:R-:W-:Y:S01]  /*11110*/  FSEL R139, R11, -INF , !P4 ;  /* 0xff8000000b8b7808 */ /* 0x000fe20006000000 */
[----:B------:R-:W-:Y:S01]  /*11120*/  VIADD R18, R153, 0x68 ;  /* 0x0000006899127836 */ /* 0x000fe20000000000 */
[----:B------:R-:W-:Y:S01]  /*11130*/  FSEL R134, R37, -INF , !P1 ;  /* 0xff80000025867808 */ /* 0x000fe20004800000 */
[----:B------:R-:W2:Y:S01]  /*11140*/  MUFU.TANH R93, R93 ;  /* 0x0000005d005d7308 */ /* 0x000ea20000002400 */
[----:B------:R-:W-:-:S02]  /*11150*/  FSEL R137, R39, -INF , !P0 ;  /* 0xff80000027897808 */ /* 0x000fc40004000000 */
[----:B------:R-:W-:Y:S02]  /*11160*/  FSEL R64, R29, -INF , !P3 ;  /* 0xff8000001d407808 */ /* 0x000fe40005800000 */
[----:B------:R-:W-:Y:S02]  /*11170*/  FSEL R135, R23, -INF , !P5 ;  /* 0xff80000017877808 */ /* 0x000fe40006800000 */
[----:B------:R-:W-:Y:S01]  /*11180*/  FSEL R22, R22, -INF , !P2 ;  /* 0xff80000016167808 */ /* 0x000fe20005000000 */
[----:B------:R-:W2:Y:S01]  /*11190*/  MUFU.TANH R95, R95 ;  /* 0x0000005f005f7308 */ /* 0x000ea20000002400 */
[CC--:B------:R-:W-:Y:S02]  /*111a0*/  ISETP.GE.AND P4, PT, R20.reuse, R121.reuse, PT ;  /* 0x000000791400720c */ /* 0x0c0fe40003f86270 */
[----:B------:R-:W-:Y:S02]  /*111b0*/  ISETP.GE.AND P1, PT, R20, R58, PT ;  /* 0x0000003a1400720c */ /* 0x000fe40003f26270 */
[----:B------:R-:W-:-:S02]  /*111c0*/  ISETP.GE.AND P0, PT, R24, R121, PT ;  /* 0x000000791800720c */ /* 0x000fc40003f06270 */
[-C--:B------:R-:W-:Y:S01]  /*111d0*/  ISETP.GE.AND P3, PT, R24, R58.reuse, PT ;  /* 0x0000003a1800720c */ /* 0x080fe20003f66270 */
[----:B------:R-:W2:Y:S01]  /*111e0*/  MUFU.TANH R11, R88 ;  /* 0x00000058000b7308 */ /* 0x000ea20000002400 */
[C---:B------:R-:W-:Y:S02]  /*111f0*/  ISETP.GE.AND P5, PT, R18.reuse, R121, PT ;  /* 0x000000791200720c */ /* 0x040fe40003fa6270 */
[----:B------:R-:W-:Y:S02]  /*11200*/  ISETP.GE.AND P2, PT, R18, R58, PT ;  /* 0x0000003a1200720c */ /* 0x000fe40003f46270 */
[----:B------:R-:W-:Y:S02]  /*11210*/  I2FP.F32.S32 R20, R20 ;  /* 0x0000001400147245 */ /* 0x000fe40000201400 */
[----:B------:R-:W-:Y:S01]  /*11220*/  I2FP.F32.S32 R24, R24 ;  /* 0x0000001800187245 */ /* 0x000fe20000201400 */
[----:B------:R-:W2:Y:S01]  /*11230*/  MUFU.TANH R23, R90 ;  /* 0x0000005a00177308 */ /* 0x000ea20000002400 */
[----:B------:R-:W-:Y:S01]  /*11240*/  I2FP.F32.S32 R18, R18 ;  /* 0x0000001200127245 */ /* 0x000fe20000201400 */
[CC--:B-1----:R-:W-:Y:S01]  /*11250*/  FFMA.FTZ R21, R0.reuse, R20.reuse, R21 ;  /* 0x0000001400157223 */ /* 0x0c2fe20000010015 */
[C---:B---3--:R-:W-:Y:S01]  /*11260*/  FFMA.FTZ R33, R0.reuse, R20, R33 ;  /* 0x0000001400217223 */ /* 0x048fe20000010021 */
[CC--:B------:R-:W-:Y:S01]  /*11270*/  FFMA.FTZ R97, R0.reuse, R24.reuse, R97 ;  /* 0x0000001800617223 */ /* 0x0c0fe20000010061 */
[C---:B----4-:R-:W-:Y:S01]  /*11280*/  FFMA.FTZ R50, R0.reuse, R24, R99 ;  /* 0x0000001800327223 */ /* 0x050fe20000010063 */
[CC--:B-----5:R-:W-:Y:S01]  /*11290*/  FFMA.FTZ R35, R0.reuse, R18.reuse, R35 ;  /* 0x0000001200237223 */ /* 0x0e0fe20000010023 */
[----:B------:R-:W-:Y:S01]  /*112a0*/  FFMA.FTZ R43, R0, R18, R43 ;  /* 0x00000012002b7223 */ /* 0x000fe2000001002b */
[----:B------:R-:W-:Y:S01]  /*112b0*/  VIADD R20, R153, 0x69 ;  /* 0x0000006999147836 */ /* 0x000fe20000000000 */
[----:B------:R-:W-:Y:S01]  /*112c0*/  FSEL R129, R21, -INF , !P4 ;  /* 0xff80000015817808 */ /* 0x000fe20006000000 */
[----:B------:R-:W-:Y:S01]  /*112d0*/  VIADD R18, R153, 0x70 ;  /* 0x0000007099127836 */ /* 0x000fe20000000000 */
[----:B------:R-:W-:Y:S01]  /*112e0*/  FSEL R49, R33, -INF , !P1 ;  /* 0xff80000021317808 */ /* 0x000fe20004800000 */
[----:B------:R-:W1:Y:S01]  /*112f0*/  MUFU.TANH R85, R85 ;  /* 0x0000005500557308 */ /* 0x000e620000002400 */
[----:B------:R-:W-:-:S02]  /*11300*/  FSEL R128, R97, -INF , !P0 ;  /* 0xff80000061807808 */ /* 0x000fc40004000000 */
[----:B------:R-:W-:Y:S02]  /*11310*/  FSEL R50, R50, -INF , !P3 ;  /* 0xff80000032327808 */ /* 0x000fe40005800000 */
[CC--:B------:R-:W-:Y:S02]  /*11320*/  ISETP.GE.AND P4, PT, R20.reuse, R121.reuse, PT ;  /* 0x000000791400720c */ /* 0x0c0fe40003f86270 */
[-C--:B------:R-:W-:Y:S01]  /*11330*/  ISETP.GE.AND P1, PT, R20, R58.reuse, PT ;  /* 0x0000003a1400720c */ /* 0x080fe20003f26270 */
[----:B------:R-:W3:Y:S01]  /*11340*/  MUFU.TANH R87, R87 ;  /* 0x0000005700577308 */ /* 0x000ee20000002400 */
[----:B------:R-:W-:Y:S01]  /*11350*/  BAR.SYNC.DEFER_BLOCKING 0x0 ;  /* 0x0000000000007b1d */ /* 0x000fe20000010000 */
[C---:B------:R-:W-:Y:S02]  /*11360*/  ISETP.GE.AND P0, PT, R18.reuse, R121, PT ;  /* 0x000000791200720c */ /* 0x040fe40003f06270 */
[----:B------:R-:W-:Y:S02]  /*11370*/  ISETP.GE.AND P3, PT, R18, R58, PT ;  /* 0x0000003a1200720c */ /* 0x000fe40003f66270 */
[----:B------:R-:W-:-:S02]  /*11380*/  I2FP.F32.S32 R20, R20 ;  /* 0x0000001400147245 */ /* 0x000fc40000201400 */
[----:B------:R-:W4:Y:S01]  /*11390*/  MUFU.TANH R89, R89 ;  /* 0x0000005900597308 */ /* 0x000f220000002400 */
[----:B------:R-:W-:Y:S02]  /*113a0*/  I2FP.F32.S32 R18, R18 ;  /* 0x0000001200127245 */ /* 0x000fe40000201400 */
[CC--:B--2---:R-:W-:Y:S01]  /*113b0*/  FFMA.FTZ R93, R0.reuse, R20.reuse, R93 ;  /* 0x00000014005d7223 */ /* 0x0c4fe2000001005d */
[C---:B------:R-:W-:Y:S01]  /*113c0*/  FFMA.FTZ R48, R0.reuse, R20, R95 ;  /* 0x0000001400307223 */ /* 0x040fe2000001005f */
[C---:B------:R-:W-:Y:S02]  /*113d0*/  VIADD R20, R153.reuse, 0x71 ;  /* 0x0000007199147836 */ /* 0x040fe40000000000 */
[CC--:B------:R-:W-:Y:S01]  /*113e0*/  FFMA.FTZ R11, R0.reuse, R18.reuse, R11 ;  /* 0x00000012000b7223 */ /* 0x0c0fe2000001000b */
[----:B------:R-:W-:Y:S01]  /*113f0*/  FFMA.FTZ R23, R0, R18, R23 ;  /* 0x0000001200177223 */ /* 0x000fe20000010017 */
[----:B------:R-:W2:Y:S01]  /*11400*/  MUFU.TANH R91, R91 ;  /* 0x0000005b005b7308 */ /* 0x000ea20000002400 */
        /* <DEDUP_REMOVED lines=9> */
[----:B------:R-:W-:Y:S02]  /*114a0*/  I2FP.F32.S32 R18, R18 ;  /* 0x0000001200127245 */ /* 0x000fe40000201400 */
[----:B------:R-:W-:Y:S02]  /*114b0*/  FSEL R125, R11, -INF , !P0 ;  /* 0xff8000000b7d7808 */ /* 0x000fe40004000000 */
[----:B------:R-:W-:Y:S01]  /*114c0*/  I2FP.F32.S32 R20, R20 ;  /* 0x0000001400147245 */ /* 0x000fe20000201400 */
[C---:B-1----:R-:W-:Y:S01]  /*114d0*/  FFMA.FTZ R85, R0.reuse, R18, R85 ;  /* 0x0000001200557223 */ /* 0x042fe20000010055 */
[----:B------:R-:W-:Y:S01]  /*114e0*/  ISETP.GT.AND P0, PT, R59, R150, PT ;  /* 0x000000963b00720c */ /* 0x000fe20003f04270 */
[C---:B---3--:R-:W-:Y:S01]  /*114f0*/  FFMA.FTZ R40, R0.reuse, R18, R87 ;  /* 0x0000001200287223 */ /* 0x048fe20000010057 */
[----:B------:R-:W-:Y:S01]  /*11500*/  I2FP.F32.S32 R18, R153 ;  /* 0x0000009900127245 */ /* 0x000fe20000201400 */
[CC--:B----4-:R-:W-:Y:S01]  /*11510*/  FFMA.FTZ R67, R0.reuse, R20.reuse, R89 ;  /* 0x0000001400437223 */ /* 0x0d0fe20000010059 */
[----:B--2---:R-:W-:Y:S01]  /*11520*/  FFMA.FTZ R42, R0, R20, R91 ;  /* 0x00000014002a7223 */ /* 0x004fe2000001005b */
[----:B------:R-:W-:-:S02]  /*11530*/  FSEL R43, R23, -INF , !P3 ;  /* 0xff800000172b7808 */ /* 0x000fc40005800000 */
[CC--:B------:R-:W-:Y:S01]  /*11540*/  FFMA.FTZ R11, R0.reuse, R18.reuse, R105 ;  /* 0x00000012000b7223 */ /* 0x0c0fe20000010069 */
[----:B------:R-:W-:Y:S01]  /*11550*/  FSEL R67, R67, -INF , !P5 ;  /* 0xff80000043437808 */ /* 0x000fe20006800000 */
[----:B------:R-:W-:Y:S01]  /*11560*/  FFMA.FTZ R3, R0, R18, R3 ;  /* 0x0000001200037223 */ /* 0x000fe20000010003 */
[C---:B------:R-:W-:Y:S02]  /*11570*/  ISETP.GE.AND P3, PT, R153.reuse, R121, PT ;  /* 0x000000799900720c */ /* 0x040fe40003f66270 */
[----:B------:R-:W-:Y:S02]  /*11580*/  ISETP.GE.AND P5, PT, R153, R58, PT ;  /* 0x0000003a9900720c */ /* 0x000fe40003fa6270 */
        /* <DEDUP_REMOVED lines=18> */
.L_x_2955:
        /* <DEDUP_REMOVED lines=60> */
.L_x_2956:
        /* <DEDUP_REMOVED lines=21> */
[----:B------:R2:W-:Y:S01]  /*11bc0*/  @P2 STS.128 [R120+0x3000], RZ ;  /* 0x003000ff78002388 */ /* 0x0005e20000000c00 */
[----:B------:R-:W-:-:S03]  /*11bd0*/  IADD3.X R31, PT, PT, R33, UR4, RZ, P3, !PT ;  /* 0x00000004211f7c10 */ /* 0x000fc60009ffe4ff */
[----:B------:R-:W-:Y:S01]  /*11be0*/  @!PT LDS RZ, [RZ] ;  /* 0x00000000fffff984 */ /* 0x000fe20000000800 */
[----:B------:R-:W-:Y:S01]  /*11bf0*/  @!PT LDS RZ, [RZ] ;  /* 0x00000000fffff984 */ /* 0x000fe20000000800 */
[----:B------:R-:W-:Y:S01]  /*11c00*/  @!PT LDS RZ, [RZ] ;  /* 0x00000000fffff984 */ /* 0x000fe20000000800 */
[----:B------:R2:W-:Y:S04]  /*11c10*/  @!P1 LDGSTS.E.BYPASS.LTC128B.128 [R120+0x5000], desc[UR6][R28.64+0x40] ;  /* 0x050000401c789fae */ /* 0x0005e8000b981a06 */
[----:B------:R2:W-:Y:S01]  /*11c20*/  @P1 STS.128 [R120+0x5000], RZ ;  /* 0x005000ff78001388 */ /* 0x0005e20000000c00 */
[----:B-1----:R-:W-:Y:S02]  /*11c30*/  @!P0 IMAD.MOV.U32 R20, RZ, RZ, R152 ;  /* 0x000000ffff148224 */ /* 0x002fe400078e0098 */
        /* <DEDUP_REMOVED lines=52> */
.L_x_2958:
[----:B------:R3:W-:Y:S02]  /*11f80*/  STS.128 [R120+0x8800], RZ ;  /* 0x008800ff78007388 */ /* 0x0007e40000000c00 */
.L_x_2959:
[----:B------:R-:W-:Y:S05]  /*11f90*/  BSYNC.RECONVERGENT B0 ;  /* 0x0000000000007941 */ /* 0x000fea0003800200 */
.L_x_2957:
[----:B------:R-:W0:Y:S02]  /*11fa0*/  LDGDEPBAR ;  /* 0x00000000000079af */ /* 0x000e240000000000 */
.L_x_2954:
        /* <DEDUP_REMOVED lines=34> */
[----:B------:R-:W4:Y:S03]  /*121d0*/  SHFL.BFLY PT, R24, R29, 0x2, 0x1f ;  /* 0x0c401f001d187f89 */ /* 0x000f2600000e0000 */
[----:B------:R-:W-:Y:S01]  /*121e0*/  LOP3.LUT R123, R56, 0x100, RZ, 0xc0, !PT ;  /* 0x00000100387b7812 */ /* 0x000fe200078ec0ff */
[----:B------:R-:W5:Y:S03]  /*121f0*/  SHFL.BFLY PT, R21, R28, 0x2, 0x1f ;  /* 0x0c401f001c157f89 */ /* 0x000f6600000e0000 */
[----:B------:R-:W-:-:S04]  /*12200*/  LOP3.LUT R123, R123, 0x20, R2, 0xf8, !PT ;  /* 0x000000207b7b7812 */ /* 0x000fc800078ef802 */
[----:B------:R-:W-:-:S04]  /*12210*/  LOP3.LUT R123, R46, R123, RZ, 0xfc, !PT ;  /* 0x0000007b2e7b7212 */ /* 0x000fc800078efcff */
[----:B------:R-:W-:-:S05]  /*12220*/  LEA R123, R123, UR5, 0x1 ;  /* 0x000000057b7b7c11 */ /* 0x000fca000f8e08ff */
[----:B------:R-:W-:Y:S01]  /*12230*/  LDSM.16.MT88.4 R92, [R123+0xb000] ;  /* 0x00b000007b5c783b */ /* 0x000fe20000004200 */
[----:B----4-:R-:W-:-:S03]  /*12240*/  FMNMX.FTZ R24, R29, R24, !PT ;  /* 0x000000181d187209 */ /* 0x010fc60007810000 */
[----:B------:R-:W-:Y:S01]  /*12250*/  LDSM.16.MT88.4 R108, [R123+0x9000] ;  /* 0x009000007b6c783b */ /* 0x000fe20000004200 */
[----:B-----5:R-:W-:-:S03]  /*12260*/  FMNMX.FTZ R21, R28, R21, !PT ;  /* 0x000000151c157209 */ /* 0x020fc60007810000 */
[----:B------:R-:W4:Y:S04]  /*12270*/  SHFL.BFLY PT, R3, R24, 0x1, 0x1f ;  /* 0x0c201f0018037f89 */ /* 0x000f2800000e0000 */
[----:B------:R-:W5:Y:S04]  /*12280*/  SHFL.BFLY PT, R20, R21, 0x1, 0x1f ;  /* 0x0c201f0015147f89 */ /* 0x000f6800000e0000 */
[----:B------:R-:W-:Y:S04]  /*12290*/  LDSM.16.MT88.4 R72, [R123+0x9400] ;  /* 0x009400007b48783b */ /* 0x000fe80000004200 */
[----:B------:R-:W-:Y:S01]  /*122a0*/  LDSM.16.MT88.4 R76, [R123+0xd000] ;  /* 0x00d000007b4c783b */ /* 0x000fe20000004200 */
[----:B----4-:R-:W-:-:S02]  /*122b0*/  FMNMX.FTZ R3, R24, R3, !PT ;  /* 0x0000000318037209 */ /* 0x010fc40007810000 */
[----:B------:R-:W-:Y:S02]  /*122c0*/  IADD3 R24, PT, PT, R124, R123, RZ ;  /* 0x0000007b7c187210 */ /* 0x000fe40007ffe0ff */
[----:B-----5:R-:W-:Y:S01]  /*122d0*/  FMNMX.FTZ R2, R21, R20, !PT ;  /* 0x0000001415027209 */ /* 0x020fe20007810000 */
[C---:B--2---:R-:W-:Y:S01]  /*122e0*/  FMUL.FTZ R132, R3.reuse, UR4 ;  /* 0x0000000403847c20 */ /* 0x044fe20008410000 */
[----:B------:R-:W-:Y:S01]  /*122f0*/  FSETP.NEU.FTZ.AND P0, PT, R3, -INF , PT ;  /* 0xff8000000300780b */ /* 0x000fe20003f1d000 */
[----:B------:R-:W-:Y:S02]  /*12300*/  LDSM.16.MT88.4 R100, [R24+0x9000] ;  /* 0x009000001864783b */ /* 0x000fe40000004200 */
[----:B------:R-:W-:Y:S01]  /*12310*/  FMUL.FTZ R53, R2, UR4 ;  /* 0x0000000402357c20 */ /* 0x000fe20008410000 */
[----:B------:R-:W-:Y:S01]  /*12320*/  FSEL R132, R132, RZ, P0 ;  /* 0x000000ff84847208 */ /* 0x000fe20000000000 */
[----:B------:R-:W-:Y:S01]  /*12330*/  LDSM.16.MT88.4 R84, [R24+0xb000] ;  /* 0x00b000001854783b */ /* 0x000fe20000004200 */
[----:B------:R-:W-:-:S03]  /*12340*/  FSETP.NEU.FTZ.AND P0, PT, R2, -INF , PT ;  /* 0xff8000000200780b */ /* 0x000fc60003f1d000 */
[--C-:B------:R-:W-:Y:S01]  /*12350*/  FFMA.FTZ R21, R11, UR4, -R132.reuse ;  /* 0x000000040b157c23 */ /* 0x100fe20008010884 */
        /* <DEDUP_REMOVED lines=24> */
[----:B-1----:R-:W1:Y:S01]  /*124e0*/  LDSM.16.MT88.4 R28, [R24+0x9400] ;  /* 0x00940000181c783b */ /* 0x002e620000004200 */
        /* <DEDUP_REMOVED lines=21> */
[--C-:B------:R-:W-:Y:S01]  /*12640*/  FFMA.FTZ R48, R48, UR4, -R53.reuse ;  /* 0x0000000430307c23 */ /* 0x100fe20008010835 */
[----:B------:R-:W-:Y:S01]  /*12650*/  FFMA.FTZ R169, R40, UR4, -R53 ;  /* 0x0000000428a97c23 */ /* 0x000fe20008010835 */
[----:B------:R-:W-:Y:S01]  /*12660*/  ISETP.GT.AND P0, PT, R59, R150, PT ;  /* 0x000000963b00720c */ /* 0x000fe20003f04270 */
[----:B------:R-:W-:Y:S01]  /*12670*/  MUFU.EX2 R35, R35 ;  /* 0x0000002300237308 */ /* 0x000fe20000000800 */
[----:B---3--:R-:W-:-:S03]  /*12680*/  F2FP.BF16.F32.PACK_AB R71, R46, R61 ;  /* 0x0000003d2e47723e */ /* 0x008fc600000010ff */
[----:B------:R-:W3:Y:S04]  /*12690*/  MUFU.EX2 R34, R34 ;  /* 0x0000002200227308 */ /* 0x000ee80000000800 */
[----:B------:R-:W-:Y:S01]  /*126a0*/  MUFU.EX2 R38, R38 ;  /* 0x0000002600267308 */ /* 0x000fe20000000800 */
[C---:B------:R-:W-:Y:S01]  /*126b0*/  HMMA.16816.F32.BF16 R96, R68.reuse, R92, RZ ;  /* 0x0000005c4460723c */ /* 0x040fe200000418ff */
[----:B--2---:R-:W-:Y:S02]  /*126c0*/  F2FP.BF16.F32.PACK_AB R4, R39, R52 ;  /* 0x000000342704723e */ /* 0x004fe400000010ff */
[----:B------:R-:W2:Y:S04]  /*126d0*/  MUFU.EX2 R37, R37 ;  /* 0x0000002500257308 */ /* 0x000ea80000000800 */
[----:B------:R-:W-:Y:S01]  /*126e0*/  MUFU.EX2 R36, R36 ;  /* 0x0000002400247308 */ /* 0x000fe20000000800 */
[----:B------:R-:W-:Y:S01]  /*126f0*/  HMMA.16816.F32.BF16 R92, R68, R94, RZ ;  /* 0x0000005e445c723c */ /* 0x000fe200000418ff */
[----:B---3--:R-:W-:-:S02]  /*12700*/  F2FP.BF16.F32.PACK_AB R6, R34, R35 ;  /* 0x000000232206723e */ /* 0x008fc400000010ff */
[----:B------:R-:W3:Y:S04]  /*12710*/  MUFU.EX2 R33, R33 ;  /* 0x0000002100217308 */ /* 0x000ee80000000800 */
[----:B------:R-:W-:Y:S01]  /*12720*/  MUFU.EX2 R32, R32 ;  /* 0x0000002000207308 */ /* 0x000fe20000000800 */
[C---:B------:R-:W-:Y:S01]  /*12730*/  HMMA.16816.F32.BF16 R112, R68.reuse, R108, RZ ;  /* 0x0000006c4470723c */ /* 0x040fe200000418ff */
[----:B--2---:R-:W-:Y:S02]  /*12740*/  F2FP.BF16.F32.PACK_AB R5, R37, R38 ;  /* 0x000000262505723e */ /* 0x004fe400000010ff */
[----:B------:R-:W-:Y:S04]  /*12750*/  MUFU.EX2 R133, R133 ;  /* 0x0000008500857308 */ /* 0x000fe80000000800 */
[----:B------:R-:W-:Y:S01]  /*12760*/  MUFU.EX2 R65, R65 ;  /* 0x0000004100417308 */ /* 0x000fe20000000800 */
[----:B------:R-:W-:Y:S01]  /*12770*/  HMMA.16816.F32.BF16 R108, R68, R110, RZ ;  /* 0x0000006e446c723c */ /* 0x000fe200000418ff */
[----:B---3--:R-:W-:-:S02]  /*12780*/  F2FP.BF16.F32.PACK_AB R7, R33, R36 ;  /* 0x000000242107723e */ /* 0x008fc400000010ff */
[----:B------:R-:W-:Y:S04]  /*12790*/  MUFU.EX2 R124, R124 ;  /* 0x0000007c007c7308 */ /* 0x000fe80000000800 */
[----:B------:R-:W-:Y:S01]  /*127a0*/  MUFU.EX2 R60, R60 ;  /* 0x0000003c003c7308 */ /* 0x000fe20000000800 */
[C---:B----4-:R-:W-:Y:S03]  /*127b0*/  HMMA.16816.F32.BF16 R96, R4.reuse, R8, R96 ;  /* 0x000000080460723c */ /* 0x050fe60000041860 */
[----:B------:R-:W-:Y:S04]  /*127c0*/  MUFU.EX2 R165, R165 ;  /* 0x000000a500a57308 */ /* 0x000fe80000000800 */
[----:B------:R-:W-:Y:S01]  /*127d0*/  MUFU.EX2 R138, R138 ;  /* 0x0000008a008a7308 */ /* 0x000fe20000000800 */
[----:B------:R-:W-:Y:S01]  /*127e0*/  HMMA.16816.F32.BF16 R92, R4, R10, R92 ;  /* 0x0000000a045c723c */ /* 0x000fe2000004185c */
[----:B------:R-:W2:Y:S02]  /*127f0*/  LDSM.16.MT88.4 R8, [R24+0xd400] ;  /* 0x00d400001808783b */ /* 0x000ea40000004200 */
[----:B------:R-:W-:Y:S04]  /*12800*/  MUFU.EX2 R164, R164 ;  /* 0x000000a400a47308 */ /* 0x000fe80000000800 */
[----:B------:R-:W-:Y:S01]  /*12810*/  MUFU.EX2 R135, R135 ;  /* 0x0000008700877308 */ /* 0x000fe20000000800 */
[----:B------:R-:W-:Y:S03]  /*12820*/  HMMA.16816.F32.BF16 R104, R68, R100, RZ ;  /* 0x000000644468723c */ /* 0x000fe600000418ff */
[----:B------:R-:W-:Y:S04]  /*12830*/  MUFU.EX2 R141, R141 ;  /* 0x0000008d008d7308 */ /* 0x000fe80000000800 */
[----:B------:R-:W-:Y:S01]  /*12840*/  MUFU.EX2 R47, R47 ;  /* 0x0000002f002f7308 */ /* 0x000fe20000000800 */
[C---:B------:R-:W-:Y:S03]  /*12850*/  HMMA.16816.F32.BF16 R112, R4.reuse, R72, R112 ;  /* 0x000000480470723c */ /* 0x040fe60000041870 */
[----:B------:R-:W-:Y:S04]  /*12860*/  MUFU.EX2 R48, R48 ;  /* 0x0000003000307308 */ /* 0x000fe80000000800 */
[----:B------:R-:W-:Y:S01]  /*12870*/  MUFU.EX2 R169, R169 ;  /* 0x000000a900a97308 */ /* 0x000fe20000000800 */
[----:B------:R-:W-:Y:S08]  /*12880*/  HMMA.16816.F32.BF16 R108, R4, R74, R108 ;  /* 0x0000004a046c723c */ /* 0x000ff0000004186c */
[C---:B------:R-:W-:Y:S08]  /*12890*/  HMMA.16816.F32.BF16 R88, R68.reuse, R84, RZ ;  /* 0x000000544458723c */ /* 0x040ff000000418ff */
[C---:B------:R-:W-:Y:S08]  /*128a0*/  HMMA.16816.F32.BF16 R80, R68.reuse, R76, RZ ;  /* 0x0000004c4450723c */ /* 0x040ff000000418ff */
[C---:B------:R-:W-:Y:S08]  /*128b0*/  HMMA.16816.F32.BF16 R100, R68.reuse, R102, RZ ;  /* 0x000000664464723c */ /* 0x040ff000000418ff */
[C---:B------:R-:W-:Y:S08]  /*128c0*/  HMMA.16816.F32.BF16 R84, R68.reuse, R86, RZ ;  /* 0x000000564454723c */ /* 0x040ff000000418ff */
[C---:B------:R-:W-:Y:S08]  /*128d0*/  HMMA.16816.F32.BF16 R76, R68.reuse, R78, RZ ;  /* 0x0000004e444c723c */ /* 0x040ff000000418ff */
[C---:B-----5:R-:W-:Y:S08]  /*128e0*/  HMMA.16816.F32.BF16 R72, R68.reuse, R12, RZ ;  /* 0x0000000c4448723c */ /* 0x060ff000000418ff */
[----:B------:R-:W-:Y:S01]  /*128f0*/  HMMA.16816.F32.BF16 R68, R68, R14, RZ ;  /* 0x0000000e4444723c */ /* 0x000fe200000418ff */
[----:B------:R-:W3:Y:S07]  /*12900*/  LDSM.16.MT88.4 R12, [R123+0xd400] ;  /* 0x00d400007b0c783b */ /* 0x000eee0000004200 */
[C---:B-1----:R-:W-:Y:S01]  /*12910*/  HMMA.16816.F32.BF16 R104, R4.reuse, R28, R104 ;  /* 0x0000001c0468723c */ /* 0x042fe20000041868 */
[--C-:B------:R-:W-:Y:S01]  /*12920*/  FFMA.FTZ R28, R27, UR4, -R132.reuse ;  /* 0x000000041b1c7c23 */ /* 0x100fe20008010884 */
[--C-:B------:R-:W-:Y:S01]  /*12930*/  FFMA.FTZ R27, R25, UR4, -R132.reuse ;  /* 0x00000004191b7c23 */ /* 0x100fe20008010884 */
[--C-:B------:R-:W-:Y:S01]  /*12940*/  FFMA.FTZ R29, R166, UR4, -R53.reuse ;  /* 0x00000004a61d7c23 */ /* 0x100fe20008010835 */
[--C-:B------:R-:W-:Y:S01]  /*12950*/  FFMA.FTZ R25, R26, UR4, -R53.reuse ;  /* 0x000000041a197c23 */ /* 0x100fe20008010835 */
[--C-:B------:R-:W-:Y:S01]  /*12960*/  FFMA.FTZ R166, R129, UR4, -R132.reuse ;  /* 0x0000000481a67c23 */ /* 0x100fe20008010884 */
[----:B------:R1:W-:Y:S01]  /*12970*/  MUFU.EX2 R26, R130 ;  /* 0x00000082001a7308 */ /* 0x0003e20000000800 */
[--C-:B------:R-:W-:Y:S01]  /*12980*/  FFMA.FTZ R129, R127, UR4, -R132.reuse ;  /* 0x000000047f817c23 */ /* 0x100fe20008010884 */
[C---:B--2---:R-:W-:Y:S02]  /*12990*/  HMMA.16816.F32.BF16 R72, R4.reuse, R8, R72 ;  /* 0x000000080448723c */ /* 0x044fe40000041848 */
[----:B------:R-:W-:Y:S04]  /*129a0*/  MUFU.EX2 R28, R28 ;  /* 0x0000001c001c7308 */ /* 0x000fe80000000800 */
[----:B------:R-:W-:Y:S02]  /*129b0*/  MUFU.EX2 R27, R27 ;  /* 0x0000001b001b7308 */ /* 0x000fe40000000800 */
[----:B------:R-:W-:Y:S01]  /*129c0*/  HMMA.16816.F32.BF16 R68, R4, R10, R68 ;  /* 0x0000000a0444723c */ /* 0x000fe20000041844 */
[----:B------:R-:W2:Y:S01]  /*129d0*/  LDSM.16.MT88.4 R8, [R123+0x9800] ;  /* 0x009800007b08783b */ /* 0x000ea20000004200 */
[----:B------:R-:W-:Y:S01]  /*129e0*/  MUFU.EX2 R29, R29 ;  /* 0x0000001d001d7308 */ /* 0x000fe20000000800 */
[----:B-1----:R-:W-:Y:S01]  /*129f0*/  FFMA.FTZ R130, R131, UR4, -R132 ;  /* 0x0000000483827c23 */ /* 0x002fe20008010884 */
[----:B------:R-:W-:-:S02]  /*12a00*/  FFMA.FTZ R131, R62, UR4, -R53 ;  /* 0x000000043e837c23 */ /* 0x000fc40008010835 */
[----:B------:R-:W-:Y:S02]  /*12a10*/  MUFU.EX2 R25, R25 ;  /* 0x0000001900197308 */ /* 0x000fe40000000800 */
[----:B------:R-:W-:Y:S01]  /*12a20*/  HMMA.16816.F32.BF16 R100, R4, R30, R100 ;  /* 0x0000001e0464723c */ /* 0x000fe20000041864 */
[----:B------:R-:W-:Y:S01]  /*12a30*/  FFMA.FTZ R31, R167, UR4, -R132 ;  /* 0x00000004a71f7c23 */ /* 0x000fe20008010884 */
[----:B------:R-:W-:Y:S01]  /*12a40*/  FFMA.FTZ R30, R168, UR4, -R53 ;  /* 0x00000004a81e7c23 */ /* 0x000fe20008010835 */
[----:B------:R-:W-:Y:S01]  /*12a50*/  MUFU.EX2 R130, R130 ;  /* 0x0000008200827308 */ /* 0x000fe20000000800 */
[----:B------:R-:W-:-:S03]  /*12a60*/  IADD3 R168, PT, PT, R123, 0x9000, RZ ;  /* 0x000090007ba87810 */ /* 0x000fc60007ffe0ff */
[----:B------:R-:W1:Y:S01]  /*12a70*/  MUFU.EX2 R31, R31 ;  /* 0x0000001f001f7308 */ /* 0x000e620000000800 */
[C---:B------:R-:W-:Y:S03]  /*12a80*/  HMMA.16816.F32.BF16 R88, R4.reuse, R16, R88 ;  /* 0x000000100458723c */ /* 0x040fe60000041858 */
[----:B------:R-:W4:Y:S04]  /*12a90*/  MUFU.EX2 R30, R30 ;  /* 0x0000001e001e7308 */ /* 0x000f280000000800 */
[----:B------:R-:W5:Y:S01]  /*12aa0*/  MUFU.EX2 R131, R131 ;  /* 0x0000008300837308 */ /* 0x000f620000000800 */
[C---:B------:R-:W-:Y:S01]  /*12ab0*/  HMMA.16816.F32.BF16 R84, R4.reuse, R18, R84 ;  /* 0x000000120454723c */ /* 0x040fe20000041854 */
[----:B------:R-:W5:Y:S07]  /*12ac0*/  LDSM.16.MT88.4 R16, [R24+0xb800] ;  /* 0x00b800001810783b */ /* 0x000f6e0000004200 */
[C---:B---3--:R-:W-:Y:S08]  /*12ad0*/  HMMA.16816.F32.BF16 R80, R4.reuse, R12, R80 ;  /* 0x0000000c0450723c */ /* 0x048ff00000041850 */
[----:B------:R-:W-:Y:S01]  /*12ae0*/  HMMA.16816.F32.BF16 R76, R4, R14, R76 ;  /* 0x0000000e044c723c */ /* 0x000fe2000004184c */
[----:B-1----:R-:W-:Y:S01]  /*12af0*/  F2FP.BF16.F32.PACK_AB R4, R31, R32 ;  /* 0x000000201f04723e */ /* 0x002fe200000010ff */
[----:B------:R-:W1:Y:S01]  /*12b00*/  LDSM.16.MT88.4 R12, [R24+0x9800] ;  /* 0x00980000180c783b */ /* 0x000e620000004200 */
[----:B----4-:R-:W-:-:S02]  /*12b10*/  F2FP.BF16.F32.PACK_AB R5, R29, R30 ;  /* 0x0000001e1d05723e */ /* 0x010fc400000010ff */
[----:B------:R-:W-:Y:S02]  /*12b20*/  F2FP.BF16.F32.PACK_AB R6, R27, R28 ;  /* 0x0000001c1b06723e */ /* 0x000fe400000010ff */
[----:B------:R-:W-:-:S07]  /*12b30*/  F2FP.BF16.F32.PACK_AB R7, R25, R26 ;  /* 0x0000001a1907723e */ /* 0x000fce00000010ff */
        /* <DEDUP_REMOVED lines=20> */
[----:B------:R-:W-:Y:S01]  /*12c80*/  F2FP.BF16.F32.PACK_AB R4, R130, R133 ;  /* 0x000000858204723e */ /* 0x000fe200000010ff */
[--C-:B------:R-:W-:Y:S01]  /*12c90*/  FFMA.FTZ R144, R147, UR4, -R132.reuse ;  /* 0x0000000493907c23 */ /* 0x100fe20008010884 */
[----:B------:R-:W3:Y:S01]  /*12ca0*/  MUFU.EX2 R62, R6 ;  /* 0x00000006003e7308 */ /* 0x000ee20000000800 */
[----:B------:R-:W-:Y:S01]  /*12cb0*/  F2FP.BF16.F32.PACK_AB R5, R124, R131 ;  /* 0x000000837c05723e */ /* 0x000fe200000010ff */
[----:B------:R-:W-:Y:S01]  /*12cc0*/  FFMA.FTZ R147, R145, UR4, -R132 ;  /* 0x0000000491937c23 */ /* 0x000fe20008010884 */
[----:B------:R-:W-:Y:S01]  /*12cd0*/  FFMA.FTZ R145, R140, UR4, -R53 ;  /* 0x000000048c917c23 */ /* 0x000fe20008010835 */
[----:B------:R-:W4:Y:S04]  /*12ce0*/  MUFU.EX2 R63, R63 ;  /* 0x0000003f003f7308 */ /* 0x000f280000000800 */
[----:B------:R-:W5:Y:S04]  /*12cf0*/  MUFU.EX2 R144, R144 ;  /* 0x0000009000907308 */ /* 0x000f680000000800 */
[----:B------:R-:W-:Y:S01]  /*12d00*/  MUFU.EX2 R147, R147 ;  /* 0x0000009300937308 */ /* 0x000fe20000000800 */
[----:B---3--:R-:W-:-:S03]  /*12d10*/  F2FP.BF16.F32.PACK_AB R6, R62, R65 ;  /* 0x000000413e06723e */ /* 0x008fc600000010ff */
[----:B------:R-:W-:Y:S01]  /*12d20*/  MUFU.EX2 R145, R145 ;  /* 0x0000009100917308 */ /* 0x000fe20000000800 */
        /* <DEDUP_REMOVED lines=12> */
[----:B------:R-:W-:Y:S07]  /*12df0*/  LDSM.16.MT88.4 R12, [R24+0xa000] ;  /* 0x00a00000180c783b */ /* 0x000fee0000004200 */
[C---:B--2---:R-:W-:Y:S08]  /*12e00*/  HMMA.16816.F32.BF16 R96, R4.reuse, R8, R96 ;  /* 0x000000080460723c */ /* 0x044ff00000041860 */
[C---:B------:R-:W-:Y:S01]  /*12e10*/  HMMA.16816.F32.BF16 R92, R4.reuse, R10, R92 ;  /* 0x0000000a045c723c */ /* 0x040fe2000004185c */
[----:B------:R-:W1:Y:S07]  /*12e20*/  LDSM.16.MT88.4 R8, [R24+0xdc00] ;  /* 0x00dc00001808783b */ /* 0x000e6e0000004200 */
[C---:B-1----:R-:W-:Y:S08]  /*12e30*/  HMMA.16816.F32.BF16 R72, R4.reuse, R8, R72 ;  /* 0x000000080448723c */ /* 0x042ff00000041848 */
[----:B------:R-:W-:Y:S01]  /*12e40*/  HMMA.16816.F32.BF16 R68, R4, R10, R68 ;  /* 0x0000000a0444723c */ /* 0x000fe20000041844 */
[----:B------:R-:W1:Y:S01]  /*12e50*/  LDSM.16.MT88.4 R8, [R123+0xa000] ;  /* 0x00a000007b08783b */ /* 0x000e620000004200 */
[--C-:B------:R-:W-:Y:S01]  /*12e60*/  FFMA.FTZ R6, R143, UR4, -R132.reuse ;  /* 0x000000048f067c23 */ /* 0x100fe20008010884 */
[----:B------:R-:W-:Y:S01]  /*12e70*/  FFMA.FTZ R143, R142, UR4, -R53 ;  /* 0x000000048e8f7c23 */ /* 0x000fe20008010835 */
[----:B-----5:R-:W-:Y:S01]  /*12e80*/  F2FP.BF16.F32.PACK_AB R4, R144, R165 ;  /* 0x000000a59004723e */ /* 0x020fe200000010ff */
[----:B------:R-:W2:Y:S04]  /*12e90*/  MUFU.EX2 R142, R146 ;  /* 0x00000092008e7308 */ /* 0x000ea80000000800 */
[----:B------:R-:W3:Y:S04]  /*12ea0*/  MUFU.EX2 R140, R6 ;  /* 0x00000006008c7308 */ /* 0x000ee80000000800 */
[----:B------:R-:W4:Y:S01]  /*12eb0*/  MUFU.EX2 R143, R143 ;  /* 0x0000008f008f7308 */ /* 0x000f220000000800 */
[----:B--2---:R-:W-:Y:S01]  /*12ec0*/  F2FP.BF16.F32.PACK_AB R5, R142, R145 ;  /* 0x000000918e05723e */ /* 0x004fe200000010ff */
[----:B------:R-:W-:Y:S01]  /*12ed0*/  FFMA.FTZ R146, R137, UR4, -R132 ;  /* 0x0000000489927c23 */ /* 0x000fe20008010884 */
[----:B---3--:R-:W-:-:S05]  /*12ee0*/  F2FP.BF16.F32.PACK_AB R6, R140, R147 ;  /* 0x000000938c06723e */ /* 0x008fca00000010ff */
        /* <DEDUP_REMOVED lines=22> */
[--C-:B------:R-:W-:Y:S01]  /*13050*/  FFMA.FTZ R64, R22, UR4, -R53.reuse ;  /* 0x0000000416407c23 */ /* 0x100fe20008010835 */
[----:B------:R-:W-:Y:S01]  /*13060*/  FFMA.FTZ R4, R136, UR4, -R53 ;  /* 0x0000000488047c23 */ /* 0x000fe20008010835 */
[----:B------:R-:W3:Y:S01]  /*13070*/  MUFU.EX2 R137, R5 ;  /* 0x0000000500897308 */ /* 0x000ee20000000800 */
[----:B--2---:R-:W-:Y:S01]  /*13080*/  F2FP.BF16.F32.PACK_AB R6, R135, R146 ;  /* 0x000000928706723e */ /* 0x004fe200000010ff */
[--C-:B------:R-:W-:Y:S01]  /*13090*/  FFMA.FTZ R136, R128, UR4, -R132.reuse ;  /* 0x0000000480887c23 */ /* 0x100fe20008010884 */
[--C-:B------:R-:W-:Y:S01]  /*130a0*/  FFMA.FTZ R128, R126, UR4, -R132.reuse ;  /* 0x000000047e807c23 */ /* 0x100fe20008010884 */
[----:B------:R3:W2:Y:S01]  /*130b0*/  MUFU.EX2 R134, R4 ;  /* 0x0000000400867308 */ /* 0x0006a20000000800 */
[--C-:B------:R-:W-:Y:S01]  /*130c0*/  FFMA.FTZ R126, R125, UR4, -R132.reuse ;  /* 0x000000047d7e7c23 */ /* 0x100fe20008010884 */
[--C-:B------:R-:W-:Y:S01]  /*130d0*/  FFMA.FTZ R125, R67, UR4, -R132.reuse ;  /* 0x00000004437d7c23 */ /* 0x100fe20008010884 */
[--C-:B------:R-:W-:Y:S01]  /*130e0*/  FFMA.FTZ R67, R66, UR4, -R132.reuse ;  /* 0x0000000442437c23 */ /* 0x100fe20008010884 */
[----:B------:R-:W-:Y:S01]  /*130f0*/  MUFU.EX2 R139, R139 ;  /* 0x0000008b008b7308 */ /* 0x000fe20000000800 */
[----:B------:R-:W-:-:S03]  /*13100*/  FFMA.FTZ R132, R23, UR4, -R132 ;  /* 0x0000000417847c23 */ /* 0x000fc60008010884 */
[----:B------:R-:W4:Y:S04]  /*13110*/  MUFU.EX2 R64, R64 ;  /* 0x0000004000407308 */ /* 0x000f280000000800 */
[----:B------:R-:W-:Y:S01]  /*13120*/  MUFU.EX2 R66, R166 ;  /* 0x000000a600427308 */ /* 0x000fe20000000800 */
[----:B---3--:R-:W-:Y:S02]  /*13130*/  F2FP.BF16.F32.PACK_AB R4, R137, R164 ;  /* 0x000000a48904723e */ /* 0x008fe400000010ff */
[----:B--2---:R-:W-:Y:S01]  /*13140*/  F2FP.BF16.F32.PACK_AB R5, R141, R134 ;  /* 0x000000868d05723e */ /* 0x004fe200000010ff */
[----:B------:R-:W2:Y:S04]  /*13150*/  MUFU.EX2 R127, R136 ;  /* 0x00000088007f7308 */ /* 0x000ea80000000800 */
[----:B------:R-:W-:Y:S01]  /*13160*/  MUFU.EX2 R126, R126 ;  /* 0x0000007e007e7308 */ /* 0x000fe20000000800 */
[----:B----4-:R-:W-:-:S03]  /*13170*/  F2FP.BF16.F32.PACK_AB R7, R64, R139 ;  /* 0x0000008b4007723e */ /* 0x010fc600000010ff */
[----:B------:R-:W-:Y:S04]  /*13180*/  MUFU.EX2 R125, R125 ;  /* 0x0000007d007d7308 */ /* 0x000fe80000000800 */
[C---:B------:R-:W-:Y:S01]  /*13190*/  HMMA.16816.F32.BF16 R112, R4.reuse, R16, R112 ;  /* 0x000000100470723c */ /* 0x040fe20000041870 */
[----:B------:R-:W-:Y:S04]  /*131a0*/  MUFU.EX2 R67, R67 ;  /* 0x0000004300437308 */ /* 0x000fe80000000800 */
[----:B------:R-:W-:Y:S03]  /*131b0*/  MUFU.EX2 R132, R132 ;  /* 0x0000008400847308 */ /* 0x000fe60000000800 */
[C---:B-1----:R-:W-:Y:S08]  /*131c0*/  HMMA.16816.F32.BF16 R96, R4.reuse, R8, R96 ;  /* 0x000000080460723c */ /* 0x042ff00000041860 */
[C---:B------:R-:W-:Y:S01]  /*131d0*/  HMMA.16816.F32.BF16 R92, R4.reuse, R10, R92 ;  /* 0x0000000a045c723c */ /* 0x040fe2000004185c */
[----:B------:R-:W1:Y:S07]  /*131e0*/  LDSM.16.MT88.4 R8, [R24+0xe400] ;  /* 0x00e400001808783b */ /* 0x000e6e0000004200 */
        /* <DEDUP_REMOVED lines=8> */
[C---:B---3--:R-:W-:Y:S08]  /*13270*/  HMMA.16816.F32.BF16 R88, R4.reuse, R16, R88 ;  /* 0x000000100458723c */ /* 0x048ff00000041858 */
[C---:B------:R-:W-:Y:S01]  /*13280*/  HMMA.16816.F32.BF16 R84, R4.reuse, R18, R84 ;  /* 0x000000120454723c */ /* 0x040fe20000041854 */
[----:B------:R-:W-:Y:S07]  /*13290*/  LDSM.16.MT88.4 R16, [R123+0xc800] ;  /* 0x00c800007b10783b */ /* 0x000fee0000004200 */
[----:B----4-:R-:W-:Y:S01]  /*132a0*/  HMMA.16816.F32.BF16 R80, R4, R12, R80 ;  /* 0x0000000c0450723c */ /* 0x010fe20000041850 */
[----:B------:R-:W-:-:S02]  /*132b0*/  FADD.FTZ R12, R21, R20 ;  /* 0x00000014150c7221 */ /* 0x000fc40000010000 */
[----:B------:R-:W3:Y:S05]  /*132c0*/  LDSM.16.MT88.4 R20, [R24+0xa800] ;  /* 0x00a800001814783b */ /* 0x000eea0000004200 */
[----:B------:R-:W-:Y:S01]  /*132d0*/  HMMA.16816.F32.BF16 R76, R4, R14, R76 ;  /* 0x0000000e044c723c */ /* 0x000fe2000004184c */
[----:B------:R-:W-:Y:S01]  /*132e0*/  FADD.FTZ R4, R51, R56 ;  /* 0x0000003833047221 */ /* 0x000fe20000010000 */
[--C-:B------:R-:W-:Y:S01]  /*132f0*/  FFMA.FTZ R51, R50, UR4, -R53.reuse ;  /* 0x0000000432337c23 */ /* 0x100fe20008010835 */
[--C-:B------:R-:W-:Y:S01]  /*13300*/  FFMA.FTZ R6, R49, UR4, -R53.reuse ;  /* 0x0000000431067c23 */ /* 0x100fe20008010835 */
[----:B------:R-:W-:Y:S01]  /*13310*/  MUFU.EX2 R56, R129 ;  /* 0x0000008100387308 */ /* 0x000fe20000000800 */
[----:B------:R-:W-:Y:S01]  /*13320*/  FADD.FTZ R5, R55, R12 ;  /* 0x0000000c37057221 */ /* 0x000fe20000010000 */
[--C-:B------:R-:W-:Y:S01]  /*13330*/  FFMA.FTZ R55, R43, UR4, -R53.reuse ;  /* 0x000000042b377c23 */ /* 0x100fe20008010835 */
[----:B------:R-:W-:Y:S01]  /*13340*/  FFMA.FTZ R43, R42, UR4, -R53 ;  /* 0x000000042a2b7c23 */ /* 0x000fe20008010835 */
[----:B------:R-:W4:Y:S01]  /*13350*/  MUFU.EX2 R49, R128 ;  /* 0x0000008000317308 */ /* 0x000f220000000800 */
[----:B------:R-:W-:Y:S01]  /*13360*/  FADD.FTZ R5, R54, R5 ;  /* 0x0000000536057221 */ /* 0x000fe20000010000 */
[----:B------:R-:W-:Y:S01]  /*13370*/  FFMA.FTZ R42, R41, UR4, -R53 ;  /* 0x00000004292a7c23 */ /* 0x000fe20008010835 */
[----:B------:R-:W-:Y:S01]  /*13380*/  FADD.FTZ R41, R61, R4 ;  /* 0x000000043d297221 */ /* 0x000fe20000010000 */
[----:B------:R4:W-:Y:S01]  /*13390*/  MUFU.EX2 R50, R6 ;  /* 0x0000000600327308 */ /* 0x0009e20000000800 */
[----:B------:R-:W-:Y:S01]  /*133a0*/  FADD.FTZ R52, R52, R5 ;  /* 0x0000000534347221 */ /* 0x000fe20000010000 */
[----:B--2---:R-:W-:Y:S01]  /*133b0*/  F2FP.BF16.F32.PACK_AB R4, R127, R66 ;  /* 0x000000427f04723e */ /* 0x004fe200000010ff */
[----:B------:R-:W2:Y:S01]  /*133c0*/  LDSM.16.MT88.4 R12, [R123+0xe800] ;  /* 0x00e800007b0c783b */ /* 0x000ea20000004200 */
[----:B------:R-:W5:Y:S01]  /*133d0*/  MUFU.EX2 R51, R51 ;  /* 0x0000003300337308 */ /* 0x000f620000000800 */
[----:B------:R-:W-:Y:S01]  /*133e0*/  F2FP.BF16.F32.PACK_AB R7, R48, R47 ;  /* 0x0000002f3007723e */ /* 0x000fe200000010ff */
[----:B------:R-:W-:Y:S01]  /*133f0*/  FADD.FTZ R41, R46, R41 ;  /* 0x000000292e297221 */ /* 0x000fe20000010000 */
[----:B------:R-:W-:Y:S01]  /*13400*/  FADD.FTZ R52, R39, R52 ;  /* 0x0000003427347221 */ /* 0x000fe20000010000 */
[----:B------:R-:W-:Y:S01]  /*13410*/  MUFU.EX2 R40, R55 ;  /* 0x0000003700287308 */ /* 0x000fe20000000800 */
[----:B----4-:R-:W-:-:S02]  /*13420*/  F2FP.BF16.F32.PACK_AB R6, R49, R56 ;  /* 0x000000383106723e */ /* 0x010fc400000010ff */
        /* <DEDUP_REMOVED lines=10> */
[----:B--2---:R-:W-:Y:S01]  /*134d0*/  HMMA.16816.F32.BF16 R80, R4, R12, R80 ;  /* 0x0000000c0450723c */ /* 0x004fe20000041850 */
[----:B------:R-:W-:-:S02]  /*134e0*/  FADD.FTZ R12, R38, R41 ;  /* 0x00000029260c7221 */ /* 0x000fc40000010000 */
[----:B------:R-:W2:Y:S02]  /*134f0*/  MUFU.EX2 R41, R43 ;  /* 0x0000002b00297308 */ /* 0x000ea40000000800 */
[----:B------:R-:W-:Y:S02]  /*13500*/  FADD.FTZ R37, R37, R12 ;  /* 0x0000000c25257221 */ /* 0x000fe40000010000 */
[----:B------:R-:W5:Y:S01]  /*13510*/  MUFU.EX2 R38, R42 ;  /* 0x0000002a00267308 */ /* 0x000f620000000800 */
[----:B-1----:R-:W-:Y:S01]  /*13520*/  HMMA.16816.F32.BF16 R88, R4, R8, R88 ;  /* 0x000000080458723c */ /* 0x002fe20000041858 */
[----:B------:R-:W-:-:S04]  /*13530*/  FADD.FTZ R36, R36, R37 ;  /* 0x0000002524247221 */ /* 0x000fc80000010000 */
[----:B------:R-:W-:-:S03]  /*13540*/  FADD.FTZ R33, R33, R36 ;  /* 0x0000002421217221 */ /* 0x000fc60000010000 */
[----:B------:R-:W-:Y:S01]  /*13550*/  HMMA.16816.F32.BF16 R84, R4, R10, R84 ;  /* 0x0000000a0454723c */ /* 0x000fe20000041854 */
[----:B------:R-:W1:Y:S01]  /*13560*/  LDSM.16.MT88.4 R8, [R123+0xac00] ;  /* 0x00ac00007b08783b */ /* 0x000e620000004200 */
[----:B------:R-:W-:-:S04]  /*13570*/  FADD.FTZ R30, R30, R33 ;  /* 0x000000211e1e7221 */ /* 0x000fc80000010000 */
[----:B------:R-:W-:Y:S02]  /*13580*/  FADD.FTZ R29, R29, R30 ;  /* 0x0000001e1d1d7221 */ /* 0x000fe40000010000 */
[C---:B------:R-:W-:Y:S01]  /*13590*/  HMMA.16816.F32.BF16 R76, R4.reuse, R14, R76 ;  /* 0x0000000e044c723c */ /* 0x040fe2000004184c */
[----:B------:R-:W1:Y:S07]  /*135a0*/  LDSM.16.MT88.4 R12, [R123+0xcc00] ;  /* 0x00cc00007b0c783b */ /* 0x000e6e0000004200 */
        /* <DEDUP_REMOVED lines=12> */
[----:B-----5:R-:W-:Y:S01]  /*13670*/  F2FP.BF16.F32.PACK_AB R7, R169, R38 ;  /* 0x00000026a907723e */ /* 0x020fe200000010ff */
[----:B------:R-:W-:-:S04]  /*13680*/  FADD.FTZ R124, R124, R131 ;  /* 0x000000837c7c7221 */ /* 0x000fc80000010000 */
[----:B------:R-:W-:Y:S02]  /*13690*/  FADD.FTZ R63, R63, R124 ;  /* 0x0000007c3f3f7221 */ /* 0x000fe40000010000 */
[----:B----4-:R-:W-:Y:S01]  /*136a0*/  HMMA.16816.F32.BF16 R104, R4, R16, R104 ;  /* 0x000000100468723c */ /* 0x010fe20000041868 */
[----:B------:R-:W-:Y:S01]  /*136b0*/  FADD.FTZ R16, R28, R31 ;  /* 0x0000001f1c107221 */ /* 0x000fe20000010000 */
[----:B------:R-:W-:-:S03]  /*136c0*/  FADD.FTZ R60, R60, R63 ;  /* 0x0000003f3c3c7221 */ /* 0x000fc60000010000 */
[----:B------:R-:W-:Y:S01]  /*136d0*/  FADD.FTZ R16, R27, R16 ;  /* 0x000000101b107221 */ /* 0x000fe20000010000 */
[----:B------:R-:W-:Y:S02]  /*136e0*/  FADD.FTZ R145, R145, R60 ;  /* 0x0000003c91917221 */ /* 0x000fe40000010000 */
[----:B-1----:R-:W-:Y:S01]  /*136f0*/  HMMA.16816.F32.BF16 R112, R4, R8, R112 ;  /* 0x000000080470723c */ /* 0x002fe20000041870 */
[----:B------:R-:W-:Y:S01]  /*13700*/  FADD.FTZ R133, R133, R16 ;  /* 0x0000001085857221 */ /* 0x000fe20000010000 */
[----:B------:R-:W-:-:S03]  /*13710*/  FADD.FTZ R142, R142, R145 ;  /* 0x000000918e8e7221 */ /* 0x000fc60000010000 */
[----:B------:R-:W-:-:S03]  /*13720*/  FADD.FTZ R130, R130, R133 ;  /* 0x0000008582827221 */ /* 0x000fc60000010000 */
[----:B------:R-:W-:Y:S01]  /*13730*/  HMMA.16816.F32.BF16 R108, R4, R10, R108 ;  /* 0x0000000a046c723c */ /* 0x000fe2000004186c */
[----:B------:R-:W1:Y:S01]  /*13740*/  LDSM.16.MT88.4 R8, [R24+0xcc00] ;  /* 0x00cc00001808783b */ /* 0x000e620000004200 */
[----:B------:R-:W-:-:S03]  /*13750*/  FADD.FTZ R65, R65, R130 ;  /* 0x0000008241417221 */ /* 0x000fc60000010000 */
[----:B------:R-:W-:Y:S01]  /*13760*/  LDSM.16.MT88.4 R24, [R24+0xec00] ;  /* 0x00ec00001818783b */ /* 0x000fe20000004200 */
        /* <DEDUP_REMOVED lines=24> */
[----:B------:R-:W-:Y:S02]  /*138f0*/  FADD.FTZ R9, R139, R8 ;  /* 0x000000088b097221 */ /* 0x000fe40000010000 */
[----:B------:R-:W-:Y:S02]  /*13900*/  FADD.FTZ R126, R126, R49 ;  /* 0x000000317e7e7221 */ /* 0x000fe40000010000 */
[----:B------:R-:W-:-:S02]  /*13910*/  FADD.FTZ R9, R64, R9 ;  /* 0x0000000940097221 */ /* 0x000fc40000010000 */
[----:B------:R-:W-:Y:S01]  /*13920*/  FADD.FTZ R126, R125, R126 ;  /* 0x0000007e7d7e7221 */ /* 0x000fe20000010000 */
[C---:B------:R-:W-:Y:S01]  /*13930*/  HMMA.16816.F32.BF16 R76, R4.reuse, R18, R76 ;  /* 0x00000012044c723c */ /* 0x040fe2000004184c */
[----:B------:R-:W-:Y:S02]  /*13940*/  FADD.FTZ R8, R50, R9 ;  /* 0x0000000932087221 */ /* 0x000fe40000010000 */
[----:B------:R-:W-:Y:S02]  /*13950*/  FADD.FTZ R67, R67, R126 ;  /* 0x0000007e43437221 */ /* 0x000fe40000010000 */
[----:B------:R-:W-:Y:S02]  /*13960*/  FADD.FTZ R8, R51, R8 ;  /* 0x0000000833087221 */ /* 0x000fe40000010000 */
[----:B------:R-:W-:Y:S01]  /*13970*/  FADD.FTZ R170, R132, R67 ;  /* 0x0000004384aa7221 */ /* 0x000fe20000010000 */
[----:B------:R-:W-:Y:S01]  /*13980*/  HMMA.16816.F32.BF16 R72, R4, R24, R72 ;  /* 0x000000180448723c */ /* 0x000fe20000041848 */
        /* <DEDUP_REMOVED lines=75> */
.L_x_2961:
        /* <DEDUP_REMOVED lines=8> */
.L_x_2962:
[----:B------:R-:W1:Y:S01]  /*13ec0*/  LDCU UR9, c[0x0][0x440] ;  /* 0x00008800ff0977ac */ /* 0x000e620008000800 */
[----:B------:R-:W-:Y:S01]  /*13ed0*/  IMAD.MOV.U32 R56, RZ, RZ, 0x20 ;  /* 0x00000020ff387424 */ /* 0x000fe200078e00ff */
[----:B------:R-:W2:Y:S04]  /*13ee0*/  LDCU UR8, c[0x0][0x3c4] ;  /* 0x00007880ff0877ac */ /* 0x000ea80008000800 */
[----:B------:R-:W-:Y:S01]  /*13ef0*/  SEL R56, R56, 0xffffffe0, !P6 ;  /* 0xffffffe038387807 */ /* 0x000fe20007000000 */
        /* <DEDUP_REMOVED lines=133> */
[C---:B------:R-:W-:Y:S08]  /*14750*/  HMMA.16816.F32.BF16 R48, R132.reuse, R146, R48 ;  /* 0x000000928430723c */ /* 0x040ff00000041830 */
        /* <DEDUP_REMOVED lines=9> */
[----:B--2---:R-:W-:Y:S01]  /*147f0*/  HMMA.16816.F32.BF16 R44, R132, R136, R44 ;  /* 0x00000088842c723c */ /* 0x004fe2000004182c */
[----:B------:R-:W-:-:S02]  /*14800*/  IMAD.IADD R136, R149, 0x1, R56 ;  /* 0x0000000195887824 */ /* 0x000fc400078e0238 */
[----:B------:R-:W-:-:S05]  /*14810*/  IMAD.IADD R56, R148, 0x1, R56 ;  /* 0x0000000194387824 */ /* 0x000fca00078e0238 */
[C---:B------:R-:W-:Y:S01]  /*14820*/  HMMA.16816.F32.BF16 R40, R132.reuse, R138, R40 ;  /* 0x0000008a8428723c */ /* 0x040fe20000041828 */
[----:B------:R-:W-:Y:S04]  /*14830*/  LDSM.16.M88.4 R136, [R136+0x1000] ;  /* 0x001000008888783b */ /* 0x000fe80000000200 */
[----:B------:R-:W2:Y:S03]  /*14840*/  LDSM.16.M88.4 R144, [R56+0x5400] ;  /* 0x005400003890783b */ /* 0x000ea60000000200 */
[C---:B-1----:R-:W-:Y:S08]  /*14850*/  HMMA.16816.F32.BF16 R36, R132.reuse, R128, R36 ;  /* 0x000000808424723c */ /* 0x042ff00000041824 */
[C---:B------:R-:W-:Y:S01]  /*14860*/  HMMA.16816.F32.BF16 R32, R132.reuse, R130, R32 ;  /* 0x000000828420723c */ /* 0x040fe20000041820 */
[----:B------:R-:W1:Y:S07]  /*14870*/  LDSM.16.M88.4 R128, [R56+0x5000] ;  /* 0x005000003880783b */ /* 0x000e6e0000000200 */
[C---:B---3--:R-:W-:Y:S08]  /*14880*/  HMMA.16816.F32.BF16 R28, R132.reuse, R140, R28 ;  /* 0x0000008c841c723c */ /* 0x048ff0000004181c */
[----:B------:R-:W-:Y:S01]  /*14890*/  HMMA.16816.F32.BF16 R24, R132, R142, R24 ;  /* 0x0000008e8418723c */ /* 0x000fe20000041818 */
[----:B------:R-:W3:Y:S04]  /*148a0*/  LDSM.16.M88.4 R132, [R56+0x5800] ;  /* 0x005800003884783b */ /* 0x000ee80000000200 */
[----:B------:R-:W4:Y:S03]  /*148b0*/  LDSM.16.M88.4 R140, [R56+0x6000] ;  /* 0x00600000388c783b */ /* 0x000f260000000200 */
        /* <DEDUP_REMOVED lines=13> */
[C---:B-1----:R-:W-:Y:S08]  /*14990*/  HMMA.16816.F32.BF16 R64, R136.reuse, R128, R64 ;  /* 0x000000808840723c */ /* 0x042ff00000041840 */
[C---:B------:R-:W-:Y:S01]  /*149a0*/  HMMA.16816.F32.BF16 R60, R136.reuse, R130, R60 ;  /* 0x00000082883c723c */ /* 0x040fe2000004183c */
[----:B------:R1:W2:Y:S07]  /*149b0*/  LDSM.16.M88.4 R128, [R56+0x6800] ;  /* 0x006800003880783b */ /* 0x0002ae0000000200 */
[C---:B---3--:R-:W-:Y:S08]  /*149c0*/  HMMA.16816.F32.BF16 R44, R136.reuse, R132, R44 ;  /* 0x00000084882c723c */ /* 0x048ff0000004182c */
[C---:B------:R-:W-:Y:S01]  /*149d0*/  HMMA.16816.F32.BF16 R40, R136.reuse, R134, R40 ;  /* 0x000000868828723c */ /* 0x040fe20000041828 */
[----:B------:R-:W-:Y:S07]  /*149e0*/  LDSM.16.M88.4 R132, [R148+0x7000] ;  /* 0x007000009484783b */ /* 0x000fee0000000200 */
[----:B------:R-:W-:Y:S01]  /*149f0*/  HMMA.16816.F32.BF16 R24, R136, R146, R24 ;  /* 0x000000928818723c */ /* 0x000fe20000041818 */
[----:B------:R-:W-:Y:S01]  /*14a00*/  LDSM.16.M88.4 R144, [R148+0x8000] ;  /* 0x008000009490783b */ /* 0x000fe20000000200 */
[----:B-1----:R-:W-:-:S05]  /*14a10*/  IMAD.MOV.U32 R56, RZ, RZ, 0x20 ;  /* 0x00000020ff387424 */ /* 0x002fca00078e00ff */
[----:B------:R-:W-:Y:S01]  /*14a20*/  SEL R56, R56, 0xffffffe0, !P6 ;  /* 0xffffffe038387807 */ /* 0x000fe20007000000 */
        /* <DEDUP_REMOVED lines=17> */
[----:B---3--:R-:W-:Y:S01]  /*14b40*/  HMMA.16816.F32.BF16 R44, R128, R140, R44 ;  /* 0x0000008c802c723c */ /* 0x008fe2000004182c */
[----:B------:R-:W-:-:S02]  /*14b50*/  IMAD.IADD R140, R149, 0x1, R56 ;  /* 0x00000001958c7824 */ /* 0x000fc400078e0238 */
[----:B------:R-:W-:-:S05]  /*14b60*/  IMAD.IADD R56, R148, 0x1, R56 ;  /* 0x0000000194387824 */ /* 0x000fca00078e0238 */
[C---:B------:R-:W-:Y:S01]  /*14b70*/  HMMA.16816.F32.BF16 R48, R128.reuse, R146, R48 ;  /* 0x000000928030723c */ /* 0x040fe20000041830 */
[----:B------:R-:W-:Y:S07]  /*14b80*/  LDSM.16.M88.4 R144, [R56+0x7800] ;  /* 0x007800003890783b */ /* 0x000fee0000000200 */
        /* <DEDUP_REMOVED lines=13> */
[----:B------:R-:W-:-:S02]  /*14c60*/  VIADD R4, R153, 0xffffff91 ;  /* 0xffffff9199047836 */ /* 0x000fc40000000000 */
[----:B------:R-:W-:Y:S01]  /*14c70*/  FMUL.FTZ R6, R6, UR14 ;  /* 0x0000000e06067c20 */ /* 0x000fe20008410000 */
[----:B------:R-:W-:Y:S01]  /*14c80*/  FMUL.FTZ R7, R7, UR14 ;  /* 0x0000000e07077c20 */ /* 0x000fe20008410000 */
[C---:B------:R-:W-:Y:S02]  /*14c90*/  HMMA.16816.F32.BF16 R60, R140.reuse, R138, R60 ;  /* 0x0000008a8c3c723c */ /* 0x040fe4000004183c */
[----:B------:R2:W-:Y:S01]  /*14ca0*/  MUFU.TANH R165, R6 ;  /* 0x0000000600a57308 */ /* 0x0005e20000002400 */
[----:B------:R-:W-:Y:S01]  /*14cb0*/  ISETP.GE.AND P0, PT, R4, R121, PT ;  /* 0x000000790400720c */ /* 0x000fe20003f06270 */
[----:B------:R-:W-:Y:S01]  /*14cc0*/  FMUL.FTZ R124, R124, UR14 ;  /* 0x0000000e7c7c7c20 */ /* 0x000fe20008410000 */
[----:B------:R-:W-:Y:S01]  /*14cd0*/  ISETP.GE.AND P5, PT, R4, R58, PT ;  /* 0x0000003a0400720c */ /* 0x000fe20003fa6270 */
[----:B------:R-:W-:Y:S01]  /*14ce0*/  FMUL.FTZ R126, R126, UR14 ;  /* 0x0000000e7e7e7c20 */ /* 0x000fe20008410000 */
[----:B------:R-:W-:Y:S01]  /*14cf0*/  FMUL.FTZ R127, R127, UR14 ;  /* 0x0000000e7f7f7c20 */ /* 0x000fe20008410000 */
[----:B-1----:R-:W-:Y:S02]  /*14d00*/  HMMA.16816.F32.BF16 R20, R140, R132, R20 ;  /* 0x000000848c14723c */ /* 0x002fe40000041814 */
[----:B------:R-:W-:Y:S01]  /*14d10*/  MUFU.TANH R171, R7 ;  /* 0x0000000700ab7308 */ /* 0x000fe20000002400 */
[----:B------:R-:W-:Y:S01]  /*14d20*/  FMUL.FTZ R64, R64, UR14 ;  /* 0x0000000e40407c20 */ /* 0x000fe20008410000 */
[----:B------:R-:W-:Y:S01]  /*14d30*/  FMUL.FTZ R65, R65, UR14 ;  /* 0x0000000e41417c20 */ /* 0x000fe20008410000 */
[----:B------:R-:W-:-:S03]  /*14d40*/  FMUL.FTZ R66, R66, UR14 ;  /* 0x0000000e42427c20 */ /* 0x000fc60008410000 */
[C---:B------:R-:W-:Y:S01]  /*14d50*/  HMMA.16816.F32.BF16 R16, R140.reuse, R134, R16 ;  /* 0x000000868c10723c */ /* 0x040fe20000041810 */
[----:B------:R-:W1:Y:S01]  /*14d60*/  LDSM.16.M88.4 R132, [R56+0x8000] ;  /* 0x008000003884783b */ /* 0x000e620000000200 */
[----:B------:R-:W-:Y:S01]  /*14d70*/  MUFU.TANH R167, R167 ;  /* 0x000000a700a77308 */ /* 0x000fe20000002400 */
[----:B--2---:R-:W-:Y:S01]  /*14d80*/  I2FP.F32.S32 R6, R4 ;  /* 0x0000000400067245 */ /* 0x004fe20000201400 */
[----:B------:R-:W-:Y:S01]  /*14d90*/  FMUL.FTZ R61, R61, UR14 ;  /* 0x0000000e3d3d7c20 */ /* 0x000fe20008410000 */
[----:B------:R-:W-:Y:S01]  /*14da0*/  FMUL.FTZ R60, R60, UR14 ;  /* 0x0000000e3c3c7c20 */ /* 0x000fe20008410000 */
[----:B------:R-:W-:Y:S02]  /*14db0*/  FMUL.FTZ R62, R62, UR14 ;  /* 0x0000000e3e3e7c20 */ /* 0x000fe40008410000 */
[----:B----4-:R-:W-:Y:S02]  /*14dc0*/  HMMA.16816.F32.BF16 R12, R140, R128, R12 ;  /* 0x000000808c0c723c */ /* 0x010fe4000004180c */
[----:B------:R-:W-:Y:S01]  /*14dd0*/  MUFU.TANH R177, R124 ;  /* 0x0000007c00b17308 */ /* 0x000fe20000002400 */
[----:B------:R-:W-:-:S05]  /*14de0*/  FMUL.FTZ R59, R21, UR14 ;  /* 0x0000000e153b7c20 */ /* 0x000fca0008410000 */
        /* <DEDUP_REMOVED lines=8> */
[----:B------:R-:W-:-:S06]  /*14e70*/  FMUL.FTZ R137, R14, UR14 ;  /* 0x0000000e0e897c20 */ /* 0x000fcc0008410000 */
[----:B------:R-:W-:Y:S01]  /*14e80*/  MUFU.TANH R139, R12 ;  /* 0x0000000c008b7308 */ /* 0x000fe20000002400 */
[----:B------:R-:W-:Y:S01]  /*14e90*/  FMUL.FTZ R8, R8, UR14 ;  /* 0x0000000e08087c20 */ /* 0x000fe20008410000 */
[----:B------:R-:W-:Y:S01]  /*14ea0*/  FMUL.FTZ R179, R9, UR14 ;  /* 0x0000000e09b37c20 */ /* 0x000fe20008410000 */
[----:B------:R-:W-:Y:S01]  /*14eb0*/  FMUL.FTZ R10, R10, UR14 ;  /* 0x0000000e0a0a7c20 */ /* 0x000fe20008410000 */
[----:B------:R-:W-:Y:S01]  /*14ec0*/  FMUL.FTZ R9, R11, UR14 ;  /* 0x0000000e0b097c20 */ /* 0x000fe20008410000 */
[C---:B-1----:R-:W-:Y:S01]  /*14ed0*/  HMMA.16816.F32.BF16 R52, R140.reuse, R132, R52 ;  /* 0x000000848c34723c */ /* 0x042fe20000041834 */
[----:B------:R-:W-:Y:S02]  /*14ee0*/  FMUL.FTZ R133, R20, UR14 ;  /* 0x0000000e14857c20 */ /* 0x000fe40008410000 */
[----:B------:R1:W-:Y:S05]  /*14ef0*/  MUFU.TANH R173, R8 ;  /* 0x0000000800ad7308 */ /* 0x0003ea0000002400 */
[----:B------:R-:W-:Y:S01]  /*14f00*/  HMMA.16816.F32.BF16 R48, R140, R134, R48 ;  /* 0x000000868c30723c */ /* 0x000fe20000041830 */
[----:B------:R-:W-:-:S02]  /*14f10*/  FMUL.FTZ R135, R23, UR14 ;  /* 0x0000000e17877c20 */ /* 0x000fc40008410000 */
[----:B------:R-:W-:Y:S05]  /*14f20*/  MUFU.TANH R179, R179 ;  /* 0x000000b300b37308 */ /* 0x000fea0000002400 */
[C---:B--2---:R-:W-:Y:S01]  /*14f30*/  HMMA.16816.F32.BF16 R44, R140.reuse, R128, R44 ;  /* 0x000000808c2c723c */ /* 0x044fe2000004182c */
[----:B------:R-:W-:Y:S02]  /*14f40*/  FMUL.FTZ R129, R22, UR14 ;  /* 0x0000000e16817c20 */ /* 0x000fe40008410000 */
[----:B------:R-:W-:Y:S01]  /*14f50*/  MUFU.TANH R175, R10 ;  /* 0x0000000a00af7308 */ /* 0x000fe20000002400 */
[----:B------:R-:W2:Y:S01]  /*14f60*/  LDSM.16.M88.4 R20, [R56+0x8800] ;  /* 0x008800003814783b */ /* 0x000ea20000000200 */
[----:B-1----:R-:W-:Y:S01]  /*14f70*/  FMUL.FTZ R8, R125, UR14 ;  /* 0x0000000e7d087c20 */ /* 0x002fe20008410000 */
[----:B------:R-:W-:Y:S01]  /*14f80*/  FMUL.FTZ R52, R52, UR14 ;  /* 0x0000000e34347c20 */ /* 0x000fe20008410000 */
[----:B------:R-:W-:Y:S01]  /*14f90*/  FMUL.FTZ R53, R53, UR14 ;  /* 0x0000000e35357c20 */ /* 0x000fe20008410000 */
[----:B------:R-:W-:Y:S01]  /*14fa0*/  FMUL.FTZ R55, R55, UR14 ;  /* 0x0000000e37377c20 */ /* 0x000fe20008410000 */
[----:B------:R-:W-:Y:S01]  /*14fb0*/  HMMA.16816.F32.BF16 R40, R140, R130, R40 ;  /* 0x000000828c28723c */ /* 0x000fe20000041828 */
[----:B------:R-:W-:Y:S01]  /*14fc0*/  FMUL.FTZ R131, R19, UR14 ;  /* 0x0000000e13837c20 */ /* 0x000fe20008410000 */
[----:B------:R-:W-:Y:S01]  /*14fd0*/  FMUL.FTZ R19, R13, UR14 ;  /* 0x0000000e0d137c20 */ /* 0x000fe20008410000 */
[----:B------:R-:W-:Y:S01]  /*14fe0*/  MUFU.TANH R133, R133 ;  /* 0x0000008500857308 */ /* 0x000fe20000002400 */
        /* <DEDUP_REMOVED lines=9> */
[----:B------:R-:W-:Y:S01]  /*15080*/  MUFU.TANH R9, R9 ;  /* 0x0000000900097308 */ /* 0x000fe20000002400 */
[----:B------:R-:W-:-:S07]  /*15090*/  FMUL.FTZ R40, R40, UR14 ;  /* 0x0000000e28287c20 */ /* 0x000fce0008410000 */
[----:B------:R-:W-:Y:S01]  /*150a0*/  MUFU.TANH R129, R129 ;  /* 0x0000008100817308 */ /* 0x000fe20000002400 */
[----:B--2---:R-:W-:Y:S01]  /*150b0*/  HMMA.16816.F32.BF16 R36, R140, R20, R36 ;  /* 0x000000148c24723c */ /* 0x004fe20000041824 */
[----:B------:R-:W-:-:S06]  /*150c0*/  FMUL.FTZ R21, R15, UR14 ;  /* 0x0000000e0f157c20 */ /* 0x000fcc0008410000 */
[----:B------:R-:W-:Y:S01]  /*150d0*/  MUFU.TANH R135, R135 ;  /* 0x0000008700877308 */ /* 0x000fe20000002400 */
[----:B------:R-:W2:Y:S01]  /*150e0*/  LDSM.16.M88.4 R12, [R56+0x8c00] ;  /* 0x008c0000380c783b */ /* 0x000ea20000000200 */
[----:B------:R-:W-:-:S04]  /*150f0*/  DEPBAR.LE SB0, 0x0 ;  /* 0x000080000000791a */ /* 0x000fc80000000000 */
[----:B------:R-:W-:Y:S01]  /*15100*/  HMMA.16816.F32.BF16 R32, R140, R22, R32 ;  /* 0x000000168c20723c */ /* 0x000fe20000041820 */
[----:B------:R-:W-:Y:S01]  /*15110*/  FMUL.FTZ R23, R5, UR14 ;  /* 0x0000000e05177c20 */ /* 0x000fe20008410000 */
[----:B------:R-:W-:Y:S01]  /*15120*/  I2FP.F32.S32 R5, R4 ;  /* 0x0000000400057245 */ /* 0x000fe20000201400 */
[----:B------:R-:W3:Y:S04]  /*15130*/  MUFU.TANH R21, R21 ;  /* 0x0000001500157308 */ /* 0x000ee80000002400 */
[----:B-1----:R-:W-:Y:S01]  /*15140*/  FFMA.FTZ R19, R0, R5, R19 ;  /* 0x0000000500137223 */ /* 0x002fe20000010013 */
[----:B------:R-:W-:-:S03]  /*15150*/  VIADD R5, R153, 0xffffff98 ;  /* 0xffffff9899057836 */ /* 0x000fc60000000000 */
[----:B------:R-:W-:Y:S01]  /*15160*/  MUFU.TANH R17, R17 ;  /* 0x0000001100117308 */ /* 0x000fe20000002400 */
[----:B------:R-:W-:Y:S01]  /*15170*/  FSEL R239, R19, -INF , !P0 ;  /* 0xff80000013ef7808 */ /* 0x000fe20004000000 */
[----:B------:R-:W-:Y:S01]  /*15180*/  FMUL.FTZ R36, R36, UR14 ;  /* 0x0000000e24247c20 */ /* 0x000fe20008410000 */
[-C--:B------:R-:W-:Y:S01]  /*15190*/  I2FP.F32.S32 R4, R5.reuse ;  /* 0x0000000500047245 */ /* 0x080fe20000201400 */
[----:B------:R-:W-:Y:S01]  /*151a0*/  FMUL.FTZ R37, R37, UR14 ;  /* 0x0000000e25257c20 */ /* 0x000fe20008410000 */
[----:B------:R-:W-:Y:S01]  /*151b0*/  I2FP.F32.S32 R125, R5 ;  /* 0x00000005007d7245 */ /* 0x000fe20000201400 */
[----:B------:R-:W-:Y:S01]  /*151c0*/  FMUL.FTZ R38, R38, UR14 ;  /* 0x0000000e26267c20 */ /* 0x000fe20008410000 */
[----:B------:R-:W-:Y:S01]  /*151d0*/  ISETP.GE.AND P4, PT, R5, R121, PT ;  /* 0x000000790500720c */ /* 0x000fe20003f86270 */
[C---:B------:R-:W-:Y:S01]  /*151e0*/  FFMA.FTZ R241, R0.reuse, R4, R173 ;  /* 0x0000000400f17223 */ /* 0x040fe200000100ad */
[----:B------:R-:W-:Y:S02]  /*151f0*/  VIADD R4, R153, 0xffffff99 ;  /* 0xffffff9999047836 */ /* 0x000fe40000000000 */
[C---:B---3--:R-:W-:Y:S01]  /*15200*/  FFMA.FTZ R21, R0.reuse, R6, R21 ;  /* 0x0000000600157223 */ /* 0x048fe20000010015 */
[----:B------:R-:W-:Y:S01]  /*15210*/  ISETP.GE.AND P0, PT, R5, R58, PT ;  /* 0x0000003a0500720c */ /* 0x000fe20003f06270 */
[----:B------:R-:W-:Y:S01]  /*15220*/  FFMA.FTZ R125, R0, R125, R175 ;  /* 0x0000007d007d7223 */ /* 0x000fe200000100af */
[----:B------:R-:W-:Y:S01]  /*15230*/  FSEL R241, R241, -INF , !P4 ;  /* 0xff800000f1f17808 */ /* 0x000fe20006000000 */
[----:B------:R1:W-:Y:S01]  /*15240*/  MUFU.TANH R173, R8 ;  /* 0x0000000800ad7308 */ /* 0x0003e20000002400 */
[----:B------:R-:W-:Y:S01]  /*15250*/  I2FP.F32.S32 R6, R4 ;  /* 0x0000000400067245 */ /* 0x000fe20000201400 */
[----:B------:R-:W-:Y:S01]  /*15260*/  FMUL.FTZ R32, R32, UR14 ;  /* 0x0000000e20207c20 */ /* 0x000fe20008410000 */
[----:B------:R-:W-:Y:S01]  /*15270*/  FSEL R235, R21, -INF , !P5 ;  /* 0xff80000015eb7808 */ /* 0x000fe20006800000 */
[----:B------:R-:W-:Y:S01]  /*15280*/  FMUL.FTZ R33, R33, UR14 ;  /* 0x0000000e21217c20 */ /* 0x000fe20008410000 */
[----:B------:R-:W-:Y:S01]  /*15290*/  ISETP.GE.AND P5, PT, R4, R121, PT ;  /* 0x000000790400720c */ /* 0x000fe20003fa6270 */
[----:B------:R-:W-:Y:S01]  /*152a0*/  FFMA.FTZ R179, R0, R6, R179 ;  /* 0x0000000600b37223 */ /* 0x000fe200000100b3 */
[----:B------:R-:W-:Y:S01]  /*152b0*/  VIADD R6, R153, 0xffffff80 ;  /* 0xffffff8099067836 */ /* 0x000fe20000000000 */
[----:B------:R-:W-:Y:S01]  /*152c0*/  FSEL R125, R125, -INF , !P0 ;  /* 0xff8000007d7d7808 */ /* 0x000fe20004000000 */
[----:B------:R-:W-:Y:S01]  /*152d0*/  MUFU.TANH R145, R18 ;  /* 0x0000001200917308 */ /* 0x000fe20000002400 */
[----:B--2---:R-:W-:Y:S01]  /*152e0*/  HMMA.16816.F32.BF16 R24, R140, R14, R24 ;  /* 0x0000000e8c18723c */ /* 0x004fe20000041818 */
[----:B------:R-:W-:Y:S01]  /*152f0*/  FSEL R237, R179, -INF , !P5 ;  /* 0xff800000b3ed7808 */ /* 0x000fe20006800000 */
[----:B------:R-:W-:Y:S01]  /*15300*/  FMUL.FTZ R34, R34, UR14 ;  /* 0x0000000e22227c20 */ /* 0x000fe20008410000 */
[----:B------:R-:W-:-:S02]  /*15310*/  ISETP.GE.AND P4, PT, R4, R58, PT ;  /* 0x0000003a0400720c */ /* 0x000fc40003f86270 */
[C---:B------:R-:W-:Y:S02]  /*15320*/  ISETP.GE.AND P0, PT, R6.reuse, R121, PT ;  /* 0x000000790600720c */ /* 0x040fe40003f06270 */
[----:B------:R-:W-:Y:S01]  /*15330*/  ISETP.GE.AND P5, PT, R6, R58, PT ;  /* 0x0000003a0600720c */ /* 0x000fe20003fa6270 */
[----:B-1----:R-:W-:Y:S01]  /*15340*/  VIADD R8, R153, 0xffffff81 ;  /* 0xffffff8199087836 */ /* 0x002fe20000000000 */
[----:B------:R-:W-:Y:S01]  /*15350*/  I2FP.F32.S32 R4, R4 ;  /* 0x0000000400047245 */ /* 0x000fe20000201400 */
[----:B------:R-:W-:Y:S01]  /*15360*/  MUFU.TANH R131, R131 ;  /* 0x0000008300837308 */ /* 0x000fe20000002400 */
[----:B------:R-:W-:Y:S01]  /*15370*/  I2FP.F32.S32 R6, R6 ;  /* 0x0000000600067245 */ /* 0x000fe20000201400 */
[----:B------:R-:W-:Y:S01]  /*15380*/  HMMA.16816.F32.BF16 R28, R140, R12, R28 ;  /* 0x0000000c8c1c723c */ /* 0x000fe2000004181c */
[----:B------:R-:W-:Y:S01]  /*15390*/  FMUL.FTZ R13, R35, UR14 ;  /* 0x0000000e230d7c20 */ /* 0x000fe20008410000 */
[----:B------:R-:W-:Y:S01]  /*153a0*/  FFMA.FTZ R9, R0, R4, R9 ;  /* 0x0000000400097223 */ /* 0x000fe20000010009 */
[----:B------:R-:W-:-:S02]  /*153b0*/  VIADD R4, R153, 0xfffffff8 ;  /* 0xfffffff899047836 */ /* 0x000fc40000000000 */
[-C--:B------:R-:W-:Y:S01]  /*153c0*/  FFMA.FTZ R11, R0, R6.reuse, R133 ;  /* 0x00000006000b7223 */ /* 0x080fe20000010085 */
[----:B------:R-:W-:Y:S01]  /*153d0*/  MUFU.TANH R137, R137 ;  /* 0x0000008900897308 */ /* 0x000fe20000002400 */
[----:B------:R-:W-:Y:S01]  /*153e0*/  FMUL.FTZ R5, R24, UR14 ;  /* 0x0000000e18057c20 */ /* 0x000fe20008410000 */
[----:B------:R-:W-:Y:S01]  /*153f0*/  FMUL.FTZ R7, R26, UR14 ;  /* 0x0000000e1a077c20 */ /* 0x000fe20008410000 */
[----:B------:R-:W-:Y:S01]  /*15400*/  FSEL R233, R9, -INF , !P4 ;  /* 0xff80000009e97808 */ /* 0x000fe20006000000 */
[----:B------:R-:W-:Y:S01]  /*15410*/  FFMA.FTZ R9, R0, R6, R129 ;  /* 0x0000000600097223 */ /* 0x000fe20000010081 */
[----:B------:R-:W-:Y:S01]  /*15420*/  FSEL R11, R11, -INF , !P0 ;  /* 0xff8000000b0b7808 */ /* 0x000fe20004000000 */
[----:B------:R-:W-:Y:S01]  /*15430*/  VIADD R6, R153, 0xffffff88 ;  /* 0xffffff8899067836 */ /* 0x000fe20000000000 */
[CC--:B------:R-:W-:Y:S01]  /*15440*/  ISETP.GE.AND P4, PT, R4.reuse, R121.reuse, PT ;  /* 0x000000790400720c */ /* 0x0c0fe20003f86270 */
[----:B------:R-:W1:Y:S01]  /*15450*/  MUFU.TANH R5, R5 ;  /* 0x0000000500057308 */ /* 0x000e620000002400 */
[----:B------:R-:W-:Y:S01]  /*15460*/  ISETP.GE.AND P0, PT, R4, R58, PT ;  /* 0x0000003a0400720c */ /* 0x000fe20003f06270 */
[----:B------:R-:W-:Y:S01]  /*15470*/  FMUL.FTZ R27, R27, UR14 ;  /* 0x0000000e1b1b7c20 */ /* 0x000fe20008410000 */
[----:B------:R-:W-:Y:S01]  /*15480*/  I2FP.F32.S32 R4, R4 ;  /* 0x0000000400047245 */ /* 0x000fe20000201400 */
[----:B------:R-:W-:Y:S01]  /*15490*/  FMUL.FTZ R25, R25, UR14 ;  /* 0x0000000e19197c20 */ /* 0x000fe20008410000 */
[----:B------:R-:W-:Y:S01]  /*154a0*/  FSEL R9, R9, -INF , !P5 ;  /* 0xff80000009097808 */ /* 0x000fe20006800000 */
[----:B------:R-:W-:Y:S01]  /*154b0*/  FMUL.FTZ R31, R31, UR14 ;  /* 0x0000000e1f1f7c20 */ /* 0x000fe20008410000 */
[----:B------:R-:W-:Y:S01]  /*154c0*/  ISETP.GE.AND P5, PT, R8, R121, PT ;  /* 0x000000790800720c */ /* 0x000fe20003fa6270 */
[----:B------:R-:W2:Y:S01]  /*154d0*/  MUFU.TANH R7, R7 ;  /* 0x0000000700077308 */ /* 0x000ea20000002400 */
[----:B------:R-:W-:Y:S01]  /*154e0*/  FMUL.FTZ R29, R29, UR14 ;  /* 0x0000000e1d1d7c20 */ /* 0x000fe20008410000 */
[----:B------:R-:W-:-:S06]  /*154f0*/  FMUL.FTZ R30, R30, UR14 ;  /* 0x0000000e1e1e7c20 */ /* 0x000fcc0008410000 */
[----:B------:R3:W-:Y:S01]  /*15500*/  MUFU.TANH R129, R64 ;  /* 0x0000004000817308 */ /* 0x0007e20000002400 */
[----:B-1----:R-:W-:-:S05]  /*15510*/  FFMA.FTZ R5, R0, R4, R5 ;  /* 0x0000000400057223 */ /* 0x002fca0000010005 */
[----:B------:R-:W-:Y:S02]  /*15520*/  FSEL R146, R5, -INF , !P4 ;  /* 0xff80000005927808 */ /* 0x000fe40006000000 */
[----:B------:R-:W1:Y:S01]  /*15530*/  MUFU.TANH R23, R23 ;  /* 0x0000001700177308 */ /* 0x000e620000002400 */
[----:B------:R-:W-:Y:S01]  /*15540*/  ISETP.GE.AND P4, PT, R8, R58, PT ;  /* 0x0000003a0800720c */ /* 0x000fe20003f86270 */
[----:B--2---:R-:W-:Y:S01]  /*15550*/  FFMA.FTZ R7, R0, R4, R7 ;  /* 0x0000000400077223 */ /* 0x004fe20000010007 */
[----:B------:R-:W-:Y:S01]  /*15560*/  I2FP.F32.S32 R8, R8 ;  /* 0x0000000800087245 */ /* 0x000fe20000201400 */
[----:B------:R-:W-:-:S04]  /*15570*/  VIADD R4, R153, 0xffffff89 ;  /* 0xffffff8999047836 */ /* 0x000fc80000000000 */
[CC--:B------:R-:W-:Y:S01]  /*15580*/  FFMA.FTZ R21, R0.reuse, R8.reuse, R59 ;  /* 0x0000000800157223 */ /* 0x0c0fe2000001003b */
[----:B------:R-:W-:Y:S01]  /*15590*/  FFMA.FTZ R15, R0, R8, R135 ;  /* 0x00000008000f7223 */ /* 0x000fe20000010087 */
[----:B---3--:R-:W-:Y:S01]  /*155a0*/  FSEL R64, R7, -INF , !P0 ;  /* 0xff80000007407808 */ /* 0x008fe20004000000 */
[----:B------:R2:W-:Y:S01]  /*155b0*/  MUFU.TANH R135, R61 ;  /* 0x0000003d00877308 */ /* 0x0005e20000002400 */
[C---:B------:R-:W-:Y:S01]  /*155c0*/  ISETP.GE.AND P0, PT, R6.reuse, R121, PT ;  /* 0x000000790600720c */ /* 0x040fe20003f06270 */
[----:B------:R-:W-:Y:S01]  /*155d0*/  FMUL.FTZ R59, R67, UR14 ;  /* 0x0000000e433b7c20 */ /* 0x000fe20008410000 */
[----:B------:R-:W-:Y:S01]  /*155e0*/  FSEL R21, R21, -INF , !P5 ;  /* 0xff80000015157808 */ /* 0x000fe20006800000 */
[----:B------:R-:W-:Y:S01]  /*155f0*/  FMUL.FTZ R8, R41, UR14 ;  /* 0x0000000e29087c20 */ /* 0x000fe20008410000 */
[----:B------:R-:W-:Y:S01]  /*15600*/  ISETP.GE.AND P5, PT, R6, R58, PT ;  /* 0x0000003a0600720c */ /* 0x000fe20003fa6270 */
[----:B------:R-:W-:Y:S01]  /*15610*/  FMUL.FTZ R41, R42, UR14 ;  /* 0x0000000e2a297c20 */ /* 0x000fe20008410000 */
[----:B------:R-:W-:Y:S01]  /*15620*/  I2FP.F32.S32 R6, R6 ;  /* 0x0000000600067245 */ /* 0x000fe20000201400 */
[----:B------:R-:W3:Y:S01]  /*15630*/  MUFU.TANH R175, R126 ;  /* 0x0000007e00af7308 */ /* 0x000ee20000002400 */
[----:B------:R-:W-:-:S02]  /*15640*/  FSEL R15, R15, -INF , !P4 ;  /* 0xff8000000f0f7808 */ /* 0x000fc40006000000 */
[----:B------:R-:W-:Y:S01]  /*15650*/  ISETP.GE.AND P4, PT, R4, R121, PT ;  /* 0x000000790400720c */ /* 0x000fe20003f86270 */
[CC--:B------:R-:W-:Y:S01]  /*15660*/  FFMA.FTZ R19, R0.reuse, R6.reuse, R147 ;  /* 0x0000000600137223 */ /* 0x0c0fe20000010093 */
[----:B------:R-:W-:Y:S01]  /*15670*/  FFMA.FTZ R7, R0, R6, R145 ;  /* 0x0000000600077223 */ /* 0x000fe20000010091 */
[----:B------:R-:W-:Y:S02]  /*15680*/  VIADD R6, R153, 0xffffff90 ;  /* 0xffffff9099067836 */ /* 0x000fe40000000000 */
[----:B------:R-:W4:Y:S01]  /*15690*/  MUFU.TANH R127, R127 ;  /* 0x0000007f007f7308 */ /* 0x000f220000002400 */
[----:B------:R-:W-:Y:S02]  /*156a0*/  FSEL R19, R19, -INF , !P0 ;  /* 0xff80000013137808 */ /* 0x000fe40004000000 */
[----:B------:R-:W-:Y:S02]  /*156b0*/  ISETP.GE.AND P0, PT, R4, R58, PT ;  /* 0x0000003a0400720c */ /* 0x000fe40003f06270 */
[----:B------:R-:W-:-:S02]  /*156c0*/  I2FP.F32.S32 R4, R4 ;  /* 0x0000000400047245 */ /* 0x000fc40000201400 */
[----:B------:R-:W-:Y:S01]  /*156d0*/  FSEL R7, R7, -INF , !P5 ;  /* 0xff80000007077808 */ /* 0x000fe20006800000 */
[----:B------:R-:W-:Y:S01]  /*156e0*/  MUFU.TANH R65, R65 ;  /* 0x0000004100417308 */ /* 0x000fe20000002400 */
        /* <DEDUP_REMOVED lines=8> */
[----:B------:R-:W-:Y:S02]  /*15770*/  I2FP.F32.S32 R6, R6 ;  /* 0x0000000600067245 */ /* 0x000fe40000201400 */
[----:B------:R-:W-:Y:S02]  /*15780*/  FSEL R5, R5, -INF , !P0 ;  /* 0xff80000005057808 */ /* 0x000fe40004000000 */
[----:B------:R-:W-:Y:S01]  /*15790*/  ISETP.GE.AND P0, PT, R4, R121, PT ;  /* 0x000000790400720c */ /* 0x000fe20003f06270 */
[CC--:B------:R-:W-:Y:S01]  /*157a0*/  FFMA.FTZ R139, R0.reuse, R6.reuse, R139 ;  /* 0x00000006008b7223 */ /* 0x0c0fe2000001008b */
[----:B--2---:R-:W-:Y:S01]  /*157b0*/  FFMA.FTZ R61, R0, R6, R137 ;  /* 0x00000006003d7223 */ /* 0x004fe20000010089 */
[----:B------:R-:W-:Y:S01]  /*157c0*/  VIADD R6, R153, 0xffffffa1 ;  /* 0xffffffa199067836 */ /* 0x000fe20000000000 */
[----:B------:R-:W2:Y:S02]  /*157d0*/  MUFU.TANH R59, R59 ;  /* 0x0000003b003b7308 */ /* 0x000ea40000002400 */
[----:B------:R-:W-:-:S02]  /*157e0*/  FSEL R63, R139, -INF , !P5 ;  /* 0xff8000008b3f7808 */ /* 0x000fc40006800000 */
[----:B------:R-:W-:Y:S02]  /*157f0*/  ISETP.GE.AND P5, PT, R4, R58, PT ;  /* 0x0000003a0400720c */ /* 0x000fe40003fa6270 */
[----:B------:R-:W-:Y:S02]  /*15800*/  I2FP.F32.S32 R4, R4 ;  /* 0x0000000400047245 */ /* 0x000fe40000201400 */
[----:B------:R-:W-:Y:S01]  /*15810*/  FSEL R61, R61, -INF , !P4 ;  /* 0xff8000003d3d7808 */ /* 0x000fe20006000000 */
[----:B------:R-:W2:Y:S01]  /*15820*/  MUFU.TANH R133, R60 ;  /* 0x0000003c00857308 */ /* 0x000ea20000002400 */
[----:B------:R-:W-:Y:S01]  /*15830*/  ISETP.GE.AND P4, PT, R6, R121, PT ;  /* 0x000000790600720c */ /* 0x000fe20003f86270 */
[CC--:B------:R-:W-:Y:S01]  /*15840*/  FFMA.FTZ R167, R0.reuse, R4.reuse, R167 ;  /* 0x0000000400a77223 */ /* 0x0c0fe200000100a7 */
[----:B------:R-:W-:Y:S01]  /*15850*/  FFMA.FTZ R165, R0, R4, R165 ;  /* 0x0000000400a57223 */ /* 0x000fe200000100a5 */
[----:B------:R-:W-:-:S03]  /*15860*/  VIADD R4, R153, 0xffffffa8 ;  /* 0xffffffa899047836 */ /* 0x000fc60000000000 */
[----:B------:R-:W-:Y:S01]  /*15870*/  FSEL R225, R167, -INF , !P0 ;  /* 0xff800000a7e17808 */ /* 0x000fe20004000000 */
[----:B------:R-:W2:Y:S01]  /*15880*/  MUFU.TANH R179, R62 ;  /* 0x0000003e00b37308 */ /* 0x000ea20000002400 */
[----:B------:R-:W-:Y:S02]  /*15890*/  ISETP.GE.AND P0, PT, R6, R58, PT ;  /* 0x0000003a0600720c */ /* 0x000fe40003f06270 */
[----:B------:R-:W-:Y:S02]  /*158a0*/  I2FP.F32.S32 R6, R6 ;  /* 0x0000000600067245 */ /* 0x000fe40000201400 */
[----:B------:R-:W-:Y:S02]  /*158b0*/  FSEL R223, R165, -INF , !P5 ;  /* 0xff800000a5df7808 */ /* 0x000fe40006800000 */
[----:B------:R-:W-:Y:S01]  /*158c0*/  ISETP.GE.AND P5, PT, R4, R121, PT ;  /* 0x000000790400720c */ /* 0x000fe20003fa6270 */
[CC--:B-1----:R-:W-:Y:S01]  /*158d0*/  FFMA.FTZ R229, R0.reuse, R6.reuse, R23 ;  /* 0x0000000600e57223 */ /* 0x0c2fe20000010017 */
[----:B------:R-:W-:Y:S01]  /*158e0*/  FFMA.FTZ R147, R0, R6, R171 ;  /* 0x0000000600937223 */ /* 0x000fe200000100ab */
[----:B------:R-:W-:Y:S01]  /*158f0*/  VIADD R6, R153, 0xffffffa9 ;  /* 0xffffffa999067836 */ /* 0x000fe20000000000 */
[----:B------:R-:W1:Y:S01]  /*15900*/  MUFU.TANH R131, R131 ;  /* 0x0000008300837308 */ /* 0x000e620000002400 */
[----:B------:R-:W-:Y:S01]  /*15910*/  FMUL.FTZ R23, R54, UR14 ;  /* 0x0000000e36177c20 */ /* 0x000fe20008410000 */
[----:B------:R-:W-:-:S02]  /*15920*/  FSEL R229, R229, -INF , !P4 ;  /* 0xff800000e5e57808 */ /* 0x000fc40006000000 */
[----:B------:R-:W-:Y:S02]  /*15930*/  ISETP.GE.AND P4, PT, R4, R58, PT ;  /* 0x0000003a0400720c */ /* 0x000fe40003f86270 */
[----:B------:R-:W-:Y:S02]  /*15940*/  I2FP.F32.S32 R4, R4 ;  /* 0x0000000400047245 */ /* 0x000fe40000201400 */
[----:B------:R-:W-:Y:S01]  /*15950*/  FSEL R147, R147, -INF , !P0 ;  /* 0xff80000093937808 */ /* 0x000fe20004000000 */
[----:B------:R-:W1:Y:S01]  /*15960*/  MUFU.TANH R137, R52 ;  /* 0x0000003400897308 */ /* 0x000e620000002400 */
[----:B------:R-:W-:Y:S01]  /*15970*/  ISETP.GE.AND P0, PT, R6, R121, PT ;  /* 0x000000790600720c */ /* 0x000fe20003f06270 */
[CC--:B------:R-:W-:Y:S01]  /*15980*/  FFMA.FTZ R177, R0.reuse, R4.reuse, R177 ;  /* 0x0000000400b17223 */ /* 0x0c0fe200000100b1 */
[----:B---3--:R-:W-:Y:S01]  /*15990*/  FFMA.FTZ R145, R0, R4, R175 ;  /* 0x0000000400917223 */ /* 0x008fe200000100af */
[----:B------:R-:W-:-:S03]  /*159a0*/  VIADD R4, R153, 0xffffffb0 ;  /* 0xffffffb099047836 */ /* 0x000fc60000000000 */
[----:B------:R-:W-:Y:S01]  /*159b0*/  FSEL R227, R177, -INF , !P5 ;  /* 0xff800000b1e37808 */ /* 0x000fe20006800000 */
[----:B------:R-:W-:Y:S01]  /*159c0*/  MUFU.TANH R53, R53 ;  /* 0x0000003500357308 */ /* 0x000fe20000002400 */
[----:B------:R-:W-:Y:S02]  /*159d0*/  ISETP.GE.AND P5, PT, R6, R58, PT ;  /* 0x0000003a0600720c */ /* 0x000fe40003fa6270 */
[----:B------:R-:W-:Y:S02]  /*159e0*/  I2FP.F32.S32 R6, R6 ;  /* 0x0000000600067245 */ /* 0x000fe40000201400 */
[----:B------:R-:W-:Y:S02]  /*159f0*/  FSEL R145, R145, -INF , !P4 ;  /* 0xff80000091917808 */ /* 0x000fe40006000000 */
[----:B------:R-:W-:Y:S01]  /*15a00*/  ISETP.GE.AND P4, PT, R4, R121, PT ;  /* 0x000000790400720c */ /* 0x000fe20003f86270 */
[CC--:B------:R-:W-:Y:S01]  /*15a10*/  FFMA.FTZ R173, R0.reuse, R6.reuse, R173 ;  /* 0x0000000600ad7223 */ /* 0x0c0fe200000100ad */
[----:B----4-:R-:W-:Y:S01]  /*15a20*/  FFMA.FTZ R221, R0, R6, R127 ;  /* 0x0000000600dd7223 */ /* 0x010fe2000001007f */
[----:B------:R-:W-:Y:S01]  /*15a30*/  VIADD R6, R153, 0xffffffb1 ;  /* 0xffffffb199067836 */ /* 0x000fe20000000000 */
[----:B------:R-:W3:Y:S02]  /*15a40*/  MUFU.TANH R23, R23 ;  /* 0x0000001700177308 */ /* 0x000ee40000002400 */
[----:B------:R-:W-:-:S02]  /*15a50*/  FSEL R231, R173, -INF , !P0 ;  /* 0xff800000ade77808 */ /* 0x000fc40004000000 */
[----:B------:R-:W-:Y:S02]  /*15a60*/  ISETP.GE.AND P0, PT, R4, R58, PT ;  /* 0x0000003a0400720c */ /* 0x000fe40003f06270 */
[----:B------:R-:W-:Y:S02]  /*15a70*/  I2FP.F32.S32 R4, R4 ;  /* 0x0000000400047245 */ /* 0x000fe40000201400 */
[----:B------:R-:W-:Y:S01]  /*15a80*/  FSEL R221, R221, -INF , !P5 ;  /* 0xff800000dddd7808 */ /* 0x000fe20006800000 */
[----:B------:R-:W4:Y:S01]  /*15a90*/  MUFU.TANH R55, R55 ;  /* 0x0000003700377308 */ /* 0x000f220000002400 */
[----:B------:R-:W-:Y:S01]  /*15aa0*/  ISETP.GE.AND P5, PT, R6, R121, PT ;  /* 0x000000790600720c */ /* 0x000fe20003fa6270 */
[CC--:B------:R-:W-:Y:S01]  /*15ab0*/  FFMA.FTZ R129, R0.reuse, R4.reuse, R129 ;  /* 0x0000000400817223 */ /* 0x0c0fe20000010081 */
[----:B-----5:R-:W-:Y:S01]  /*15ac0*/  FFMA.FTZ R67, R0, R4, R67 ;  /* 0x0000000400437223 */ /* 0x020fe20000010043 */
[----:B------:R-:W-:-:S03]  /*15ad0*/  VIADD R4, R153, 0xffffffb8 ;  /* 0xffffffb899047836 */ /* 0x000fc60000000000 */
[----:B------:R-:W-:Y:S01]  /*15ae0*/  FSEL R205, R129, -INF , !P4 ;  /* 0xff80000081cd7808 */ /* 0x000fe20006000000 */
[----:B------:R-:W5:Y:S01]  /*15af0*/  MUFU.TANH R139, R48 ;  /* 0x00000030008b7308 */ /* 0x000f620000002400 */
[----:B------:R-:W-:Y:S02]  /*15b00*/  ISETP.GE.AND P4, PT, R6, R58, PT ;  /* 0x0000003a0600720c */ /* 0x000fe40003f86270 */
[----:B------:R-:W-:Y:S02]  /*15b10*/  I2FP.F32.S32 R6, R6 ;  /* 0x0000000600067245 */ /* 0x000fe40000201400 */
[----:B------:R-:W-:Y:S02]  /*15b20*/  FSEL R215, R67, -INF , !P0 ;  /* 0xff80000043d77808 */ /* 0x000fe40004000000 */
[----:B------:R-:W-:Y:S01]  /*15b30*/  ISETP.GE.AND P0, PT, R4, R121, PT ;  /* 0x000000790400720c */ /* 0x000fe20003f06270 */
[CC--:B------:R-:W-:Y:S01]  /*15b40*/  FFMA.FTZ R65, R0.reuse, R6.reuse, R65 ;  /* 0x0000000600417223 */ /* 0x0c0fe20000010041 */
[----:B--2---:R-:W-:Y:S01]  /*15b50*/  FFMA.FTZ R59, R0, R6, R59 ;  /* 0x00000006003b7223 */ /* 0x004fe2000001003b */
[----:B------:R-:W-:Y:S01]  /*15b60*/  VIADD R6, R153, 0xffffffb9 ;  /* 0xffffffb999067836 */ /* 0x000fe20000000000 */
[----:B------:R-:W-:Y:S02]  /*15b70*/  MUFU.TANH R49, R49 ;  /* 0x0000003100317308 */ /* 0x000fe40000002400 */
        /* <DEDUP_REMOVED lines=21> */
[----:B------:R-:W-:Y:S02]  /*15cd0*/  I2FP.F32.S32 R4, R4 ;  /* 0x0000000400047245 */ /* 0x000fe40000201400 */
[----:B------:R-:W-:Y:S01]  /*15ce0*/  FSEL R209, R131, -INF , !P0 ;  /* 0xff80000083d17808 */ /* 0x000fe20004000000 */
[----:B------:R-:W-:Y:S01]  /*15cf0*/  MUFU.TANH R45, R45 ;  /* 0x0000002d002d7308 */ /* 0x000fe20000002400 */
[----:B------:R-:W-:Y:S01]  /*15d00*/  ISETP.GE.AND P0, PT, R6, R121, PT ;  /* 0x000000790600720c */ /* 0x000fe20003f06270 */
[CC--:B------:R-:W-:Y:S01]  /*15d10*/  FFMA.FTZ R137, R0.reuse, R4.reuse, R137 ;  /* 0x0000000400897223 */ /* 0x0c0fe20000010089 */
[----:B---3--:R-:W-:Y:S01]  /*15d20*/  FFMA.FTZ R195, R0, R4, R23 ;  /* 0x0000000400c37223 */ /* 0x008fe20000010017 */
[----:B------:R-:W-:-:S03]  /*15d30*/  VIADD R4, R153, 0xffffffc8 ;  /* 0xffffffc899047836 */ /* 0x000fc60000000000 */
[----:B------:R-:W-:Y:S01]  /*15d40*/  FSEL R193, R137, -INF , !P5 ;  /* 0xff80000089c17808 */ /* 0x000fe20006800000 */
[----:B------:R-:W3:Y:S01]  /*15d50*/  MUFU.TANH R59, R46 ;  /* 0x0000002e003b7308 */ /* 0x000ee20000002400 */
[----:B------:R-:W-:Y:S02]  /*15d60*/  ISETP.GE.AND P5, PT, R6, R58, PT ;  /* 0x0000003a0600720c */ /* 0x000fe40003fa6270 */
[----:B------:R-:W-:Y:S02]  /*15d70*/  I2FP.F32.S32 R6, R6 ;  /* 0x0000000600067245 */ /* 0x000fe40000201400 */
[----:B------:R-:W-:Y:S02]  /*15d80*/  FSEL R195, R195, -INF , !P4 ;  /* 0xff800000c3c37808 */ /* 0x000fe40006000000 */
[----:B------:R-:W-:Y:S01]  /*15d90*/  ISETP.GE.AND P4, PT, R4, R121, PT ;  /* 0x000000790400720c */ /* 0x000fe20003f86270 */
[CC--:B------:R-:W-:Y:S01]  /*15da0*/  FFMA.FTZ R53, R0.reuse, R6.reuse, R53 ;  /* 0x0000000600357223 */ /* 0x0c0fe20000010035 */
[----:B----4-:R-:W-:Y:S01]  /*15db0*/  FFMA.FTZ R55, R0, R6, R55 ;  /* 0x0000000600377223 */ /* 0x010fe20000010037 */
[----:B------:R-:W-:Y:S01]  /*15dc0*/  VIADD R6, R153, 0xffffffc9 ;  /* 0xffffffc999067836 */ /* 0x000fe20000000000 */
[----:B------:R-:W4:Y:S02]  /*15dd0*/  MUFU.TANH R47, R47 ;  /* 0x0000002f002f7308 */ /* 0x000f240000002400 */
[----:B------:R-:W-:Y:S01]  /*15de0*/  FSEL R197, R53, -INF , !P0 ;  /* 0xff80000035c57808 */ /* 0x000fe20004000000 */
[----:B------:R-:W-:Y:S01]  /*15df0*/  FMUL.FTZ R53, R43, UR14 ;  /* 0x0000000e2b357c20 */ /* 0x000fe20008410000 */
[----:B------:R-:W-:-:S02]  /*15e00*/  ISETP.GE.AND P0, PT, R4, R58, PT ;  /* 0x0000003a0400720c */ /* 0x000fc40003f06270 */
[----:B------:R-:W-:Y:S02]  /*15e10*/  I2FP.F32.S32 R4, R4 ;  /* 0x0000000400047245 */ /* 0x000fe40000201400 */
[----:B------:R-:W-:Y:S01]  /*15e20*/  FSEL R191, R55, -INF , !P5 ;  /* 0xff80000037bf7808 */ /* 0x000fe20006800000 */
[----:B------:R-:W4:Y:S01]  /*15e30*/  MUFU.TANH R67, R40 ;  /* 0x0000002800437308 */ /* 0x000f220000002400 */
[----:B------:R-:W-:Y:S01]  /*15e40*/  ISETP.GE.AND P5, PT, R6, R121, PT ;  /* 0x000000790600720c */ /* 0x000fe20003fa6270 */
[CC--:B-----5:R-:W-:Y:S01]  /*15e50*/  FFMA.FTZ R139, R0.reuse, R4.reuse, R139 ;  /* 0x00000004008b7223 */ /* 0x0e0fe2000001008b */
[----:B--2---:R-:W-:Y:S01]  /*15e60*/  FFMA.FTZ R127, R0, R4, R127 ;  /* 0x00000004007f7223 */ /* 0x004fe2000001007f */
        /* <DEDUP_REMOVED lines=8> */
[----:B------:R-:W-:Y:S01]  /*15ef0*/  FFMA.FTZ R51, R0, R6, R51 ;  /* 0x0000000600337223 */ /* 0x000fe20000010033 */
[----:B------:R-:W-:Y:S01]  /*15f00*/  VIADD R6, R153, 0xffffffd1 ;  /* 0xffffffd199067836 */ /* 0x000fe20000000000 */
[----:B------:R5:W5:Y:S02]  /*15f10*/  MUFU.TANH R23, R8 ;  /* 0x0000000800177308 */ /* 0x000b640000002400 */
[----:B------:R-:W-:Y:S01]  /*15f20*/  FSEL R201, R49, -INF , !P5 ;  /* 0xff80000031c97808 */ /* 0x000fe20006800000 */
[----:B------:R-:W-:Y:S01]  /*15f30*/  FMUL.FTZ R49, R39, UR14 ;  /* 0x0000000e27317c20 */ /* 0x000fe20008410000 */
[----:B------:R-:W-:-:S02]  /*15f40*/  ISETP.GE.AND P5, PT, R4, R58, PT ;  /* 0x0000003a0400720c */ /* 0x000fc40003fa6270 */
[----:B------:R-:W-:Y:S02]  /*15f50*/  I2FP.F32.S32 R4, R4 ;  /* 0x0000000400047245 */ /* 0x000fe40000201400 */
[----:B------:R-:W-:Y:S01]  /*15f60*/  FSEL R189, R51, -INF , !P4 ;  /* 0xff80000033bd7808 */ /* 0x000fe20006000000 */
[----:B------:R-:W5:Y:S01]  /*15f70*/  MUFU.TANH R53, R53 ;  /* 0x0000003500357308 */ /* 0x000f620000002400 */
[----:B------:R-:W-:Y:S01]  /*15f80*/  ISETP.GE.AND P4, PT, R6, R121, PT ;  /* 0x000000790600720c */ /* 0x000fe20003f86270 */
[CC--:B-1----:R-:W-:Y:S01]  /*15f90*/  FFMA.FTZ R65, R0.reuse, R4.reuse, R65 ;  /* 0x0000000400417223 */ /* 0x0c2fe20000010041 */
[----:B---3--:R-:W-:Y:S01]  /*15fa0*/  FFMA.FTZ R59, R0, R4, R59 ;  /* 0x00000004003b7223 */ /* 0x008fe2000001003b */
[----:B------:R-:W-:-:S03]  /*15fb0*/  VIADD R4, R153, 0xffffffd8 ;  /* 0xffffffd899047836 */ /* 0x000fc60000000000 */
[----:B------:R-:W-:Y:S01]  /*15fc0*/  FSEL R158, R65, -INF , !P0 ;  /* 0xff800000419e7808 */ /* 0x000fe20004000000 */
[----:B------:R-:W1:Y:S01]  /*15fd0*/  MUFU.TANH R43, R36 ;  /* 0x00000024002b7308 */ /* 0x000e620000002400 */
[----:B------:R-:W-:Y:S02]  /*15fe0*/  ISETP.GE.AND P0, PT, R6, R58, PT ;  /* 0x0000003a0600720c */ /* 0x000fe40003f06270 */
[----:B------:R-:W-:Y:S02]  /*15ff0*/  I2FP.F32.S32 R6, R6 ;  /* 0x0000000600067245 */ /* 0x000fe40000201400 */
[----:B------:R-:W-:Y:S01]  /*16000*/  FSEL R165, R59, -INF , !P5 ;  /* 0xff8000003ba57808 */ /* 0x000fe20006800000 */
[----:B------:R-:W-:Y:S01]  /*16010*/  VIADD R59, R57, 0xfffffffe ;  /* 0xfffffffe393b7836 */ /* 0x000fe20000000000 */
[----:B------:R-:W-:Y:S01]  /*16020*/  ISETP.GE.AND P5, PT, R4, R121, PT ;  /* 0x000000790400720c */ /* 0x000fe20003fa6270 */
[CC--:B------:R-:W-:Y:S01]  /*16030*/  FFMA.FTZ R45, R0.reuse, R6.reuse, R45 ;  /* 0x00000006002d7223 */ /* 0x0c0fe2000001002d */
[----:B----4-:R-:W-:Y:S01]  /*16040*/  FFMA.FTZ R47, R0, R6, R47 ;  /* 0x00000006002f7223 */ /* 0x010fe2000001002f */
[----:B------:R-:W-:Y:S01]  /*16050*/  VIADD R6, R153, 0xffffffd9 ;  /* 0xffffffd999067836 */ /* 0x000fe20000000000 */
[----:B------:R-:W-:Y:S02]  /*16060*/  MUFU.TANH R37, R37 ;  /* 0x0000002500257308 */ /* 0x000fe40000002400 */
[----:B------:R-:W-:-:S02]  /*16070*/  FSEL R171, R45, -INF , !P4 ;  /* 0xff8000002dab7808 */ /* 0x000fc40006000000 */
[----:B------:R-:W-:Y:S02]  /*16080*/  ISETP.GE.AND P4, PT, R4, R58, PT ;  /* 0x0000003a0400720c */ /* 0x000fe40003f86270 */
[----:B------:R-:W-:Y:S02]  /*16090*/  I2FP.F32.S32 R4, R4 ;  /* 0x0000000400047245 */ /* 0x000fe40000201400 */
        /* <DEDUP_REMOVED lines=8> */
[----:B------:R-:W-:Y:S02]  /*16120*/  ISETP.GE.AND P5, PT, R6, R58, PT ;  /* 0x0000003a0600720c */ /* 0x000fe40003fa6270 */
[----:B------:R-:W-:Y:S02]  /*16130*/  I2FP.F32.S32 R6, R6 ;  /* 0x0000000600067245 */ /* 0x000fe40000201400 */
[----:B-----5:R-:W-:Y:S02]  /*16140*/  I2FP.F32.S32 R8, R4 ;  /* 0x0000000400087245 */ /* 0x020fe40000201400 */
[----:B------:R-:W-:Y:S01]  /*16150*/  FSEL R175, R41, -INF , !P4 ;  /* 0xff80000029af7808 */ /* 0x000fe20006000000 */
[----:B------:R-:W3:Y:S01]  /*16160*/  MUFU.TANH R45, R32 ;  /* 0x00000020002d7308 */ /* 0x000ee20000002400 */
[CC--:B------:R-:W-:Y:S01]  /*16170*/  FFMA.FTZ R23, R0.reuse, R6.reuse, R23 ;  /* 0x0000000600177223 */ /* 0x0c0fe20000010017 */
[C---:B------:R-:W-:Y:S01]  /*16180*/  FFMA.FTZ R53, R0.reuse, R6, R53 ;  /* 0x0000000600357223 */ /* 0x040fe20000010035 */
[----:B-1----:R-:W-:Y:S01]  /*16190*/  FFMA.FTZ R43, R0, R8, R43 ;  /* 0x00000008002b7223 */ /* 0x002fe2000001002b */
[-C--:B------:R-:W-:Y:S01]  /*161a0*/  ISETP.GE.AND P4, PT, R4, R121.reuse, PT ;  /* 0x000000790400720c */ /* 0x080fe20003f86270 */
[----:B------:R-:W-:Y:S01]  /*161b0*/  VIADD R6, R153, 0xffffffe1 ;  /* 0xffffffe199067836 */ /* 0x000fe20000000000 */
[----:B------:R-:W-:Y:S01]  /*161c0*/  FSEL R172, R23, -INF , !P0 ;  /* 0xff80000017ac7808 */ /* 0x000fe20004000000 */
[----:B------:R-:W-:Y:S01]  /*161d0*/  FMUL.FTZ R23, R28, UR14 ;  /* 0x0000000e1c177c20 */ /* 0x000fe20008410000 */
[----:B------:R-:W-:Y:S01]  /*161e0*/  ISETP.GE.AND P0, PT, R4, R58, PT ;  /* 0x0000003a0400720c */ /* 0x000fe20003f06270 */
[----:B------:R-:W-:Y:S01]  /*161f0*/  MUFU.TANH R33, R33 ;  /* 0x0000002100217308 */ /* 0x000fe20000002400 */
[----:B------:R-:W-:Y:S01]  /*16200*/  FSEL R173, R53, -INF , !P5 ;  /* 0xff80000035ad7808 */ /* 0x000fe20006800000 */
[----:B--2---:R-:W-:Y:S01]  /*16210*/  FFMA.FTZ R39, R0, R8, R39 ;  /* 0x0000000800277223 */ /* 0x004fe20000010027 */
[----:B------:R-:W-:Y:S01]  /*16220*/  FSEL R179, R43, -INF , !P4 ;  /* 0xff8000002bb37808 */ /* 0x000fe20006000000 */
[----:B------:R-:W-:Y:S01]  /*16230*/  VIADD R8, R153, 0xffffffe9 ;  /* 0xffffffe999087836 */ /* 0x000fe20000000000 */
[----:B------:R-:W-:-:S02]  /*16240*/  ISETP.GE.AND P5, PT, R6, R121, PT ;  /* 0x000000790600720c */ /* 0x000fc40003fa6270 */
[----:B------:R-:W-:Y:S01]  /*16250*/  I2FP.F32.S32 R4, R6 ;  /* 0x0000000600047245 */ /* 0x000fe20000201400 */
[----:B------:R-:W1:Y:S01]  /*16260*/  MUFU.TANH R35, R34 ;  /* 0x0000002200237308 */ /* 0x000e620000002400 */
[----:B------:R-:W-:Y:S01]  /*16270*/  ISETP.GE.AND P4, PT, R6, R58, PT ;  /* 0x0000003a0600720c */ /* 0x000fe20003f86270 */
[----:B------:R-:W-:Y:S01]  /*16280*/  VIADD R6, R153, 0xffffffe8 ;  /* 0xffffffe899067836 */ /* 0x000fe20000000000 */
[----:B------:R-:W-:Y:S01]  /*16290*/  FSEL R137, R39, -INF , !P0 ;  /* 0xff80000027897808 */ /* 0x000fe20004000000 */
[CC--:B------:R-:W-:Y:S01]  /*162a0*/  FFMA.FTZ R37, R0.reuse, R4.reuse, R37 ;  /* 0x0000000400257223 */ /* 0x0c0fe20000010025 */
[----:B------:R-:W-:Y:S02]  /*162b0*/  FFMA.FTZ R49, R0, R4, R49 ;  /* 0x0000000400317223 */ /* 0x000fe40000010031 */
[----:B------:R-:W-:Y:S01]  /*162c0*/  I2FP.F32.S32 R4, R6 ;  /* 0x0000000600047245 */ /* 0x000fe20000201400 */
[----:B------:R-:W2:Y:S01]  /*162d0*/  MUFU.TANH R13, R13 ;  /* 0x0000000d000d7308 */ /* 0x000ea20000002400 */
[----:B------:R-:W-:-:S02]  /*162e0*/  ISETP.GE.AND P0, PT, R6, R121, PT ;  /* 0x000000790600720c */ /* 0x000fc40003f06270 */
[----:B------:R-:W-:Y:S01]  /*162f0*/  FSEL R135, R49, -INF , !P4 ;  /* 0xff80000031877808 */ /* 0x000fe20006000000 */
[-C--:B---3--:R-:W-:Y:S01]  /*16300*/  FFMA.FTZ R45, R0, R4.reuse, R45 ;  /* 0x00000004002d7223 */ /* 0x088fe2000001002d */
[----:B------:R-:W-:Y:S02]  /*16310*/  ISETP.GE.AND P4, PT, R8, R121, PT ;  /* 0x000000790800720c */ /* 0x000fe40003f86270 */
[----:B------:R-:W-:Y:S01]  /*16320*/  FSEL R166, R37, -INF , !P5 ;  /* 0xff80000025a67808 */ /* 0x000fe20006800000 */
[----:B------:R-:W3:Y:S01]  /*16330*/  MUFU.TANH R23, R23 ;  /* 0x0000001700177308 */ /* 0x000ee20000002400 */
[----:B------:R-:W-:Y:S01]  /*16340*/  FSEL R177, R45, -INF , !P0 ;  /* 0xff8000002db17808 */ /* 0x000fe20004000000 */
[----:B-1----:R-:W-:Y:S01]  /*16350*/  FFMA.FTZ R35, R0, R4, R35 ;  /* 0x0000000400237223 */ /* 0x002fe20000010023 */
[----:B------:R-:W-:Y:S01]  /*16360*/  BAR.SYNC.DEFER_BLOCKING 0x0 ;  /* 0x0000000000007b1d */ /* 0x000fe20000010000 */
[----:B------:R-:W-:Y:S01]  /*16370*/  ISETP.GE.AND P0, PT, R8, R58, PT ;  /* 0x0000003a0800720c */ /* 0x000fe20003f06270 */
[----:B------:R-:W-:Y:S01]  /*16380*/  VIADD R4, R153, 0xfffffff0 ;  /* 0xfffffff099047836 */ /* 0x000fe20000000000 */
[----:B------:R-:W-:-:S02]  /*16390*/  I2FP.F32.S32 R8, R8 ;  /* 0x0000000800087245 */ /* 0x000fc40000201400 */
[----:B------:R-:W-:Y:S01]  /*163a0*/  ISETP.GE.AND P5, PT, R6, R58, PT ;  /* 0x0000003a0600720c */ /* 0x000fe20003fa6270 */
[----:B------:R-:W-:Y:S01]  /*163b0*/  MUFU.TANH R31, R31 ;  /* 0x0000001f001f7308 */ /* 0x000fe20000002400 */
[----:B------:R-:W-:Y:S02]  /*163c0*/  VIADD R6, R153, 0xfffffff1 ;  /* 0xfffffff199067836 */ /* 0x000fe40000000000 */
[CC--:B------:R-:W-:Y:S01]  /*163d0*/  FFMA.FTZ R33, R0.reuse, R8.reuse, R33 ;  /* 0x0000000800217223 */ /* 0x0c0fe20000010021 */
[----:B------:R-:W-:Y:S01]  /*163e0*/  FSEL R133, R35, -INF , !P5 ;  /* 0xff80000023857808 */ /* 0x000fe20006800000 */
[----:B--2---:R-:W-:Y:S01]  /*163f0*/  FFMA.FTZ R139, R0, R8, R13 ;  /* 0x00000008008b7223 */ /* 0x004fe2000001000d */
[C---:B------:R-:W-:Y:S01]  /*16400*/  ISETP.GE.AND P5, PT, R4.reuse, R121, PT ;  /* 0x000000790400720c */ /* 0x040fe20003fa6270 */
[----:B------:R-:W-:Y:S01]  /*16410*/  VIADD R153, R153, 0xfffffff9 ;  /* 0xfffffff999997836 */ /* 0x000fe20000000000 */
[----:B------:R-:W-:Y:S01]  /*16420*/  FSEL R164, R33, -INF , !P4 ;  /* 0xff80000021a47808 */ /* 0x000fe20006000000 */
[----:B------:R-:W1:Y:S01]  /*16430*/  MUFU.TANH R37, R30 ;  /* 0x0000001e00257308 */ /* 0x000e620000002400 */
[----:B------:R-:W-:-:S02]  /*16440*/  ISETP.GE.AND P4, PT, R4, R58, PT ;  /* 0x0000003a0400720c */ /* 0x000fc40003f86270 */
[----:B------:R-:W-:Y:S02]  /*16450*/  I2FP.F32.S32 R4, R4 ;  /* 0x0000000400047245 */ /* 0x000fe40000201400 */
[----:B------:R-:W-:Y:S02]  /*16460*/  FSEL R139, R139, -INF , !P0 ;  /* 0xff8000008b8b7808 */ /* 0x000fe40004000000 */
[----:B------:R-:W-:Y:S01]  /*16470*/  ISETP.GE.AND P0, PT, R6, R121, PT ;  /* 0x000000790600720c */ /* 0x000fe20003f06270 */
[----:B---3--:R-:W-:Y:S01]  /*16480*/  FFMA.FTZ R23, R0, R4, R23 ;  /* 0x0000000400177223 */ /* 0x008fe20000010017 */
[----:B------:R-:W2:Y:S04]  /*16490*/  MUFU.TANH R29, R29 ;  /* 0x0000001d001d7308 */ /* 0x000ea80000002400 */
[----:B------:R-:W-:-:S02]  /*164a0*/  FSEL R174, R23, -INF , !P5 ;  /* 0xff80000017ae7808 */ /* 0x000fc40006800000 */
[----:B------:R-:W-:Y:S02]  /*164b0*/  ISETP.GE.AND P5, PT, R6, R58, PT ;  /* 0x0000003a0600720c */ /* 0x000fe40003fa6270 */
[----:B------:R-:W-:Y:S01]  /*164c0*/  I2FP.F32.S32 R6, R6 ;  /* 0x0000000600067245 */ /* 0x000fe20000201400 */
[----:B------:R-:W3:Y:S01]  /*164d0*/  MUFU.TANH R13, R25 ;  /* 0x00000019000d7308 */ /* 0x000ee20000002400 */
[C---:B-1----:R-:W-:Y:S01]  /*164e0*/  FFMA.FTZ R37, R0.reuse, R4, R37 ;  /* 0x0000000400257223 */ /* 0x042fe20000010025 */
[----:B------:R-:W-:Y:S02]  /*164f0*/  I2FP.F32.S32 R4, R153 ;  /* 0x0000009900047245 */ /* 0x000fe40000201400 */
[CC--:B------:R-:W-:Y:S02]  /*16500*/  FFMA.FTZ R31, R0.reuse, R6.reuse, R31 ;  /* 0x00000006001f7223 */ /* 0x0c0fe4000001001f */
[----:B------:R-:W-:Y:S02]  /*16510*/  FSEL R127, R37, -INF , !P4 ;  /* 0xff800000257f7808 */ /* 0x000fe40006000000 */
[----:B------:R-:W1:Y:S01]  /*16520*/  MUFU.TANH R27, R27 ;  /* 0x0000001b001b7308 */ /* 0x000e620000002400 */
[----:B------:R-:W-:Y:S01]  /*16530*/  FSEL R128, R31, -INF , !P5 ;  /* 0xff8000001f807808 */ /* 0x000fe20006800000 */
[----:B--2---:R-:W-:Y:S01]  /*16540*/  FFMA.FTZ R29, R0, R6, R29 ;  /* 0x00000006001d7223 */ /* 0x004fe2000001001d */
[----:B------:R-:W-:-:S02]  /*16550*/  ISETP.GT.AND P5, PT, R59, R150, PT ;  /* 0x000000963b00720c */ /* 0x000fc40003fa4270 */
[----:B------:R-:W-:Y:S02]  /*16560*/  ISETP.GE.AND P4, PT, R153, R121, PT ;  /* 0x000000799900720c */ /* 0x000fe40003f86270 */
        /* <DEDUP_REMOVED lines=13> */
[----:B------:R-:W-:-:S02]  /*16640*/  IADD3 R23, PT, PT, R25, -0x80, RZ ;  /* 0xffffff8019177810 */ /* 0x000fc40007ffe0ff */
[----:B------:R-:W-:Y:S02]  /*16650*/  IADD3 R25, PT, PT, R25, -0x100, RZ ;  /* 0xffffff0019197810 */ /* 0x000fe40007ffe0ff */
[----:B-1----:R-:W-:-:S04]  /*16660*/  IABS R12, R14 ;  /* 0x0000000e000c7213 */ /* 0x002fc80000000000 */
[----:B------:R-:W1:Y:S08]  /*16670*/  I2F.RP R4, R12 ;  /* 0x0000000c00047306 */ /* 0x000e700000209400 */
[----:B-1----:R-:W1:Y:S02]  /*16680*/  MUFU.RCP R26, R4 ;  /* 0x00000004001a7308 */ /* 0x002e640000001000 */
[----:B-1----:R-:W-:Y:S01]  /*16690*/  VIADD R26, R26, 0xffffffe ;  /* 0x0ffffffe1a1a7836 */ /* 0x002fe20000000000 */
[----:B------:R-:W-:-:S02]  /*166a0*/  IABS R4, R25 ;  /* 0x0000001900047213 */ /* 0x000fc40000000000 */
[----:B------:R-:W-:-:S03]  /*166b0*/  LOP3.LUT R25, R25, R14, RZ, 0x3c, !PT ;  /* 0x0000000e19197212 */ /* 0x000fc600078e3cff */
[----:B------:R-:W1:Y:S02]  /*166c0*/  F2I.FTZ.U32.TRUNC.NTZ R27, R26 ;  /* 0x0000001a001b7305 */ /* 0x000e64000021f000 */
[----:B-1----:R-:W-:Y:S01]  /*166d0*/  IADD3 R13, PT, PT, RZ, -R27, RZ ;  /* 0x8000001bff0d7210 */ /* 0x002fe20007ffe0ff */
[----:B------:R-:W-:-:S04]  /*166e0*/  IMAD.MOV.U32 R26, RZ, RZ, RZ ;  /* 0x000000ffff1a7224 */ /* 0x000fc800078e00ff */
[----:B------:R-:W-:Y:S01]  /*166f0*/  IMAD R10, R13, R12, RZ ;  /* 0x0000000c0d0a7224 */ /* 0x000fe200078e02ff */
[----:B------:R-:W-:Y:S02]  /*16700*/  IABS R13, R23 ;  /* 0x00000017000d7213 */ /* 0x000fe40000000000 */
[----:B------:R-:W-:Y:S01]  /*16710*/  LOP3.LUT R23, R23, R14, RZ, 0x3c, !PT ;  /* 0x0000000e17177212 */ /* 0x000fe200078e3cff */
[----:B------:R-:W-:-:S06]  /*16720*/  IMAD.HI.U32 R10, R27, R10, R26 ;  /* 0x0000000a1b0a7227 */ /* 0x000fcc00078e001a */
[----:B------:R-:W-:-:S04]  /*16730*/  IMAD.HI.U32 R8, R10, R13, RZ ;  /* 0x0000000d0a087227 */ /* 0x000fc800078e00ff */
[----:B------:R-:W-:Y:S02]  /*16740*/  IMAD.MOV R6, RZ, RZ, -R8 ;  /* 0x000000ffff067224 */ /* 0x000fe400078e0a08 */
[----:B------:R-:W-:-:S04]  /*16750*/  IMAD.HI.U32 R10, R10, R4, RZ ;  /* 0x000000040a0a7227 */ /* 0x000fc800078e00ff */
[----:B------:R-:W-:Y:S01]  /*16760*/  IMAD R13, R12, R6, R13 ;  /* 0x000000060c0d7224 */ /* 0x000fe200078e020d */
[----:B------:R-:W-:-:S04]  /*16770*/  IADD3 R27, PT, PT, -R10, RZ, RZ ;  /* 0x000000ff0a1b7210 */ /* 0x000fc80007ffe1ff */
[C---:B------:R-:W-:Y:S01]  /*16780*/  ISETP.GT.U32.AND P0, PT, R12.reuse, R13, PT ;  /* 0x0000000d0c00720c */ /* 0x040fe20003f04070 */
[----:B------:R-:W-:-:S12]  /*16790*/  IMAD R27, R12, R27, R4 ;  /* 0x0000001b0c1b7224 */ /* 0x000fd800078e0204 */
[----:B------:R-:W-:Y:S01]  /*167a0*/  @!P0 VIADD R8, R8, 0x1 ;  /* 0x0000000108088836 */ /* 0x000fe20000000000 */
[-C--:B------:R-:W-:Y:S02]  /*167b0*/  @!P0 IADD3 R13, PT, PT, R13, -R12.reuse, RZ ;  /* 0x8000000c0d0d8210 */ /* 0x080fe40007ffe0ff */
[----:B------:R-:W-:Y:S02]  /*167c0*/  ISETP.GT.U32.AND P0, PT, R12, R27, PT ;  /* 0x0000001b0c00720c */ /* 0x000fe40003f04070 */
[----:B------:R-:W-:-:S11]  /*167d0*/  ISETP.GE.U32.AND P4, PT, R13, R12, PT ;  /* 0x0000000c0d00720c */ /* 0x000fd60003f86070 */
[----:B------:R-:W-:Y:S02]  /*167e0*/  @!P0 IMAD.IADD R27, R27, 0x1, -R12 ;  /* 0x000000011b1b8824 */ /* 0x000fe400078e0a0c */
[----:B------:R-:W-:Y:S01]  /*167f0*/  @P4 IADD3 R8, PT, PT, R8, 0x1, RZ ;  /* 0x0000000108084810 */ /* 0x000fe20007ffe0ff */
[----:B------:R-:W-:Y:S01]  /*16800*/  @!P0 VIADD R10, R10, 0x1 ;  /* 0x000000010a0a8836 */ /* 0x000fe20000000000 */
[----:B------:R-:W-:Y:S02]  /*16810*/  ISETP.GE.AND P0, PT, R23, RZ, PT ;  /* 0x000000ff1700720c */ /* 0x000fe40003f06270 */
[----:B------:R-:W-:Y:S02]  /*16820*/  ISETP.GE.U32.AND P4, PT, R27, R12, PT ;  /* 0x0000000c1b00720c */ /* 0x000fe40003f86070 */
[----:B------:R-:W-:-:S09]  /*16830*/  LOP3.LUT R23, RZ, R14, RZ, 0x33, !PT ;  /* 0x0000000eff177212 */ /* 0x000fd200078e33ff */
[----:B------:R-:W-:Y:S01]  /*16840*/  @!P0 IMAD.MOV R8, RZ, RZ, -R8 ;  /* 0x000000ffff088224 */ /* 0x000fe200078e0a08 */
[----:B------:R-:W-:Y:S02]  /*16850*/  ISETP.NE.AND P0, PT, R14, RZ, PT ;  /* 0x000000ff0e00720c */ /* 0x000fe40003f05270 */
[----:B------:R-:W-:Y:S02]  /*16860*/  @P4 IADD3 R10, PT, PT, R10, 0x1, RZ ;  /* 0x000000010a0a4810 */ /* 0x000fe40007ffe0ff */
[----:B------:R-:W-:-:S13]  /*16870*/  ISETP.GE.AND P4, PT, R25, RZ, PT ;  /* 0x000000ff1900720c */ /* 0x000fda0003f86270 */
[----:B------:R-:W-:-:S04]  /*16880*/  @!P4 IADD3 R10, PT, PT, -R10, RZ, RZ ;  /* 0x000000ff0a0ac210 */ /* 0x000fc80007ffe1ff */
[C---:B------:R-:W-:Y:S02]  /*16890*/  SEL R6, R23.reuse, R10, !P0 ;  /* 0x0000000a17067207 */ /* 0x040fe40004000000 */
[----:B------:R-:W-:-:S03]  /*168a0*/  SEL R23, R23, R8, !P0 ;  /* 0x0000000817177207 */ /* 0x000fc60004000000 */
[----:B------:R-:W-:-:S04]  /*168b0*/  IMAD.WIDE R12, R6, 0x4, R160 ;  /* 0x00000004060c7825 */ /* 0x000fc800078e02a0 */
[C---:B------:R-:W-:Y:S02]  /*168c0*/  IMAD.WIDE R26, R23.reuse, 0x4, R160 ;  /* 0x00000004171a7825 */ /* 0x040fe400078e02a0 */
[----:B------:R-:W4:Y:S04]  /*168d0*/  LDG.E R13, desc[UR6][R12.64] ;  /* 0x000000060c0d7981 */ /* 0x000f28000c1e1900 */
[----:B------:R-:W4:Y:S01]  /*168e0*/  LDG.E R4, desc[UR6][R26.64] ;  /* 0x000000061a047981 */ /* 0x000f22000c1e1900 */
[----:B------:R-:W-:Y:S01]  /*168f0*/  IMAD.IADD R23, R23, 0x1, -R6 ;  /* 0x0000000117177824 */ /* 0x000fe200078e0a06 */
[----:B--2---:R-:W-:-:S03]  /*16900*/  MOV R6, UR8 ;  /* 0x0000000800067c02 */ /* 0x004fc60008000f00 */
[----:B------:R-:W-:-:S05]  /*16910*/  IMAD R23, R23, R14, -0x80 ;  /* 0xffffff8017177424 */ /* 0x000fca00078e020e */
[----:B------:R-:W-:-:S05]  /*16920*/  SHF.R.S32.HI R25, RZ, 0x1f, R23 ;  /* 0x0000001fff197819 */ /* 0x000fca0000011417 */
[----:B------:R-:W-:-:S04]  /*16930*/  IMAD R8, R25, R6, RZ ;  /* 0x0000000619087224 */ /* 0x000fc800078e02ff */
[----:B------:R-:W-:Y:S02]  /*16940*/  IMAD R8, R23, UR9, R8 ;  /* 0x0000000917087c24 */ /* 0x000fe4000f8e0208 */
[----:B----4-:R-:W-:Y:S02]  /*16950*/  IMAD.IADD R4, R13, 0x1, -R4 ;  /* 0x000000010d047824 */ /* 0x010fe400078e0a04 */
[----:B------:R-:W-:-:S03]  /*16960*/  IMAD.WIDE.U32 R12, R23, R6, RZ ;  /* 0x00000006170c7225 */ /* 0x000fc600078e00ff */
[----:B------:R-:W-:Y:S01]  /*16970*/  SHF.R.S32.HI R10, RZ, 0x1f, R4 ;  /* 0x0000001fff0a7819 */ /* 0x000fe20000011404 */
[----:B------:R-:W-:Y:S01]  /*16980*/  IMAD.MOV.U32 R22, RZ, RZ, R12 ;  /* 0x000000ffff167224 */ /* 0x000fe200078e000c */
[----:B------:R-:W-:-:S03]  /*16990*/  IADD3 R23, PT, PT, R13, R8, RZ ;  /* 0x000000080d177210 */ /* 0x000fc60007ffe0ff */
[----:B---3--:R-:W-:Y:S02]  /*169a0*/  IMAD R13, R10, UR10, RZ ;  /* 0x0000000a0a0d7c24 */ /* 0x008fe4000f8e02ff */
[----:B------:R-:W-:-:S04]  /*169b0*/  IMAD.WIDE.U32 R22, R4, UR10, R22 ;  /* 0x0000000a04167c25 */ /* 0x000fc8000f8e0016 */
[----:B------:R-:W-:Y:S01]  /*169c0*/  IMAD R13, R4, UR11, R13 ;  /* 0x0000000b040d7c24 */ /* 0x000fe2000f8e020d */
[----:B------:R-:W-:-:S04]  /*169d0*/  LEA R152, P0, R22, R152, 0x1 ;  /* 0x0000009816987211 */ /* 0x000fc800078008ff */
[----:B------:R-:W-:-:S04]  /*169e0*/  IADD3 R4, PT, PT, R23, R13, RZ ;  /* 0x0000000d17047210 */ /* 0x000fc80007ffe0ff */
[----:B------:R-:W-:Y:S01]  /*169f0*/  LEA.HI.X R151, R22, R151, R4, 0x1, P0 ;  /* 0x0000009716977211 */ /* 0x000fe200000f0c04 */
[----:B------:R-:W-:Y:S06]  /*16a00*/  BRA `(.L_x_2965) ;  /* 0x0000000000207947 */ /* 0x000fec0003800000 */
.L_x_2964:
        /* <DEDUP_REMOVED lines=8> */
.L_x_2965:
[----:B------:R-:W1:Y:S01]  /*16a90*/  LDC R13, c[0x0][0x3bc] ;  /* 0x0000ef00ff0d7b82 */ /* 0x000e620000000800 */
[----:B------:R-:W-:Y:S01]  /*16aa0*/  @!P3 IMAD.MOV.U32 R153, RZ, RZ, R151 ;  /* 0x000000ffff99b224 */ /* 0x000fe200078e0097 */
[C---:B------:R-:W-:Y:S01]  /*16ab0*/  LEA R12, P0, R6.reuse, R152, 0x6 ;  /* 0x00000098060c7211 */ /* 0x040fe200078030ff */
[----:B------:R-:W-:-:S03]  /*16ac0*/  IMAD.SHL.U32 R4, R6, 0x40, RZ ;  /* 0x0000004006047824 */ /* 0x000fc600078e00ff */
[----:B------:R-:W-:Y:S01]  /*16ad0*/  @!PT LDS RZ, [RZ] ;  /* 0x00000000fffff984 */ /* 0x000fe20000000800 */
[----:B------:R-:W-:Y:S01]  /*16ae0*/  @!PT LDS RZ, [RZ] ;  /* 0x00000000fffff984 */ /* 0x000fe20000000800 */
[----:B------:R-:W-:Y:S01]  /*16af0*/  @!PT LDS RZ, [RZ] ;  /* 0x00000000fffff984 */ /* 0x000fe20000000800 */
[----:B------:R2:W-:Y:S02]  /*16b00*/  @!P3 LDGSTS.E.BYPASS.LTC128B.128 [R120+0x3000], desc[UR6][R152.64] ;  /* 0x030000009878bfae */ /* 0x0005e4000b981a06 */
[----:B------:R-:W-:Y:S02]  /*16b10*/  IADD3 R22, P4, PT, R4, R12, RZ ;  /* 0x0000000c04167210 */ /* 0x000fe40007f9e0ff */
[----:B------:R3:W-:Y:S01]  /*16b20*/  @P3 STS.128 [R120+0x3000], RZ ;  /* 0x003000ff78003388 */ /* 0x0007e20000000c00 */
[C-C-:B-1----:R-:W-:Y:S02]  /*16b30*/  SHF.L.U64.HI R8, R6.reuse, 0x6, R13.reuse ;  /* 0x0000000606087819 */ /* 0x142fe4000001020d */
[----:B------:R-:W-:Y:S02]  /*16b40*/  LEA.HI.X R13, R6, R151, R13, 0x6, P0 ;  /* 0x00000097060d7211 */ /* 0x000fe400000f340d */
[----:B------:R-:W-:Y:S02]  /*16b50*/  IADD3 R24, P0, PT, R4, R22, RZ ;  /* 0x0000001604187210 */ /* 0x000fe40007f1e0ff */
[----:B------:R-:W-:Y:S01]  /*16b60*/  IADD3.X R23, PT, PT, R8, R13, RZ, P4, !PT ;  /* 0x0000000d08177210 */ /* 0x000fe200027fe4ff */
[----:B--2---:R-:W-:-:S03]  /*16b70*/  @!P2 IMAD.MOV.U32 R153, RZ, RZ, R151 ;  /* 0x000000ffff99a224 */ /* 0x004fc600078e0097 */
[----:B------:R-:W-:Y:S02]  /*16b80*/  IADD3.X R25, PT, PT, R8, R23, RZ, P0, !PT ;  /* 0x0000001708197210 */ /* 0x000fe400007fe4ff */
        /* <DEDUP_REMOVED lines=57> */
.L_x_2963:
[----:B------:R-:W-:Y:S01]  /*16f20*/  FMNMX3.FTZ R6, R3, R11, R21, !PT ;  /* 0x0000000b03067276 */ /* 0x000fe20007810015 */
[----:B---3--:R-:W-:Y:S01]  /*16f30*/  LDSM.16.MT88.4 R24, [R123+0xb000] ;  /* 0x00b000007b18783b */ /* 0x008fe20000004200 */
        /* <DEDUP_REMOVED lines=50> */
[----:B------:R-:W-:Y:S01]  /*17260*/  FADD.FTZ R13, R2, -R13 ;  /* 0x8000000d020d7221 */ /* 0x000fe20000010000 */
[----:B------:R-:W-:Y:S01]  /*17270*/  IADD3 R2, PT, PT, R123, 0x9020, RZ ;  /* 0x000090207b027810 */ /* 0x000fe20007ffe0ff */
[----:B------:R-:W-:Y:S01]  /*17280*/  FFMA.FTZ R203, R11, UR4, -R176 ;  /* 0x000000040bcb7c23 */ /* 0x000fe200080108b0 */
[----:B------:R-:W-:Y:S01]  /*17290*/  FMUL.FTZ R182, R4, UR4 ;  /* 0x0000000404b67c20 */ /* 0x000fe20008410000 */
[----:B------:R-:W-:Y:S01]  /*172a0*/  FFMA.FTZ R178, R9, UR4, -R130 ;  /* 0x0000000409b27c23 */ /* 0x000fe20008010882 */
[----:B------:R-:W-:Y:S01]  /*172b0*/  FMUL.FTZ R180, R13, UR4 ;  /* 0x000000040db47c20 */ /* 0x000fe20008410000 */
[----:B------:R-:W1:Y:S01]  /*172c0*/  LDSM.16.MT88.4 R8, [R123+0x9000] ;  /* 0x009000007b08783b */ /* 0x000e620000004200 */
[----:B------:R-:W-:Y:S01]  /*172d0*/  @P6 IADD3 R2, PT, PT, R168, -0x20, RZ ;  /* 0xffffffe0a8026810 */ /* 0x000fe20007ffe0ff */
[--C-:B------:R-:W-:Y:S01]  /*172e0*/  FFMA.FTZ R136, R19, UR4, -R176.reuse ;  /* 0x0000000413887c23 */ /* 0x100fe200080108b0 */
[--C-:B------:R-:W-:Y:S01]  /*172f0*/  FFMA.FTZ R131, R17, UR4, -R176.reuse ;  /* 0x0000000411837c23 */ /* 0x100fe200080108b0 */
[----:B------:R-:W2:Y:S01]  /*17300*/  MUFU.EX2 R182, R182 ;  /* 0x000000b600b67308 */ /* 0x000ea20000000800 */
[----:B------:R-:W-:Y:S01]  /*17310*/  FFMA.FTZ R153, R21, UR4, -R176 ;  /* 0x0000000415997c23 */ /* 0x000fe200080108b0 */
[----:B------:R-:W3:Y:S01]  /*17320*/  LDSM.16.MT88.4 R16, [R2] ;  /* 0x000000000210783b */ /* 0x000ee20000004200 */
[--C-:B------:R-:W-:Y:S01]  /*17330*/  FFMA.FTZ R138, R15, UR4, -R130.reuse ;  /* 0x000000040f8a7c23 */ /* 0x100fe20008010882 */
[----:B------:R-:W4:Y:S01]  /*17340*/  MUFU.EX2 R180, R180 ;  /* 0x000000b400b47308 */ /* 0x000f220000000800 */
[--C-:B------:R-:W-:Y:S01]  /*17350*/  FFMA.FTZ R132, R7, UR4, -R130.reuse ;  /* 0x0000000407847c23 */ /* 0x100fe20008010882 */
[----:B------:R-:W5:Y:S01]  /*17360*/  LDSM.16.MT88.4 R32, [R2+0x2000] ;  /* 0x002000000220783b */ /* 0x000f620000004200 */
[----:B------:R-:W-:Y:S01]  /*17370*/  FFMA.FTZ R3, R5, UR4, -R130 ;  /* 0x0000000405037c23 */ /* 0x000fe20008010882 */
[----:B------:R-:W-:Y:S01]  /*17380*/  MUFU.EX2 R203, R203 ;  /* 0x000000cb00cb7308 */ /* 0x000fe20000000800 */
[----:B------:R-:W-:Y:S01]  /*17390*/  FFMA.FTZ R120, R63, UR4, -R176 ;  /* 0x000000043f787c23 */ /* 0x000fe200080108b0 */
[----:B------:R-:W5:Y:S01]  /*173a0*/  LDSM.16.MT88.4 R52, [R2+0x4000] ;  /* 0x004000000234783b */ /* 0x000f620000004200 */
[----:B------:R-:W-:Y:S01]  /*173b0*/  FFMA.FTZ R126, R61, UR4, -R130 ;  /* 0x000000043d7e7c23 */ /* 0x000fe20008010882 */
[----:B------:R-:W4:Y:S01]  /*173c0*/  MUFU.EX2 R153, R153 ;  /* 0x0000009900997308 */ /* 0x000f220000000800 */
[--C-:B------:R-:W-:Y:S01]  /*173d0*/  FFMA.FTZ R67, R239, UR4, -R176.reuse ;  /* 0x00000004ef437c23 */ /* 0x100fe200080108b0 */
[----:B------:R-:W5:Y:S01]  /*173e0*/  LDSM.16.MT88.4 R60, [R123+0xb400] ;  /* 0x00b400007b3c783b */ /* 0x000f620000004200 */
[-C--:B--2---:R-:W-:Y:S01]  /*173f0*/  FMUL.FTZ R44, R72, R182.reuse ;  /* 0x000000b6482c7220 */ /* 0x084fe20000410000 */
[----:B------:R-:W-:Y:S01]  /*17400*/  MUFU.EX2 R136, R136 ;  /* 0x0000008800887308 */ /* 0x000fe20000000800 */
[----:B------:R-:W-:Y:S01]  /*17410*/  FMUL.FTZ R45, R73, R182 ;  /* 0x000000b6492d7220 */ /* 0x000fe20000410000 */
[-C--:B----4-:R-:W-:Y:S01]  /*17420*/  FMUL.FTZ R46, R74, R180.reuse ;  /* 0x000000b44a2e7220 */ /* 0x090fe20000410000 */
[----:B------:R-:W-:Y:S01]  /*17430*/  FMUL.FTZ R47, R75, R180 ;  /* 0x000000b44b2f7220 */ /* 0x000fe20000410000 */
[----:B------:R-:W2:Y:S01]  /*17440*/  MUFU.EX2 R131, R131 ;  /* 0x0000008300837308 */ /* 0x000ea20000000800 */
[----:B------:R-:W4:Y:S01]  /*17450*/  LDSM.16.MT88.4 R72, [R123+0x9400] ;  /* 0x009400007b48783b */ /* 0x000f220000004200 */
[-C--:B------:R-:W-:Y:S01]  /*17460*/  FMUL.FTZ R20, R96, R182.reuse ;  /* 0x000000b660147220 */ /* 0x080fe20000410000 */
[----:B------:R-:W-:Y:S01]  /*17470*/  FMUL.FTZ R21, R97, R182 ;  /* 0x000000b661157220 */ /* 0x000fe20000410000 */
[----:B------:R-:W-:Y:S01]  /*17480*/  MUFU.EX2 R178, R178 ;  /* 0x000000b200b27308 */ /* 0x000fe20000000800 */
[-C--:B------:R-:W-:Y:S01]  /*17490*/  FMUL.FTZ R22, R98, R180.reuse ;  /* 0x000000b462167220 */ /* 0x080fe20000410000 */
[----:B------:R-:W-:Y:S01]  /*174a0*/  F2FP.BF16.F32.PACK_AB R48, R153, R203 ;  /* 0x000000cb9930723e */ /* 0x000fe200000010ff */
[----:B------:R-:W-:Y:S01]  /*174b0*/  FMUL.FTZ R23, R99, R180 ;  /* 0x000000b463177220 */ /* 0x000fe20000410000 */
[----:B------:R-:W1:Y:S01]  /*174c0*/  MUFU.EX2 R138, R138 ;  /* 0x0000008a008a7308 */ /* 0x000e620000000800 */
[-C--:B------:R-:W-:Y:S01]  /*174d0*/  FMUL.FTZ R92, R92, R182.reuse ;  /* 0x000000b65c5c7220 */ /* 0x080fe20000410000 */
[----:B------:R-:W-:Y:S01]  /*174e0*/  FMUL.FTZ R93, R93, R182 ;  /* 0x000000b65d5d7220 */ /* 0x000fe20000410000 */
[-C--:B------:R-:W-:Y:S01]  /*174f0*/  FMUL.FTZ R94, R94, R180.reuse ;  /* 0x000000b45e5e7220 */ /* 0x080fe20000410000 */
[----:B------:R-:W-:Y:S01]  /*17500*/  MUFU.EX2 R132, R132 ;  /* 0x0000008400847308 */ /* 0x000fe20000000800 */
[----:B------:R-:W-:Y:S01]  /*17510*/  FMUL.FTZ R95, R95, R180 ;  /* 0x000000b45f5f7220 */ /* 0x000fe20000410000 */
[----:B--2---:R-:W-:Y:S01]  /*17520*/  F2FP.BF16.F32.PACK_AB R50, R131, R136 ;  /* 0x000000888332723e */ /* 0x004fe200000010ff */
[--C-:B------:R-:W-:Y:S01]  /*17530*/  FFMA.FTZ R121, R241, UR4, -R176.reuse ;  /* 0x00000004f1797c23 */ /* 0x100fe200080108b0 */
[----:B------:R-:W2:Y:S01]  /*17540*/  MUFU.EX2 R3, R3 ;  /* 0x0000000300037308 */ /* 0x000ea20000000800 */
[----:B------:R-:W-:Y:S01]  /*17550*/  FFMA.FTZ R66, R237, UR4, -R176 ;  /* 0x00000004ed427c23 */ /* 0x000fe200080108b0 */
[--C-:B------:R-:W-:Y:S01]  /*17560*/  FFMA.FTZ R124, R125, UR4, -R130.reuse ;  /* 0x000000047d7c7c23 */ /* 0x100fe20008010882 */
[--C-:B------:R-:W-:Y:S01]  /*17570*/  FFMA.FTZ R65, R233, UR4, -R130.reuse ;  /* 0x00000004e9417c23 */ /* 0x100fe20008010882 */
[----:B------:R-:W-:Y:S01]  /*17580*/  FFMA.FTZ R235, R235, UR4, -R130 ;  /* 0x00000004ebeb7c23 */ /* 0x000fe20008010882 */
[----:B------:R-:W-:Y:S01]  /*17590*/  FMUL.FTZ R4, R112, R182 ;  /* 0x000000b670047220 */ /* 0x000fe20000410000 */
[----:B-1----:R-:W-:Y:S01]  /*175a0*/  F2FP.BF16.F32.PACK_AB R49, R138, R178 ;  /* 0x000000b28a31723e */ /* 0x002fe200000010ff */
[----:B------:R-:W-:Y:S01]  /*175b0*/  FMUL.FTZ R5, R113, R182 ;  /* 0x000000b671057220 */ /* 0x000fe20000410000 */
[-C--:B------:R-:W-:Y:S01]  /*175c0*/  FMUL.FTZ R6, R114, R180.reuse ;  /* 0x000000b472067220 */ /* 0x080fe20000410000 */
[----:B------:R-:W-:Y:S01]  /*175d0*/  FMUL.FTZ R7, R115, R180 ;  /* 0x000000b473077220 */ /* 0x000fe20000410000 */
[-C--:B------:R-:W-:Y:S01]  /*175e0*/  FMUL.FTZ R108, R108, R182.reuse ;  /* 0x000000b66c6c7220 */ /* 0x080fe20000410000 */
[----:B------:R-:W-:Y:S01]  /*175f0*/  FMUL.FTZ R109, R109, R182 ;  /* 0x000000b66d6d7220 */ /* 0x000fe20000410000 */
[-C--:B------:R-:W-:Y:S01]  /*17600*/  FMUL.FTZ R110, R110, R180.reuse ;  /* 0x000000b46e6e7220 */ /* 0x080fe20000410000 */
[----:B------:R-:W-:Y:S01]  /*17610*/  FMUL.FTZ R111, R111, R180 ;  /* 0x000000b46f6f7220 */ /* 0x000fe20000410000 */
[----:B--2---:R-:W-:Y:S01]  /*17620*/  F2FP.BF16.F32.PACK_AB R51, R3, R132 ;  /* 0x000000840333723e */ /* 0x004fe200000010ff */
        /* <DEDUP_REMOVED lines=20> */
[----:B------:R-:W2:Y:S01]  /*17770*/  MUFU.EX2 R125, R235 ;  /* 0x000000eb007d7308 */ /* 0x000ea20000000800 */
[----:B------:R-:W-:Y:S01]  /*17780*/  FMUL.FTZ R101, R101, R182 ;  /* 0x000000b665657220 */ /* 0x000fe20000410000 */
[-C--:B------:R-:W-:Y:S01]  /*17790*/  FMUL.FTZ R102, R102, R180.reuse ;  /* 0x000000b466667220 */ /* 0x080fe20000410000 */
        /* <DEDUP_REMOVED lines=27> */
[C---:B---3--:R-:W-:Y:S01]  /*17950*/  HMMA.16816.F32.BF16 R12, R48.reuse, R16, R12 ;  /* 0x00000010300c723c */ /* 0x048fe2000004180c */
[----:B------:R-:W-:Y:S01]  /*17960*/  FFMA.FTZ R184, R219, UR4, -R176 ;  /* 0x00000004dbb87c23 */ /* 0x000fe200080108b0 */
[----:B------:R-:W3:Y:S01]  /*17970*/  MUFU.EX2 R140, R140 ;  /* 0x0000008c008c7308 */ /* 0x000ee20000000800 */
[--C-:B------:R-:W-:Y:S01]  /*17980*/  FFMA.FTZ R190, R211, UR4, -R130.reuse ;  /* 0x00000004d3be7c23 */ /* 0x100fe20008010882 */
[--C-:B------:R-:W-:Y:S01]  /*17990*/  FFMA.FTZ R188, R209, UR4, -R130.reuse ;  /* 0x00000004d1bc7c23 */ /* 0x100fe20008010882 */
[--C-:B------:R-:W-:Y:S01]  /*179a0*/  FFMA.FTZ R215, R215, UR4, -R130.reuse ;  /* 0x00000004d7d77c23 */ /* 0x100fe20008010882 */
[----:B------:R-:W-:Y:S01]  /*179b0*/  MUFU.EX2 R141, R141 ;  /* 0x0000008d008d7308 */ /* 0x000fe20000000800 */
[----:B------:R-:W-:Y:S01]  /*179c0*/  FFMA.FTZ R213, R213, UR4, -R130 ;  /* 0x00000004d5d57c23 */ /* 0x000fe20008010882 */
[C---:B-----5:R-:W-:Y:S01]  /*179d0*/  HMMA.16816.F32.BF16 R28, R48.reuse, R32, R28 ;  /* 0x00000020301c723c */ /* 0x060fe2000004181c */
[--C-:B------:R-:W-:Y:S01]  /*179e0*/  FFMA.FTZ R194, R193, UR4, -R176.reuse ;  /* 0x00000004c1c27c23 */ /* 0x100fe200080108b0 */
[----:B------:R-:W-:Y:S01]  /*179f0*/  MUFU.EX2 R134, R134 ;  /* 0x0000008600867308 */ /* 0x000fe20000000800 */
[----:B------:R-:W-:Y:S01]  /*17a00*/  FFMA.FTZ R193, R197, UR4, -R176 ;  /* 0x00000004c5c17c23 */ /* 0x000fe200080108b0 */
[----:B------:R-:W-:Y:S01]  /*17a10*/  FFMA.FTZ R196, R187, UR4, -R130 ;  /* 0x00000004bbc47c23 */ /* 0x000fe20008010882 */
[--C-:B------:R-:W-:Y:S01]  /*17a20*/  FFMA.FTZ R197, R199, UR4, -R176.reuse ;  /* 0x00000004c7c57c23 */ /* 0x100fe200080108b0 */
[----:B------:R-:W-:Y:S01]  /*17a30*/  MUFU.EX2 R147, R223 ;  /* 0x000000df00937308 */ /* 0x000fe20000000800 */
[----:B------:R-:W-:Y:S01]  /*17a40*/  FFMA.FTZ R192, R201, UR4, -R176 ;  /* 0x00000004c9c07c23 */ /* 0x000fe200080108b0 */
[C---:B------:R-:W-:Y:S01]  /*17a50*/  HMMA.16816.F32.BF16 R36, R48.reuse, R40, R36 ;  /* 0x000000283024723c */ /* 0x040fe20000041824 */
[--C-:B------:R-:W-:Y:S01]  /*17a60*/  FFMA.FTZ R198, R195, UR4, -R130.reuse ;  /* 0x00000004c3c67c23 */ /* 0x100fe20008010882 */
[----:B------:R-:W5:Y:S01]  /*17a70*/  MUFU.EX2 R144, R144 ;  /* 0x0000009000907308 */ /* 0x000f620000000800 */
[--C-:B------:R-:W-:Y:S01]  /*17a80*/  FFMA.FTZ R191, R191, UR4, -R130.reuse ;  /* 0x00000004bfbf7c23 */ /* 0x100fe20008010882 */
[----:B------:R-:W-:Y:S01]  /*17a90*/  FFMA.FTZ R187, R189, UR4, -R130 ;  /* 0x00000004bdbb7c23 */ /* 0x000fe20008010882 */
[----:B------:R-:W-:Y:S01]  /*17aa0*/  FFMA.FTZ R182, R170, R182, R203 ;  /* 0x000000b6aab67223 */ /* 0x000fe200000100cb */
[----:B------:R-:W-:Y:S01]  /*17ab0*/  MUFU.EX2 R145, R145 ;  /* 0x0000009100917308 */ /* 0x000fe20000000800 */
[--C-:B------:R-:W-:Y:S01]  /*17ac0*/  FFMA.FTZ R158, R158, UR4, -R176.reuse ;  /* 0x000000049e9e7c23 */ /* 0x100fe200080108b0 */
[C---:B------:R-:W-:Y:S01]  /*17ad0*/  HMMA.16816.F32.BF16 R16, R48.reuse, R18, R100 ;  /* 0x000000123010723c */ /* 0x040fe20000041864 */
[--C-:B------:R-:W-:Y:S01]  /*17ae0*/  FFMA.FTZ R171, R171, UR4, -R176.reuse ;  /* 0x00000004abab7c23 */ /* 0x100fe200080108b0 */
[----:B------:R-:W5:Y:S01]  /*17af0*/  MUFU.EX2 R142, R142 ;  /* 0x0000008e008e7308 */ /* 0x000f620000000800 */
[----:B------:R-:W-:Y:S01]  /*17b00*/  FFMA.FTZ R170, R181, UR4, -R176 ;  /* 0x00000004b5aa7c23 */ /* 0x000fe200080108b0 */
[--C-:B------:R-:W-:Y:S01]  /*17b10*/  FFMA.FTZ R167, R167, UR4, -R130.reuse ;  /* 0x00000004a7a77c23 */ /* 0x100fe20008010882 */
        /* <DEDUP_REMOVED lines=9> */
[----:B------:R-:W-:Y:S01]  /*17bb0*/  MUFU.EX2 R211, R215 ;  /* 0x000000d700d37308 */ /* 0x000fe20000000800 */
[----:B------:R-:W-:Y:S01]  /*17bc0*/  LDSM.16.MT88.4 R100, [R2+0x1800] ;  /* 0x001800000264783b */ /* 0x000fe20000004200 */
[C---:B------:R-:W-:Y:S01]  /*17bd0*/  HMMA.16816.F32.BF16 R40, R48.reuse, R42, R76 ;  /* 0x0000002a3028723c */ /* 0x040fe2000004184c */
[----:B------:R-:W-:Y:S01]  /*17be0*/  FFMA.FTZ R169, R169, R180, R178 ;  /* 0x000000b4a9a97223 */ /* 0x000fe200000100b2 */
[----:B------:R-:W-:Y:S01]  /*17bf0*/  MUFU.EX2 R190, R190 ;  /* 0x000000be00be7308 */ /* 0x000fe20000000800 */
[----:B------:R-:W-:Y:S01]  /*17c00*/  LDSM.16.MT88.4 R76, [R2+0x3000] ;  /* 0x00300000024c783b */ /* 0x000fe20000004200 */
[----:B------:R-:W-:Y:S01]  /*17c10*/  FADD.FTZ R153, R153, R182 ;  /* 0x000000b699997221 */ /* 0x000fe20000010000 */
[----:B------:R-:W-:Y:S01]  /*17c20*/  FADD.FTZ R169, R138, R169 ;  /* 0x000000a98aa97221 */ /* 0x000fe20000010000 */
[----:B------:R-:W-:Y:S01]  /*17c30*/  MUFU.EX2 R209, R213 ;  /* 0x000000d500d17308 */ /* 0x000fe20000000800 */
[----:B------:R-:W-:Y:S01]  /*17c40*/  LDSM.16.MT88.4 R92, [R123+0xc800] ;  /* 0x00c800007b5c783b */ /* 0x000fe20000004200 */
[C---:B------:R-:W-:Y:S01]  /*17c50*/  HMMA.16816.F32.BF16 R44, R48.reuse, R52, R44 ;  /* 0x00000034302c723c */ /* 0x040fe2000004182c */
[----:B-1----:R-:W-:Y:S01]  /*17c60*/  F2FP.BF16.F32.PACK_AB R52, R67, R120 ;  /* 0x000000784334723e */ /* 0x002fe200000010ff */
[----:B------:R-:W-:Y:S01]  /*17c70*/  MUFU.EX2 R188, R188 ;  /* 0x000000bc00bc7308 */ /* 0x000fe20000000800 */
[----:B--2---:R-:W-:Y:S01]  /*17c80*/  F2FP.BF16.F32.PACK_AB R53, R125, R126 ;  /* 0x0000007e7d35723e */ /* 0x004fe200000010ff */
[----:B------:R-:W-:Y:S01]  /*17c90*/  FADD.FTZ R136, R136, R153 ;  /* 0x0000009988887221 */ /* 0x000fe20000010000 */
[----:B------:R-:W-:Y:S01]  /*17ca0*/  FADD.FTZ R132, R132, R169 ;  /* 0x000000a984847221 */ /* 0x000fe20000010000 */
[----:B------:R-:W-:Y:S01]  /*17cb0*/  MUFU.EX2 R194, R194 ;  /* 0x000000c200c27308 */ /* 0x000fe20000000800 */
[----:B------:R-:W-:Y:S01]  /*17cc0*/  LDSM.16.MT88.4 R84, [R2+0x3800] ;  /* 0x003800000254783b */ /* 0x000fe20000004200 */
[----:B------:R-:W-:Y:S01]  /*17cd0*/  HMMA.16816.F32.BF16 R48, R48, R54, R68 ;  /* 0x000000363030723c */ /* 0x000fe20000041844 */
[----:B------:R-:W-:Y:S01]  /*17ce0*/  F2FP.BF16.F32.PACK_AB R54, R66, R121 ;  /* 0x000000794236723e */ /* 0x000fe200000010ff */
[----:B------:R-:W-:Y:S01]  /*17cf0*/  MUFU.EX2 R193, R193 ;  /* 0x000000c100c17308 */ /* 0x000fe20000000800 */
[----:B------:R-:W1:Y:S01]  /*17d00*/  LDSM.16.MT88.4 R68, [R2+0x400] ;  /* 0x000400000244783b */ /* 0x000e620000004200 */
[----:B----4-:R-:W-:Y:S01]  /*17d10*/  F2FP.BF16.F32.PACK_AB R55, R65, R124 ;  /* 0x0000007c4137723e */ /* 0x010fe200000010ff */
[----:B------:R-:W-:Y:S01]  /*17d20*/  FADD.FTZ R131, R131, R136 ;  /* 0x0000008883837221 */ /* 0x000fe20000010000 */
[----:B------:R-:W-:Y:S01]  /*17d30*/  MUFU.EX2 R197, R197 ;  /* 0x000000c500c57308 */ /* 0x000fe20000000800 */
[----:B------:R-:W-:Y:S01]  /*17d40*/  FADD.FTZ R3, R3, R132 ;  /* 0x0000008403037221 */ /* 0x000fe20000010000 */
[----:B------:R-:W-:Y:S01]  /*17d50*/  FFMA.FTZ R174, R174, UR4, -R176 ;  /* 0x00000004aeae7c23 */ /* 0x000fe200080108b0 */
[----:B------:R-:W-:Y:S01]  /*17d60*/  FADD.FTZ R120, R120, R131 ;  /* 0x0000008378787221 */ /* 0x000fe20000010000 */
[----:B------:R-:W-:Y:S01]  /*17d70*/  MUFU.EX2 R192, R192 ;  /* 0x000000c000c07308 */ /* 0x000fe20000000800 */
[C---:B------:R-:W-:Y:S01]  /*17d80*/  HMMA.16816.F32.BF16 R20, R52.reuse, R60, R20 ;  /* 0x0000003c3414723c */ /* 0x040fe20000041814 */
[----:B------:R-:W-:Y:S01]  /*17d90*/  FADD.FTZ R126, R126, R3 ;  /* 0x000000037e7e7221 */ /* 0x000fe20000010000 */
[----:B------:R-:W-:Y:S01]  /*17da0*/  FADD.FTZ R120, R67, R120 ;  /* 0x0000007843787221 */ /* 0x000fe20000010000 */
[----:B------:R-:W-:Y:S01]  /*17db0*/  MUFU.EX2 R198, R198 ;  /* 0x000000c600c67308 */ /* 0x000fe20000000800 */
[----:B------:R-:W-:Y:S01]  /*17dc0*/  FFMA.FTZ R183, R183, UR4, -R176 ;  /* 0x00000004b7b77c23 */ /* 0x000fe200080108b0 */
[----:B------:R-:W-:Y:S01]  /*17dd0*/  FADD.FTZ R125, R125, R126 ;  /* 0x0000007e7d7d7221 */ /* 0x000fe20000010000 */
[----:B------:R-:W-:Y:S01]  /*17de0*/  FADD.FTZ R121, R121, R120 ;  /* 0x0000007879797221 */ /* 0x000fe20000010000 */
[----:B------:R-:W-:Y:S01]  /*17df0*/  MUFU.EX2 R191, R191 ;  /* 0x000000bf00bf7308 */ /* 0x000fe20000000800 */
[C---:B------:R-:W-:Y:S01]  /*17e00*/  HMMA.16816.F32.BF16 R24, R52.reuse, R62, R24 ;  /* 0x0000003e3418723c */ /* 0x040fe20000041818 */
[----:B------:R-:W2:Y:S01]  /*17e10*/  LDSM.16.MT88.4 R60, [R2+0x4400] ;  /* 0x00440000023c783b */ /* 0x000ea20000004200 */
[----:B------:R-:W-:Y:S01]  /*17e20*/  FADD.FTZ R124, R124, R125 ;  /* 0x0000007d7c7c7221 */ /* 0x000fe20000010000 */
[----:B------:R-:W-:Y:S01]  /*17e30*/  MUFU.EX2 R196, R196 ;  /* 0x000000c400c47308 */ /* 0x000fe20000000800 */
[----:B------:R-:W-:Y:S01]  /*17e40*/  FADD.FTZ R66, R66, R121 ;  /* 0x0000007942427221 */ /* 0x000fe20000010000 */
[----:B------:R-:W-:Y:S01]  /*17e50*/  FFMA.FTZ R146, R146, UR4, -R176 ;  /* 0x0000000492927c23 */ /* 0x000fe200080108b0 */
[----:B------:R-:W-:Y:S01]  /*17e60*/  FADD.FTZ R124, R65, R124 ;  /* 0x0000007c417c7221 */ /* 0x000fe20000010000 */
[----:B------:R-:W-:Y:S01]  /*17e70*/  MUFU.EX2 R187, R187 ;  /* 0x000000bb00bb7308 */ /* 0x000fe20000000800 */
[C---:B------:R-:W-:Y:S01]  /*17e80*/  HMMA.16816.F32.BF16 R4, R52.reuse, R72, R4 ;  /* 0x000000483404723c */ /* 0x040fe20000041804 */
[--C-:B------:R-:W-:Y:S01]  /*17e90*/  FFMA.FTZ R64, R64, UR4, -R130.reuse ;  /* 0x0000000440407c23 */ /* 0x100fe20008010882 */
[--C-:B------:R-:W-:Y:S01]  /*17ea0*/  FFMA.FTZ R129, R129, UR4, -R130.reuse ;  /* 0x0000000481817c23 */ /* 0x100fe20008010882 */
[----:B------:R-:W-:Y:S01]  /*17eb0*/  MUFU.EX2 R158, R158 ;  /* 0x0000009e009e7308 */ /* 0x000fe20000000800 */
[--C-:B------:R-:W-:Y:S01]  /*17ec0*/  FFMA.FTZ R127, R127, UR4, -R130.reuse ;  /* 0x000000047f7f7c23 */ /* 0x100fe20008010882 */
[----:B------:R-:W-:Y:S01]  /*17ed0*/  FFMA.FTZ R128, R128, UR4, -R130 ;  /* 0x0000000480807c23 */ /* 0x000fe20008010882 */
[-C--:B------:R-:W-:Y:S01]  /*17ee0*/  MOV R3, R58.reuse ;  /* 0x0000003a00037202 */ /* 0x080fe20000000f00 */
[----:B------:R-:W-:Y:S01]  /*17ef0*/  MUFU.EX2 R171, R171 ;  /* 0x000000ab00ab7308 */ /* 0x000fe20000000800 */
[C---:B------:R-:W-:Y:S01]  /*17f00*/  HMMA.16816.F32.BF16 R8, R52.reuse, R74, R8 ;  /* 0x0000004a3408723c */ /* 0x040fe20000041808 */
[----:B------:R-:W4:Y:S01]  /*17f10*/  LDSM.16.MT88.4 R72, [R2+0x2400] ;  /* 0x002400000248783b */ /* 0x000f220000004200 */
[----:B------:R-:W-:Y:S01]  /*17f20*/  @P5 MOV R3, R58 ;  /* 0x0000003a00035202 */ /* 0x000fe20000000f00 */
[----:B------:R-:W-:Y:S04]  /*17f30*/  MUFU.EX2 R170, R170 ;  /* 0x000000aa00aa7308 */ /* 0x000fe80000000800 */
[----:B------:R-:W-:Y:S01]  /*17f40*/  MUFU.EX2 R167, R167 ;  /* 0x000000a700a77308 */ /* 0x000fe20000000800 */
[C---:B-1----:R-:W-:Y:S03]  /*17f50*/  HMMA.16816.F32.BF16 R12, R52.reuse, R68, R12 ;  /* 0x00000044340c723c */ /* 0x042fe6000004180c */
[----:B------:R-:W-:Y:S04]  /*17f60*/  MUFU.EX2 R174, R174 ;  /* 0x000000ae00ae7308 */ /* 0x000fe80000000800 */
[----:B------:R-:W-:Y:S01]  /*17f70*/  MUFU.EX2 R183, R183 ;  /* 0x000000b700b77308 */ /* 0x000fe20000000800 */
[C---:B------:R-:W-:Y:S01]  /*17f80*/  HMMA.16816.F32.BF16 R16, R52.reuse, R70, R16 ;  /* 0x000000463410723c */ /* 0x040fe20000041810 */
[----:B------:R-:W1:Y:S02]  /*17f90*/  LDSM.16.MT88.4 R68, [R123+0xd400] ;  /* 0x00d400007b44783b */ /* 0x000e640000004200 */
[----:B------:R-:W-:Y:S04]  /*17fa0*/  MUFU.EX2 R146, R146 ;  /* 0x0000009200927308 */ /* 0x000fe80000000800 */
[----:B------:R-:W-:Y:S01]  /*17fb0*/  MUFU.EX2 R64, R64 ;  /* 0x0000004000407308 */ /* 0x000fe20000000800 */
[C---:B--2---:R-:W-:Y:S03]  /*17fc0*/  HMMA.16816.F32.BF16 R44, R52.reuse, R60, R44 ;  /* 0x0000003c342c723c */ /* 0x044fe6000004182c */
[----:B------:R-:W-:Y:S05]  /*17fd0*/  MUFU.EX2 R129, R129 ;  /* 0x0000008100817308 */ /* 0x000fea0000000800 */
[C---:B------:R-:W-:Y:S01]  /*17fe0*/  HMMA.16816.F32.BF16 R48, R52.reuse, R62, R48 ;  /* 0x0000003e3430723c */ /* 0x040fe20000041830 */
[----:B------:R-:W2:Y:S07]  /*17ff0*/  LDSM.16.MT88.4 R60, [R123+0xb800] ;  /* 0x00b800007b3c783b */ /* 0x000eae0000004200 */
[C---:B----4-:R-:W-:Y:S08]  /*18000*/  HMMA.16816.F32.BF16 R28, R52.reuse, R72, R28 ;  /* 0x00000048341c723c */ /* 0x050ff0000004181c */
[C---:B------:R-:W-:Y:S01]  /*18010*/  HMMA.16816.F32.BF16 R32, R52.reuse, R74, R32 ;  /* 0x0000004a3420723c */ /* 0x040fe20000041820 */
[----:B------:R-:W4:Y:S07]  /*18020*/  LDSM.16.MT88.4 R72, [R123+0x9800] ;  /* 0x009800007b48783b */ /* 0x000f2e0000004200 */
[C---:B-1----:R-:W-:Y:S08]  /*18030*/  HMMA.16816.F32.BF16 R36, R52.reuse, R68, R36 ;  /* 0x000000443424723c */ /* 0x042ff00000041824 */
[----:B------:R-:W-:Y:S01]  /*18040*/  HMMA.16816.F32.BF16 R40, R52, R70, R40 ;  /* 0x000000463428723c */ /* 0x000fe20000041828 */
[----:B---3--:R-:W-:Y:S01]  /*18050*/  F2FP.BF16.F32.PACK_AB R52, R140, R143 ;  /* 0x0000008f8c34723e */ /* 0x008fe200000010ff */
[----:B------:R-:W1:Y:S01]  /*18060*/  LDSM.16.MT88.4 R68, [R2+0x800] ;  /* 0x000800000244783b */ /* 0x000e620000004200 */
        /* <DEDUP_REMOVED lines=33> */
[----:B----4-:R-:W-:Y:S01]  /*18280*/  F2FP.BF16.F32.PACK_AB R52, R186, R207 ;  /* 0x000000cfba34723e */ /* 0x010fe200000010ff */
[----:B------:R-:W-:Y:S01]  /*18290*/  FADD.FTZ R207, R207, R134 ;  /* 0x00000086cfcf7221 */ /* 0x000fe20000010000 */
[----:B------:R-:W-:Y:S01]  /*182a0*/  F2FP.BF16.F32.PACK_AB R53, R190, R211 ;  /* 0x000000d3be35723e */ /* 0x000fe200000010ff */
[----:B------:R-:W-:Y:S01]  /*182b0*/  FADD.FTZ R211, R211, R142 ;  /* 0x0000008ed3d37221 */ /* 0x000fe20000010000 */
[----:B-----5:R-:W-:Y:S01]  /*182c0*/  F2FP.BF16.F32.PACK_AB R54, R184, R205 ;  /* 0x000000cdb836723e */ /* 0x020fe200000010ff */
[----:B------:R-:W-:Y:S01]  /*182d0*/  FADD.FTZ R186, R186, R207 ;  /* 0x000000cfbaba7221 */ /* 0x000fe20000010000 */
[----:B------:R-:W-:Y:S01]  /*182e0*/  F2FP.BF16.F32.PACK_AB R55, R188, R209 ;  /* 0x000000d1bc37723e */ /* 0x000fe200000010ff */
[----:B------:R-:W-:-:S02]  /*182f0*/  FADD.FTZ R190, R190, R211 ;  /* 0x000000d3bebe7221 */ /* 0x000fc40000010000 */
[----:B------:R-:W-:Y:S02]  /*18300*/  FADD.FTZ R205, R205, R186 ;  /* 0x000000bacdcd7221 */ /* 0x000fe40000010000 */
[----:B------:R-:W-:Y:S02]  /*18310*/  FADD.FTZ R209, R209, R190 ;  /* 0x000000bed1d17221 */ /* 0x000fe40000010000 */
[----:B------:R-:W-:Y:S02]  /*18320*/  FADD.FTZ R205, R184, R205 ;  /* 0x000000cdb8cd7221 */ /* 0x000fe40000010000 */
[----:B------:R-:W-:Y:S01]  /*18330*/  FADD.FTZ R209, R188, R209 ;  /* 0x000000d1bcd17221 */ /* 0x000fe20000010000 */
        /* <DEDUP_REMOVED lines=33> */
[C---:B---3--:R-:W-:Y:S08]  /*18550*/  HMMA.16816.F32.BF16 R12, R52.reuse, R60, R12 ;  /* 0x0000003c340c723c */ /* 0x048ff0000004180c */
[C---:B------:R-:W-:Y:S01]  /*18560*/  HMMA.16816.F32.BF16 R16, R52.reuse, R62, R16 ;  /* 0x0000003e3410723c */ /* 0x040fe20000041810 */
[----:B------:R-:W3:Y:S07]  /*18570*/  LDSM.16.MT88.4 R60, [R2+0x5000] ;  /* 0x00500000023c783b */ /* 0x000eee0000004200 */
[----:B-1----:R-:W-:Y:S01]  /*18580*/  HMMA.16816.F32.BF16 R20, R52, R68, R20 ;  /* 0x000000443414723c */ /* 0x002fe20000041814 */
[----:B------:R-:W-:Y:S01]  /*18590*/  F2FP.BF16.F32.PACK_AB R68, R171, R158 ;  /* 0x0000009eab44723e */ /* 0x000fe200000010ff */
[----:B------:R-:W-:-:S04]  /*185a0*/  FADD.FTZ R158, R158, R197 ;  /* 0x000000c59e9e7221 */ /* 0x000fc80000010000 */
[----:B------:R-:W-:Y:S02]  /*185b0*/  FADD.FTZ R171, R171, R158 ;  /* 0x0000009eabab7221 */ /* 0x000fe40000010000 */
[C---:B------:R-:W-:Y:S08]  /*185c0*/  HMMA.16816.F32.BF16 R24, R52.reuse, R70, R24 ;  /* 0x000000463418723c */ /* 0x040ff00000041818 */
[C---:B------:R-:W-:Y:S08]  /*185d0*/  HMMA.16816.F32.BF16 R28, R52.reuse, R76, R28 ;  /* 0x0000004c341c723c */ /* 0x040ff0000004181c */
[C---:B------:R-:W-:Y:S01]  /*185e0*/  HMMA.16816.F32.BF16 R32, R52.reuse, R78, R32 ;  /* 0x0000004e3420723c */ /* 0x040fe20000041820 */
[----:B------:R-:W1:Y:S07]  /*185f0*/  LDSM.16.MT88.4 R76, [R2+0x1400] ;  /* 0x00140000024c783b */ /* 0x000e6e0000004200 */
[C---:B--2---:R-:W-:Y:S08]  /*18600*/  HMMA.16816.F32.BF16 R36, R52.reuse, R72, R36 ;  /* 0x000000483424723c */ /* 0x044ff00000041824 */
[C---:B------:R-:W-:Y:S01]  /*18610*/  HMMA.16816.F32.BF16 R40, R52.reuse, R74, R40 ;  /* 0x0000004a3428723c */ /* 0x040fe20000041828 */
[----:B------:R-:W-:Y:S07]  /*18620*/  LDSM.16.MT88.4 R72, [R123+0xc400] ;  /* 0x00c400007b48783b */ /* 0x000fee0000004200 */
[C---:B---3--:R-:W-:Y:S01]  /*18630*/  HMMA.16816.F32.BF16 R44, R52.reuse, R60, R44 ;  /* 0x0000003c342c723c */ /* 0x048fe2000004182c */
[----:B------:R-:W-:Y:S01]  /*18640*/  FFMA.FTZ R61, R172, UR4, -R176 ;  /* 0x00000004ac3d7c23 */ /* 0x000fe200080108b0 */
[--C-:B------:R-:W-:Y:S01]  /*18650*/  FFMA.FTZ R172, R165, UR4, -R130.reuse ;  /* 0x00000004a5ac7c23 */ /* 0x100fe20008010882 */
[----:B------:R-:W-:Y:S01]  /*18660*/  FFMA.FTZ R60, R173, UR4, -R130 ;  /* 0x00000004ad3c7c23 */ /* 0x000fe20008010882 */
[----:B------:R-:W-:Y:S01]  /*18670*/  FFMA.FTZ R176, R185, UR4, -R176 ;  /* 0x00000004b9b07c23 */ /* 0x000fe200080108b0 */
[----:B------:R-:W2:Y:S03]  /*18680*/  MUFU.EX2 R165, R61 ;  /* 0x0000003d00a57308 */ /* 0x000ea60000000800 */
[----:B------:R-:W-:Y:S01]  /*18690*/  HMMA.16816.F32.BF16 R48, R52, R62, R48 ;  /* 0x0000003e3430723c */ /* 0x000fe20000041830 */
[----:B------:R-:W3:Y:S01]  /*186a0*/  LDSM.16.MT88.4 R52, [R123+0xa400] ;  /* 0x00a400007b34783b */ /* 0x000ee20000004200 */
[----:B------:R-:W4:Y:S04]  /*186b0*/  MUFU.EX2 R172, R172 ;  /* 0x000000ac00ac7308 */ /* 0x000f280000000800 */
[----:B------:R-:W-:Y:S04]  /*186c0*/  MUFU.EX2 R173, R175 ;  /* 0x000000af00ad7308 */ /* 0x000fe80000000800 */
[----:B------:R-:W5:Y:S01]  /*186d0*/  MUFU.EX2 R164, R60 ;  /* 0x0000003c00a47308 */ /* 0x000f620000000800 */
[----:B--2---:R-:W-:Y:S01]  /*186e0*/  F2FP.BF16.F32.PACK_AB R70, R165, R170 ;  /* 0x000000aaa546723e */ /* 0x004fe200000010ff */
[----:B------:R-:W-:Y:S01]  /*186f0*/  FADD.FTZ R170, R170, R171 ;  /* 0x000000abaaaa7221 */ /* 0x000fe20000010000 */
[----:B----4-:R-:W-:Y:S01]  /*18700*/  F2FP.BF16.F32.PACK_AB R69, R167, R172 ;  /* 0x000000aca745723e */ /* 0x010fe200000010ff */
[----:B------:R-:W-:-:S02]  /*18710*/  FADD.FTZ R172, R172, R187 ;  /* 0x000000bbacac7221 */ /* 0x000fc40000010000 */
[----:B------:R-:W-:Y:S02]  /*18720*/  FADD.FTZ R170, R165, R170 ;  /* 0x000000aaa5aa7221 */ /* 0x000fe40000010000 */
[----:B------:R-:W-:Y:S01]  /*18730*/  FADD.FTZ R172, R167, R172 ;  /* 0x000000aca7ac7221 */ /* 0x000fe20000010000 */
[----:B-----5:R-:W-:Y:S01]  /*18740*/  F2FP.BF16.F32.PACK_AB R71, R164, R173 ;  /* 0x000000ada447723e */ /* 0x020fe200000010ff */
[----:B------:R-:W2:Y:S02]  /*18750*/  LDSM.16.MT88.4 R60, [R2+0x3400] ;  /* 0x00340000023c783b */ /* 0x000ea40000004200 */
[----:B------:R-:W-:-:S04]  /*18760*/  FADD.FTZ R173, R173, R172 ;  /* 0x000000acadad7221 */ /* 0x000fc80000010000 */
[----:B------:R-:W-:Y:S01]  /*18770*/  FADD.FTZ R164, R164, R173 ;  /* 0x000000ada4a47221 */ /* 0x000fe20000010000 */
[C---:B-1----:R-:W-:Y:S08]  /*18780*/  HMMA.16816.F32.BF16 R12, R68.reuse, R76, R12 ;  /* 0x0000004c440c723c */ /* 0x042ff0000004180c */
[C---:B------:R-:W-:Y:S01]  /*18790*/  HMMA.16816.F32.BF16 R16, R68.reuse, R78, R16 ;  /* 0x0000004e4410723c */ /* 0x040fe20000041810 */
[----:B------:R-:W-:Y:S07]  /*187a0*/  LDSM.16.MT88.4 R76, [R123+0xe800] ;  /* 0x00e800007b4c783b */ /* 0x000fee0000004200 */
[C---:B---3--:R-:W-:Y:S01]  /*187b0*/  HMMA.16816.F32.BF16 R112, R68.reuse, R52, R4 ;  /* 0x000000344470723c */ /* 0x048fe20000041804 */
[----:B------:R-:W1:Y:S07]  /*187c0*/  LDSM.16.MT88.4 R4, [R2+0x5400] ;  /* 0x005400000204783b */ /* 0x000e6e0000004200 */
[C---:B------:R-:W-:Y:S01]  /*187d0*/  HMMA.16816.F32.BF16 R8, R68.reuse, R54, R8 ;  /* 0x000000364408723c */ /* 0x040fe20000041808 */
[----:B------:R-:W3:Y:S07]  /*187e0*/  LDSM.16.MT88.4 R52, [R123+0xe400] ;  /* 0x00e400007b34783b */ /* 0x000eee0000004200 */
[C---:B------:R-:W-:Y:S08]  /*187f0*/  HMMA.16816.F32.BF16 R20, R68.reuse, R72, R20 ;  /* 0x000000484414723c */ /* 0x040ff00000041814 */
        /* <DEDUP_REMOVED lines=11> */
[----:B--2---:R-:W-:Y:S01]  /*188b0*/  F2FP.BF16.F32.PACK_AB R5, R60, R63 ;  /* 0x0000003f3c05723e */ /* 0x004fe200000010ff */
        /* <DEDUP_REMOVED lines=28> */
[----:B------:R-:W-:Y:S03]  /*18a80*/  MUFU.EX2 R20, R127 ;  /* 0x0000007f00147308 */ /* 0x000fe60000000800 */
[C---:B------:R-:W-:Y:S01]  /*18a90*/  HMMA.16816.F32.BF16 R92, R4.reuse, R94, R24 ;  /* 0x0000005e045c723c */ /* 0x040fe20000041818 */
[----:B------:R-:W4:Y:S07]  /*18aa0*/  MUFU.EX2 R23, R128 ;  /* 0x0000008000177308 */ /* 0x000f2e0000000800 */
        /* <DEDUP_REMOVED lines=31> */
[----:B---3--:R-:W-:Y:S01]  /*18ca0*/  HMMA.16816.F32.BF16 R80, R4, R16, R80 ;  /* 0x000000100450723c */ /* 0x008fe20000041850 */
[----:B------:R-:W-:-:S07]  /*18cb0*/  @P5 MOV R2, R56 ;  /* 0x0000003800025202 */ /* 0x000fce0000000f00 */
[C---:B------:R-:W-:Y:S08]  /*18cc0*/  HMMA.16816.F32.BF16 R76, R4.reuse, R18, R76 ;  /* 0x00000012044c723c */ /* 0x040ff0000004184c */
[C---:B----4-:R-:W-:Y:S08]  /*18cd0*/  HMMA.16816.F32.BF16 R72, R4.reuse, R8, R72 ;  /* 0x000000080448723c */ /* 0x050ff00000041848 */
[----:B------:R-:W-:Y:S01]  /*18ce0*/  HMMA.16816.F32.BF16 R68, R4, R10, R68 ;  /* 0x0000000a0444723c */ /* 0x000fe20000041844 */
[----:B------:R-:W-:-:S04]  /*18cf0*/  NOP ;  /* 0x0000000000007918 */ /* 0x000fc80000000000 */
[----:B------:R-:W-:-:S15]  /*18d00*/  @P5 BRA `(.L_x_2966) ;  /* 0x0000000000045947 */ /* 0x000fde0003800000 */
.L_x_2960:
[----:B------:R-:W-:-:S07]  /*18d10*/  IADD3 R57, PT, PT, R59, -0x1, RZ ;  /* 0xffffffff3b397810 */ /* 0x000fce0007ffe0ff */
.L_x_2966:
[----:B------:R-:W-:-:S13]  /*18d20*/  ISETP.GE.AND P0, PT, R57, R150, PT ;  /* 0x000000963900720c */ /* 0x000fda0003f06270 */
[----:B------:R-:W-:Y:S05]  /*18d30*/  @!P0 BRA `(.L_x_2967) ;  /* 0x0000004800ec8947 */ /* 0x000fea0003800000 */
[----:B------:R-:W1:Y:S01]  /*18d40*/  S2UR UR5, SR_CgaCtaId ;  /* 0x00000000000579c3 */ /* 0x000e620000008800 */
[----:B------:R-:W-:Y:S01]  /*18d50*/  IMAD.MOV.U32 R121, RZ, RZ, R2 ;  /* 0x000000ffff797224 */ /* 0x000fe200078e0002 */
[----:B------:R-:W-:Y:S01]  /*18d60*/  UISETP.NE.U32.AND UP0, UPT, UR12, URZ, UPT ;  /* 0x000000ff0c00728c */ /* 0x000fe2000bf05070 */
[----:B------:R-:W-:Y:S01]  /*18d70*/  IMAD.SHL.U32 R2, R122, 0x2, RZ ;  /* 0x000000027a027824 */ /* 0x000fe200078e00ff */
[C---:B------:R-:W-:Y:S01]  /*18d80*/  SHF.L.U32 R167, R57.reuse, 0x7, RZ ;  /* 0x0000000739a77819 */ /* 0x040fe200000006ff */
[----:B------:R-:W-:Y:S01]  /*18d90*/  IMAD.MOV.U32 R120, RZ, RZ, R3 ;  /* 0x000000ffff787224 */ /* 0x000fe200078e0003 */
[----:B------:R-:W-:Y:S01]  /*18da0*/  UISETP.NE.AND.EX UP0, UPT, UR13, URZ, UPT, UP0 ;  /* 0x000000ff0d00728c */ /* 0x000fe2000bf05300 */
[----:B------:R-:W-:Y:S01]  /*18db0*/  IADD3 R166, PT, PT, R57, 0x1, RZ ;  /* 0x0000000139a67810 */ /* 0x000fe20007ffe0ff */
[----:B------:R-:W-:Y:S01]  /*18dc0*/  VIADD R158, R123, 0x9020 ;  /* 0x000090207b9e7836 */ /* 0x000fe20000000000 */
[----:B------:R-:W-:Y:S01]  /*18dd0*/  LOP3.LUT R2, R2, 0x6, RZ, 0xc0, !PT ;  /* 0x0000000602027812 */ /* 0x000fe200078ec0ff */
[----:B------:R-:W-:Y:S01]  /*18de0*/  UMOV UR14, 0x400 ;  /* 0x00000400000e7882 */ /* 0x000fe20000000000 */
[----:B------:R-:W-:Y:S01]  /*18df0*/  MOV R164, RZ ;  /* 0x000000ff00a47202 */ /* 0x000fe20000000f00 */
[----:B------:R-:W2:Y:S01]  /*18e00*/  LDCU UR12, c[0x0][0x440] ;  /* 0x00008800ff0c77ac */ /* 0x000ea20008000800 */
[C---:B------:R-:W-:Y:S01]  /*18e10*/  LOP3.LUT R165, R167.reuse, 0x40, R2, 0xfe, !PT ;  /* 0x00000040a7a57812 */ /* 0x040fe200078efe02 */
[----:B------:R-:W-:Y:S01]  /*18e20*/  VIADD R167, R167, 0x80 ;  /* 0x00000080a7a77836 */ /* 0x000fe20000000000 */
[----:B------:R-:W-:Y:S01]  /*18e30*/  PLOP3.LUT P6, PT, PT, PT, UP0, 0x80, 0x8 ;  /* 0x000000000008781c */ /* 0x000fe20003fcf008 */
[----:B------:R-:W3:Y:S01]  /*18e40*/  LDCU UR13, c[0x0][0x50c] ;  /* 0x0000a180ff0d77ac */ /* 0x000ee20008000800 */
[----:B------:R-:W4:Y:S01]  /*18e50*/  LDCU UR4, c[0x0][0x45c] ;  /* 0x00008b80ff0477ac */ /* 0x000f220008000800 */
[----:B------:R-:W2:Y:S01]  /*18e60*/  LDCU.64 UR8, c[0x0][0x3a0] ;  /* 0x00007400ff0877ac */ /* 0x000ea20008000a00 */
[----:B------:R-:W2:Y:S01]  /*18e70*/  LDCU.64 UR10, c[0x0][0x3a8] ;  /* 0x00007500ff0a77ac */ /* 0x000ea20008000a00 */
[----:B-1----:R-:W-:-:S12]  /*18e80*/  ULEA UR5, UR5, UR14, 0x18 ;  /* 0x0000000e05057291 */ /* 0x002fd8000f8ec0ff */
.L_x_2971:
        /* <DEDUP_REMOVED lines=80> */
.L_x_2968:
        /* <DEDUP_REMOVED lines=10> */
[----:B------:R-:W-:Y:S02]  /*19430*/  MOV R140, 0x20 ;  /* 0x00000020008c7802 */ /* 0x000fe40000000f00 */
[----:B------:R-:W-:Y:S03]  /*19440*/  IADD3.X R5, PT, PT, R2, R155, RZ, P0, !PT ;  /* 0x0000009b02057210 */ /* 0x000fe600007fe4ff */
[----:B------:R-:W-:Y:S01]  /*19450*/  @!PT LDS RZ, [RZ] ;  /* 0x00000000fffff984 */ /* 0x000fe20000000800 */
[----:B------:R-:W-:Y:S01]  /*19460*/  @!PT LDS RZ, [RZ] ;  /* 0x00000000fffff984 */ /* 0x000fe20000000800 */
[----:B------:R-:W-:Y:S01]  /*19470*/  @!PT LDS RZ, [RZ] ;  /* 0x00000000fffff984 */ /* 0x000fe20000000800 */
[----:B------:R-:W-:Y:S01]  /*19480*/  @!P4 LDGSTS.E.BYPASS.LTC128B.128 [R171+0xb000], desc[UR6][R154.64+0x40] ;  /* 0x0b0000409aabcfae */ /* 0x000fe2000b981a06 */
[C---:B------:R-:W-:Y:S02]  /*19490*/  IADD3 R6, P1, PT, R3.reuse, R4, RZ ;  /* 0x0000000403067210 */ /* 0x040fe40007f3e0ff */
[----:B------:R-:W-:Y:S03]  /*194a0*/  IADD3 R166, PT, PT, R166, -0x1, RZ ;  /* 0xffffffffa6a67810 */ /* 0x000fe60007ffe0ff */
[----:B------:R-:W-:Y:S01]  /*194b0*/  @P4 STS.128 [R171+0xb000], RZ ;  /* 0x00b000ffab004388 */ /* 0x000fe20000000c00 */
[----:B------:R-:W-:Y:S02]  /*194c0*/  IADD3.X R7, PT, PT, R2, R5, RZ, P1, !PT ;  /* 0x0000000502077210 */ /* 0x000fe40000ffe4ff */
[----:B------:R-:W-:Y:S03]  /*194d0*/  IADD3 R8, P0, PT, R3, R6, RZ ;  /* 0x0000000603087210 */ /* 0x000fe60007f1e0ff */
[----:B------:R-:W-:Y:S01]  /*194e0*/  @!PT LDS RZ, [RZ] ;  /* 0x00000000fffff984 */ /* 0x000fe20000000800 */
[----:B------:R-:W-:Y:S01]  /*194f0*/  @!PT LDS RZ, [RZ] ;  /* 0x00000000fffff984 */ /* 0x000fe20000000800 */
[----:B------:R-:W-:Y:S01]  /*19500*/  @!PT LDS RZ, [RZ] ;  /* 0x00000000fffff984 */ /* 0x000fe20000000800 */
[----:B------:R-:W-:Y:S01]  /*19510*/  @!P3 LDGSTS.E.BYPASS.LTC128B.128 [R171+0xd000], desc[UR6][R154.64+0x80] ;  /* 0x0d0000809aabbfae */ /* 0x000fe2000b981a06 */
[----:B------:R-:W-:Y:S02]  /*19520*/  ISETP.GT.AND P1, PT, R166, R150, PT ;  /* 0x00000096a600720c */ /* 0x000fe40003f24270 */
[----:B------:R-:W-:Y:S03]  /*19530*/  IADD3.X R9, PT, PT, R2, R7, RZ, P0, !PT ;  /* 0x0000000702097210 */ /* 0x000fe600007fe4ff */
[----:B------:R-:W-:Y:S01]  /*19540*/  @P3 STS.128 [R171+0xd000], RZ ;  /* 0x00d000ffab003388 */ /* 0x000fe20000000c00 */
[----:B------:R-:W-:Y:S05]  /*19550*/  LOP3.LUT P0, RZ, R122, 0x4, RZ, 0xc0, !PT ;  /* 0x000000047aff7812 */ /* 0x000fea000780c0ff */
[----:B------:R-:W-:Y:S01]  /*19560*/  @!PT LDS RZ, [RZ] ;  /* 0x00000000fffff984 */ /* 0x000fe20000000800 */
[----:B------:R-:W-:Y:S01]  /*19570*/  @!PT LDS RZ, [RZ] ;  /* 0x00000000fffff984 */ /* 0x000fe20000000800 */
[----:B------:R-:W-:Y:S01]  /*19580*/  @!PT LDS RZ, [RZ] ;  /* 0x00000000fffff984 */ /* 0x000fe20000000800 */
[----:B------:R-:W-:Y:S01]  /*19590*/  @!P5 LDGSTS.E.BYPASS.LTC128B.128 [R171+0x9800], desc[UR6][R4.64] ;  /* 0x0980000004abdfae */ /* 0x000fe2000b981a06 */
[----:B------:R-:W-:Y:S05]  /*195a0*/  SEL R140, R140, 0xffffffe0, !P0 ;  /* 0xffffffe08c8c7807 */ /* 0x000fea0004000000 */
[----:B------:R-:W-:Y:S01]  /*195b0*/  @P5 STS.128 [R171+0x9800], RZ ;  /* 0x009800ffab005388 */ /* 0x000fe20000000c00 */
[-C--:B------:R-:W-:Y:S02]  /*195c0*/  IADD3 R3, PT, PT, R149, R140.reuse, RZ ;  /* 0x0000008c95037210 */ /* 0x080fe40007ffe0ff */
[----:B------:R-:W-:Y:S03]  /*195d0*/  IADD3 R2, PT, PT, R148, R140, RZ ;  /* 0x0000008c94027210 */ /* 0x000fe60007ffe0ff */
        /* <DEDUP_REMOVED lines=192> */
[----:B------:R-:W-:Y:S07]  /*1a1e0*/  FMUL.FTZ R15, R18, UR13 ;  /* 0x0000000d120f7c20 */ /* 0x000fee0008410000 */
[----:B------:R3:W2:Y:S01]  /*1a1f0*/  MUFU.TANH R238, R13 ;  /* 0x0000000d00ee7308 */ /* 0x0006a20000002400 */
[C---:B-1----:R-:W-:Y:S09]  /*1a200*/  HMMA.16816.F32.BF16 R20, R136.reuse, R4, R20 ;  /* 0x000000048814723c */ /* 0x042ff20000041814 */
[----:B------:R1:W1:Y:S01]  /*1a210*/  MUFU.TANH R230, R17 ;  /* 0x0000001100e67308 */ /* 0x0002620000002400 */
[----:B-----5:R-:W5:Y:S01]  /*1a220*/  LDSM.16.M88.4 R8, [R2+0x7c00] ;  /* 0x007c00000208783b */ /* 0x020f620000000200 */
[C---:B------:R-:W-:Y:S08]  /*1a230*/  HMMA.16816.F32.BF16 R24, R136.reuse, R6, R24 ;  /* 0x000000068818723c */ /* 0x040ff00000041818 */
[----:B------:R-:W1:Y:S01]  /*1a240*/  MUFU.TANH R3, R3 ;  /* 0x0000000300037308 */ /* 0x000e620000002400 */
[----:B------:R-:W4:Y:S01]  /*1a250*/  LDSM.16.M88.4 R4, [R2+0x8000] ;  /* 0x008000000204783b */ /* 0x000f220000000200 */
[----:B---3--:R-:W-:Y:S08]  /*1a260*/  FMUL.FTZ R13, R19, UR13 ;  /* 0x0000000d130d7c20 */ /* 0x008ff00008410000 */
[----:B------:R-:W3:Y:S01]  /*1a270*/  MUFU.TANH R143, R143 ;  /* 0x0000008f008f7308 */ /* 0x000ee20000002400 */
        /* <DEDUP_REMOVED lines=42> */
[----:B------:R5:W3:Y:S01]  /*1a520*/  LDSM.16.M88.4 R8, [R2+0x8c00] ;  /* 0x008c00000208783b */ /* 0x000ae20000000200 */
[----:B------:R-:W-:Y:S07]  /*1a530*/  DEPBAR.LE SB0, 0x0 ;  /* 0x000080000000791a */ /* 0x000fee0000000000 */
[----:B------:R-:W1:Y:S01]  /*1a540*/  MUFU.TANH R224, R22 ;  /* 0x0000001600e07308 */ /* 0x000e620000002400 */
[----:B------:R-:W-:Y:S01]  /*1a550*/  BAR.SYNC.DEFER_BLOCKING 0x0 ;  /* 0x0000000000007b1d */ /* 0x000fe20000010000 */
[C---:B--2---:R-:W-:Y:S05]  /*1a560*/  HMMA.16816.F32.BF16 R52, R136.reuse, R4, R52 ;  /* 0x000000048834723c */ /* 0x044fea0000041834 */
[----:B------:R-:W-:Y:S03]  /*1a570*/  FMUL.FTZ R180, R44, UR13 ;  /* 0x0000000d2cb47c20 */ /* 0x000fe60008410000 */
[----:B------:R-:W2:Y:S01]  /*1a580*/  MUFU.TANH R222, R23 ;  /* 0x0000001700de7308 */ /* 0x000ea20000002400 */
        /* <DEDUP_REMOVED lines=14> */
[----:B-----5:R-:W-:Y:S01]  /*1a670*/  FMUL.FTZ R2, R56, UR13 ;  /* 0x0000000d38027c20 */ /* 0x020fe20008410000 */
[----:B------:R-:W-:Y:S01]  /*1a680*/  FMUL.FTZ R57, R57, UR13 ;  /* 0x0000000d39397c20 */ /* 0x000fe20008410000 */
[----:B------:R-:W-:Y:S06]  /*1a690*/  FMUL.FTZ R58, R58, UR13 ;  /* 0x0000000d3a3a7c20 */ /* 0x000fec0008410000 */
[----:B------:R-:W1:Y:S01]  /*1a6a0*/  MUFU.TANH R7, R52 ;  /* 0x0000003400077308 */ /* 0x000e620000002400 */
[----:B------:R-:W-:Y:S01]  /*1a6b0*/  FMUL.FTZ R59, R59, UR13 ;  /* 0x0000000d3b3b7c20 */ /* 0x000fe20008410000 */
[C---:B---3--:R-:W-:Y:S08]  /*1a6c0*/  HMMA.16816.F32.BF16 R60, R136.reuse, R8, R60 ;  /* 0x00000008883c723c */ /* 0x048ff0000004183c */
[----:B------:R3:W1:Y:S01]  /*1a6d0*/  MUFU.TANH R135, R53 ;  /* 0x0000003500877308 */ /* 0x0006620000002400 */
[----:B------:R-:W-:Y:S09]  /*1a6e0*/  HMMA.16816.F32.BF16 R64, R136, R10, R64 ;  /* 0x0000000a8840723c */ /* 0x000ff20000041840 */
[----:B------:R5:W1:Y:S01]  /*1a6f0*/  MUFU.TANH R130, R54 ;  /* 0x0000003600827308 */ /* 0x000a620000002400 */
[----:B------:R-:W-:Y:S01]  /*1a700*/  FMUL.FTZ R4, R60, UR13 ;  /* 0x0000000d3c047c20 */ /* 0x000fe20008410000 */
[----:B------:R-:W-:Y:S08]  /*1a710*/  FMUL.FTZ R61, R61, UR13 ;  /* 0x0000000d3d3d7c20 */ /* 0x000ff00008410000 */
[----:B------:R4:W1:Y:S01]  /*1a720*/  MUFU.TANH R128, R55 ;  /* 0x0000003700807308 */ /* 0x0008620000002400 */
[----:B---3--:R-:W-:Y:S01]  /*1a730*/  FMUL.FTZ R53, R66, UR13 ;  /* 0x0000000d42357c20 */ /* 0x008fe20008410000 */
[----:B------:R-:W-:Y:S08]  /*1a740*/  FMUL.FTZ R52, R67, UR13 ;  /* 0x0000000d43347c20 */ /* 0x000ff00008410000 */
[----:B------:R3:W1:Y:S01]  /*1a750*/  MUFU.TANH R9, R2 ;  /* 0x0000000200097308 */ /* 0x0006620000002400 */
[----:B------:R-:W-:Y:S01]  /*1a760*/  FMUL.FTZ R65, R65, UR13 ;  /* 0x0000000d41417c20 */ /* 0x000fe20008410000 */
[----:B-----5:R-:W-:Y:S08]  /*1a770*/  FMUL.FTZ R54, R63, UR13 ;  /* 0x0000000d3f367c20 */ /* 0x020ff00008410000 */
[----:B------:R1:W1:Y:S01]  /*1a780*/  MUFU.TANH R216, R26 ;  /* 0x0000001a00d87308 */ /* 0x0002620000002400 */
[----:B----4-:R-:W-:Y:S09]  /*1a790*/  FMUL.FTZ R55, R62, UR13 ;  /* 0x0000000d3e377c20 */ /* 0x010ff20008410000 */
        /* <DEDUP_REMOVED lines=32> */
[----:B------:R-:W1:Y:S10]  /*1a9a0*/  MUFU.TANH R54, R54 ;  /* 0x0000003600367308 */ /* 0x000e740000002400 */
[----:B------:R4:W1:Y:S10]  /*1a9b0*/  MUFU.TANH R132, R2 ;  /* 0x0000000200847308 */ /* 0x0008740000002400 */
        /* <DEDUP_REMOVED lines=60> */
[----:B-1----:R-:W-:Y:S02]  /*1ad80*/  LEA R26, P1, R21, R160, 0x2 ;  /* 0x000000a0151a7211 */ /* 0x002fe400078210ff */
        /* <DEDUP_REMOVED lines=19> */
.L_x_2970:
        /* <DEDUP_REMOVED lines=11> */
[C---:B------:R-:W-:Y:S02]  /*1af70*/  IADD3.X R21, PT, PT, R5.reuse, R11, RZ, P2, !PT ;  /* 0x0000000b05157210 */ /* 0x040fe400017fe4ff */
[----:B------:R-:W-:Y:S04]  /*1af80*/  IADD3 R4, P1, PT, R2, R20, RZ ;  /* 0x0000001402047210 */ /* 0x000fe80007f3e0ff */
[----:B------:R-:W-:Y:S01]  /*1af90*/  IADD3.X R5, PT, PT, R5, R21, RZ, P1, !PT ;  /* 0x0000001505057210 */ /* 0x000fe20000ffe4ff */
[--C-:B--2---:R-:W-:Y:S05]  /*1afa0*/  @!P4 IMAD.MOV.U32 R153, RZ, RZ, R151.reuse ;  /* 0x000000ffff99c224 */ /* 0x104fea00078e0097 */
[----:B------:R-:W-:Y:S01]  /*1afb0*/  @!PT LDS RZ, [RZ] ;  /* 0x00000000fffff984 */ /* 0x000fe20000000800 */
[----:B------:R-:W-:Y:S01]  /*1afc0*/  @!PT LDS RZ, [RZ] ;  /* 0x00000000fffff984 */ /* 0x000fe20000000800 */
[----:B------:R-:W-:Y:S01]  /*1afd0*/  @!PT LDS RZ, [RZ] ;  /* 0x00000000fffff984 */ /* 0x000fe20000000800 */
[----:B------:R2:W-:Y:S04]  /*1afe0*/  @!P4 LDGSTS.E.BYPASS.LTC128B.128 [R171+0x5000], desc[UR6][R152.64+0x40] ;  /* 0x0500004098abcfae */ /* 0x0005e8000b981a06 */
[----:B------:R3:W-:Y:S01]  /*1aff0*/  @P4 STS.128 [R171+0x5000], RZ ;  /* 0x005000ffab004388 */ /* 0x0007e20000000c00 */
[----:B--2---:R-:W-:Y:S05]  /*1b000*/  @!P3 IMAD.MOV.U32 R153, RZ, RZ, R151 ;  /* 0x000000ffff99b224 */ /* 0x004fea00078e0097 */
        /* <DEDUP_REMOVED lines=51> */
.L_x_2969:
[C---:B------:R-:W-:Y:S01]  /*1b340*/  IADD3 R6, PT, PT, R165.reuse, -0x3f, RZ ;  /* 0xffffffc1a5067810 */ /* 0x040fe20007ffe0ff */
[----:B------:R-:W-:Y:S01]  /*1b350*/  LDSM.16.MT88.4 R28, [R123+0xb000] ;  /* 0x00b000007b1c783b */ /* 0x000fe20000004200 */
[----:B---3--:R-:W-:Y:S02]  /*1b360*/  I2FP.F32.S32 R5, R165 ;  /* 0x000000a500057245 */ /* 0x008fe40000201400 */
[----:B------:R-:W-:Y:S02]  /*1b370*/  I2FP.F32.S32 R6, R6 ;  /* 0x0000000600067245 */ /* 0x000fe40000201400 */
        /* <DEDUP_REMOVED lines=8> */
[----:B------:R-:W-:Y:S02]  /*1b400*/  I2FP.F32.S32 R3, R3 ;  /* 0x0000000300037245 */ /* 0x000fe40000201400 */
[----:B------:R-:W-:Y:S02]  /*1b410*/  I2FP.F32.S32 R5, R5 ;  /* 0x0000000500057245 */ /* 0x000fe40000201400 */
[----:B------:R-:W-:Y:S01]  /*1b420*/  I2FP.F32.S32 R11, R11 ;  /* 0x0000000b000b7245 */ /* 0x000fe20000201400 */
[CC--:B------:R-:W-:Y:S01]  /*1b430*/  FFMA.FTZ R238, R0.reuse, R3.reuse, R238 ;  /* 0x0000000300ee7223 */ /* 0x0c0fe200000100ee */
[C---:B------:R-:W-:Y:S01]  /*1b440*/  FFMA.FTZ R234, R0.reuse, R3, R234 ;  /* 0x0000000300ea7223 */ /* 0x040fe200000100ea */
[C---:B------:R-:W-:Y:S01]  /*1b450*/  IADD3 R3, PT, PT, R165.reuse, -0x20, RZ ;  /* 0xffffffe0a5037810 */ /* 0x040fe20007ffe0ff */
[CC--:B------:R-:W-:Y:S01]  /*1b460*/  FFMA.FTZ R50, R0.reuse, R5.reuse, R15 ;  /* 0x0000000500327223 */ /* 0x0c0fe2000001000f */
[C---:B------:R-:W-:Y:S01]  /*1b470*/  FFMA.FTZ R232, R0.reuse, R5, R232 ;  /* 0x0000000500e87223 */ /* 0x040fe200000100e8 */
[C---:B------:R-:W-:Y:S01]  /*1b480*/  IADD3 R5, PT, PT, R165.reuse, -0x1f, RZ ;  /* 0xffffffe1a5057810 */ /* 0x040fe20007ffe0ff */
[C---:B------:R-:W-:Y:S01]  /*1b490*/  FFMA.FTZ R240, R0.reuse, R11, R240 ;  /* 0x0000000b00f07223 */ /* 0x040fe200000100f0 */
[----:B------:R-:W-:Y:S01]  /*1b4a0*/  I2FP.F32.S32 R3, R3 ;  /* 0x0000000300037245 */ /* 0x000fe20000201400 */
[C---:B------:R-:W-:Y:S01]  /*1b4b0*/  FFMA.FTZ R236, R0.reuse, R11, R236 ;  /* 0x0000000b00ec7223 */ /* 0x040fe200000100ec */
[----:B------:R-:W-:Y:S02]  /*1b4c0*/  I2FP.F32.S32 R5, R5 ;  /* 0x0000000500057245 */ /* 0x000fe40000201400 */
[C---:B------:R-:W-:Y:S01]  /*1b4d0*/  IADD3 R11, PT, PT, R165.reuse, -0x27, RZ ;  /* 0xffffffd9a50b7810 */ /* 0x040fe20007ffe0ff */
[CC--:B------:R-:W-:Y:S01]  /*1b4e0*/  FFMA.FTZ R228, R0.reuse, R3.reuse, R228 ;  /* 0x0000000300e47223 */ /* 0x0c0fe200000100e4 */
[C---:B------:R-:W-:Y:S01]  /*1b4f0*/  FFMA.FTZ R224, R0.reuse, R3, R224 ;  /* 0x0000000300e07223 */ /* 0x040fe200000100e0 */
[C---:B------:R-:W-:Y:S01]  /*1b500*/  IADD3 R3, PT, PT, R165.reuse, -0x17, RZ ;  /* 0xffffffe9a5037810 */ /* 0x040fe20007ffe0ff */
[CC--:B------:R-:W-:Y:S01]  /*1b510*/  FFMA.FTZ R226, R0.reuse, R5.reuse, R226 ;  /* 0x0000000500e27223 */ /* 0x0c0fe200000100e2 */
[C---:B------:R-:W-:Y:S01]  /*1b520*/  FFMA.FTZ R222, R0.reuse, R5, R222 ;  /* 0x0000000500de7223 */ /* 0x040fe200000100de */
[C---:B------:R-:W-:Y:S02]  /*1b530*/  IADD3 R5, PT, PT, R165.reuse, -0x10, RZ ;  /* 0xfffffff0a5057810 */ /* 0x040fe40007ffe0ff */
        /* <DEDUP_REMOVED lines=12> */
[C---:B------:R-:W-:Y:S02]  /*1b600*/  IADD3 R2, PT, PT, R165.reuse, -0x40, RZ ;  /* 0xffffffc0a5027810 */ /* 0x040fe40007ffe0ff */
[C---:B------:R-:W-:Y:S01]  /*1b610*/  IADD3 R11, PT, PT, R165.reuse, -0x18, RZ ;  /* 0xffffffe8a50b7810 */ /* 0x040fe20007ffe0ff */
[C---:B------:R-:W-:Y:S01]  /*1b620*/  FFMA.FTZ R206, R0.reuse, R3, R206 ;  /* 0x0000000300ce7223 */ /* 0x040fe200000100ce */
[----:B------:R-:W-:Y:S01]  /*1b630*/  I2FP.F32.S32 R5, R5 ;  /* 0x0000000500057245 */ /* 0x000fe20000201400 */
[C---:B------:R-:W-:Y:S01]  /*1b640*/  FFMA.FTZ R204, R0.reuse, R3, R204 ;  /* 0x0000000300cc7223 */ /* 0x040fe200000100cc */
[----:B------:R-:W-:Y:S02]  /*1b650*/  I2FP.F32.S32 R2, R2 ;  /* 0x0000000200027245 */ /* 0x000fe40000201400 */
[----:B------:R-:W-:Y:S01]  /*1b660*/  I2FP.F32.S32 R11, R11 ;  /* 0x0000000b000b7245 */ /* 0x000fe20000201400 */
[CC--:B------:R-:W-:Y:S01]  /*1b670*/  FFMA.FTZ R198, R0.reuse, R5.reuse, R198 ;  /* 0x0000000500c67223 */ /* 0x0c0fe200000100c6 */
[C---:B------:R-:W-:Y:S01]  /*1b680*/  IADD3 R3, PT, PT, R165.reuse, 0x8, RZ ;  /* 0x00000008a5037810 */ /* 0x040fe20007ffe0ff */
[C---:B------:R-:W-:Y:S01]  /*1b690*/  FFMA.FTZ R196, R0.reuse, R5, R196 ;  /* 0x0000000500c47223 */ /* 0x040fe200000100c4 */
[C---:B------:R-:W-:Y:S01]  /*1b6a0*/  IADD3 R5, PT, PT, R165.reuse, 0x9, RZ ;  /* 0x00000009a5057810 */ /* 0x040fe20007ffe0ff */
[CC--:B------:R-:W-:Y:S01]  /*1b6b0*/  FFMA.FTZ R141, R0.reuse, R2.reuse, R141 ;  /* 0x00000002008d7223 */ /* 0x0c0fe2000001008d */
[C---:B------:R-:W-:Y:S01]  /*1b6c0*/  FFMA.FTZ R143, R0.reuse, R2, R143 ;  /* 0x00000002008f7223 */ /* 0x040fe2000001008f */
[----:B------:R-:W-:Y:S01]  /*1b6d0*/  I2FP.F32.S32 R3, R3 ;  /* 0x0000000300037245 */ /* 0x000fe20000201400 */
[CC--:B------:R-:W-:Y:S01]  /*1b6e0*/  FFMA.FTZ R220, R0.reuse, R11.reuse, R220 ;  /* 0x0000000b00dc7223 */ /* 0x0c0fe200000100dc */
        /* <DEDUP_REMOVED lines=11> */
[C---:B------:R-:W-:Y:S01]  /*1b7a0*/  IADD3 R4, PT, PT, R165.reuse, -0x38, RZ ;  /* 0xffffffc8a5047810 */ /* 0x040fe20007ffe0ff */
[CC--:B------:R-:W-:Y:S01]  /*1b7b0*/  FFMA.FTZ R173, R0.reuse, R2.reuse, R173 ;  /* 0x0000000200ad7223 */ /* 0x0c0fe200000100ad */
[C---:B------:R-:W-:Y:S01]  /*1b7c0*/  IADD3 R5, PT, PT, R165.reuse, 0x18, RZ ;  /* 0x00000018a5057810 */ /* 0x040fe20007ffe0ff */
[C---:B------:R-:W-:Y:S01]  /*1b7d0*/  FFMA.FTZ R177, R0.reuse, R2, R177 ;  /* 0x0000000200b17223 */ /* 0x040fe200000100b1 */
[----:B------:R-:W-:Y:S01]  /*1b7e0*/  I2FP.F32.S32 R3, R3 ;  /* 0x0000000300037245 */ /* 0x000fe20000201400 */
[CC--:B------:R-:W-:Y:S01]  /*1b7f0*/  FFMA.FTZ R210, R0.reuse, R11.reuse, R210 ;  /* 0x0000000b00d27223 */ /* 0x0c0fe200000100d2 */
[C---:B------:R-:W-:Y:S01]  /*1b800*/  FFMA.FTZ R200, R0.reuse, R11, R200 ;  /* 0x0000000b00c87223 */ /* 0x040fe200000100c8 */
[----:B------:R-:W-:Y:S02]  /*1b810*/  I2FP.F32.S32 R4, R4 ;  /* 0x0000000400047245 */ /* 0x000fe40000201400 */
[C---:B------:R-:W-:Y:S01]  /*1b820*/  IADD3 R2, PT, PT, R165.reuse, 0x19, RZ ;  /* 0x00000019a5027810 */ /* 0x040fe20007ffe0ff */
[C---:B------:R-:W-:Y:S01]  /*1b830*/  FFMA.FTZ R178, R0.reuse, R3, R178 ;  /* 0x0000000300b27223 */ /* 0x040fe200000100b2 */
[----:B------:R-:W-:Y:S01]  /*1b840*/  I2FP.F32.S32 R5, R5 ;  /* 0x0000000500057245 */ /* 0x000fe20000201400 */
[C---:B------:R-:W-:Y:S01]  /*1b850*/  FFMA.FTZ R174, R0.reuse, R3, R174 ;  /* 0x0000000300ae7223 */ /* 0x040fe200000100ae */
        /* <DEDUP_REMOVED lines=8> */
[----:B------:R-:W-:Y:S01]  /*1b8e0*/  IADD3 R4, PT, PT, R165, 0x21, RZ ;  /* 0x00000021a5047810 */ /* 0x000fe20007ffe0ff */
[-C--:B------:R-:W-:Y:S01]  /*1b8f0*/  FFMA.FTZ R137, R0, R2.reuse, R19 ;  /* 0x0000000200897223 */ /* 0x080fe20000010013 */
[----:B------:R-:W-:Y:S01]  /*1b900*/  FMNMX3.FTZ R5, R120, R141, R8, !PT ;  /* 0x0000008d78057276 */ /* 0x000fe20007810008 */
[C---:B------:R-:W-:Y:S01]  /*1b910*/  FFMA.FTZ R140, R0.reuse, R2, R140 ;  /* 0x00000002008c7223 */ /* 0x040fe2000001008c */
[----:B------:R-:W-:Y:S01]  /*1b920*/  I2FP.F32.S32 R3, R3 ;  /* 0x0000000300037245 */ /* 0x000fe20000201400 */
[CC--:B------:R-:W-:Y:S01]  /*1b930*/  FFMA.FTZ R190, R0.reuse, R11.reuse, R190 ;  /* 0x0000000b00be7223 */ /* 0x0c0fe200000100be */
[----:B------:R-:W-:Y:S01]  /*1b940*/  I2FP.F32.S32 R2, R4 ;  /* 0x0000000400027245 */ /* 0x000fe20000201400 */
[C---:B------:R-:W-:Y:S01]  /*1b950*/  FFMA.FTZ R188, R0.reuse, R11, R188 ;  /* 0x0000000b00bc7223 */ /* 0x040fe200000100bc */
[----:B------:R-:W-:Y:S01]  /*1b960*/  FMNMX3.FTZ R5, R5, R6, R173, !PT ;  /* 0x0000000605057276 */ /* 0x000fe200078100ad */
[C---:B------:R-:W-:Y:S01]  /*1b970*/  FFMA.FTZ R130, R0.reuse, R3, R130 ;  /* 0x0000000300827223 */ /* 0x040fe20000010082 */
[----:B------:R-:W-:Y:S01]  /*1b980*/  FMNMX3.FTZ R4, R121, R143, R145, !PT ;  /* 0x0000008f79047276 */ /* 0x000fe20007810091 */
[C---:B------:R-:W-:Y:S01]  /*1b990*/  FFMA.FTZ R138, R0.reuse, R3, R7 ;  /* 0x00000003008a7223 */ /* 0x040fe20000010007 */
[----:B------:R-:W-:Y:S01]  /*1b9a0*/  IADD3 R11, PT, PT, R165, 0x10, RZ ;  /* 0x00000010a50b7810 */ /* 0x000fe20007ffe0ff */
[-C--:B------:R-:W-:Y:S01]  /*1b9b0*/  FFMA.FTZ R135, R0, R2.reuse, R135 ;  /* 0x0000000200877223 */ /* 0x080fe20000010087 */
[----:B------:R-:W-:Y:S01]  /*1b9c0*/  FMNMX3.FTZ R3, R4, R175, R177, !PT ;  /* 0x000000af04037276 */ /* 0x000fe200078100b1 */
[C---:B------:R-:W-:Y:S01]  /*1b9d0*/  FFMA.FTZ R128, R0.reuse, R2, R128 ;  /* 0x0000000200807223 */ /* 0x040fe20000010080 */
[----:B------:R-:W-:Y:S02]  /*1b9e0*/  I2FP.F32.S32 R11, R11 ;  /* 0x0000000b000b7245 */ /* 0x000fe40000201400 */
[----:B------:R-:W-:Y:S02]  /*1b9f0*/  FMNMX3.FTZ R5, R5, R240, R238, !PT ;  /* 0x000000f005057276 */ /* 0x000fe400078100ee */
[----:B------:R-:W-:Y:S01]  /*1ba00*/  FMNMX3.FTZ R3, R3, R236, R234, !PT ;  /* 0x000000ec03037276 */ /* 0x000fe200078100ea */
[CC--:B------:R-:W-:Y:S01]  /*1ba10*/  FFMA.FTZ R180, R0.reuse, R11.reuse, R180 ;  /* 0x0000000b00b47223 */ /* 0x0c0fe200000100b4 */
[----:B------:R-:W-:Y:S01]  /*1ba20*/  FMNMX3.FTZ R13, R5, R232, R230, !PT ;  /* 0x000000e8050d7276 */ /* 0x000fe200078100e6 */
[C---:B------:R-:W-:Y:S01]  /*1ba30*/  FFMA.FTZ R176, R0.reuse, R11, R176 ;  /* 0x0000000b00b07223 */ /* 0x040fe200000100b0 */
        /* <DEDUP_REMOVED lines=8> */
[C---:B------:R-:W-:Y:S01]  /*1bac0*/  FFMA.FTZ R126, R0.reuse, R11, R126 ;  /* 0x0000000b007e7223 */ /* 0x040fe2000001007e */
[----:B------:R-:W-:Y:S01]  /*1bad0*/  FMNMX3.FTZ R7, R7, R216, R214, !PT ;  /* 0x000000d807077276 */ /* 0x000fe200078100d6 */
[----:B------:R-:W-:Y:S01]  /*1bae0*/  LDSM.16.MT88.4 R12, [R123+0x9000] ;  /* 0x009000007b0c783b */ /* 0x000fe20000004200 */
[----:B------:R-:W-:Y:S02]  /*1baf0*/  IADD3 R5, PT, PT, R165, 0x29, RZ ;  /* 0x00000029a5057810 */ /* 0x000fe40007ffe0ff */
[----:B------:R-:W-:Y:S02]  /*1bb00*/  FMNMX3.FTZ R7, R7, R202, R200, !PT ;  /* 0x000000ca07077276 */ /* 0x000fe400078100c8 */
[----:B------:R-:W-:Y:S02]  /*1bb10*/  FMNMX3.FTZ R9, R9, R206, R198, !PT ;  /* 0x000000ce09097276 */ /* 0x000fe400078100c6 */
[----:B------:R-:W-:Y:S02]  /*1bb20*/  I2FP.F32.S32 R5, R5 ;  /* 0x0000000500057245 */ /* 0x000fe40000201400 */
[----:B------:R-:W-:Y:S02]  /*1bb30*/  FMNMX3.FTZ R7, R7, R204, R196, !PT ;  /* 0x000000cc07077276 */ /* 0x000fe400078100c4 */
[----:B------:R-:W-:Y:S01]  /*1bb40*/  FMNMX3.FTZ R9, R9, R194, R190, !PT ;  /* 0x000000c209097276 */ /* 0x000fe200078100be */
[CC--:B------:R-:W-:Y:S01]  /*1bb50*/  FFMA.FTZ R124, R0.reuse, R5.reuse, R124 ;  /* 0x00000005007c7223 */ /* 0x0c0fe2000001007c */
        /* <DEDUP_REMOVED lines=8> */
[----:B------:R-:W-:Y:S01]  /*1bbe0*/  IADD3 R9, PT, PT, R165, 0x31, RZ ;  /* 0x00000031a5097810 */ /* 0x000fe20007ffe0ff */
[C---:B------:R-:W-:Y:S01]  /*1bbf0*/  FFMA.FTZ R134, R0.reuse, R3, R134 ;  /* 0x0000000300867223 */ /* 0x040fe20000010086 */
[----:B------:R-:W-:Y:S02]  /*1bc00*/  FMNMX3.FTZ R7, R7, R176, R174, !PT ;  /* 0x000000b007077276 */ /* 0x000fe400078100ae */
[----:B------:R-:W-:Y:S02]  /*1bc10*/  FMNMX3.FTZ R5, R5, R172, R137, !PT ;  /* 0x000000ac05057276 */ /* 0x000fe40007810089 */
[----:B------:R-:W-:Y:S02]  /*1bc20*/  I2FP.F32.S32 R9, R9 ;  /* 0x0000000900097245 */ /* 0x000fe40000201400 */
[C---:B------:R-:W-:Y:S02]  /*1bc30*/  IADD3 R3, PT, PT, R165.reuse, 0x39, RZ ;  /* 0x00000039a5037810 */ /* 0x040fe40007ffe0ff */
[----:B------:R-:W-:Y:S01]  /*1bc40*/  IADD3 R4, PT, PT, R165, 0x38, RZ ;  /* 0x00000038a5047810 */ /* 0x000fe20007ffe0ff */
[CC--:B------:R-:W-:Y:S01]  /*1bc50*/  FFMA.FTZ R131, R0.reuse, R9.reuse, R131 ;  /* 0x0000000900837223 */ /* 0x0c0fe20000010083 */
[----:B------:R-:W-:Y:S01]  /*1bc60*/  FMNMX3.FTZ R7, R7, R146, R140, !PT ;  /* 0x0000009207077276 */ /* 0x000fe2000781008c */
[C---:B------:R-:W-:Y:S01]  /*1bc70*/  FFMA.FTZ R54, R0.reuse, R9, R54 ;  /* 0x0000000900367223 */ /* 0x040fe20000010036 */
[----:B------:R-:W-:Y:S02]  /*1bc80*/  FMNMX3.FTZ R5, R5, R138, R135, !PT ;  /* 0x0000008a05057276 */ /* 0x000fe40007810087 */
[----:B------:R-:W-:Y:S02]  /*1bc90*/  I2FP.F32.S32 R3, R3 ;  /* 0x0000000300037245 */ /* 0x000fe40000201400 */
[----:B------:R-:W-:Y:S02]  /*1bca0*/  I2FP.F32.S32 R4, R4 ;  /* 0x0000000400047245 */ /* 0x000fe40000201400 */
[----:B------:R-:W-:Y:S01]  /*1bcb0*/  FMNMX3.FTZ R7, R7, R130, R128, !PT ;  /* 0x0000008207077276 */ /* 0x000fe20007810080 */
[CC--:B------:R-:W-:Y:S01]  /*1bcc0*/  FFMA.FTZ R129, R0.reuse, R3.reuse, R129 ;  /* 0x0000000300817223 */ /* 0x0c0fe20000010081 */
[----:B------:R-:W-:Y:S01]  /*1bcd0*/  FMNMX3.FTZ R5, R5, R136, R133, !PT ;  /* 0x0000008805057276 */ /* 0x000fe20007810085 */
[C---:B------:R-:W-:Y:S01]  /*1bce0*/  FFMA.FTZ R132, R0.reuse, R4, R132 ;  /* 0x0000000400847223 */ /* 0x040fe20000010084 */
[----:B------:R-:W-:Y:S01]  /*1bcf0*/  FMNMX3.FTZ R2, R7, R126, R124, !PT ;  /* 0x0000007e07027276 */ /* 0x000fe2000781007c */
[C---:B------:R-:W-:Y:S01]  /*1bd00*/  FFMA.FTZ R52, R0.reuse, R3, R52 ;  /* 0x0000000300347223 */ /* 0x040fe20000010034 */
[----:B------:R-:W-:Y:S01]  /*1bd10*/  FMNMX3.FTZ R5, R5, R134, R131, !PT ;  /* 0x0000008605057276 */ /* 0x000fe20007810083 */
[----:B------:R-:W-:Y:S01]  /*1bd20*/  FFMA.FTZ R53, R0, R4, R53 ;  /* 0x0000000400357223 */ /* 0x000fe20000010035 */
        /* <DEDUP_REMOVED lines=13> */
[C---:B------:R-:W-:Y:S01]  /*1be00*/  FADD.FTZ R4, -R2.reuse, R121 ;  /* 0x0000007902047221 */ /* 0x040fe20000010100 */
[----:B------:R-:W-:Y:S01]  /*1be10*/  FMUL.FTZ R121, R2, UR4 ;  /* 0x0000000402797c20 */ /* 0x000fe20008410000 */
        /* <DEDUP_REMOVED lines=20> */
[--C-:B------:R-:W-:Y:S06]  /*1bf60*/  FFMA.FTZ R142, R175, UR4, -R121.reuse ;  /* 0x00000004af8e7c23 */ /* 0x100fec0008010879 */
[----:B------:R-:W-:Y:S01]  /*1bf70*/  MUFU.EX2 R127, R127 ;  /* 0x0000007f007f7308 */ /* 0x000fe20000000800 */
[----:B------:R-:W4:Y:S01]  /*1bf80*/  LDSM.16.MT88.4 R36, [R120+0x2000] ;  /* 0x002000007824783b */ /* 0x000f220000004200 */
[----:B------:R-:W-:Y:S01]  /*1bf90*/  FFMA.FTZ R171, R200, UR4, -R121 ;  /* 0x00000004c8ab7c23 */ /* 0x000fe20008010879 */
        /* <DEDUP_REMOVED lines=20> */
[C---:B------:R-:W-:Y:S07]  /*1c0e0*/  FMUL.FTZ R27, R56.reuse, R95 ;  /* 0x0000005f381b7220 */ /* 0x040fee0000410000 */
[----:B------:R-:W5:Y:S01]  /*1c0f0*/  MUFU.EX2 R144, R144 ;  /* 0x0000009000907308 */ /* 0x000f620000000800 */
[----:B------:R-:W-:Y:S01]  /*1c100*/  FMUL.FTZ R32, R57, R84 ;  /* 0x0000005439207220 */ /* 0x000fe20000410000 */
[----:B--2---:R-:W-:Y:S01]  /*1c110*/  F2FP.BF16.F32.PACK_AB R60, R59, R208 ;  /* 0x000000d03b3c723e */ /* 0x004fe200000010ff */
[C---:B------:R-:W-:Y:S07]  /*1c120*/  FMUL.FTZ R33, R57.reuse, R85 ;  /* 0x0000005539217220 */ /* 0x040fee0000410000 */
[----:B------:R-:W2:Y:S01]  /*1c130*/  MUFU.EX2 R142, R142 ;  /* 0x0000008e008e7308 */ /* 0x000ea20000000800 */
[C---:B------:R-:W-:Y:S01]  /*1c140*/  FMUL.FTZ R34, R56.reuse, R86 ;  /* 0x0000005638227220 */ /* 0x040fe20000410000 */
[C---:B------:R-:W-:Y:S01]  /*1c150*/  FMUL.FTZ R35, R56.reuse, R87 ;  /* 0x0000005738237220 */ /* 0x040fe20000410000 */
[----:B------:R-:W4:Y:S01]  /*1c160*/  LDSM.16.MT88.4 R64, [R120+0x4000] ;  /* 0x004000007840783b */ /* 0x000f220000004200 */
[C---:B------:R-:W-:Y:S01]  /*1c170*/  FMUL.FTZ R40, R57.reuse, R76 ;  /* 0x0000004c39287220 */ /* 0x040fe20000410000 */
[----:B------:R-:W-:Y:S01]  /*1c180*/  FMUL.FTZ R41, R57, R77 ;  /* 0x0000004d39297220 */ /* 0x000fe20000410000 */
[----:B---3--:R-:W-:Y:S01]  /*1c190*/  F2FP.BF16.F32.PACK_AB R61, R141, R147 ;  /* 0x000000938d3d723e */ /* 0x008fe200000010ff */
[C---:B------:R-:W-:Y:S01]  /*1c1a0*/  FMUL.FTZ R42, R56.reuse, R78 ;  /* 0x0000004e382a7220 */ /* 0x040fe20000410000 */
[C---:B------:R-:W-:Y:S01]  /*1c1b0*/  FMUL.FTZ R43, R56.reuse, R79 ;  /* 0x0000004f382b7220 */ /* 0x040fe20000410000 */
[----:B------:R-:W-:Y:S01]  /*1c1c0*/  FMUL.FTZ R49, R57, R69 ;  /* 0x0000004539317220 */ /* 0x000fe20000410000 */
[----:B-----5:R-:W-:Y:S01]  /*1c1d0*/  F2FP.BF16.F32.PACK_AB R62, R127, R144 ;  /* 0x000000907f3e723e */ /* 0x020fe200000010ff */
[----:B------:R-:W-:Y:S01]  /*1c1e0*/  LDSM.16.MT88.4 R76, [R120+0x400] ;  /* 0x00040000784c783b */ /* 0x000fe20000004200 */
[----:B------:R-:W-:Y:S01]  /*1c1f0*/  FMUL.FTZ R51, R56, R71 ;  /* 0x0000004738337220 */ /* 0x000fe20000410000 */
[--C-:B------:R-:W-:Y:S01]  /*1c200*/  FFMA.FTZ R94, R131, UR4, -R139.reuse ;  /* 0x00000004835e7c23 */ /* 0x100fe2000801088b */
[----:B--2---:R-:W-:Y:S01]  /*1c210*/  F2FP.BF16.F32.PACK_AB R63, R125, R142 ;  /* 0x0000008e7d3f723e */ /* 0x004fe200000010ff */
[----:B------:R-:W-:Y:S01]  /*1c220*/  FFMA.FTZ R93, R238, UR4, -R139 ;  /* 0x00000004ee5d7c23 */ /* 0x000fe2000801088b */
[--C-:B------:R-:W-:Y:S01]  /*1c230*/  FFMA.FTZ R86, R50, UR4, -R121.reuse ;  /* 0x0000000432567c23 */ /* 0x100fe20008010879 */
[----:B------:R-:W-:Y:S01]  /*1c240*/  FMUL.FTZ R50, R56, R70 ;  /* 0x0000004638327220 */ /* 0x000fe20000410000 */
[--C-:B------:R-:W-:Y:S01]  /*1c250*/  FFMA.FTZ R85, R48, UR4, -R121.reuse ;  /* 0x0000000430557c23 */ /* 0x100fe20008010879 */
[----:B------:R-:W-:Y:S01]  /*1c260*/  LDSM.16.MT88.4 R108, [R123+0xac00] ;  /* 0x00ac00007b6c783b */ /* 0x000fe20000004200 */
[C---:B------:R-:W-:Y:S01]  /*1c270*/  FMUL.FTZ R48, R57.reuse, R68 ;  /* 0x0000004439307220 */ /* 0x040fe20000410000 */
[C---:B------:R-:W-:Y:S01]  /*1c280*/  HMMA.16816.F32.BF16 R4, R60.reuse, R12, R4 ;  /* 0x0000000c3c04723c */ /* 0x040fe20000041804 */
[----:B------:R-:W-:Y:S10]  /*1c290*/  MUFU.EX2 R93, R93 ;  /* 0x0000005d005d7308 */ /* 0x000ff40000000800 */
[----:B------:R-:W-:Y:S01]  /*1c2a0*/  MUFU.EX2 R85, R85 ;  /* 0x0000005500557308 */ /* 0x000fe20000000800 */
[----:B------:R-:W-:Y:S01]  /*1c2b0*/  LDSM.16.MT88.4 R68, [R120+0x2400] ;  /* 0x002400007844783b */ /* 0x000fe20000004200 */
[C---:B------:R-:W-:Y:S01]  /*1c2c0*/  FMUL.FTZ R12, R57.reuse, R104 ;  /* 0x00000068390c7220 */ /* 0x040fe20000410000 */
[C---:B------:R-:W-:Y:S07]  /*1c2d0*/  HMMA.16816.F32.BF16 R8, R60.reuse, R14, R8 ;  /* 0x0000000e3c08723c */ /* 0x040fee0000041808 */
[----:B------:R-:W-:Y:S01]  /*1c2e0*/  MUFU.EX2 R86, R86 ;  /* 0x0000005600567308 */ /* 0x000fe20000000800 */
[C---:B------:R-:W-:Y:S01]  /*1c2f0*/  FMUL.FTZ R13, R57.reuse, R105 ;  /* 0x00000069390d7220 */ /* 0x040fe20000410000 */
[C---:B------:R-:W-:Y:S01]  /*1c300*/  FMUL.FTZ R14, R56.reuse, R106 ;  /* 0x0000006a380e7220 */ /* 0x040fe20000410000 */
[----:B------:R-:W-:Y:S01]  /*1c310*/  FMUL.FTZ R15, R56, R107 ;  /* 0x0000006b380f7220 */ /* 0x000fe20000410000 */
[--C-:B------:R-:W-:Y:S06]  /*1c320*/  FFMA.FTZ R95, R224, UR4, -R121.reuse ;  /* 0x00000004e05f7c23 */ /* 0x100fec0008010879 */
[----:B------:R-:W-:Y:S01]  /*1c330*/  MUFU.EX2 R171, R171 ;  /* 0x000000ab00ab7308 */ /* 0x000fe20000000800 */
[--C-:B------:R-:W-:Y:S01]  /*1c340*/  FFMA.FTZ R92, R236, UR4, -R121.reuse ;  /* 0x00000004ec5c7c23 */ /* 0x100fe20008010879 */
[----:B------:R-:W-:Y:S01]  /*1c350*/  FFMA.FTZ R87, R234, UR4, -R121 ;  /* 0x00000004ea577c23 */ /* 0x000fe20008010879 */
[--C-:B------:R-:W-:Y:S01]  /*1c360*/  FFMA.FTZ R84, R230, UR4, -R139.reuse ;  /* 0x00000004e6547c23 */ /* 0x100fe2000801088b */
[--C-:B------:R-:W-:Y:S01]  /*1c370*/  FFMA.FTZ R153, R212, UR4, -R139.reuse ;  /* 0x00000004d4997c23 */ /* 0x100fe2000801088b */
[C---:B-1----:R-:W-:Y:S05]  /*1c380*/  HMMA.16816.F32.BF16 R12, R60.reuse, R20, R12 ;  /* 0x000000143c0c723c */ /* 0x042fea000004180c */
[----:B------:R-:W-:Y:S01]  /*1c390*/  MUFU.EX2 R95, R95 ;  /* 0x0000005f005f7308 */ /* 0x000fe20000000800 */
[C---:B------:R-:W-:Y:S01]  /*1c3a0*/  FMUL.FTZ R20, R57.reuse, R96 ;  /* 0x0000006039147220 */ /* 0x040fe20000410000 */
[C---:B------:R-:W-:Y:S08]  /*1c3b0*/  FMUL.FTZ R21, R57.reuse, R97 ;  /* 0x0000006139157220 */ /* 0x040ff00000410000 */
[----:B------:R-:W-:Y:S01]  /*1c3c0*/  MUFU.EX2 R92, R92 ;  /* 0x0000005c005c7308 */ /* 0x000fe20000000800 */
[----:B------:R-:W-:Y:S01]  /*1c3d0*/  FFMA.FTZ R145, R198, UR4, -R139 ;  /* 0x00000004c6917c23 */ /* 0x000fe2000801088b */
[----:B------:R-:W-:Y:S01]  /*1c3e0*/  FFMA.FTZ R143, R196, UR4, -R121 ;  /* 0x00000004c48f7c23 */ /* 0x000fe20008010879 */
[C---:B------:R-:W-:Y:S07]  /*1c3f0*/  HMMA.16816.F32.BF16 R16, R60.reuse, R22, R16 ;  /* 0x000000163c10723c */ /* 0x040fee0000041810 */
[----:B------:R-:W-:Y:S01]  /*1c400*/  MUFU.EX2 R87, R87 ;  /* 0x0000005700577308 */ /* 0x000fe20000000800 */
[C---:B------:R-:W-:Y:S01]  /*1c410*/  FMUL.FTZ R22, R56.reuse, R98 ;  /* 0x0000006238167220 */ /* 0x040fe20000410000 */
[----:B------:R-:W-:Y:S08]  /*1c420*/  FMUL.FTZ R23, R56, R99 ;  /* 0x0000006338177220 */ /* 0x000ff00000410000 */
[----:B------:R-:W-:Y:S01]  /*1c430*/  MUFU.EX2 R84, R84 ;  /* 0x0000005400547308 */ /* 0x000fe20000000800 */
[----:B------:R-:W-:Y:S01]  /*1c440*/  FFMA.FTZ R99, R228, UR4, -R139 ;  /* 0x00000004e4637c23 */ /* 0x000fe2000801088b */
[----:B------:R-:W-:Y:S01]  /*1c450*/  FFMA.FTZ R98, R222, UR4, -R121 ;  /* 0x00000004de627c23 */ /* 0x000fe20008010879 */
[--C-:B------:R-:W-:Y:S07]  /*1c460*/  FFMA.FTZ R210, R210, UR4, -R139.reuse ;  /* 0x00000004d2d27c23 */ /* 0x100fee000801088b */
[----:B------:R-:W-:Y:S01]  /*1c470*/  MUFU.EX2 R153, R153 ;  /* 0x0000009900997308 */ /* 0x000fe20000000800 */
[----:B------:R-:W-:Y:S01]  /*1c480*/  FFMA.FTZ R206, R206, UR4, -R139 ;  /* 0x00000004cece7c23 */ /* 0x000fe2000801088b */
[C---:B------:R-:W-:Y:S08]  /*1c490*/  HMMA.16816.F32.BF16 R20, R60.reuse, R28, R20 ;  /* 0x0000001c3c14723c */ /* 0x040ff00000041814 */
[----:B------:R-:W-:Y:S01]  /*1c4a0*/  MUFU.EX2 R99, R99 ;  /* 0x0000006300637308 */ /* 0x000fe20000000800 */
[C---:B------:R-:W-:Y:S01]  /*1c4b0*/  FMUL.FTZ R28, R57.reuse, R88 ;  /* 0x00000058391c7220 */ /* 0x040fe20000410000 */
[C---:B------:R-:W-:Y:S01]  /*1c4c0*/  FMUL.FTZ R29, R57.reuse, R89 ;  /* 0x00000059391d7220 */ /* 0x040fe20000410000 */
[----:B------:R-:W-:Y:S07]  /*1c4d0*/  FFMA.FTZ R204, R204, UR4, -R121 ;  /* 0x00000004cccc7c23 */ /* 0x000fee0008010879 */
[----:B------:R-:W-:Y:S01]  /*1c4e0*/  MUFU.EX2 R98, R98 ;  /* 0x0000006200627308 */ /* 0x000fe20000000800 */
[----:B------:R-:W-:Y:S01]  /*1c4f0*/  FFMA.FTZ R208, R57, R170, R208 ;  /* 0x000000aa39d07223 */ /* 0x000fe200000100d0 */
[C---:B------:R-:W-:Y:S08]  /*1c500*/  HMMA.16816.F32.BF16 R24, R60.reuse, R30, R24 ;  /* 0x0000001e3c18723c */ /* 0x040ff00000041818 */
[----:B------:R-:W-:Y:S01]  /*1c510*/  MUFU.EX2 R198, R206 ;  /* 0x000000ce00c67308 */ /* 0x000fe20000000800 */
[C---:B------:R-:W-:Y:S01]  /*1c520*/  FMUL.FTZ R30, R56.reuse, R90 ;  /* 0x0000005a381e7220 */ /* 0x040fe20000410000 */
[C---:B------:R-:W-:Y:S01]  /*1c530*/  FMUL.FTZ R31, R56.reuse, R91 ;  /* 0x0000005b381f7220 */ /* 0x040fe20000410000 */
[----:B------:R-:W-:Y:S07]  /*1c540*/  FFMA.FTZ R147, R56, R169, R147 ;  /* 0x000000a938937223 */ /* 0x000fee0000010093 */
[----:B------:R-:W-:Y:S01]  /*1c550*/  MUFU.EX2 R145, R145 ;  /* 0x0000009100917308 */ /* 0x000fe20000000800 */
[--C-:B------:R-:W-:Y:S01]  /*1c560*/  FFMA.FTZ R177, R192, UR4, -R121.reuse ;  /* 0x00000004c0b17c23 */ /* 0x100fe20008010879 */
[----:B------:R-:W-:Y:S01]  /*1c570*/  FFMA.FTZ R169, R58, UR4, -R121 ;  /* 0x000000043aa97c23 */ /* 0x000fe20008010879 */
[----:B------:R-:W-:Y:S07]  /*1c580*/  FADD.FTZ R147, R141, R147 ;  /* 0x000000938d937221 */ /* 0x000fee0000010000 */
[----:B------:R-:W-:Y:S01]  /*1c590*/  MUFU.EX2 R196, R204 ;  /* 0x000000cc00c47308 */ /* 0x000fe20000000800 */
[C---:B----4-:R-:W-:Y:S09]  /*1c5a0*/  HMMA.16816.F32.BF16 R28, R60.reuse, R36, R28 ;  /* 0x000000243c1c723c */ /* 0x050ff2000004181c */
[----:B------:R-:W-:Y:S01]  /*1c5b0*/  MUFU.EX2 R143, R143 ;  /* 0x0000008f008f7308 */ /* 0x000fe20000000800 */
[----:B------:R-:W-:Y:S01]  /*1c5c0*/  FFMA.FTZ R141, R140, UR4, -R121 ;  /* 0x000000048c8d7c23 */ /* 0x000fe20008010879 */
[----:B------:R-:W-:Y:S01]  /*1c5d0*/  FADD.FTZ R142, R142, R147 ;  /* 0x000000938e8e7221 */ /* 0x000fe20000010000 */
[C---:B------:R-:W-:Y:S01]  /*1c5e0*/  FMUL.FTZ R36, R57.reuse, R80 ;  /* 0x0000005039247220 */ /* 0x040fe20000410000 */
[----:B------:R-:W-:Y:S01]  /*1c5f0*/  FFMA.FTZ R80, R240, UR4, -R139 ;  /* 0x00000004f0507c23 */ /* 0x000fe2000801088b */
[C---:B------:R-:W-:Y:S05]  /*1c600*/  HMMA.16816.F32.BF16 R32, R60.reuse, R38, R32 ;  /* 0x000000263c20723c */ /* 0x040fea0000041820 */
[----:B------:R-:W-:Y:S01]  /*1c610*/  MUFU.EX2 R177, R177 ;  /* 0x000000b100b17308 */ /* 0x000fe20000000800 */
[C---:B------:R-:W-:Y:S01]  /*1c620*/  FMUL.FTZ R38, R56.reuse, R82 ;  /* 0x0000005238267220 */ /* 0x040fe20000410000 */
[----:B------:R-:W-:Y:S01]  /*1c630*/  FMUL.FTZ R39, R56, R83 ;  /* 0x0000005338277220 */ /* 0x000fe20000410000 */
[----:B------:R-:W-:Y:S07]  /*1c640*/  FMUL.FTZ R37, R57, R81 ;  /* 0x0000005139257220 */ /* 0x000fee0000410000 */
[----:B------:R-:W1:Y:S01]  /*1c650*/  MUFU.EX2 R80, R80 ;  /* 0x0000005000507308 */ /* 0x000e620000000800 */
[----:B------:R-:W-:Y:S01]  /*1c660*/  FADD.FTZ R101, R125, R142 ;  /* 0x0000008e7d657221 */ /* 0x000fe20000010000 */
[--C-:B------:R-:W-:Y:S01]  /*1c670*/  FFMA.FTZ R83, R130, UR4, -R121.reuse ;  /* 0x0000000482537c23 */ /* 0x100fe20008010879 */
[----:B------:R-:W-:Y:S01]  /*1c680*/  FFMA.FTZ R82, R128, UR4, -R121 ;  /* 0x0000000480527c23 */ /* 0x000fe20008010879 */
[----:B------:R-:W-:Y:S06]  /*1c690*/  FADD.FTZ R81, R59, R208 ;  /* 0x000000d03b517221 */ /* 0x000fec0000010000 */
[----:B------:R-:W-:Y:S01]  /*1c6a0*/  MUFU.EX2 R169, R169 ;  /* 0x000000a900a97308 */ /* 0x000fe20000000800 */
[C---:B------:R-:W-:Y:S03]  /*1c6b0*/  HMMA.16816.F32.BF16 R36, R60.reuse, R44, R36 ;  /* 0x0000002c3c24723c */ /* 0x040fe60000041824 */
[C---:B------:R-:W-:Y:S01]  /*1c6c0*/  FMUL.FTZ R44, R57.reuse, R72 ;  /* 0x00000048392c7220 */ /* 0x040fe20000410000 */
[----:B------:R-:W-:Y:S05]  /*1c6d0*/  FMUL.FTZ R45, R57, R73 ;  /* 0x00000049392d7220 */ /* 0x000fea0000410000 */
[----:B------:R-:W-:Y:S01]  /*1c6e0*/  MUFU.EX2 R128, R83 ;  /* 0x0000005300807308 */ /* 0x000fe20000000800 */
[----:B------:R-:W-:Y:S01]  /*1c6f0*/  FADD.FTZ R144, R144, R81 ;  /* 0x0000005190907221 */ /* 0x000fe20000010000 */
[--C-:B------:R-:W-:Y:S01]  /*1c700*/  FFMA.FTZ R89, R232, UR4, -R139.reuse ;  /* 0x00000004e8597c23 */ /* 0x100fe2000801088b */
[C---:B------:R-:W-:Y:S07]  /*1c710*/  HMMA.16816.F32.BF16 R40, R60.reuse, R46, R40 ;  /* 0x0000002e3c28723c */ /* 0x040fee0000041828 */
[----:B------:R-:W-:Y:S01]  /*1c720*/  MUFU.EX2 R141, R141 ;  /* 0x0000008d008d7308 */ /* 0x000fe20000000800 */
[C---:B------:R-:W-:Y:S01]  /*1c730*/  FMUL.FTZ R46, R56.reuse, R74 ;  /* 0x0000004a382e7220 */ /* 0x040fe20000410000 */
[----:B------:R-:W-:Y:S08]  /*1c740*/  FMUL.FTZ R47, R56, R75 ;  /* 0x0000004b382f7220 */ /* 0x000ff00000410000 */
[----:B------:R-:W2:Y:S01]  /*1c750*/  MUFU.EX2 R89, R89 ;  /* 0x0000005900597308 */ /* 0x000ea20000000800 */
[----:B------:R-:W3:Y:S01]  /*1c760*/  LDSM.16.MT88.4 R72, [R123+0x9400] ;  /* 0x009400007b48783b */ /* 0x000ee20000004200 */
[----:B------:R-:W-:Y:S01]  /*1c770*/  FADD.FTZ R81, R127, R144 ;  /* 0x000000907f517221 */ /* 0x000fe20000010000 */
[--C-:B------:R-:W-:Y:S07]  /*1c780*/  FFMA.FTZ R96, R226, UR4, -R139.reuse ;  /* 0x00000004e2607c23 */ /* 0x100fee000801088b */
[----:B------:R4:W-:Y:S01]  /*1c790*/  MUFU.EX2 R127, R82 ;  /* 0x00000052007f7308 */ /* 0x0009e20000000800 */
[----:B------:R-:W-:Y:S01]  /*1c7a0*/  FFMA.FTZ R97, R220, UR4, -R139 ;  /* 0x00000004dc617c23 */ /* 0x000fe2000801088b */
[C---:B------:R-:W-:Y:S03]  /*1c7b0*/  HMMA.16816.F32.BF16 R44, R60.reuse, R64, R44 ;  /* 0x000000403c2c723c */ /* 0x040fe6000004182c */
[----:B-1----:R-:W-:Y:S05]  /*1c7c0*/  FADD.FTZ R104, R80, R81 ;  /* 0x0000005150687221 */ /* 0x002fea0000010000 */
[----:B------:R-:W-:Y:S01]  /*1c7d0*/  MUFU.EX2 R96, R96 ;  /* 0x0000006000607308 */ /* 0x000fe20000000800 */
[----:B------:R-:W-:Y:S01]  /*1c7e0*/  FFMA.FTZ R90, R218, UR4, -R139 ;  /* 0x00000004da5a7c23 */ /* 0x000fe2000801088b */
[--C-:B------:R-:W-:Y:S01]  /*1c7f0*/  FFMA.FTZ R91, R216, UR4, -R121.reuse ;  /* 0x00000004d85b7c23 */ /* 0x100fe20008010879 */
[C---:B------:R-:W-:Y:S01]  /*1c800*/  FADD.FTZ R104, R93.reuse, R104 ;  /* 0x000000685d687221 */ /* 0x040fe20000010000 */
[----:B------:R-:W-:Y:S01]  /*1c810*/  HMMA.16816.F32.BF16 R48, R60, R66, R48 ;  /* 0x000000423c30723c */ /* 0x000fe20000041830 */
[----:B------:R-:W1:Y:S05]  /*1c820*/  LDSM.16.MT88.4 R64, [R123+0xb400] ;  /* 0x00b400007b40783b */ /* 0x000e6a0000004200 */
[----:B------:R-:W-:Y:S01]  /*1c830*/  MUFU.EX2 R97, R97 ;  /* 0x0000006100617308 */ /* 0x000fe20000000800 */
[----:B------:R-:W-:Y:S01]  /*1c840*/  F2FP.BF16.F32.PACK_AB R60, R93, R80 ;  /* 0x000000505d3c723e */ /* 0x000fe200000010ff */
[----:B------:R-:W-:Y:S01]  /*1c850*/  FFMA.FTZ R88, R214, UR4, -R121 ;  /* 0x00000004d6587c23 */ /* 0x000fe20008010879 */
[----:B------:R-:W-:Y:S07]  /*1c860*/  F2FP.BF16.F32.PACK_AB R63, R85, R86 ;  /* 0x00000056553f723e */ /* 0x000fee00000010ff */
[----:B------:R-:W-:Y:S01]  /*1c870*/  MUFU.EX2 R90, R90 ;  /* 0x0000005a005a7308 */ /* 0x000fe20000000800 */
[----:B------:R-:W-:Y:S01]  /*1c880*/  F2FP.BF16.F32.PACK_AB R61, R87, R92 ;  /* 0x0000005c573d723e */ /* 0x000fe200000010ff */
[----:B------:R-:W-:Y:S01]  /*1c890*/  FADD.FTZ R92, R92, R101 ;  /* 0x000000655c5c7221 */ /* 0x000fe20000010000 */
[----:B--2---:R-:W-:Y:S01]  /*1c8a0*/  F2FP.BF16.F32.PACK_AB R62, R84, R89 ;  /* 0x00000059543e723e */ /* 0x004fe200000010ff */
[----:B----4-:R-:W-:Y:S01]  /*1c8b0*/  LDSM.16.MT88.4 R80, [R123+0xe800] ;  /* 0x00e800007b50783b */ /* 0x010fe20000004200 */
[----:B------:R-:W-:Y:S01]  /*1c8c0*/  FADD.FTZ R89, R89, R104 ;  /* 0x0000006859597221 */ /* 0x000fe20000010000 */
[----:B------:R-:W-:Y:S04]  /*1c8d0*/  FADD.FTZ R87, R87, R92 ;  /* 0x0000005c57577221 */ /* 0x000fe80000010000 */
[----:B------:R-:W-:Y:S01]  /*1c8e0*/  MUFU.EX2 R91, R91 ;  /* 0x0000005b005b7308 */ /* 0x000fe20000000800 */
[----:B------:R-:W-:Y:S01]  /*1c8f0*/  FFMA.FTZ R170, R194, UR4, -R139 ;  /* 0x00000004c2aa7c23 */ /* 0x000fe2000801088b */
[----:B------:R-:W-:Y:S01]  /*1c900*/  FADD.FTZ R84, R84, R89 ;  /* 0x0000005954547221 */ /* 0x000fe20000010000 */
[----:B------:R-:W-:Y:S07]  /*1c910*/  FADD.FTZ R86, R86, R87 ;  /* 0x0000005756567221 */ /* 0x000fee0000010000 */
[----:B------:R-:W-:Y:S01]  /*1c920*/  MUFU.EX2 R88, R88 ;  /* 0x0000005800587308 */ /* 0x000fe20000000800 */
[----:B------:R-:W-:Y:S01]  /*1c930*/  LDSM.16.MT88.4 R100, [R120+0x1c00] ;  /* 0x001c00007864783b */ /* 0x000fe20000004200 */
[--C-:B------:R-:W-:Y:S01]  /*1c940*/  FFMA.FTZ R173, R190, UR4, -R139.reuse ;  /* 0x00000004bead7c23 */ /* 0x100fe2000801088b */
[----:B------:R-:W-:Y:S07]  /*1c950*/  FADD.FTZ R86, R85, R86 ;  /* 0x0000005655567221 */ /* 0x000fee0000010000 */
[----:B------:R-:W-:Y:S01]  /*1c960*/  MUFU.EX2 R170, R170 ;  /* 0x000000aa00aa7308 */ /* 0x000fe20000000800 */
[--C-:B------:R-:W-:Y:S01]  /*1c970*/  FFMA.FTZ R175, R186, UR4, -R139.reuse ;  /* 0x00000004baaf7c23 */ /* 0x100fe2000801088b */
[----:B------:R-:W-:Y:S01]  /*1c980*/  FFMA.FTZ R182, R182, UR4, -R139 ;  /* 0x00000004b6b67c23 */ /* 0x000fe2000801088b */
[--C-:B------:R-:W-:Y:S07]  /*1c990*/  FFMA.FTZ R184, R184, UR4, -R121.reuse ;  /* 0x00000004b8b87c23 */ /* 0x100fee0008010879 */
[----:B------:R-:W2:Y:S01]  /*1c9a0*/  MUFU.EX2 R173, R173 ;  /* 0x000000ad00ad7308 */ /* 0x000ea20000000800 */
[----:B------:R-:W-:Y:S01]  /*1c9b0*/  FFMA.FTZ R188, R188, UR4, -R121 ;  /* 0x00000004bcbc7c23 */ /* 0x000fe20008010879 */
[C---:B---3--:R-:W-:Y:S08]  /*1c9c0*/  HMMA.16816.F32.BF16 R4, R60.reuse, R72, R4 ;  /* 0x000000483c04723c */ /* 0x048ff00000041804 */
[----:B------:R-:W-:Y:S01]  /*1c9d0*/  MUFU.EX2 R175, R175 ;  /* 0x000000af00af7308 */ /* 0x000fe20000000800 */
[----:B------:R-:W-:Y:S01]  /*1c9e0*/  FFMA.FTZ R179, R178, UR4, -R139 ;  /* 0x00000004b2b37c23 */ /* 0x000fe2000801088b */
[----:B------:R-:W-:Y:S01]  /*1c9f0*/  FFMA.FTZ R181, R174, UR4, -R121 ;  /* 0x00000004aeb57c23 */ /* 0x000fe20008010879 */
[----:B------:R-:W-:Y:S07]  /*1ca00*/  FFMA.FTZ R180, R180, UR4, -R139 ;  /* 0x00000004b4b47c23 */ /* 0x000fee000801088b */
[----:B------:R-:W3:Y:S01]  /*1ca10*/  MUFU.EX2 R186, R188 ;  /* 0x000000bc00ba7308 */ /* 0x000ee20000000800 */
[----:B------:R-:W-:Y:S01]  /*1ca20*/  FFMA.FTZ R176, R176, UR4, -R121 ;  /* 0x00000004b0b07c23 */ /* 0x000fe20008010879 */
[C---:B------:R-:W-:Y:S01]  /*1ca30*/  HMMA.16816.F32.BF16 R8, R60.reuse, R74, R8 ;  /* 0x0000004a3c08723c */ /* 0x040fe20000041808 */
[----:B------:R-:W4:Y:S07]  /*1ca40*/  LDSM.16.MT88.4 R72, [R123+0xd400] ;  /* 0x00d400007b48783b */ /* 0x000f2e0000004200 */
[----:B------:R-:W5:Y:S01]  /*1ca50*/  MUFU.EX2 R182, R182 ;  /* 0x000000b600b67308 */ /* 0x000f620000000800 */
[----:B------:R-:W-:Y:S01]  /*1ca60*/  FFMA.FTZ R172, R172, UR4, -R139 ;  /* 0x00000004acac7c23 */ /* 0x000fe2000801088b */
[----:B--2---:R-:W-:Y:S01]  /*1ca70*/  F2FP.BF16.F32.PACK_AB R56, R173, R170 ;  /* 0x000000aaad38723e */ /* 0x004fe200000010ff */
[--C-:B------:R-:W-:Y:S07]  /*1ca80*/  FFMA.FTZ R125, R126, UR4, -R121.reuse ;  /* 0x000000047e7d7c23 */ /* 0x100fee0008010879 */
[----:B------:R-:W2:Y:S01]  /*1ca90*/  MUFU.EX2 R184, R184 ;  /* 0x000000b800b87308 */ /* 0x000ea20000000800 */
[----:B------:R-:W-:Y:S01]  /*1caa0*/  FFMA.FTZ R124, R124, UR4, -R121 ;  /* 0x000000047c7c7c23 */ /* 0x000fe20008010879 */
[C---:B------:R-:W-:Y:S08]  /*1cab0*/  HMMA.16816.F32.BF16 R12, R60.reuse, R76, R12 ;  /* 0x0000004c3c0c723c */ /* 0x040ff0000004180c */
[----:B------:R-:W-:Y:S01]  /*1cac0*/  MUFU.EX2 R178, R180 ;  /* 0x000000b400b27308 */ /* 0x000fe20000000800 */
[--C-:B------:R-:W-:Y:S01]  /*1cad0*/  FFMA.FTZ R138, R138, UR4, -R139.reuse ;  /* 0x000000048a8a7c23 */ /* 0x100fe2000801088b */
[----:B---3--:R-:W-:Y:S01]  /*1cae0*/  F2FP.BF16.F32.PACK_AB R57, R186, R177 ;  /* 0x000000b1ba39723e */ /* 0x008fe200000010ff */
[--C-:B------:R-:W-:Y:S07]  /*1caf0*/  FFMA.FTZ R135, R135, UR4, -R139.reuse ;  /* 0x0000000487877c23 */ /* 0x100fee000801088b */
[----:B------:R-:W-:Y:S01]  /*1cb00*/  MUFU.EX2 R179, R179 ;  /* 0x000000b300b37308 */ /* 0x000fe20000000800 */
[--C-:B------:R-:W-:Y:S01]  /*1cb10*/  FFMA.FTZ R136, R136, UR4, -R139.reuse ;  /* 0x0000000488887c23 */ /* 0x100fe2000801088b */
[C---:B------:R-:W-:Y:S01]  /*1cb20*/  HMMA.16816.F32.BF16 R16, R60.reuse, R78, R16 ;  /* 0x0000004e3c10723c */ /* 0x040fe20000041810 */
[----:B------:R-:W-:Y:S07]  /*1cb30*/  LDSM.16.MT88.4 R76, [R123+0xc000] ;  /* 0x00c000007b4c783b */ /* 0x000fee0000004200 */
[----:B------:R-:W-:Y:S01]  /*1cb40*/  MUFU.EX2 R174, R176 ;  /* 0x000000b000ae7308 */ /* 0x000fe20000000800 */
[----:B-----5:R-:W-:Y:S01]  /*1cb50*/  F2FP.BF16.F32.PACK_AB R58, R182, R175 ;  /* 0x000000afb63a723e */ /* 0x020fe200000010ff */
[--C-:B------:R-:W-:Y:S01]  /*1cb60*/  FFMA.FTZ R133, R133, UR4, -R139.reuse ;  /* 0x0000000485857c23 */ /* 0x100fe2000801088b */
[----:B--2---:R-:W-:Y:S07]  /*1cb70*/  F2FP.BF16.F32.PACK_AB R59, R169, R184 ;  /* 0x000000b8a93b723e */ /* 0x004fee00000010ff */
[----:B------:R-:W-:Y:S01]  /*1cb80*/  MUFU.EX2 R181, R181 ;  /* 0x000000b500b57308 */ /* 0x000fe20000000800 */
[--C-:B------:R-:W-:Y:S01]  /*1cb90*/  FFMA.FTZ R134, R134, UR4, -R139.reuse ;  /* 0x0000000486867c23 */ /* 0x100fe2000801088b */
[C---:B-1----:R-:W-:Y:S08]  /*1cba0*/  HMMA.16816.F32.BF16 R20, R60.reuse, R64, R20 ;  /* 0x000000403c14723c */ /* 0x042ff00000041814 */
[----:B------:R-:W-:Y:S01]  /*1cbb0*/  MUFU.EX2 R130, R135 ;  /* 0x0000008700827308 */ /* 0x000fe20000000800 */
[----:B------:R-:W-:Y:S01]  /*1cbc0*/  FFMA.FTZ R132, R132, UR4, -R139 ;  /* 0x0000000484847c23 */ /* 0x000fe2000801088b */
[----:B------:R-:W-:Y:S01]  /*1cbd0*/  FFMA.FTZ R53, R53, UR4, -R121 ;  /* 0x0000000435357c23 */ /* 0x000fe20008010879 */
[----:B------:R-:W-:Y:S07]  /*1cbe0*/  ISETP.GT.AND P0, PT, R166, R150, PT ;  /* 0x00000096a600720c */ /* 0x000fee0003f04270 */
[----:B------:R-:W-:Y:S01]  /*1cbf0*/  MUFU.EX2 R131, R136 ;  /* 0x0000008800837308 */ /* 0x000fe20000000800 */
[C---:B------:R-:W-:Y:S01]  /*1cc00*/  HMMA.16816.F32.BF16 R24, R60.reuse, R66, R24 ;  /* 0x000000423c18723c */ /* 0x040fe20000041818 */
[----:B------:R-:W1:Y:S08]  /*1cc10*/  LDSM.16.MT88.4 R64, [R120+0x4400] ;  /* 0x004400007840783b */ /* 0x000e700000004200 */
[----:B------:R-:W-:Y:S10]  /*1cc20*/  MUFU.EX2 R126, R133 ;  /* 0x00000085007e7308 */ /* 0x000ff40000000800 */
[----:B------:R-:W-:Y:S01]  /*1cc30*/  MUFU.EX2 R125, R125 ;  /* 0x0000007d007d7308 */ /* 0x000fe20000000800 */
[C---:B------:R-:W-:Y:S09]  /*1cc40*/  HMMA.16816.F32.BF16 R28, R60.reuse, R68, R28 ;  /* 0x000000443c1c723c */ /* 0x040ff2000004181c */
[----:B------:R-:W-:Y:S10]  /*1cc50*/  MUFU.EX2 R124, R124 ;  /* 0x0000007c007c7308 */ /* 0x000ff40000000800 */
[----:B------:R-:W-:Y:S01]  /*1cc60*/  MUFU.EX2 R134, R134 ;  /* 0x0000008600867308 */ /* 0x000fe20000000800 */
[C---:B------:R-:W-:Y:S01]  /*1cc70*/  HMMA.16816.F32.BF16 R32, R60.reuse, R70, R32 ;  /* 0x000000463c20723c */ /* 0x040fe20000041820 */
[----:B------:R-:W2:Y:S08]  /*1cc80*/  LDSM.16.MT88.4 R68, [R123+0x9800] ;  /* 0x009800007b44783b */ /* 0x000eb00000004200 */
[----:B------:R-:W-:Y:S01]  /*1cc90*/  MUFU.EX2 R132, R132 ;  /* 0x0000008400847308 */ /* 0x000fe20000000800 */
[C---:B----4-:R-:W-:Y:S08]  /*1cca0*/  HMMA.16816.F32.BF16 R36, R60.reuse, R72, R36 ;  /* 0x000000483c24723c */ /* 0x050ff00000041824 */
        /* <DEDUP_REMOVED lines=28> */
[C---:B------:R-:W-:Y:S03]  /*1ce70*/  HMMA.16816.F32.BF16 R44, R60.reuse, R72, R44 ;  /* 0x000000483c2c723c */ /* 0x040fe6000004182c */
[----:B------:R-:W-:Y:S02]  /*1ce80*/  FFMA.FTZ R72, R202, UR4, -R121 ;  /* 0x00000004ca487c23 */ /* 0x000fe40008010879 */
[----:B------:R-:W2:Y:S03]  /*1ce90*/  MUFU.EX2 R202, R210 ;  /* 0x000000d200ca7308 */ /* 0x000ea60000000800 */
[----:B------:R-:W-:Y:S07]  /*1cea0*/  HMMA.16816.F32.BF16 R48, R60, R74, R48 ;  /* 0x0000004a3c30723c */ /* 0x000fee0000041830 */
[----:B------:R3:W4:Y:S01]  /*1ceb0*/  MUFU.EX2 R200, R72 ;  /* 0x0000004800c87308 */ /* 0x0007220000000800 */
[----:B------:R-:W-:Y:S02]  /*1cec0*/  F2FP.BF16.F32.PACK_AB R62, R145, R198 ;  /* 0x000000c6913e723e */ /* 0x000fe400000010ff */
[----:B------:R-:W-:Y:S02]  /*1ced0*/  F2FP.BF16.F32.PACK_AB R63, R143, R196 ;  /* 0x000000c48f3f723e */ /* 0x000fe400000010ff */
[----:B--2---:R-:W-:Y:S01]  /*1cee0*/  F2FP.BF16.F32.PACK_AB R60, R202, R153 ;  /* 0x00000099ca3c723e */ /* 0x004fe200000010ff */
[----:B------:R-:W-:Y:S01]  /*1cef0*/  FADD.FTZ R153, R153, R90 ;  /* 0x0000005a99997221 */ /* 0x000fe20000010000 */
[----:B---3--:R-:W2:Y:S01]  /*1cf00*/  LDSM.16.MT88.4 R72, [R123+0xbc00] ;  /* 0x00bc00007b48783b */ /* 0x008ea20000004200 */
[----:B----4-:R-:W-:Y:S07]  /*1cf10*/  F2FP.BF16.F32.PACK_AB R61, R171, R200 ;  /* 0x000000c8ab3d723e */ /* 0x010fee00000010ff */
        /* <DEDUP_REMOVED lines=17> */
[----:B------:R-:W2:Y:S07]  /*1d030*/  LDSM.16.MT88.4 R60, [R120+0x3000] ;  /* 0x00300000783c783b */ /* 0x000eae0000004200 */
[C---:B-1----:R-:W-:Y:S01]  /*1d040*/  HMMA.16816.F32.BF16 R4, R56.reuse, R64, R4 ;  /* 0x000000403804723c */ /* 0x042fe20000041804 */
[----:B------:R-:W-:Y:S07]  /*1d050*/  LDSM.16.MT88.4 R72, [R120+0x3400] ;  /* 0x003400007848783b */ /* 0x000fee0000004200 */
[C---:B------:R-:W-:Y:S01]  /*1d060*/  HMMA.16816.F32.BF16 R8, R56.reuse, R66, R8 ;  /* 0x000000423808723c */ /* 0x040fe20000041808 */
[----:B------:R-:W1:Y:S07]  /*1d070*/  LDSM.16.MT88.4 R64, [R123+0xe000] ;  /* 0x00e000007b40783b */ /* 0x000e6e0000004200 */
[C---:B---3--:R-:W-:Y:S08]  /*1d080*/  HMMA.16816.F32.BF16 R12, R56.reuse, R68, R12 ;  /* 0x00000044380c723c */ /* 0x048ff0000004180c */
[C---:B------:R-:W-:Y:S01]  /*1d090*/  HMMA.16816.F32.BF16 R16, R56.reuse, R70, R16 ;  /* 0x000000463810723c */ /* 0x040fe20000041810 */
[----:B------:R-:W3:Y:S07]  /*1d0a0*/  LDSM.16.MT88.4 R68, [R120+0x5000] ;  /* 0x005000007844783b */ /* 0x000eee0000004200 */
[C---:B------:R-:W-:Y:S03]  /*1d0b0*/  HMMA.16816.F32.BF16 R20, R56.reuse, R76, R20 ;  /* 0x0000004c3814723c */ /* 0x040fe60000041814 */
[----:B------:R-:W-:Y:S01]  /*1d0c0*/  FFMA.FTZ R77, R137, UR4, -R139 ;  /* 0x00000004894d7c23 */ /* 0x000fe2000801088b */
[----:B------:R-:W-:Y:S01]  /*1d0d0*/  FFMA.FTZ R76, R146, UR4, -R121 ;  /* 0x00000004924c7c23 */ /* 0x000fe20008010879 */
[----:B------:R-:W-:Y:S01]  /*1d0e0*/  MUFU.EX2 R137, R172 ;  /* 0x000000ac00897308 */ /* 0x000fe20000000800 */
[----:B------:R-:W-:Y:S02]  /*1d0f0*/  FFMA.FTZ R139, R129, UR4, -R139 ;  /* 0x00000004818b7c23 */ /* 0x000fe4000801088b */
[C---:B------:R-:W-:Y:S07]  /*1d100*/  HMMA.16816.F32.BF16 R24, R56.reuse, R78, R24 ;  /* 0x0000004e3818723c */ /* 0x040fee0000041818 */
[----:B------:R-:W4:Y:S10]  /*1d110*/  MUFU.EX2 R146, R77 ;  /* 0x0000004d00927308 */ /* 0x000f340000000800 */
[----:B------:R5:W4:Y:S01]  /*1d120*/  MUFU.EX2 R140, R76 ;  /* 0x0000004c008c7308 */ /* 0x000b220000000800 */
[C---:B--2---:R-:W-:Y:S09]  /*1d130*/  HMMA.16816.F32.BF16 R28, R56.reuse, R60, R28 ;  /* 0x0000003c381c723c */ /* 0x044ff2000004181c */
[----:B------:R-:W2:Y:S10]  /*1d140*/  MUFU.EX2 R129, R138 ;  /* 0x0000008a00817308 */ /* 0x000eb40000000800 */
[----:B------:R-:W-:Y:S01]  /*1d150*/  MUFU.EX2 R139, R139 ;  /* 0x0000008b008b7308 */ /* 0x000fe20000000800 */
[C---:B------:R-:W-:Y:S01]  /*1d160*/  HMMA.16816.F32.BF16 R32, R56.reuse, R62, R32 ;  /* 0x0000003e3820723c */ /* 0x040fe20000041820 */
[----:B------:R-:W2:Y:S07]  /*1d170*/  LDSM.16.MT88.4 R60, [R123+0xa400] ;  /* 0x00a400007b3c783b */ /* 0x000eae0000004200 */
[C---:B-1----:R-:W-:Y:S01]  /*1d180*/  HMMA.16816.F32.BF16 R36, R56.reuse, R64, R36 ;  /* 0x000000403824723c */ /* 0x042fe20000041824 */
[----:B-----5:R-:W-:Y:S07]  /*1d190*/  LDSM.16.MT88.4 R76, [R123+0xe400] ;  /* 0x00e400007b4c783b */ /* 0x020fee0000004200 */
[C---:B------:R-:W-:Y:S01]  /*1d1a0*/  HMMA.16816.F32.BF16 R40, R56.reuse, R66, R40 ;  /* 0x000000423828723c */ /* 0x040fe20000041828 */
[----:B------:R-:W1:Y:S07]  /*1d1b0*/  LDSM.16.MT88.4 R64, [R120+0x1400] ;  /* 0x001400007840783b */ /* 0x000e6e0000004200 */
[C---:B---3--:R-:W-:Y:S08]  /*1d1c0*/  HMMA.16816.F32.BF16 R44, R56.reuse, R68, R44 ;  /* 0x00000044382c723c */ /* 0x048ff0000004182c */
[----:B------:R-:W-:Y:S01]  /*1d1d0*/  HMMA.16816.F32.BF16 R48, R56, R70, R48 ;  /* 0x000000463830723c */ /* 0x000fe20000041830 */
[----:B------:R-:W3:Y:S02]  /*1d1e0*/  LDSM.16.MT88.4 R68, [R123+0xc400] ;  /* 0x00c400007b44783b */ /* 0x000ee40000004200 */
[----:B------:R-:W-:Y:S02]  /*1d1f0*/  F2FP.BF16.F32.PACK_AB R56, R179, R178 ;  /* 0x000000b2b338723e */ /* 0x000fe400000010ff */
[----:B------:R-:W-:Y:S02]  /*1d200*/  F2FP.BF16.F32.PACK_AB R57, R181, R174 ;  /* 0x000000aeb539723e */ /* 0x000fe400000010ff */
[----:B----4-:R-:W-:Y:S02]  /*1d210*/  F2FP.BF16.F32.PACK_AB R58, R146, R137 ;  /* 0x00000089923a723e */ /* 0x010fe400000010ff */
[----:B------:R-:W-:Y:S07]  /*1d220*/  F2FP.BF16.F32.PACK_AB R59, R141, R140 ;  /* 0x0000008c8d3b723e */ /* 0x000fee00000010ff */
        /* <DEDUP_REMOVED lines=22> */
[C---:B-1----:R-:W-:Y:S03]  /*1d390*/  HMMA.16816.F32.BF16 R4, R56.reuse, R64, R4 ;  /* 0x000000403804723c */ /* 0x042fe60000041804 */
[--C-:B------:R-:W-:Y:S01]  /*1d3a0*/  FFMA.FTZ R64, R55, UR4, -R121.reuse ;  /* 0x0000000437407c23 */ /* 0x100fe20008010879 */
[--C-:B------:R-:W-:Y:S01]  /*1d3b0*/  FFMA.FTZ R65, R54, UR4, -R121.reuse ;  /* 0x0000000436417c23 */ /* 0x100fe20008010879 */
[----:B------:R-:W1:Y:S01]  /*1d3c0*/  MUFU.EX2 R55, R94 ;  /* 0x0000005e00377308 */ /* 0x000e620000000800 */
[----:B------:R-:W-:Y:S02]  /*1d3d0*/  FFMA.FTZ R121, R52, UR4, -R121 ;  /* 0x0000000434797c23 */ /* 0x000fe40008010879 */
[C---:B------:R-:W-:Y:S07]  /*1d3e0*/  HMMA.16816.F32.BF16 R8, R56.reuse, R66, R8 ;  /* 0x000000423808723c */ /* 0x040fee0000041808 */
[----:B------:R-:W-:Y:S10]  /*1d3f0*/  MUFU.EX2 R54, R64 ;  /* 0x0000004000367308 */ /* 0x000ff40000000800 */
[----:B------:R-:W4:Y:S01]  /*1d400*/  MUFU.EX2 R65, R65 ;  /* 0x0000004100417308 */ /* 0x000f220000000800 */
[C---:B---3--:R-:W-:Y:S09]  /*1d410*/  HMMA.16816.F32.BF16 R12, R56.reuse, R68, R12 ;  /* 0x00000044380c723c */ /* 0x048ff2000004180c */
[----:B------:R-:W-:Y:S01]  /*1d420*/  MUFU.EX2 R52, R53 ;  /* 0x0000003500347308 */ /* 0x000fe20000000800 */
[----:B-1----:R-:W-:Y:S09]  /*1d430*/  F2FP.BF16.F32.PACK_AB R68, R55, R134 ;  /* 0x000000863744723e */ /* 0x002ff200000010ff */
[----:B------:R-:W1:Y:S01]  /*1d440*/  MUFU.EX2 R121, R121 ;  /* 0x0000007900797308 */ /* 0x000e620000000800 */
[C---:B------:R-:W-:Y:S03]  /*1d450*/  HMMA.16816.F32.BF16 R16, R56.reuse, R70, R16 ;  /* 0x000000463810723c */ /* 0x040fe60000041810 */
[----:B----4-:R-:W-:Y:S02]  /*1d460*/  F2FP.BF16.F32.PACK_AB R69, R65, R54 ;  /* 0x000000364145723e */ /* 0x010fe400000010ff */
[----:B------:R-:W-:Y:S03]  /*1d470*/  F2FP.BF16.F32.PACK_AB R70, R139, R132 ;  /* 0x000000848b46723e */ /* 0x000fe600000010ff */
[C---:B------:R-:W-:Y:S03]  /*1d480*/  HMMA.16816.F32.BF16 R20, R56.reuse, R72, R20 ;  /* 0x000000483814723c */ /* 0x040fe60000041814 */
[----:B-1----:R-:W-:Y:S05]  /*1d490*/  F2FP.BF16.F32.PACK_AB R71, R121, R52 ;  /* 0x000000347947723e */ /* 0x002fea00000010ff */
[C---:B------:R-:W-:Y:S08]  /*1d4a0*/  HMMA.16816.F32.BF16 R24, R56.reuse, R74, R24 ;  /* 0x0000004a3818723c */ /* 0x040ff00000041818 */
[C---:B-----5:R-:W-:Y:S08]  /*1d4b0*/  HMMA.16816.F32.BF16 R28, R56.reuse, R76, R28 ;  /* 0x0000004c381c723c */ /* 0x060ff0000004181c */
[C---:B------:R-:W-:Y:S01]  /*1d4c0*/  HMMA.16816.F32.BF16 R32, R56.reuse, R78, R32 ;  /* 0x0000004e3820723c */ /* 0x040fe20000041820 */
[----:B------:R-:W-:Y:S07]  /*1d4d0*/  LDSM.16.MT88.4 R76, [R123+0xec00] ;  /* 0x00ec00007b4c783b */ /* 0x000fee0000004200 */
[C---:B------:R-:W-:Y:S08]  /*1d4e0*/  HMMA.16816.F32.BF16 R36, R56.reuse, R80, R36 ;  /* 0x000000503824723c */ /* 0x040ff00000041824 */
[C---:B------:R-:W-:Y:S08]  /*1d4f0*/  HMMA.16816.F32.BF16 R40, R56.reuse, R82, R40 ;  /* 0x000000523828723c */ /* 0x040ff00000041828 */
[C---:B--2---:R-:W-:Y:S03]  /*1d500*/  HMMA.16816.F32.BF16 R44, R56.reuse, R60, R44 ;  /* 0x0000003c382c723c */ /* 0x044fe6000004182c */
        /* <DEDUP_REMOVED lines=33> */
[----:B-1----:R-:W-:Y:S01]  /*1d720*/  MOV R120, R3 ;  /* 0x0000000300787202 */ /* 0x002fe20000000f00 */
[----:B------:R-:W-:Y:S02]  /*1d730*/  FADD.FTZ R181, R181, R174 ;  /* 0x000000aeb5b57221 */ /* 0x000fe40000010000 */
        /* <DEDUP_REMOVED lines=24> */
[----:B------:R-:W-:Y:S01]  /*1d8c0*/  MOV R121, R2 ;  /* 0x0000000200797202 */ /* 0x000fe20000000f00 */
[----:B------:R-:W-:Y:S01]  /*1d8d0*/  FADD.FTZ R170, R139, R132 ;  /* 0x000000848baa7221 */ /* 0x000fe20000010000 */
[----:B------:R-:W-:Y:S06]  /*1d8e0*/  @P0 BRA `(.L_x_2971) ;  /* 0xffffffb400680947 */ /* 0x000fec000383ffff */
.L_x_2967:
        /* <DEDUP_REMOVED lines=159> */
.L_x_2973:
[----:B------:R-:W-:Y:S05]  /*1e2e0*/  BSYNC.RECONVERGENT B0 ;  /* 0x0000000000007941 */ /* 0x000fea0003800200 */
.L_x_2972:
        /* <DEDUP_REMOVED lines=19> */
.L_x_2975:
[----:B------:R-:W-:Y:S05]  /*1e420*/  BSYNC.RECONVERGENT B0 ;  /* 0x0000000000007941 */ /* 0x000fea0003800200 */
.L_x_2974:
        /* <DEDUP_REMOVED lines=21> */
.L_x_2977:
[----:B------:R-:W-:Y:S05]  /*1e580*/  BSYNC.RECONVERGENT B0 ;  /* 0x0000000000007941 */ /* 0x000fea0003800200 */
.L_x_2976:
        /* <DEDUP_REMOVED lines=21> */
.L_x_2979:
[----:B------:R-:W-:Y:S05]  /*1e6e0*/  BSYNC.RECONVERGENT B0 ;  /* 0x0000000000007941 */ /* 0x000fea0003800200 */
.L_x_2978:
        /* <DEDUP_REMOVED lines=22> */
.L_x_2980:
        /* <DEDUP_REMOVED lines=11> */
.L_x_5503:


//--------------------- .text._ZN5flash32flash_fwd_splitkv_combine_kernelI23Flash_fwd_kernel_traitsILi96ELi64ELi64ELi4ELb0ELb0EN7cutlass10bfloat16_tE19Flash_kernel_traitsILi96ELi64ELi64ELi4ES3_EELi16ELi7ELb0EEEvNS_16Flash_fwd_paramsE --------------------------
	.section	.text._ZN5flash32flash_fwd_splitkv_combine_kernelI23Flash_fwd_kernel_traitsILi96ELi64ELi64ELi4ELb0ELb0EN7cutlass10bfloat16_tE19Flash_kernel_traitsILi96ELi64ELi64ELi4ES3_EELi16ELi7ELb0EEEvNS_16Flash_fwd_paramsE,"ax",@progbits
	.align	128
        .global         _ZN5flash32flash_fwd_splitkv_combine_kernelI23Flash_fwd_kernel_traitsILi96ELi64ELi64ELi4ELb0ELb0EN7cutlass10bfloat16_tE19Flash_kernel_traitsILi96ELi64ELi64ELi4ES3_EELi16ELi7ELb0EEEvNS_16Flash_fwd_paramsE
        .type           _ZN5flash32flash_fwd_splitkv_combine_kernelI23Flash_fwd_kernel_traitsILi96ELi64ELi64ELi4ELb0ELb0EN7cutlass10bfloat16_tE19Flash_kernel_traitsILi96ELi64ELi64ELi4ES3_EELi16ELi7ELb0EEEvNS_16Flash_fwd_paramsE,@function
        .size           _ZN5flash32flash_fwd_splitkv_combine_kernelI23Flash_fwd_kernel_traitsILi96ELi64ELi64ELi4ELb0ELb0EN7cutlass10bfloat16_tE19Flash_kernel_traitsILi96ELi64ELi64ELi4ES3_EELi16ELi7ELb0EEEvNS_16Flash_fwd_paramsE,(.L_x_5448 - _ZN5flash32flash_fwd_splitkv_combine_kernelI23Flash_fwd_kernel_traitsILi96ELi64ELi64ELi4ELb0ELb0EN7cutlass10bfloat16_tE19Flash_kernel_traitsILi96ELi64ELi64ELi4ES3_EELi16ELi7ELb0EEEvNS_16Flash_fwd_paramsE)
        .other          _ZN5flash32flash_fwd_splitkv_combine_kernelI23Flash_fwd_kernel_traitsILi96ELi64ELi64ELi4ELb0ELb0EN7cutlass10bfloat16_tE19Flash_kernel_traitsILi96ELi64ELi64ELi4ES3_EELi16ELi7ELb0EEEvNS_16Flash_fwd_paramsE,@"STO_CUDA_ENTRY STV_DEFAULT"
_ZN5flash32flash_fwd_splitkv_combine_kernelI23Flash_fwd_kernel_traitsILi96ELi64ELi64ELi4ELb0ELb0EN7cutlass10bfloat16_tE19Flash_kernel_traitsILi96ELi64ELi64ELi4ES3_EELi16ELi7ELb0EEEvNS_16Flash_fwd_paramsE:
.text._ZN5flash32flash_fwd_splitkv_combine_kernelI23Flash_fwd_kernel_traitsILi96ELi64ELi64ELi4ELb0ELb0EN7cutlass10bfloat16_tE19Flash_kernel_traitsILi96ELi64ELi64ELi4ES3_EELi16ELi7ELb0EEEvNS_16Flash_fwd_paramsE:
        /* <DEDUP_REMOVED lines=38> */
.L_x_2981:
[----:B------:R-:W-:Y:S01]  /*0260*/  IMAD.U32 R42, RZ, RZ, UR20 ;  /* 0x00000014ff2a7e24 */ /* 0x000fe2000f8e00ff */
[----:B------:R-:W-:Y:S01]  /*0270*/  MOV R32, UR18 ;  /* 0x0000001200207c02 */ /* 0x000fe20008000f00 */
[----:B------:R-:W-:Y:S01]  /*0280*/  IMAD.U32 R33, RZ, RZ, UR14 ;  /* 0x0000000eff217e24 */ /* 0x000fe2000f8e00ff */
[----:B------:R-:W-:Y:S02]  /*0290*/  MOV R31, UR5 ;  /* 0x00000005001f7c02 */ /* 0x000fe40008000f00 */
[----:B------:R-:W-:Y:S02]  /*02a0*/  MOV R30, 0x2c0 ;  /* 0x000002c0001e7802 */ /* 0x000fe40000000f00 */
[----:B------:R-:W-:Y:S05]  /*02b0*/  CALL.REL.NOINC `($__internal_14_$__cuda_sm20_div_s64) ;  /* 0x0000005400e87944 */ /* 0x000fea0003c00000 */
[----:B------:R-:W-:-:S07]  /*02c0*/  MOV R17, R33 ;  /* 0x0000002100117202 */ /* 0x000fce0000000f00 */
.L_x_2982:
        /* <DEDUP_REMOVED lines=30> */
.L_x_2984:
[----:B------:R-:W-:Y:S01]  /*04b0*/  IMAD.MOV.U32 R42, RZ, RZ, R16 ;  /* 0x000000ffff2a7224 */ /* 0x000fe200078e0010 */
[----:B------:R-:W-:Y:S02]  /*04c0*/  MOV R33, R17 ;  /* 0x0000001100217202 */ /* 0x000fe40000000f00 */
[----:B------:R-:W-:Y:S02]  /*04d0*/  MOV R30, 0x4f0 ;  /* 0x000004f0001e7802 */ /* 0x000fe40000000f00 */
[----:B------:R-:W-:Y:S05]  /*04e0*/  CALL.REL.NOINC `($__internal_14_$__cuda_sm20_div_s64) ;  /* 0x00000054005c7944 */ /* 0x000fea0003c00000 */
[----:B------:R-:W-:Y:S02]  /*04f0*/  MOV R4, R16 ;  /* 0x0000001000047202 */ /* 0x000fe40000000f00 */
[----:B------:R-:W-:Y:S02]  /*0500*/  MOV R5, R33 ;  /* 0x0000002100057202 */ /* 0x000fe40000000f00 */
.L_x_2985:
[----:B------:R-:W-:Y:S05]  /*0510*/  BSYNC.RECONVERGENT B0 ;  /* 0x0000000000007941 */ /* 0x000fea0003800200 */
.L_x_2983:
        /* <DEDUP_REMOVED lines=59> */
.L_x_2987:
[----:B------:R-:W-:Y:S01]  /*08d0*/  IMAD.MOV.U32 R42, RZ, RZ, R32 ;  /* 0x000000ffff2a7224 */ /* 0x000fe200078e0020 */
[----:B------:R-:W-:Y:S01]  /*08e0*/  MOV R32, R26 ;  /* 0x0000001a00207202 */ /* 0x000fe20000000f00 */
[----:B------:R-:W-:Y:S01]  /*08f0*/  IMAD.MOV.U32 R33, RZ, RZ, R31 ;  /* 0x000000ffff217224 */ /* 0x000fe200078e001f */
[----:B------:R-:W-:Y:S02]  /*0900*/  MOV R31, R18 ;  /* 0x00000012001f7202 */ /* 0x000fe40000000f00 */
[----:B------:R-:W-:Y:S02]  /*0910*/  MOV R30, 0x930 ;  /* 0x00000930001e7802 */ /* 0x000fe40000000f00 */
[----:B------:R-:W-:Y:S05]  /*0920*/  CALL.REL.NOINC `($__internal_14_$__cuda_sm20_div_s64) ;  /* 0x00000050004c7944 */ /* 0x000fea0003c00000 */
[----:B------:R-:W-:Y:S02]  /*0930*/  MOV R32, R16 ;  /* 0x0000001000207202 */ /* 0x000fe40000000f00 */
.L_x_2988:
[----:B------:R-:W-:Y:S05]  /*0940*/  BSYNC.RECONVERGENT B0 ;  /* 0x0000000000007941 */ /* 0x000fea0003800200 */
.L_x_2986:
        /* <DEDUP_REMOVED lines=125> */
.L_x_2990:
[----:B------:R-:W-:Y:S01]  /*1120*/  IMAD.MOV.U32 R42, RZ, RZ, R32 ;  /* 0x000000ffff2a7224 */ /* 0x000fe200078e0020 */
[----:B------:R-:W-:Y:S01]  /*1130*/  MOV R32, R25 ;  /* 0x0000001900207202 */ /* 0x000fe20000000f00 */
[----:B------:R-:W-:Y:S01]  /*1140*/  IMAD.MOV.U32 R31, RZ, RZ, R41 ;  /* 0x000000ffff1f7224 */ /* 0x000fe200078e0029 */
[----:B------:R-:W-:Y:S02]  /*1150*/  MOV R30, 0x1170 ;  /* 0x00001170001e7802 */ /* 0x000fe40000000f00 */
[----:B------:R-:W-:Y:S05]  /*1160*/  CALL.REL.NOINC `($__internal_14_$__cuda_sm20_div_s64) ;  /* 0x00000048003c7944 */ /* 0x000fea0003c00000 */
[----:B------:R-:W-:Y:S02]  /*1170*/  MOV R48, R16 ;  /* 0x0000001000307202 */ /* 0x000fe40000000f00 */
[----:B------:R-:W-:Y:S02]  /*1180*/  MOV R49, R33 ;  /* 0x0000002100317202 */ /* 0x000fe40000000f00 */
.L_x_2991:
[----:B------:R-:W-:Y:S05]  /*1190*/  BSYNC.RECONVERGENT B0 ;  /* 0x0000000000007941 */ /* 0x000fea0003800200 */
.L_x_2989:
        /* <DEDUP_REMOVED lines=57> */
.L_x_2993:
[----:B------:R-:W-:Y:S01]  /*1530*/  IMAD.MOV.U32 R42, RZ, RZ, R4 ;  /* 0x000000ffff2a7224 */ /* 0x000fe200078e0004 */
[----:B------:R-:W-:Y:S01]  /*1540*/  MOV R33, R5 ;  /* 0x0000000500217202 */ /* 0x000fe20000000f00 */
[----:B------:R-:W-:Y:S01]  /*1550*/  IMAD.MOV.U32 R32, RZ, RZ, R24 ;  /* 0x000000ffff207224 */ /* 0x000fe200078e0018 */
[----:B------:R-:W-:Y:S02]  /*1560*/  MOV R30, 0x1580 ;  /* 0x00001580001e7802 */ /* 0x000fe40000000f00 */
[----:B------:R-:W-:Y:S05]  /*1570*/  CALL.REL.NOINC `($__internal_14_$__cuda_sm20_div_s64) ;  /* 0x0000004400387944 */ /* 0x000fea0003c00000 */
[----:B------:R-:W-:Y:S02]  /*1580*/  MOV R32, R16 ;  /* 0x0000001000207202 */ /* 0x000fe40000000f00 */
.L_x_2994:
[----:B------:R-:W-:Y:S05]  /*1590*/  BSYNC.RECONVERGENT B0 ;  /* 0x0000000000007941 */ /* 0x000fea0003800200 */
.L_x_2992:
        /* <DEDUP_REMOVED lines=483> */
.L_x_2998:
[----:B------:R-:W0:Y:S01]  /*33d0*/  S2R R20, SR_CTAID.X ;  /* 0x0000000000147919 */ /* 0x000e220000002500 */
[----:B------:R-:W-:Y:S01]  /*33e0*/  IMAD.MOV.U32 R33, RZ, RZ, RZ ;  /* 0x000000ffff217224 */ /* 0x000fe200078e00ff */
[----:B------:R-:W-:Y:S02]  /*33f0*/  MOV R32, R44 ;  /* 0x0000002c00207202 */ /* 0x000fe40000000f00 */
[----:B------:R-:W-:Y:S01]  /*3400*/  MOV R30, 0x3440 ;  /* 0x00003440001e7802 */ /* 0x000fe20000000f00 */
[----:B0-----:R-:W-:-:S05]  /*3410*/  IMAD R20, R20, 0x10, R15 ;  /* 0x0000001014147824 */ /* 0x001fca00078e020f */
[----:B------:R-:W-:Y:S02]  /*3420*/  MOV R42, R20 ;  /* 0x00000014002a7202 */ /* 0x000fe40000000f00 */
[----:B------:R-:W-:Y:S05]  /*3430*/  CALL.REL.NOINC `($__internal_14_$__cuda_sm20_div_s64) ;  /* 0x0000002400887944 */ /* 0x000fea0003c00000 */
[----:B------:R-:W-:Y:S02]  /*3440*/  IADD3 R27, PT, PT, -R16, RZ, RZ ;  /* 0x000000ff101b7210 */ /* 0x000fe40007ffe1ff */
[----:B------:R-:W-:-:S03]  /*3450*/  MOV R45, R33 ;  /* 0x00000021002d7202 */ /* 0x000fc60000000f00 */
[----:B------:R-:W-:Y:S01]  /*3460*/  IMAD R27, R44, R27, R20 ;  /* 0x0000001b2c1b7224 */ /* 0x000fe200078e0214 */
[----:B------:R-:W-:-:S07]  /*3470*/  MOV R44, R16 ;  /* 0x00000010002c7202 */ /* 0x000fce0000000f00 */
.L_x_2999:
        /* <DEDUP_REMOVED lines=59> */
.L_x_3001:
[----:B------:R-:W-:Y:S01]  /*3830*/  IMAD.MOV.U32 R42, RZ, RZ, R44 ;  /* 0x000000ffff2a7224 */ /* 0x000fe200078e002c */
[----:B------:R-:W-:Y:S01]  /*3840*/  MOV R33, R45 ;  /* 0x0000002d00217202 */ /* 0x000fe20000000f00 */
[----:B------:R-:W-:Y:S01]  /*3850*/  IMAD.MOV.U32 R32, RZ, RZ, R40 ;  /* 0x000000ffff207224 */ /* 0x000fe200078e0028 */
[----:B------:R-:W-:Y:S02]  /*3860*/  MOV R30, 0x3880 ;  /* 0x00003880001e7802 */ /* 0x000fe40000000f00 */
[----:B------:R-:W-:Y:S05]  /*3870*/  CALL.REL.NOINC `($__internal_14_$__cuda_sm20_div_s64) ;  /* 0x0000002000787944 */ /* 0x000fea0003c00000 */
[----:B------:R-:W-:-:S05]  /*3880*/  IADD3 R41, PT, PT, -R16, RZ, RZ ;  /* 0x000000ff10297210 */ /* 0x000fca0007ffe1ff */
[----:B------:R-:W-:Y:S02]  /*3890*/  IMAD R41, R41, R40, R44 ;  /* 0x0000002829297224 */ /* 0x000fe400078e022c */
.L_x_3002:
[----:B------:R-:W-:Y:S05]  /*38a0*/  BSYNC.RECONVERGENT B0 ;  /* 0x0000000000007941 */ /* 0x000fea0003800200 */
.L_x_3000:
        /* <DEDUP_REMOVED lines=162> */
.L_x_2997:
[----:B------:R-:W0:Y:S01]  /*42d0*/  LDC.64 R20, c[0x0][0x420] ;  /* 0x00010800ff147b82 */ /* 0x000e220000000a00 */
[----:B------:R-:W-:-:S05]  /*42e0*/  IADD3 R16, PT, PT, R15, UR19, RZ ;  /* 0x000000130f107c10 */ /* 0x000fca000fffe0ff */
[----:B0-----:R-:W-:-:S05]  /*42f0*/  IMAD.WIDE.U32 R20, R16, 0x4, R20 ;  /* 0x0000000410147825 */ /* 0x001fca00078e0014 */
[----:B------:R1:W-:Y:S02]  /*4300*/  STG.E desc[UR10][R20.64], R2 ;  /* 0x0000000214007986 */ /* 0x0003e4000c10190a */
.L_x_2996:
[----:B------:R-:W-:Y:S05]  /*4310*/  BSYNC.RECONVERGENT B1 ;  /* 0x0000000000017941 */ /* 0x000fea0003800200 */
.L_x_2995:
        /* <DEDUP_REMOVED lines=168> */
.L_x_3009:
        /* <DEDUP_REMOVED lines=16> */
.L_x_3006:
[----:B-1----:R-:W-:Y:S05]  /*4ea0*/  BSYNC.RECONVERGENT B0 ;  /* 0x0000000000007941 */ /* 0x002fea0003800200 */
.L_x_3005:
        /* <DEDUP_REMOVED lines=33> */
.L_x_3008:
[----:B------:R-:W-:Y:S05]  /*50c0*/  BSYNC.RECONVERGENT B0 ;  /* 0x0000000000007941 */ /* 0x000fea0003800200 */
.L_x_3007:
        /* <DEDUP_REMOVED lines=19> */
.L_x_3004:
        /* <DEDUP_REMOVED lines=25> */
.L_x_3011:
[----:B------:R-:W-:Y:S05]  /*5390*/  BSYNC.RECONVERGENT B0 ;  /* 0x0000000000007941 */ /* 0x000fea0003800200 */
.L_x_3010:
        /* <DEDUP_REMOVED lines=12> */
.L_x_3003:
        /* <DEDUP_REMOVED lines=96> */
        .weak           $__internal_14_$__cuda_sm20_div_s64
        .type           $__internal_14_$__cuda_sm20_div_s64,@function
        .size           $__internal_14_$__cuda_sm20_div_s64,(.L_x_5448 - $__internal_14_$__cuda_sm20_div_s64)
$__internal_14_$__cuda_sm20_div_s64:
        /* <DEDUP_REMOVED lines=86> */
[----:B------:R-:W-:Y:S06]  /*5fc0*/  RET.REL.NODEC R34 `(_ZN5flash32flash_fwd_splitkv_combine_kernelI23Flash_fwd_kernel_traitsILi96ELi64ELi64ELi4ELb0ELb0EN7cutlass10bfloat16_tE19Flash_kernel_traitsILi96ELi64ELi64ELi4ES3_EELi16ELi7ELb0EEEvNS_16Flash_fwd_paramsE) ;  /* 0xffffffa0220c7950 */ /* 0x000fec0003c3ffff */
.L_x_3012:
        /* <DEDUP_REMOVED lines=11> */
.L_x_5448:


//--------------------- .text._ZN5flash32flash_fwd_splitkv_combine_kernelI23Flash_fwd_kernel_traitsILi96ELi64ELi64ELi4ELb0ELb0EN7cutlass10bfloat16_tE19Flash_kernel_traitsILi96ELi64ELi64ELi4ES3_EELi16ELi6ELb0EEEvNS_16Flash_fwd_paramsE --------------------------
	.section	.text._ZN5flash32flash_fwd_splitkv_combine_kernelI23Flash_fwd_kernel_traitsILi96ELi64ELi64ELi4ELb0ELb0EN7cutlass10bfloat16_tE19Flash_kernel_traitsILi96ELi64ELi64ELi4ES3_EELi16ELi6ELb0EEEvNS_16Flash_fwd_paramsE,"ax",@progbits
	.align	128
        .global         _ZN5flash32flash_fwd_splitkv_combine_kernelI23Flash_fwd_kernel_traitsILi96ELi64ELi64ELi4ELb0ELb0EN7cutlass10bfloat16_tE19Flash_kernel_traitsILi96ELi64ELi64ELi4ES3_EELi16ELi6ELb0EEEvNS_16Flash_fwd_paramsE
        .type           _ZN5flash32flash_fwd_splitkv_combine_kernelI23Flash_fwd_kernel_traitsILi96ELi64ELi64ELi4ELb0ELb0EN7cutlass10bfloat16_tE19Flash_kernel_traitsILi96ELi64ELi64ELi4ES3_EELi16ELi6ELb0EEEvNS_16Flash_fwd_paramsE,@function
        .size           _ZN5flash32flash_fwd_splitkv_combine_kernelI23Flash_fwd_kernel_traitsILi96ELi64ELi64ELi4ELb0ELb0EN7cutlass10bfloat16_tE19Flash_kernel_traitsILi96ELi64ELi64ELi4ES3_EELi16ELi6ELb0EEEvNS_16Flash_fwd_paramsE,(.L_x_5449 - _ZN5flash32flash_fwd_splitkv_combine_kernelI23Flash_fwd_kernel_traitsILi96ELi64ELi64ELi4ELb0ELb0EN7cutlass10bfloat16_tE19Flash_kernel_traitsILi96ELi64ELi64ELi4ES3_EELi16ELi6ELb0EEEvNS_16Flash_fwd_paramsE)
        .other          _ZN5flash32flash_fwd_splitkv_combine_kernelI23Flash_fwd_kernel_traitsILi96ELi64ELi64ELi4ELb0ELb0EN7cutlass10bfloat16_tE19Flash_kernel_traitsILi96ELi64ELi64ELi4ES3_EELi16ELi6ELb0EEEvNS_16Flash_fwd_paramsE,@"STO_CUDA_ENTRY STV_DEFAULT"
_ZN5flash32flash_fwd_splitkv_combine_kernelI23Flash_fwd_kernel_traitsILi96ELi64ELi64ELi4ELb0ELb0EN7cutlass10bfloat16_tE19Flash_kernel_traitsILi96ELi64ELi64ELi4ES3_EELi16ELi6ELb0EEEvNS_16Flash_fwd_paramsE:
.text._ZN5flash32flash_fwd_splitkv_combine_kernelI23Flash_fwd_kernel_traitsILi96ELi64ELi64ELi4ELb0ELb0EN7cutlass10bfloat16_tE19Flash_kernel_traitsILi96ELi64ELi64ELi4ES3_EELi16ELi6ELb0EEEvNS_16Flash_fwd_paramsE:
        /* <DEDUP_REMOVED lines=38> */
.L_x_3013:
[----:B------:R-:W-:Y:S01]  /*0260*/  IMAD.U32 R21, RZ, RZ, UR21 ;  /* 0x00000015ff157e24 */ /* 0x000fe2000f8e00ff */
[----:B------:R-:W-:Y:S01]  /*0270*/  MOV R18, UR19 ;  /* 0x0000001300127c02 */ /* 0x000fe20008000f00 */
[----:B------:R-:W-:Y:S01]  /*0280*/  IMAD.U32 R19, RZ, RZ, UR15 ;  /* 0x0000000fff137e24 */ /* 0x000fe2000f8e00ff */
[----:B------:R-:W-:Y:S02]  /*0290*/  MOV R17, UR14 ;  /* 0x0000000e00117c02 */ /* 0x000fe40008000f00 */
[----:B------:R-:W-:Y:S02]  /*02a0*/  MOV R16, 0x2c0 ;  /* 0x000002c000107802 */ /* 0x000fe40000000f00 */
[----:B------:R-:W-:Y:S05]  /*02b0*/  CALL.REL.NOINC `($__internal_15_$__cuda_sm20_div_s64) ;  /* 0x0000004800a07944 */ /* 0x000fea0003c00000 */
[----:B------:R-:W-:Y:S02]  /*02c0*/  MOV R13, R12 ;  /* 0x0000000c000d7202 */ /* 0x000fe40000000f00 */
[----:B------:R-:W-:-:S07]  /*02d0*/  MOV R12, R9 ;  /* 0x00000009000c7202 */ /* 0x000fce0000000f00 */
.L_x_3014:
        /* <DEDUP_REMOVED lines=30> */
.L_x_3016:
[----:B------:R-:W-:Y:S01]  /*04c0*/  IMAD.MOV.U32 R21, RZ, RZ, R12 ;  /* 0x000000ffff157224 */ /* 0x000fe200078e000c */
[----:B------:R-:W-:Y:S01]  /*04d0*/  MOV R18, R3 ;  /* 0x0000000300127202 */ /* 0x000fe20000000f00 */
[----:B------:R-:W-:Y:S01]  /*04e0*/  IMAD.MOV.U32 R19, RZ, RZ, R13 ;  /* 0x000000ffff137224 */ /* 0x000fe200078e000d */
[----:B------:R-:W-:Y:S02]  /*04f0*/  MOV R17, R0 ;  /* 0x0000000000117202 */ /* 0x000fe40000000f00 */
[----:B------:R-:W-:Y:S02]  /*0500*/  MOV R16, 0x520 ;  /* 0x0000052000107802 */ /* 0x000fe40000000f00 */
[----:B------:R-:W-:Y:S05]  /*0510*/  CALL.REL.NOINC `($__internal_15_$__cuda_sm20_div_s64) ;  /* 0x0000004800087944 */ /* 0x000fea0003c00000 */
[----:B------:R-:W-:Y:S02]  /*0520*/  MOV R4, R9 ;  /* 0x0000000900047202 */ /* 0x000fe40000000f00 */
[----:B------:R-:W-:Y:S02]  /*0530*/  MOV R5, R12 ;  /* 0x0000000c00057202 */ /* 0x000fe40000000f00 */
.L_x_3017:
[----:B------:R-:W-:Y:S05]  /*0540*/  BSYNC.RECONVERGENT B0 ;  /* 0x0000000000007941 */ /* 0x000fea0003800200 */
.L_x_3015:
        /* <DEDUP_REMOVED lines=57> */
.L_x_3019:
        /* <DEDUP_REMOVED lines=8> */
.L_x_3020:
[----:B------:R-:W-:Y:S05]  /*0960*/  BSYNC.RECONVERGENT B0 ;  /* 0x0000000000007941 */ /* 0x000fea0003800200 */
.L_x_3018:
        /* <DEDUP_REMOVED lines=125> */
.L_x_3022:
        /* <DEDUP_REMOVED lines=8> */
.L_x_3023:
[----:B------:R-:W-:Y:S05]  /*11c0*/  BSYNC.RECONVERGENT B0 ;  /* 0x0000000000007941 */ /* 0x000fea0003800200 */
.L_x_3021:
        /* <DEDUP_REMOVED lines=58> */
.L_x_3025:
[----:B------:R-:W-:Y:S01]  /*1570*/  IMAD.MOV.U32 R21, RZ, RZ, R4 ;  /* 0x000000ffff157224 */ /* 0x000fe200078e0004 */
[----:B------:R-:W-:Y:S01]  /*1580*/  MOV R19, R5 ;  /* 0x0000000500137202 */ /* 0x000fe20000000f00 */
[----:B------:R-:W-:Y:S01]  /*1590*/  IMAD.MOV.U32 R18, RZ, RZ, R6 ;  /* 0x000000ffff127224 */ /* 0x000fe200078e0006 */
[----:B------:R-:W-:Y:S02]  /*15a0*/  MOV R16, 0x15c0 ;  /* 0x000015c000107802 */ /* 0x000fe40000000f00 */
[----:B------:R-:W-:Y:S05]  /*15b0*/  CALL.REL.NOINC `($__internal_15_$__cuda_sm20_div_s64) ;  /* 0x0000003400e07944 */ /* 0x000fea0003c00000 */
[----:B------:R-:W-:Y:S02]  /*15c0*/  MOV R16, R9 ;  /* 0x0000000900107202 */ /* 0x000fe40000000f00 */
[----:B------:R-:W-:Y:S02]  /*15d0*/  MOV R17, R12 ;  /* 0x0000000c00117202 */ /* 0x000fe40000000f00 */
.L_x_3026:
[----:B------:R-:W-:Y:S05]  /*15e0*/  BSYNC.RECONVERGENT B0 ;  /* 0x0000000000007941 */ /* 0x000fea0003800200 */
.L_x_3024:
        /* <DEDUP_REMOVED lines=332> */
.L_x_3030:
[----:B------:R-:W-:Y:S01]  /*2ab0*/  IMAD.MOV.U32 R17, RZ, RZ, R9 ;  /* 0x000000ffff117224 */ /* 0x000fe200078e0009 */
[----:B------:R-:W-:Y:S01]  /*2ac0*/  MOV R19, RZ ;  /* 0x000000ff00137202 */ /* 0x000fe20000000f00 */
[----:B------:R-:W-:Y:S01]  /*2ad0*/  IMAD.MOV.U32 R21, RZ, RZ, R35 ;  /* 0x000000ffff157224 */ /* 0x000fe200078e0023 */
[----:B------:R-:W-:Y:S02]  /*2ae0*/  MOV R18, R38 ;  /* 0x0000002600127202 */ /* 0x000fe40000000f00 */
[----:B------:R-:W-:Y:S02]  /*2af0*/  MOV R16, 0x2b10 ;  /* 0x00002b1000107802 */ /* 0x000fe40000000f00 */
[----:B------:R-:W-:Y:S05]  /*2b00*/  CALL.REL.NOINC `($__internal_15_$__cuda_sm20_div_s64) ;  /* 0x00000020008c7944 */ /* 0x000fea0003c00000 */
[----:B------:R-:W-:Y:S02]  /*2b10*/  IADD3 R10, PT, PT, -R9, RZ, RZ ;  /* 0x000000ff090a7210 */ /* 0x000fe40007ffe1ff */
[----:B------:R-:W-:-:S03]  /*2b20*/  MOV R39, R12 ;  /* 0x0000000c00277202 */ /* 0x000fc60000000f00 */
[----:B------:R-:W-:Y:S01]  /*2b30*/  IMAD R35, R38, R10, R35 ;  /* 0x0000000a26237224 */ /* 0x000fe200078e0223 */
[----:B------:R-:W-:-:S07]  /*2b40*/  MOV R38, R9 ;  /* 0x0000000900267202 */ /* 0x000fce0000000f00 */
.L_x_3031:
        /* <DEDUP_REMOVED lines=61> */
.L_x_3033:
[----:B------:R-:W-:Y:S01]  /*2f20*/  IMAD.MOV.U32 R21, RZ, RZ, R38 ;  /* 0x000000ffff157224 */ /* 0x000fe200078e0026 */
[----:B------:R-:W-:Y:S01]  /*2f30*/  MOV R19, R39 ;  /* 0x0000002700137202 */ /* 0x000fe20000000f00 */
[----:B------:R-:W-:Y:S01]  /*2f40*/  IMAD.MOV.U32 R18, RZ, RZ, R42 ;  /* 0x000000ffff127224 */ /* 0x000fe200078e002a */
[----:B------:R-:W-:Y:S02]  /*2f50*/  MOV R16, 0x2f70 ;  /* 0x00002f7000107802 */ /* 0x000fe40000000f00 */
[----:B------:R-:W-:Y:S05]  /*2f60*/  CALL.REL.NOINC `($__internal_15_$__cuda_sm20_div_s64) ;  /* 0x0000001c00747944 */ /* 0x000fea0003c00000 */
[----:B------:R-:W-:-:S05]  /*2f70*/  IADD3 R10, PT, PT, -R9, RZ, RZ ;  /* 0x000000ff090a7210 */ /* 0x000fca0007ffe1ff */
[----:B------:R-:W-:Y:S02]  /*2f80*/  IMAD R38, R10, R42, R38 ;  /* 0x0000002a0a267224 */ /* 0x000fe400078e0226 */
.L_x_3034:
[----:B------:R-:W-:Y:S05]  /*2f90*/  BSYNC.RECONVERGENT B0 ;  /* 0x0000000000007941 */ /* 0x000fea0003800200 */
.L_x_3032:
        /* <DEDUP_REMOVED lines=159> */
.L_x_3029:
[----:B------:R-:W0:Y:S01]  /*3990*/  LDC.64 R2, c[0x0][0x420] ;  /* 0x00010800ff027b82 */ /* 0x000e220000000a00 */
[----:B------:R-:W-:-:S05]  /*39a0*/  IADD3 R0, PT, PT, R15, UR20, RZ ;  /* 0x000000140f007c10 */ /* 0x000fca000fffe0ff */
[----:B0-----:R-:W-:-:S05]  /*39b0*/  IMAD.WIDE.U32 R2, R0, 0x4, R2 ;  /* 0x0000000400027825 */ /* 0x001fca00078e0002 */
[----:B------:R1:W-:Y:S02]  /*39c0*/  STG.E desc[UR8][R2.64], R23 ;  /* 0x0000001702007986 */ /* 0x0003e4000c101908 */
.L_x_3028:
[----:B------:R-:W-:Y:S05]  /*39d0*/  BSYNC.RECONVERGENT B1 ;  /* 0x0000000000017941 */ /* 0x000fea0003800200 */
.L_x_3027:
        /* <DEDUP_REMOVED lines=108> */
.L_x_3041:
        /* <DEDUP_REMOVED lines=15> */
.L_x_3038:
[----:B0-----:R-:W-:Y:S05]  /*4190*/  BSYNC.RECONVERGENT B0 ;  /* 0x0000000000007941 */ /* 0x001fea0003800200 */
.L_x_3037:
        /* <DEDUP_REMOVED lines=30> */
.L_x_3040:
[----:B------:R-:W-:Y:S05]  /*4380*/  BSYNC.RECONVERGENT B0 ;  /* 0x0000000000007941 */ /* 0x000fea0003800200 */
.L_x_3039:
        /* <DEDUP_REMOVED lines=19> */
.L_x_3036:
        /* <DEDUP_REMOVED lines=25> */
.L_x_3043:
[----:B------:R-:W-:Y:S05]  /*4650*/  BSYNC.RECONVERGENT B0 ;  /* 0x0000000000007941 */ /* 0x000fea0003800200 */
.L_x_3042:
        /* <DEDUP_REMOVED lines=12> */
.L_x_3035:
        /* <DEDUP_REMOVED lines=98> */
        .weak           $__internal_15_$__cuda_sm20_div_s64
        .type           $__internal_15_$__cuda_sm20_div_s64,@function
        .size           $__internal_15_$__cuda_sm20_div_s64,(.L_x_5449 - $__internal_15_$__cuda_sm20_div_s64)
$__internal_15_$__cuda_sm20_div_s64:
        /* <DEDUP_REMOVED lines=85> */
[----:B------:R-:W-:Y:S06]  /*5290*/  RET.REL.NODEC R16 `(_ZN5flash32flash_fwd_splitkv_combine_kernelI23Flash_fwd_kernel_traitsILi96ELi64ELi64ELi4ELb0ELb0EN7cutlass10bfloat16_tE19Flash_kernel_traitsILi96ELi64ELi64ELi4ES3_EELi16ELi6ELb0EEEvNS_16Flash_fwd_paramsE) ;  /* 0xffffffac10587950 */ /* 0x000fec0003c3ffff */
.L_x_3044:
        /* <DEDUP_REMOVED lines=14> */
.L_x_5449:


//--------------------- .text._ZN5flash32flash_fwd_splitkv_combine_kernelI23Flash_fwd_kernel_traitsILi96ELi64ELi64ELi4ELb0ELb0EN7cutlass10bfloat16_tE19Flash_kernel_traitsILi96ELi64ELi64ELi4ES3_EELi16ELi5ELb0EEEvNS_16Flash_fwd_paramsE --------------------------
	.section	.text._ZN5flash32flash_fwd_splitkv_combine_kernelI23Flash_fwd_kernel_traitsILi96ELi64ELi64ELi4ELb0ELb0EN7cutlass10bfloat16_tE19Flash_kernel_traitsILi96ELi64ELi64ELi4ES3_EELi16ELi5ELb0EEEvNS_16Flash_fwd_paramsE,"ax",@progbits
	.align	128
        .global         _ZN5flash32flash_fwd_splitkv_combine_kernelI23Flash_fwd_kernel_traitsILi96ELi64ELi64ELi4ELb0ELb0EN7cutlass10bfloat16_tE19Flash_kernel_traitsILi96ELi64ELi64ELi4ES3_EELi16ELi5ELb0EEEvNS_16Flash_fwd_paramsE
        .type           _ZN5flash32flash_fwd_splitkv_combine_kernelI23Flash_fwd_kernel_traitsILi96ELi64ELi64ELi4ELb0ELb0EN7cutlass10bfloat16_tE19Flash_kernel_traitsILi96ELi64ELi64ELi4ES3_EELi16ELi5ELb0EEEvNS_16Flash_fwd_paramsE,@function
        .size           _ZN5flash32flash_fwd_splitkv_combine_kernelI23Flash_fwd_kernel_traitsILi96ELi64ELi64ELi4ELb0ELb0EN7cutlass10bfloat16_tE19Flash_kernel_traitsILi96ELi64ELi64ELi4ES3_EELi16ELi5ELb0EEEvNS_16Flash_fwd_paramsE,(.L_x_5450 - _ZN5flash32flash_fwd_splitkv_combine_kernelI23Flash_fwd_kernel_traitsILi96ELi64ELi64ELi4ELb0ELb0EN7cutlass10bfloat16_tE19Flash_kernel_traitsILi96ELi64ELi64ELi4ES3_EELi16ELi5ELb0EEEvNS_16Flash_fwd_paramsE)
        .other          _ZN5flash32flash_fwd_splitkv_combine_kernelI23Flash_fwd_kernel_traitsILi96ELi64ELi64ELi4ELb0ELb0EN7cutlass10bfloat16_tE19Flash_kernel_traitsILi96ELi64ELi64ELi4ES3_EELi16ELi5ELb0EEEvNS_16Flash_fwd_paramsE,@"STO_CUDA_ENTRY STV_DEFAULT"
_ZN5flash32flash_fwd_splitkv_combine_kernelI23Flash_fwd_kernel_traitsILi96ELi64ELi64ELi4ELb0ELb0EN7cutlass10bfloat16_tE19Flash_kernel_traitsILi96ELi64ELi64ELi4ES3_EELi16ELi5ELb0EEEvNS_16Flash_fwd_paramsE:
.text._ZN5flash32flash_fwd_splitkv_combine_kernelI23Flash_fwd_kernel_traitsILi96ELi64ELi64ELi4ELb0ELb0EN7cutlass10bfloat16_tE19Flash_kernel_traitsILi96ELi64ELi64ELi4ES3_EELi16ELi5ELb0EEEvNS_16Flash_fwd_paramsE:
        /* <DEDUP_REMOVED lines=39> */
.L_x_3045:
[----:B------:R-:W-:Y:S01]  /*0270*/  IMAD.U32 R33, RZ, RZ, UR7 ;  /* 0x00000007ff217e24 */ /* 0x000fe2000f8e00ff */
[----:B------:R-:W-:Y:S01]  /*0280*/  MOV R20, UR14 ;  /* 0x0000000e00147c02 */ /* 0x000fe20008000f00 */
[----:B------:R-:W-:Y:S01]  /*0290*/  IMAD.U32 R21, RZ, RZ, UR4 ;  /* 0x00000004ff157e24 */ /* 0x000fe2000f8e00ff */
[----:B------:R-:W-:Y:S02]  /*02a0*/  MOV R19, UR8 ;  /* 0x0000000800137c02 */ /* 0x000fe40008000f00 */
[----:B------:R-:W-:Y:S02]  /*02b0*/  MOV R18, 0x2d0 ;  /* 0x000002d000127802 */ /* 0x000fe40000000f00 */
[----:B------:R-:W-:Y:S05]  /*02c0*/  CALL.REL.NOINC `($__internal_16_$__cuda_sm20_div_s64) ;  /* 0x00000040009c7944 */ /* 0x000fea0003c00000 */
[----:B------:R-:W-:-:S07]  /*02d0*/  MOV R15, R13 ;  /* 0x0000000d000f7202 */ /* 0x000fce0000000f00 */
.L_x_3046:
        /* <DEDUP_REMOVED lines=30> */
.L_x_3048:
[----:B------:R-:W-:Y:S01]  /*04c0*/  IMAD.MOV.U32 R33, RZ, RZ, R14 ;  /* 0x000000ffff217224 */ /* 0x000fe200078e000e */
[----:B------:R-:W-:Y:S02]  /*04d0*/  MOV R21, R15 ;  /* 0x0000000f00157202 */ /* 0x000fe40000000f00 */
[----:B------:R-:W-:Y:S02]  /*04e0*/  MOV R18, 0x500 ;  /* 0x0000050000127802 */ /* 0x000fe40000000f00 */
[----:B------:R-:W-:Y:S05]  /*04f0*/  CALL.REL.NOINC `($__internal_16_$__cuda_sm20_div_s64) ;  /* 0x0000004000107944 */ /* 0x000fea0003c00000 */
[----:B------:R-:W-:Y:S02]  /*0500*/  MOV R26, R14 ;  /* 0x0000000e001a7202 */ /* 0x000fe40000000f00 */
[----:B------:R-:W-:Y:S02]  /*0510*/  MOV R27, R13 ;  /* 0x0000000d001b7202 */ /* 0x000fe40000000f00 */
.L_x_3049:
[----:B------:R-:W-:Y:S05]  /*0520*/  BSYNC.RECONVERGENT B0 ;  /* 0x0000000000007941 */ /* 0x000fea0003800200 */
.L_x_3047:
        /* <DEDUP_REMOVED lines=55> */
.L_x_3051:
[----:B------:R-:W-:Y:S01]  /*08a0*/  IMAD.MOV.U32 R33, RZ, RZ, R20 ;  /* 0x000000ffff217224 */ /* 0x000fe200078e0014 */
[----:B------:R-:W-:Y:S01]  /*08b0*/  MOV R20, R12 ;  /* 0x0000000c00147202 */ /* 0x000fe20000000f00 */
[----:B------:R-:W-:Y:S01]  /*08c0*/  IMAD.MOV.U32 R21, RZ, RZ, R19 ;  /* 0x000000ffff157224 */ /* 0x000fe200078e0013 */
[----:B------:R-:W-:Y:S02]  /*08d0*/  MOV R19, R2 ;  /* 0x0000000200137202 */ /* 0x000fe40000000f00 */
[----:B------:R-:W-:Y:S02]  /*08e0*/  MOV R18, 0x900 ;  /* 0x0000090000127802 */ /* 0x000fe40000000f00 */
[----:B------:R-:W-:Y:S05]  /*08f0*/  CALL.REL.NOINC `($__internal_16_$__cuda_sm20_div_s64) ;  /* 0x0000003c00107944 */ /* 0x000fea0003c00000 */
[----:B------:R-:W-:Y:S02]  /*0900*/  MOV R15, R13 ;  /* 0x0000000d000f7202 */ /* 0x000fe40000000f00 */
.L_x_3052:
[----:B------:R-:W-:Y:S05]  /*0910*/  BSYNC.RECONVERGENT B0 ;  /* 0x0000000000007941 */ /* 0x000fea0003800200 */
.L_x_3050:
        /* <DEDUP_REMOVED lines=116> */
.L_x_3054:
[----:B------:R-:W-:Y:S01]  /*1060*/  IMAD.MOV.U32 R33, RZ, RZ, R14 ;  /* 0x000000ffff217224 */ /* 0x000fe200078e000e */
[----:B------:R-:W-:Y:S01]  /*1070*/  MOV R20, R9 ;  /* 0x0000000900147202 */ /* 0x000fe20000000f00 */
[----:B------:R-:W-:Y:S01]  /*1080*/  IMAD.MOV.U32 R21, RZ, RZ, R15 ;  /* 0x000000ffff157224 */ /* 0x000fe200078e000f */
[----:B------:R-:W-:Y:S02]  /*1090*/  MOV R19, R3 ;  /* 0x0000000300137202 */ /* 0x000fe40000000f00 */
[----:B------:R-:W-:Y:S02]  /*10a0*/  MOV R18, 0x10c0 ;  /* 0x000010c000127802 */ /* 0x000fe40000000f00 */
[----:B------:R-:W-:Y:S05]  /*10b0*/  CALL.REL.NOINC `($__internal_16_$__cuda_sm20_div_s64) ;  /* 0x0000003400207944 */ /* 0x000fea0003c00000 */
[----:B------:R-:W-:Y:S02]  /*10c0*/  MOV R38, R14 ;  /* 0x0000000e00267202 */ /* 0x000fe40000000f00 */
[----:B------:R-:W-:Y:S02]  /*10d0*/  MOV R39, R13 ;  /* 0x0000000d00277202 */ /* 0x000fe40000000f00 */
.L_x_3055:
[----:B------:R-:W-:Y:S05]  /*10e0*/  BSYNC.RECONVERGENT B0 ;  /* 0x0000000000007941 */ /* 0x000fea0003800200 */
.L_x_3053:
        /* <DEDUP_REMOVED lines=58> */
.L_x_3057:
[----:B------:R-:W-:Y:S01]  /*1490*/  IMAD.MOV.U32 R33, RZ, RZ, R26 ;  /* 0x000000ffff217224 */ /* 0x000fe200078e001a */
[----:B------:R-:W-:Y:S01]  /*14a0*/  MOV R21, R27 ;  /* 0x0000001b00157202 */ /* 0x000fe20000000f00 */
[----:B------:R-:W-:Y:S01]  /*14b0*/  IMAD.MOV.U32 R20, RZ, RZ, R7 ;  /* 0x000000ffff147224 */ /* 0x000fe200078e0007 */
[----:B------:R-:W-:Y:S02]  /*14c0*/  MOV R18, 0x14e0 ;  /* 0x000014e000127802 */ /* 0x000fe40000000f00 */
[----:B------:R-:W-:Y:S05]  /*14d0*/  CALL.REL.NOINC `($__internal_16_$__cuda_sm20_div_s64) ;  /* 0x0000003000187944 */ /* 0x000fea0003c00000 */
[----:B------:R-:W-:Y:S02]  /*14e0*/  MOV R24, R14 ;  /* 0x0000000e00187202 */ /* 0x000fe40000000f00 */
[----:B------:R-:W-:Y:S02]  /*14f0*/  MOV R25, R13 ;  /* 0x0000000d00197202 */ /* 0x000fe40000000f00 */
.L_x_3058:
[----:B------:R-:W-:Y:S05]  /*1500*/  BSYNC.RECONVERGENT B0 ;  /* 0x0000000000007941 */ /* 0x000fea0003800200 */
.L_x_3056:
        /* <DEDUP_REMOVED lines=254> */
.L_x_3062:
[----:B------:R-:W-:Y:S01]  /*24f0*/  IMAD.MOV.U32 R21, RZ, RZ, RZ ;  /* 0x000000ffff157224 */ /* 0x000fe200078e00ff */
[----:B------:R-:W-:Y:S02]  /*2500*/  MOV R20, R36 ;  /* 0x0000002400147202 */ /* 0x000fe40000000f00 */
[----:B------:R-:W-:Y:S02]  /*2510*/  MOV R18, 0x2530 ;  /* 0x0000253000127802 */ /* 0x000fe40000000f00 */
[----:B------:R-:W-:Y:S05]  /*2520*/  CALL.REL.NOINC `($__internal_16_$__cuda_sm20_div_s64) ;  /* 0x0000002000047944 */ /* 0x000fea0003c00000 */
[----:B------:R-:W-:Y:S02]  /*2530*/  IADD3 R11, PT, PT, -R14, RZ, RZ ;  /* 0x000000ff0e0b7210 */ /* 0x000fe40007ffe1ff */
[----:B------:R-:W-:-:S03]  /*2540*/  MOV R37, R13 ;  /* 0x0000000d00257202 */ /* 0x000fc60000000f00 */
[----:B------:R-:W-:Y:S01]  /*2550*/  IMAD R33, R36, R11, R33 ;  /* 0x0000000b24217224 */ /* 0x000fe200078e0221 */
[----:B------:R-:W-:-:S07]  /*2560*/  MOV R36, R14 ;  /* 0x0000000e00247202 */ /* 0x000fce0000000f00 */
.L_x_3063:
        /* <DEDUP_REMOVED lines=60> */
.L_x_3065:
[----:B------:R-:W-:Y:S01]  /*2930*/  IMAD.MOV.U32 R33, RZ, RZ, R36 ;  /* 0x000000ffff217224 */ /* 0x000fe200078e0024 */
[----:B------:R-:W-:Y:S01]  /*2940*/  MOV R21, R37 ;  /* 0x0000002500157202 */ /* 0x000fe20000000f00 */
[----:B------:R-:W-:Y:S01]  /*2950*/  IMAD.MOV.U32 R20, RZ, RZ, R40 ;  /* 0x000000ffff147224 */ /* 0x000fe200078e0028 */
[----:B------:R-:W-:Y:S02]  /*2960*/  MOV R18, 0x2980 ;  /* 0x0000298000127802 */ /* 0x000fe40000000f00 */
[----:B------:R-:W-:Y:S05]  /*2970*/  CALL.REL.NOINC `($__internal_16_$__cuda_sm20_div_s64) ;  /* 0x0000001800f07944 */ /* 0x000fea0003c00000 */
[----:B------:R-:W-:-:S05]  /*2980*/  IADD3 R37, PT, PT, -R14, RZ, RZ ;  /* 0x000000ff0e257210 */ /* 0x000fca0007ffe1ff */
[----:B------:R-:W-:Y:S02]  /*2990*/  IMAD R37, R37, R40, R36 ;  /* 0x0000002825257224 */ /* 0x000fe400078e0224 */
.L_x_3066:
[----:B------:R-:W-:Y:S05]  /*29a0*/  BSYNC.RECONVERGENT B0 ;  /* 0x0000000000007941 */ /* 0x000fea0003800200 */
.L_x_3064:
        /* <DEDUP_REMOVED lines=163> */
.L_x_3061:
[----:B------:R-:W0:Y:S01]  /*33e0*/  LDC.64 R2, c[0x0][0x420] ;  /* 0x00010800ff027b82 */ /* 0x000e220000000a00 */
[----:B------:R-:W-:-:S05]  /*33f0*/  IADD3 R0, PT, PT, R15, UR6, RZ ;  /* 0x000000060f007c10 */ /* 0x000fca000fffe0ff */
[----:B0-----:R-:W-:-:S05]  /*3400*/  IMAD.WIDE.U32 R2, R0, 0x4, R2 ;  /* 0x0000000400027825 */ /* 0x001fca00078e0002 */
[----:B------:R1:W-:Y:S02]  /*3410*/  STG.E desc[UR12][R2.64], R25 ;  /* 0x0000001902007986 */ /* 0x0003e4000c10190c */
.L_x_3060:
[----:B------:R-:W-:Y:S05]  /*3420*/  BSYNC.RECONVERGENT B1 ;  /* 0x0000000000017941 */ /* 0x000fea0003800200 */
.L_x_3059:
        /* <DEDUP_REMOVED lines=80> */
.L_x_3073:
        /* <DEDUP_REMOVED lines=14> */
.L_x_3070:
[----:B-1----:R-:W-:Y:S05]  /*3a10*/  BSYNC.RECONVERGENT B0 ;  /* 0x0000000000007941 */ /* 0x002fea0003800200 */
.L_x_3069:
        /* <DEDUP_REMOVED lines=31> */
.L_x_3072:
[----:B------:R-:W-:Y:S05]  /*3c10*/  BSYNC.RECONVERGENT B0 ;  /* 0x0000000000007941 */ /* 0x000fea0003800200 */
.L_x_3071:
        /* <DEDUP_REMOVED lines=19> */
.L_x_3068:
        /* <DEDUP_REMOVED lines=23> */
.L_x_3075:
[----:B------:R-:W-:Y:S05]  /*3ec0*/  BSYNC.RECONVERGENT B0 ;  /* 0x0000000000007941 */ /* 0x000fea0003800200 */
.L_x_3074:
        /* <DEDUP_REMOVED lines=12> */
.L_x_3067:
        /* <DEDUP_REMOVED lines=91> */
        .weak           $__internal_16_$__cuda_sm20_div_s64
        .type           $__internal_16_$__cuda_sm20_div_s64,@function
        .size           $__internal_16_$__cuda_sm20_div_s64,(.L_x_5450 - $__internal_16_$__cuda_sm20_div_s64)
$__internal_16_$__cuda_sm20_div_s64:
        /* <DEDUP_REMOVED lines=86> */
[----:B------:R-:W-:Y:S06]  /*4aa0*/  RET.REL.NODEC R16 `(_ZN5flash32flash_fwd_splitkv_combine_kernelI23Flash_fwd_kernel_traitsILi96ELi64ELi64ELi4ELb0ELb0EN7cutlass10bfloat16_tE19Flash_kernel_traitsILi96ELi64ELi64ELi4ES3_EELi16ELi5ELb0EEEvNS_16Flash_fwd_paramsE) ;  /* 0xffffffb410547950 */ /* 0x000fec0003c3ffff */
.L_x_3076:
        /* <DEDUP_REMOVED lines=13> */
.L_x_5450:


//--------------------- .text._ZN5flash32flash_fwd_splitkv_combine_kernelI23Flash_fwd_kernel_traitsILi96ELi64ELi64ELi4ELb0ELb0EN7cutlass10bfloat16_tE19Flash_kernel_traitsILi96ELi64ELi64ELi4ES3_EELi16ELi4ELb0EEEvNS_16Flash_fwd_paramsE --------------------------
	.section	.text._ZN5flash32flash_fwd_splitkv_combine_kernelI23Flash_fwd_kernel_traitsILi96ELi64ELi64ELi4ELb0ELb0EN7cutlass10bfloat16_tE19Flash_kernel_traitsILi96ELi64ELi64ELi4ES3_EELi16ELi4ELb0EEEvNS_16Flash_fwd_paramsE,"ax",@progbits
	.align	128
        .global         _ZN5flash32flash_fwd_splitkv_combine_kernelI23Flash_fwd_kernel_traitsILi96ELi64ELi64ELi4ELb0ELb0EN7cutlass10bfloat16_tE19Flash_kernel_traitsILi96ELi64ELi64ELi4ES3_EELi16ELi4ELb0EEEvNS_16Flash_fwd_paramsE
        .type           _ZN5flash32flash_fwd_splitkv_combine_kernelI23Flash_fwd_kernel_traitsILi96ELi64ELi64ELi4ELb0ELb0EN7cutlass10bfloat16_tE19Flash_kernel_traitsILi96ELi64ELi64ELi4ES3_EELi16ELi4ELb0EEEvNS_16Flash_fwd_paramsE,@function
        .size           _ZN5flash32flash_fwd_splitkv_combine_kernelI23Flash_fwd_kernel_traitsILi96ELi64ELi64ELi4ELb0ELb0EN7cutlass10bfloat16_tE19Flash_kernel_traitsILi96ELi64ELi64ELi4ES3_EELi16ELi4ELb0EEEvNS_16Flash_fwd_paramsE,(.L_x_5451 - _ZN5flash32flash_fwd_splitkv_combine_kernelI23Flash_fwd_kernel_traitsILi96ELi64ELi64ELi4ELb0ELb0EN7cutlass10bfloat16_tE19Flash_kernel_traitsILi96ELi64ELi64ELi4ES3_EELi16ELi4ELb0EEEvNS_16Flash_fwd_paramsE)
        .other          _ZN5flash32flash_fwd_splitkv_combine_kernelI23Flash_fwd_kernel_traitsILi96ELi64ELi64ELi4ELb0ELb0EN7cutlass10bfloat16_tE19Flash_kernel_traitsILi96ELi64ELi64ELi4ES3_EELi16ELi4ELb0EEEvNS_16Flash_fwd_paramsE,@"STO_CUDA_ENTRY STV_DEFAULT"
_ZN5flash32flash_fwd_splitkv_combine_kernelI23Flash_fwd_kernel_traitsILi96ELi64ELi64ELi4ELb0ELb0EN7cutlass10bfloat16_tE19Flash_kernel_traitsILi96ELi64ELi64ELi4ES3_EELi16ELi4ELb0EEEvNS_16Flash_fwd_paramsE:
.text._ZN5flash32flash_fwd_splitkv_combine_kernelI23Flash_fwd_kernel_traitsILi96ELi64ELi64ELi4ELb0ELb0EN7cutlass10bfloat16_tE19Flash_kernel_traitsILi96ELi64ELi64ELi4ES3_EELi16ELi4ELb0EEEvNS_16Flash_fwd_paramsE:
        /* <DEDUP_REMOVED lines=39> */
.L_x_3077:
[----:B------:R-:W-:Y:S01]  /*0270*/  IMAD.U32 R25, RZ, RZ, UR7 ;  /* 0x00000007ff197e24 */ /* 0x000fe2000f8e00ff */
[----:B------:R-:W-:Y:S01]  /*0280*/  MOV R18, UR14 ;  /* 0x0000000e00127c02 */ /* 0x000fe20008000f00 */
[----:B------:R-:W-:Y:S01]  /*0290*/  IMAD.U32 R17, RZ, RZ, UR4 ;  /* 0x00000004ff117e24 */ /* 0x000fe2000f8e00ff */
[----:B------:R-:W-:Y:S02]  /*02a0*/  MOV R15, UR8 ;  /* 0x00000008000f7c02 */ /* 0x000fe40008000f00 */
[----:B------:R-:W-:Y:S02]  /*02b0*/  MOV R16, 0x2d0 ;  /* 0x000002d000107802 */ /* 0x000fe40000000f00 */
[----:B------:R-:W-:Y:S05]  /*02c0*/  CALL.REL.NOINC `($__internal_17_$__cuda_sm20_div_s64) ;  /* 0x0000003c00cc7944 */ /* 0x000fea0003c00000 */
[----:B------:R-:W-:-:S07]  /*02d0*/  MOV R10, R14 ;  /* 0x0000000e000a7202 */ /* 0x000fce0000000f00 */
.L_x_3078:
        /* <DEDUP_REMOVED lines=30> */
.L_x_3080:
[----:B------:R-:W-:Y:S01]  /*04c0*/  IMAD.MOV.U32 R25, RZ, RZ, R10 ;  /* 0x000000ffff197224 */ /* 0x000fe200078e000a */
[----:B------:R-:W-:Y:S02]  /*04d0*/  MOV R17, R11 ;  /* 0x0000000b00117202 */ /* 0x000fe40000000f00 */
[----:B------:R-:W-:Y:S02]  /*04e0*/  MOV R16, 0x500 ;  /* 0x0000050000107802 */ /* 0x000fe40000000f00 */
[----:B------:R-:W-:Y:S05]  /*04f0*/  CALL.REL.NOINC `($__internal_17_$__cuda_sm20_div_s64) ;  /* 0x0000003c00407944 */ /* 0x000fea0003c00000 */
[----:B------:R-:W-:Y:S02]  /*0500*/  MOV R22, R14 ;  /* 0x0000000e00167202 */ /* 0x000fe40000000f00 */
[----:B------:R-:W-:Y:S02]  /*0510*/  MOV R23, R11 ;  /* 0x0000000b00177202 */ /* 0x000fe40000000f00 */
.L_x_3081:
[----:B------:R-:W-:Y:S05]  /*0520*/  BSYNC.RECONVERGENT B0 ;  /* 0x0000000000007941 */ /* 0x000fea0003800200 */
.L_x_3079:
        /* <DEDUP_REMOVED lines=55> */
.L_x_3083:
[----:B------:R-:W-:Y:S01]  /*08a0*/  IMAD.MOV.U32 R25, RZ, RZ, R18 ;  /* 0x000000ffff197224 */ /* 0x000fe200078e0012 */
[----:B------:R-:W-:Y:S01]  /*08b0*/  MOV R18, R12 ;  /* 0x0000000c00127202 */ /* 0x000fe20000000f00 */
[----:B------:R-:W-:Y:S01]  /*08c0*/  IMAD.MOV.U32 R17, RZ, RZ, R15 ;  /* 0x000000ffff117224 */ /* 0x000fe200078e000f */
[----:B------:R-:W-:Y:S02]  /*08d0*/  MOV R15, R2 ;  /* 0x00000002000f7202 */ /* 0x000fe40000000f00 */
[----:B------:R-:W-:Y:S02]  /*08e0*/  MOV R16, 0x900 ;  /* 0x0000090000107802 */ /* 0x000fe40000000f00 */
[----:B------:R-:W-:Y:S05]  /*08f0*/  CALL.REL.NOINC `($__internal_17_$__cuda_sm20_div_s64) ;  /* 0x0000003800407944 */ /* 0x000fea0003c00000 */
[----:B------:R-:W-:Y:S02]  /*0900*/  MOV R15, R11 ;  /* 0x0000000b000f7202 */ /* 0x000fe40000000f00 */
.L_x_3084:
[----:B------:R-:W-:Y:S05]  /*0910*/  BSYNC.RECONVERGENT B0 ;  /* 0x0000000000007941 */ /* 0x000fea0003800200 */
.L_x_3082:
        /* <DEDUP_REMOVED lines=116> */
.L_x_3086:
[----:B------:R-:W-:Y:S01]  /*1060*/  IMAD.MOV.U32 R17, RZ, RZ, R15 ;  /* 0x000000ffff117224 */ /* 0x000fe200078e000f */
[----:B------:R-:W-:Y:S01]  /*1070*/  MOV R18, R9 ;  /* 0x0000000900127202 */ /* 0x000fe20000000f00 */
[----:B------:R-:W-:Y:S01]  /*1080*/  IMAD.MOV.U32 R25, RZ, RZ, R14 ;  /* 0x000000ffff197224 */ /* 0x000fe200078e000e */
[----:B------:R-:W-:Y:S02]  /*1090*/  MOV R15, R3 ;  /* 0x00000003000f7202 */ /* 0x000fe40000000f00 */
[----:B------:R-:W-:Y:S02]  /*10a0*/  MOV R16, 0x10c0 ;  /* 0x000010c000107802 */ /* 0x000fe40000000f00 */
[----:B------:R-:W-:Y:S05]  /*10b0*/  CALL.REL.NOINC `($__internal_17_$__cuda_sm20_div_s64) ;  /* 0x0000003000507944 */ /* 0x000fea0003c00000 */
[----:B------:R-:W-:Y:S02]  /*10c0*/  MOV R36, R14 ;  /* 0x0000000e00247202 */ /* 0x000fe40000000f00 */
[----:B------:R-:W-:Y:S02]  /*10d0*/  MOV R37, R11 ;  /* 0x0000000b00257202 */ /* 0x000fe40000000f00 */
.L_x_3087:
[----:B------:R-:W-:Y:S05]  /*10e0*/  BSYNC.RECONVERGENT B0 ;  /* 0x0000000000007941 */ /* 0x000fea0003800200 */
.L_x_3085:
        /* <DEDUP_REMOVED lines=58> */
.L_x_3089:
[----:B------:R-:W-:Y:S01]  /*1490*/  IMAD.MOV.U32 R25, RZ, RZ, R22 ;  /* 0x000000ffff197224 */ /* 0x000fe200078e0016 */
[----:B------:R-:W-:Y:S01]  /*14a0*/  MOV R17, R23 ;  /* 0x0000001700117202 */ /* 0x000fe20000000f00 */
[----:B------:R-:W-:Y:S01]  /*14b0*/  IMAD.MOV.U32 R18, RZ, RZ, R7 ;  /* 0x000000ffff127224 */ /* 0x000fe200078e0007 */
[----:B------:R-:W-:Y:S02]  /*14c0*/  MOV R16, 0x14e0 ;  /* 0x000014e000107802 */ /* 0x000fe40000000f00 */
[----:B------:R-:W-:Y:S05]  /*14d0*/  CALL.REL.NOINC `($__internal_17_$__cuda_sm20_div_s64) ;  /* 0x0000002c00487944 */ /* 0x000fea0003c00000 */
[----:B------:R-:W-:Y:S02]  /*14e0*/  MOV R20, R14 ;  /* 0x0000000e00147202 */ /* 0x000fe40000000f00 */
[----:B------:R-:W-:Y:S02]  /*14f0*/  MOV R21, R11 ;  /* 0x0000000b00157202 */ /* 0x000fe40000000f00 */
.L_x_3090:
[----:B------:R-:W-:Y:S05]  /*1500*/  BSYNC.RECONVERGENT B0 ;  /* 0x0000000000007941 */ /* 0x000fea0003800200 */
.L_x_3088:
        /* <DEDUP_REMOVED lines=218> */
.L_x_3094:
[----:B------:R-:W-:Y:S01]  /*22b0*/  IMAD.MOV.U32 R17, RZ, RZ, RZ ;  /* 0x000000ffff117224 */ /* 0x000fe200078e00ff */
[----:B------:R-:W-:Y:S02]  /*22c0*/  MOV R18, R32 ;  /* 0x0000002000127202 */ /* 0x000fe40000000f00 */
[----:B------:R-:W-:Y:S02]  /*22d0*/  MOV R16, 0x22f0 ;  /* 0x000022f000107802 */ /* 0x000fe40000000f00 */
[----:B------:R-:W-:Y:S05]  /*22e0*/  CALL.REL.NOINC `($__internal_17_$__cuda_sm20_div_s64) ;  /* 0x0000001c00c47944 */ /* 0x000fea0003c00000 */
[----:B------:R-:W-:Y:S02]  /*22f0*/  IADD3 R13, PT, PT, -R14, RZ, RZ ;  /* 0x000000ff0e0d7210 */ /* 0x000fe40007ffe1ff */
[----:B------:R-:W-:-:S03]  /*2300*/  MOV R33, R11 ;  /* 0x0000000b00217202 */ /* 0x000fc60000000f00 */
[----:B------:R-:W-:Y:S01]  /*2310*/  IMAD R25, R32, R13, R25 ;  /* 0x0000000d20197224 */ /* 0x000fe200078e0219 */
[----:B------:R-:W-:-:S07]  /*2320*/  MOV R32, R14 ;  /* 0x0000000e00207202 */ /* 0x000fce0000000f00 */
.L_x_3095:
        /* <DEDUP_REMOVED lines=60> */
.L_x_3097:
[----:B------:R-:W-:Y:S01]  /*26f0*/  IMAD.MOV.U32 R25, RZ, RZ, R32 ;  /* 0x000000ffff197224 */ /* 0x000fe200078e0020 */
[----:B------:R-:W-:Y:S01]  /*2700*/  MOV R17, R33 ;  /* 0x0000002100117202 */ /* 0x000fe20000000f00 */
[----:B------:R-:W-:Y:S01]  /*2710*/  IMAD.MOV.U32 R18, RZ, RZ, R38 ;  /* 0x000000ffff127224 */ /* 0x000fe200078e0026 */
[----:B------:R-:W-:Y:S02]  /*2720*/  MOV R16, 0x2740 ;  /* 0x0000274000107802 */ /* 0x000fe40000000f00 */
[----:B------:R-:W-:Y:S05]  /*2730*/  CALL.REL.NOINC `($__internal_17_$__cuda_sm20_div_s64) ;  /* 0x0000001800b07944 */ /* 0x000fea0003c00000 */
[----:B------:R-:W-:-:S05]  /*2740*/  IADD3 R33, PT, PT, -R14, RZ, RZ ;  /* 0x000000ff0e217210 */ /* 0x000fca0007ffe1ff */
[----:B------:R-:W-:Y:S02]  /*2750*/  IMAD R33, R33, R38, R32 ;  /* 0x0000002621217224 */ /* 0x000fe400078e0220 */
.L_x_3098:
[----:B------:R-:W-:Y:S05]  /*2760*/  BSYNC.RECONVERGENT B0 ;  /* 0x0000000000007941 */ /* 0x000fea0003800200 */
.L_x_3096:
        /* <DEDUP_REMOVED lines=161> */
.L_x_3093:
[----:B------:R-:W0:Y:S01]  /*3180*/  LDC.64 R2, c[0x0][0x420] ;  /* 0x00010800ff027b82 */ /* 0x000e220000000a00 */
[----:B------:R-:W-:-:S05]  /*3190*/  IADD3 R0, PT, PT, R30, UR6, RZ ;  /* 0x000000061e007c10 */ /* 0x000fca000fffe0ff */
[----:B0-----:R-:W-:-:S05]  /*31a0*/  IMAD.WIDE.U32 R2, R0, 0x4, R2 ;  /* 0x0000000400027825 */ /* 0x001fca00078e0002 */
[----:B------:R1:W-:Y:S02]  /*31b0*/  STG.E desc[UR12][R2.64], R22 ;  /* 0x0000001602007986 */ /* 0x0003e4000c10190c */
.L_x_3092:
[----:B------:R-:W-:Y:S05]  /*31c0*/  BSYNC.RECONVERGENT B1 ;  /* 0x0000000000017941 */ /* 0x000fea0003800200 */
.L_x_3091:
        /* <DEDUP_REMOVED lines=67> */
.L_x_3105:
        /* <DEDUP_REMOVED lines=14> */
.L_x_3102:
[----:B-1----:R-:W-:Y:S05]  /*36e0*/  BSYNC.RECONVERGENT B0 ;  /* 0x0000000000007941 */ /* 0x002fea0003800200 */
.L_x_3101:
        /* <DEDUP_REMOVED lines=31> */
.L_x_3104:
[----:B------:R-:W-:Y:S05]  /*38e0*/  BSYNC.RECONVERGENT B0 ;  /* 0x0000000000007941 */ /* 0x000fea0003800200 */
.L_x_3103:
        /* <DEDUP_REMOVED lines=19> */
.L_x_3100:
        /* <DEDUP_REMOVED lines=22> */
.L_x_3107:
[----:B------:R-:W-:Y:S05]  /*3b80*/  BSYNC.RECONVERGENT B0 ;  /* 0x0000000000007941 */ /* 0x000fea0003800200 */
.L_x_3106:
        /* <DEDUP_REMOVED lines=12> */
.L_x_3099:
        /* <DEDUP_REMOVED lines=91> */
        .weak           $__internal_17_$__cuda_sm20_div_s64
        .type           $__internal_17_$__cuda_sm20_div_s64,@function
        .size           $__internal_17_$__cuda_sm20_div_s64,(.L_x_5451 - $__internal_17_$__cuda_sm20_div_s64)
$__internal_17_$__cuda_sm20_div_s64:
        /* <DEDUP_REMOVED lines=85> */
[----:B------:R-:W-:Y:S06]  /*4750*/  RET.REL.NODEC R16 `(_ZN5flash32flash_fwd_splitkv_combine_kernelI23Flash_fwd_kernel_traitsILi96ELi64ELi64ELi4ELb0ELb0EN7cutlass10bfloat16_tE19Flash_kernel_traitsILi96ELi64ELi64ELi4ES3_EELi16ELi4ELb0EEEvNS_16Flash_fwd_paramsE) ;  /* 0xffffffb810287950 */ /* 0x000fec0003c3ffff */
.L_x_3108:
        /* <DEDUP_REMOVED lines=10> */
.L_x_5451:


//--------------------- .text._ZN5flash32flash_fwd_splitkv_combine_kernelI23Flash_fwd_kernel_traitsILi96ELi64ELi64ELi4ELb0ELb0EN7cutlass10bfloat16_tE19Flash_kernel_traitsILi96ELi64ELi64ELi4ES3_EELi16ELi3ELb0EEEvNS_16Flash_fwd_paramsE --------------------------
	.section	.text._ZN5flash32flash_fwd_splitkv_combine_kernelI23Flash_fwd_kernel_traitsILi96ELi64ELi64ELi4ELb0ELb0EN7cutlass10bfloat16_tE19Flash_kernel_traitsILi96ELi64ELi64ELi4ES3_EELi16ELi3ELb0EEEvNS_16Flash_fwd_paramsE,"ax",@progbits
	.align	128
        .global         _ZN5flash32flash_fwd_splitkv_combine_kernelI23Flash_fwd_kernel_traitsILi96ELi64ELi64ELi4ELb0ELb0EN7cutlass10bfloat16_tE19Flash_kernel_traitsILi96ELi64ELi64ELi4ES3_EELi16ELi3ELb0EEEvNS_16Flash_fwd_paramsE
        .type           _ZN5flash32flash_fwd_splitkv_combine_kernelI23Flash_fwd_kernel_traitsILi96ELi64ELi64ELi4ELb0ELb0EN7cutlass10bfloat16_tE19Flash_kernel_traitsILi96ELi64ELi64ELi4ES3_EELi16ELi3ELb0EEEvNS_16Flash_fwd_paramsE,@function
        .size           _ZN5flash32flash_fwd_splitkv_combine_kernelI23Flash_fwd_kernel_traitsILi96ELi64ELi64ELi4ELb0ELb0EN7cutlass10bfloat16_tE19Flash_kernel_traitsILi96ELi64ELi64ELi4ES3_EELi16ELi3ELb0EEEvNS_16Flash_fwd_paramsE,(.L_x_5452 - _ZN5flash32flash_fwd_splitkv_combine_kernelI23Flash_fwd_kernel_traitsILi96ELi64ELi64ELi4ELb0ELb0EN7cutlass10bfloat16_tE19Flash_kernel_traitsILi96ELi64ELi64ELi4ES3_EELi16ELi3ELb0EEEvNS_16Flash_fwd_paramsE)
        .other          _ZN5flash32flash_fwd_splitkv_combine_kernelI23Flash_fwd_kernel_traitsILi96ELi64ELi64ELi4ELb0ELb0EN7cutlass10bfloat16_tE19Flash_kernel_traitsILi96ELi64ELi64ELi4ES3_EELi16ELi3ELb0EEEvNS_16Flash_fwd_paramsE,@"STO_CUDA_ENTRY STV_DEFAULT"
_ZN5flash32flash_fwd_splitkv_combine_kernelI23Flash_fwd_kernel_traitsILi96ELi64ELi64ELi4ELb0ELb0EN7cutlass10bfloat16_tE19Flash_kernel_traitsILi96ELi64ELi64ELi4ES3_EELi16ELi3ELb0EEEvNS_16Flash_fwd_paramsE:
.text._ZN5flash32flash_fwd_splitkv_combine_kernelI23Flash_fwd_kernel_traitsILi96ELi64ELi64ELi4ELb0ELb0EN7cutlass10bfloat16_tE19Flash_kernel_traitsILi96ELi64ELi64ELi4ES3_EELi16ELi3ELb0EEEvNS_16Flash_fwd_paramsE:
        /* <DEDUP_REMOVED lines=38> */
.L_x_3109:
[----:B------:R-:W-:Y:S01]  /*0260*/  IMAD.U32 R36, RZ, RZ, UR7 ;  /* 0x00000007ff247e24 */ /* 0x000fe2000f8e00ff */
[----:B------:R-:W-:Y:S01]  /*0270*/  MOV R18, UR14 ;  /* 0x0000000e00127c02 */ /* 0x000fe20008000f00 */
[----:B------:R-:W-:Y:S01]  /*0280*/  IMAD.U32 R19, RZ, RZ, UR15 ;  /* 0x0000000fff137e24 */ /* 0x000fe2000f8e00ff */
[----:B------:R-:W-:Y:S02]  /*0290*/  MOV R17, UR8 ;  /* 0x0000000800117c02 */ /* 0x000fe40008000f00 */
[----:B------:R-:W-:Y:S02]  /*02a0*/  MOV R16, 0x2c0 ;  /* 0x000002c000107802 */ /* 0x000fe40000000f00 */
[----:B------:R-:W-:Y:S05]  /*02b0*/  CALL.REL.NOINC `($__internal_18_$__cuda_sm20_div_s64) ;  /* 0x0000003c00887944 */ /* 0x000fea0003c00000 */
[----:B------:R-:W-:-:S07]  /*02c0*/  MOV R15, R13 ;  /* 0x0000000d000f7202 */ /* 0x000fce0000000f00 */
.L_x_3110:
        /* <DEDUP_REMOVED lines=30> */
.L_x_3112:
[----:B------:R-:W-:Y:S01]  /*04b0*/  IMAD.MOV.U32 R36, RZ, RZ, R14 ;  /* 0x000000ffff247224 */ /* 0x000fe200078e000e */
[----:B------:R-:W-:Y:S02]  /*04c0*/  MOV R19, R15 ;  /* 0x0000000f00137202 */ /* 0x000fe40000000f00 */
[----:B------:R-:W-:Y:S02]  /*04d0*/  MOV R16, 0x4f0 ;  /* 0x000004f000107802 */ /* 0x000fe40000000f00 */
[----:B------:R-:W-:Y:S05]  /*04e0*/  CALL.REL.NOINC `($__internal_18_$__cuda_sm20_div_s64) ;  /* 0x0000003800fc7944 */ /* 0x000fea0003c00000 */
[----:B------:R-:W-:Y:S02]  /*04f0*/  MOV R24, R14 ;  /* 0x0000000e00187202 */ /* 0x000fe40000000f00 */
[----:B------:R-:W-:Y:S02]  /*0500*/  MOV R25, R13 ;  /* 0x0000000d00197202 */ /* 0x000fe40000000f00 */
.L_x_3113:
[----:B------:R-:W-:Y:S05]  /*0510*/  BSYNC.RECONVERGENT B0 ;  /* 0x0000000000007941 */ /* 0x000fea0003800200 */
.L_x_3111:
        /* <DEDUP_REMOVED lines=55> */
.L_x_3115:
[----:B------:R-:W-:Y:S01]  /*0890*/  IMAD.MOV.U32 R36, RZ, RZ, R18 ;  /* 0x000000ffff247224 */ /* 0x000fe200078e0012 */
[----:B------:R-:W-:Y:S01]  /*08a0*/  MOV R18, R12 ;  /* 0x0000000c00127202 */ /* 0x000fe20000000f00 */
[----:B------:R-:W-:Y:S01]  /*08b0*/  IMAD.MOV.U32 R19, RZ, RZ, R17 ;  /* 0x000000ffff137224 */ /* 0x000fe200078e0011 */
[----:B------:R-:W-:Y:S02]  /*08c0*/  MOV R17, R2 ;  /* 0x0000000200117202 */ /* 0x000fe40000000f00 */
[----:B------:R-:W-:Y:S02]  /*08d0*/  MOV R16, 0x8f0 ;  /* 0x000008f000107802 */ /* 0x000fe40000000f00 */
[----:B------:R-:W-:Y:S05]  /*08e0*/  CALL.REL.NOINC `($__internal_18_$__cuda_sm20_div_s64) ;  /* 0x0000003400fc7944 */ /* 0x000fea0003c00000 */
[----:B------:R-:W-:Y:S02]  /*08f0*/  MOV R15, R13 ;  /* 0x0000000d000f7202 */ /* 0x000fe40000000f00 */
.L_x_3116:
[----:B------:R-:W-:Y:S05]  /*0900*/  BSYNC.RECONVERGENT B0 ;  /* 0x0000000000007941 */ /* 0x000fea0003800200 */
.L_x_3114:
        /* <DEDUP_REMOVED lines=116> */
.L_x_3118:
[----:B------:R-:W-:Y:S01]  /*1050*/  IMAD.MOV.U32 R36, RZ, RZ, R14 ;  /* 0x000000ffff247224 */ /* 0x000fe200078e000e */
[----:B------:R-:W-:Y:S01]  /*1060*/  MOV R18, R9 ;  /* 0x0000000900127202 */ /* 0x000fe20000000f00 */
[----:B------:R-:W-:Y:S01]  /*1070*/  IMAD.MOV.U32 R19, RZ, RZ, R15 ;  /* 0x000000ffff137224 */ /* 0x000fe200078e000f */
[----:B------:R-:W-:Y:S02]  /*1080*/  MOV R17, R3 ;  /* 0x0000000300117202 */ /* 0x000fe40000000f00 */
[----:B------:R-:W-:Y:S02]  /*1090*/  MOV R16, 0x10b0 ;  /* 0x000010b000107802 */ /* 0x000fe40000000f00 */
[----:B------:R-:W-:Y:S05]  /*10a0*/  CALL.REL.NOINC `($__internal_18_$__cuda_sm20_div_s64) ;  /* 0x00000030000c7944 */ /* 0x000fea0003c00000 */
[----:B------:R-:W-:Y:S02]  /*10b0*/  MOV R32, R14 ;  /* 0x0000000e00207202 */ /* 0x000fe40000000f00 */
[----:B------:R-:W-:Y:S02]  /*10c0*/  MOV R33, R13 ;  /* 0x0000000d00217202 */ /* 0x000fe40000000f00 */
.L_x_3119:
[----:B------:R-:W-:Y:S05]  /*10d0*/  BSYNC.RECONVERGENT B0 ;  /* 0x0000000000007941 */ /* 0x000fea0003800200 */
.L_x_3117:
        /* <DEDUP_REMOVED lines=58> */
.L_x_3121:
[----:B------:R-:W-:Y:S01]  /*1480*/  IMAD.MOV.U32 R36, RZ, RZ, R24 ;  /* 0x000000ffff247224 */ /* 0x000fe200078e0018 */
[----:B------:R-:W-:Y:S01]  /*1490*/  MOV R19, R25 ;  /* 0x0000001900137202 */ /* 0x000fe20000000f00 */
[----:B------:R-:W-:Y:S01]  /*14a0*/  IMAD.MOV.U32 R18, RZ, RZ, R7 ;  /* 0x000000ffff127224 */ /* 0x000fe200078e0007 */
[----:B------:R-:W-:Y:S02]  /*14b0*/  MOV R16, 0x14d0 ;  /* 0x000014d000107802 */ /* 0x000fe40000000f00 */
[----:B------:R-:W-:Y:S05]  /*14c0*/  CALL.REL.NOINC `($__internal_18_$__cuda_sm20_div_s64) ;  /* 0x0000002c00047944 */ /* 0x000fea0003c00000 */
[----:B------:R-:W-:Y:S02]  /*14d0*/  MOV R22, R14 ;  /* 0x0000000e00167202 */ /* 0x000fe40000000f00 */
[----:B------:R-:W-:Y:S02]  /*14e0*/  MOV R23, R13 ;  /* 0x0000000d00177202 */ /* 0x000fe40000000f00 */
.L_x_3122:
[----:B------:R-:W-:Y:S05]  /*14f0*/  BSYNC.RECONVERGENT B0 ;  /* 0x0000000000007941 */ /* 0x000fea0003800200 */
.L_x_3120:
        /* <DEDUP_REMOVED lines=65> */
.L_x_3124:
[----:B------:R-:W-:Y:S05]  /*1910*/  BSYNC.RECONVERGENT B0 ;  /* 0x0000000000007941 */ /* 0x000fea0003800200 */
.L_x_3123:
        /* <DEDUP_REMOVED lines=137> */
.L_x_3128:
[----:B------:R-:W-:Y:S01]  /*21b0*/  IMAD.MOV.U32 R36, RZ, RZ, R30 ;  /* 0x000000ffff247224 */ /* 0x000fe200078e001e */
[----:B------:R-:W-:Y:S01]  /*21c0*/  MOV R19, RZ ;  /* 0x000000ff00137202 */ /* 0x000fe20000000f00 */
[----:B------:R-:W-:Y:S01]  /*21d0*/  IMAD.MOV.U32 R18, RZ, RZ, R34 ;  /* 0x000000ffff127224 */ /* 0x000fe200078e0022 */
[----:B------:R-:W-:Y:S02]  /*21e0*/  MOV R16, 0x2200 ;  /* 0x0000220000107802 */ /* 0x000fe40000000f00 */
[----:B------:R-:W-:Y:S05]  /*21f0*/  CALL.REL.NOINC `($__internal_18_$__cuda_sm20_div_s64) ;  /* 0x0000001c00b87944 */ /* 0x000fea0003c00000 */
[----:B------:R-:W-:Y:S02]  /*2200*/  IADD3 R11, PT, PT, -R14, RZ, RZ ;  /* 0x000000ff0e0b7210 */ /* 0x000fe40007ffe1ff */
[----:B------:R-:W-:-:S03]  /*2210*/  MOV R31, R13 ;  /* 0x0000000d001f7202 */ /* 0x000fc60000000f00 */
[----:B------:R-:W-:Y:S01]  /*2220*/  IMAD R11, R34, R11, R30 ;  /* 0x0000000b220b7224 */ /* 0x000fe200078e021e */
[----:B------:R-:W-:-:S07]  /*2230*/  MOV R30, R14 ;  /* 0x0000000e001e7202 */ /* 0x000fce0000000f00 */
.L_x_3129:
        /* <DEDUP_REMOVED lines=60> */
.L_x_3131:
[----:B------:R-:W-:Y:S01]  /*2600*/  IMAD.MOV.U32 R36, RZ, RZ, R30 ;  /* 0x000000ffff247224 */ /* 0x000fe200078e001e */
[----:B------:R-:W-:Y:S01]  /*2610*/  MOV R19, R31 ;  /* 0x0000001f00137202 */ /* 0x000fe20000000f00 */
[----:B------:R-:W-:Y:S01]  /*2620*/  IMAD.MOV.U32 R18, RZ, RZ, R34 ;  /* 0x000000ffff127224 */ /* 0x000fe200078e0022 */
[----:B------:R-:W-:Y:S02]  /*2630*/  MOV R16, 0x2650 ;  /* 0x0000265000107802 */ /* 0x000fe40000000f00 */
[----:B------:R-:W-:Y:S05]  /*2640*/  CALL.REL.NOINC `($__internal_18_$__cuda_sm20_div_s64) ;  /* 0x0000001800a47944 */ /* 0x000fea0003c00000 */
[----:B------:R-:W-:-:S05]  /*2650*/  IADD3 R31, PT, PT, -R14, RZ, RZ ;  /* 0x000000ff0e1f7210 */ /* 0x000fca0007ffe1ff */
[----:B------:R-:W-:Y:S02]  /*2660*/  IMAD R31, R31, R34, R30 ;  /* 0x000000221f1f7224 */ /* 0x000fe400078e021e */
.L_x_3132:
[----:B------:R-:W-:Y:S05]  /*2670*/  BSYNC.RECONVERGENT B0 ;  /* 0x0000000000007941 */ /* 0x000fea0003800200 */
.L_x_3130:
        /* <DEDUP_REMOVED lines=160> */
.L_x_3127:
[----:B------:R-:W0:Y:S01]  /*3080*/  LDC.64 R2, c[0x0][0x420] ;  /* 0x00010800ff027b82 */ /* 0x000e220000000a00 */
[----:B------:R-:W-:-:S05]  /*3090*/  IADD3 R0, PT, PT, R15, UR6, RZ ;  /* 0x000000060f007c10 */ /* 0x000fca000fffe0ff */
[----:B0-----:R-:W-:-:S05]  /*30a0*/  IMAD.WIDE.U32 R2, R0, 0x4, R2 ;  /* 0x0000000400027825 */ /* 0x001fca00078e0002 */
[----:B------:R1:W-:Y:S02]  /*30b0*/  STG.E desc[UR12][R2.64], R23 ;  /* 0x0000001702007986 */ /* 0x0003e4000c10190c */
.L_x_3126:
[----:B------:R-:W-:Y:S05]  /*30c0*/  BSYNC.RECONVERGENT B1 ;  /* 0x0000000000017941 */ /* 0x000fea0003800200 */
.L_x_3125:
        /* <DEDUP_REMOVED lines=60> */
.L_x_3139:
        /* <DEDUP_REMOVED lines=14> */
.L_x_3136:
[----:B0-----:R-:W-:Y:S05]  /*3570*/  BSYNC.RECONVERGENT B0 ;  /* 0x0000000000007941 */ /* 0x001fea0003800200 */
.L_x_3135:
        /* <DEDUP_REMOVED lines=30> */
.L_x_3138:
[----:B------:R-:W-:Y:S05]  /*3760*/  BSYNC.RECONVERGENT B0 ;  /* 0x0000000000007941 */ /* 0x000fea0003800200 */
.L_x_3137:
        /* <DEDUP_REMOVED lines=21> */
.L_x_3134:
        /* <DEDUP_REMOVED lines=20> */
.L_x_3141:
[----:B------:R-:W-:Y:S05]  /*3a00*/  BSYNC.RECONVERGENT B0 ;  /* 0x0000000000007941 */ /* 0x000fea0003800200 */
.L_x_3140:
        /* <DEDUP_REMOVED lines=18> */
.L_x_3133:
        /* <DEDUP_REMOVED lines=91> */
        .weak           $__internal_18_$__cuda_sm20_div_s64
        .type           $__internal_18_$__cuda_sm20_div_s64,@function
        .size           $__internal_18_$__cuda_sm20_div_s64,(.L_x_5452 - $__internal_18_$__cuda_sm20_div_s64)
$__internal_18_$__cuda_sm20_div_s64:
        /* <DEDUP_REMOVED lines=86> */
[----:B------:R-:W-:Y:S06]  /*4640*/  RET.REL.NODEC R28 `(_ZN5flash32flash_fwd_splitkv_combine_kernelI23Flash_fwd_kernel_traitsILi96ELi64ELi64ELi4ELb0ELb0EN7cutlass10bfloat16_tE19Flash_kernel_traitsILi96ELi64ELi64ELi4ES3_EELi16ELi3ELb0EEEvNS_16Flash_fwd_paramsE) ;  /* 0xffffffb81c6c7950 */ /* 0x000fec0003c3ffff */
.L_x_3142:
        /* <DEDUP_REMOVED lines=11> */
.L_x_5452:


//--------------------- .text._ZN5flash32flash_fwd_splitkv_combine_kernelI23Flash_fwd_kernel_traitsILi96ELi64ELi64ELi4ELb0ELb0EN7cutlass10bfloat16_tE19Flash_kernel_traitsILi96ELi64ELi64ELi4ES3_EELi16ELi2ELb0EEEvNS_16Flash_fwd_paramsE --------------------------
	.section	.text._ZN5flash32flash_fwd_splitkv_combine_kernelI23Flash_fwd_kernel_traitsILi96ELi64ELi64ELi4ELb0ELb0EN7cutlass10bfloat16_tE19Flash_kernel_traitsILi96ELi64ELi64ELi4ES3_EELi16ELi2ELb0EEEvNS_16Flash_fwd_paramsE,"ax",@progbits
	.align	128
        .global         _ZN5flash32flash_fwd_splitkv_combine_kernelI23Flash_fwd_kernel_traitsILi96ELi64ELi64ELi4ELb0ELb0EN7cutlass10bfloat16_tE19Flash_kernel_traitsILi96ELi64ELi64ELi4ES3_EELi16ELi2ELb0EEEvNS_16Flash_fwd_paramsE
        .type           _ZN5flash32flash_fwd_splitkv_combine_kernelI23Flash_fwd_kernel_traitsILi96ELi64ELi64ELi4ELb0ELb0EN7cutlass10bfloat16_tE19Flash_kernel_traitsILi96ELi64ELi64ELi4ES3_EELi16ELi2ELb0EEEvNS_16Flash_fwd_paramsE,@function
        .size           _ZN5flash32flash_fwd_splitkv_combine_kernelI23Flash_fwd_kernel_traitsILi96ELi64ELi64ELi4ELb0ELb0EN7cutlass10bfloat16_tE19Flash_kernel_traitsILi96ELi64ELi64ELi4ES3_EELi16ELi2ELb0EEEvNS_16Flash_fwd_paramsE,(.L_x_5453 - _ZN5flash32flash_fwd_splitkv_combine_kernelI23Flash_fwd_kernel_traitsILi96ELi64ELi64ELi4ELb0ELb0EN7cutlass10bfloat16_tE19Flash_kernel_traitsILi96ELi64ELi64ELi4ES3_EELi16ELi2ELb0EEEvNS_16Flash_fwd_paramsE)
        .other          _ZN5flash32flash_fwd_splitkv_combine_kernelI23Flash_fwd_kernel_traitsILi96ELi64ELi64ELi4ELb0ELb0EN7cutlass10bfloat16_tE19Flash_kernel_traitsILi96ELi64ELi64ELi4ES3_EELi16ELi2ELb0EEEvNS_16Flash_fwd_paramsE,@"STO_CUDA_ENTRY STV_DEFAULT"
_ZN5flash32flash_fwd_splitkv_combine_kernelI23Flash_fwd_kernel_traitsILi96ELi64ELi64ELi4ELb0ELb0EN7cutlass10bfloat16_tE19Flash_kernel_traitsILi96ELi64ELi64ELi4ES3_EELi16ELi2ELb0EEEvNS_16Flash_fwd_paramsE:
.text._ZN5flash32flash_fwd_splitkv_combine_kernelI23Flash_fwd_kernel_traitsILi96ELi64ELi64ELi4ELb0ELb0EN7cutlass10bfloat16_tE19Flash_kernel_traitsILi96ELi64ELi64ELi4ES3_EELi16ELi2ELb0EEEvNS_16Flash_fwd_paramsE:
        /* <DEDUP_REMOVED lines=39> */
.L_x_3143:
[----:B------:R-:W-:Y:S01]  /*0270*/  IMAD.U32 R27, RZ, RZ, UR7 ;  /* 0x00000007ff1b7e24 */ /* 0x000fe2000f8e00ff */
[----:B------:R-:W-:Y:S01]  /*0280*/  MOV R20, UR15 ;  /* 0x0000000f00147c02 */ /* 0x000fe20008000f00 */
[----:B------:R-:W-:Y:S01]  /*0290*/  IMAD.U32 R21, RZ, RZ, UR14 ;  /* 0x0000000eff157e24 */ /* 0x000fe2000f8e00ff */
[----:B------:R-:W-:Y:S02]  /*02a0*/  MOV R19, UR8 ;  /* 0x0000000800137c02 */ /* 0x000fe40008000f00 */
[----:B------:R-:W-:Y:S02]  /*02b0*/  MOV R18, 0x2d0 ;  /* 0x000002d000127802 */ /* 0x000fe40000000f00 */
[----:B------:R-:W-:Y:S05]  /*02c0*/  CALL.REL.NOINC `($__internal_19_$__cuda_sm20_div_s64) ;  /* 0x0000003c00687944 */ /* 0x000fea0003c00000 */
.L_x_3144:
        /* <DEDUP_REMOVED lines=30> */
.L_x_3146:
[----:B------:R-:W-:Y:S01]  /*04b0*/  IMAD.MOV.U32 R27, RZ, RZ, R16 ;  /* 0x000000ffff1b7224 */ /* 0x000fe200078e0010 */
[----:B------:R-:W-:Y:S02]  /*04c0*/  MOV R21, R17 ;  /* 0x0000001100157202 */ /* 0x000fe40000000f00 */
[----:B------:R-:W-:Y:S02]  /*04d0*/  MOV R18, 0x4f0 ;  /* 0x000004f000127802 */ /* 0x000fe40000000f00 */
[----:B------:R-:W-:Y:S05]  /*04e0*/  CALL.REL.NOINC `($__internal_19_$__cuda_sm20_div_s64) ;  /* 0x0000003800e07944 */ /* 0x000fea0003c00000 */
[----:B------:R-:W-:Y:S02]  /*04f0*/  MOV R30, R16 ;  /* 0x00000010001e7202 */ /* 0x000fe40000000f00 */
[----:B------:R-:W-:Y:S02]  /*0500*/  MOV R31, R17 ;  /* 0x00000011001f7202 */ /* 0x000fe40000000f00 */
.L_x_3147:
[----:B------:R-:W-:Y:S05]  /*0510*/  BSYNC.RECONVERGENT B0 ;  /* 0x0000000000007941 */ /* 0x000fea0003800200 */
.L_x_3145:
        /* <DEDUP_REMOVED lines=54> */
.L_x_3149:
[----:B------:R-:W-:Y:S01]  /*0880*/  IMAD.MOV.U32 R27, RZ, RZ, R20 ;  /* 0x000000ffff1b7224 */ /* 0x000fe200078e0014 */
[----:B------:R-:W-:Y:S01]  /*0890*/  MOV R20, R14 ;  /* 0x0000000e00147202 */ /* 0x000fe20000000f00 */
[----:B------:R-:W-:Y:S01]  /*08a0*/  IMAD.MOV.U32 R21, RZ, RZ, R19 ;  /* 0x000000ffff157224 */ /* 0x000fe200078e0013 */
[----:B------:R-:W-:Y:S02]  /*08b0*/  MOV R19, R4 ;  /* 0x0000000400137202 */ /* 0x000fe40000000f00 */
[----:B------:R-:W-:Y:S02]  /*08c0*/  MOV R18, 0x8e0 ;  /* 0x000008e000127802 */ /* 0x000fe40000000f00 */
[----:B------:R-:W-:Y:S05]  /*08d0*/  CALL.REL.NOINC `($__internal_19_$__cuda_sm20_div_s64) ;  /* 0x0000003400e47944 */ /* 0x000fea0003c00000 */
.L_x_3150:
[----:B------:R-:W-:Y:S05]  /*08e0*/  BSYNC.RECONVERGENT B0 ;  /* 0x0000000000007941 */ /* 0x000fea0003800200 */
.L_x_3148:
        /* <DEDUP_REMOVED lines=116> */
.L_x_3152:
[----:B------:R-:W-:Y:S01]  /*1030*/  IMAD.MOV.U32 R27, RZ, RZ, R16 ;  /* 0x000000ffff1b7224 */ /* 0x000fe200078e0010 */
[----:B------:R-:W-:Y:S01]  /*1040*/  MOV R20, R11 ;  /* 0x0000000b00147202 */ /* 0x000fe20000000f00 */
[----:B------:R-:W-:Y:S01]  /*1050*/  IMAD.MOV.U32 R21, RZ, RZ, R17 ;  /* 0x000000ffff157224 */ /* 0x000fe200078e0011 */
[----:B------:R-:W-:Y:S02]  /*1060*/  MOV R19, R3 ;  /* 0x0000000300137202 */ /* 0x000fe40000000f00 */
[----:B------:R-:W-:Y:S02]  /*1070*/  MOV R18, 0x1090 ;  /* 0x0000109000127802 */ /* 0x000fe40000000f00 */
[----:B------:R-:W-:Y:S05]  /*1080*/  CALL.REL.NOINC `($__internal_19_$__cuda_sm20_div_s64) ;  /* 0x0000002c00f87944 */ /* 0x000fea0003c00000 */
[----:B------:R-:W-:Y:S02]  /*1090*/  MOV R32, R16 ;  /* 0x0000001000207202 */ /* 0x000fe40000000f00 */
[----:B------:R-:W-:Y:S02]  /*10a0*/  MOV R33, R17 ;  /* 0x0000001100217202 */ /* 0x000fe40000000f00 */
.L_x_3153:
[----:B------:R-:W-:Y:S05]  /*10b0*/  BSYNC.RECONVERGENT B0 ;  /* 0x0000000000007941 */ /* 0x000fea0003800200 */
.L_x_3151:
        /* <DEDUP_REMOVED lines=57> */
.L_x_3155:
[----:B------:R-:W-:Y:S01]  /*1450*/  IMAD.MOV.U32 R27, RZ, RZ, R30 ;  /* 0x000000ffff1b7224 */ /* 0x000fe200078e001e */
[----:B------:R-:W-:Y:S01]  /*1460*/  MOV R21, R31 ;  /* 0x0000001f00157202 */ /* 0x000fe20000000f00 */
[----:B------:R-:W-:Y:S01]  /*1470*/  IMAD.MOV.U32 R20, RZ, RZ, R9 ;  /* 0x000000ffff147224 */ /* 0x000fe200078e0009 */
[----:B------:R-:W-:Y:S02]  /*1480*/  MOV R18, 0x14a0 ;  /* 0x000014a000127802 */ /* 0x000fe40000000f00 */
[----:B------:R-:W-:Y:S05]  /*1490*/  CALL.REL.NOINC `($__internal_19_$__cuda_sm20_div_s64) ;  /* 0x0000002800f47944 */ /* 0x000fea0003c00000 */
[----:B------:R-:W-:Y:S02]  /*14a0*/  MOV R22, R16 ;  /* 0x0000001000167202 */ /* 0x000fe40000000f00 */
[----:B------:R-:W-:Y:S02]  /*14b0*/  MOV R23, R17 ;  /* 0x0000001100177202 */ /* 0x000fe40000000f00 */
.L_x_3156:
[----:B------:R-:W-:Y:S05]  /*14c0*/  BSYNC.RECONVERGENT B0 ;  /* 0x0000000000007941 */ /* 0x000fea0003800200 */
.L_x_3154:
        /* <DEDUP_REMOVED lines=53> */
.L_x_3158:
[----:B0-----:R-:W-:Y:S05]  /*1820*/  BSYNC.RECONVERGENT B0 ;  /* 0x0000000000007941 */ /* 0x001fea0003800200 */
.L_x_3157:
        /* <DEDUP_REMOVED lines=146> */
.L_x_3162:
[----:B------:R-:W-:Y:S01]  /*2150*/  IMAD.MOV.U32 R21, RZ, RZ, RZ ;  /* 0x000000ffff157224 */ /* 0x000fe200078e00ff */
[----:B------:R-:W-:Y:S02]  /*2160*/  MOV R20, R30 ;  /* 0x0000001e00147202 */ /* 0x000fe40000000f00 */
[----:B------:R-:W-:Y:S02]  /*2170*/  MOV R18, 0x2190 ;  /* 0x0000219000127802 */ /* 0x000fe40000000f00 */
[----:B------:R-:W-:Y:S05]  /*2180*/  CALL.REL.NOINC `($__internal_19_$__cuda_sm20_div_s64) ;  /* 0x0000001c00b87944 */ /* 0x000fea0003c00000 */
[----:B------:R-:W-:Y:S02]  /*2190*/  IADD3 R13, PT, PT, -R16, RZ, RZ ;  /* 0x000000ff100d7210 */ /* 0x000fe40007ffe1ff */
[----:B------:R-:W-:-:S03]  /*21a0*/  MOV R31, R17 ;  /* 0x00000011001f7202 */ /* 0x000fc60000000f00 */
[----:B------:R-:W-:Y:S01]  /*21b0*/  IMAD R27, R30, R13, R27 ;  /* 0x0000000d1e1b7224 */ /* 0x000fe200078e021b */
[----:B------:R-:W-:-:S07]  /*21c0*/  MOV R30, R16 ;  /* 0x00000010001e7202 */ /* 0x000fce0000000f00 */
.L_x_3163:
        /* <DEDUP_REMOVED lines=60> */
.L_x_3165:
[----:B------:R-:W-:Y:S01]  /*2590*/  IMAD.MOV.U32 R27, RZ, RZ, R30 ;  /* 0x000000ffff1b7224 */ /* 0x000fe200078e001e */
[----:B------:R-:W-:Y:S01]  /*25a0*/  MOV R21, R31 ;  /* 0x0000001f00157202 */ /* 0x000fe20000000f00 */
[----:B------:R-:W-:Y:S01]  /*25b0*/  IMAD.MOV.U32 R20, RZ, RZ, R34 ;  /* 0x000000ffff147224 */ /* 0x000fe200078e0022 */
[----:B------:R-:W-:Y:S02]  /*25c0*/  MOV R18, 0x25e0 ;  /* 0x000025e000127802 */ /* 0x000fe40000000f00 */
[----:B------:R-:W-:Y:S05]  /*25d0*/  CALL.REL.NOINC `($__internal_19_$__cuda_sm20_div_s64) ;  /* 0x0000001800a47944 */ /* 0x000fea0003c00000 */
[----:B------:R-:W-:-:S05]  /*25e0*/  IADD3 R31, PT, PT, -R16, RZ, RZ ;  /* 0x000000ff101f7210 */ /* 0x000fca0007ffe1ff */
[----:B------:R-:W-:Y:S02]  /*25f0*/  IMAD R31, R31, R34, R30 ;  /* 0x000000221f1f7224 */ /* 0x000fe400078e021e */
.L_x_3166:
[----:B------:R-:W-:Y:S05]  /*2600*/  BSYNC.RECONVERGENT B0 ;  /* 0x0000000000007941 */ /* 0x000fea0003800200 */
.L_x_3164:
        /* <DEDUP_REMOVED lines=162> */
.L_x_3161:
[----:B------:R-:W0:Y:S01]  /*3030*/  LDC.64 R4, c[0x0][0x420] ;  /* 0x00010800ff047b82 */ /* 0x000e220000000a00 */
[----:B------:R-:W-:-:S05]  /*3040*/  LEA.HI R2, R0, UR6, RZ, 0x1e ;  /* 0x0000000600027c11 */ /* 0x000fca000f8ff0ff */
[----:B0-----:R-:W-:-:S05]  /*3050*/  IMAD.WIDE.U32 R2, R2, 0x4, R4 ;  /* 0x0000000402027825 */ /* 0x001fca00078e0004 */
[----:B------:R1:W-:Y:S02]  /*3060*/  STG.E desc[UR12][R2.64], R23 ;  /* 0x0000001702007986 */ /* 0x0003e4000c10190c */
.L_x_3160:
[----:B------:R-:W-:Y:S05]  /*3070*/  BSYNC.RECONVERGENT B1 ;  /* 0x0000000000017941 */ /* 0x000fea0003800200 */
.L_x_3159:
        /* <DEDUP_REMOVED lines=58> */
.L_x_3173:
        /* <DEDUP_REMOVED lines=14> */
.L_x_3170:
[----:B0-----:R-:W-:Y:S05]  /*3500*/  BSYNC.RECONVERGENT B0 ;  /* 0x0000000000007941 */ /* 0x001fea0003800200 */
.L_x_3169:
        /* <DEDUP_REMOVED lines=30> */
.L_x_3172:
[----:B------:R-:W-:Y:S05]  /*36f0*/  BSYNC.RECONVERGENT B0 ;  /* 0x0000000000007941 */ /* 0x000fea0003800200 */
.L_x_3171:
        /* <DEDUP_REMOVED lines=21> */
.L_x_3168:
        /* <DEDUP_REMOVED lines=20> */
.L_x_3175:
[----:B------:R-:W-:Y:S05]  /*3990*/  BSYNC.RECONVERGENT B0 ;  /* 0x0000000000007941 */ /* 0x000fea0003800200 */
.L_x_3174:
        /* <DEDUP_REMOVED lines=18> */
.L_x_3167:
        /* <DEDUP_REMOVED lines=91> */
        .weak           $__internal_19_$__cuda_sm20_div_s64
        .type           $__internal_19_$__cuda_sm20_div_s64,@function
        .size           $__internal_19_$__cuda_sm20_div_s64,(.L_x_5453 - $__internal_19_$__cuda_sm20_div_s64)
$__internal_19_$__cuda_sm20_div_s64:
        /* <DEDUP_REMOVED lines=86> */
[----:B------:R-:W-:Y:S06]  /*45d0*/  RET.REL.NODEC R28 `(_ZN5flash32flash_fwd_splitkv_combine_kernelI23Flash_fwd_kernel_traitsILi96ELi64ELi64ELi4ELb0ELb0EN7cutlass10bfloat16_tE19Flash_kernel_traitsILi96ELi64ELi64ELi4ES3_EELi16ELi2ELb0EEEvNS_16Flash_fwd_paramsE) ;  /* 0xffffffb81c887950 */ /* 0x000fec0003c3ffff */
.L_x_3176:
        /* <DEDUP_REMOVED lines=10> */
.L_x_5453:


//--------------------- .text._ZN5flash32flash_fwd_splitkv_combine_kernelI23Flash_fwd_kernel_traitsILi96ELi64ELi64ELi4ELb0ELb0EN7cutlass10bfloat16_tE19Flash_kernel_traitsILi96ELi64ELi64ELi4ES3_EELi16ELi1ELb0EEEvNS_16Flash_fwd_paramsE --------------------------
	.section	.text._ZN5flash32flash_fwd_splitkv_combine_kernelI23Flash_fwd_kernel_traitsILi96ELi64ELi64ELi4ELb0ELb0EN7cutlass10bfloat16_tE19Flash_kernel_traitsILi96ELi64ELi64ELi4ES3_EELi16ELi1ELb0EEEvNS_16Flash_fwd_paramsE,"ax",@progbits
	.align	128
        .global         _ZN5flash32flash_fwd_splitkv_combine_kernelI23Flash_fwd_kernel_traitsILi96ELi64ELi64ELi4ELb0ELb0EN7cutlass10bfloat16_tE19Flash_kernel_traitsILi96ELi64ELi64ELi4ES3_EELi16ELi1ELb0EEEvNS_16Flash_fwd_paramsE
        .type           _ZN5flash32flash_fwd_splitkv_combine_kernelI23Flash_fwd_kernel_traitsILi96ELi64ELi64ELi4ELb0ELb0EN7cutlass10bfloat16_tE19Flash_kernel_traitsILi96ELi64ELi64ELi4ES3_EELi16ELi1ELb0EEEvNS_16Flash_fwd_paramsE,@function
        .size           _ZN5flash32flash_fwd_splitkv_combine_kernelI23Flash_fwd_kernel_traitsILi96ELi64ELi64ELi4ELb0ELb0EN7cutlass10bfloat16_tE19Flash_kernel_traitsILi96ELi64ELi64ELi4ES3_EELi16ELi1ELb0EEEvNS_16Flash_fwd_paramsE,(.L_x_5454 - _ZN5flash32flash_fwd_splitkv_combine_kernelI23Flash_fwd_kernel_traitsILi96ELi64ELi64ELi4ELb0ELb0EN7cutlass10bfloat16_tE19Flash_kernel_traitsILi96ELi64ELi64ELi4ES3_EELi16ELi1ELb0EEEvNS_16Flash_fwd_paramsE)
        .other          _ZN5flash32flash_fwd_splitkv_combine_kernelI23Flash_fwd_kernel_traitsILi96ELi64ELi64ELi4ELb0ELb0EN7cutlass10bfloat16_tE19Flash_kernel_traitsILi96ELi64ELi64ELi4ES3_EELi16ELi1ELb0EEEvNS_16Flash_fwd_paramsE,@"STO_CUDA_ENTRY STV_DEFAULT"
_ZN5flash32flash_fwd_splitkv_combine_kernelI23Flash_fwd_kernel_traitsILi96ELi64ELi64ELi4ELb0ELb0EN7cutlass10bfloat16_tE19Flash_kernel_traitsILi96ELi64ELi64ELi4ES3_EELi16ELi1ELb0EEEvNS_16Flash_fwd_paramsE:
.text._ZN5flash32flash_fwd_splitkv_combine_kernelI23Flash_fwd_kernel_traitsILi96ELi64ELi64ELi4ELb0ELb0EN7cutlass10bfloat16_tE19Flash_kernel_traitsILi96ELi64ELi64ELi4ES3_EELi16ELi1ELb0EEEvNS_16Flash_fwd_paramsE:
        /* <DEDUP_REMOVED lines=38> */
.L_x_3177:
[----:B------:R-:W-:Y:S01]  /*0260*/  IMAD.U32 R27, RZ, RZ, UR7 ;  /* 0x00000007ff1b7e24 */ /* 0x000fe2000f8e00ff */
[----:B------:R-:W-:Y:S01]  /*0270*/  MOV R20, UR15 ;  /* 0x0000000f00147c02 */ /* 0x000fe20008000f00 */
[----:B------:R-:W-:Y:S01]  /*0280*/  IMAD.U32 R21, RZ, RZ, UR14 ;  /* 0x0000000eff157e24 */ /* 0x000fe2000f8e00ff */
[----:B------:R-:W-:Y:S02]  /*0290*/  MOV R19, UR8 ;  /* 0x0000000800137c02 */ /* 0x000fe40008000f00 */
[----:B------:R-:W-:Y:S02]  /*02a0*/  MOV R18, 0x2c0 ;  /* 0x000002c000127802 */ /* 0x000fe40000000f00 */
[----:B------:R-:W-:Y:S05]  /*02b0*/  CALL.REL.NOINC `($__internal_20_$__cuda_sm20_div_s64) ;  /* 0x0000003c00607944 */ /* 0x000fea0003c00000 */
.L_x_3178:
        /* <DEDUP_REMOVED lines=30> */
.L_x_3180:
[----:B------:R-:W-:Y:S01]  /*04a0*/  IMAD.MOV.U32 R27, RZ, RZ, R16 ;  /* 0x000000ffff1b7224 */ /* 0x000fe200078e0010 */
[----:B------:R-:W-:Y:S02]  /*04b0*/  MOV R21, R17 ;  /* 0x0000001100157202 */ /* 0x000fe40000000f00 */
[----:B------:R-:W-:Y:S02]  /*04c0*/  MOV R18, 0x4e0 ;  /* 0x000004e000127802 */ /* 0x000fe40000000f00 */
[----:B------:R-:W-:Y:S05]  /*04d0*/  CALL.REL.NOINC `($__internal_20_$__cuda_sm20_div_s64) ;  /* 0x0000003800d87944 */ /* 0x000fea0003c00000 */
[----:B------:R-:W-:Y:S02]  /*04e0*/  MOV R6, R16 ;  /* 0x0000001000067202 */ /* 0x000fe40000000f00 */
[----:B------:R-:W-:Y:S02]  /*04f0*/  MOV R7, R17 ;  /* 0x0000001100077202 */ /* 0x000fe40000000f00 */
.L_x_3181:
[----:B------:R-:W-:Y:S05]  /*0500*/  BSYNC.RECONVERGENT B0 ;  /* 0x0000000000007941 */ /* 0x000fea0003800200 */
.L_x_3179:
        /* <DEDUP_REMOVED lines=55> */
.L_x_3183:
[----:B------:R-:W-:Y:S01]  /*0880*/  IMAD.MOV.U32 R27, RZ, RZ, R20 ;  /* 0x000000ffff1b7224 */ /* 0x000fe200078e0014 */
[----:B------:R-:W-:Y:S01]  /*0890*/  MOV R20, R14 ;  /* 0x0000000e00147202 */ /* 0x000fe20000000f00 */
[----:B------:R-:W-:Y:S01]  /*08a0*/  IMAD.MOV.U32 R21, RZ, RZ, R19 ;  /* 0x000000ffff157224 */ /* 0x000fe200078e0013 */
[----:B------:R-:W-:Y:S02]  /*08b0*/  MOV R19, R4 ;  /* 0x0000000400137202 */ /* 0x000fe40000000f00 */
[----:B------:R-:W-:Y:S02]  /*08c0*/  MOV R18, 0x8e0 ;  /* 0x000008e000127802 */ /* 0x000fe40000000f00 */
[----:B------:R-:W-:Y:S05]  /*08d0*/  CALL.REL.NOINC `($__internal_20_$__cuda_sm20_div_s64) ;  /* 0x0000003400d87944 */ /* 0x000fea0003c00000 */
.L_x_3184:
[----:B------:R-:W-:Y:S05]  /*08e0*/  BSYNC.RECONVERGENT B0 ;  /* 0x0000000000007941 */ /* 0x000fea0003800200 */
.L_x_3182:
        /* <DEDUP_REMOVED lines=116> */
.L_x_3186:
[----:B------:R-:W-:Y:S01]  /*1030*/  IMAD.MOV.U32 R27, RZ, RZ, R16 ;  /* 0x000000ffff1b7224 */ /* 0x000fe200078e0010 */
[----:B------:R-:W-:Y:S01]  /*1040*/  MOV R20, R11 ;  /* 0x0000000b00147202 */ /* 0x000fe20000000f00 */
[----:B------:R-:W-:Y:S01]  /*1050*/  IMAD.MOV.U32 R21, RZ, RZ, R17 ;  /* 0x000000ffff157224 */ /* 0x000fe200078e0011 */
[----:B------:R-:W-:Y:S02]  /*1060*/  MOV R19, R3 ;  /* 0x0000000300137202 */ /* 0x000fe40000000f00 */
[----:B------:R-:W-:Y:S02]  /*1070*/  MOV R18, 0x1090 ;  /* 0x0000109000127802 */ /* 0x000fe40000000f00 */
[----:B------:R-:W-:Y:S05]  /*1080*/  CALL.REL.NOINC `($__internal_20_$__cuda_sm20_div_s64) ;  /* 0x0000002c00ec7944 */ /* 0x000fea0003c00000 */
[----:B------:R-:W-:Y:S02]  /*1090*/  MOV R32, R16 ;  /* 0x0000001000207202 */ /* 0x000fe40000000f00 */
[----:B------:R-:W-:Y:S02]  /*10a0*/  MOV R33, R17 ;  /* 0x0000001100217202 */ /* 0x000fe40000000f00 */
.L_x_3187:
[----:B------:R-:W-:Y:S05]  /*10b0*/  BSYNC.RECONVERGENT B0 ;  /* 0x0000000000007941 */ /* 0x000fea0003800200 */
.L_x_3185:
        /* <DEDUP_REMOVED lines=58> */
.L_x_3189:
[----:B------:R-:W-:Y:S01]  /*1460*/  IMAD.MOV.U32 R27, RZ, RZ, R6 ;  /* 0x000000ffff1b7224 */ /* 0x000fe200078e0006 */
[----:B------:R-:W-:Y:S01]  /*1470*/  MOV R21, R7 ;  /* 0x0000000700157202 */ /* 0x000fe20000000f00 */
[----:B------:R-:W-:Y:S01]  /*1480*/  IMAD.MOV.U32 R20, RZ, RZ, R9 ;  /* 0x000000ffff147224 */ /* 0x000fe200078e0009 */
[----:B------:R-:W-:Y:S02]  /*1490*/  MOV R18, 0x14b0 ;  /* 0x000014b000127802 */ /* 0x000fe40000000f00 */
[----:B------:R-:W-:Y:S05]  /*14a0*/  CALL.REL.NOINC `($__internal_20_$__cuda_sm20_div_s64) ;  /* 0x0000002800e47944 */ /* 0x000fea0003c00000 */
[----:B------:R-:W-:Y:S02]  /*14b0*/  MOV R18, R16 ;  /* 0x0000001000127202 */ /* 0x000fe40000000f00 */
[----:B------:R-:W-:Y:S02]  /*14c0*/  MOV R19, R17 ;  /* 0x0000001100137202 */ /* 0x000fe40000000f00 */
.L_x_3190:
[----:B------:R-:W-:Y:S05]  /*14d0*/  BSYNC.RECONVERGENT B0 ;  /* 0x0000000000007941 */ /* 0x000fea0003800200 */
.L_x_3188:
        /* <DEDUP_REMOVED lines=54> */
.L_x_3192:
[----:B0-----:R-:W-:Y:S05]  /*1840*/  BSYNC.RECONVERGENT B0 ;  /* 0x0000000000007941 */ /* 0x001fea0003800200 */
.L_x_3191:
        /* <DEDUP_REMOVED lines=141> */
.L_x_3196:
[----:B------:R-:W-:Y:S01]  /*2120*/  IMAD.MOV.U32 R21, RZ, RZ, RZ ;  /* 0x000000ffff157224 */ /* 0x000fe200078e00ff */
[----:B------:R-:W-:Y:S02]  /*2130*/  MOV R20, R30 ;  /* 0x0000001e00147202 */ /* 0x000fe40000000f00 */
[----:B------:R-:W-:Y:S02]  /*2140*/  MOV R18, 0x2160 ;  /* 0x0000216000127802 */ /* 0x000fe40000000f00 */
[----:B------:R-:W-:Y:S05]  /*2150*/  CALL.REL.NOINC `($__internal_20_$__cuda_sm20_div_s64) ;  /* 0x0000001c00b87944 */ /* 0x000fea0003c00000 */
[----:B------:R-:W-:Y:S02]  /*2160*/  IADD3 R13, PT, PT, -R16, RZ, RZ ;  /* 0x000000ff100d7210 */ /* 0x000fe40007ffe1ff */
[----:B------:R-:W-:-:S03]  /*2170*/  MOV R31, R17 ;  /* 0x00000011001f7202 */ /* 0x000fc60000000f00 */
[----:B------:R-:W-:Y:S01]  /*2180*/  IMAD R27, R30, R13, R27 ;  /* 0x0000000d1e1b7224 */ /* 0x000fe200078e021b */
[----:B------:R-:W-:-:S07]  /*2190*/  MOV R30, R16 ;  /* 0x00000010001e7202 */ /* 0x000fce0000000f00 */
.L_x_3197:
        /* <DEDUP_REMOVED lines=60> */
.L_x_3199:
[----:B------:R-:W-:Y:S01]  /*2560*/  IMAD.MOV.U32 R27, RZ, RZ, R30 ;  /* 0x000000ffff1b7224 */ /* 0x000fe200078e001e */
[----:B------:R-:W-:Y:S01]  /*2570*/  MOV R21, R31 ;  /* 0x0000001f00157202 */ /* 0x000fe20000000f00 */
[----:B------:R-:W-:Y:S01]  /*2580*/  IMAD.MOV.U32 R20, RZ, RZ, R34 ;  /* 0x000000ffff147224 */ /* 0x000fe200078e0022 */
[----:B------:R-:W-:Y:S02]  /*2590*/  MOV R18, 0x25b0 ;  /* 0x000025b000127802 */ /* 0x000fe40000000f00 */
[----:B------:R-:W-:Y:S05]  /*25a0*/  CALL.REL.NOINC `($__internal_20_$__cuda_sm20_div_s64) ;  /* 0x0000001800a47944 */ /* 0x000fea0003c00000 */
[----:B------:R-:W-:-:S05]  /*25b0*/  IADD3 R31, PT, PT, -R16, RZ, RZ ;  /* 0x000000ff101f7210 */ /* 0x000fca0007ffe1ff */
[----:B------:R-:W-:Y:S02]  /*25c0*/  IMAD R31, R31, R34, R30 ;  /* 0x000000221f1f7224 */ /* 0x000fe400078e021e */
.L_x_3200:
[----:B------:R-:W-:Y:S05]  /*25d0*/  BSYNC.RECONVERGENT B0 ;  /* 0x0000000000007941 */ /* 0x000fea0003800200 */
.L_x_3198:
        /* <DEDUP_REMOVED lines=162> */
.L_x_3195:
[----:B------:R-:W0:Y:S01]  /*3000*/  LDC.64 R2, c[0x0][0x420] ;  /* 0x00010800ff027b82 */ /* 0x000e220000000a00 */
[----:B------:R-:W-:-:S05]  /*3010*/  IADD3 R27, PT, PT, R27, UR6, RZ ;  /* 0x000000061b1b7c10 */ /* 0x000fca000fffe0ff */
[----:B0-----:R-:W-:-:S05]  /*3020*/  IMAD.WIDE.U32 R2, R27, 0x4, R2 ;  /* 0x000000041b027825 */ /* 0x001fca00078e0002 */
[----:B------:R1:W-:Y:S02]  /*3030*/  STG.E desc[UR12][R2.64], R23 ;  /* 0x0000001702007986 */ /* 0x0003e4000c10190c */
.L_x_3194:
[----:B------:R-:W-:Y:S05]  /*3040*/  BSYNC.RECONVERGENT B1 ;  /* 0x0000000000017941 */ /* 0x000fea0003800200 */
.L_x_3193:
        /* <DEDUP_REMOVED lines=58> */
.L_x_3207:
        /* <DEDUP_REMOVED lines=14> */
.L_x_3204:
[----:B0-----:R-:W-:Y:S05]  /*34d0*/  BSYNC.RECONVERGENT B0 ;  /* 0x0000000000007941 */ /* 0x001fea0003800200 */
.L_x_3203:
        /* <DEDUP_REMOVED lines=30> */
.L_x_3206:
[----:B------:R-:W-:Y:S05]  /*36c0*/  BSYNC.RECONVERGENT B0 ;  /* 0x0000000000007941 */ /* 0x000fea0003800200 */
.L_x_3205:
        /* <DEDUP_REMOVED lines=21> */
.L_x_3202:
        /* <DEDUP_REMOVED lines=20> */
.L_x_3209:
[----:B------:R-:W-:Y:S05]  /*3960*/  BSYNC.RECONVERGENT B0 ;  /* 0x0000000000007941 */ /* 0x000fea0003800200 */
.L_x_3208:
        /* <DEDUP_REMOVED lines=18> */
.L_x_3201:
        /* <DEDUP_REMOVED lines=91> */
        .weak           $__internal_20_$__cuda_sm20_div_s64
        .type           $__internal_20_$__cuda_sm20_div_s64,@function
        .size           $__internal_20_$__cuda_sm20_div_s64,(.L_x_5454 - $__internal_20_$__cuda_sm20_div_s64)
$__internal_20_$__cuda_sm20_div_s64:
        /* <DEDUP_REMOVED lines=86> */
[----:B------:R-:W-:Y:S06]  /*45a0*/  RET.REL.NODEC R28 `(_ZN5flash32flash_fwd_splitkv_combine_kernelI23Flash_fwd_kernel_traitsILi96ELi64ELi64ELi4ELb0ELb0EN7cutlass10bfloat16_tE19Flash_kernel_traitsILi96ELi64ELi64ELi4ES3_EELi16ELi1ELb0EEEvNS_16Flash_fwd_paramsE) ;  /* 0xffffffb81c947950 */ /* 0x000fec0003c3ffff */
.L_x_3210:
        /* <DEDUP_REMOVED lines=13> */
.L_x_5454:


//--------------------- .text._ZN5flash32flash_fwd_splitkv_combine_kernelI23Flash_fwd_kernel_traitsILi96ELi64ELi64ELi4ELb0ELb0EN7cutlass10bfloat16_tE19Flash_kernel_traitsILi96ELi64ELi64ELi4ES3_EELi16ELi7ELb1EEEvNS_16Flash_fwd_paramsE --------------------------
	.section	.text._ZN5flash32flash_fwd_splitkv_combine_kernelI23Flash_fwd_kernel_traitsILi96ELi64ELi64ELi4ELb0ELb0EN7cutlass10bfloat16_tE19Flash_kernel_traitsILi96ELi64ELi64ELi4ES3_EELi16ELi7ELb1EEEvNS_16Flash_fwd_paramsE,"ax",@progbits
	.align	128
        .global         _ZN5flash32flash_fwd_splitkv_combine_kernelI23Flash_fwd_kernel_traitsILi96ELi64ELi64ELi4ELb0ELb0EN7cutlass10bfloat16_tE19Flash_kernel_traitsILi96ELi64ELi64ELi4ES3_EELi16ELi7ELb1EEEvNS_16Flash_fwd_paramsE
        .type           _ZN5flash32flash_fwd_splitkv_combine_kernelI23Flash_fwd_kernel_traitsILi96ELi64ELi64ELi4ELb0ELb0EN7cutlass10bfloat16_tE19Flash_kernel_traitsILi96ELi64ELi64ELi4ES3_EELi16ELi7ELb1EEEvNS_16Flash_fwd_paramsE,@function
        .size           _ZN5flash32flash_fwd_splitkv_combine_kernelI23Flash_fwd_kernel_traitsILi96ELi64ELi64ELi4ELb0ELb0EN7cutlass10bfloat16_tE19Flash_kernel_traitsILi96ELi64ELi64ELi4ES3_EELi16ELi7ELb1EEEvNS_16Flash_fwd_paramsE,(.L_x_5455 - _ZN5flash32flash_fwd_splitkv_combine_kernelI23Flash_fwd_kernel_traitsILi96ELi64ELi64ELi4ELb0ELb0EN7cutlass10bfloat16_tE19Flash_kernel_traitsILi96ELi64ELi64ELi4ES3_EELi16ELi7ELb1EEEvNS_16Flash_fwd_paramsE)
        .other          _ZN5flash32flash_fwd_splitkv_combine_kernelI23Flash_fwd_kernel_traitsILi96ELi64ELi64ELi4ELb0ELb0EN7cutlass10bfloat16_tE19Flash_kernel_traitsILi96ELi64ELi64ELi4ES3_EELi16ELi7ELb1EEEvNS_16Flash_fwd_paramsE,@"STO_CUDA_ENTRY STV_DEFAULT"
_ZN5flash32flash_fwd_splitkv_combine_kernelI23Flash_fwd_kernel_traitsILi96ELi64ELi64ELi4ELb0ELb0EN7cutlass10bfloat16_tE19Flash_kernel_traitsILi96ELi64ELi64ELi4ES3_EELi16ELi7ELb1EEEvNS_16Flash_fwd_paramsE:
.text._ZN5flash32flash_fwd_splitkv_combine_kernelI23Flash_fwd_kernel_traitsILi96ELi64ELi64ELi4ELb0ELb0EN7cutlass10bfloat16_tE19Flash_kernel_traitsILi96ELi64ELi64ELi4ES3_EELi16ELi7ELb1EEEvNS_16Flash_fwd_paramsE:
        /* <DEDUP_REMOVED lines=38> */
.L_x_3211:
[----:B------:R-:W-:Y:S01]  /*0260*/  IMAD.U32 R42, RZ, RZ, UR17 ;  /* 0x00000011ff2a7e24 */ /* 0x000fe2000f8e00ff */
[----:B------:R-:W-:Y:S01]  /*0270*/  MOV R34, UR15 ;  /* 0x0000000f00227c02 */ /* 0x000fe20008000f00 */
[----:B------:R-:W-:Y:S01]  /*0280*/  IMAD.U32 R33, RZ, RZ, UR13 ;  /* 0x0000000dff217e24 */ /* 0x000fe2000f8e00ff */
[----:B------:R-:W-:Y:S02]  /*0290*/  MOV R32, UR5 ;  /* 0x0000000500207c02 */ /* 0x000fe40008000f00 */
[----:B------:R-:W-:Y:S02]  /*02a0*/  MOV R30, 0x2c0 ;  /* 0x000002c0001e7802 */ /* 0x000fe40000000f00 */
[----:B------:R-:W-:Y:S05]  /*02b0*/  CALL.REL.NOINC `($__internal_21_$__cuda_sm20_div_s64) ;  /* 0x0000005400c87944 */ /* 0x000fea0003c00000 */
[----:B------:R-:W-:-:S07]  /*02c0*/  MOV R19, R27 ;  /* 0x0000001b00137202 */ /* 0x000fce0000000f00 */
.L_x_3212:
        /* <DEDUP_REMOVED lines=30> */
.L_x_3214:
[----:B------:R-:W-:Y:S01]  /*04b0*/  IMAD.MOV.U32 R42, RZ, RZ, R18 ;  /* 0x000000ffff2a7224 */ /* 0x000fe200078e0012 */
[----:B------:R-:W-:Y:S02]  /*04c0*/  MOV R33, R19 ;  /* 0x0000001300217202 */ /* 0x000fe40000000f00 */
[----:B------:R-:W-:Y:S02]  /*04d0*/  MOV R30, 0x4f0 ;  /* 0x000004f0001e7802 */ /* 0x000fe40000000f00 */
[----:B------:R-:W-:Y:S05]  /*04e0*/  CALL.REL.NOINC `($__internal_21_$__cuda_sm20_div_s64) ;  /* 0x00000054003c7944 */ /* 0x000fea0003c00000 */
[----:B------:R-:W-:Y:S02]  /*04f0*/  MOV R4, R18 ;  /* 0x0000001200047202 */ /* 0x000fe40000000f00 */
[----:B------:R-:W-:Y:S02]  /*0500*/  MOV R5, R27 ;  /* 0x0000001b00057202 */ /* 0x000fe40000000f00 */
.L_x_3215:
[----:B------:R-:W-:Y:S05]  /*0510*/  BSYNC.RECONVERGENT B0 ;  /* 0x0000000000007941 */ /* 0x000fea0003800200 */
.L_x_3213:
        /* <DEDUP_REMOVED lines=55> */
.L_x_3217:
[----:B------:R-:W-:Y:S01]  /*0890*/  IMAD.MOV.U32 R42, RZ, RZ, R34 ;  /* 0x000000ffff2a7224 */ /* 0x000fe200078e0022 */
[----:B------:R-:W-:Y:S01]  /*08a0*/  MOV R34, R26 ;  /* 0x0000001a00227202 */ /* 0x000fe20000000f00 */
[----:B------:R-:W-:Y:S01]  /*08b0*/  IMAD.MOV.U32 R33, RZ, RZ, R32 ;  /* 0x000000ffff217224 */ /* 0x000fe200078e0020 */
[----:B------:R-:W-:Y:S02]  /*08c0*/  MOV R32, R20 ;  /* 0x0000001400207202 */ /* 0x000fe40000000f00 */
[----:B------:R-:W-:Y:S02]  /*08d0*/  MOV R30, 0x8f0 ;  /* 0x000008f0001e7802 */ /* 0x000fe40000000f00 */
[----:B------:R-:W-:Y:S05]  /*08e0*/  CALL.REL.NOINC `($__internal_21_$__cuda_sm20_div_s64) ;  /* 0x00000050003c7944 */ /* 0x000fea0003c00000 */
[----:B------:R-:W-:Y:S02]  /*08f0*/  MOV R32, R18 ;  /* 0x0000001200207202 */ /* 0x000fe40000000f00 */
[----:B------:R-:W-:Y:S02]  /*0900*/  MOV R33, R27 ;  /* 0x0000001b00217202 */ /* 0x000fe40000000f00 */
.L_x_3218:
[----:B------:R-:W-:Y:S05]  /*0910*/  BSYNC.RECONVERGENT B0 ;  /* 0x0000000000007941 */ /* 0x000fea0003800200 */
.L_x_3216:
        /* <DEDUP_REMOVED lines=128> */
.L_x_3220:
[----:B------:R-:W-:Y:S01]  /*1120*/  IMAD.MOV.U32 R42, RZ, RZ, R32 ;  /* 0x000000ffff2a7224 */ /* 0x000fe200078e0020 */
[----:B------:R-:W-:Y:S01]  /*1130*/  MOV R34, R25 ;  /* 0x0000001900227202 */ /* 0x000fe20000000f00 */
[----:B------:R-:W-:Y:S01]  /*1140*/  IMAD.MOV.U32 R32, RZ, RZ, R19 ;  /* 0x000000ffff207224 */ /* 0x000fe200078e0013 */
[----:B------:R-:W-:Y:S02]  /*1150*/  MOV R30, 0x1170 ;  /* 0x00001170001e7802 */ /* 0x000fe40000000f00 */
[----:B------:R-:W-:Y:S05]  /*1160*/  CALL.REL.NOINC `($__internal_21_$__cuda_sm20_div_s64) ;  /* 0x00000048001c7944 */ /* 0x000fea0003c00000 */
[----:B------:R-:W-:Y:S02]  /*1170*/  MOV R44, R18 ;  /* 0x00000012002c7202 */ /* 0x000fe40000000f00 */
[----:B------:R-:W-:Y:S02]  /*1180*/  MOV R45, R27 ;  /* 0x0000001b002d7202 */ /* 0x000fe40000000f00 */
.L_x_3221:
[----:B------:R-:W-:Y:S05]  /*1190*/  BSYNC.RECONVERGENT B0 ;  /* 0x0000000000007941 */ /* 0x000fea0003800200 */
.L_x_3219:
        /* <DEDUP_REMOVED lines=57> */
.L_x_3223:
[----:B------:R-:W-:Y:S01]  /*1530*/  IMAD.MOV.U32 R42, RZ, RZ, R4 ;  /* 0x000000ffff2a7224 */ /* 0x000fe200078e0004 */
[----:B------:R-:W-:Y:S01]  /*1540*/  MOV R33, R5 ;  /* 0x0000000500217202 */ /* 0x000fe20000000f00 */
[----:B------:R-:W-:Y:S01]  /*1550*/  IMAD.MOV.U32 R34, RZ, RZ, R24 ;  /* 0x000000ffff227224 */ /* 0x000fe200078e0018 */
[----:B------:R-:W-:Y:S02]  /*1560*/  MOV R30, 0x1580 ;  /* 0x00001580001e7802 */ /* 0x000fe40000000f00 */
[----:B------:R-:W-:Y:S05]  /*1570*/  CALL.REL.NOINC `($__internal_21_$__cuda_sm20_div_s64) ;  /* 0x0000004400187944 */ /* 0x000fea0003c00000 */
[----:B------:R-:W-:Y:S02]  /*1580*/  MOV R30, R18 ;  /* 0x00000012001e7202 */ /* 0x000fe40000000f00 */
[----:B------:R-:W-:Y:S02]  /*1590*/  MOV R31, R27 ;  /* 0x0000001b001f7202 */ /* 0x000fe40000000f00 */
.L_x_3224:
[----:B------:R-:W-:Y:S05]  /*15a0*/  BSYNC.RECONVERGENT B0 ;  /* 0x0000000000007941 */ /* 0x000fea0003800200 */
.L_x_3222:
        /* <DEDUP_REMOVED lines=484> */
.L_x_3228:
[----:B------:R-:W0:Y:S01]  /*33f0*/  S2R R27, SR_CTAID.X ;  /* 0x00000000001b7919 */ /* 0x000e220000002500 */
[----:B------:R-:W-:Y:S01]  /*3400*/  IMAD.MOV.U32 R33, RZ, RZ, RZ ;  /* 0x000000ffff217224 */ /* 0x000fe200078e00ff */
[----:B------:R-:W-:Y:S02]  /*3410*/  MOV R34, R46 ;  /* 0x0000002e00227202 */ /* 0x000fe40000000f00 */
[----:B------:R-:W-:Y:S01]  /*3420*/  MOV R30, 0x3460 ;  /* 0x00003460001e7802 */ /* 0x000fe20000000f00 */
[----:B0-----:R-:W-:-:S05]  /*3430*/  IMAD R40, R27, 0x10, R28 ;  /* 0x000000101b287824 */ /* 0x001fca00078e021c */
[----:B------:R-:W-:Y:S02]  /*3440*/  MOV R42, R40 ;  /* 0x00000028002a7202 */ /* 0x000fe40000000f00 */
[----:B------:R-:W-:Y:S05]  /*3450*/  CALL.REL.NOINC `($__internal_21_$__cuda_sm20_div_s64) ;  /* 0x0000002400607944 */ /* 0x000fea0003c00000 */
[----:B------:R-:W-:Y:S02]  /*3460*/  IADD3 R29, PT, PT, -R18, RZ, RZ ;  /* 0x000000ff121d7210 */ /* 0x000fe40007ffe1ff */
[----:B------:R-:W-:-:S03]  /*3470*/  MOV R41, R27 ;  /* 0x0000001b00297202 */ /* 0x000fc60000000f00 */
[----:B------:R-:W-:Y:S01]  /*3480*/  IMAD R29, R46, R29, R40 ;  /* 0x0000001d2e1d7224 */ /* 0x000fe200078e0228 */
[----:B------:R-:W-:-:S07]  /*3490*/  MOV R40, R18 ;  /* 0x0000001200287202 */ /* 0x000fce0000000f00 */
.L_x_3229:
        /* <DEDUP_REMOVED lines=60> */
.L_x_3231:
[----:B------:R-:W-:Y:S01]  /*3860*/  IMAD.MOV.U32 R42, RZ, RZ, R40 ;  /* 0x000000ffff2a7224 */ /* 0x000fe200078e0028 */
[----:B------:R-:W-:Y:S01]  /*3870*/  MOV R33, R41 ;  /* 0x0000002900217202 */ /* 0x000fe20000000f00 */
[----:B------:R-:W-:Y:S01]  /*3880*/  IMAD.MOV.U32 R34, RZ, RZ, R46 ;  /* 0x000000ffff227224 */ /* 0x000fe200078e002e */
[----:B------:R-:W-:Y:S02]  /*3890*/  MOV R30, 0x38b0 ;  /* 0x000038b0001e7802 */ /* 0x000fe40000000f00 */
[----:B------:R-:W-:Y:S05]  /*38a0*/  CALL.REL.NOINC `($__internal_21_$__cuda_sm20_div_s64) ;  /* 0x00000020004c7944 */ /* 0x000fea0003c00000 */
[----:B------:R-:W-:-:S05]  /*38b0*/  IADD3 R41, PT, PT, -R18, RZ, RZ ;  /* 0x000000ff12297210 */ /* 0x000fca0007ffe1ff */
[----:B------:R-:W-:Y:S02]  /*38c0*/  IMAD R41, R41, R46, R40 ;  /* 0x0000002e29297224 */ /* 0x000fe400078e0228 */
.L_x_3232:
[----:B------:R-:W-:Y:S05]  /*38d0*/  BSYNC.RECONVERGENT B0 ;  /* 0x0000000000007941 */ /* 0x000fea0003800200 */
.L_x_3230:
        /* <DEDUP_REMOVED lines=163> */
.L_x_3227:
[----:B------:R-:W0:Y:S01]  /*4310*/  LDC.64 R20, c[0x0][0x420] ;  /* 0x00010800ff147b82 */ /* 0x000e220000000a00 */
[----:B------:R-:W-:-:S05]  /*4320*/  IADD3 R18, PT, PT, R28, UR16, RZ ;  /* 0x000000101c127c10 */ /* 0x000fca000fffe0ff */
[----:B0-----:R-:W-:-:S05]  /*4330*/  IMAD.WIDE.U32 R18, R18, 0x4, R20 ;  /* 0x0000000412127825 */ /* 0x001fca00078e0014 */
[----:B------:R1:W-:Y:S02]  /*4340*/  STG.E desc[UR10][R18.64], R2 ;  /* 0x0000000212007986 */ /* 0x0003e4000c10190a */
.L_x_3226:
[----:B------:R-:W-:Y:S05]  /*4350*/  BSYNC.RECONVERGENT B1 ;  /* 0x0000000000017941 */ /* 0x000fea0003800200 */
.L_x_3225:
        /* <DEDUP_REMOVED lines=168> */
.L_x_3235:
        /* <DEDUP_REMOVED lines=73> */
.L_x_3234:
        /* <DEDUP_REMOVED lines=11> */
.L_x_3236:
        /* <DEDUP_REMOVED lines=22> */
.L_x_3233:
        /* <DEDUP_REMOVED lines=86> */
        .weak           $__internal_21_$__cuda_sm20_div_s64
        .type           $__internal_21_$__cuda_sm20_div_s64,@function
        .size           $__internal_21_$__cuda_sm20_div_s64,(.L_x_5455 - $__internal_21_$__cuda_sm20_div_s64)
$__internal_21_$__cuda_sm20_div_s64:
        /* <DEDUP_REMOVED lines=86> */
[----:B------:R-:W-:Y:S06]  /*5f40*/  RET.REL.NODEC R38 `(_ZN5flash32flash_fwd_splitkv_combine_kernelI23Flash_fwd_kernel_traitsILi96ELi64ELi64ELi4ELb0ELb0EN7cutlass10bfloat16_tE19Flash_kernel_traitsILi96ELi64ELi64ELi4ES3_EELi16ELi7ELb1EEEvNS_16Flash_fwd_paramsE) ;  /* 0xffffffa0262c7950 */ /* 0x000fec0003c3ffff */
.L_x_3237:
        /* <DEDUP_REMOVED lines=11> */
.L_x_5455:


//--------------------- .text._ZN5flash32flash_fwd_splitkv_combine_kernelI23Flash_fwd_kernel_traitsILi96ELi64ELi64ELi4ELb0ELb0EN7cutlass10bfloat16_tE19Flash_kernel_traitsILi96ELi64ELi64ELi4ES3_EELi16ELi6ELb1EEEvNS_16Flash_fwd_paramsE --------------------------
	.section	.text._ZN5flash32flash_fwd_splitkv_combine_kernelI23Flash_fwd_kernel_traitsILi96ELi64ELi64ELi4ELb0ELb0EN7cutlass10bfloat16_tE19Flash_kernel_traitsILi96ELi64ELi64ELi4ES3_EELi16ELi6ELb1EEEvNS_16Flash_fwd_paramsE,"ax",@progbits
	.align	128
        .global         _ZN5flash32flash_fwd_splitkv_combine_kernelI23Flash_fwd_kernel_traitsILi96ELi64ELi64ELi4ELb0ELb0EN7cutlass10bfloat16_tE19Flash_kernel_traitsILi96ELi64ELi64ELi4ES3_EELi16ELi6ELb1EEEvNS_16Flash_fwd_paramsE
        .type           _ZN5flash32flash_fwd_splitkv_combine_kernelI23Flash_fwd_kernel_traitsILi96ELi64ELi64ELi4ELb0ELb0EN7cutlass10bfloat16_tE19Flash_kernel_traitsILi96ELi64ELi64ELi4ES3_EELi16ELi6ELb1EEEvNS_16Flash_fwd_paramsE,@function
        .size           _ZN5flash32flash_fwd_splitkv_combine_kernelI23Flash_fwd_kernel_traitsILi96ELi64ELi64ELi4ELb0ELb0EN7cutlass10bfloat16_tE19Flash_kernel_traitsILi96ELi64ELi64ELi4ES3_EELi16ELi6ELb1EEEvNS_16Flash_fwd_paramsE,(.L_x_5456 - _ZN5flash32flash_fwd_splitkv_combine_kernelI23Flash_fwd_kernel_traitsILi96ELi64ELi64ELi4ELb0ELb0EN7cutlass10bfloat16_tE19Flash_kernel_traitsILi96ELi64ELi64ELi4ES3_EELi16ELi6ELb1EEEvNS_16Flash_fwd_paramsE)
        .other          _ZN5flash32flash_fwd_splitkv_combine_kernelI23Flash_fwd_kernel_traitsILi96ELi64ELi64ELi4ELb0ELb0EN7cutlass10bfloat16_tE19Flash_kernel_traitsILi96ELi64ELi64ELi4ES3_EELi16ELi6ELb1EEEvNS_16Flash_fwd_paramsE,@"STO_CUDA_ENTRY STV_DEFAULT"
_ZN5flash32flash_fwd_splitkv_combine_kernelI23Flash_fwd_kernel_traitsILi96ELi64ELi64ELi4ELb0ELb0EN7cutlass10bfloat16_tE19Flash_kernel_traitsILi96ELi64ELi64ELi4ES3_EELi16ELi6ELb1EEEvNS_16Flash_fwd_paramsE:
.text._ZN5flash32flash_fwd_splitkv_combine_kernelI23Flash_fwd_kernel_traitsILi96ELi64ELi64ELi4ELb0ELb0EN7cutlass10bfloat16_tE19Flash_kernel_traitsILi96ELi64ELi64ELi4ES3_EELi16ELi6ELb1EEEvNS_16Flash_fwd_paramsE:
        /* <DEDUP_REMOVED lines=33> */
.L_x_3238:
[----:B------:R-:W-:Y:S01]  /*0210*/  IMAD.MOV.U32 R25, RZ, RZ, R30 ;  /* 0x000000ffff197224 */ /* 0x000fe200078e001e */
[----:B------:R-:W-:Y:S01]  /*0220*/  MOV R18, R39 ;  /* 0x0000002700127202 */ /* 0x000fe20000000f00 */
[----:B------:R-:W-:Y:S01]  /*0230*/  IMAD.MOV.U32 R19, RZ, RZ, R4 ;  /* 0x000000ffff137224 */ /* 0x000fe200078e0004 */
[----:B------:R-:W-:Y:S02]  /*0240*/  MOV R17, R15 ;  /* 0x0000000f00117202 */ /* 0x000fe40000000f00 */
[----:B------:R-:W-:Y:S02]  /*0250*/  MOV R16, 0x270 ;  /* 0x0000027000107802 */ /* 0x000fe40000000f00 */
[----:B------:R-:W-:Y:S05]  /*0260*/  CALL.REL.NOINC `($__internal_22_$__cuda_sm20_div_s64) ;  /* 0x0000004800287944 */ /* 0x000fea0003c00000 */
[----:B------:R-:W-:Y:S02]  /*0270*/  MOV R2, R0 ;  /* 0x0000000000027202 */ /* 0x000fe40000000f00 */
[----:B------:R-:W-:-:S07]  /*0280*/  MOV R3, R19 ;  /* 0x0000001300037202 */ /* 0x000fce0000000f00 */
.L_x_3239:
        /* <DEDUP_REMOVED lines=30> */
.L_x_3241:
[----:B------:R-:W-:Y:S01]  /*0470*/  IMAD.MOV.U32 R25, RZ, RZ, R2 ;  /* 0x000000ffff197224 */ /* 0x000fe200078e0002 */
[----:B------:R-:W-:Y:S02]  /*0480*/  MOV R19, R3 ;  /* 0x0000000300137202 */ /* 0x000fe40000000f00 */
[----:B------:R-:W-:Y:S02]  /*0490*/  MOV R16, 0x4b0 ;  /* 0x000004b000107802 */ /* 0x000fe40000000f00 */
[----:B------:R-:W-:Y:S05]  /*04a0*/  CALL.REL.NOINC `($__internal_22_$__cuda_sm20_div_s64) ;  /* 0x0000004400987944 */ /* 0x000fea0003c00000 */
[----:B------:R-:W-:Y:S02]  /*04b0*/  MOV R26, R0 ;  /* 0x00000000001a7202 */ /* 0x000fe40000000f00 */
[----:B------:R-:W-:Y:S02]  /*04c0*/  MOV R27, R19 ;  /* 0x00000013001b7202 */ /* 0x000fe40000000f00 */
.L_x_3242:
[----:B------:R-:W-:Y:S05]  /*04d0*/  BSYNC.RECONVERGENT B0 ;  /* 0x0000000000007941 */ /* 0x000fea0003800200 */
.L_x_3240:
        /* <DEDUP_REMOVED lines=55> */
.L_x_3244:
[----:B------:R-:W-:Y:S01]  /*0850*/  IMAD.MOV.U32 R25, RZ, RZ, R18 ;  /* 0x000000ffff197224 */ /* 0x000fe200078e0012 */
[----:B------:R-:W-:Y:S01]  /*0860*/  MOV R18, R10 ;  /* 0x0000000a00127202 */ /* 0x000fe20000000f00 */
[----:B------:R-:W-:Y:S01]  /*0870*/  IMAD.MOV.U32 R19, RZ, RZ, R17 ;  /* 0x000000ffff137224 */ /* 0x000fe200078e0011 */
[----:B------:R-:W-:Y:S02]  /*0880*/  MOV R17, R11 ;  /* 0x0000000b00117202 */ /* 0x000fe40000000f00 */
[----:B------:R-:W-:Y:S02]  /*0890*/  MOV R16, 0x8b0 ;  /* 0x000008b000107802 */ /* 0x000fe40000000f00 */
[----:B------:R-:W-:Y:S05]  /*08a0*/  CALL.REL.NOINC `($__internal_22_$__cuda_sm20_div_s64) ;  /* 0x0000004000987944 */ /* 0x000fea0003c00000 */
[----:B------:R-:W-:Y:S02]  /*08b0*/  MOV R18, R0 ;  /* 0x0000000000127202 */ /* 0x000fe40000000f00 */
.L_x_3245:
[----:B------:R-:W-:Y:S05]  /*08c0*/  BSYNC.RECONVERGENT B0 ;  /* 0x0000000000007941 */ /* 0x000fea0003800200 */
.L_x_3243:
        /* <DEDUP_REMOVED lines=114> */
.L_x_3247:
[----:B------:R-:W-:Y:S01]  /*0ff0*/  IMAD.MOV.U32 R25, RZ, RZ, R18 ;  /* 0x000000ffff197224 */ /* 0x000fe200078e0012 */
[----:B------:R-:W-:Y:S01]  /*1000*/  MOV R18, R8 ;  /* 0x0000000800127202 */ /* 0x000fe20000000f00 */
[----:B------:R-:W-:Y:S01]  /*1010*/  IMAD.MOV.U32 R17, RZ, RZ, R7 ;  /* 0x000000ffff117224 */ /* 0x000fe200078e0007 */
[----:B------:R-:W-:Y:S02]  /*1020*/  MOV R16, 0x1040 ;  /* 0x0000104000107802 */ /* 0x000fe40000000f00 */
[----:B------:R-:W-:Y:S05]  /*1030*/  CALL.REL.NOINC `($__internal_22_$__cuda_sm20_div_s64) ;  /* 0x0000003800b47944 */ /* 0x000fea0003c00000 */
[----:B------:R-:W-:Y:S02]  /*1040*/  MOV R44, R0 ;  /* 0x00000000002c7202 */ /* 0x000fe40000000f00 */
[----:B------:R-:W-:Y:S02]  /*1050*/  MOV R45, R19 ;  /* 0x00000013002d7202 */ /* 0x000fe40000000f00 */
.L_x_3248:
[----:B------:R-:W-:Y:S05]  /*1060*/  BSYNC.RECONVERGENT B0 ;  /* 0x0000000000007941 */ /* 0x000fea0003800200 */
.L_x_3246:
        /* <DEDUP_REMOVED lines=58> */
.L_x_3250:
[----:B------:R-:W-:Y:S01]  /*1410*/  IMAD.MOV.U32 R25, RZ, RZ, R26 ;  /* 0x000000ffff197224 */ /* 0x000fe200078e001a */
[----:B------:R-:W-:Y:S01]  /*1420*/  MOV R19, R27 ;  /* 0x0000001b00137202 */ /* 0x000fe20000000f00 */
[----:B------:R-:W-:Y:S01]  /*1430*/  IMAD.MOV.U32 R18, RZ, RZ, R5 ;  /* 0x000000ffff127224 */ /* 0x000fe200078e0005 */
[----:B------:R-:W-:Y:S02]  /*1440*/  MOV R16, 0x1460 ;  /* 0x0000146000107802 */ /* 0x000fe40000000f00 */
[----:B------:R-:W-:Y:S05]  /*1450*/  CALL.REL.NOINC `($__internal_22_$__cuda_sm20_div_s64) ;  /* 0x0000003400ac7944 */ /* 0x000fea0003c00000 */
[----:B------:R-:W-:Y:S02]  /*1460*/  MOV R22, R0 ;  /* 0x0000000000167202 */ /* 0x000fe40000000f00 */
[----:B------:R-:W-:Y:S02]  /*1470*/  MOV R23, R19 ;  /* 0x0000001300177202 */ /* 0x000fe40000000f00 */
.L_x_3251:
[----:B------:R-:W-:Y:S05]  /*1480*/  BSYNC.RECONVERGENT B0 ;  /* 0x0000000000007941 */ /* 0x000fea0003800200 */
.L_x_3249:
        /* <DEDUP_REMOVED lines=332> */
.L_x_3255:
[----:B------:R-:W-:Y:S01]  /*2950*/  IMAD.MOV.U32 R19, RZ, RZ, RZ ;  /* 0x000000ffff137224 */ /* 0x000fe200078e00ff */
[----:B------:R-:W-:Y:S02]  /*2960*/  MOV R18, R48 ;  /* 0x0000003000127202 */ /* 0x000fe40000000f00 */
[----:B------:R-:W-:Y:S02]  /*2970*/  MOV R16, 0x2990 ;  /* 0x0000299000107802 */ /* 0x000fe40000000f00 */
[----:B------:R-:W-:Y:S05]  /*2980*/  CALL.REL.NOINC `($__internal_22_$__cuda_sm20_div_s64) ;  /* 0x0000002000607944 */ /* 0x000fea0003c00000 */
[----:B------:R-:W-:Y:S02]  /*2990*/  IADD3 R12, PT, PT, -R0, RZ, RZ ;  /* 0x000000ff000c7210 */ /* 0x000fe40007ffe1ff */
[----:B------:R-:W-:-:S03]  /*29a0*/  MOV R49, R19 ;  /* 0x0000001300317202 */ /* 0x000fc60000000f00 */
[----:B------:R-:W-:Y:S01]  /*29b0*/  IMAD R12, R48, R12, R25 ;  /* 0x0000000c300c7224 */ /* 0x000fe200078e0219 */
[----:B------:R-:W-:-:S07]  /*29c0*/  MOV R48, R0 ;  /* 0x0000000000307202 */ /* 0x000fce0000000f00 */
.L_x_3256:
        /* <DEDUP_REMOVED lines=60> */
.L_x_3258:
[----:B------:R-:W-:Y:S01]  /*2d90*/  IMAD.MOV.U32 R25, RZ, RZ, R48 ;  /* 0x000000ffff197224 */ /* 0x000fe200078e0030 */
[----:B------:R-:W-:Y:S01]  /*2da0*/  MOV R19, R49 ;  /* 0x0000003100137202 */ /* 0x000fe20000000f00 */
[----:B------:R-:W-:Y:S01]  /*2db0*/  IMAD.MOV.U32 R18, RZ, RZ, R50 ;  /* 0x000000ffff127224 */ /* 0x000fe200078e0032 */
[----:B------:R-:W-:Y:S02]  /*2dc0*/  MOV R16, 0x2de0 ;  /* 0x00002de000107802 */ /* 0x000fe40000000f00 */
[----:B------:R-:W-:Y:S05]  /*2dd0*/  CALL.REL.NOINC `($__internal_22_$__cuda_sm20_div_s64) ;  /* 0x0000001c004c7944 */ /* 0x000fea0003c00000 */
[----:B------:R-:W-:-:S05]  /*2de0*/  IADD3 R49, PT, PT, -R0, RZ, RZ ;  /* 0x000000ff00317210 */ /* 0x000fca0007ffe1ff */
[----:B------:R-:W-:Y:S02]  /*2df0*/  IMAD R49, R49, R50, R48 ;  /* 0x0000003231317224 */ /* 0x000fe400078e0230 */
.L_x_3259:
[----:B------:R-:W-:Y:S05]  /*2e00*/  BSYNC.RECONVERGENT B0 ;  /* 0x0000000000007941 */ /* 0x000fea0003800200 */
.L_x_3257:
        /* <DEDUP_REMOVED lines=160> */
.L_x_3254:
[----:B------:R-:W0:Y:S01]  /*3810*/  LDC.64 R2, c[0x0][0x420] ;  /* 0x00010800ff027b82 */ /* 0x000e220000000a00 */
[----:B------:R-:W-:-:S05]  /*3820*/  IADD3 R0, PT, PT, R28, UR6, RZ ;  /* 0x000000061c007c10 */ /* 0x000fca000fffe0ff */
[----:B0-----:R-:W-:-:S05]  /*3830*/  IMAD.WIDE.U32 R2, R0, 0x4, R2 ;  /* 0x0000000400027825 */ /* 0x001fca00078e0002 */
[----:B------:R1:W-:Y:S02]  /*3840*/  STG.E desc[UR10][R2.64], R24 ;  /* 0x0000001802007986 */ /* 0x0003e4000c10190a */
.L_x_3253:
[----:B------:R-:W-:Y:S05]  /*3850*/  BSYNC.RECONVERGENT B1 ;  /* 0x0000000000017941 */ /* 0x000fea0003800200 */
.L_x_3252:
        /* <DEDUP_REMOVED lines=107> */
.L_x_3262:
        /* <DEDUP_REMOVED lines=73> */
.L_x_3261:
        /* <DEDUP_REMOVED lines=11> */
.L_x_3263:
        /* <DEDUP_REMOVED lines=22> */
.L_x_3260:
        /* <DEDUP_REMOVED lines=86> */
        .weak           $__internal_22_$__cuda_sm20_div_s64
        .type           $__internal_22_$__cuda_sm20_div_s64,@function
        .size           $__internal_22_$__cuda_sm20_div_s64,(.L_x_5456 - $__internal_22_$__cuda_sm20_div_s64)
$__internal_22_$__cuda_sm20_div_s64:
        /* <DEDUP_REMOVED lines=86> */
[----:B------:R-:W-:Y:S05]  /*5070*/  RET.REL.NODEC R12 `(_ZN5flash32flash_fwd_splitkv_combine_kernelI23Flash_fwd_kernel_traitsILi96ELi64ELi64ELi4ELb0ELb0EN7cutlass10bfloat16_tE19Flash_kernel_traitsILi96ELi64ELi64ELi4ES3_EELi16ELi6ELb1EEEvNS_16Flash_fwd_paramsE) ;  /* 0xffffffac0ce07950 */ /* 0x000fea0003c3ffff */
.L_x_3264:
        /* <DEDUP_REMOVED lines=16> */
.L_x_5456:


//--------------------- .text._ZN5flash32flash_fwd_splitkv_combine_kernelI23Flash_fwd_kernel_traitsILi96ELi64ELi64ELi4ELb0ELb0EN7cutlass10bfloat16_tE19Flash_kernel_traitsILi96ELi64ELi64ELi4ES3_EELi16ELi5ELb1EEEvNS_16Flash_fwd_paramsE --------------------------
	.section	.text._ZN5flash32flash_fwd_splitkv_combine_kernelI23Flash_fwd_kernel_traitsILi96ELi64ELi64ELi4ELb0ELb0EN7cutlass10bfloat16_tE19Flash_kernel_traitsILi96ELi64ELi64ELi4ES3_EELi16ELi5ELb1EEEvNS_16Flash_fwd_paramsE,"ax",@progbits
	.align	128
        .global         _ZN5flash32flash_fwd_splitkv_combine_kernelI23Flash_fwd_kernel_traitsILi96ELi64ELi64ELi4ELb0ELb0EN7cutlass10bfloat16_tE19Flash_kernel_traitsILi96ELi64ELi64ELi4ES3_EELi16ELi5ELb1EEEvNS_16Flash_fwd_paramsE
        .type           _ZN5flash32flash_fwd_splitkv_combine_kernelI23Flash_fwd_kernel_traitsILi96ELi64ELi64ELi4ELb0ELb0EN7cutlass10bfloat16_tE19Flash_kernel_traitsILi96ELi64ELi64ELi4ES3_EELi16ELi5ELb1EEEvNS_16Flash_fwd_paramsE,@function
        .size           _ZN5flash32flash_fwd_splitkv_combine_kernelI23Flash_fwd_kernel_traitsILi96ELi64ELi64ELi4ELb0ELb0EN7cutlass10bfloat16_tE19Flash_kernel_traitsILi96ELi64ELi64ELi4ES3_EELi16ELi5ELb1EEEvNS_16Flash_fwd_paramsE,(.L_x_5457 - _ZN5flash32flash_fwd_splitkv_combine_kernelI23Flash_fwd_kernel_traitsILi96ELi64ELi64ELi4ELb0ELb0EN7cutlass10bfloat16_tE19Flash_kernel_traitsILi96ELi64ELi64ELi4ES3_EELi16ELi5ELb1EEEvNS_16Flash_fwd_paramsE)
        .other          _ZN5flash32flash_fwd_splitkv_combine_kernelI23Flash_fwd_kernel_traitsILi96ELi64ELi64ELi4ELb0ELb0EN7cutlass10bfloat16_tE19Flash_kernel_traitsILi96ELi64ELi64ELi4ES3_EELi16ELi5ELb1EEEvNS_16Flash_fwd_paramsE,@"STO_CUDA_ENTRY STV_DEFAULT"
_ZN5flash32flash_fwd_splitkv_combine_kernelI23Flash_fwd_kernel_traitsILi96ELi64ELi64ELi4ELb0ELb0EN7cutlass10bfloat16_tE19Flash_kernel_traitsILi96ELi64ELi64ELi4ES3_EELi16ELi5ELb1EEEvNS_16Flash_fwd_paramsE:
.text._ZN5flash32flash_fwd_splitkv_combine_kernelI23Flash_fwd_kernel_traitsILi96ELi64ELi64ELi4ELb0ELb0EN7cutlass10bfloat16_tE19Flash_kernel_traitsILi96ELi64ELi64ELi4ES3_EELi16ELi5ELb1EEEvNS_16Flash_fwd_paramsE:
        /* <DEDUP_REMOVED lines=33> */
.L_x_3265:
[----:B------:R-:W-:Y:S01]  /*0210*/  IMAD.MOV.U32 R25, RZ, RZ, R30 ;  /* 0x000000ffff197224 */ /* 0x000fe200078e001e */
[----:B------:R-:W-:Y:S01]  /*0220*/  MOV R18, R35 ;  /* 0x0000002300127202 */ /* 0x000fe20000000f00 */
[----:B------:R-:W-:Y:S01]  /*0230*/  IMAD.MOV.U32 R17, RZ, RZ, R4 ;  /* 0x000000ffff117224 */ /* 0x000fe200078e0004 */
[----:B------:R-:W-:Y:S02]  /*0240*/  MOV R15, R3 ;  /* 0x00000003000f7202 */ /* 0x000fe40000000f00 */
[----:B------:R-:W-:Y:S02]  /*0250*/  MOV R16, 0x270 ;  /* 0x0000027000107802 */ /* 0x000fe40000000f00 */
[----:B------:R-:W-:Y:S05]  /*0260*/  CALL.REL.NOINC `($__internal_23_$__cuda_sm20_div_s64) ;  /* 0x0000004000747944 */ /* 0x000fea0003c00000 */
.L_x_3266:
        /* <DEDUP_REMOVED lines=30> */
.L_x_3268:
[----:B------:R-:W-:Y:S01]  /*0450*/  IMAD.MOV.U32 R25, RZ, RZ, R12 ;  /* 0x000000ffff197224 */ /* 0x000fe200078e000c */
[----:B------:R-:W-:Y:S02]  /*0460*/  MOV R17, R13 ;  /* 0x0000000d00117202 */ /* 0x000fe40000000f00 */
[----:B------:R-:W-:Y:S02]  /*0470*/  MOV R16, 0x490 ;  /* 0x0000049000107802 */ /* 0x000fe40000000f00 */
[----:B------:R-:W-:Y:S05]  /*0480*/  CALL.REL.NOINC `($__internal_23_$__cuda_sm20_div_s64) ;  /* 0x0000003c00ec7944 */ /* 0x000fea0003c00000 */
[----:B------:R-:W-:Y:S02]  /*0490*/  MOV R26, R12 ;  /* 0x0000000c001a7202 */ /* 0x000fe40000000f00 */
[----:B------:R-:W-:Y:S02]  /*04a0*/  MOV R27, R13 ;  /* 0x0000000d001b7202 */ /* 0x000fe40000000f00 */
.L_x_3269:
[----:B------:R-:W-:Y:S05]  /*04b0*/  BSYNC.RECONVERGENT B0 ;  /* 0x0000000000007941 */ /* 0x000fea0003800200 */
.L_x_3267:
        /* <DEDUP_REMOVED lines=55> */
.L_x_3271:
[----:B------:R-:W-:Y:S01]  /*0830*/  IMAD.MOV.U32 R25, RZ, RZ, R18 ;  /* 0x000000ffff197224 */ /* 0x000fe200078e0012 */
[----:B------:R-:W-:Y:S01]  /*0840*/  MOV R18, R10 ;  /* 0x0000000a00127202 */ /* 0x000fe20000000f00 */
[----:B------:R-:W-:Y:S01]  /*0850*/  IMAD.MOV.U32 R17, RZ, RZ, R15 ;  /* 0x000000ffff117224 */ /* 0x000fe200078e000f */
[----:B------:R-:W-:Y:S02]  /*0860*/  MOV R15, R11 ;  /* 0x0000000b000f7202 */ /* 0x000fe40000000f00 */
[----:B------:R-:W-:Y:S02]  /*0870*/  MOV R16, 0x890 ;  /* 0x0000089000107802 */ /* 0x000fe40000000f00 */
[----:B------:R-:W-:Y:S05]  /*0880*/  CALL.REL.NOINC `($__internal_23_$__cuda_sm20_div_s64) ;  /* 0x0000003800ec7944 */ /* 0x000fea0003c00000 */
.L_x_3272:
[----:B------:R-:W-:Y:S05]  /*0890*/  BSYNC.RECONVERGENT B0 ;  /* 0x0000000000007941 */ /* 0x000fea0003800200 */
.L_x_3270:
        /* <DEDUP_REMOVED lines=114> */
.L_x_3274:
[----:B------:R-:W-:Y:S01]  /*0fc0*/  IMAD.MOV.U32 R25, RZ, RZ, R12 ;  /* 0x000000ffff197224 */ /* 0x000fe200078e000c */
[----:B------:R-:W-:Y:S01]  /*0fd0*/  MOV R18, R8 ;  /* 0x0000000800127202 */ /* 0x000fe20000000f00 */
[----:B------:R-:W-:Y:S01]  /*0fe0*/  IMAD.MOV.U32 R17, RZ, RZ, R13 ;  /* 0x000000ffff117224 */ /* 0x000fe200078e000d */
[----:B------:R-:W-:Y:S02]  /*0ff0*/  MOV R15, R7 ;  /* 0x00000007000f7202 */ /* 0x000fe40000000f00 */
[----:B------:R-:W-:Y:S02]  /*1000*/  MOV R16, 0x1020 ;  /* 0x0000102000107802 */ /* 0x000fe40000000f00 */
[----:B------:R-:W-:Y:S05]  /*1010*/  CALL.REL.NOINC `($__internal_23_$__cuda_sm20_div_s64) ;  /* 0x0000003400087944 */ /* 0x000fea0003c00000 */
[----:B------:R-:W-:Y:S02]  /*1020*/  MOV R38, R12 ;  /* 0x0000000c00267202 */ /* 0x000fe40000000f00 */
[----:B------:R-:W-:Y:S02]  /*1030*/  MOV R39, R13 ;  /* 0x0000000d00277202 */ /* 0x000fe40000000f00 */
.L_x_3275:
[----:B------:R-:W-:Y:S05]  /*1040*/  BSYNC.RECONVERGENT B0 ;  /* 0x0000000000007941 */ /* 0x000fea0003800200 */
.L_x_3273:
        /* <DEDUP_REMOVED lines=58> */
.L_x_3277:
[----:B------:R-:W-:Y:S01]  /*13f0*/  IMAD.MOV.U32 R25, RZ, RZ, R26 ;  /* 0x000000ffff197224 */ /* 0x000fe200078e001a */
[----:B------:R-:W-:Y:S01]  /*1400*/  MOV R17, R27 ;  /* 0x0000001b00117202 */ /* 0x000fe20000000f00 */
[----:B------:R-:W-:Y:S01]  /*1410*/  IMAD.MOV.U32 R18, RZ, RZ, R5 ;  /* 0x000000ffff127224 */ /* 0x000fe200078e0005 */
[----:B------:R-:W-:Y:S02]  /*1420*/  MOV R16, 0x1440 ;  /* 0x0000144000107802 */ /* 0x000fe40000000f00 */
[----:B------:R-:W-:Y:S05]  /*1430*/  CALL.REL.NOINC `($__internal_23_$__cuda_sm20_div_s64) ;  /* 0x0000003000007944 */ /* 0x000fea0003c00000 */
[----:B------:R-:W-:Y:S02]  /*1440*/  MOV R36, R12 ;  /* 0x0000000c00247202 */ /* 0x000fe40000000f00 */
[----:B------:R-:W-:Y:S02]  /*1450*/  MOV R37, R13 ;  /* 0x0000000d00257202 */ /* 0x000fe40000000f00 */
.L_x_3278:
[----:B------:R-:W-:Y:S05]  /*1460*/  BSYNC.RECONVERGENT B0 ;  /* 0x0000000000007941 */ /* 0x000fea0003800200 */
.L_x_3276:
        /* <DEDUP_REMOVED lines=252> */
.L_x_3282:
[----:B------:R-:W-:Y:S01]  /*2430*/  IMAD.MOV.U32 R17, RZ, RZ, RZ ;  /* 0x000000ffff117224 */ /* 0x000fe200078e00ff */
[----:B------:R-:W-:Y:S02]  /*2440*/  MOV R18, R40 ;  /* 0x0000002800127202 */ /* 0x000fe40000000f00 */
[----:B------:R-:W-:Y:S02]  /*2450*/  MOV R16, 0x2470 ;  /* 0x0000247000107802 */ /* 0x000fe40000000f00 */
[----:B------:R-:W-:Y:S05]  /*2460*/  CALL.REL.NOINC `($__internal_23_$__cuda_sm20_div_s64) ;  /* 0x0000001c00f47944 */ /* 0x000fea0003c00000 */
[----:B------:R-:W-:Y:S02]  /*2470*/  IADD3 R14, PT, PT, -R12, RZ, RZ ;  /* 0x000000ff0c0e7210 */ /* 0x000fe40007ffe1ff */
[----:B------:R-:W-:-:S03]  /*2480*/  MOV R41, R13 ;  /* 0x0000000d00297202 */ /* 0x000fc60000000f00 */
[----:B------:R-:W-:Y:S01]  /*2490*/  IMAD R14, R40, R14, R25 ;  /* 0x0000000e280e7224 */ /* 0x000fe200078e0219 */
[----:B------:R-:W-:-:S07]  /*24a0*/  MOV R40, R12 ;  /* 0x0000000c00287202 */ /* 0x000fce0000000f00 */
.L_x_3283:
        /* <DEDUP_REMOVED lines=60> */
.L_x_3285:
[----:B------:R-:W-:Y:S01]  /*2870*/  IMAD.MOV.U32 R25, RZ, RZ, R40 ;  /* 0x000000ffff197224 */ /* 0x000fe200078e0028 */
[----:B------:R-:W-:Y:S01]  /*2880*/  MOV R17, R41 ;  /* 0x0000002900117202 */ /* 0x000fe20000000f00 */
[----:B------:R-:W-:Y:S01]  /*2890*/  IMAD.MOV.U32 R18, RZ, RZ, R44 ;  /* 0x000000ffff127224 */ /* 0x000fe200078e002c */
[----:B------:R-:W-:Y:S02]  /*28a0*/  MOV R16, 0x28c0 ;  /* 0x000028c000107802 */ /* 0x000fe40000000f00 */
[----:B------:R-:W-:Y:S05]  /*28b0*/  CALL.REL.NOINC `($__internal_23_$__cuda_sm20_div_s64) ;  /* 0x0000001800e07944 */ /* 0x000fea0003c00000 */
[----:B------:R-:W-:-:S05]  /*28c0*/  IADD3 R41, PT, PT, -R12, RZ, RZ ;  /* 0x000000ff0c297210 */ /* 0x000fca0007ffe1ff */
[----:B------:R-:W-:Y:S02]  /*28d0*/  IMAD R41, R41, R44, R40 ;  /* 0x0000002c29297224 */ /* 0x000fe400078e0228 */
.L_x_3286:
[----:B------:R-:W-:Y:S05]  /*28e0*/  BSYNC.RECONVERGENT B0 ;  /* 0x0000000000007941 */ /* 0x000fea0003800200 */
.L_x_3284:
        /* <DEDUP_REMOVED lines=161> */
.L_x_3281:
[----:B------:R-:W0:Y:S01]  /*3300*/  LDC.64 R2, c[0x0][0x420] ;  /* 0x00010800ff027b82 */ /* 0x000e220000000a00 */
[----:B------:R-:W-:-:S05]  /*3310*/  IADD3 R0, PT, PT, R28, UR6, RZ ;  /* 0x000000061c007c10 */ /* 0x000fca000fffe0ff */
[----:B0-----:R-:W-:-:S05]  /*3320*/  IMAD.WIDE.U32 R2, R0, 0x4, R2 ;  /* 0x0000000400027825 */ /* 0x001fca00078e0002 */
[----:B------:R0:W-:Y:S02]  /*3330*/  STG.E desc[UR10][R2.64], R24 ;  /* 0x0000001802007986 */ /* 0x0001e4000c10190a */
.L_x_3280:
[----:B------:R-:W-:Y:S05]  /*3340*/  BSYNC.RECONVERGENT B1 ;  /* 0x0000000000017941 */ /* 0x000fea0003800200 */
.L_x_3279:
        /* <DEDUP_REMOVED lines=79> */
.L_x_3289:
        /* <DEDUP_REMOVED lines=73> */
.L_x_3288:
        /* <DEDUP_REMOVED lines=11> */
.L_x_3290:
        /* <DEDUP_REMOVED lines=22> */
.L_x_3287:
        /* <DEDUP_REMOVED lines=86> */
        .weak           $__internal_23_$__cuda_sm20_div_s64
        .type           $__internal_23_$__cuda_sm20_div_s64,@function
        .size           $__internal_23_$__cuda_sm20_div_s64,(.L_x_5457 - $__internal_23_$__cuda_sm20_div_s64)
$__internal_23_$__cuda_sm20_div_s64:
        /* <DEDUP_REMOVED lines=85> */
[----:B------:R-:W-:Y:S06]  /*4990*/  RET.REL.NODEC R16 `(_ZN5flash32flash_fwd_splitkv_combine_kernelI23Flash_fwd_kernel_traitsILi96ELi64ELi64ELi4ELb0ELb0EN7cutlass10bfloat16_tE19Flash_kernel_traitsILi96ELi64ELi64ELi4ES3_EELi16ELi5ELb1EEEvNS_16Flash_fwd_paramsE) ;  /* 0xffffffb410987950 */ /* 0x000fec0003c3ffff */
.L_x_3291:
        /* <DEDUP_REMOVED lines=14> */
.L_x_5457:


//--------------------- .text._ZN5flash32flash_fwd_splitkv_combine_kernelI23Flash_fwd_kernel_traitsILi96ELi64ELi64ELi4ELb0ELb0EN7cutlass10bfloat16_tE19Flash_kernel_traitsILi96ELi64ELi64ELi4ES3_EELi16ELi4ELb1EEEvNS_16Flash_fwd_paramsE --------------------------
	.section	.text._ZN5flash32flash_fwd_splitkv_combine_kernelI23Flash_fwd_kernel_traitsILi96ELi64ELi64ELi4ELb0ELb0EN7cutlass10bfloat16_tE19Flash_kernel_traitsILi96ELi64ELi64ELi4ES3_EELi16ELi4ELb1EEEvNS_16Flash_fwd_paramsE,"ax",@progbits
	.align	128
        .global         _ZN5flash32flash_fwd_splitkv_combine_kernelI23Flash_fwd_kernel_traitsILi96ELi64ELi64ELi4ELb0ELb0EN7cutlass10bfloat16_tE19Flash_kernel_traitsILi96ELi64ELi64ELi4ES3_EELi16ELi4ELb1EEEvNS_16Flash_fwd_paramsE
        .type           _ZN5flash32flash_fwd_splitkv_combine_kernelI23Flash_fwd_kernel_traitsILi96ELi64ELi64ELi4ELb0ELb0EN7cutlass10bfloat16_tE19Flash_kernel_traitsILi96ELi64ELi64ELi4ES3_EELi16ELi4ELb1EEEvNS_16Flash_fwd_paramsE,@function
        .size           _ZN5flash32flash_fwd_splitkv_combine_kernelI23Flash_fwd_kernel_traitsILi96ELi64ELi64ELi4ELb0ELb0EN7cutlass10bfloat16_tE19Flash_kernel_traitsILi96ELi64ELi64ELi4ES3_EELi16ELi4ELb1EEEvNS_16Flash_fwd_paramsE,(.L_x_5458 - _ZN5flash32flash_fwd_splitkv_combine_kernelI23Flash_fwd_kernel_traitsILi96ELi64ELi64ELi4ELb0ELb0EN7cutlass10bfloat16_tE19Flash_kernel_traitsILi96ELi64ELi64ELi4ES3_EELi16ELi4ELb1EEEvNS_16Flash_fwd_paramsE)
        .other          _ZN5flash32flash_fwd_splitkv_combine_kernelI23Flash_fwd_kernel_traitsILi96ELi64ELi64ELi4ELb0ELb0EN7cutlass10bfloat16_tE19Flash_kernel_traitsILi96ELi64ELi64ELi4ES3_EELi16ELi4ELb1EEEvNS_16Flash_fwd_paramsE,@"STO_CUDA_ENTRY STV_DEFAULT"
_ZN5flash32flash_fwd_splitkv_combine_kernelI23Flash_fwd_kernel_traitsILi96ELi64ELi64ELi4ELb0ELb0EN7cutlass10bfloat16_tE19Flash_kernel_traitsILi96ELi64ELi64ELi4ES3_EELi16ELi4ELb1EEEvNS_16Flash_fwd_paramsE:
.text._ZN5flash32flash_fwd_splitkv_combine_kernelI23Flash_fwd_kernel_traitsILi96ELi64ELi64ELi4ELb0ELb0EN7cutlass10bfloat16_tE19Flash_kernel_traitsILi96ELi64ELi64ELi4ES3_EELi16ELi4ELb1EEEvNS_16Flash_fwd_paramsE:
        /* <DEDUP_REMOVED lines=39> */
.L_x_3292:
[----:B------:R-:W-:Y:S01]  /*0270*/  IMAD.U32 R29, RZ, RZ, UR7 ;  /* 0x00000007ff1d7e24 */ /* 0x000fe2000f8e00ff */
[----:B------:R-:W-:Y:S01]  /*0280*/  MOV R18, UR14 ;  /* 0x0000000e00127c02 */ /* 0x000fe20008000f00 */
[----:B------:R-:W-:Y:S01]  /*0290*/  IMAD.U32 R17, RZ, RZ, UR4 ;  /* 0x00000004ff117e24 */ /* 0x000fe2000f8e00ff */
[----:B------:R-:W-:Y:S02]  /*02a0*/  MOV R15, UR8 ;  /* 0x00000008000f7c02 */ /* 0x000fe40008000f00 */
[----:B------:R-:W-:Y:S02]  /*02b0*/  MOV R16, 0x2d0 ;  /* 0x000002d000107802 */ /* 0x000fe40000000f00 */
[----:B------:R-:W-:Y:S05]  /*02c0*/  CALL.REL.NOINC `($__internal_24_$__cuda_sm20_div_s64) ;  /* 0x0000003c00e87944 */ /* 0x000fea0003c00000 */
[----:B------:R-:W-:-:S07]  /*02d0*/  MOV R10, R14 ;  /* 0x0000000e000a7202 */ /* 0x000fce0000000f00 */
.L_x_3293:
        /* <DEDUP_REMOVED lines=30> */
.L_x_3295:
[----:B------:R-:W-:Y:S01]  /*04c0*/  IMAD.MOV.U32 R29, RZ, RZ, R10 ;  /* 0x000000ffff1d7224 */ /* 0x000fe200078e000a */
[----:B------:R-:W-:Y:S02]  /*04d0*/  MOV R17, R11 ;  /* 0x0000000b00117202 */ /* 0x000fe40000000f00 */
[----:B------:R-:W-:Y:S02]  /*04e0*/  MOV R16, 0x500 ;  /* 0x0000050000107802 */ /* 0x000fe40000000f00 */
[----:B------:R-:W-:Y:S05]  /*04f0*/  CALL.REL.NOINC `($__internal_24_$__cuda_sm20_div_s64) ;  /* 0x0000003c005c7944 */ /* 0x000fea0003c00000 */
[----:B------:R-:W-:Y:S02]  /*0500*/  MOV R22, R14 ;  /* 0x0000000e00167202 */ /* 0x000fe40000000f00 */
[----:B------:R-:W-:Y:S02]  /*0510*/  MOV R23, R11 ;  /* 0x0000000b00177202 */ /* 0x000fe40000000f00 */
.L_x_3296:
[----:B------:R-:W-:Y:S05]  /*0520*/  BSYNC.RECONVERGENT B0 ;  /* 0x0000000000007941 */ /* 0x000fea0003800200 */
.L_x_3294:
        /* <DEDUP_REMOVED lines=55> */
.L_x_3298:
[----:B------:R-:W-:Y:S01]  /*08a0*/  IMAD.MOV.U32 R29, RZ, RZ, R18 ;  /* 0x000000ffff1d7224 */ /* 0x000fe200078e0012 */
[----:B------:R-:W-:Y:S01]  /*08b0*/  MOV R18, R12 ;  /* 0x0000000c00127202 */ /* 0x000fe20000000f00 */
[----:B------:R-:W-:Y:S01]  /*08c0*/  IMAD.MOV.U32 R17, RZ, RZ, R15 ;  /* 0x000000ffff117224 */ /* 0x000fe200078e000f */
[----:B------:R-:W-:Y:S02]  /*08d0*/  MOV R15, R2 ;  /* 0x00000002000f7202 */ /* 0x000fe40000000f00 */
[----:B------:R-:W-:Y:S02]  /*08e0*/  MOV R16, 0x900 ;  /* 0x0000090000107802 */ /* 0x000fe40000000f00 */
[----:B------:R-:W-:Y:S05]  /*08f0*/  CALL.REL.NOINC `($__internal_24_$__cuda_sm20_div_s64) ;  /* 0x00000038005c7944 */ /* 0x000fea0003c00000 */
[----:B------:R-:W-:Y:S02]  /*0900*/  MOV R15, R11 ;  /* 0x0000000b000f7202 */ /* 0x000fe40000000f00 */
.L_x_3299:
[----:B------:R-:W-:Y:S05]  /*0910*/  BSYNC.RECONVERGENT B0 ;  /* 0x0000000000007941 */ /* 0x000fea0003800200 */
.L_x_3297:
        /* <DEDUP_REMOVED lines=116> */
.L_x_3301:
[----:B------:R-:W-:Y:S01]  /*1060*/  IMAD.MOV.U32 R17, RZ, RZ, R15 ;  /* 0x000000ffff117224 */ /* 0x000fe200078e000f */
[----:B------:R-:W-:Y:S01]  /*1070*/  MOV R18, R9 ;  /* 0x0000000900127202 */ /* 0x000fe20000000f00 */
[----:B------:R-:W-:Y:S01]  /*1080*/  IMAD.MOV.U32 R29, RZ, RZ, R14 ;  /* 0x000000ffff1d7224 */ /* 0x000fe200078e000e */
[----:B------:R-:W-:Y:S02]  /*1090*/  MOV R15, R3 ;  /* 0x00000003000f7202 */ /* 0x000fe40000000f00 */
[----:B------:R-:W-:Y:S02]  /*10a0*/  MOV R16, 0x10c0 ;  /* 0x000010c000107802 */ /* 0x000fe40000000f00 */
[----:B------:R-:W-:Y:S05]  /*10b0*/  CALL.REL.NOINC `($__internal_24_$__cuda_sm20_div_s64) ;  /* 0x00000030006c7944 */ /* 0x000fea0003c00000 */
[----:B------:R-:W-:Y:S02]  /*10c0*/  MOV R34, R14 ;  /* 0x0000000e00227202 */ /* 0x000fe40000000f00 */
[----:B------:R-:W-:Y:S02]  /*10d0*/  MOV R35, R11 ;  /* 0x0000000b00237202 */ /* 0x000fe40000000f00 */
.L_x_3302:
[----:B------:R-:W-:Y:S05]  /*10e0*/  BSYNC.RECONVERGENT B0 ;  /* 0x0000000000007941 */ /* 0x000fea0003800200 */
.L_x_3300:
        /* <DEDUP_REMOVED lines=58> */
.L_x_3304:
[----:B------:R-:W-:Y:S01]  /*1490*/  IMAD.MOV.U32 R29, RZ, RZ, R22 ;  /* 0x000000ffff1d7224 */ /* 0x000fe200078e0016 */
[----:B------:R-:W-:Y:S01]  /*14a0*/  MOV R17, R23 ;  /* 0x0000001700117202 */ /* 0x000fe20000000f00 */
[----:B------:R-:W-:Y:S01]  /*14b0*/  IMAD.MOV.U32 R18, RZ, RZ, R7 ;  /* 0x000000ffff127224 */ /* 0x000fe200078e0007 */
[----:B------:R-:W-:Y:S02]  /*14c0*/  MOV R16, 0x14e0 ;  /* 0x000014e000107802 */ /* 0x000fe40000000f00 */
[----:B------:R-:W-:Y:S05]  /*14d0*/  CALL.REL.NOINC `($__internal_24_$__cuda_sm20_div_s64) ;  /* 0x0000002c00647944 */ /* 0x000fea0003c00000 */
[----:B------:R-:W-:Y:S02]  /*14e0*/  MOV R20, R14 ;  /* 0x0000000e00147202 */ /* 0x000fe40000000f00 */
[----:B------:R-:W-:Y:S02]  /*14f0*/  MOV R21, R11 ;  /* 0x0000000b00157202 */ /* 0x000fe40000000f00 */
.L_x_3305:
[----:B------:R-:W-:Y:S05]  /*1500*/  BSYNC.RECONVERGENT B0 ;  /* 0x0000000000007941 */ /* 0x000fea0003800200 */
.L_x_3303:
        /* <DEDUP_REMOVED lines=218> */
.L_x_3309:
[----:B------:R-:W-:Y:S01]  /*22b0*/  IMAD.MOV.U32 R17, RZ, RZ, RZ ;  /* 0x000000ffff117224 */ /* 0x000fe200078e00ff */
[----:B------:R-:W-:Y:S02]  /*22c0*/  MOV R18, R32 ;  /* 0x0000002000127202 */ /* 0x000fe40000000f00 */
[----:B------:R-:W-:Y:S02]  /*22d0*/  MOV R16, 0x22f0 ;  /* 0x000022f000107802 */ /* 0x000fe40000000f00 */
[----:B------:R-:W-:Y:S05]  /*22e0*/  CALL.REL.NOINC `($__internal_24_$__cuda_sm20_div_s64) ;  /* 0x0000001c00e07944 */ /* 0x000fea0003c00000 */
[----:B------:R-:W-:Y:S02]  /*22f0*/  IADD3 R13, PT, PT, -R14, RZ, RZ ;  /* 0x000000ff0e0d7210 */ /* 0x000fe40007ffe1ff */
[----:B------:R-:W-:-:S03]  /*2300*/  MOV R33, R11 ;  /* 0x0000000b00217202 */ /* 0x000fc60000000f00 */
[----:B------:R-:W-:Y:S01]  /*2310*/  IMAD R29, R32, R13, R29 ;  /* 0x0000000d201d7224 */ /* 0x000fe200078e021d */
[----:B------:R-:W-:-:S07]  /*2320*/  MOV R32, R14 ;  /* 0x0000000e00207202 */ /* 0x000fce0000000f00 */
.L_x_3310:
        /* <DEDUP_REMOVED lines=60> */
.L_x_3312:
[----:B------:R-:W-:Y:S01]  /*26f0*/  IMAD.MOV.U32 R29, RZ, RZ, R32 ;  /* 0x000000ffff1d7224 */ /* 0x000fe200078e0020 */
[----:B------:R-:W-:Y:S01]  /*2700*/  MOV R17, R33 ;  /* 0x0000002100117202 */ /* 0x000fe20000000f00 */
[----:B------:R-:W-:Y:S01]  /*2710*/  IMAD.MOV.U32 R18, RZ, RZ, R36 ;  /* 0x000000ffff127224 */ /* 0x000fe200078e0024 */
[----:B------:R-:W-:Y:S02]  /*2720*/  MOV R16, 0x2740 ;  /* 0x0000274000107802 */ /* 0x000fe40000000f00 */
[----:B------:R-:W-:Y:S05]  /*2730*/  CALL.REL.NOINC `($__internal_24_$__cuda_sm20_div_s64) ;  /* 0x0000001800cc7944 */ /* 0x000fea0003c00000 */
[----:B------:R-:W-:-:S05]  /*2740*/  IADD3 R33, PT, PT, -R14, RZ, RZ ;  /* 0x000000ff0e217210 */ /* 0x000fca0007ffe1ff */
[----:B------:R-:W-:Y:S02]  /*2750*/  IMAD R33, R33, R36, R32 ;  /* 0x0000002421217224 */ /* 0x000fe400078e0220 */
.L_x_3313:
[----:B------:R-:W-:Y:S05]  /*2760*/  BSYNC.RECONVERGENT B0 ;  /* 0x0000000000007941 */ /* 0x000fea0003800200 */
.L_x_3311:
        /* <DEDUP_REMOVED lines=161> */
.L_x_3308:
[----:B------:R-:W0:Y:S01]  /*3180*/  LDC.64 R2, c[0x0][0x420] ;  /* 0x00010800ff027b82 */ /* 0x000e220000000a00 */
[----:B------:R-:W-:-:S05]  /*3190*/  IADD3 R0, PT, PT, R28, UR6, RZ ;  /* 0x000000061c007c10 */ /* 0x000fca000fffe0ff */
[----:B0-----:R-:W-:-:S05]  /*31a0*/  IMAD.WIDE.U32 R2, R0, 0x4, R2 ;  /* 0x0000000400027825 */ /* 0x001fca00078e0002 */
[----:B------:R1:W-:Y:S02]  /*31b0*/  STG.E desc[UR12][R2.64], R22 ;  /* 0x0000001602007986 */ /* 0x0003e4000c10190c */
.L_x_3307:
[----:B------:R-:W-:Y:S05]  /*31c0*/  BSYNC.RECONVERGENT B1 ;  /* 0x0000000000017941 */ /* 0x000fea0003800200 */
.L_x_3306:
        /* <DEDUP_REMOVED lines=70> */
.L_x_3316:
        /* <DEDUP_REMOVED lines=77> */
.L_x_3315:
        /* <DEDUP_REMOVED lines=11> */
.L_x_3317:
        /* <DEDUP_REMOVED lines=22> */
.L_x_3314:
        /* <DEDUP_REMOVED lines=86> */
        .weak           $__internal_24_$__cuda_sm20_div_s64
        .type           $__internal_24_$__cuda_sm20_div_s64,@function
        .size           $__internal_24_$__cuda_sm20_div_s64,(.L_x_5458 - $__internal_24_$__cuda_sm20_div_s64)
$__internal_24_$__cuda_sm20_div_s64:
        /* <DEDUP_REMOVED lines=85> */
[----:B------:R-:W-:Y:S06]  /*47c0*/  RET.REL.NODEC R16 `(_ZN5flash32flash_fwd_splitkv_combine_kernelI23Flash_fwd_kernel_traitsILi96ELi64ELi64ELi4ELb0ELb0EN7cutlass10bfloat16_tE19Flash_kernel_traitsILi96ELi64ELi64ELi4ES3_EELi16ELi4ELb1EEEvNS_16Flash_fwd_paramsE) ;  /* 0xffffffb8100c7950 */ /* 0x000fec0003c3ffff */
.L_x_3318:
        /* <DEDUP_REMOVED lines=11> */
.L_x_5458:


//--------------------- .text._ZN5flash32flash_fwd_splitkv_combine_kernelI23Flash_fwd_kernel_traitsILi96ELi64ELi64ELi4ELb0ELb0EN7cutlass10bfloat16_tE19Flash_kernel_traitsILi96ELi64ELi64ELi4ES3_EELi16ELi3ELb1EEEvNS_16Flash_fwd_paramsE --------------------------
	.section	.text._ZN5flash32flash_fwd_splitkv_combine_kernelI23Flash_fwd_kernel_traitsILi96ELi64ELi64ELi4ELb0ELb0EN7cutlass10bfloat16_tE19Flash_kernel_traitsILi96ELi64ELi64ELi4ES3_EELi16ELi3ELb1EEEvNS_16Flash_fwd_paramsE,"ax",@progbits
	.align	128
        .global         _ZN5flash32flash_fwd_splitkv_combine_kernelI23Flash_fwd_kernel_traitsILi96ELi64ELi64ELi4ELb0ELb0EN7cutlass10bfloat16_tE19Flash_kernel_traitsILi96ELi64ELi64ELi4ES3_EELi16ELi3ELb1EEEvNS_16Flash_fwd_paramsE
        .type           _ZN5flash32flash_fwd_splitkv_combine_kernelI23Flash_fwd_kernel_traitsILi96ELi64ELi64ELi4ELb0ELb0EN7cutlass10bfloat16_tE19Flash_kernel_traitsILi96ELi64ELi64ELi4ES3_EELi16ELi3ELb1EEEvNS_16Flash_fwd_paramsE,@function
        .size           _ZN5flash32flash_fwd_splitkv_combine_kernelI23Flash_fwd_kernel_traitsILi96ELi64ELi64ELi4ELb0ELb0EN7cutlass10bfloat16_tE19Flash_kernel_traitsILi96ELi64ELi64ELi4ES3_EELi16ELi3ELb1EEEvNS_16Flash_fwd_paramsE,(.L_x_5459 - _ZN5flash32flash_fwd_splitkv_combine_kernelI23Flash_fwd_kernel_traitsILi96ELi64ELi64ELi4ELb0ELb0EN7cutlass10bfloat16_tE19Flash_kernel_traitsILi96ELi64ELi64ELi4ES3_EELi16ELi3ELb1EEEvNS_16Flash_fwd_paramsE)
        .other          _ZN5flash32flash_fwd_splitkv_combine_kernelI23Flash_fwd_kernel_traitsILi96ELi64ELi64ELi4ELb0ELb0EN7cutlass10bfloat16_tE19Flash_kernel_traitsILi96ELi64ELi64ELi4ES3_EELi16ELi3ELb1EEEvNS_16Flash_fwd_paramsE,@"STO_CUDA_ENTRY STV_DEFAULT"
_ZN5flash32flash_fwd_splitkv_combine_kernelI23Flash_fwd_kernel_traitsILi96ELi64ELi64ELi4ELb0ELb0EN7cutlass10bfloat16_tE19Flash_kernel_traitsILi96ELi64ELi64ELi4ES3_EELi16ELi3ELb1EEEvNS_16Flash_fwd_paramsE:
.text._ZN5flash32flash_fwd_splitkv_combine_kernelI23Flash_fwd_kernel_traitsILi96ELi64ELi64ELi4ELb0ELb0EN7cutlass10bfloat16_tE19Flash_kernel_traitsILi96ELi64ELi64ELi4ES3_EELi16ELi3ELb1EEEvNS_16Flash_fwd_paramsE:
        /* <DEDUP_REMOVED lines=38> */
.L_x_3319:
[----:B------:R-:W-:Y:S01]  /*0260*/  IMAD.U32 R22, RZ, RZ, UR7 ;  /* 0x00000007ff167e24 */ /* 0x000fe2000f8e00ff */
[----:B------:R-:W-:Y:S01]  /*0270*/  MOV R18, UR14 ;  /* 0x0000000e00127c02 */ /* 0x000fe20008000f00 */
[----:B------:R-:W-:Y:S01]  /*0280*/  IMAD.U32 R19, RZ, RZ, UR15 ;  /* 0x0000000fff137e24 */ /* 0x000fe2000f8e00ff */
[----:B------:R-:W-:Y:S02]  /*0290*/  MOV R17, UR8 ;  /* 0x0000000800117c02 */ /* 0x000fe40008000f00 */
[----:B------:R-:W-:Y:S02]  /*02a0*/  MOV R16, 0x2c0 ;  /* 0x000002c000107802 */ /* 0x000fe40000000f00 */
[----:B------:R-:W-:Y:S05]  /*02b0*/  CALL.REL.NOINC `($__internal_25_$__cuda_sm20_div_s64) ;  /* 0x0000003c00807944 */ /* 0x000fea0003c00000 */
[----:B------:R-:W-:-:S07]  /*02c0*/  MOV R13, R19 ;  /* 0x00000013000d7202 */ /* 0x000fce0000000f00 */
.L_x_3320:
        /* <DEDUP_REMOVED lines=30> */
.L_x_3322:
[----:B------:R-:W-:Y:S01]  /*04b0*/  IMAD.MOV.U32 R22, RZ, RZ, R12 ;  /* 0x000000ffff167224 */ /* 0x000fe200078e000c */
[----:B------:R-:W-:Y:S02]  /*04c0*/  MOV R19, R13 ;  /* 0x0000000d00137202 */ /* 0x000fe40000000f00 */
[----:B------:R-:W-:Y:S02]  /*04d0*/  MOV R16, 0x4f0 ;  /* 0x000004f000107802 */ /* 0x000fe40000000f00 */
[----:B------:R-:W-:Y:S05]  /*04e0*/  CALL.REL.NOINC `($__internal_25_$__cuda_sm20_div_s64) ;  /* 0x0000003800f47944 */ /* 0x000fea0003c00000 */
[----:B------:R-:W-:Y:S02]  /*04f0*/  MOV R24, R12 ;  /* 0x0000000c00187202 */ /* 0x000fe40000000f00 */
[----:B------:R-:W-:Y:S02]  /*0500*/  MOV R25, R19 ;  /* 0x0000001300197202 */ /* 0x000fe40000000f00 */
.L_x_3323:
[----:B------:R-:W-:Y:S05]  /*0510*/  BSYNC.RECONVERGENT B0 ;  /* 0x0000000000007941 */ /* 0x000fea0003800200 */
.L_x_3321:
        /* <DEDUP_REMOVED lines=56> */
.L_x_3325:
[----:B------:R-:W-:Y:S01]  /*08a0*/  IMAD.MOV.U32 R22, RZ, RZ, R18 ;  /* 0x000000ffff167224 */ /* 0x000fe200078e0012 */
[----:B------:R-:W-:Y:S01]  /*08b0*/  MOV R18, R13 ;  /* 0x0000000d00127202 */ /* 0x000fe20000000f00 */
[----:B------:R-:W-:Y:S01]  /*08c0*/  IMAD.MOV.U32 R19, RZ, RZ, R17 ;  /* 0x000000ffff137224 */ /* 0x000fe200078e0011 */
[----:B------:R-:W-:Y:S02]  /*08d0*/  MOV R17, R3 ;  /* 0x0000000300117202 */ /* 0x000fe40000000f00 */
[----:B------:R-:W-:Y:S02]  /*08e0*/  MOV R16, 0x900 ;  /* 0x0000090000107802 */ /* 0x000fe40000000f00 */
[----:B------:R-:W-:Y:S05]  /*08f0*/  CALL.REL.NOINC `($__internal_25_$__cuda_sm20_div_s64) ;  /* 0x0000003400f07944 */ /* 0x000fea0003c00000 */
[----:B------:R-:W-:Y:S02]  /*0900*/  MOV R18, R12 ;  /* 0x0000000c00127202 */ /* 0x000fe40000000f00 */
.L_x_3326:
[----:B------:R-:W-:Y:S05]  /*0910*/  BSYNC.RECONVERGENT B0 ;  /* 0x0000000000007941 */ /* 0x000fea0003800200 */
.L_x_3324:
        /* <DEDUP_REMOVED lines=116> */
.L_x_3328:
[----:B------:R-:W-:Y:S01]  /*1060*/  IMAD.MOV.U32 R22, RZ, RZ, R18 ;  /* 0x000000ffff167224 */ /* 0x000fe200078e0012 */
[----:B------:R-:W-:Y:S01]  /*1070*/  MOV R18, R10 ;  /* 0x0000000a00127202 */ /* 0x000fe20000000f00 */
[----:B------:R-:W-:Y:S01]  /*1080*/  IMAD.MOV.U32 R17, RZ, RZ, R2 ;  /* 0x000000ffff117224 */ /* 0x000fe200078e0002 */
[----:B------:R-:W-:Y:S02]  /*1090*/  MOV R16, 0x10b0 ;  /* 0x000010b000107802 */ /* 0x000fe40000000f00 */
[----:B------:R-:W-:Y:S05]  /*10a0*/  CALL.REL.NOINC `($__internal_25_$__cuda_sm20_div_s64) ;  /* 0x0000003000047944 */ /* 0x000fea0003c00000 */
[----:B------:R-:W-:Y:S02]  /*10b0*/  MOV R32, R12 ;  /* 0x0000000c00207202 */ /* 0x000fe40000000f00 */
[----:B------:R-:W-:Y:S02]  /*10c0*/  MOV R33, R19 ;  /* 0x0000001300217202 */ /* 0x000fe40000000f00 */
.L_x_3329:
[----:B------:R-:W-:Y:S05]  /*10d0*/  BSYNC.RECONVERGENT B0 ;  /* 0x0000000000007941 */ /* 0x000fea0003800200 */
.L_x_3327:
        /* <DEDUP_REMOVED lines=58> */
.L_x_3331:
[----:B------:R-:W-:Y:S01]  /*1480*/  IMAD.MOV.U32 R22, RZ, RZ, R24 ;  /* 0x000000ffff167224 */ /* 0x000fe200078e0018 */
[----:B------:R-:W-:Y:S01]  /*1490*/  MOV R19, R25 ;  /* 0x0000001900137202 */ /* 0x000fe20000000f00 */
[----:B------:R-:W-:Y:S01]  /*14a0*/  IMAD.MOV.U32 R18, RZ, RZ, R7 ;  /* 0x000000ffff127224 */ /* 0x000fe200078e0007 */
[----:B------:R-:W-:Y:S02]  /*14b0*/  MOV R16, 0x14d0 ;  /* 0x000014d000107802 */ /* 0x000fe40000000f00 */
[----:B------:R-:W-:Y:S05]  /*14c0*/  CALL.REL.NOINC `($__internal_25_$__cuda_sm20_div_s64) ;  /* 0x0000002800fc7944 */ /* 0x000fea0003c00000 */
[----:B------:R-:W-:Y:S02]  /*14d0*/  MOV R18, R12 ;  /* 0x0000000c00127202 */ /* 0x000fe40000000f00 */
.L_x_3332:
[----:B------:R-:W-:Y:S05]  /*14e0*/  BSYNC.RECONVERGENT B0 ;  /* 0x0000000000007941 */ /* 0x000fea0003800200 */
.L_x_3330:
        /* <DEDUP_REMOVED lines=65> */
.L_x_3334:
[----:B------:R-:W-:Y:S05]  /*1900*/  BSYNC.RECONVERGENT B0 ;  /* 0x0000000000007941 */ /* 0x000fea0003800200 */
.L_x_3333:
        /* <DEDUP_REMOVED lines=136> */
.L_x_3338:
[----:B------:R-:W-:Y:S01]  /*2190*/  IMAD.MOV.U32 R22, RZ, RZ, R30 ;  /* 0x000000ffff167224 */ /* 0x000fe200078e001e */
[----:B------:R-:W-:Y:S01]  /*21a0*/  MOV R19, RZ ;  /* 0x000000ff00137202 */ /* 0x000fe20000000f00 */
[----:B------:R-:W-:Y:S01]  /*21b0*/  IMAD.MOV.U32 R18, RZ, RZ, R34 ;  /* 0x000000ffff127224 */ /* 0x000fe200078e0022 */
[----:B------:R-:W-:Y:S02]  /*21c0*/  MOV R16, 0x21e0 ;  /* 0x000021e000107802 */ /* 0x000fe40000000f00 */
[----:B------:R-:W-:Y:S05]  /*21d0*/  CALL.REL.NOINC `($__internal_25_$__cuda_sm20_div_s64) ;  /* 0x0000001c00b87944 */ /* 0x000fea0003c00000 */
[----:B------:R-:W-:Y:S02]  /*21e0*/  IADD3 R15, PT, PT, -R12, RZ, RZ ;  /* 0x000000ff0c0f7210 */ /* 0x000fe40007ffe1ff */
[----:B------:R-:W-:-:S03]  /*21f0*/  MOV R31, R19 ;  /* 0x00000013001f7202 */ /* 0x000fc60000000f00 */
[----:B------:R-:W-:Y:S01]  /*2200*/  IMAD R14, R34, R15, R30 ;  /* 0x0000000f220e7224 */ /* 0x000fe200078e021e */
[----:B------:R-:W-:-:S07]  /*2210*/  MOV R30, R12 ;  /* 0x0000000c001e7202 */ /* 0x000fce0000000f00 */
.L_x_3339:
        /* <DEDUP_REMOVED lines=60> */
.L_x_3341:
[----:B------:R-:W-:Y:S01]  /*25e0*/  IMAD.MOV.U32 R22, RZ, RZ, R30 ;  /* 0x000000ffff167224 */ /* 0x000fe200078e001e */
[----:B------:R-:W-:Y:S01]  /*25f0*/  MOV R19, R31 ;  /* 0x0000001f00137202 */ /* 0x000fe20000000f00 */
[----:B------:R-:W-:Y:S01]  /*2600*/  IMAD.MOV.U32 R18, RZ, RZ, R34 ;  /* 0x000000ffff127224 */ /* 0x000fe200078e0022 */
[----:B------:R-:W-:Y:S02]  /*2610*/  MOV R16, 0x2630 ;  /* 0x0000263000107802 */ /* 0x000fe40000000f00 */
[----:B------:R-:W-:Y:S05]  /*2620*/  CALL.REL.NOINC `($__internal_25_$__cuda_sm20_div_s64) ;  /* 0x0000001800a47944 */ /* 0x000fea0003c00000 */
[----:B------:R-:W-:-:S05]  /*2630*/  IADD3 R15, PT, PT, -R12, RZ, RZ ;  /* 0x000000ff0c0f7210 */ /* 0x000fca0007ffe1ff */
[----:B------:R-:W-:Y:S02]  /*2640*/  IMAD R30, R15, R34, R30 ;  /* 0x000000220f1e7224 */ /* 0x000fe400078e021e */
.L_x_3342:
[----:B------:R-:W-:Y:S05]  /*2650*/  BSYNC.RECONVERGENT B0 ;  /* 0x0000000000007941 */ /* 0x000fea0003800200 */
.L_x_3340:
        /* <DEDUP_REMOVED lines=162> */
.L_x_3337:
[----:B------:R-:W0:Y:S01]  /*3080*/  LDC.64 R2, c[0x0][0x420] ;  /* 0x00010800ff027b82 */ /* 0x000e220000000a00 */
[----:B------:R-:W-:-:S05]  /*3090*/  IADD3 R0, PT, PT, R28, UR6, RZ ;  /* 0x000000061c007c10 */ /* 0x000fca000fffe0ff */
[----:B0-----:R-:W-:-:S05]  /*30a0*/  IMAD.WIDE.U32 R2, R0, 0x4, R2 ;  /* 0x0000000400027825 */ /* 0x001fca00078e0002 */
[----:B------:R1:W-:Y:S02]  /*30b0*/  STG.E desc[UR12][R2.64], R23 ;  /* 0x0000001702007986 */ /* 0x0003e4000c10190c */
.L_x_3336:
[----:B------:R-:W-:Y:S05]  /*30c0*/  BSYNC.RECONVERGENT B1 ;  /* 0x0000000000017941 */ /* 0x000fea0003800200 */
.L_x_3335:
        /* <DEDUP_REMOVED lines=59> */
.L_x_3345:
        /* <DEDUP_REMOVED lines=77> */
.L_x_3344:
        /* <DEDUP_REMOVED lines=11> */
.L_x_3346:
        /* <DEDUP_REMOVED lines=22> */
.L_x_3343:
        /* <DEDUP_REMOVED lines=86> */
        .weak           $__internal_25_$__cuda_sm20_div_s64
        .type           $__internal_25_$__cuda_sm20_div_s64,@function
        .size           $__internal_25_$__cuda_sm20_div_s64,(.L_x_5459 - $__internal_25_$__cuda_sm20_div_s64)
$__internal_25_$__cuda_sm20_div_s64:
        /* <DEDUP_REMOVED lines=86> */
[----:B------:R-:W-:Y:S05]  /*4620*/  RET.REL.NODEC R14 `(_ZN5flash32flash_fwd_splitkv_combine_kernelI23Flash_fwd_kernel_traitsILi96ELi64ELi64ELi4ELb0ELb0EN7cutlass10bfloat16_tE19Flash_kernel_traitsILi96ELi64ELi64ELi4ES3_EELi16ELi3ELb1EEEvNS_16Flash_fwd_paramsE) ;  /* 0xffffffb80e747950 */ /* 0x000fea0003c3ffff */
.L_x_3347:
        /* <DEDUP_REMOVED lines=13> */
.L_x_5459:


//--------------------- .text._ZN5flash32flash_fwd_splitkv_combine_kernelI23Flash_fwd_kernel_traitsILi96ELi64ELi64ELi4ELb0ELb0EN7cutlass10bfloat16_tE19Flash_kernel_traitsILi96ELi64ELi64ELi4ES3_EELi16ELi2ELb1EEEvNS_16Flash_fwd_paramsE --------------------------
	.section	.text._ZN5flash32flash_fwd_splitkv_combine_kernelI23Flash_fwd_kernel_traitsILi96ELi64ELi64ELi4ELb0ELb0EN7cutlass10bfloat16_tE19Flash_kernel_traitsILi96ELi64ELi64ELi4ES3_EELi16ELi2ELb1EEEvNS_16Flash_fwd_paramsE,"ax",@progbits
	.align	128
        .global         _ZN5flash32flash_fwd_splitkv_combine_kernelI23Flash_fwd_kernel_traitsILi96ELi64ELi64ELi4ELb0ELb0EN7cutlass10bfloat16_tE19Flash_kernel_traitsILi96ELi64ELi64ELi4ES3_EELi16ELi2ELb1EEEvNS_16Flash_fwd_paramsE
        .type           _ZN5flash32flash_fwd_splitkv_combine_kernelI23Flash_fwd_kernel_traitsILi96ELi64ELi64ELi4ELb0ELb0EN7cutlass10bfloat16_tE19Flash_kernel_traitsILi96ELi64ELi64ELi4ES3_EELi16ELi2ELb1EEEvNS_16Flash_fwd_paramsE,@function
        .size           _ZN5flash32flash_fwd_splitkv_combine_kernelI23Flash_fwd_kernel_traitsILi96ELi64ELi64ELi4ELb0ELb0EN7cutlass10bfloat16_tE19Flash_kernel_traitsILi96ELi64ELi64ELi4ES3_EELi16ELi2ELb1EEEvNS_16Flash_fwd_paramsE,(.L_x_5460 - _ZN5flash32flash_fwd_splitkv_combine_kernelI23Flash_fwd_kernel_traitsILi96ELi64ELi64ELi4ELb0ELb0EN7cutlass10bfloat16_tE19Flash_kernel_traitsILi96ELi64ELi64ELi4ES3_EELi16ELi2ELb1EEEvNS_16Flash_fwd_paramsE)
        .other          _ZN5flash32flash_fwd_splitkv_combine_kernelI23Flash_fwd_kernel_traitsILi96ELi64ELi64ELi4ELb0ELb0EN7cutlass10bfloat16_tE19Flash_kernel_traitsILi96ELi64ELi64ELi4ES3_EELi16ELi2ELb1EEEvNS_16Flash_fwd_paramsE,@"STO_CUDA_ENTRY STV_DEFAULT"
_ZN5flash32flash_fwd_splitkv_combine_kernelI23Flash_fwd_kernel_traitsILi96ELi64ELi64ELi4ELb0ELb0EN7cutlass10bfloat16_tE19Flash_kernel_traitsILi96ELi64ELi64ELi4ES3_EELi16ELi2ELb1EEEvNS_16Flash_fwd_paramsE:
.text._ZN5flash32flash_fwd_splitkv_combine_kernelI23Flash_fwd_kernel_traitsILi96ELi64ELi64ELi4ELb0ELb0EN7cutlass10bfloat16_tE19Flash_kernel_traitsILi96ELi64ELi64ELi4ES3_EELi16ELi2ELb1EEEvNS_16Flash_fwd_paramsE:
        /* <DEDUP_REMOVED lines=39> */
.L_x_3348:
[----:B------:R-:W-:Y:S01]  /*0270*/  IMAD.U32 R27, RZ, RZ, UR7 ;  /* 0x00000007ff1b7e24 */ /* 0x000fe2000f8e00ff */
[----:B------:R-:W-:Y:S01]  /*0280*/  MOV R20, UR14 ;  /* 0x0000000e00147c02 */ /* 0x000fe20008000f00 */
[----:B------:R-:W-:Y:S01]  /*0290*/  IMAD.U32 R21, RZ, RZ, UR15 ;  /* 0x0000000fff157e24 */ /* 0x000fe2000f8e00ff */
[----:B------:R-:W-:Y:S02]  /*02a0*/  MOV R19, UR8 ;  /* 0x0000000800137c02 */ /* 0x000fe40008000f00 */
[----:B------:R-:W-:Y:S02]  /*02b0*/  MOV R18, 0x2d0 ;  /* 0x000002d000127802 */ /* 0x000fe40000000f00 */
[----:B------:R-:W-:Y:S05]  /*02c0*/  CALL.REL.NOINC `($__internal_26_$__cuda_sm20_div_s64) ;  /* 0x0000003c00687944 */ /* 0x000fea0003c00000 */
.L_x_3349:
        /* <DEDUP_REMOVED lines=30> */
.L_x_3351:
[----:B------:R-:W-:Y:S01]  /*04b0*/  IMAD.MOV.U32 R27, RZ, RZ, R16 ;  /* 0x000000ffff1b7224 */ /* 0x000fe200078e0010 */
[----:B------:R-:W-:Y:S02]  /*04c0*/  MOV R21, R17 ;  /* 0x0000001100157202 */ /* 0x000fe40000000f00 */
[----:B------:R-:W-:Y:S02]  /*04d0*/  MOV R18, 0x4f0 ;  /* 0x000004f000127802 */ /* 0x000fe40000000f00 */
[----:B------:R-:W-:Y:S05]  /*04e0*/  CALL.REL.NOINC `($__internal_26_$__cuda_sm20_div_s64) ;  /* 0x0000003800e07944 */ /* 0x000fea0003c00000 */
[----:B------:R-:W-:Y:S02]  /*04f0*/  MOV R30, R16 ;  /* 0x00000010001e7202 */ /* 0x000fe40000000f00 */
[----:B------:R-:W-:Y:S02]  /*0500*/  MOV R31, R17 ;  /* 0x00000011001f7202 */ /* 0x000fe40000000f00 */
.L_x_3352:
[----:B------:R-:W-:Y:S05]  /*0510*/  BSYNC.RECONVERGENT B0 ;  /* 0x0000000000007941 */ /* 0x000fea0003800200 */
.L_x_3350:
        /* <DEDUP_REMOVED lines=54> */
.L_x_3354:
[----:B------:R-:W-:Y:S01]  /*0880*/  IMAD.MOV.U32 R27, RZ, RZ, R20 ;  /* 0x000000ffff1b7224 */ /* 0x000fe200078e0014 */
[----:B------:R-:W-:Y:S01]  /*0890*/  MOV R20, R14 ;  /* 0x0000000e00147202 */ /* 0x000fe20000000f00 */
[----:B------:R-:W-:Y:S01]  /*08a0*/  IMAD.MOV.U32 R21, RZ, RZ, R19 ;  /* 0x000000ffff157224 */ /* 0x000fe200078e0013 */
[----:B------:R-:W-:Y:S02]  /*08b0*/  MOV R19, R4 ;  /* 0x0000000400137202 */ /* 0x000fe40000000f00 */
[----:B------:R-:W-:Y:S02]  /*08c0*/  MOV R18, 0x8e0 ;  /* 0x000008e000127802 */ /* 0x000fe40000000f00 */
[----:B------:R-:W-:Y:S05]  /*08d0*/  CALL.REL.NOINC `($__internal_26_$__cuda_sm20_div_s64) ;  /* 0x0000003400e47944 */ /* 0x000fea0003c00000 */
.L_x_3355:
[----:B------:R-:W-:Y:S05]  /*08e0*/  BSYNC.RECONVERGENT B0 ;  /* 0x0000000000007941 */ /* 0x000fea0003800200 */
.L_x_3353:
        /* <DEDUP_REMOVED lines=116> */
.L_x_3357:
[----:B------:R-:W-:Y:S01]  /*1030*/  IMAD.MOV.U32 R27, RZ, RZ, R16 ;  /* 0x000000ffff1b7224 */ /* 0x000fe200078e0010 */
[----:B------:R-:W-:Y:S01]  /*1040*/  MOV R20, R11 ;  /* 0x0000000b00147202 */ /* 0x000fe20000000f00 */
[----:B------:R-:W-:Y:S01]  /*1050*/  IMAD.MOV.U32 R21, RZ, RZ, R17 ;  /* 0x000000ffff157224 */ /* 0x000fe200078e0011 */
[----:B------:R-:W-:Y:S02]  /*1060*/  MOV R19, R3 ;  /* 0x0000000300137202 */ /* 0x000fe40000000f00 */
[----:B------:R-:W-:Y:S02]  /*1070*/  MOV R18, 0x1090 ;  /* 0x0000109000127802 */ /* 0x000fe40000000f00 */
[----:B------:R-:W-:Y:S05]  /*1080*/  CALL.REL.NOINC `($__internal_26_$__cuda_sm20_div_s64) ;  /* 0x0000002c00f87944 */ /* 0x000fea0003c00000 */
[----:B------:R-:W-:Y:S02]  /*1090*/  MOV R32, R16 ;  /* 0x0000001000207202 */ /* 0x000fe40000000f00 */
[----:B------:R-:W-:Y:S02]  /*10a0*/  MOV R33, R17 ;  /* 0x0000001100217202 */ /* 0x000fe40000000f00 */
.L_x_3358:
[----:B------:R-:W-:Y:S05]  /*10b0*/  BSYNC.RECONVERGENT B0 ;  /* 0x0000000000007941 */ /* 0x000fea0003800200 */
.L_x_3356:
        /* <DEDUP_REMOVED lines=57> */
.L_x_3360:
[----:B------:R-:W-:Y:S01]  /*1450*/  IMAD.MOV.U32 R27, RZ, RZ, R30 ;  /* 0x000000ffff1b7224 */ /* 0x000fe200078e001e */
[----:B------:R-:W-:Y:S01]  /*1460*/  MOV R21, R31 ;  /* 0x0000001f00157202 */ /* 0x000fe20000000f00 */
[----:B------:R-:W-:Y:S01]  /*1470*/  IMAD.MOV.U32 R20, RZ, RZ, R9 ;  /* 0x000000ffff147224 */ /* 0x000fe200078e0009 */
[----:B------:R-:W-:Y:S02]  /*1480*/  MOV R18, 0x14a0 ;  /* 0x000014a000127802 */ /* 0x000fe40000000f00 */
[----:B------:R-:W-:Y:S05]  /*1490*/  CALL.REL.NOINC `($__internal_26_$__cuda_sm20_div_s64) ;  /* 0x0000002800f47944 */ /* 0x000fea0003c00000 */
[----:B------:R-:W-:Y:S02]  /*14a0*/  MOV R22, R16 ;  /* 0x0000001000167202 */ /* 0x000fe40000000f00 */
[----:B------:R-:W-:Y:S02]  /*14b0*/  MOV R23, R17 ;  /* 0x0000001100177202 */ /* 0x000fe40000000f00 */
.L_x_3361:
[----:B------:R-:W-:Y:S05]  /*14c0*/  BSYNC.RECONVERGENT B0 ;  /* 0x0000000000007941 */ /* 0x000fea0003800200 */
.L_x_3359:
        /* <DEDUP_REMOVED lines=64> */
.L_x_3363:
[----:B------:R-:W-:Y:S05]  /*18d0*/  BSYNC.RECONVERGENT B0 ;  /* 0x0000000000007941 */ /* 0x000fea0003800200 */
.L_x_3362:
        /* <DEDUP_REMOVED lines=133> */
.L_x_3367:
[----:B------:R-:W-:Y:S01]  /*2130*/  IMAD.MOV.U32 R21, RZ, RZ, RZ ;  /* 0x000000ffff157224 */ /* 0x000fe200078e00ff */
[----:B------:R-:W-:Y:S02]  /*2140*/  MOV R20, R30 ;  /* 0x0000001e00147202 */ /* 0x000fe40000000f00 */
[----:B------:R-:W-:Y:S02]  /*2150*/  MOV R18, 0x2170 ;  /* 0x0000217000127802 */ /* 0x000fe40000000f00 */
[----:B------:R-:W-:Y:S05]  /*2160*/  CALL.REL.NOINC `($__internal_26_$__cuda_sm20_div_s64) ;  /* 0x0000001c00c07944 */ /* 0x000fea0003c00000 */
[----:B------:R-:W-:Y:S02]  /*2170*/  IADD3 R13, PT, PT, -R16, RZ, RZ ;  /* 0x000000ff100d7210 */ /* 0x000fe40007ffe1ff */
[----:B------:R-:W-:-:S03]  /*2180*/  MOV R31, R17 ;  /* 0x00000011001f7202 */ /* 0x000fc60000000f00 */
[----:B------:R-:W-:Y:S01]  /*2190*/  IMAD R27, R30, R13, R27 ;  /* 0x0000000d1e1b7224 */ /* 0x000fe200078e021b */
[----:B------:R-:W-:-:S07]  /*21a0*/  MOV R30, R16 ;  /* 0x00000010001e7202 */ /* 0x000fce0000000f00 */
.L_x_3368:
        /* <DEDUP_REMOVED lines=60> */
.L_x_3370:
[----:B------:R-:W-:Y:S01]  /*2570*/  IMAD.MOV.U32 R27, RZ, RZ, R30 ;  /* 0x000000ffff1b7224 */ /* 0x000fe200078e001e */
[----:B------:R-:W-:Y:S01]  /*2580*/  MOV R21, R31 ;  /* 0x0000001f00157202 */ /* 0x000fe20000000f00 */
[----:B------:R-:W-:Y:S01]  /*2590*/  IMAD.MOV.U32 R20, RZ, RZ, R34 ;  /* 0x000000ffff147224 */ /* 0x000fe200078e0022 */
[----:B------:R-:W-:Y:S02]  /*25a0*/  MOV R18, 0x25c0 ;  /* 0x000025c000127802 */ /* 0x000fe40000000f00 */
[----:B------:R-:W-:Y:S05]  /*25b0*/  CALL.REL.NOINC `($__internal_26_$__cuda_sm20_div_s64) ;  /* 0x0000001800ac7944 */ /* 0x000fea0003c00000 */
[----:B------:R-:W-:-:S05]  /*25c0*/  IADD3 R31, PT, PT, -R16, RZ, RZ ;  /* 0x000000ff101f7210 */ /* 0x000fca0007ffe1ff */
[----:B------:R-:W-:Y:S02]  /*25d0*/  IMAD R31, R31, R34, R30 ;  /* 0x000000221f1f7224 */ /* 0x000fe400078e021e */
.L_x_3371:
[----:B------:R-:W-:Y:S05]  /*25e0*/  BSYNC.RECONVERGENT B0 ;  /* 0x0000000000007941 */ /* 0x000fea0003800200 */
.L_x_3369:
        /* <DEDUP_REMOVED lines=162> */
.L_x_3366:
[----:B------:R-:W0:Y:S01]  /*3010*/  LDC.64 R4, c[0x0][0x420] ;  /* 0x00010800ff047b82 */ /* 0x000e220000000a00 */
[----:B------:R-:W-:-:S05]  /*3020*/  LEA.HI R2, R0, UR6, RZ, 0x1e ;  /* 0x0000000600027c11 */ /* 0x000fca000f8ff0ff */
[----:B0-----:R-:W-:-:S05]  /*3030*/  IMAD.WIDE.U32 R2, R2, 0x4, R4 ;  /* 0x0000000402027825 */ /* 0x001fca00078e0004 */
[----:B------:R1:W-:Y:S02]  /*3040*/  STG.E desc[UR12][R2.64], R23 ;  /* 0x0000001702007986 */ /* 0x0003e4000c10190c */
.L_x_3365:
[----:B------:R-:W-:Y:S05]  /*3050*/  BSYNC.RECONVERGENT B1 ;  /* 0x0000000000017941 */ /* 0x000fea0003800200 */
.L_x_3364:
        /* <DEDUP_REMOVED lines=61> */
.L_x_3374:
        /* <DEDUP_REMOVED lines=77> */
.L_x_3373:
        /* <DEDUP_REMOVED lines=11> */
.L_x_3375:
        /* <DEDUP_REMOVED lines=22> */
.L_x_3372:
        /* <DEDUP_REMOVED lines=86> */
        .weak           $__internal_26_$__cuda_sm20_div_s64
        .type           $__internal_26_$__cuda_sm20_div_s64,@function
        .size           $__internal_26_$__cuda_sm20_div_s64,(.L_x_5460 - $__internal_26_$__cuda_sm20_div_s64)
$__internal_26_$__cuda_sm20_div_s64:
        /* <DEDUP_REMOVED lines=86> */
[----:B------:R-:W-:Y:S06]  /*45d0*/  RET.REL.NODEC R28 `(_ZN5flash32flash_fwd_splitkv_combine_kernelI23Flash_fwd_kernel_traitsILi96ELi64ELi64ELi4ELb0ELb0EN7cutlass10bfloat16_tE19Flash_kernel_traitsILi96ELi64ELi64ELi4ES3_EELi16ELi2ELb1EEEvNS_16Flash_fwd_paramsE) ;  /* 0xffffffb81c887950 */ /* 0x000fec0003c3ffff */
.L_x_3376:
        /* <DEDUP_REMOVED lines=10> */
.L_x_5460:


//--------------------- .text._ZN5flash32flash_fwd_splitkv_combine_kernelI23Flash_fwd_kernel_traitsILi96ELi64ELi64ELi4ELb0ELb0EN7cutlass10bfloat16_tE19Flash_kernel_traitsILi96ELi64ELi64ELi4ES3_EELi16ELi1ELb1EEEvNS_16Flash_fwd_paramsE --------------------------
	.section	.text._ZN5flash32flash_fwd_splitkv_combine_kernelI23Flash_fwd_kernel_traitsILi96ELi64ELi64ELi4ELb0ELb0EN7cutlass10bfloat16_tE19Flash_kernel_traitsILi96ELi64ELi64ELi4ES3_EELi16ELi1ELb1EEEvNS_16Flash_fwd_paramsE,"ax",@progbits
	.align	128
        .global         _ZN5flash32flash_fwd_splitkv_combine_kernelI23Flash_fwd_kernel_traitsILi96ELi64ELi64ELi4ELb0ELb0EN7cutlass10bfloat16_tE19Flash_kernel_traitsILi96ELi64ELi64ELi4ES3_EELi16ELi1ELb1EEEvNS_16Flash_fwd_paramsE
        .type           _ZN5flash32flash_fwd_splitkv_combine_kernelI23Flash_fwd_kernel_traitsILi96ELi64ELi64ELi4ELb0ELb0EN7cutlass10bfloat16_tE19Flash_kernel_traitsILi96ELi64ELi64ELi4ES3_EELi16ELi1ELb1EEEvNS_16Flash_fwd_paramsE,@function
        .size           _ZN5flash32flash_fwd_splitkv_combine_kernelI23Flash_fwd_kernel_traitsILi96ELi64ELi64ELi4ELb0ELb0EN7cutlass10bfloat16_tE19Flash_kernel_traitsILi96ELi64ELi64ELi4ES3_EELi16ELi1ELb1EEEvNS_16Flash_fwd_paramsE,(.L_x_5461 - _ZN5flash32flash_fwd_splitkv_combine_kernelI23Flash_fwd_kernel_traitsILi96ELi64ELi64ELi4ELb0ELb0EN7cutlass10bfloat16_tE19Flash_kernel_traitsILi96ELi64ELi64ELi4ES3_EELi16ELi1ELb1EEEvNS_16Flash_fwd_paramsE)
        .other          _ZN5flash32flash_fwd_splitkv_combine_kernelI23Flash_fwd_kernel_traitsILi96ELi64ELi64ELi4ELb0ELb0EN7cutlass10bfloat16_tE19Flash_kernel_traitsILi96ELi64ELi64ELi4ES3_EELi16ELi1ELb1EEEvNS_16Flash_fwd_paramsE,@"STO_CUDA_ENTRY STV_DEFAULT"
_ZN5flash32flash_fwd_splitkv_combine_kernelI23Flash_fwd_kernel_traitsILi96ELi64ELi64ELi4ELb0ELb0EN7cutlass10bfloat16_tE19Flash_kernel_traitsILi96ELi64ELi64ELi4ES3_EELi16ELi1ELb1EEEvNS_16Flash_fwd_paramsE:
.text._ZN5flash32flash_fwd_splitkv_combine_kernelI23Flash_fwd_kernel_traitsILi96ELi64ELi64ELi4ELb0ELb0EN7cutlass10bfloat16_tE19Flash_kernel_traitsILi96ELi64ELi64ELi4ES3_EELi16ELi1ELb1EEEvNS_16Flash_fwd_paramsE:
        /* <DEDUP_REMOVED lines=38> */
.L_x_3377:
[----:B------:R-:W-:Y:S01]  /*0260*/  IMAD.U32 R27, RZ, RZ, UR7 ;  /* 0x00000007ff1b7e24 */ /* 0x000fe2000f8e00ff */
[----:B------:R-:W-:Y:S01]  /*0270*/  MOV R20, UR14 ;  /* 0x0000000e00147c02 */ /* 0x000fe20008000f00 */
[----:B------:R-:W-:Y:S01]  /*0280*/  IMAD.U32 R21, RZ, RZ, UR15 ;  /* 0x0000000fff157e24 */ /* 0x000fe2000f8e00ff */
[----:B------:R-:W-:Y:S02]  /*0290*/  MOV R19, UR8 ;  /* 0x0000000800137c02 */ /* 0x000fe40008000f00 */
[----:B------:R-:W-:Y:S02]  /*02a0*/  MOV R18, 0x2c0 ;  /* 0x000002c000127802 */ /* 0x000fe40000000f00 */
[----:B------:R-:W-:Y:S05]  /*02b0*/  CALL.REL.NOINC `($__internal_27_$__cuda_sm20_div_s64) ;  /* 0x0000003c00607944 */ /* 0x000fea0003c00000 */
.L_x_3378:
        /* <DEDUP_REMOVED lines=30> */
.L_x_3380:
[----:B------:R-:W-:Y:S01]  /*04a0*/  IMAD.MOV.U32 R27, RZ, RZ, R16 ;  /* 0x000000ffff1b7224 */ /* 0x000fe200078e0010 */
[----:B------:R-:W-:Y:S02]  /*04b0*/  MOV R21, R17 ;  /* 0x0000001100157202 */ /* 0x000fe40000000f00 */
[----:B------:R-:W-:Y:S02]  /*04c0*/  MOV R18, 0x4e0 ;  /* 0x000004e000127802 */ /* 0x000fe40000000f00 */
[----:B------:R-:W-:Y:S05]  /*04d0*/  CALL.REL.NOINC `($__internal_27_$__cuda_sm20_div_s64) ;  /* 0x0000003800d87944 */ /* 0x000fea0003c00000 */
[----:B------:R-:W-:Y:S02]  /*04e0*/  MOV R6, R16 ;  /* 0x0000001000067202 */ /* 0x000fe40000000f00 */
[----:B------:R-:W-:Y:S02]  /*04f0*/  MOV R7, R17 ;  /* 0x0000001100077202 */ /* 0x000fe40000000f00 */
.L_x_3381:
[----:B------:R-:W-:Y:S05]  /*0500*/  BSYNC.RECONVERGENT B0 ;  /* 0x0000000000007941 */ /* 0x000fea0003800200 */
.L_x_3379:
        /* <DEDUP_REMOVED lines=55> */
.L_x_3383:
[----:B------:R-:W-:Y:S01]  /*0880*/  IMAD.MOV.U32 R27, RZ, RZ, R20 ;  /* 0x000000ffff1b7224 */ /* 0x000fe200078e0014 */
[----:B------:R-:W-:Y:S01]  /*0890*/  MOV R20, R14 ;  /* 0x0000000e00147202 */ /* 0x000fe20000000f00 */
[----:B------:R-:W-:Y:S01]  /*08a0*/  IMAD.MOV.U32 R21, RZ, RZ, R19 ;  /* 0x000000ffff157224 */ /* 0x000fe200078e0013 */
[----:B------:R-:W-:Y:S02]  /*08b0*/  MOV R19, R4 ;  /* 0x0000000400137202 */ /* 0x000fe40000000f00 */
[----:B------:R-:W-:Y:S02]  /*08c0*/  MOV R18, 0x8e0 ;  /* 0x000008e000127802 */ /* 0x000fe40000000f00 */
[----:B------:R-:W-:Y:S05]  /*08d0*/  CALL.REL.NOINC `($__internal_27_$__cuda_sm20_div_s64) ;  /* 0x0000003400d87944 */ /* 0x000fea0003c00000 */
.L_x_3384:
[----:B------:R-:W-:Y:S05]  /*08e0*/  BSYNC.RECONVERGENT B0 ;  /* 0x0000000000007941 */ /* 0x000fea0003800200 */
.L_x_3382:
        /* <DEDUP_REMOVED lines=116> */
.L_x_3386:
[----:B------:R-:W-:Y:S01]  /*1030*/  IMAD.MOV.U32 R27, RZ, RZ, R16 ;  /* 0x000000ffff1b7224 */ /* 0x000fe200078e0010 */
[----:B------:R-:W-:Y:S01]  /*1040*/  MOV R20, R11 ;  /* 0x0000000b00147202 */ /* 0x000fe20000000f00 */
[----:B------:R-:W-:Y:S01]  /*1050*/  IMAD.MOV.U32 R21, RZ, RZ, R17 ;  /* 0x000000ffff157224 */ /* 0x000fe200078e0011 */
[----:B------:R-:W-:Y:S02]  /*1060*/  MOV R19, R3 ;  /* 0x0000000300137202 */ /* 0x000fe40000000f00 */
[----:B------:R-:W-:Y:S02]  /*1070*/  MOV R18, 0x1090 ;  /* 0x0000109000127802 */ /* 0x000fe40000000f00 */
[----:B------:R-:W-:Y:S05]  /*1080*/  CALL.REL.NOINC `($__internal_27_$__cuda_sm20_div_s64) ;  /* 0x0000002c00ec7944 */ /* 0x000fea0003c00000 */
[----:B------:R-:W-:Y:S02]  /*1090*/  MOV R32, R16 ;  /* 0x0000001000207202 */ /* 0x000fe40000000f00 */
[----:B------:R-:W-:Y:S02]  /*10a0*/  MOV R33, R17 ;  /* 0x0000001100217202 */ /* 0x000fe40000000f00 */
.L_x_3387:
[----:B------:R-:W-:Y:S05]  /*10b0*/  BSYNC.RECONVERGENT B0 ;  /* 0x0000000000007941 */ /* 0x000fea0003800200 */
.L_x_3385:
        /* <DEDUP_REMOVED lines=58> */
.L_x_3389:
[----:B------:R-:W-:Y:S01]  /*1460*/  IMAD.MOV.U32 R27, RZ, RZ, R6 ;  /* 0x000000ffff1b7224 */ /* 0x000fe200078e0006 */
[----:B------:R-:W-:Y:S01]  /*1470*/  MOV R21, R7 ;  /* 0x0000000700157202 */ /* 0x000fe20000000f00 */
[----:B------:R-:W-:Y:S01]  /*1480*/  IMAD.MOV.U32 R20, RZ, RZ, R9 ;  /* 0x000000ffff147224 */ /* 0x000fe200078e0009 */
[----:B------:R-:W-:Y:S02]  /*1490*/  MOV R18, 0x14b0 ;  /* 0x000014b000127802 */ /* 0x000fe40000000f00 */
[----:B------:R-:W-:Y:S05]  /*14a0*/  CALL.REL.NOINC `($__internal_27_$__cuda_sm20_div_s64) ;  /* 0x0000002800e47944 */ /* 0x000fea0003c00000 */
[----:B------:R-:W-:Y:S02]  /*14b0*/  MOV R18, R16 ;  /* 0x0000001000127202 */ /* 0x000fe40000000f00 */
[----:B------:R-:W-:Y:S02]  /*14c0*/  MOV R19, R17 ;  /* 0x0000001100137202 */ /* 0x000fe40000000f00 */
.L_x_3390:
[----:B------:R-:W-:Y:S05]  /*14d0*/  BSYNC.RECONVERGENT B0 ;  /* 0x0000000000007941 */ /* 0x000fea0003800200 */
.L_x_3388:
        /* <DEDUP_REMOVED lines=66> */
.L_x_3392:
[----:B------:R-:W-:Y:S05]  /*1900*/  BSYNC.RECONVERGENT B0 ;  /* 0x0000000000007941 */ /* 0x000fea0003800200 */
.L_x_3391:
        /* <DEDUP_REMOVED lines=127> */
.L_x_3396:
[----:B------:R-:W-:Y:S01]  /*2100*/  IMAD.MOV.U32 R21, RZ, RZ, RZ ;  /* 0x000000ffff157224 */ /* 0x000fe200078e00ff */
[----:B------:R-:W-:Y:S02]  /*2110*/  MOV R20, R30 ;  /* 0x0000001e00147202 */ /* 0x000fe40000000f00 */
[----:B------:R-:W-:Y:S02]  /*2120*/  MOV R18, 0x2140 ;  /* 0x0000214000127802 */ /* 0x000fe40000000f00 */
[----:B------:R-:W-:Y:S05]  /*2130*/  CALL.REL.NOINC `($__internal_27_$__cuda_sm20_div_s64) ;  /* 0x0000001c00c07944 */ /* 0x000fea0003c00000 */
[----:B------:R-:W-:Y:S02]  /*2140*/  IADD3 R13, PT, PT, -R16, RZ, RZ ;  /* 0x000000ff100d7210 */ /* 0x000fe40007ffe1ff */
[----:B------:R-:W-:-:S03]  /*2150*/  MOV R31, R17 ;  /* 0x00000011001f7202 */ /* 0x000fc60000000f00 */
[----:B------:R-:W-:Y:S01]  /*2160*/  IMAD R27, R30, R13, R27 ;  /* 0x0000000d1e1b7224 */ /* 0x000fe200078e021b */
[----:B------:R-:W-:-:S07]  /*2170*/  MOV R30, R16 ;  /* 0x00000010001e7202 */ /* 0x000fce0000000f00 */
.L_x_3397:
        /* <DEDUP_REMOVED lines=60> */
.L_x_3399:
[----:B------:R-:W-:Y:S01]  /*2540*/  IMAD.MOV.U32 R27, RZ, RZ, R30 ;  /* 0x000000ffff1b7224 */ /* 0x000fe200078e001e */
[----:B------:R-:W-:Y:S01]  /*2550*/  MOV R21, R31 ;  /* 0x0000001f00157202 */ /* 0x000fe20000000f00 */
[----:B------:R-:W-:Y:S01]  /*2560*/  IMAD.MOV.U32 R20, RZ, RZ, R34 ;  /* 0x000000ffff147224 */ /* 0x000fe200078e0022 */
[----:B------:R-:W-:Y:S02]  /*2570*/  MOV R18, 0x2590 ;  /* 0x0000259000127802 */ /* 0x000fe40000000f00 */
[----:B------:R-:W-:Y:S05]  /*2580*/  CALL.REL.NOINC `($__internal_27_$__cuda_sm20_div_s64) ;  /* 0x0000001800ac7944 */ /* 0x000fea0003c00000 */
[----:B------:R-:W-:-:S05]  /*2590*/  IADD3 R31, PT, PT, -R16, RZ, RZ ;  /* 0x000000ff101f7210 */ /* 0x000fca0007ffe1ff */
[----:B------:R-:W-:Y:S02]  /*25a0*/  IMAD R31, R31, R34, R30 ;  /* 0x000000221f1f7224 */ /* 0x000fe400078e021e */
.L_x_3400:
[----:B------:R-:W-:Y:S05]  /*25b0*/  BSYNC.RECONVERGENT B0 ;  /* 0x0000000000007941 */ /* 0x000fea0003800200 */
.L_x_3398:
        /* <DEDUP_REMOVED lines=162> */
.L_x_3395:
[----:B------:R-:W0:Y:S01]  /*2fe0*/  LDC.64 R2, c[0x0][0x420] ;  /* 0x00010800ff027b82 */ /* 0x000e220000000a00 */
[----:B------:R-:W-:-:S05]  /*2ff0*/  IADD3 R27, PT, PT, R27, UR6, RZ ;  /* 0x000000061b1b7c10 */ /* 0x000fca000fffe0ff */
[----:B0-----:R-:W-:-:S05]  /*3000*/  IMAD.WIDE.U32 R2, R27, 0x4, R2 ;  /* 0x000000041b027825 */ /* 0x001fca00078e0002 */
[----:B------:R1:W-:Y:S02]  /*3010*/  STG.E desc[UR12][R2.64], R23 ;  /* 0x0000001702007986 */ /* 0x0003e4000c10190c */
.L_x_3394:
[----:B------:R-:W-:Y:S05]  /*3020*/  BSYNC.RECONVERGENT B1 ;  /* 0x0000000000017941 */ /* 0x000fea0003800200 */
.L_x_3393:
        /* <DEDUP_REMOVED lines=61> */
.L_x_3403:
        /* <DEDUP_REMOVED lines=77> */
.L_x_3402:
        /* <DEDUP_REMOVED lines=11> */
.L_x_3404:
        /* <DEDUP_REMOVED lines=22> */
.L_x_3401:
        /* <DEDUP_REMOVED lines=86> */
        .weak           $__internal_27_$__cuda_sm20_div_s64
        .type           $__internal_27_$__cuda_sm20_div_s64,@function
        .size           $__internal_27_$__cuda_sm20_div_s64,(.L_x_5461 - $__internal_27_$__cuda_sm20_div_s64)
$__internal_27_$__cuda_sm20_div_s64:
        /* <DEDUP_REMOVED lines=86> */
[----:B------:R-:W-:Y:S06]  /*45a0*/  RET.REL.NODEC R28 `(_ZN5flash32flash_fwd_splitkv_combine_kernelI23Flash_fwd_kernel_traitsILi96ELi64ELi64ELi4ELb0ELb0EN7cutlass10bfloat16_tE19Flash_kernel_traitsILi96ELi64ELi64ELi4ES3_EELi16ELi1ELb1EEEvNS_16Flash_fwd_paramsE) ;  /* 0xffffffb81c947950 */ /* 0x000fec0003c3ffff */
.L_x_3405:
        /* <DEDUP_REMOVED lines=13> */
.L_x_5461:


//--------------------- .text._ZN5flash24flash_fwd_splitkv_kernelI23Flash_fwd_kernel_traitsILi96ELi64ELi64ELi4ELb0ELb0EN7cutlass10bfloat16_tE19Flash_kernel_traitsILi96ELi64ELi64ELi4ES3_EELb1ELb0ELb0ELb0ELb0ELb0ELb0ELb0EEEvNS_16Flash_fwd_paramsE --------------------------
	.section	.text._ZN5flash24flash_fwd_splitkv_kernelI23Flash_fwd_kernel_traitsILi96ELi64ELi64ELi4ELb0ELb0EN7cutlass10bfloat16_tE19Flash_kernel_traitsILi96ELi64ELi64ELi4ES3_EELb1ELb0ELb0ELb0ELb0ELb0ELb0ELb0EEEvNS_16Flash_fwd_paramsE,"ax",@progbits
	.align	128
        .global         _ZN5flash24flash_fwd_splitkv_kernelI23Flash_fwd_kernel_traitsILi96ELi64ELi64ELi4ELb0ELb0EN7cutlass10bfloat16_tE19Flash_kernel_traitsILi96ELi64ELi64ELi4ES3_EELb1ELb0ELb0ELb0ELb0ELb0ELb0ELb0EEEvNS_16Flash_fwd_paramsE
        .type           _ZN5flash24flash_fwd_splitkv_kernelI23Flash_fwd_kernel_traitsILi96ELi64ELi64ELi4ELb0ELb0EN7cutlass10bfloat16_tE19Flash_kernel_traitsILi96ELi64ELi64ELi4ES3_EELb1ELb0ELb0ELb0ELb0ELb0ELb0ELb0EEEvNS_16Flash_fwd_paramsE,@function
        .size           _ZN5flash24flash_fwd_splitkv_kernelI23Flash_fwd_kernel_traitsILi96ELi64ELi64ELi4ELb0ELb0EN7cutlass10bfloat16_tE19Flash_kernel_traitsILi96ELi64ELi64ELi4ES3_EELb1ELb0ELb0ELb0ELb0ELb0ELb0ELb0EEEvNS_16Flash_fwd_paramsE,(.L_x_5518 - _ZN5flash24flash_fwd_splitkv_kernelI23Flash_fwd_kernel_traitsILi96ELi64ELi64ELi4ELb0ELb0EN7cutlass10bfloat16_tE19Flash_kernel_traitsILi96ELi64ELi64ELi4ES3_EELb1ELb0ELb0ELb0ELb0ELb0ELb0ELb0EEEvNS_16Flash_fwd_paramsE)
        .other          _ZN5flash24flash_fwd_splitkv_kernelI23Flash_fwd_kernel_traitsILi96ELi64ELi64ELi4ELb0ELb0EN7cutlass10bfloat16_tE19Flash_kernel_traitsILi96ELi64ELi64ELi4ES3_EELb1ELb0ELb0ELb0ELb0ELb0ELb0ELb0EEEvNS_16Flash_fwd_paramsE,@"STO_CUDA_ENTRY STV_DEFAULT"
_ZN5flash24flash_fwd_splitkv_kernelI23Flash_fwd_kernel_traitsILi96ELi64ELi64ELi4ELb0ELb0EN7cutlass10bfloat16_tE19Flash_kernel_traitsILi96ELi64ELi64ELi4ES3_EELb1ELb0ELb0ELb0ELb0ELb0ELb0ELb0EEEvNS_16Flash_fwd_paramsE:
.text._ZN5flash24flash_fwd_splitkv_kernelI23Flash_fwd_kernel_traitsILi96ELi64ELi64ELi4ELb0ELb0EN7cutlass10bfloat16_tE19Flash_kernel_traitsILi96ELi64ELi64ELi4ES3_EELb1ELb0ELb0ELb0ELb0ELb0ELb0ELb0EEEvNS_16Flash_fwd_paramsE:
        /* <DEDUP_REMOVED lines=25> */
[----:B------:R-:W-:Y:S01]  /*0190*/  @P3 IADD3 R8, P1, PT, R17, UR6, RZ ;  /* 0x0000000611083c10 */ /* 0x000fe2000ff3e0ff */
[----:B------:R-:W4:Y:S01]  /*01a0*/  S2R R13, SR_CTAID.X ;  /* 0x00000000000d7919 */ /* 0x000f220000002500 */
[C---:B------:R-:W-:Y:S01]  /*01b0*/  @P2 IADD3.X R7, PT, PT, R12.reuse, UR5, RZ, P0, !PT ;  /* 0x000000050c072c10 */ /* 0x040fe200087fe4ff */
[----:B------:R-:W2:Y:S01]  /*01c0*/  @!P2 LDC R3, c[0x0][0x43c] ;  /* 0x00010f00ff03ab82 */ /* 0x000ea20000000800 */
        /* <DEDUP_REMOVED lines=11> */
[----:B------:R-:W-:-:S07]  /*0280*/  ISETP.EQ.OR.EX P3, PT, R11, RZ, !P1, P3 ;  /* 0x000000ff0b00720c */ /* 0x000fce0004f62730 */
[----:B------:R-:W4:Y:S01]  /*0290*/  @!P0 LDC R11, c[0x0][0x438] ;  /* 0x00010e00ff0b8b82 */ /* 0x000f220000000800 */
[----:B------:R-:W-:Y:S02]  /*02a0*/  IMAD.MOV.U32 R5, RZ, RZ, -0x1 ;  /* 0xffffffffff057424 */ /* 0x000fe400078e00ff */
        /* <DEDUP_REMOVED lines=8> */
.L_x_3406:
[----:B------:R-:W-:Y:S01]  /*0330*/  @!P2 ISETP.NE.U32.AND P0, PT, R6, RZ, PT ;  /* 0x000000ff0600a20c */ /* 0x000fe20003f05070 */
[----:B------:R-:W-:-:S12]  /*0340*/  @!P3 EXIT ;  /* 0x000000000000b94d */ /* 0x000fd80003800000 */
[----:B------:R-:W2:Y:S01]  /*0350*/  LDCU UR5, c[0x0][0x438] ;  /* 0x00008700ff0577ac */ /* 0x000ea20008000800 */
[----:B------:R-:W-:Y:S01]  /*0360*/  @!P2 ISETP.NE.AND.EX P0, PT, R7, RZ, PT, P0 ;  /* 0x000000ff0700a20c */ /* 0x000fe20003f05300 */
[--C-:B-----5:R-:W-:Y:S01]  /*0370*/  @P2 IMAD.IADD R95, R95, 0x1, -R4.reuse ;  /* 0x000000015f5f2824 */ /* 0x120fe200078e0a04 */
[----:B-1----:R-:W1:Y:S01]  /*0380*/  S2R R15, SR_CTAID.Z ;  /* 0x00000000000f7919 */ /* 0x002e620000002700 */
[----:B------:R-:W3:Y:S01]  /*0390*/  LDCU UR14, c[0x0][0x508] ;  /* 0x0000a100ff0e77ac */ /* 0x000ee20008000800 */
[----:B------:R-:W-:Y:S01]  /*03a0*/  @!P2 SEL R3, R3, RZ, P0 ;  /* 0x000000ff0303a207 */ /* 0x000fe20000000000 */
[----:B------:R-:W-:Y:S01]  /*03b0*/  VIADD R6, R13, 0x1 ;  /* 0x000000010d067836 */ /* 0x000fe20000000000 */
[----:B------:R-:W4:Y:S02]  /*03c0*/  S2R R86, SR_TID.X ;  /* 0x0000000000567919 */ /* 0x000f240000002100 */
[----:B------:R-:W-:Y:S01]  /*03d0*/  @!P2 IADD3 R95, PT, PT, R3, R11, -R4 ;  /* 0x0000000b035fa210 */ /* 0x000fe20007ffe804 */
[----:B------:R-:W-:-:S04]  /*03e0*/  IMAD R3, R6, 0x40, -R9 ;  /* 0x0000004006037824 */ /* 0x000fc800078e0a09 */
[----:B------:R-:W-:Y:S01]  /*03f0*/  VIADD R8, R95, 0x3f ;  /* 0x0000003f5f087836 */ /* 0x000fe20000000000 */
[----:B--2---:R-:W-:-:S04]  /*0400*/  UIADD3 UR5, UPT, UPT, UR5, 0x3f, URZ ;  /* 0x0000003f05057890 */ /* 0x004fc8000fffe0ff */
[----:B------:R-:W-:Y:S02]  /*0410*/  SHF.R.S32.HI R7, RZ, 0x1f, R8 ;  /* 0x0000001fff077819 */ /* 0x000fe40000011408 */
[----:B---3--:R-:W-:Y:S01]  /*0420*/  IADD3 R6, PT, PT, R8, UR14, R3 ;  /* 0x0000000e08067c10 */ /* 0x008fe2000fffe003 */
[----:B------:R-:W-:Y:S01]  /*0430*/  USHF.R.S32.HI UR4, URZ, 0x1f, UR5 ;  /* 0x0000001fff047899 */ /* 0x000fe20008011405 */
[----:B------:R-:W-:Y:S01]  /*0440*/  LEA.HI R7, R7, R8, RZ, 0x6 ;  /* 0x0000000807077211 */ /* 0x000fe200078f30ff */
[----:B------:R-:W-:Y:S01]  /*0450*/  IMAD.MOV.U32 R8, RZ, RZ, R2 ;  /* 0x000000ffff087224 */ /* 0x000fe200078e0002 */
        /* <DEDUP_REMOVED lines=8> */
[----:B-1--4-:R-:W-:Y:S05]  /*04e0*/  @P0 BRA `(.L_x_3407) ;  /* 0x00000004003c0947 */ /* 0x012fea0003800000 */
[----:B------:R-:W-:Y:S01]  /*04f0*/  ISETP.NE.AND P0, PT, R128, -0x1, PT ;  /* 0xffffffff8000780c */ /* 0x000fe20003f05270 */
[----:B------:R-:W1:Y:S01]  /*0500*/  LDC.64 R4, c[0x0][0x408] ;  /* 0x00010200ff047b82 */ /* 0x000e620000000a00 */
[----:B------:R-:W-:Y:S01]  /*0510*/  SHF.L.U32 R3, R86, 0x3, RZ ;  /* 0x0000000356037819 */ /* 0x000fe200000006ff */
[----:B------:R-:W2:Y:S01]  /*0520*/  LDCU UR7, c[0x0][0x3e0] ;  /* 0x00007c00ff0777ac */ /* 0x000ea20008000800 */
[----:B------:R-:W-:Y:S01]  /*0530*/  SHF.R.U32.HI R86, RZ, 0x2, R86 ;  /* 0x00000002ff567819 */ /* 0x000fe20000011656 */
[----:B------:R-:W-:Y:S01]  /*0540*/  BSSY.RECONVERGENT B0, `(.L_x_3408) ;  /* 0x0000027000007945 */ /* 0x000fe20003800200 */
[----:B------:R-:W-:Y:S01]  /*0550*/  IADD3 R9, PT, PT, -R0, R9, RZ ;  /* 0x0000000900097210 */ /* 0x000fe20007ffe1ff */
[----:B------:R-:W3:Y:S01]  /*0560*/  LDCU.64 UR4, c[0x0][0x410] ;  /* 0x00008200ff0477ac */ /* 0x000ee20008000a00 */
[----:B------:R-:W4:Y:S05]  /*0570*/  LDCU UR6, c[0x0][0x434] ;  /* 0x00008680ff0677ac */ /* 0x000f2a0008000800 */
[----:B------:R-:W5:Y:S01]  /*0580*/  @!P0 LDC.64 R6, c[0x0][0x400] ;  /* 0x00010000ff068b82 */ /* 0x000f620000000a00 */
[----:B-1----:R-:W-:-:S04]  /*0590*/  @P0 IMAD.WIDE.U32 R16, R128, R4, RZ ;  /* 0x0000000480100225 */ /* 0x002fc800078e00ff */
[C---:B-----5:R-:W-:Y:S01]  /*05a0*/  @!P0 IMAD.WIDE.U32 R10, R2.reuse, R6, RZ ;  /* 0x00000006020a8225 */ /* 0x060fe200078e00ff */
[----:B------:R-:W-:Y:S02]  /*05b0*/  LOP3.LUT R6, R3, 0x18, RZ, 0xc0, !PT ;  /* 0x0000001803067812 */ /* 0x000fe400078ec0ff */
[----:B------:R-:W-:Y:S01]  /*05c0*/  @P0 MOV R10, R16 ;  /* 0x00000010000a0202 */ /* 0x000fe20000000f00 */
[----:B------:R-:W-:Y:S01]  /*05d0*/  @!P0 IMAD R2, R2, R7, R11 ;  /* 0x0000000702028224 */ /* 0x000fe200078e020b */
[----:B------:R-:W-:Y:S01]  /*05e0*/  MOV R7, RZ ;  /* 0x000000ff00077202 */ /* 0x000fe20000000f00 */
[----:B------:R-:W-:Y:S02]  /*05f0*/  @P0 IMAD R2, R128, R5, R17 ;  /* 0x0000000580020224 */ /* 0x000fe400078e0211 */
[----:B------:R-:W-:-:S04]  /*0600*/  IMAD.WIDE.U32 R12, R0, R4, R6 ;  /* 0x00000004000c7225 */ /* 0x000fc800078e0006 */
[----:B------:R-:W-:Y:S01]  /*0610*/  IMAD R3, R0, R5, R13 ;  /* 0x0000000500037224 */ /* 0x000fe200078e020d */
[----:B------:R-:W-:Y:S02]  /*0620*/  IADD3 R10, P0, PT, R10, R12, RZ ;  /* 0x0000000c0a0a7210 */ /* 0x000fe40007f1e0ff */
[----:B------:R-:W-:-:S03]  /*0630*/  LOP3.LUT R12, R6, 0x20, RZ, 0xfc, !PT ;  /* 0x00000020060c7812 */ /* 0x000fc600078efcff */
[----:B------:R-:W-:Y:S01]  /*0640*/  IMAD.X R11, R2, 0x1, R3, P0 ;  /* 0x00000001020b7824 */ /* 0x000fe200000e0603 */
[----:B------:R-:W-:Y:S01]  /*0650*/  ISETP.GE.AND P0, PT, R86, R9, PT ;  /* 0x000000095600720c */ /* 0x000fe20003f06270 */
[----:B--2---:R-:W-:Y:S01]  /*0660*/  IMAD R3, R8, UR7, R15 ;  /* 0x0000000708037c24 */ /* 0x004fe2000f8e020f */
[----:B------:R-:W-:Y:S01]  /*0670*/  LOP3.LUT R8, R6, 0x40, RZ, 0xfc, !PT ;  /* 0x0000004006087812 */ /* 0x000fe200078efcff */
[----:B---3--:R-:W-:-:S04]  /*0680*/  IMAD.WIDE.U32 R10, R15, UR4, R10 ;  /* 0x000000040f0a7c25 */ /* 0x008fc8000f8e000a */
[----:B------:R-:W-:Y:S02]  /*0690*/  VIADD R2, R86, 0x20 ;  /* 0x0000002056027836 */ /* 0x000fe40000000000 */
[----:B----4-:R-:W-:Y:S02]  /*06a0*/  IMAD R3, R3, UR6, R0 ;  /* 0x0000000603037c24 */ /* 0x010fe4000f8e0200 */
[----:B------:R-:W-:Y:S01]  /*06b0*/  IMAD R15, R15, UR5, R11 ;  /* 0x000000050f0f7c24 */ /* 0x000fe2000f8e020b */
[----:B------:R-:W-:Y:S01]  /*06c0*/  ISETP.GE.AND P1, PT, R2, R9, PT ;  /* 0x000000090200720c */ /* 0x000fe20003f26270 */
[----:B------:R-:W-:-:S12]  /*06d0*/  @P0 BRA `(.L_x_3409) ;  /* 0x0000000000340947 */ /* 0x000fd80003800000 */
[----:B------:R-:W1:Y:S01]  /*06e0*/  LDCU UR6, c[0x0][0x440] ;  /* 0x00008800ff0677ac */ /* 0x000e620008000800 */
[----:B------:R-:W-:Y:S01]  /*06f0*/  IMAD.MOV.U32 R14, RZ, RZ, R10 ;  /* 0x000000ffff0e7224 */ /* 0x000fe200078e000a */
[----:B------:R-:W2:Y:S03]  /*0700*/  LDCU.64 UR4, c[0x0][0x3f0] ;  /* 0x00007e00ff0477ac */ /* 0x000ea60008000a00 */
[----:B------:R-:W-:-:S04]  /*0710*/  IMAD.WIDE.U32 R18, R86, R4, R14 ;  /* 0x0000000456127225 */ /* 0x000fc800078e000e */
[----:B------:R-:W-:Y:S01]  /*0720*/  IMAD R0, R86, R5, R19 ;  /* 0x0000000556007224 */ /* 0x000fe200078e0213 */
        /* <DEDUP_REMOVED lines=8> */
.L_x_3409:
[----:B------:R-:W-:Y:S05]  /*07b0*/  BSYNC.RECONVERGENT B0 ;  /* 0x0000000000007941 */ /* 0x000fea0003800200 */
.L_x_3408:
[----:B------:R-:W-:Y:S04]  /*07c0*/  BSSY.RECONVERGENT B0, `(.L_x_3410) ;  /* 0x0000013000007945 */ /* 0x000fe80003800200 */
[----:B------:R-:W-:Y:S05]  /*07d0*/  @P1 BRA `(.L_x_3411) ;  /* 0x0000000000441947 */ /* 0x000fea0003800000 */
[----:B------:R-:W2:Y:S01]  /*07e0*/  LDCU UR6, c[0x0][0x440] ;  /* 0x00008800ff0677ac */ /* 0x000ea20008000800 */
[----:B------:R-:W-:Y:S01]  /*07f0*/  IADD3 R11, P0, PT, R86, 0x20, RZ ;  /* 0x00000020560b7810 */ /* 0x000fe20007f1e0ff */
[----:B------:R-:W-:Y:S01]  /*0800*/  IMAD.MOV.U32 R14, RZ, RZ, R10 ;  /* 0x000000ffff0e7224 */ /* 0x000fe200078e000a */
[----:B------:R-:W3:Y:S03]  /*0810*/  LDCU.64 UR4, c[0x0][0x3f0] ;  /* 0x00007e00ff0477ac */ /* 0x000ee60008000a00 */
[----:B------:R-:W-:Y:S02]  /*0820*/  IMAD.X R13, RZ, RZ, RZ, P0 ;  /* 0x000000ffff0d7224 */ /* 0x000fe400000e06ff */
[----:B------:R-:W-:-:S04]  /*0830*/  IMAD.WIDE.U32 R14, R11, R4, R14 ;  /* 0x000000040b0e7225 */ /* 0x000fc800078e000e */
[----:B------:R-:W-:-:S04]  /*0840*/  IMAD R0, R13, R4, RZ ;  /* 0x000000040d007224 */ /* 0x000fc800078e02ff */
[----:B------:R-:W-:Y:S01]  /*0850*/  IMAD R5, R11, R5, R0 ;  /* 0x000000050b057224 */ /* 0x000fe200078e0200 */
[----:B--2---:R-:W-:Y:S02]  /*0860*/  ISETP.GE.AND P1, PT, R12, UR6, PT ;  /* 0x000000060c007c0c */ /* 0x004fe4000bf26270 */
[----:B------:R-:W-:Y:S01]  /*0870*/  ISETP.GE.AND P2, PT, R6, UR6, PT ;  /* 0x0000000606007c0c */ /* 0x000fe2000bf46270 */
[----:B------:R-:W-:Y:S01]  /*0880*/  IMAD.IADD R5, R15, 0x1, R5 ;  /* 0x000000010f057824 */ /* 0x000fe200078e0205 */
[----:B------:R-:W-:Y:S02]  /*0890*/  ISETP.GE.AND P0, PT, R8, UR6, PT ;  /* 0x0000000608007c0c */ /* 0x000fe4000bf06270 */
[----:B---3--:R-:W-:-:S04]  /*08a0*/  LEA R4, P3, R14, UR4, 0x1 ;  /* 0x000000040e047c11 */ /* 0x008fc8000f8608ff */
[----:B------:R-:W-:-:S05]  /*08b0*/  LEA.HI.X R5, R14, UR5, R5, 0x1, P3 ;  /* 0x000000050e057c11 */ /* 0x000fca00098f0c05 */
[----:B------:R2:W-:Y:S04]  /*08c0*/  @!P2 STG.E.128 desc[UR16][R4.64], RZ ;  /* 0x000000ff0400a986 */ /* 0x0005e8000c101d10 */
[----:B------:R2:W-:Y:S04]  /*08d0*/  @!P1 STG.E.128 desc[UR16][R4.64+0x40], RZ ;  /* 0x000040ff04009986 */ /* 0x0005e8000c101d10 */
[----:B------:R2:W-:Y:S02]  /*08e0*/  @!P0 STG.E.128 desc[UR16][R4.64+0x80], RZ ;  /* 0x000080ff04008986 */ /* 0x0005e4000c101d10 */
.L_x_3411:
[----:B------:R-:W-:Y:S05]  /*08f0*/  BSYNC.RECONVERGENT B0 ;  /* 0x0000000000007941 */ /* 0x000fea0003800200 */
.L_x_3410:
[----:B------:R-:W2:Y:S01]  /*0900*/  LDCU.64 UR4, c[0x0][0x420] ;  /* 0x00008400ff0477ac */ /* 0x000ea20008000a00 */
[----:B------:R-:W-:-:S04]  /*0910*/  ISETP.NE.AND P2, PT, R6, RZ, PT ;  /* 0x000000ff0600720c */ /* 0x000fc80003f45270 */
[-C--:B------:R-:W-:Y:S02]  /*0920*/  ISETP.GE.OR P1, PT, R86, R9.reuse, P2 ;  /* 0x000000095600720c */ /* 0x080fe40001726670 */
[C---:B------:R-:W-:Y:S02]  /*0930*/  IADD3 R86, P0, PT, R3.reuse, R86, RZ ;  /* 0x0000005603567210 */ /* 0x040fe40007f1e0ff */
[----:B------:R-:W-:Y:S02]  /*0940*/  ISETP.GE.OR P2, PT, R2, R9, P2 ;  /* 0x000000090200720c */ /* 0x000fe40001746670 */
[----:B------:R-:W-:Y:S02]  /*0950*/  LEA.HI.X.SX32 R3, R3, RZ, 0x1, P0 ;  /* 0x000000ff03037211 */ /* 0x000fe400000f0eff */
[----:B--2---:R-:W-:-:S04]  /*0960*/  LEA R4, P0, R86, UR4, 0x2 ;  /* 0x0000000456047c11 */ /* 0x004fc8000f8010ff */
[----:B------:R-:W-:Y:S01]  /*0970*/  LEA.HI.X R5, R86, UR5, R3, 0x2, P0 ;  /* 0x0000000556057c11 */ /* 0x000fe200080f1403 */
[----:B------:R-:W-:-:S05]  /*0980*/  @!P1 IMAD.MOV.U32 R3, RZ, RZ, 0x7f800000 ;  /* 0x7f800000ff039424 */ /* 0x000fca00078e00ff */
[----:B------:R2:W-:Y:S01]  /*0990*/  @!P1 STG.E desc[UR16][R4.64], R3 ;  /* 0x0000000304009986 */ /* 0x0005e2000c101910 */
[----:B------:R-:W-:Y:S05]  /*09a0*/  @P2 EXIT ;  /* 0x000000000000294d */ /* 0x000fea0003800000 */
[----:B--2---:R-:W-:-:S05]  /*09b0*/  MOV R3, 0x7f800000 ;  /* 0x7f80000000037802 */ /* 0x004fca0000000f00 */
[----:B------:R-:W-:Y:S01]  /*09c0*/  STG.E desc[UR16][R4.64+0x80], R3 ;  /* 0x0000800304007986 */ /* 0x000fe2000c101910 */
[----:B------:R-:W-:Y:S05]  /*09d0*/  EXIT ;  /* 0x000000000000794d */ /* 0x000fea0003800000 */
.L_x_3407:
[----:B------:R-:W1:Y:S01]  /*09e0*/  LDCU.64 UR4, c[0x0][0x4d8] ;  /* 0x00009b00ff0477ac */ /* 0x000e620008000a00 */
        /* <DEDUP_REMOVED lines=9> */
.L_x_3412:
[----:B------:R-:W-:Y:S05]  /*0a80*/  BRA.U !UP1, `(.L_x_3413) ;  /* 0x0000000509847547 */ /* 0x000fea000b800000 */
[----:B------:R-:W1:Y:S01]  /*0a90*/  LDC R11, c[0x0][0x4f0] ;  /* 0x00013c00ff0b7b82 */ /* 0x000e620000000800 */
[----:B------:R-:W-:Y:S01]  /*0aa0*/  LEA R4, R3, 0xffffffc0, 0x6 ;  /* 0xffffffc003047811 */ /* 0x000fe200078e30ff */
[----:B------:R-:W2:Y:S03]  /*0ab0*/  LDCU.64 UR4, c[0x0][0x4e8] ;  /* 0x00009d00ff0477ac */ /* 0x000ea60008000a00 */
[----:B------:R-:W-:Y:S01]  /*0ac0*/  IABS R5, R4 ;  /* 0x0000000400057213 */ /* 0x000fe20000000000 */
[----:B------:R-:W3:Y:S04]  /*0ad0*/  LDCU.64 UR6, c[0x0][0x3a0] ;  /* 0x00007400ff0677ac */ /* 0x000ee80008000a00 */
[----:B-----5:R-:W-:Y:S01]  /*0ae0*/  IMAD.MOV.U32 R8, RZ, RZ, R5 ;  /* 0x000000ffff087224 */ /* 0x020fe200078e0005 */
        /* <DEDUP_REMOVED lines=24> */
[----:B------:R-:W-:Y:S02]  /*0c70*/  @P0 IADD3 R5, PT, PT, R5, 0x1, RZ ;  /* 0x0000000105050810 */ /* 0x000fe40007ffe0ff */
[----:B------:R-:W-:-:S04]  /*0c80*/  LEA R132, P0, R6, UR8, 0x2 ;  /* 0x0000000806847c11 */ /* 0x000fc8000f8010ff */
[----:B------:R-:W-:Y:S01]  /*0c90*/  @!P1 IMAD.MOV R5, RZ, RZ, -R5 ;  /* 0x000000ffff059224 */ /* 0x000fe200078e0a05 */
[----:B------:R-:W-:Y:S02]  /*0ca0*/  LEA.HI.X R133, R6, UR9, R133, 0x2, P0 ;  /* 0x0000000906857c11 */ /* 0x000fe400080f1485 */
[----:B------:R-:W-:Y:S01]  /*0cb0*/  @!P2 LOP3.LUT R5, RZ, R11, RZ, 0x33, !PT ;  /* 0x0000000bff05a212 */ /* 0x000fe200078e33ff */
[----:B------:R-:W2:Y:S04]  /*0cc0*/  LDC R6, c[0x0][0x3e8] ;  /* 0x0000fa00ff067b82 */ /* 0x000ea80000000800 */
[----:B------:R-:W-:-:S05]  /*0cd0*/  IMAD.WIDE R18, R5, 0x4, R132 ;  /* 0x0000000405127825 */ /* 0x000fca00078e0284 */
[----:B------:R-:W2:Y:S01]  /*0ce0*/  LDG.E R10, desc[UR16][R18.64] ;  /* 0x00000010120a7981 */ /* 0x000ea2000c1e1900 */
[----:B------:R-:W-:Y:S01]  /*0cf0*/  IMAD.MOV R5, RZ, RZ, -R5 ;  /* 0x000000ffff057224 */ /* 0x000fe200078e0a05 */
[----:B---3--:R-:W-:Y:S01]  /*0d00*/  MOV R88, UR10 ;  /* 0x0000000a00587c02 */ /* 0x008fe20008000f00 */
[----:B----4-:R-:W-:Y:S01]  /*0d10*/  IMAD.U32 R84, RZ, RZ, UR12 ;  /* 0x0000000cff547e24 */ /* 0x010fe2000f8e00ff */
[----:B------:R-:W-:Y:S01]  /*0d20*/  MOV R89, UR11 ;  /* 0x0000000b00597c02 */ /* 0x000fe20008000f00 */
[----:B------:R-:W-:Y:S02]  /*0d30*/  IMAD R4, R11, R5, R4 ;  /* 0x000000050b047224 */ /* 0x000fe400078e0204 */
[----:B------:R-:W-:-:S03]  /*0d40*/  IMAD.U32 R85, RZ, RZ, UR13 ;  /* 0x0000000dff557e24 */ /* 0x000fc6000f8e00ff */
[----:B------:R-:W-:Y:S02]  /*0d50*/  SHF.R.S32.HI R5, RZ, 0x1f, R4 ;  /* 0x0000001fff057819 */ /* 0x000fe40000011404 */
        /* <DEDUP_REMOVED lines=21> */
[----:B------:R-:W-:-:S06]  /*0eb0*/  @P2 IADD3 R7, PT, PT, R7, 0x1, RZ ;  /* 0x0000000107072810 */ /* 0x000fcc0007ffe0ff */
[----:B------:R-:W-:Y:S02]  /*0ec0*/  @!P0 IADD3 R7, PT, PT, -R7, RZ, RZ ;  /* 0x000000ff07078210 */ /* 0x000fe40007ffe1ff */
        /* <DEDUP_REMOVED lines=18> */
[----:B------:R-:W-:Y:S01]  /*0ff0*/  IADD3 R17, PT, PT, R17, R6, RZ ;  /* 0x0000000611117210 */ /* 0x000fe20007ffe0ff */
[----:B------:R-:W-:Y:S02]  /*1000*/  IMAD.IADD R11, R11, 0x1, R5 ;  /* 0x000000010b0b7824 */ /* 0x000fe400078e0205 */
[C---:B-1----:R-:W-:Y:S02]  /*1010*/  IMAD R6, R4.reuse, UR4, RZ ;  /* 0x0000000404067c24 */ /* 0x042fe4000f8e02ff */
[----:B------:R-:W-:Y:S02]  /*1020*/  IMAD R4, R4, UR6, RZ ;  /* 0x0000000604047c24 */ /* 0x000fe4000f8e02ff */
[----:B------:R-:W-:-:S02]  /*1030*/  IMAD R6, R7, UR5, R6 ;  /* 0x0000000507067c24 */ /* 0x000fc4000f8e0206 */
[----:B------:R-:W-:-:S04]  /*1040*/  IMAD.WIDE.U32 R16, R7, UR4, R16 ;  /* 0x0000000407107c25 */ /* 0x000fc8000f8e0010 */
[----:B------:R-:W-:Y:S01]  /*1050*/  IMAD R4, R7, UR7, R4 ;  /* 0x0000000707047c24 */ /* 0x000fe2000f8e0204 */
[----:B------:R-:W-:Y:S01]  /*1060*/  IADD3 R14, PT, PT, R17, R6, RZ ;  /* 0x00000006110e7210 */ /* 0x000fe20007ffe0ff */
[----:B------:R-:W-:-:S05]  /*1070*/  IMAD.WIDE.U32 R18, R7, UR6, R10 ;  /* 0x0000000607127c25 */ /* 0x000fca000f8e000a */
[----:B------:R-:W-:Y:S01]  /*1080*/  IADD3 R8, PT, PT, R19, R4, RZ ;  /* 0x0000000413087210 */ /* 0x000fe20007ffe0ff */
[----:B------:R-:W-:Y:S06]  /*1090*/  BRA `(.L_x_3414) ;  /* 0x0000000400607947 */ /* 0x000fec0003800000 */
.L_x_3413:
        /* <DEDUP_REMOVED lines=13> */
[----:B------:R-:W-:Y:S02]  /*1170*/  IADD3 R11, PT, PT, R11, R7, RZ ;  /* 0x000000070b0b7210 */ /* 0x000fe40007ffe0ff */
[----:B------:R-:W-:Y:S01]  /*1180*/  MOV R12, R10 ;  /* 0x0000000a000c7202 */ /* 0x000fe20000000f00 */
[----:B------:R-:W-:Y:S05]  /*1190*/  BRA `(.L_x_3416) ;  /* 0x0000000000187947 */ /* 0x000fea0003800000 */
.L_x_3415:
[----:B------:R-:W2:Y:S01]  /*11a0*/  LDC.64 R84, c[0x0][0x3b8] ;  /* 0x0000ee00ff547b82 */ /* 0x000ea20000000a00 */
[----:B-1----:R-:W-:-:S05]  /*11b0*/  IADD3 R6, PT, PT, R4, R5, RZ ;  /* 0x0000000504067210 */ /* 0x002fca0007ffe0ff */
[C---:B--2---:R-:W-:Y:S02]  /*11c0*/  IMAD R11, R6.reuse, R85, RZ ;  /* 0x00000055060b7224 */ /* 0x044fe400078e02ff */
[----:B------:R-:W-:-:S05]  /*11d0*/  IMAD.WIDE.U32 R6, R6, R84, RZ ;  /* 0x0000005406067225 */ /* 0x000fca00078e00ff */
[----:B------:R-:W-:Y:S02]  /*11e0*/  IADD3 R11, PT, PT, R7, R11, RZ ;  /* 0x0000000b070b7210 */ /* 0x000fe40007ffe0ff */
[----:B------:R-:W-:Y:S02]  /*11f0*/  MOV R12, R6 ;  /* 0x00000006000c7202 */ /* 0x000fe40000000f00 */
.L_x_3416:
        /* <DEDUP_REMOVED lines=14> */
.L_x_3417:
[----:B------:R-:W1:Y:S01]  /*12e0*/  LDC.64 R88, c[0x0][0x3c0] ;  /* 0x0000f000ff587b82 */ /* 0x000e620000000a00 */
[----:B------:R-:W-:-:S05]  /*12f0*/  IADD3 R4, PT, PT, R4, R5, RZ ;  /* 0x0000000504047210 */ /* 0x000fca0007ffe0ff */
[C---:B-1----:R-:W-:Y:S02]  /*1300*/  IMAD R17, R4.reuse, R89, RZ ;  /* 0x0000005904117224 */ /* 0x042fe400078e02ff */
[----:B------:R-:W-:-:S05]  /*1310*/  IMAD.WIDE.U32 R4, R4, R88, RZ ;  /* 0x0000005804047225 */ /* 0x000fca00078e00ff */
[----:B------:R-:W-:Y:S02]  /*1320*/  IADD3 R17, PT, PT, R5, R17, RZ ;  /* 0x0000001105117210 */ /* 0x000fe40007ffe0ff */
[----:B------:R-:W-:-:S07]  /*1330*/  MOV R16, R4 ;  /* 0x0000000400107202 */ /* 0x000fce0000000f00 */
.L_x_3418:
[----:B-----5:R-:W1:Y:S01]  /*1340*/  LDC R8, c[0x0][0x3e8] ;  /* 0x0000fa00ff087b82 */ /* 0x020e620000000800 */
[----:B------:R-:W-:Y:S02]  /*1350*/  LEA R10, R3, 0xffffffc0, 0x6 ;  /* 0xffffffc0030a7811 */ /* 0x000fe400078e30ff */
[----:B------:R-:W-:-:S03]  /*1360*/  CS2R R132, SRZ ;  /* 0x0000000000847805 */ /* 0x000fc6000001ff00 */
[----:B------:R-:W-:-:S04]  /*1370*/  IMAD.WIDE.U32 R16, R10, R88, R16 ;  /* 0x000000580a107225 */ /* 0x000fc800078e0010 */
[----:B------:R-:W-:Y:S01]  /*1380*/  IMAD R17, R10, R89, R17 ;  /* 0x000000590a117224 */ /* 0x000fe200078e0211 */
        /* <DEDUP_REMOVED lines=10> */
[----:B------:R-:W-:Y:S02]  /*1430*/  IMAD.MOV.U32 R6, RZ, RZ, R5 ;  /* 0x000000ffff067224 */ /* 0x000fe400078e0005 */
[----:B------:R-:W-:Y:S02]  /*1440*/  IMAD.MOV.U32 R18, RZ, RZ, R12 ;  /* 0x000000ffff127224 */ /* 0x000fe400078e000c */
[----:B------:R-:W-:Y:S01]  /*1450*/  IMAD.HI.U32 R14, R19, R6, RZ ;  /* 0x00000006130e7227 */ /* 0x000fe200078e00ff */
[----:B------:R-:W-:-:S04]  /*1460*/  MOV R19, R11 ;  /* 0x0000000b00137202 */ /* 0x000fc80000000f00 */
[----:B------:R-:W-:Y:S01]  /*1470*/  IADD3 R5, PT, PT, -R14, RZ, RZ ;  /* 0x000000ff0e057210 */ /* 0x000fe20007ffe1ff */
[----:B------:R-:W-:-:S04]  /*1480*/  IMAD.WIDE.U32 R18, R10, R84, R18 ;  /* 0x000000540a127225 */ /* 0x000fc800078e0012 */
[----:B------:R-:W-:Y:S02]  /*1490*/  IMAD R5, R4, R5, R6 ;  /* 0x0000000504057224 */ /* 0x000fe400078e0206 */
[----:B------:R-:W1:Y:S01]  /*14a0*/  LDC.64 R6, c[0x0][0x3d8] ;  /* 0x0000f600ff067b82 */ /* 0x000e620000000a00 */
[----:B------:R-:W-:Y:S02]  /*14b0*/  IMAD R19, R10, R85, R19 ;  /* 0x000000550a137224 */ /* 0x000fe400078e0213 */
        /* <DEDUP_REMOVED lines=22> */
.L_x_3414:
[----:B------:R-:W-:Y:S01]  /*1620*/  ISETP.NE.AND P0, PT, R128, -0x1, PT ;  /* 0xffffffff8000780c */ /* 0x000fe20003f05270 */
[----:B------:R-:W-:Y:S01]  /*1630*/  IMAD.SHL.U32 R121, R86, 0x8, RZ ;  /* 0x0000000856797824 */ /* 0x000fe200078e00ff */
[----:B------:R-:W1:Y:S01]  /*1640*/  S2UR UR5, SR_CgaCtaId ;  /* 0x00000000000579c3 */ /* 0x000e620000008800 */
[----:B------:R-:W2:Y:S01]  /*1650*/  LDCU.64 UR12, c[0x0][0x388] ;  /* 0x00007100ff0c77ac */ /* 0x000ea20008000a00 */
[----:B------:R-:W-:Y:S01]  /*1660*/  IMAD.IADD R120, R9, 0x1, -R0 ;  /* 0x0000000109787824 */ /* 0x000fe200078e0a00 */
[----:B------:R-:W-:Y:S01]  /*1670*/  SHF.R.U32.HI R10, RZ, 0x2, R86 ;  /* 0x00000002ff0a7819 */ /* 0x000fe20000011656 */
[----:B------:R-:W-:Y:S01]  /*1680*/  IMAD.MOV.U32 R11, RZ, RZ, RZ ;  /* 0x000000ffff0b7224 */ /* 0x000fe200078e00ff */
[----:B------:R-:W-:Y:S01]  /*1690*/  LOP3.LUT R122, R121, 0x18, RZ, 0xc0, !PT ;  /* 0x00000018797a7812 */ /* 0x000fe200078ec0ff */
[----:B------:R-:W3:Y:S01]  /*16a0*/  LDCU.64 UR10, c[0x0][0x390] ;  /* 0x00007200ff0a77ac */ /* 0x000ee20008000a00 */
[----:B------:R-:W-:Y:S01]  /*16b0*/  ISETP.GE.AND P2, PT, R10, R120, PT ;  /* 0x000000780a00720c */ /* 0x000fe20003f46270 */
[----:B------:R-:W-:Y:S01]  /*16c0*/  BSSY.RECONVERGENT B0, `(.L_x_3419) ;  /* 0x0000043000007945 */ /* 0x000fe20003800200 */
[----:B------:R-:W-:Y:S01]  /*16d0*/  IADD3 R16, P1, PT, R122, R16, RZ ;  /* 0x000000107a107210 */ /* 0x000fe20007f3e0ff */
[----:B------:R-:W4:Y:S01]  /*16e0*/  LDCU.64 UR6, c[0x0][0x3c8] ;  /* 0x00007900ff0677ac */ /* 0x000f220008000a00 */
[----:B------:R-:W5:Y:S01]  /*16f0*/  @!P0 LDC.64 R6, c[0x0][0x398] ;  /* 0x0000e600ff068b82 */ /* 0x000f620000000a00 */
[----:B------:R-:W-:Y:S01]  /*1700*/  LOP3.LUT R130, R86, 0x18, RZ, 0xc0, !PT ;  /* 0x0000001856827812 */ /* 0x000fe200078ec0ff */
[----:B------:R-:W-:Y:S01]  /*1710*/  IMAD.WIDE.U32 R12, R13, 0x40, R10 ;  /* 0x000000400d0c7825 */ /* 0x000fe200078e000a */
[C---:B------:R-:W-:Y:S01]  /*1720*/  LOP3.LUT R139, R121.reuse, 0xd8, RZ, 0xc0, !PT ;  /* 0x000000d8798b7812 */ /* 0x040fe200078ec0ff */
[----:B------:R-:W-:Y:S01]  /*1730*/  UMOV UR4, 0x400 ;  /* 0x0000040000047882 */ /* 0x000fe20000000000 */
[----:B------:R-:W-:Y:S01]  /*1740*/  LOP3.LUT R20, R121, 0x1f20, RZ, 0xc0, !PT ;  /* 0x00001f2079147812 */ /* 0x000fe200078ec0ff */
[----:B------:R-:W-:Y:S01]  /*1750*/  IMAD.X R17, RZ, RZ, R14, P1 ;  /* 0x000000ffff117224 */ /* 0x000fe200008e060e */
[----:B------:R-:W-:Y:S01]  /*1760*/  LOP3.LUT R139, R139, R130, RZ, 0x3c, !PT ;  /* 0x000000828b8b7212 */ /* 0x000fe200078e3cff */
[----:B------:R-:W3:Y:S01]  /*1770*/  @P0 LDC.64 R4, c[0x0][0x3b0] ;  /* 0x0000ec00ff040b82 */ /* 0x000ee20000000a00 */
[----:B------:R-:W-:Y:S01]  /*1780*/  LOP3.LUT R138, R122, 0x20, RZ, 0xfc, !PT ;  /* 0x000000207a8a7812 */ /* 0x000fe200078efcff */
[----:B------:R-:W-:Y:S01]  /*1790*/  IMAD.WIDE.U32 R16, R10, R84, R16 ;  /* 0x000000540a107225 */ /* 0x000fe200078e0010 */
[----:B------:R-:W-:Y:S01]  /*17a0*/  LOP3.LUT R139, R20, R139, RZ, 0xfc, !PT ;  /* 0x0000008b148b7212 */ /* 0x000fe200078efcff */
[----:B-1----:R-:W-:-:S02]  /*17b0*/  ULEA UR5, UR5, UR4, 0x18 ;  /* 0x0000000405057291 */ /* 0x002fc4000f8ec0ff */
[----:B------:R-:W-:Y:S01]  /*17c0*/  IMAD R123, R10, R85, R17 ;  /* 0x000000550a7b7224 */ /* 0x000fe200078e0211 */
[----:B--2---:R-:W-:Y:S02]  /*17d0*/  LEA R124, P1, R16, UR12, 0x1 ;  /* 0x0000000c107c7c11 */ /* 0x004fe4000f8208ff */
[----:B------:R-:W-:Y:S02]  /*17e0*/  LOP3.LUT R137, R122, 0x40, RZ, 0xfc, !PT ;  /* 0x000000407a897812 */ /* 0x000fe400078efcff */
[----:B------:R-:W-:Y:S02]  /*17f0*/  LEA.HI.X R123, R16, UR13, R123, 0x1, P1 ;  /* 0x0000000d107b7c11 */ /* 0x000fe400088f0c7b */
[----:B------:R-:W-:Y:S01]  /*1800*/  LEA R139, R139, UR5, 0x1 ;  /* 0x000000058b8b7c11 */ /* 0x000fe2000f8e08ff */
[----:B-----5:R-:W-:-:S04]  /*1810*/  @!P0 IMAD.WIDE.U32 R22, R2, R6, RZ ;  /* 0x0000000602168225 */ /* 0x020fc800078e00ff */
[----:B------:R-:W-:Y:S02]  /*1820*/  @!P0 IMAD R2, R2, R7, R23 ;  /* 0x0000000702028224 */ /* 0x000fe400078e0217 */
[----:B---3--:R-:W-:-:S04]  /*1830*/  @P0 IMAD.WIDE.U32 R6, R128, R4, RZ ;  /* 0x0000000480060225 */ /* 0x008fc800078e00ff */
[----:B------:R-:W-:Y:S02]  /*1840*/  @P0 IMAD R2, R128, R5, R7 ;  /* 0x0000000580020224 */ /* 0x000fe400078e0207 */
[----:B------:R-:W-:Y:S01]  /*1850*/  @P0 IMAD.MOV.U32 R22, RZ, RZ, R6 ;  /* 0x000000ffff160224 */ /* 0x000fe200078e0006 */
[----:B------:R-:W-:-:S05]  /*1860*/  IADD3 R4, P0, PT, R122, R18, RZ ;  /* 0x000000127a047210 */ /* 0x000fca0007f1e0ff */
[----:B------:R-:W-:Y:S01]  /*1870*/  IMAD.X R5, RZ, RZ, R8, P0 ;  /* 0x000000ffff057224 */ /* 0x000fe200000e0608 */
[----:B------:R-:W-:Y:S01]  /*1880*/  IADD3 R6, P0, PT, R122, R22, RZ ;  /* 0x000000167a067210 */ /* 0x000fe20007f1e0ff */
[----:B------:R-:W-:-:S04]  /*1890*/  IMAD.WIDE.U32 R4, R10, R88, R4 ;  /* 0x000000580a047225 */ /* 0x000fc800078e0004 */
[----:B------:R-:W-:Y:S01]  /*18a0*/  IMAD.X R7, RZ, RZ, R2, P0 ;  /* 0x000000ffff077224 */ /* 0x000fe200000e0602 */
[----:B------:R-:W-:Y:S01]  /*18b0*/  LEA R127, P0, R4, UR10, 0x1 ;  /* 0x0000000a047f7c11 */ /* 0x000fe2000f8008ff */
[----:B------:R-:W-:Y:S02]  /*18c0*/  IMAD R126, R10, R89, R5 ;  /* 0x000000590a7e7224 */ /* 0x000fe400078e0205 */
[----:B----4-:R-:W-:-:S03]  /*18d0*/  IMAD.WIDE.U32 R6, R15, UR6, R6 ;  /* 0x000000060f067c25 */ /* 0x010fc6000f8e0006 */
[----:B------:R-:W-:Y:S01]  /*18e0*/  LEA.HI.X R126, R4, UR11, R126, 0x1, P0 ;  /* 0x0000000b047e7c11 */ /* 0x000fe200080f0c7e */
[----:B------:R-:W-:Y:S01]  /*18f0*/  IMAD R15, R15, UR7, R7 ;  /* 0x000000070f0f7c24 */ /* 0x000fe2000f8e0207 */
        /* <DEDUP_REMOVED lines=30> */
.L_x_3421:
[----:B------:R2:W-:Y:S02]  /*1ae0*/  STS.128 [R139+0x2000], RZ ;  /* 0x002000ff8b007388 */ /* 0x0005e40000000c00 */
.L_x_3420:
[----:B------:R-:W-:Y:S05]  /*1af0*/  BSYNC.RECONVERGENT B0 ;  /* 0x0000000000007941 */ /* 0x000fea0003800200 */
.L_x_3419:
        /* <DEDUP_REMOVED lines=36> */
.L_x_3424:
[----:B------:R4:W-:Y:S02]  /*1d40*/  STS.128 [R139+0x2800], RZ ;  /* 0x002800ff8b007388 */ /* 0x0009e40000000c00 */
.L_x_3423:
[----:B------:R-:W-:Y:S05]  /*1d50*/  BSYNC.RECONVERGENT B0 ;  /* 0x0000000000007941 */ /* 0x000fea0003800200 */
.L_x_3422:
[----:B------:R-:W-:Y:S01]  /*1d60*/  IMAD.SHL.U32 R91, R3, 0x40, RZ ;  /* 0x00000040035b7824 */ /* 0x000fe200078e00ff */
[----:B------:R-:W-:Y:S04]  /*1d70*/  BSSY.RECONVERGENT B0, `(.L_x_3425) ;  /* 0x000001d000007945 */ /* 0x000fe80003800200 */
[----:B-1-3--:R-:W-:-:S04]  /*1d80*/  IADD3 R6, PT, PT, R95, 0x40, -R91 ;  /* 0x000000405f067810 */ /* 0x00afc80007ffe85b */
        /* <DEDUP_REMOVED lines=26> */
.L_x_3427:
[----:B------:R3:W-:Y:S02]  /*1f30*/  STS.128 [R139+0x5000], RZ ;  /* 0x005000ff8b007388 */ /* 0x0007e40000000c00 */
.L_x_3426:
[----:B------:R-:W-:Y:S05]  /*1f40*/  BSYNC.RECONVERGENT B0 ;  /* 0x0000000000007941 */ /* 0x000fea0003800200 */
.L_x_3425:
[----:B------:R-:W-:Y:S01]  /*1f50*/  ISETP.GE.AND P0, PT, R5, R6, PT ;  /* 0x000000060500720c */ /* 0x000fe20003f06270 */
[----:B------:R-:W-:Y:S01]  /*1f60*/  BSSY.RECONVERGENT B0, `(.L_x_3428) ;  /* 0x000001c000007945 */ /* 0x000fe20003800200 */
[----:B------:R-:W-:-:S11]  /*1f70*/  SHF.R.U32.HI R4, RZ, 0x1, R86 ;  /* 0x00000001ff047819 */ /* 0x000fd60000011656 */
        /* <DEDUP_REMOVED lines=25> */
.L_x_3430:
[----:B------:R1:W-:Y:S02]  /*2110*/  STS.128 [R139+0x5800], RZ ;  /* 0x005800ff8b007388 */ /* 0x0003e40000000c00 */
.L_x_3429:
[----:B------:R-:W-:Y:S05]  /*2120*/  BSYNC.RECONVERGENT B0 ;  /* 0x0000000000007941 */ /* 0x000fea0003800200 */
.L_x_3428:
[----:B------:R-:W0:Y:S01]  /*2130*/  LDGDEPBAR ;  /* 0x00000000000079af */ /* 0x000e220000000000 */
[----:B------:R-:W-:Y:S01]  /*2140*/  LOP3.LUT R7, R4, 0x1f0, RZ, 0xc0, !PT ;  /* 0x000001f004077812 */ /* 0x000fe200078ec0ff */
[----:B------:R-:W-:Y:S01]  /*2150*/  BSSY.RECONVERGENT B0, `(.L_x_3431) ;  /* 0x0000027000007945 */ /* 0x000fe20003800200 */
[----:B------:R-:W-:Y:S02]  /*2160*/  LOP3.LUT R10, R10, 0x7, RZ, 0xc0, !PT ;  /* 0x000000070a0a7812 */ /* 0x000fe400078ec0ff */
[----:B------:R-:W-:-:S04]  /*2170*/  IADD3 R7, PT, PT, R7, 0x1, R0 ;  /* 0x0000000107077810 */ /* 0x000fc80007ffe000 */
        /* <DEDUP_REMOVED lines=31> */
.L_x_3433:
[----:B------:R1:W-:Y:S01]  /*2370*/  STS.128 [R139+0x8000], RZ ;  /* 0x008000ff8b007388 */ /* 0x0003e20000000c00 */
[----:B------:R-:W-:Y:S05]  /*2380*/  BRA `(.L_x_3434) ;  /* 0x00000000000c7947 */ /* 0x000fea0003800000 */
.L_x_3432:
[----:B------:R1:W-:Y:S04]  /*2390*/  STS.128 [R139+0x6000], RZ ;  /* 0x006000ff8b007388 */ /* 0x0003e80000000c00 */
[----:B------:R1:W-:Y:S04]  /*23a0*/  STS.128 [R139+0x7000], RZ ;  /* 0x007000ff8b007388 */ /* 0x0003e80000000c00 */
[----:B------:R1:W-:Y:S02]  /*23b0*/  STS.128 [R139+0x8000], RZ ;  /* 0x008000ff8b007388 */ /* 0x0003e40000000c00 */
.L_x_3434:
[----:B------:R-:W-:Y:S05]  /*23c0*/  BSYNC.RECONVERGENT B0 ;  /* 0x0000000000007941 */ /* 0x000fea0003800200 */
.L_x_3431:
        /* <DEDUP_REMOVED lines=30> */
.L_x_3437:
[----:B------:R1:W-:Y:S02]  /*25b0*/  STS.128 [R139+0x8800], RZ ;  /* 0x008800ff8b007388 */ /* 0x0003e40000000c00 */
.L_x_3436:
[----:B------:R-:W-:Y:S05]  /*25c0*/  BSYNC.RECONVERGENT B0 ;  /* 0x0000000000007941 */ /* 0x000fea0003800200 */
.L_x_3435:
[C---:B------:R-:W-:Y:S01]  /*25d0*/  IMAD.SHL.U32 R118, R86.reuse, 0x4, RZ ;  /* 0x0000000456767824 */ /* 0x040fe200078e00ff */
[C---:B------:R-:W-:Y:S01]  /*25e0*/  LOP3.LUT P6, RZ, R86.reuse, 0x4, RZ, 0xc0, !PT ;  /* 0x0000000456ff7812 */ /* 0x040fe200078cc0ff */
[C---:B------:R-:W-:Y:S01]  /*25f0*/  IMAD.SHL.U32 R119, R86.reuse, 0x10, RZ ;  /* 0x0000001056777824 */ /* 0x040fe200078e00ff */
[----:B------:R-:W0:Y:S01]  /*2600*/  LDGDEPBAR ;  /* 0x00000000000079af */ /* 0x000e220000000000 */
[----:B------:R-:W-:Y:S01]  /*2610*/  IMAD.SHL.U32 R93, R86, 0x20, RZ ;  /* 0x00000020565d7824 */ /* 0x000fe200078e00ff */
[----:B-1----:R-:W-:Y:S01]  /*2620*/  LOP3.LUT R8, R118, 0x18, RZ, 0xc0, !PT ;  /* 0x0000001876087812 */ /* 0x002fe200078ec0ff */
[----:B------:R-:W-:Y:S01]  /*2630*/  IMAD.MOV.U32 R90, RZ, RZ, 0x20 ;  /* 0x00000020ff5a7424 */ /* 0x000fe200078e00ff */
[C---:B------:R-:W-:Y:S02]  /*2640*/  LOP3.LUT R0, R119.reuse, 0x3e00, RZ, 0xc0, !PT ;  /* 0x00003e0077007812 */ /* 0x040fe400078ec0ff */
[----:B------:R-:W-:Y:S02]  /*2650*/  LOP3.LUT R7, R8, 0xc0, R93, 0xf8, !PT ;  /* 0x000000c008077812 */ /* 0x000fe400078ef85d */
[----:B------:R-:W-:-:S02]  /*2660*/  LOP3.LUT R6, R119, 0x100, RZ, 0xc0, !PT ;  /* 0x0000010077067812 */ /* 0x000fc400078ec0ff */
[--C-:B------:R-:W-:Y:S02]  /*2670*/  LOP3.LUT R117, R0, 0x120, R93.reuse, 0xf8, !PT ;  /* 0x0000012000757812 */ /* 0x100fe400078ef85d */
[C---:B------:R-:W-:Y:S02]  /*2680*/  LOP3.LUT R0, R7.reuse, 0x8, R4, 0x78, !PT ;  /* 0x0000000807007812 */ /* 0x040fe400078e7804 */
[----:B------:R-:W-:Y:S02]  /*2690*/  LOP3.LUT R5, R6, 0x20, R93, 0xf8, !PT ;  /* 0x0000002006057812 */ /* 0x000fe400078ef85d */
[----:B------:R-:W-:Y:S02]  /*26a0*/  LOP3.LUT R4, R7, 0x8, R86, 0x78, !PT ;  /* 0x0000000807047812 */ /* 0x000fe400078e7856 */
[----:B------:R-:W-:Y:S02]  /*26b0*/  LOP3.LUT R117, R117, R0, RZ, 0xfc, !PT ;  /* 0x0000000075757212 */ /* 0x000fe400078efcff */
[----:B------:R-:W-:-:S02]  /*26c0*/  LOP3.LUT R4, R5, R4, RZ, 0xfc, !PT ;  /* 0x0000000405047212 */ /* 0x000fc400078efcff */
[----:B------:R-:W-:Y:S02]  /*26d0*/  LEA R117, R117, UR5, 0x1 ;  /* 0x0000000575757c11 */ /* 0x000fe4000f8e08ff */
[----:B------:R-:W-:Y:S02]  /*26e0*/  LEA R87, R4, UR5, 0x1 ;  /* 0x0000000504577c11 */ /* 0x000fe4000f8e08ff */
[----:B------:R-:W-:Y:S01]  /*26f0*/  SEL R90, R90, 0xffffffe0, !P6 ;  /* 0xffffffe05a5a7807 */ /* 0x000fe20007000000 */
[----:B------:R-:W-:Y:S01]  /*2700*/  LDSM.16.M88.4 R72, [R117] ;  /* 0x000000007548783b */ /* 0x000fe20000000200 */
[----:B------:R-:W-:Y:S02]  /*2710*/  ISETP.NE.AND P5, PT, R3, 0x1, PT ;  /* 0x000000010300780c */ /* 0x000fe40003fa5270 */
[C---:B------:R-:W-:Y:S01]  /*2720*/  VIMNMX R101, PT, PT, R2.reuse, R95, PT ;  /* 0x0000005f02657248 */ /* 0x040fe20003fe0100 */
[----:B------:R-:W1:Y:S01]  /*2730*/  LDSM.16.M88.4 R44, [R87+0x3000] ;  /* 0x00300000572c783b */ /* 0x000e620000000200 */
[--C-:B------:R-:W-:Y:S01]  /*2740*/  IMAD.IADD R94, R117, 0x1, R90.reuse ;  /* 0x00000001755e7824 */ /* 0x100fe200078e025a */
[----:B------:R-:W-:Y:S01]  /*2750*/  VIADDMNMX R100, R2, 0x8, R95, PT ;  /* 0x0000000802647846 */ /* 0x000fe2000380015f */
[----:B------:R-:W-:Y:S01]  /*2760*/  IMAD.IADD R92, R87, 0x1, R90 ;  /* 0x00000001575c7824 */ /* 0x000fe200078e025a */
[----:B------:R-:W5:Y:S04]  /*2770*/  LDSM.16.M88.4 R36, [R87+0x3400] ;  /* 0x003400005724783b */ /* 0x000f680000000200 */
[----:B------:R-:W2:Y:S04]  /*2780*/  LDSM.16.M88.4 R28, [R87+0x3800] ;  /* 0x00380000571c783b */ /* 0x000ea80000000200 */
[----:B------:R-:W3:Y:S04]  /*2790*/  LDSM.16.M88.4 R20, [R87+0x3c00] ;  /* 0x003c00005714783b */ /* 0x000ee80000000200 */
[----:B------:R-:W-:Y:S04]  /*27a0*/  LDSM.16.M88.4 R4, [R94] ;  /* 0x000000005e04783b */ /* 0x000fe80000000200 */
[----:B------:R-:W4:Y:S04]  /*27b0*/  LDSM.16.M88.4 R68, [R92+0x3000] ;  /* 0x003000005c44783b */ /* 0x000f280000000200 */
[----:B------:R-:W4:Y:S04]  /*27c0*/  LDSM.16.M88.4 R64, [R92+0x3400] ;  /* 0x003400005c40783b */ /* 0x000f280000000200 */
[----:B------:R-:W4:Y:S04]  /*27d0*/  LDSM.16.M88.4 R12, [R92+0x3800] ;  /* 0x003800005c0c783b */ /* 0x000f280000000200 */
[----:B------:R-:W4:Y:S04]  /*27e0*/  LDSM.16.M88.4 R8, [R92+0x3c00] ;  /* 0x003c00005c08783b */ /* 0x000f280000000200 */
[----:B------:R-:W-:Y:S01]  /*27f0*/  LDSM.16.M88.4 R16, [R117+0x1000] ;  /* 0x001000007510783b */ /* 0x000fe20000000200 */
[C---:B-1----:R-:W-:Y:S03]  /*2800*/  HMMA.16816.F32.BF16 R48, R72.reuse, R44, RZ ;  /* 0x0000002c4830723c */ /* 0x042fe600000418ff */
[----:B------:R-:W1:Y:S04]  /*2810*/  LDSM.16.M88.4 R60, [R87+0x4000] ;  /* 0x00400000573c783b */ /* 0x000e680000000200 */
[----:B------:R-:W1:Y:S01]  /*2820*/  LDSM.16.M88.4 R56, [R87+0x4400] ;  /* 0x004400005738783b */ /* 0x000e620000000200 */
[C---:B-----5:R-:W-:Y:S03]  /*2830*/  HMMA.16816.F32.BF16 R40, R72.reuse, R36, RZ ;  /* 0x000000244828723c */ /* 0x060fe600000418ff */
[----:B------:R-:W5:Y:S04]  /*2840*/  LDSM.16.M88.4 R52, [R87+0x4800] ;  /* 0x004800005734783b */ /* 0x000f680000000200 */
[----:B------:R-:W-:Y:S01]  /*2850*/  LDSM.16.M88.4 R76, [R94+0x1000] ;  /* 0x001000005e4c783b */ /* 0x000fe20000000200 */
[C---:B--2---:R-:W-:Y:S03]  /*2860*/  HMMA.16816.F32.BF16 R32, R72.reuse, R28, RZ ;  /* 0x0000001c4820723c */ /* 0x044fe600000418ff */
[----:B------:R-:W-:Y:S05]  /*2870*/  LDSM.16.M88.4 R80, [R92+0x4c00] ;  /* 0x004c00005c50783b */ /* 0x000fea0000000200 */
[C---:B------:R-:W-:Y:S08]  /*2880*/  HMMA.16816.F32.BF16 R44, R72.reuse, R46, RZ ;  /* 0x0000002e482c723c */ /* 0x040ff000000418ff */
[C---:B------:R-:W-:Y:S08]  /*2890*/  HMMA.16816.F32.BF16 R36, R72.reuse, R38, RZ ;  /* 0x000000264824723c */ /* 0x040ff000000418ff */
[C---:B------:R-:W-:Y:S08]  /*28a0*/  HMMA.16816.F32.BF16 R28, R72.reuse, R30, RZ ;  /* 0x0000001e481c723c */ /* 0x040ff000000418ff */
[C---:B---3--:R-:W-:Y:S08]  /*28b0*/  HMMA.16816.F32.BF16 R24, R72.reuse, R20, RZ ;  /* 0x000000144818723c */ /* 0x048ff000000418ff */
[----:B------:R-:W-:Y:S01]  /*28c0*/  HMMA.16816.F32.BF16 R72, R72, R22, RZ ;  /* 0x000000164848723c */ /* 0x000fe200000418ff */
[----:B------:R-:W2:Y:S07]  /*28d0*/  LDSM.16.M88.4 R20, [R87+0x4c00] ;  /* 0x004c00005714783b */ /* 0x000eae0000000200 */
[C---:B----4-:R-:W-:Y:S08]  /*28e0*/  HMMA.16816.F32.BF16 R48, R4.reuse, R68, R48 ;  /* 0x000000440430723c */ /* 0x050ff00000041830 */
[C---:B------:R-:W-:Y:S01]  /*28f0*/  HMMA.16816.F32.BF16 R44, R4.reuse, R70, R44 ;  /* 0x00000046042c723c */ /* 0x040fe2000004182c */
[----:B------:R-:W-:Y:S07]  /*2900*/  LDSM.16.M88.4 R68, [R117+0x2000] ;  /* 0x002000007544783b */ /* 0x000fee0000000200 */
[C---:B------:R-:W-:Y:S08]  /*2910*/  HMMA.16816.F32.BF16 R40, R4.reuse, R64, R40 ;  /* 0x000000400428723c */ /* 0x040ff00000041828 */
[C---:B------:R-:W-:Y:S01]  /*2920*/  HMMA.16816.F32.BF16 R36, R4.reuse, R66, R36 ;  /* 0x000000420424723c */ /* 0x040fe20000041824 */
[----:B------:R-:W-:Y:S07]  /*2930*/  LDSM.16.M88.4 R64, [R87+0x5000] ;  /* 0x005000005740783b */ /* 0x000fee0000000200 */
[C---:B------:R-:W-:Y:S08]  /*2940*/  HMMA.16816.F32.BF16 R32, R4.reuse, R12, R32 ;  /* 0x0000000c0420723c */ /* 0x040ff00000041820 */
[C---:B------:R-:W-:Y:S01]  /*2950*/  HMMA.16816.F32.BF16 R28, R4.reuse, R14, R28 ;  /* 0x0000000e041c723c */ /* 0x040fe2000004181c */
[----:B------:R-:W3:Y:S07]  /*2960*/  LDSM.16.M88.4 R12, [R92+0x4000] ;  /* 0x004000005c0c783b */ /* 0x000eee0000000200 */
[C---:B------:R-:W-:Y:S08]  /*2970*/  HMMA.16816.F32.BF16 R24, R4.reuse, R8, R24 ;  /* 0x000000080418723c */ /* 0x040ff00000041818 */
[----:B------:R-:W-:Y:S01]  /*2980*/  HMMA.16816.F32.BF16 R72, R4, R10, R72 ;  /* 0x0000000a0448723c */ /* 0x000fe20000041848 */
[----:B------:R-:W4:Y:S04]  /*2990*/  LDSM.16.M88.4 R8, [R92+0x4400] ;  /* 0x004400005c08783b */ /* 0x000f280000000200 */
[----:B------:R-:W4:Y:S03]  /*29a0*/  LDSM.16.M88.4 R4, [R92+0x4800] ;  /* 0x004800005c04783b */ /* 0x000f260000000200 */
[C---:B-1----:R-:W-:Y:S08]  /*29b0*/  HMMA.16816.F32.BF16 R48, R16.reuse, R60, R48 ;  /* 0x0000003c1030723c */ /* 0x042ff00000041830 */
[C---:B------:R-:W-:Y:S01]  /*29c0*/  HMMA.16816.F32.BF16 R44, R16.reuse, R62, R44 ;  /* 0x0000003e102c723c */ /* 0x040fe2000004182c */
[----:B------:R-:W1:Y:S07]  /*29d0*/  LDSM.16.M88.4 R60, [R87+0x5400] ;  /* 0x00540000573c783b */ /* 0x000e6e0000000200 */
[C---:B------:R-:W-:Y:S08]  /*29e0*/  HMMA.16816.F32.BF16 R40, R16.reuse, R56, R40 ;  /* 0x000000381028723c */ /* 0x040ff00000041828 */
[C---:B------:R-:W-:Y:S01]  /*29f0*/  HMMA.16816.F32.BF16 R36, R16.reuse, R58, R36 ;  /* 0x0000003a1024723c */ /* 0x040fe20000041824 */
[----:B------:R-:W1:Y:S07]  /*2a00*/  LDSM.16.M88.4 R56, [R87+0x5800] ;  /* 0x005800005738783b */ /* 0x000e6e0000000200 */
[C---:B-----5:R-:W-:Y:S08]  /*2a10*/  HMMA.16816.F32.BF16 R32, R16.reuse, R52, R32 ;  /* 0x000000341020723c */ /* 0x060ff00000041820 */
[C---:B------:R-:W-:Y:S01]  /*2a20*/  HMMA.16816.F32.BF16 R28, R16.reuse, R54, R28 ;  /* 0x00000036101c723c */ /* 0x040fe2000004181c */
[----:B------:R-:W5:Y:S07]  /*2a30*/  LDSM.16.M88.4 R52, [R87+0x5c00] ;  /* 0x005c00005734783b */ /* 0x000f6e0000000200 */
[C---:B--2---:R-:W-:Y:S08]  /*2a40*/  HMMA.16816.F32.BF16 R24, R16.reuse, R20, R24 ;  /* 0x000000141018723c */ /* 0x044ff00000041818 */
[----:B------:R-:W-:Y:S01]  /*2a50*/  HMMA.16816.F32.BF16 R72, R16, R22, R72 ;  /* 0x000000161048723c */ /* 0x000fe20000041848 */
[----:B------:R-:W-:Y:S04]  /*2a60*/  LDSM.16.M88.4 R20, [R94+0x2000] ;  /* 0x002000005e14783b */ /* 0x000fe80000000200 */
[----:B------:R-:W2:Y:S03]  /*2a70*/  LDSM.16.M88.4 R16, [R92+0x5000] ;  /* 0x005000005c10783b */ /* 0x000ea60000000200 */
        /* <DEDUP_REMOVED lines=8> */
[----:B------:R-:W4:Y:S01]  /*2b00*/  LDSM.16.M88.4 R4, [R92+0x5c00] ;  /* 0x005c00005c04783b */ /* 0x000f220000000200 */
[----:B------:R-:W-:-:S06]  /*2b10*/  DEPBAR.LE SB0, 0x0 ;  /* 0x000080000000791a */ /* 0x000fcc0000000000 */
[C---:B------:R-:W-:Y:S08]  /*2b20*/  HMMA.16816.F32.BF16 R24, R76.reuse, R80, R24 ;  /* 0x000000504c18723c */ /* 0x040ff00000041818 */
[----:B------:R-:W-:Y:S08]  /*2b30*/  HMMA.16816.F32.BF16 R72, R76, R82, R72 ;  /* 0x000000524c48723c */ /* 0x000ff00000041848 */
[C---:B------:R-:W-:Y:S08]  /*2b40*/  HMMA.16816.F32.BF16 R48, R68.reuse, R64, R48 ;  /* 0x000000404430723c */ /* 0x040ff00000041830 */
[C---:B------:R-:W-:Y:S08]  /*2b50*/  HMMA.16816.F32.BF16 R44, R68.reuse, R66, R44 ;  /* 0x00000042442c723c */ /* 0x040ff0000004182c */
[C---:B-1----:R-:W-:Y:S08]  /*2b60*/  HMMA.16816.F32.BF16 R40, R68.reuse, R60, R40 ;  /* 0x0000003c4428723c */ /* 0x042ff00000041828 */
[C---:B------:R-:W-:Y:S08]  /*2b70*/  HMMA.16816.F32.BF16 R36, R68.reuse, R62, R36 ;  /* 0x0000003e4424723c */ /* 0x040ff00000041824 */
[C---:B------:R-:W-:Y:S08]  /*2b80*/  HMMA.16816.F32.BF16 R32, R68.reuse, R56, R32 ;  /* 0x000000384420723c */ /* 0x040ff00000041820 */
[C---:B------:R-:W-:Y:S08]  /*2b90*/  HMMA.16816.F32.BF16 R28, R68.reuse, R58, R28 ;  /* 0x0000003a441c723c */ /* 0x040ff0000004181c */
[C---:B-----5:R-:W-:Y:S08]  /*2ba0*/  HMMA.16816.F32.BF16 R24, R68.reuse, R52, R24 ;  /* 0x000000344418723c */ /* 0x060ff00000041818 */
[----:B------:R-:W-:Y:S08]  /*2bb0*/  HMMA.16816.F32.BF16 R72, R68, R54, R72 ;  /* 0x000000364448723c */ /* 0x000ff00000041848 */
[C---:B--2---:R-:W-:Y:S08]  /*2bc0*/  HMMA.16816.F32.BF16 R48, R20.reuse, R16, R48 ;  /* 0x000000101430723c */ /* 0x044ff00000041830 */
[C---:B------:R-:W-:Y:S08]  /*2bd0*/  HMMA.16816.F32.BF16 R44, R20.reuse, R18, R44 ;  /* 0x00000012142c723c */ /* 0x040ff0000004182c */
[C---:B---3--:R-:W-:Y:S08]  /*2be0*/  HMMA.16816.F32.BF16 R40, R20.reuse, R12, R40 ;  /* 0x0000000c1428723c */ /* 0x048ff00000041828 */
[C---:B------:R-:W-:Y:S08]  /*2bf0*/  HMMA.16816.F32.BF16 R36, R20.reuse, R14, R36 ;  /* 0x0000000e1424723c */ /* 0x040ff00000041824 */
[C---:B----4-:R-:W-:Y:S08]  /*2c00*/  HMMA.16816.F32.BF16 R32, R20.reuse, R8, R32 ;  /* 0x000000081420723c */ /* 0x050ff00000041820 */
[C---:B------:R-:W-:Y:S08]  /*2c10*/  HMMA.16816.F32.BF16 R28, R20.reuse, R10, R28 ;  /* 0x0000000a141c723c */ /* 0x040ff0000004181c */
        /* <DEDUP_REMOVED lines=15> */
.L_x_3439:
        /* <DEDUP_REMOVED lines=9> */
[----:B------:R-:W-:-:S04]  /*2da0*/  LOP3.LUT R13, R13, R4, RZ, 0x3c, !PT ;  /* 0x000000040d0d7212 */ /* 0x000fc800078e3cff */
        /* <DEDUP_REMOVED lines=50> */
.L_x_3440:
[----:B------:R-:W1:Y:S01]  /*30d0*/  LDCU UR4, c[0x0][0x440] ;  /* 0x00008800ff0477ac */ /* 0x000e620008000800 */
[----:B------:R-:W-:-:S04]  /*30e0*/  LEA R6, P3, R84, R124, 0x6 ;  /* 0x0000007c54067211 */ /* 0x000fc800078630ff */
[----:B------:R-:W-:Y:S02]  /*30f0*/  LEA.HI.X R7, R84, R123, R85, 0x6, P3 ;  /* 0x0000007b54077211 */ /* 0x000fe400018f3455 */
[----:B-1----:R-:W-:Y:S02]  /*3100*/  ISETP.GE.AND P2, PT, R122, UR4, PT ;  /* 0x000000047a007c0c */ /* 0x002fe4000bf46270 */
[----:B------:R-:W-:Y:S02]  /*3110*/  ISETP.GE.AND P1, PT, R138, UR4, PT ;  /* 0x000000048a007c0c */ /* 0x000fe4000bf26270 */
[----:B------:R-:W-:-:S09]  /*3120*/  ISETP.GE.AND P0, PT, R137, UR4, PT ;  /* 0x0000000489007c0c */ /* 0x000fd2000bf06270 */
[--C-:B------:R-:W-:Y:S02]  /*3130*/  @!P2 IMAD.MOV.U32 R125, RZ, RZ, R123.reuse ;  /* 0x000000ffff7da224 */ /* 0x100fe400078e007b */
[----:B------:R-:W-:Y:S02]  /*3140*/  @!P1 IMAD.MOV.U32 R4, RZ, RZ, R124 ;  /* 0x000000ffff049224 */ /* 0x000fe400078e007c */
[--C-:B------:R-:W-:Y:S01]  /*3150*/  @!P1 IMAD.MOV.U32 R5, RZ, RZ, R123.reuse ;  /* 0x000000ffff059224 */ /* 0x100fe200078e007b */
        /* <DEDUP_REMOVED lines=32> */
.L_x_3438:
[----:B------:R-:W-:Y:S01]  /*3360*/  IMAD.SHL.U32 R102, R86, 0x2, RZ ;  /* 0x0000000256667824 */ /* 0x000fe200078e00ff */
[----:B------:R-:W1:Y:S01]  /*3370*/  LDCU UR4, c[0x0][0x45c] ;  /* 0x00008b80ff0477ac */ /* 0x000e620008000800 */
[----:B------:R-:W-:Y:S01]  /*3380*/  LOP3.LUT R116, R0, 0x120, R93, 0xf8, !PT ;  /* 0x0000012000747812 */ /* 0x000fe200078ef85d */
[----:B------:R-:W-:Y:S02]  /*3390*/  IMAD.MOV.U32 R135, RZ, RZ, -0x1 ;  /* 0xffffffffff877424 */ /* 0x000fe400078e00ff */
[----:B------:R-:W-:Y:S02]  /*33a0*/  LOP3.LUT R102, R102, 0x6, RZ, 0xc0, !PT ;  /* 0x0000000666667812 */ /* 0x000fe400078ec0ff */
[----:B------:R-:W-:Y:S02]  /*33b0*/  LEA R116, R116, UR5, 0x1 ;  /* 0x0000000574747c11 */ /* 0x000fe4000f8e08ff */
[----:B------:R-:W-:-:S03]  /*33c0*/  LOP3.LUT R2, R91, R102, RZ, 0xfc, !PT ;  /* 0x000000665b027212 */ /* 0x000fc600078efcff */
[----:B------:R-:W-:Y:S02]  /*33d0*/  LDSM.16.MT88.4 R56, [R116+0x7000] ;  /* 0x007000007438783b */ /* 0x000fe40000004200 */
        /* <DEDUP_REMOVED lines=8> */
[C---:B------:R-:W-:Y:S01]  /*3460*/  VIADD R14, R2.reuse, 0xffffffe8 ;  /* 0xffffffe8020e7836 */ /* 0x040fe20000000000 */
        /* <DEDUP_REMOVED lines=29> */
[----:B------:R-:W-:Y:S02]  /*3640*/  ISETP.GE.AND P1, PT, R5, R100, PT ;  /* 0x000000640500720c */ /* 0x000fe40003f26270 */
[----:B------:R-:W-:Y:S02]  /*3650*/  FSEL R36, R36, -INF , !P0 ;  /* 0xff80000024247808 */ /* 0x000fe40004000000 */
[----:B------:R-:W-:Y:S02]  /*3660*/  FSEL R5, R38, -INF , !P2 ;  /* 0xff80000026057808 */ /* 0x000fe40005000000 */
[----:B------:R-:W-:-:S02]  /*3670*/  FSEL R15, R43, -INF , !P3 ;  /* 0xff8000002b0f7808 */ /* 0x000fc40005800000 */
[C---:B------:R-:W-:Y:S01]  /*3680*/  ISETP.GE.AND P0, PT, R4.reuse, R100, PT ;  /* 0x000000640400720c */ /* 0x040fe20003f06270 */
[----:B------:R-:W-:Y:S01]  /*3690*/  LDSM.16.MT88.4 R40, [R116+0x6000] ;  /* 0x006000007428783b */ /* 0x000fe20000004200 */
[-C--:B------:R-:W-:Y:S02]  /*36a0*/  ISETP.GE.AND P2, PT, R7, R101.reuse, PT ;  /* 0x000000650700720c */ /* 0x080fe40003f46270 */
[----:B------:R-:W-:Y:S02]  /*36b0*/  ISETP.GE.AND P3, PT, R4, R101, PT ;  /* 0x000000650400720c */ /* 0x000fe40003f66270 */
[----:B------:R-:W-:Y:S02]  /*36c0*/  FSEL R99, R34, -INF , !P0 ;  /* 0xff80000022637808 */ /* 0x000fe40004000000 */
[----:B------:R-:W-:Y:S02]  /*36d0*/  FSEL R98, R33, -INF , !P2 ;  /* 0xff80000021627808 */ /* 0x000fe40005000000 */
[----:B------:R-:W-:-:S02]  /*36e0*/  FSEL R96, R32, -INF , !P3 ;  /* 0xff80000020607808 */ /* 0x000fc40005800000 */
[C---:B------:R-:W-:Y:S02]  /*36f0*/  ISETP.GE.AND P0, PT, R16.reuse, R101, PT ;  /* 0x000000651000720c */ /* 0x040fe40003f06270 */
[-C--:B------:R-:W-:Y:S01]  /*3700*/  ISETP.GE.AND P2, PT, R16, R100.reuse, PT ;  /* 0x000000641000720c */ /* 0x080fe20003f46270 */
[----:B------:R-:W-:Y:S01]  /*3710*/  VIADD R16, R2, 0xfffffff1 ;  /* 0xfffffff102107836 */ /* 0x000fe20000000000 */
[----:B------:R-:W-:Y:S02]  /*3720*/  ISETP.GE.AND P3, PT, R14, R100, PT ;  /* 0x000000640e00720c */ /* 0x000fe40003f66270 */
[----:B------:R-:W-:Y:S02]  /*3730*/  FMNMX3.FTZ R17, R48, R12, R44, !PT ;  /* 0x0000000c30117276 */ /* 0x000fe4000781002c */
[----:B------:R-:W-:Y:S02]  /*3740*/  FSEL R4, R37, -INF , !P4 ;  /* 0xff80000025047808 */ /* 0x000fe40006000000 */
[----:B------:R-:W-:-:S02]  /*3750*/  ISETP.GE.AND P4, PT, R7, R100, PT ;  /* 0x000000640700720c */ /* 0x000fc40003f86270 */
[----:B------:R-:W-:Y:S02]  /*3760*/  FSEL R7, R39, -INF , !P1 ;  /* 0xff80000027077808 */ /* 0x000fe40004800000 */
[----:B------:R-:W-:Y:S02]  /*3770*/  FSEL R109, R30, -INF , !P3 ;  /* 0xff8000001e6d7808 */ /* 0x000fe40005800000 */
[----:B------:R-:W-:Y:S02]  /*3780*/  FSEL R115, R29, -INF , !P0 ;  /* 0xff8000001d737808 */ /* 0x000fe40004000000 */
[-C--:B------:R-:W-:Y:S01]  /*3790*/  ISETP.GE.AND P1, PT, R14, R101.reuse, PT ;  /* 0x000000650e00720c */ /* 0x080fe20003f26270 */
[----:B------:R-:W-:Y:S01]  /*37a0*/  VIADD R14, R2, 0xfffffff0 ;  /* 0xfffffff0020e7836 */ /* 0x000fe20000000000 */
[----:B------:R-:W-:Y:S02]  /*37b0*/  ISETP.GE.AND P3, PT, R16, R101, PT ;  /* 0x000000651000720c */ /* 0x000fe40003f66270 */
[----:B------:R-:W-:-:S02]  /*37c0*/  FMNMX3.FTZ R17, R17, R10, R6, !PT ;  /* 0x0000000a11117276 */ /* 0x000fc40007810006 */
[----:B------:R-:W-:Y:S02]  /*37d0*/  ISETP.GE.AND P0, PT, R16, R100, PT ;  /* 0x000000641000720c */ /* 0x000fe40003f06270 */
[----:B------:R-:W-:Y:S02]  /*37e0*/  FMNMX3.FTZ R16, R9, R51, R11, !PT ;  /* 0x0000003309107276 */ /* 0x000fe4000781000b */
[----:B------:R-:W-:Y:S02]  /*37f0*/  FMNMX3.FTZ R17, R17, R8, R36, !PT ;  /* 0x0000000811117276 */ /* 0x000fe40007810024 */
[----:B------:R-:W-:Y:S02]  /*3800*/  FSEL R105, R35, -INF , !P4 ;  /* 0xff80000023697808 */ /* 0x000fe40006000000 */
        /* <DEDUP_REMOVED lines=8> */
[----:B------:R-:W-:Y:S02]  /*3890*/  FSEL R111, R31, -INF , !P2 ;  /* 0xff8000001f6f7808 */ /* 0x000fe40005000000 */
[----:B------:R-:W-:-:S02]  /*38a0*/  ISETP.GE.AND P2, PT, R14, R101, PT ;  /* 0x000000650e00720c */ /* 0x000fc40003f46270 */
[----:B------:R-:W-:Y:S02]  /*38b0*/  FSEL R108, R24, -INF , !P4 ;  /* 0xff800000186c7808 */ /* 0x000fe40006000000 */
[----:B------:R-:W-:Y:S02]  /*38c0*/  FMNMX3.FTZ R17, R17, R98, R103, !PT ;  /* 0x0000006211117276 */ /* 0x000fe40007810067 */
[----:B------:R-:W-:Y:S02]  /*38d0*/  FMNMX3.FTZ R16, R16, R7, R99, !PT ;  /* 0x0000000710107276 */ /* 0x000fe40007810063 */
[----:B------:R-:W-:Y:S02]  /*38e0*/  FSEL R110, R25, -INF , !P3 ;  /* 0xff800000196e7808 */ /* 0x000fe40005800000 */
[----:B------:R-:W-:Y:S02]  /*38f0*/  ISETP.GE.AND P4, PT, R2, R101, PT ;  /* 0x000000650200720c */ /* 0x000fe40003f86270 */
[----:B------:R-:W-:-:S02]  /*3900*/  FSEL R113, R72, -INF , !P2 ;  /* 0xff80000048717808 */ /* 0x000fc40005000000 */
[----:B------:R-:W-:Y:S02]  /*3910*/  FMNMX3.FTZ R17, R17, R115, R108, !PT ;  /* 0x0000007311117276 */ /* 0x000fe4000781006c */
[-C--:B------:R-:W-:Y:S02]  /*3920*/  ISETP.GE.AND P3, PT, R2, R100.reuse, PT ;  /* 0x000000640200720c */ /* 0x080fe40003f66270 */
[----:B------:R-:W-:Y:S02]  /*3930*/  ISETP.GE.AND P2, PT, R14, R100, PT ;  /* 0x000000640e00720c */ /* 0x000fe40003f46270 */
[----:B------:R-:W-:Y:S02]  /*3940*/  FSEL R31, R26, -INF , !P1 ;  /* 0xff8000001a1f7808 */ /* 0x000fe40004800000 */
[----:B------:R-:W-:Y:S02]  /*3950*/  FMNMX3.FTZ R2, R16, R105, R109, !PT ;  /* 0x0000006910027276 */ /* 0x000fe4000781006d */
[----:B------:R-:W-:-:S02]  /*3960*/  FSEL R112, R73, -INF , !P4 ;  /* 0xff80000049707808 */ /* 0x000fc40006000000 */
[----:B------:R-:W-:Y:S02]  /*3970*/  FMNMX3.FTZ R17, R17, R110, R113, !PT ;  /* 0x0000006e11117276 */ /* 0x000fe40007810071 */
[----:B------:R-:W-:Y:S01]  /*3980*/  FSEL R30, R27, -INF , !P0 ;  /* 0xff8000001b1e7808 */ /* 0x000fe20004000000 */
[----:B------:R-:W-:Y:S01]  /*3990*/  IMAD.IADD R27, R90, 0x1, R116 ;  /* 0x000000015a1b7824 */ /* 0x000fe200078e0274 */
[----:B------:R-:W-:Y:S02]  /*39a0*/  FSEL R29, R74, -INF , !P2 ;  /* 0xff8000004a1d7808 */ /* 0x000fe40005000000 */
[----:B------:R-:W-:Y:S02]  /*39b0*/  FMNMX3.FTZ R2, R2, R111, R31, !PT ;  /* 0x0000006f02027276 */ /* 0x000fe4000781001f */
[----:B------:R-:W-:Y:S01]  /*39c0*/  FMNMX.FTZ R16, R112, R17, !PT ;  /* 0x0000001170107209 */ /* 0x000fe20007810000 */
[----:B------:R-:W-:Y:S01]  /*39d0*/  LDSM.16.MT88.4 R64, [R27+0x7000] ;  /* 0x007000001b40783b */ /* 0x000fe20000004200 */
[----:B------:R-:W-:-:S02]  /*39e0*/  FSEL R28, R75, -INF , !P3 ;  /* 0xff8000004b1c7808 */ /* 0x000fc40005800000 */
[----:B------:R-:W-:Y:S01]  /*39f0*/  FMNMX3.FTZ R17, R2, R30, R29, !PT ;  /* 0x0000001e02117276 */ /* 0x000fe2000781001d */
[----:B------:R-:W2:Y:S03]  /*3a00*/  SHFL.BFLY PT, R19, R16, 0x2, 0x1f ;  /* 0x0c401f0010137f89 */ /* 0x000ea600000e0000 */
[----:B------:R-:W-:Y:S01]  /*3a10*/  FMNMX.FTZ R18, R28, R17, !PT ;  /* 0x000000111c127209 */ /* 0x000fe20007810000 */
[----:B------:R-:W-:Y:S04]  /*3a20*/  LDSM.16.MT88.4 R72, [R116+0x8000] ;  /* 0x008000007448783b */ /* 0x000fe80000004200 */
[----:B------:R-:W3:Y:S01]  /*3a30*/  SHFL.BFLY PT, R17, R18, 0x2, 0x1f ;  /* 0x0c401f0012117f89 */ /* 0x000ee200000e0000 */
[----:B--2---:R-:W-:-:S05]  /*3a40*/  FMNMX.FTZ R19, R16, R19, !PT ;  /* 0x0000001310137209 */ /* 0x004fca0007810000 */
[----:B------:R-:W2:Y:S01]  /*3a50*/  SHFL.BFLY PT, R2, R19, 0x1, 0x1f ;  /* 0x0c201f0013027f89 */ /* 0x000ea200000e0000 */
[----:B---3--:R-:W-:-:S05]  /*3a60*/  FMNMX.FTZ R17, R18, R17, !PT ;  /* 0x0000001112117209 */ /* 0x008fca0007810000 */
        /* <DEDUP_REMOVED lines=21> */
[----:B------:R-:W1:Y:S01]  /*3bc0*/  MUFU.EX2 R35, R35 ;  /* 0x0000002300237308 */ /* 0x000e620000000800 */
[----:B------:R-:W2:Y:S01]  /*3bd0*/  LDSM.16.MT88.4 R8, [R116+0x6400] ;  /* 0x006400007408783b */ /* 0x000ea20000004200 */
        /* <DEDUP_REMOVED lines=8> */
[----:B------:R-:W4:Y:S01]  /*3c60*/  LDSM.16.MT88.4 R48, [R27+0x6000] ;  /* 0x006000001b30783b */ /* 0x000f220000004200 */
[--C-:B------:R-:W-:Y:S01]  /*3c70*/  FFMA.FTZ R107, R96, UR4, -R125.reuse ;  /* 0x00000004606b7c23 */ /* 0x100fe2000801087d */
[----:B------:R-:W-:Y:S01]  /*3c80*/  MUFU.EX2 R95, R95 ;  /* 0x0000005f005f7308 */ /* 0x000fe20000000800 */
[--C-:B------:R-:W-:Y:S01]  /*3c90*/  FFMA.FTZ R106, R98, UR4, -R125.reuse ;  /* 0x00000004626a7c23 */ /* 0x100fe2000801087d */
[----:B-1----:R-:W-:Y:S01]  /*3ca0*/  F2FP.BF16.F32.PACK_AB R80, R35, R92 ;  /* 0x0000005c2350723e */ /* 0x002fe200000010ff */
[----:B------:R-:W-:Y:S01]  /*3cb0*/  LDSM.16.MT88.4 R12, [R116+0x7400] ;  /* 0x00740000740c783b */ /* 0x000fe20000004200 */
[----:B------:R-:W1:Y:S01]  /*3cc0*/  MUFU.EX2 R94, R94 ;  /* 0x0000005e005e7308 */ /* 0x000e620000000800 */
        /* <DEDUP_REMOVED lines=12> */
[----:B------:R-:W-:Y:S01]  /*3d90*/  FADD.FTZ R35, R92, R35 ;  /* 0x000000235c237221 */ /* 0x000fe20000010000 */
[----:B-1----:R-:W-:Y:S01]  /*3da0*/  F2FP.BF16.F32.PACK_AB R81, R94, R95 ;  /* 0x0000005f5e51723e */ /* 0x002fe200000010ff */
[----:B------:R-:W-:Y:S01]  /*3db0*/  FADD.FTZ R94, R95, R94 ;  /* 0x0000005e5f5e7221 */ /* 0x000fe20000010000 */
[----:B------:R-:W1:Y:S01]  /*3dc0*/  MUFU.EX2 R26, R26 ;  /* 0x0000001a001a7308 */ /* 0x000e620000000800 */
[----:B------:R-:W-:-:S03]  /*3dd0*/  FADD.FTZ R34, R34, R35 ;  /* 0x0000002322227221 */ /* 0x000fc60000010000 */
[----:B------:R-:W-:Y:S01]  /*3de0*/  MUFU.EX2 R23, R23 ;  /* 0x0000001700177308 */ /* 0x000fe20000000800 */
[----:B------:R-:W-:Y:S01]  /*3df0*/  FADD.FTZ R34, R33, R34 ;  /* 0x0000002221227221 */ /* 0x000fe20000010000 */
[C---:B---3--:R-:W-:Y:S01]  /*3e00*/  F2FP.BF16.F32.PACK_AB R83, R90.reuse, R93 ;  /* 0x0000005d5a53723e */ /* 0x048fe200000010ff */
[----:B------:R-:W-:Y:S01]  /*3e10*/  FADD.FTZ R93, R93, R94 ;  /* 0x0000005e5d5d7221 */ /* 0x000fe20000010000 */
[----:B------:R-:W3:Y:S03]  /*3e20*/  MUFU.EX2 R22, R22 ;  /* 0x0000001600167308 */ /* 0x000ee60000000800 */
[----:B------:R-:W-:Y:S01]  /*3e30*/  FADD.FTZ R90, R90, R93 ;  /* 0x0000005d5a5a7221 */ /* 0x000fe20000010000 */
[----:B------:R-:W-:Y:S01]  /*3e40*/  MUFU.EX2 R25, R25 ;  /* 0x0000001900197308 */ /* 0x000fe20000000800 */
[C---:B------:R-:W-:Y:S01]  /*3e50*/  HMMA.16816.F32.BF16 R36, R80.reuse, R40, RZ ;  /* 0x000000285024723c */ /* 0x040fe200000418ff */
[C---:B-1----:R-:W-:Y:S01]  /*3e60*/  F2FP.BF16.F32.PACK_AB R4, R26.reuse, R97 ;  /* 0x000000611a04723e */ /* 0x042fe200000010ff */
[----:B------:R-:W-:Y:S01]  /*3e70*/  FADD.FTZ R97, R97, R34 ;  /* 0x0000002261617221 */ /* 0x000fe20000010000 */
[----:B------:R-:W1:Y:S03]  /*3e80*/  MUFU.EX2 R24, R24 ;  /* 0x0000001800187308 */ /* 0x000e660000000800 */
[----:B------:R-:W-:Y:S01]  /*3e90*/  FADD.FTZ R26, R26, R97 ;  /* 0x000000611a1a7221 */ /* 0x000fe20000010000 */
[----:B------:R-:W-:Y:S01]  /*3ea0*/  MUFU.EX2 R21, R21 ;  /* 0x0000001500157308 */ /* 0x000fe20000000800 */
[C---:B------:R-:W-:Y:S01]  /*3eb0*/  HMMA.16816.F32.BF16 R40, R80.reuse, R42, RZ ;  /* 0x0000002a5028723c */ /* 0x040fe200000418ff */
        /* <DEDUP_REMOVED lines=11> */
[----:B------:R-:W-:Y:S01]  /*3f70*/  HMMA.16816.F32.BF16 R64, R80, R66, RZ ;  /* 0x000000425040723c */ /* 0x000fe200000418ff */
[C---:B---3--:R-:W-:Y:S01]  /*3f80*/  F2FP.BF16.F32.PACK_AB R7, R20.reuse, R21 ;  /* 0x000000151407723e */ /* 0x048fe200000010ff */
[----:B------:R-:W-:Y:S01]  /*3f90*/  FADD.FTZ R21, R21, R24 ;  /* 0x0000001815157221 */ /* 0x000fe20000010000 */
[----:B------:R-:W3:Y:S03]  /*3fa0*/  MUFU.EX2 R98, R98 ;  /* 0x0000006200627308 */ /* 0x000ee60000000800 */
[----:B------:R-:W-:Y:S01]  /*3fb0*/  FADD.FTZ R20, R20, R21 ;  /* 0x0000001514147221 */ /* 0x000fe20000010000 */
[----:B------:R-:W-:Y:S01]  /*3fc0*/  MUFU.EX2 R104, R104 ;  /* 0x0000006800687308 */ /* 0x000fe20000000800 */
[C---:B--2---:R-:W-:Y:S03]  /*3fd0*/  HMMA.16816.F32.BF16 R36, R4.reuse, R8, R36 ;  /* 0x000000080424723c */ /* 0x044fe60000041824 */
[----:B------:R-:W-:Y:S04]  /*3fe0*/  MUFU.EX2 R96, R96 ;  /* 0x0000006000607308 */ /* 0x000fe80000000800 */
[----:B------:R-:W-:Y:S01]  /*3ff0*/  MUFU.EX2 R108, R108 ;  /* 0x0000006c006c7308 */ /* 0x000fe20000000800 */
[----:B------:R-:W-:Y:S01]  /*4000*/  HMMA.16816.F32.BF16 R40, R4, R10, R40 ;  /* 0x0000000a0428723c */ /* 0x000fe20000041828 */
[----:B------:R-:W2:Y:S02]  /*4010*/  LDSM.16.MT88.4 R8, [R27+0x7400] ;  /* 0x007400001b08783b */ /* 0x000ea40000004200 */
[----:B------:R-:W-:Y:S04]  /*4020*/  MUFU.EX2 R113, R113 ;  /* 0x0000007100717308 */ /* 0x000fe80000000800 */
[----:B------:R-:W-:Y:S01]  /*4030*/  MUFU.EX2 R112, R112 ;  /* 0x0000007000707308 */ /* 0x000fe20000000800 */
[C---:B------:R-:W-:Y:S08]  /*4040*/  HMMA.16816.F32.BF16 R52, R80.reuse, R56, RZ ;  /* 0x000000385034723c */ /* 0x040ff000000418ff */
[C---:B------:R-:W-:Y:S08]  /*4050*/  HMMA.16816.F32.BF16 R56, R80.reuse, R58, RZ ;  /* 0x0000003a5038723c */ /* 0x040ff000000418ff */
[C---:B----4-:R-:W-:Y:S08]  /*4060*/  HMMA.16816.F32.BF16 R44, R80.reuse, R48, RZ ;  /* 0x00000030502c723c */ /* 0x050ff000000418ff */
[C---:B------:R-:W-:Y:S08]  /*4070*/  HMMA.16816.F32.BF16 R68, R80.reuse, R72, RZ ;  /* 0x000000485044723c */ /* 0x040ff000000418ff */
[----:B------:R-:W-:Y:S08]  /*4080*/  HMMA.16816.F32.BF16 R48, R80, R50, RZ ;  /* 0x000000325030723c */ /* 0x000ff000000418ff */
[C---:B--2---:R-:W-:Y:S08]  /*4090*/  HMMA.16816.F32.BF16 R60, R4.reuse, R8, R60 ;  /* 0x00000008043c723c */ /* 0x044ff0000004183c */
[----:B------:R-:W-:Y:S01]  /*40a0*/  HMMA.16816.F32.BF16 R64, R4, R10, R64 ;  /* 0x0000000a0440723c */ /* 0x000fe20000041840 */
[----:B------:R-:W2:Y:S07]  /*40b0*/  LDSM.16.MT88.4 R8, [R27+0x8000] ;  /* 0x008000001b08783b */ /* 0x000eae0000004200 */
[----:B------:R-:W-:Y:S08]  /*40c0*/  HMMA.16816.F32.BF16 R72, R80, R74, RZ ;  /* 0x0000004a5048723c */ /* 0x000ff000000418ff */
[C---:B------:R-:W-:Y:S08]  /*40d0*/  HMMA.16816.F32.BF16 R52, R4.reuse, R12, R52 ;  /* 0x0000000c0434723c */ /* 0x040ff00000041834 */
[C---:B------:R-:W-:Y:S01]  /*40e0*/  HMMA.16816.F32.BF16 R56, R4.reuse, R14, R56 ;  /* 0x0000000e0438723c */ /* 0x040fe20000041838 */
[----:B------:R-:W4:Y:S07]  /*40f0*/  LDSM.16.MT88.4 R12, [R116+0x8400] ;  /* 0x00840000740c783b */ /* 0x000f2e0000004200 */
[C---:B------:R-:W-:Y:S08]  /*4100*/  HMMA.16816.F32.BF16 R44, R4.reuse, R16, R44 ;  /* 0x00000010042c723c */ /* 0x040ff0000004182c */
[----:B------:R-:W-:Y:S01]  /*4110*/  HMMA.16816.F32.BF16 R48, R4, R18, R48 ;  /* 0x000000120430723c */ /* 0x000fe20000041830 */
[----:B------:R-:W-:Y:S07]  /*4120*/  LDSM.16.MT88.4 R16, [R116+0x6c00] ;  /* 0x006c00007410783b */ /* 0x000fee0000004200 */
[C---:B--2---:R-:W-:Y:S08]  /*4130*/  HMMA.16816.F32.BF16 R76, R80.reuse, R8, RZ ;  /* 0x00000008504c723c */ /* 0x044ff000000418ff */
[----:B------:R-:W-:Y:S01]  /*4140*/  HMMA.16816.F32.BF16 R80, R80, R10, RZ ;  /* 0x0000000a5050723c */ /* 0x000fe200000418ff */
[----:B------:R-:W2:Y:S07]  /*4150*/  LDSM.16.MT88.4 R8, [R27+0x8400] ;  /* 0x008400001b08783b */ /* 0x000eae0000004200 */
[C---:B----4-:R-:W-:Y:S08]  /*4160*/  HMMA.16816.F32.BF16 R68, R4.reuse, R12, R68 ;  /* 0x0000000c0444723c */ /* 0x050ff00000041844 */
[C---:B------:R-:W-:Y:S01]  /*4170*/  HMMA.16816.F32.BF16 R72, R4.reuse, R14, R72 ;  /* 0x0000000e0448723c */ /* 0x040fe20000041848 */
[----:B------:R-:W-:Y:S07]  /*4180*/  LDSM.16.MT88.4 R12, [R27+0x6c00] ;  /* 0x006c00001b0c783b */ /* 0x000fee0000004200 */
[C---:B--2---:R-:W-:Y:S08]  /*4190*/  HMMA.16816.F32.BF16 R76, R4.reuse, R8, R76 ;  /* 0x00000008044c723c */ /* 0x044ff0000004184c */
[----:B------:R-:W-:Y:S01]  /*41a0*/  HMMA.16816.F32.BF16 R80, R4, R10, R80 ;  /* 0x0000000a0450723c */ /* 0x000fe20000041850 */
[----:B------:R-:W2:Y:S01]  /*41b0*/  LDSM.16.MT88.4 R8, [R116+0x6800] ;  /* 0x006800007408783b */ /* 0x000ea20000004200 */
[--C-:B------:R-:W-:Y:S01]  /*41c0*/  FFMA.FTZ R5, R99, UR4, -R32.reuse ;  /* 0x0000000463057c23 */ /* 0x100fe20008010820 */
[----:B------:R-:W-:Y:S01]  /*41d0*/  FFMA.FTZ R99, R109, UR4, -R32 ;  /* 0x000000046d637c23 */ /* 0x000fe20008010820 */
[----:B-1----:R-:W-:Y:S01]  /*41e0*/  F2FP.BF16.F32.PACK_AB R4, R106, R107 ;  /* 0x0000006b6a04723e */ /* 0x002fe200000010ff */
[----:B------:R-:W-:Y:S01]  /*41f0*/  MUFU.EX2 R109, R110 ;  /* 0x0000006e006d7308 */ /* 0x000fe20000000800 */
[----:B---3--:R-:W-:Y:S01]  /*4200*/  F2FP.BF16.F32.PACK_AB R6, R98, R103 ;  /* 0x000000676206723e */ /* 0x008fe200000010ff */
[----:B------:R-:W-:-:S02]  /*4210*/  FADD.FTZ R107, R107, R22 ;  /* 0x000000166b6b7221 */ /* 0x000fc40000010000 */
[----:B------:R-:W1:Y:S02]  /*4220*/  MUFU.EX2 R105, R5 ;  /* 0x0000000500697308 */ /* 0x000e640000000800 */
[----:B------:R-:W-:Y:S02]  /*4230*/  FADD.FTZ R106, R106, R107 ;  /* 0x0000006b6a6a7221 */ /* 0x000fe40000010000 */
[----:B------:R-:W3:Y:S01]  /*4240*/  MUFU.EX2 R99, R99 ;  /* 0x0000006300637308 */ /* 0x000ee20000000800 */
[----:B-1----:R-:W-:Y:S01]  /*4250*/  F2FP.BF16.F32.PACK_AB R5, R104, R105 ;  /* 0x000000696805723e */ /* 0x002fe200000010ff */
[----:B------:R-:W-:Y:S01]  /*4260*/  FADD.FTZ R105, R105, R20 ;  /* 0x0000001469697221 */ /* 0x000fe20000010000 */
[----:B---3--:R-:W-:-:S03]  /*4270*/  F2FP.BF16.F32.PACK_AB R7, R96, R99 ;  /* 0x000000636007723e */ /* 0x008fc600000010ff */
[----:B------:R-:W-:-:S04]  /*4280*/  FADD.FTZ R104, R104, R105 ;  /* 0x0000006968687221 */ /* 0x000fc80000010000 */
[C---:B--2---:R-:W-:Y:S08]  /*4290*/  HMMA.16816.F32.BF16 R36, R4.reuse, R8, R36 ;  /* 0x000000080424723c */ /* 0x044ff00000041824 */
[C---:B------:R-:W-:Y:S01]  /*42a0*/  HMMA.16816.F32.BF16 R40, R4.reuse, R10, R40 ;  /* 0x0000000a0428723c */ /* 0x040fe20000041828 */
[----:B------:R-:W1:Y:S07]  /*42b0*/  LDSM.16.MT88.4 R8, [R27+0x6800] ;  /* 0x006800001b08783b */ /* 0x000e6e0000004200 */
[C---:B-1----:R-:W-:Y:S08]  /*42c0*/  HMMA.16816.F32.BF16 R44, R4.reuse, R8, R44 ;  /* 0x00000008042c723c */ /* 0x042ff0000004182c */
        /* <DEDUP_REMOVED lines=16> */
[--C-:B------:R-:W-:Y:S01]  /*43d0*/  FFMA.FTZ R5, R30, UR4, -R32.reuse ;  /* 0x000000041e057c23 */ /* 0x100fe20008010820 */
[----:B------:R-:W-:Y:S01]  /*43e0*/  FFMA.FTZ R7, R29, UR4, -R32 ;  /* 0x000000041d077c23 */ /* 0x000fe20008010820 */
[----:B------:R2:W-:Y:S01]  /*43f0*/  MUFU.EX2 R30, R4 ;  /* 0x00000004001e7308 */ /* 0x0005e20000000800 */
[----:B------:R-:W-:-:S03]  /*4400*/  F2FP.BF16.F32.PACK_AB R6, R112, R113 ;  /* 0x000000717006723e */ /* 0x000fc600000010ff */
[----:B------:R-:W3:Y:S04]  /*4410*/  MUFU.EX2 R29, R5 ;  /* 0x00000005001d7308 */ /* 0x000ee80000000800 */
[----:B------:R-:W-:Y:S04]  /*4420*/  MUFU.EX2 R28, R7 ;  /* 0x00000007001c7308 */ /* 0x000fe80000000800 */
[----:B------:R-:W4:Y:S01]  /*4430*/  MUFU.EX2 R31, R31 ;  /* 0x0000001f001f7308 */ /* 0x000f220000000800 */
[----:B--2---:R-:W-:Y:S02]  /*4440*/  F2FP.BF16.F32.PACK_AB R4, R109, R108 ;  /* 0x0000006c6d04723e */ /* 0x004fe400000010ff */
[----:B---3--:R-:W-:-:S02]  /*4450*/  F2FP.BF16.F32.PACK_AB R5, R29, R30 ;  /* 0x0000001e1d05723e */ /* 0x008fc400000010ff */
[----:B----4-:R-:W-:-:S07]  /*4460*/  F2FP.BF16.F32.PACK_AB R7, R31, R28 ;  /* 0x0000001c1f07723e */ /* 0x010fce00000010ff */
        /* <DEDUP_REMOVED lines=9> */
[----:B--2---:R-:W-:Y:S01]  /*4500*/  HMMA.16816.F32.BF16 R68, R4, R12, R68 ;  /* 0x0000000c0444723c */ /* 0x004fe20000041844 */
        /* <DEDUP_REMOVED lines=17> */
[----:B------:R-:W-:-:S04]  /*4620*/  NOP ;  /* 0x0000000000007918 */ /* 0x000fc80000000000 */
[----:B------:R-:W-:-:S15]  /*4630*/  @!P5 BRA `(.L_x_3441) ;  /* 0x000000280088d947 */ /* 0x000fde0003800000 */
[----:B------:R-:W-:-:S04]  /*4640*/  DEPBAR.LE SB0, 0x0 ;  /* 0x000080000000791a */ /* 0x000fc80000000000 */
[----:B------:R-:W-:Y:S06]  /*4650*/  BAR.SYNC.DEFER_BLOCKING 0x0 ;  /* 0x0000000000007b1d */ /* 0x000fec0000010000 */
        /* <DEDUP_REMOVED lines=34> */
[----:B------:R-:W-:-:S09]  /*4880*/  LOP3.LUT R7, RZ, R5, RZ, 0x33, !PT ;  /* 0x00000005ff077212 */ /* 0x000fd200078e33ff */
        /* <DEDUP_REMOVED lines=27> */
.L_x_3442:
[----:B------:R-:W-:Y:S01]  /*4a40*/  UMOV UR4, URZ ;  /* 0x000000ff00047c82 */ /* 0x000fe20008000000 */
[----:B------:R-:W-:Y:S01]  /*4a50*/  IMAD.SHL.U32 R5, R88, 0x40, RZ ;  /* 0x0000004058057824 */ /* 0x000fe200078e00ff */
[----:B------:R-:W-:-:S05]  /*4a60*/  IADD3 R4, P0, PT, RZ, -UR4, RZ ;  /* 0x80000004ff047c10 */ /* 0x000fca000ff1e0ff */
[----:B------:R-:W-:-:S05]  /*4a70*/  IMAD.X R5, RZ, RZ, ~R5, P0 ;  /* 0x000000ffff057224 */ /* 0x000fca00000e0e05 */
[----:B------:R-:W-:-:S04]  /*4a80*/  SHF.R.S64 R4, R4, 0x1f, R5 ;  /* 0x0000001f04047819 */ /* 0x000fc80000001005 */
[----:B------:R-:W-:-:S04]  /*4a90*/  IADD3 R127, P0, PT, R4, R127, RZ ;  /* 0x0000007f047f7210 */ /* 0x000fc80007f1e0ff */
[----:B------:R-:W-:-:S09]  /*4aa0*/  LEA.HI.X.SX32 R126, R5, R126, 0x1, P0 ;  /* 0x0000007e057e7211 */ /* 0x000fd200000f0eff */
.L_x_3443:
[----:B------:R-:W1:Y:S01]  /*4ab0*/  LDCU UR4, c[0x0][0x440] ;  /* 0x00008800ff0477ac */ /* 0x000e620008000800 */
[----:B------:R-:W-:-:S04]  /*4ac0*/  LEA R10, P0, R88, R127, 0x6 ;  /* 0x0000007f580a7211 */ /* 0x000fc800078030ff */
[----:B------:R-:W-:Y:S02]  /*4ad0*/  LEA.HI.X R11, R88, R126, R89, 0x6, P0 ;  /* 0x0000007e580b7211 */ /* 0x000fe400000f3459 */
[----:B-1----:R-:W-:Y:S02]  /*4ae0*/  ISETP.GE.AND P4, PT, R122, UR4, PT ;  /* 0x000000047a007c0c */ /* 0x002fe4000bf86270 */
[----:B------:R-:W-:Y:S02]  /*4af0*/  ISETP.GE.AND P3, PT, R138, UR4, PT ;  /* 0x000000048a007c0c */ /* 0x000fe4000bf66270 */
[----:B------:R-:W-:-:S09]  /*4b00*/  ISETP.GE.AND P2, PT, R137, UR4, PT ;  /* 0x0000000489007c0c */ /* 0x000fd2000bf46270 */
[--C-:B------:R-:W-:Y:S02]  /*4b10*/  @!P4 IMAD.MOV.U32 R4, RZ, RZ, R127.reuse ;  /* 0x000000ffff04c224 */ /* 0x100fe400078e007f */
[--C-:B------:R-:W-:Y:S02]  /*4b20*/  @!P4 IMAD.MOV.U32 R5, RZ, RZ, R126.reuse ;  /* 0x000000ffff05c224 */ /* 0x100fe400078e007e */
[--C-:B------:R-:W-:Y:S02]  /*4b30*/  @!P3 IMAD.MOV.U32 R12, RZ, RZ, R127.reuse ;  /* 0x000000ffff0cb224 */ /* 0x100fe400078e007f */
[--C-:B------:R-:W-:Y:S01]  /*4b40*/  @!P3 IMAD.MOV.U32 R13, RZ, RZ, R126.reuse ;  /* 0x000000ffff0db224 */ /* 0x100fe200078e007e */
[----:B------:R-:W-:Y:S01]  /*4b50*/  @!PT LDS RZ, [RZ] ;  /* 0x00000000fffff984 */ /* 0x000fe20000000800 */
[----:B------:R-:W-:Y:S01]  /*4b60*/  @!PT LDS RZ, [RZ] ;  /* 0x00000000fffff984 */ /* 0x000fe20000000800 */
[----:B------:R-:W-:Y:S01]  /*4b70*/  @!PT LDS RZ, [RZ] ;  /* 0x00000000fffff984 */ /* 0x000fe20000000800 */
[----:B------:R-:W-:Y:S01]  /*4b80*/  @!P4 LDGSTS.E.BYPASS.LTC128B.128 [R139+0x6000], desc[UR16][R4.64] ;  /* 0x06000000048bcfae */ /* 0x000fe2000b981a10 */
[----:B------:R-:W-:Y:S02]  /*4b90*/  @!P2 IMAD.MOV.U32 R8, RZ, RZ, R127 ;  /* 0x000000ffff08a224 */ /* 0x000fe400078e007f */
[----:B------:R-:W-:Y:S01]  /*4ba0*/  @!P2 IMAD.MOV.U32 R9, RZ, RZ, R126 ;  /* 0x000000ffff09a224 */ /* 0x000fe200078e007e */
        /* <DEDUP_REMOVED lines=24> */
[----:B------:R2:W-:Y:S01]  /*4d30*/  @!P2 LDGSTS.E.BYPASS.LTC128B.128 [R139+0x8800], desc[UR16][R10.64+0x80] ;  /* 0x088000800a8bafae */ /* 0x0005e2000b981a10 */
[----:B-1----:R-:W-:-:S03]  /*4d40*/  IMAD.MOV.U32 R8, RZ, RZ, 0x20 ;  /* 0x00000020ff087424 */ /* 0x002fc600078e00ff */
[----:B------:R-:W-:Y:S04]  /*4d50*/  @P2 STS.128 [R139+0x8800], RZ ;  /* 0x008800ff8b002388 */ /* 0x000fe80000000c00 */
[----:B------:R-:W-:Y:S01]  /*4d60*/  LDSM.16.M88.4 R4, [R117] ;  /* 0x000000007504783b */ /* 0x000fe20000000200 */
[----:B------:R-:W-:-:S03]  /*4d70*/  SEL R8, R8, 0xffffffe0, !P6 ;  /* 0xffffffe008087807 */ /* 0x000fc60007000000 */
[----:B------:R-:W1:Y:S02]  /*4d80*/  LDSM.16.M88.4 R28, [R87+0x3000] ;  /* 0x00300000571c783b */ /* 0x000e640000000200 */
[--C-:B------:R-:W-:Y:S02]  /*4d90*/  IMAD.IADD R104, R117, 0x1, R8.reuse ;  /* 0x0000000175687824 */ /* 0x100fe400078e0208 */
[----:B------:R-:W-:Y:S01]  /*4da0*/  IMAD.IADD R103, R87, 0x1, R8 ;  /* 0x0000000157677824 */ /* 0x000fe200078e0208 */
[----:B------:R-:W-:Y:S04]  /*4db0*/  LDSM.16.M88.4 R12, [R87+0x3800] ;  /* 0x00380000570c783b */ /* 0x000fe80000000200 */
[----:B------:R-:W-:Y:S04]  /*4dc0*/  LDSM.16.M88.4 R88, [R104] ;  /* 0x000000006858783b */ /* 0x000fe80000000200 */
[----:B------:R-:W-:Y:S04]  /*4dd0*/  LDSM.16.M88.4 R16, [R103+0x3000] ;  /* 0x003000006710783b */ /* 0x000fe80000000200 */
[----:B------:R-:W3:Y:S04]  /*4de0*/  LDSM.16.M88.4 R20, [R87+0x3400] ;  /* 0x003400005714783b */ /* 0x000ee80000000200 */
[----:B------:R-:W4:Y:S04]  /*4df0*/  LDSM.16.M88.4 R92, [R103+0x3800] ;  /* 0x00380000675c783b */ /* 0x000f280000000200 */
[----:B--2---:R-:W2:Y:S04]  /*4e00*/  LDSM.16.M88.4 R8, [R103+0x3400] ;  /* 0x003400006708783b */ /* 0x004ea80000000200 */
[----:B------:R-:W5:Y:S04]  /*4e10*/  LDSM.16.M88.4 R96, [R87+0x3c00] ;  /* 0x003c00005760783b */ /* 0x000f680000000200 */
[----:B------:R-:W0:Y:S01]  /*4e20*/  LDGDEPBAR ;  /* 0x00000000000079af */ /* 0x000e220000000000 */
[C---:B-1----:R-:W-:Y:S08]  /*4e30*/  HMMA.16816.F32.BF16 R32, R4.reuse, R28, RZ ;  /* 0x0000001c0420723c */ /* 0x042ff000000418ff */
[C---:B------:R-:W-:Y:S08]  /*4e40*/  HMMA.16816.F32.BF16 R28, R4.reuse, R30, RZ ;  /* 0x0000001e041c723c */ /* 0x040ff000000418ff */
[----:B---3--:R-:W-:Y:S08]  /*4e50*/  HMMA.16816.F32.BF16 R24, R4, R20, RZ ;  /* 0x000000140418723c */ /* 0x008ff000000418ff */
        /* <DEDUP_REMOVED lines=8> */
[C---:B--2---:R-:W-:Y:S08]  /*4ee0*/  HMMA.16816.F32.BF16 R24, R88.reuse, R8, R24 ;  /* 0x000000085818723c */ /* 0x044ff00000041818 */
[----:B------:R-:W-:Y:S08]  /*4ef0*/  HMMA.16816.F32.BF16 R20, R88, R10, R20 ;  /* 0x0000000a5814723c */ /* 0x000ff00000041814 */
[C---:B-----5:R-:W-:Y:S08]  /*4f00*/  HMMA.16816.F32.BF16 R8, R4.reuse, R96, RZ ;  /* 0x000000600408723c */ /* 0x060ff000000418ff */
[----:B------:R-:W-:Y:S01]  /*4f10*/  HMMA.16816.F32.BF16 R4, R4, R98, RZ ;  /* 0x000000620404723c */ /* 0x000fe200000418ff */
[----:B------:R-:W-:Y:S11]  /*4f20*/  LDSM.16.M88.4 R96, [R87+0x5800] ;  /* 0x005800005760783b */ /* 0x000ff60000000200 */
[C---:B-1----:R-:W-:Y:S08]  /*4f30*/  HMMA.16816.F32.BF16 R8, R88.reuse, R92, R8 ;  /* 0x0000005c5808723c */ /* 0x042ff00000041808 */
[----:B------:R-:W-:Y:S01]  /*4f40*/  HMMA.16816.F32.BF16 R4, R88, R94, R4 ;  /* 0x0000005e5804723c */ /* 0x000fe20000041804 */
[----:B------:R-:W-:Y:S04]  /*4f50*/  LDSM.16.M88.4 R88, [R117+0x1000] ;  /* 0x001000007558783b */ /* 0x000fe80000000200 */
[----:B------:R-:W1:Y:S03]  /*4f60*/  LDSM.16.M88.4 R92, [R87+0x4000] ;  /* 0x00400000575c783b */ /* 0x000e660000000200 */
[C---:B-1----:R-:W-:Y:S08]  /*4f70*/  HMMA.16816.F32.BF16 R32, R88.reuse, R92, R32 ;  /* 0x0000005c5820723c */ /* 0x042ff00000041820 */
[C---:B------:R-:W-:Y:S01]  /*4f80*/  HMMA.16816.F32.BF16 R28, R88.reuse, R94, R28 ;  /* 0x0000005e581c723c */ /* 0x040fe2000004181c */
[----:B------:R-:W1:Y:S07]  /*4f90*/  LDSM.16.M88.4 R92, [R87+0x4400] ;  /* 0x00440000575c783b */ /* 0x000e6e0000000200 */
[C---:B-1----:R-:W-:Y:S08]  /*4fa0*/  HMMA.16816.F32.BF16 R24, R88.reuse, R92, R24 ;  /* 0x0000005c5818723c */ /* 0x042ff00000041818 */
[C---:B------:R-:W-:Y:S01]  /*4fb0*/  HMMA.16816.F32.BF16 R20, R88.reuse, R94, R20 ;  /* 0x0000005e5814723c */ /* 0x040fe20000041814 */
[----:B------:R-:W1:Y:S07]  /*4fc0*/  LDSM.16.M88.4 R92, [R87+0x4800] ;  /* 0x00480000575c783b */ /* 0x000e6e0000000200 */
[C---:B-1----:R-:W-:Y:S08]  /*4fd0*/  HMMA.16816.F32.BF16 R16, R88.reuse, R92, R16 ;  /* 0x0000005c5810723c */ /* 0x042ff00000041810 */
[C---:B------:R-:W-:Y:S01]  /*4fe0*/  HMMA.16816.F32.BF16 R12, R88.reuse, R94, R12 ;  /* 0x0000005e580c723c */ /* 0x040fe2000004180c */
[----:B------:R-:W1:Y:S07]  /*4ff0*/  LDSM.16.M88.4 R92, [R87+0x4c00] ;  /* 0x004c0000575c783b */ /* 0x000e6e0000000200 */
        /* <DEDUP_REMOVED lines=22> */
[----:B------:R-:W-:Y:S07]  /*5160*/  LDSM.16.M88.4 R96, [R104+0x2000] ;  /* 0x002000006860783b */ /* 0x000fee0000000200 */
        /* <DEDUP_REMOVED lines=15> */
[----:B------:R-:W-:-:S07]  /*5260*/  IMAD.SHL.U32 R91, R3, 0x40, RZ ;  /* 0x00000040035b7824 */ /* 0x000fce00078e00ff */
[----:B------:R-:W-:Y:S01]  /*5270*/  HMMA.16816.F32.BF16 R8, R96, R88, R8 ;  /* 0x000000586008723c */ /* 0x000fe20000041808 */
[----:B------:R-:W-:-:S05]  /*5280*/  LOP3.LUT R88, R91, R102, RZ, 0xfc, !PT ;  /* 0x000000665b587212 */ /* 0x000fca00078efcff */
[C---:B------:R-:W-:Y:S02]  /*5290*/  VIADD R89, R88.reuse, 0xffffff80 ;  /* 0xffffff8058597836 */ /* 0x040fe40000000000 */
[C---:B------:R-:W-:Y:S01]  /*52a0*/  VIADD R87, R88.reuse, 0xffffff81 ;  /* 0xffffff8158577836 */ /* 0x040fe20000000000 */
[C---:B--2---:R-:W-:Y:S01]  /*52b0*/  HMMA.16816.F32.BF16 R16, R96.reuse, R92, R16 ;  /* 0x0000005c6010723c */ /* 0x044fe20000041810 */
[C---:B------:R-:W-:Y:S01]  /*52c0*/  VIADD R92, R88.reuse, 0xffffff88 ;  /* 0xffffff88585c7836 */ /* 0x040fe20000000000 */
[----:B------:R-:W-:Y:S01]  /*52d0*/  BAR.SYNC.DEFER_BLOCKING 0x0 ;  /* 0x0000000000007b1d */ /* 0x000fe20000010000 */
[CC--:B------:R-:W-:Y:S01]  /*52e0*/  ISETP.GE.AND P5, PT, R89.reuse, R101.reuse, PT ;  /* 0x000000655900720c */ /* 0x0c0fe20003fa6270 */
[----:B------:R-:W-:Y:S01]  /*52f0*/  VIADD R90, R88, 0xffffff89 ;  /* 0xffffff89585a7836 */ /* 0x000fe20000000000 */
[-C--:B------:R-:W-:Y:S02]  /*5300*/  ISETP.GE.AND P1, PT, R89, R100.reuse, PT ;  /* 0x000000645900720c */ /* 0x080fe40003f26270 */
[----:B------:R-:W-:Y:S01]  /*5310*/  FSEL R89, R32, -INF , !P5 ;  /* 0xff80000020597808 */ /* 0x000fe20006800000 */
[----:B------:R-:W-:Y:S01]  /*5320*/  HMMA.16816.F32.BF16 R12, R96, R94, R12 ;  /* 0x0000005e600c723c */ /* 0x000fe2000004180c */
[C---:B------:R-:W-:Y:S01]  /*5330*/  ISETP.GE.AND P0, PT, R87.reuse, R101, PT ;  /* 0x000000655700720c */ /* 0x040fe20003f06270 */
[----:B------:R-:W-:Y:S01]  /*5340*/  VIADD R32, R88, 0xffffff90 ;  /* 0xffffff9058207836 */ /* 0x000fe20000000000 */
[----:B------:R-:W-:-:S02]  /*5350*/  ISETP.GE.AND P5, PT, R87, R100, PT ;  /* 0x000000645700720c */ /* 0x000fc40003fa6270 */
[----:B------:R-:W-:Y:S02]  /*5360*/  FSEL R87, R34, -INF , !P1 ;  /* 0xff80000022577808 */ /* 0x000fe40004800000 */
[CC--:B------:R-:W-:Y:S02]  /*5370*/  ISETP.GE.AND P1, PT, R92.reuse, R101.reuse, PT ;  /* 0x000000655c00720c */ /* 0x0c0fe40003f26270 */
[----:B------:R-:W-:Y:S02]  /*5380*/  FSEL R93, R33, -INF , !P0 ;  /* 0xff800000215d7808 */ /* 0x000fe40004000000 */
[----:B------:R-:W-:Y:S02]  /*5390*/  ISETP.GE.AND P0, PT, R92, R100, PT ;  /* 0x000000645c00720c */ /* 0x000fe40003f06270 */
[----:B------:R-:W-:Y:S02]  /*53a0*/  FSEL R35, R35, -INF , !P5 ;  /* 0xff80000023237808 */ /* 0x000fe40006800000 */
[----:B------:R-:W-:Y:S01]  /*53b0*/  FSEL R97, R28, -INF , !P1 ;  /* 0xff8000001c617808 */ /* 0x000fe20004800000 */
[----:B------:R-:W-:Y:S01]  /*53c0*/  VIADD R28, R88, 0xffffff91 ;  /* 0xffffff91581c7836 */ /* 0x000fe20000000000 */
[----:B------:R-:W-:-:S02]  /*53d0*/  ISETP.GE.AND P5, PT, R90, R101, PT ;  /* 0x000000655a00720c */ /* 0x000fc40003fa6270 */
[-C--:B------:R-:W-:Y:S02]  /*53e0*/  ISETP.GE.AND P1, PT, R90, R100.reuse, PT ;  /* 0x000000645a00720c */ /* 0x080fe40003f26270 */
[----:B------:R-:W-:Y:S01]  /*53f0*/  FSEL R33, R30, -INF , !P0 ;  /* 0xff8000001e217808 */ /* 0x000fe20004000000 */
[----:B------:R-:W-:Y:S01]  /*5400*/  VIADD R30, R88, 0xffffff98 ;  /* 0xffffff98581e7836 */ /* 0x000fe20000000000 */
[C---:B------:R-:W-:Y:S02]  /*5410*/  ISETP.GE.AND P0, PT, R32.reuse, R101, PT ;  /* 0x000000652000720c */ /* 0x040fe40003f06270 */
[----:B------:R-:W-:Y:S02]  /*5420*/  FSEL R29, R29, -INF , !P5 ;  /* 0xff8000001d1d7808 */ /* 0x000fe40006800000 */
[----:B------:R-:W-:Y:S02]  /*5430*/  FSEL R31, R31, -INF , !P1 ;  /* 0xff8000001f1f7808 */ /* 0x000fe40004800000 */
[----:B------:R-:W-:-:S02]  /*5440*/  ISETP.GE.AND P5, PT, R32, R100, PT ;  /* 0x000000642000720c */ /* 0x000fc40003fa6270 */
[-C--:B------:R-:W-:Y:S02]  /*5450*/  ISETP.GE.AND P1, PT, R28, R101.reuse, PT ;  /* 0x000000651c00720c */ /* 0x080fe40003f26270 */
[----:B------:R-:W-:Y:S01]  /*5460*/  FSEL R147, R24, -INF , !P0 ;  /* 0xff80000018937808 */ /* 0x000fe20004000000 */
[----:B------:R-:W-:Y:S01]  /*5470*/  VIADD R24, R88, 0xffffffa0 ;  /* 0xffffffa058187836 */ /* 0x000fe20000000000 */
[----:B------:R-:W-:Y:S01]  /*5480*/  ISETP.GE.AND P0, PT, R28, R100, PT ;  /* 0x000000641c00720c */ /* 0x000fe20003f06270 */
[----:B------:R-:W-:Y:S01]  /*5490*/  VIADD R28, R88, 0xffffff99 ;  /* 0xffffff99581c7836 */ /* 0x000fe20000000000 */
[----:B------:R-:W-:Y:S02]  /*54a0*/  FSEL R149, R26, -INF , !P5 ;  /* 0xff8000001a957808 */ /* 0x000fe40006800000 */
[----:B------:R-:W-:Y:S02]  /*54b0*/  FSEL R151, R25, -INF , !P1 ;  /* 0xff80000019977808 */ /* 0x000fe40004800000 */
[----:B------:R-:W-:-:S02]  /*54c0*/  ISETP.GE.AND P5, PT, R30, R101, PT ;  /* 0x000000651e00720c */ /* 0x000fc40003fa6270 */
[-C--:B------:R-:W-:Y:S02]  /*54d0*/  ISETP.GE.AND P1, PT, R30, R100.reuse, PT ;  /* 0x000000641e00720c */ /* 0x080fe40003f26270 */
[----:B------:R-:W-:Y:S02]  /*54e0*/  FSEL R145, R27, -INF , !P0 ;  /* 0xff8000001b917808 */ /* 0x000fe40004000000 */
[----:B------:R-:W-:Y:S01]  /*54f0*/  FSEL R157, R20, -INF , !P5 ;  /* 0xff800000149d7808 */ /* 0x000fe20006800000 */
[----:B------:R-:W-:Y:S01]  /*5500*/  VIADD R20, R88, 0xffffffa1 ;  /* 0xffffffa158147836 */ /* 0x000fe20000000000 */
[----:B------:R-:W-:Y:S02]  /*5510*/  FSEL R153, R22, -INF , !P1 ;  /* 0xff80000016997808 */ /* 0x000fe40004800000 */
[C---:B------:R-:W-:Y:S02]  /*5520*/  ISETP.GE.AND P0, PT, R28.reuse, R101, PT ;  /* 0x000000651c00720c */ /* 0x040fe40003f06270 */
        /* <DEDUP_REMOVED lines=9> */
[----:B------:R-:W-:Y:S02]  /*55c0*/  FSEL R131, R17, -INF , !P5 ;  /* 0xff80000011837808 */ /* 0x000fe40006800000 */
[C---:B------:R-:W-:Y:S02]  /*55d0*/  ISETP.GE.AND P0, PT, R16.reuse, R101, PT ;  /* 0x000000651000720c */ /* 0x040fe40003f06270 */
[-C--:B------:R-:W-:Y:S01]  /*55e0*/  ISETP.GE.AND P5, PT, R16, R100.reuse, PT ;  /* 0x000000641000720c */ /* 0x080fe20003fa6270 */
[----:B------:R-:W-:Y:S01]  /*55f0*/  VIADD R16, R88, 0xffffffb0 ;  /* 0xffffffb058107836 */ /* 0x000fe20000000000 */
[----:B------:R-:W-:Y:S01]  /*5600*/  ISETP.GE.AND P1, PT, R20, R100, PT ;  /* 0x000000641400720c */ /* 0x000fe20003f26270 */
[----:B------:R-:W-:Y:S01]  /*5610*/  VIADD R20, R88, 0xffffffa9 ;  /* 0xffffffa958147836 */ /* 0x000fe20000000000 */
[----:B------:R-:W-:-:S02]  /*5620*/  FSEL R113, R14, -INF , !P5 ;  /* 0xff8000000e717808 */ /* 0x000fc40006800000 */
[----:B------:R-:W-:Y:S01]  /*5630*/  FSEL R135, R12, -INF , !P0 ;  /* 0xff8000000c877808 */ /* 0x000fe20004000000 */
[----:B------:R-:W-:Y:S01]  /*5640*/  VIADD R12, R88, 0xffffffb1 ;  /* 0xffffffb1580c7836 */ /* 0x000fe20000000000 */
[-C--:B------:R-:W-:Y:S02]  /*5650*/  ISETP.GE.AND P5, PT, R16, R101.reuse, PT ;  /* 0x000000651000720c */ /* 0x080fe40003fa6270 */
[----:B------:R-:W-:Y:S02]  /*5660*/  ISETP.GE.AND P0, PT, R20, R100, PT ;  /* 0x000000641400720c */ /* 0x000fe40003f06270 */
[----:B------:R-:W-:Y:S01]  /*5670*/  FSEL R102, R8, -INF , !P5 ;  /* 0xff80000008667808 */ /* 0x000fe20006800000 */
[C---:B------:R-:W-:Y:S01]  /*5680*/  VIADD R8, R88.reuse, 0xffffffb8 ;  /* 0xffffffb858087836 */ /* 0x040fe20000000000 */
[----:B------:R-:W-:Y:S01]  /*5690*/  FSEL R125, R15, -INF , !P0 ;  /* 0xff8000000f7d7808 */ /* 0x000fe20004000000 */
[----:B------:R-:W-:Y:S01]  /*56a0*/  VIADD R88, R88, 0xffffffb9 ;  /* 0xffffffb958587836 */ /* 0x000fe20000000000 */
[----:B------:R-:W-:-:S02]  /*56b0*/  ISETP.GE.AND P0, PT, R12, R101, PT ;  /* 0x000000650c00720c */ /* 0x000fc40003f06270 */
[----:B------:R-:W-:Y:S02]  /*56c0*/  FSEL R111, R19, -INF , !P1 ;  /* 0xff800000136f7808 */ /* 0x000fe40004800000 */
[----:B------:R-:W-:Y:S02]  /*56d0*/  FSEL R105, R9, -INF , !P0 ;  /* 0xff80000009697808 */ /* 0x000fe40004000000 */
[-C--:B------:R-:W-:Y:S02]  /*56e0*/  ISETP.GE.AND P0, PT, R88, R101.reuse, PT ;  /* 0x000000655800720c */ /* 0x080fe40003f06270 */
[----:B------:R-:W-:Y:S02]  /*56f0*/  ISETP.GE.AND P1, PT, R20, R101, PT ;  /* 0x000000651400720c */ /* 0x000fe40003f26270 */
[----:B------:R-:W-:Y:S02]  /*5700*/  FSEL R107, R5, -INF , !P0 ;  /* 0xff800000056b7808 */ /* 0x000fe40004000000 */
[----:B------:R-:W-:-:S02]  /*5710*/  FSEL R143, R13, -INF , !P1 ;  /* 0xff8000000d8f7808 */ /* 0x000fc40004800000 */
[----:B------:R-:W-:Y:S02]  /*5720*/  ISETP.GE.U32.AND P0, PT, R3, 0x3, PT ;  /* 0x000000030300780c */ /* 0x000fe40003f06070 */
[-C--:B------:R-:W-:Y:S02]  /*5730*/  ISETP.GE.AND P1, PT, R16, R100.reuse, PT ;  /* 0x000000641000720c */ /* 0x080fe40003f26270 */
[----:B------:R-:W-:Y:S02]  /*5740*/  ISETP.GE.AND P5, PT, R12, R100, PT ;  /* 0x000000640c00720c */ /* 0x000fe40003fa6270 */
[----:B------:R-:W-:Y:S02]  /*5750*/  FSEL R94, R10, -INF , !P1 ;  /* 0xff8000000a5e7808 */ /* 0x000fe40004800000 */
[----:B------:R-:W-:Y:S02]  /*5760*/  ISETP.GE.AND P1, PT, R8, R101, PT ;  /* 0x000000650800720c */ /* 0x000fe40003f26270 */
[----:B------:R-:W-:-:S02]  /*5770*/  FSEL R95, R11, -INF , !P5 ;  /* 0xff8000000b5f7808 */ /* 0x000fc40006800000 */
[----:B------:R-:W-:Y:S02]  /*5780*/  FSEL R104, R4, -INF , !P1 ;  /* 0xff80000004687808 */ /* 0x000fe40004800000 */
[-C--:B------:R-:W-:Y:S02]  /*5790*/  ISETP.GE.AND P5, PT, R8, R100.reuse, PT ;  /* 0x000000640800720c */ /* 0x080fe40003fa6270 */
[----:B------:R-:W-:Y:S02]  /*57a0*/  ISETP.GE.AND P1, PT, R88, R100, PT ;  /* 0x000000645800720c */ /* 0x000fe40003f26270 */
[----:B------:R-:W-:Y:S02]  /*57b0*/  FSEL R96, R6, -INF , !P5 ;  /* 0xff80000006607808 */ /* 0x000fe40006800000 */
[----:B------:R-:W-:Y:S01]  /*57c0*/  FSEL R99, R7, -INF , !P1 ;  /* 0xff80000007637808 */ /* 0x000fe20004800000 */
[----:B------:R-:W-:Y:S08]  /*57d0*/  @!P0 BRA `(.L_x_3444) ;  /* 0x0000000400c88947 */ /* 0x000ff00003800000 */
[----:B------:R-:W-:Y:S05]  /*57e0*/  BRA.U !UP1, `(.L_x_3445) ;  /* 0x0000000109f47547 */ /* 0x000fea000b800000 */
[----:B------:R-:W1:Y:S01]  /*57f0*/  LDC R6, c[0x0][0x4f0] ;  /* 0x00013c00ff067b82 */ /* 0x000e620000000800 */
[C---:B------:R-:W-:Y:S01]  /*5800*/  IADD3 R7, PT, PT, R91.reuse, -0x80, RZ ;  /* 0xffffff805b077810 */ /* 0x040fe20007ffe0ff */
[----:B------:R-:W2:Y:S01]  /*5810*/  LDCU.64 UR6, c[0x0][0x3a0] ;  /* 0x00007400ff0677ac */ /* 0x000ea20008000a00 */
[----:B------:R-:W-:Y:S02]  /*5820*/  IADD3 R91, PT, PT, R91, -0xc0, RZ ;  /* 0xffffff405b5b7810 */ /* 0x000fe40007ffe0ff */
[----:B------:R-:W-:Y:S02]  /*5830*/  IABS R11, R7 ;  /* 0x00000007000b7213 */ /* 0x000fe40000000000 */
[-C--:B-1----:R-:W-:Y:S02]  /*5840*/  IABS R5, R6.reuse ;  /* 0x0000000600057213 */ /* 0x082fe40000000000 */
[----:B------:R-:W-:Y:S02]  /*5850*/  LOP3.LUT R7, R7, R6, RZ, 0x3c, !PT ;  /* 0x0000000607077212 */ /* 0x000fe400078e3cff */
[----:B------:R-:W1:Y:S08]  /*5860*/  I2F.RP R10, R5 ;  /* 0x00000005000a7306 */ /* 0x000e700000209400 */
[----:B-1----:R-:W1:Y:S02]  /*5870*/  MUFU.RCP R8, R10 ;  /* 0x0000000a00087308 */ /* 0x002e640000001000 */
[----:B-1----:R-:W-:Y:S01]  /*5880*/  VIADD R8, R8, 0xffffffe ;  /* 0x0ffffffe08087836 */ /* 0x002fe20000000000 */
[----:B------:R-:W-:-:S02]  /*5890*/  IABS R10, R91 ;  /* 0x0000005b000a7213 */ /* 0x000fc40000000000 */
[----:B------:R-:W-:-:S03]  /*58a0*/  LOP3.LUT R91, R91, R6, RZ, 0x3c, !PT ;  /* 0x000000065b5b7212 */ /* 0x000fc600078e3cff */
[----:B------:R-:W1:Y:S02]  /*58b0*/  F2I.FTZ.U32.TRUNC.NTZ R9, R8 ;  /* 0x0000000800097305 */ /* 0x000e64000021f000 */
[----:B-1----:R-:W-:Y:S02]  /*58c0*/  IMAD.MOV R4, RZ, RZ, -R9 ;  /* 0x000000ffff047224 */ /* 0x002fe400078e0a09 */
[----:B------:R-:W-:Y:S02]  /*58d0*/  IMAD.MOV.U32 R8, RZ, RZ, RZ ;  /* 0x000000ffff087224 */ /* 0x000fe400078e00ff */
        /* <DEDUP_REMOVED lines=46> */
.L_x_3445:
[----:B------:R-:W-:Y:S01]  /*5bc0*/  UMOV UR4, URZ ;  /* 0x000000ff00047c82 */ /* 0x000fe20008000000 */
[----:B------:R-:W-:Y:S01]  /*5bd0*/  IMAD.SHL.U32 R4, R84, 0x40, RZ ;  /* 0x0000004054047824 */ /* 0x000fe200078e00ff */
[----:B------:R-:W-:-:S05]  /*5be0*/  IADD3 R5, P0, PT, RZ, -UR4, RZ ;  /* 0x80000004ff057c10 */ /* 0x000fca000ff1e0ff */
[----:B------:R-:W-:-:S05]  /*5bf0*/  IMAD.X R4, RZ, RZ, ~R4, P0 ;  /* 0x000000ffff047224 */ /* 0x000fca00000e0e04 */
[----:B------:R-:W-:-:S04]  /*5c00*/  SHF.R.S64 R5, R5, 0x1f, R4 ;  /* 0x0000001f05057819 */ /* 0x000fc80000001004 */
[----:B------:R-:W-:-:S04]  /*5c10*/  IADD3 R124, P0, PT, R5, R124, RZ ;  /* 0x0000007c057c7210 */ /* 0x000fc80007f1e0ff */
[----:B------:R-:W-:-:S09]  /*5c20*/  LEA.HI.X.SX32 R123, R4, R123, 0x1, P0 ;  /* 0x0000007b047b7211 */ /* 0x000fd200000f0eff */
.L_x_3446:
[C---:B------:R-:W-:Y:S01]  /*5c30*/  IMAD.WIDE.U32 R12, R84.reuse, 0x40, RZ ;  /* 0x00000040540c7825 */ /* 0x040fe200078e00ff */
[CC--:B------:R-:W-:Y:S02]  /*5c40*/  @!P3 LEA R8, P1, R84.reuse, R124.reuse, 0x6 ;  /* 0x0000007c5408b211 */ /* 0x0c0fe400078230ff */
[----:B------:R-:W-:Y:S01]  /*5c50*/  @!P2 LEA R6, P0, R84, R124, 0x6 ;  /* 0x0000007c5406a211 */ /* 0x000fe200078030ff */
[----:B------:R-:W-:Y:S01]  /*5c60*/  IMAD.SHL.U32 R4, R85, 0x40, RZ ;  /* 0x0000004055047824 */ /* 0x000fe200078e00ff */
[----:B------:R-:W-:Y:S01]  /*5c70*/  @!P4 IADD3 R12, P5, PT, R124, R12, RZ ;  /* 0x0000000c7c0cc210 */ /* 0x000fe20007fbe0ff */
[----:B------:R-:W-:Y:S01]  /*5c80*/  @!P4 IMAD.MOV.U32 R10, RZ, RZ, R124 ;  /* 0x000000ffff0ac224 */ /* 0x000fe200078e007c */
[----:B------:R-:W-:Y:S01]  /*5c90*/  @!P3 LEA.HI.X R9, R84, R123, R85, 0x6, P1 ;  /* 0x0000007b5409b211 */ /* 0x000fe200008f3455 */
[--C-:B------:R-:W-:Y:S01]  /*5ca0*/  @!P4 IMAD.MOV.U32 R11, RZ, RZ, R123.reuse ;  /* 0x000000ffff0bc224 */ /* 0x100fe200078e007b */
[----:B------:R-:W-:Y:S01]  /*5cb0*/  @!P4 IADD3.X R13, PT, PT, R123, R13, R4, P5, !PT ;  /* 0x0000000d7b0dc210 */ /* 0x000fe20002ffe404 */
[----:B------:R-:W-:Y:S01]  /*5cc0*/  @!P3 IMAD.MOV.U32 R5, RZ, RZ, R123 ;  /* 0x000000ffff05b224 */ /* 0x000fe200078e007b */
[----:B------:R-:W-:-:S02]  /*5cd0*/  @!P3 MOV R4, R124 ;  /* 0x0000007c0004b202 */ /* 0x000fc40000000f00 */
[----:B------:R-:W-:Y:S01]  /*5ce0*/  @!PT LDS RZ, [RZ] ;  /* 0x00000000fffff984 */ /* 0x000fe20000000800 */
[----:B------:R-:W-:Y:S01]  /*5cf0*/  @!PT LDS RZ, [RZ] ;  /* 0x00000000fffff984 */ /* 0x000fe20000000800 */
[----:B------:R-:W-:Y:S01]  /*5d00*/  @!PT LDS RZ, [RZ] ;  /* 0x00000000fffff984 */ /* 0x000fe20000000800 */
[----:B------:R-:W-:Y:S01]  /*5d10*/  @!P4 LDGSTS.E.BYPASS.LTC128B.128 [R139+0x3000], desc[UR16][R10.64] ;  /* 0x030000000a8bcfae */ /* 0x000fe2000b981a10 */
[----:B------:R-:W-:-:S03]  /*5d20*/  @!P2 LEA.HI.X R7, R84, R123, R85, 0x6, P0 ;  /* 0x0000007b5407a211 */ /* 0x000fc600000f3455 */
[----:B------:R1:W-:Y:S04]  /*5d30*/  @P4 STS.128 [R139+0x3000], RZ ;  /* 0x003000ff8b004388 */ /* 0x0003e80000000c00 */
[----:B------:R-:W-:Y:S01]  /*5d40*/  @!PT LDS RZ, [RZ] ;  /* 0x00000000fffff984 */ /* 0x000fe20000000800 */
[----:B------:R-:W-:Y:S01]  /*5d50*/  @!PT LDS RZ, [RZ] ;  /* 0x00000000fffff984 */ /* 0x000fe20000000800 */
[----:B------:R-:W-:Y:S01]  /*5d60*/  @!PT LDS RZ, [RZ] ;  /* 0x00000000fffff984 */ /* 0x000fe20000000800 */
[----:B------:R2:W-:Y:S04]  /*5d70*/  @!P3 LDGSTS.E.BYPASS.LTC128B.128 [R139+0x4000], desc[UR16][R4.64+0x40] ;  /* 0x04000040048bbfae */ /* 0x0005e8000b981a10 */
[----:B------:R1:W-:Y:S01]  /*5d80*/  @P3 STS.128 [R139+0x4000], RZ ;  /* 0x004000ff8b003388 */ /* 0x0003e20000000c00 */
[----:B--2---:R-:W-:Y:S01]  /*5d90*/  @!P2 IMAD.MOV.U32 R4, RZ, RZ, R124 ;  /* 0x000000ffff04a224 */ /* 0x004fe200078e007c */
[----:B------:R-:W-:-:S05]  /*5da0*/  @!P2 MOV R5, R123 ;  /* 0x0000007b0005a202 */ /* 0x000fca0000000f00 */
        /* <DEDUP_REMOVED lines=21> */
.L_x_3444:
[----:B-1----:R-:W-:Y:S01]  /*5f00*/  FMNMX3.FTZ R4, R2, R89, R93, !PT ;  /* 0x0000005902047276 */ /* 0x002fe2000781005d */
[----:B------:R-:W1:Y:S01]  /*5f10*/  LDCU UR4, c[0x0][0x45c] ;  /* 0x00008b80ff0477ac */ /* 0x000e620008000800 */
[----:B------:R-:W-:Y:S01]  /*5f20*/  FMNMX3.FTZ R6, R0, R87, R35, !PT ;  /* 0x0000005700067276 */ /* 0x000fe20007810023 */
[----:B------:R-:W-:Y:S01]  /*5f30*/  LDSM.16.MT88.4 R24, [R116+0x7000] ;  /* 0x007000007418783b */ /* 0x000fe20000004200 */
        /* <DEDUP_REMOVED lines=14> */
[----:B------:R-:W-:Y:S01]  /*6020*/  IADD3 R92, PT, PT, R116, 0x6020, RZ ;  /* 0x00006020745c7810 */ /* 0x000fe20007ffe0ff */
[----:B------:R-:W2:Y:S04]  /*6030*/  SHFL.BFLY PT, R4, R5, 0x2, 0x1f ;  /* 0x0c401f0005047f89 */ /* 0x000ea800000e0000 */
[----:B------:R-:W3:Y:S01]  /*6040*/  SHFL.BFLY PT, R9, R6, 0x2, 0x1f ;  /* 0x0c401f0006097f89 */ /* 0x000ee200000e0000 */
[----:B--2---:R-:W-:-:S02]  /*6050*/  FMNMX.FTZ R4, R5, R4, !PT ;  /* 0x0000000405047209 */ /* 0x004fc40007810000 */
[----:B---3--:R-:W-:-:S03]  /*6060*/  FMNMX.FTZ R9, R6, R9, !PT ;  /* 0x0000000906097209 */ /* 0x008fc60007810000 */
[----:B------:R-:W2:Y:S04]  /*6070*/  SHFL.BFLY PT, R85, R4, 0x1, 0x1f ;  /* 0x0c201f0004557f89 */ /* 0x000ea800000e0000 */
[----:B------:R-:W3:Y:S01]  /*6080*/  SHFL.BFLY PT, R84, R9, 0x1, 0x1f ;  /* 0x0c201f0009547f89 */ /* 0x000ee200000e0000 */
[----:B--2---:R-:W-:Y:S02]  /*6090*/  FMNMX.FTZ R85, R4, R85, !PT ;  /* 0x0000005504557209 */ /* 0x004fe40007810000 */
[----:B---3--:R-:W-:-:S03]  /*60a0*/  FMNMX.FTZ R84, R9, R84, !PT ;  /* 0x0000005409547209 */ /* 0x008fc60007810000 */
[C---:B-1----:R-:W-:Y:S01]  /*60b0*/  FMUL.FTZ R108, R85.reuse, UR4 ;  /* 0x00000004556c7c20 */ /* 0x042fe20008410000 */
        /* <DEDUP_REMOVED lines=13> */
[----:B------:R-:W-:Y:S01]  /*6190*/  FFMA.FTZ R101, R87, UR4, -R100 ;  /* 0x0000000457657c23 */ /* 0x000fe20008010864 */
[--C-:B------:R-:W-:Y:S01]  /*61a0*/  FFMA.FTZ R106, R89, UR4, -R108.reuse ;  /* 0x00000004596a7c23 */ /* 0x100fe2000801086c */
[----:B------:R-:W-:Y:S01]  /*61b0*/  FFMA.FTZ R93, R97, UR4, -R108 ;  /* 0x00000004615d7c23 */ /* 0x000fe2000801086c */
[----:B------:R-:W2:Y:S01]  /*61c0*/  MUFU.EX2 R109, R109 ;  /* 0x0000006d006d7308 */ /* 0x000ea20000000800 */
[--C-:B------:R-:W-:Y:S01]  /*61d0*/  FFMA.FTZ R98, R35, UR4, -R100.reuse ;  /* 0x0000000423627c23 */ /* 0x100fe20008010864 */
[----:B------:R-:W-:Y:S01]  /*61e0*/  IADD3 R0, PT, PT, R116, 0x6000, RZ ;  /* 0x0000600074007810 */ /* 0x000fe20007ffe0ff */
[----:B------:R-:W-:Y:S01]  /*61f0*/  FFMA.FTZ R87, R33, UR4, -R100 ;  /* 0x0000000421577c23 */ /* 0x000fe20008010864 */
[----:B------:R-:W3:Y:S01]  /*6200*/  MUFU.EX2 R103, R103 ;  /* 0x0000006700677308 */ /* 0x000ee20000000800 */
[----:B------:R-:W-:Y:S01]  /*6210*/  FFMA.FTZ R29, R29, UR4, -R108 ;  /* 0x000000041d1d7c23 */ /* 0x000fe2000801086c */
[--C-:B------:R-:W-:Y:S01]  /*6220*/  FFMA.FTZ R31, R31, UR4, -R100.reuse ;  /* 0x000000041f1f7c23 */ /* 0x100fe20008010864 */
[----:B------:R-:W-:Y:S01]  /*6230*/  @P6 IADD3 R92, PT, PT, R0, -0x20, RZ ;  /* 0xffffffe0005c6810 */ /* 0x000fe20007ffe0ff */
[----:B------:R-:W-:Y:S01]  /*6240*/  MUFU.EX2 R106, R106 ;  /* 0x0000006a006a7308 */ /* 0x000fe20000000800 */
[----:B------:R-:W-:Y:S01]  /*6250*/  FFMA.FTZ R114, R145, UR4, -R100 ;  /* 0x0000000491727c23 */ /* 0x000fe20008010864 */
[--C-:B------:R-:W-:Y:S01]  /*6260*/  FFMA.FTZ R134, R151, UR4, -R108.reuse ;  /* 0x0000000497867c23 */ /* 0x100fe2000801086c */
[--C-:B------:R-:W-:Y:S01]  /*6270*/  FFMA.FTZ R112, R159, UR4, -R108.reuse ;  /* 0x000000049f707c23 */ /* 0x100fe2000801086c */
[----:B------:R4:W5:Y:S01]  /*6280*/  MUFU.EX2 R97, R4 ;  /* 0x0000000400617308 */ /* 0x0009620000000800 */
[----:B------:R-:W1:Y:S01]  /*6290*/  LDSM.16.MT88.4 R16, [R92] ;  /* 0x000000005c10783b */ /* 0x000e620000004200 */
[-C--:B--2---:R-:W-:Y:S01]  /*62a0*/  FMUL.FTZ R28, R60, R109.reuse ;  /* 0x0000006d3c1c7220 */ /* 0x084fe20000410000 */
[-C--:B------:R-:W-:Y:S01]  /*62b0*/  FMUL.FTZ R20, R52, R109.reuse ;  /* 0x0000006d34147220 */ /* 0x080fe20000410000 */
[----:B------:R-:W-:Y:S01]  /*62c0*/  MUFU.EX2 R93, R93 ;  /* 0x0000005d005d7308 */ /* 0x000fe20000000800 */
[----:B------:R-:W-:Y:S01]  /*62d0*/  FMUL.FTZ R5, R37, R109 ;  /* 0x0000006d25057220 */ /* 0x000fe20000410000 */
[-C--:B---3--:R-:W-:Y:S01]  /*62e0*/  FMUL.FTZ R30, R62, R103.reuse ;  /* 0x000000673e1e7220 */ /* 0x088fe20000410000 */
[-C--:B------:R-:W-:Y:S01]  /*62f0*/  FMUL.FTZ R6, R38, R103.reuse ;  /* 0x0000006726067220 */ /* 0x080fe20000410000 */
[----:B------:R2:W3:Y:S01]  /*6300*/  MUFU.EX2 R2, R29 ;  /* 0x0000001d00027308 */ /* 0x0004e20000000800 */
[----:B------:R-:W-:Y:S01]  /*6310*/  FMUL.FTZ R7, R39, R103 ;  /* 0x0000006727077220 */ /* 0x000fe20000410000 */
[--C-:B------:R-:W-:Y:S01]  /*6320*/  FFMA.FTZ R52, R147, UR4, -R108.reuse ;  /* 0x0000000493347c23 */ /* 0x100fe2000801086c */
[-C--:B------:R-:W-:Y:S01]  /*6330*/  FMUL.FTZ R40, R40, R109.reuse ;  /* 0x0000006d28287220 */ /* 0x080fe20000410000 */
[----:B------:R-:W-:Y:S01]  /*6340*/  MUFU.EX2 R101, R101 ;  /* 0x0000006500657308 */ /* 0x000fe20000000800 */
[-C--:B------:R-:W-:Y:S01]  /*6350*/  FMUL.FTZ R41, R41, R109.reuse ;  /* 0x0000006d29297220 */ /* 0x080fe20000410000 */
[----:B----4-:R-:W-:Y:S01]  /*6360*/  FMUL.FTZ R4, R36, R109 ;  /* 0x0000006d24047220 */ /* 0x010fe20000410000 */
[----:B-----5:R-:W-:Y:S01]  /*6370*/  F2FP.BF16.F32.PACK_AB R88, R97, R106 ;  /* 0x0000006a6158723e */ /* 0x020fe200000010ff */
[----:B------:R-:W4:Y:S01]  /*6380*/  MUFU.EX2 R98, R98 ;  /* 0x0000006200627308 */ /* 0x000f220000000800 */
[-C--:B------:R-:W-:Y:S01]  /*6390*/  FMUL.FTZ R42, R42, R103.reuse ;  /* 0x000000672a2a7220 */ /* 0x080fe20000410000 */
[----:B------:R-:W-:Y:S01]  /*63a0*/  FMUL.FTZ R43, R43, R103 ;  /* 0x000000672b2b7220 */ /* 0x000fe20000410000 */
[----:B------:R-:W-:Y:S01]  /*63b0*/  FFMA.FTZ R147, R157, UR4, -R108 ;  /* 0x000000049d937c23 */ /* 0x000fe2000801086c */
[----:B------:R-:W-:Y:S01]  /*63c0*/  MUFU.EX2 R87, R87 ;  /* 0x0000005700577308 */ /* 0x000fe20000000800 */
[--C-:B------:R-:W-:Y:S01]  /*63d0*/  FFMA.FTZ R149, R149, UR4, -R100.reuse ;  /* 0x0000000495957c23 */ /* 0x100fe20008010864 */
[----:B--2---:R-:W-:Y:S01]  /*63e0*/  FMUL.FTZ R29, R61, R109 ;  /* 0x0000006d3d1d7220 */ /* 0x004fe20000410000 */
[----:B---3--:R-:W-:Y:S01]  /*63f0*/  F2FP.BF16.F32.PACK_AB R90, R2, R93 ;  /* 0x0000005d025a723e */ /* 0x008fe200000010ff */
[----:B------:R2:W3:Y:S01]  /*6400*/  MUFU.EX2 R0, R31 ;  /* 0x0000001f00007308 */ /* 0x0004e20000000800 */
[--C-:B------:R-:W-:Y:S01]  /*6410*/  FFMA.FTZ R145, R153, UR4, -R100.reuse ;  /* 0x0000000499917c23 */ /* 0x100fe20008010864 */
[----:B------:R-:W-:Y:S01]  /*6420*/  FFMA.FTZ R110, R155, UR4, -R100 ;  /* 0x000000049b6e7c23 */ /* 0x000fe20008010864 */
[----:B------:R-:W-:Y:S01]  /*6430*/  FMUL.FTZ R21, R53, R109 ;  /* 0x0000006d35157220 */ /* 0x000fe20000410000 */
[----:B------:R-:W-:Y:S01]  /*6440*/  MUFU.EX2 R151, R52 ;  /* 0x0000003400977308 */ /* 0x000fe20000000800 */
[----:B------:R-:W-:Y:S01]  /*6450*/  FMUL.FTZ R22, R54, R103 ;  /* 0x0000006736167220 */ /* 0x000fe20000410000 */
[----:B----4-:R-:W-:Y:S01]  /*6460*/  F2FP.BF16.F32.PACK_AB R89, R98, R101 ;  /* 0x000000656259723e */ /* 0x010fe200000010ff */
[----:B------:R-:W-:Y:S01]  /*6470*/  FMUL.FTZ R23, R55, R103 ;  /* 0x0000006737177220 */ /* 0x000fe20000410000 */
[----:B------:R-:W4:Y:S01]  /*6480*/  MUFU.EX2 R134, R134 ;  /* 0x0000008600867308 */ /* 0x000f220000000800 */
[-C--:B------:R-:W-:Y:S01]  /*6490*/  FMUL.FTZ R56, R56, R109.reuse ;  /* 0x0000006d38387220 */ /* 0x080fe20000410000 */
[----:B------:R-:W-:Y:S01]  /*64a0*/  FMUL.FTZ R57, R57, R109 ;  /* 0x0000006d39397220 */ /* 0x000fe20000410000 */
[-C--:B------:R-:W-:Y:S01]  /*64b0*/  FMUL.FTZ R58, R58, R103.reuse ;  /* 0x000000673a3a7220 */ /* 0x080fe20000410000 */
[----:B------:R-:W-:Y:S01]  /*64c0*/  MUFU.EX2 R147, R147 ;  /* 0x0000009300937308 */ /* 0x000fe20000000800 */
[-C--:B------:R-:W-:Y:S01]  /*64d0*/  FMUL.FTZ R59, R59, R103.reuse ;  /* 0x000000673b3b7220 */ /* 0x080fe20000410000 */
[----:B--2---:R-:W-:Y:S01]  /*64e0*/  FMUL.FTZ R31, R63, R103 ;  /* 0x000000673f1f7220 */ /* 0x004fe20000410000 */
[----:B---3--:R-:W-:Y:S01]  /*64f0*/  F2FP.BF16.F32.PACK_AB R91, R0, R87 ;  /* 0x00000057005b723e */ /* 0x008fe200000010ff */
[----:B------:R-:W2:Y:S01]  /*6500*/  LDSM.16.MT88.4 R60, [R116+0x6400] ;  /* 0x00640000743c783b */ /* 0x000ea20000004200 */
[----:B------:R-:W3:Y:S01]  /*6510*/  MUFU.EX2 R112, R112 ;  /* 0x0000007000707308 */ /* 0x000ee20000000800 */
[-C--:B------:R-:W-:Y:S01]  /*6520*/  FMUL.FTZ R12, R44, R109.reuse ;  /* 0x0000006d2c0c7220 */ /* 0x080fe20000410000 */
[----:B------:R-:W-:Y:S01]  /*6530*/  FMUL.FTZ R13, R45, R109 ;  /* 0x0000006d2d0d7220 */ /* 0x000fe20000410000 */
[----:B------:R-:W-:Y:S01]  /*6540*/  FMUL.FTZ R14, R46, R103 ;  /* 0x000000672e0e7220 */ /* 0x000fe20000410000 */
[----:B------:R-:W-:Y:S01]  /*6550*/  MUFU.EX2 R149, R149 ;  /* 0x0000009500957308 */ /* 0x000fe20000000800 */
[C---:B-1----:R-:W-:Y:S01]  /*6560*/  HMMA.16816.F32.BF16 R4, R88.reuse, R8, R4 ;  /* 0x000000085804723c */ /* 0x042fe20000041804 */
[----:B----4-:R-:W-:Y:S01]  /*6570*/  F2FP.BF16.F32.PACK_AB R52, R134, R151 ;  /* 0x000000978634723e */ /* 0x010fe200000010ff */
[----:B------:R-:W-:Y:S01]  /*6580*/  FMUL.FTZ R15, R47, R103 ;  /* 0x000000672f0f7220 */ /* 0x000fe20000410000 */
[----:B------:R-:W1:Y:S01]  /*6590*/  MUFU.EX2 R114, R114 ;  /* 0x0000007200727308 */ /* 0x000e620000000800 */
[-C--:B------:R-:W-:Y:S01]  /*65a0*/  FMUL.FTZ R48, R48, R109.reuse ;  /* 0x0000006d30307220 */ /* 0x080fe20000410000 */
[----:B------:R-:W-:Y:S01]  /*65b0*/  FMUL.FTZ R49, R49, R109 ;  /* 0x0000006d31317220 */ /* 0x000fe20000410000 */
[----:B------:R-:W-:Y:S01]  /*65c0*/  FMUL.FTZ R50, R50, R103 ;  /* 0x0000006732327220 */ /* 0x000fe20000410000 */
[----:B------:R-:W-:Y:S01]  /*65d0*/  MUFU.EX2 R145, R145 ;  /* 0x0000009100917308 */ /* 0x000fe20000000800 */
[C---:B------:R-:W-:Y:S01]  /*65e0*/  HMMA.16816.F32.BF16 R8, R88.reuse, R10, R40 ;  /* 0x0000000a5808723c */ /* 0x040fe20000041828 */
[----:B---3--:R-:W-:Y:S01]  /*65f0*/  F2FP.BF16.F32.PACK_AB R54, R112, R147 ;  /* 0x000000937036723e */ /* 0x008fe200000010ff */
[----:B------:R-:W-:Y:S01]  /*6600*/  FMUL.FTZ R51, R51, R103 ;  /* 0x0000006733337220 */ /* 0x000fe20000410000 */
[----:B------:R-:W3:Y:S01]  /*6610*/  MUFU.EX2 R110, R110 ;  /* 0x0000006e006e7308 */ /* 0x000ee20000000800 */
[----:B------:R-:W4:Y:S01]  /*6620*/  LDSM.16.MT88.4 R32, [R92+0x1000] ;  /* 0x001000005c20783b */ /* 0x000f220000004200 */
[-C--:B------:R-:W-:Y:S01]  /*6630*/  FMUL.FTZ R64, R64, R109.reuse ;  /* 0x0000006d40407220 */ /* 0x080fe20000410000 */
[----:B------:R-:W-:Y:S01]  /*6640*/  FMUL.FTZ R65, R65, R109 ;  /* 0x0000006d41417220 */ /* 0x000fe20000410000 */
[----:B------:R-:W-:Y:S01]  /*6650*/  FMUL.FTZ R66, R66, R103 ;  /* 0x0000006742427220 */ /* 0x000fe20000410000 */
[C---:B------:R-:W-:Y:S01]  /*6660*/  HMMA.16816.F32.BF16 R20, R88.reuse, R24, R20 ;  /* 0x000000185814723c */ /* 0x040fe20000041814 */
[----:B-1----:R-:W-:Y:S01]  /*6670*/  F2FP.BF16.F32.PACK_AB R53, R114, R149 ;  /* 0x000000957235723e */ /* 0x002fe200000010ff */
[----:B------:R-:W-:Y:S01]  /*6680*/  LDSM.16.MT88.4 R40, [R116+0x8000] ;  /* 0x008000007428783b */ /* 0x000fe20000004200 */
[----:B------:R-:W-:Y:S01]  /*6690*/  FMUL.FTZ R67, R67, R103 ;  /* 0x0000006743437220 */ /* 0x000fe20000410000 */
[-C--:B------:R-:W-:Y:S01]  /*66a0*/  FMUL.FTZ R36, R68, R109.reuse ;  /* 0x0000006d44247220 */ /* 0x080fe20000410000 */
[----:B------:R-:W-:Y:S01]  /*66b0*/  FMUL.FTZ R37, R69, R109 ;  /* 0x0000006d45257220 */ /* 0x000fe20000410000 */
[-C--:B------:R-:W-:Y:S01]  /*66c0*/  FMUL.FTZ R38, R70, R103.reuse ;  /* 0x0000006746267220 */ /* 0x080fe20000410000 */
[----:B------:R-:W-:Y:S01]  /*66d0*/  FMUL.FTZ R39, R71, R103 ;  /* 0x0000006747277220 */ /* 0x000fe20000410000 */
[C---:B------:R-:W-:Y:S01]  /*66e0*/  HMMA.16816.F32.BF16 R24, R88.reuse, R26, R56 ;  /* 0x0000001a5818723c */ /* 0x040fe20000041838 */
[----:B------:R-:W1:Y:S01]  /*66f0*/  LDSM.16.MT88.4 R56, [R92+0x400] ;  /* 0x000400005c38783b */ /* 0x000e620000004200 */
[----:B---3--:R-:W-:Y:S01]  /*6700*/  F2FP.BF16.F32.PACK_AB R55, R110, R145 ;  /* 0x000000916e37723e */ /* 0x008fe200000010ff */
[-C--:B------:R-:W-:Y:S01]  /*6710*/  FMUL.FTZ R72, R72, R109.reuse ;  /* 0x0000006d48487220 */ /* 0x080fe20000410000 */
[----:B------:R-:W-:Y:S01]  /*6720*/  FMUL.FTZ R73, R73, R109 ;  /* 0x0000006d49497220 */ /* 0x000fe20000410000 */
[-C--:B------:R-:W-:Y:S01]  /*6730*/  FMUL.FTZ R74, R74, R103.reuse ;  /* 0x000000674a4a7220 */ /* 0x080fe20000410000 */
[----:B------:R-:W-:Y:S01]  /*6740*/  FMUL.FTZ R75, R75, R103 ;  /* 0x000000674b4b7220 */ /* 0x000fe20000410000 */
[-C--:B------:R-:W-:Y:S01]  /*6750*/  FMUL.FTZ R44, R76, R109.reuse ;  /* 0x0000006d4c2c7220 */ /* 0x080fe20000410000 */
[----:B------:R-:W-:Y:S01]  /*6760*/  HMMA.16816.F32.BF16 R12, R88, R16, R12 ;  /* 0x00000010580c723c */ /* 0x000fe2000004180c */
[----:B------:R-:W-:Y:S01]  /*6770*/  FMUL.FTZ R45, R77, R109 ;  /* 0x0000006d4d2d7220 */ /* 0x000fe20000410000 */
[-C--:B------:R-:W-:Y:S01]  /*6780*/  FMUL.FTZ R46, R78, R103.reuse ;  /* 0x000000674e2e7220 */ /* 0x080fe20000410000 */
[----:B------:R-:W-:Y:S01]  /*6790*/  FMUL.FTZ R47, R79, R103 ;  /* 0x000000674f2f7220 */ /* 0x000fe20000410000 */
[-C--:B------:R-:W-:Y:S01]  /*67a0*/  FMUL.FTZ R80, R80, R109.reuse ;  /* 0x0000006d50507220 */ /* 0x080fe20000410000 */
[----:B------:R-:W-:Y:S01]  /*67b0*/  FMUL.FTZ R81, R81, R109 ;  /* 0x0000006d51517220 */ /* 0x000fe20000410000 */
[-C--:B------:R-:W-:Y:S01]  /*67c0*/  FMUL.FTZ R82, R82, R103.reuse ;  /* 0x0000006752527220 */ /* 0x080fe20000410000 */
[-C--:B------:R-:W-:Y:S01]  /*67d0*/  FMUL.FTZ R83, R83, R103.reuse ;  /* 0x0000006753537220 */ /* 0x080fe20000410000 */
[C---:B--2---:R-:W-:Y:S01]  /*67e0*/  HMMA.16816.F32.BF16 R4, R52.reuse, R60, R4 ;  /* 0x0000003c3404723c */ /* 0x044fe20000041804 */
[--C-:B------:R-:W-:Y:S01]  /*67f0*/  FFMA.FTZ R142, R129, UR4, -R108.reuse ;  /* 0x00000004818e7c23 */ /* 0x100fe2000801086c */
[--C-:B------:R-:W-:Y:S01]  /*6800*/  FFMA.FTZ R129, R131, UR4, -R108.reuse ;  /* 0x0000000483817c23 */ /* 0x100fe2000801086c */
[----:B------:R-:W-:Y:S01]  /*6810*/  FFMA.FTZ R136, R135, UR4, -R108 ;  /* 0x0000000487887c23 */ /* 0x000fe2000801086c */
[--C-:B------:R-:W-:Y:S01]  /*6820*/  FFMA.FTZ R146, R115, UR4, -R100.reuse ;  /* 0x0000000473927c23 */ /* 0x100fe20008010864 */
[----:B------:R-:W-:Y:S01]  /*6830*/  FFMA.FTZ R144, R113, UR4, -R100 ;  /* 0x0000000471907c23 */ /* 0x000fe20008010864 */
[--C-:B------:R-:W-:Y:S01]  /*6840*/  FFMA.FTZ R143, R143, UR4, -R108.reuse ;  /* 0x000000048f8f7c23 */ /* 0x100fe2000801086c */
[----:B------:R-:W-:Y:S01]  /*6850*/  MUFU.EX2 R142, R142 ;  /* 0x0000008e008e7308 */ /* 0x000fe20000000800 */
[----:B------:R-:W-:Y:S01]  /*6860*/  HMMA.16816.F32.BF16 R8, R52, R62, R8 ;  /* 0x0000003e3408723c */ /* 0x000fe20000041808 */
[----:B------:R-:W2:Y:S01]  /*6870*/  LDSM.16.MT88.4 R60, [R116+0x7400] ;  /* 0x00740000743c783b */ /* 0x000ea20000004200 */
[--C-:B------:R-:W-:Y:S01]  /*6880*/  FFMA.FTZ R102, R102, UR4, -R108.reuse ;  /* 0x0000000466667c23 */ /* 0x100fe2000801086c */
[----:B------:R-:W-:Y:S01]  /*6890*/  MUFU.EX2 R129, R129 ;  /* 0x0000008100817308 */ /* 0x000fe20000000800 */
[--C-:B------:R-:W-:Y:S01]  /*68a0*/  FFMA.FTZ R105, R105, UR4, -R108.reuse ;  /* 0x0000000469697c23 */ /* 0x100fe2000801086c */
[----:B------:R-:W-:Y:S01]  /*68b0*/  FFMA.FTZ R104, R104, UR4, -R108 ;  /* 0x0000000468687c23 */ /* 0x000fe2000801086c */
[----:B------:R-:W-:Y:S01]  /*68c0*/  FFMA.FTZ R99, R99, UR4, -R100 ;  /* 0x0000000463637c23 */ /* 0x000fe20008010864 */
[----:B------:R-:W-:Y:S01]  /*68d0*/  MUFU.EX2 R136, R136 ;  /* 0x0000008800887308 */ /* 0x000fe20000000800 */
[----:B------:R-:W-:Y:S01]  /*68e0*/  HMMA.16816.F32.BF16 R16, R88, R18, R48 ;  /* 0x000000125810723c */ /* 0x000fe20000041830 */
[----:B------:R-:W-:Y:S01]  /*68f0*/  LDSM.16.MT88.4 R48, [R92+0x2000] ;  /* 0x002000005c30783b */ /* 0x000fe20000004200 */
[----:B------:R-:W-:Y:S01]  /*6900*/  FFMA.FTZ R101, R140, R103, R101 ;  /* 0x000000678c657223 */ /* 0x000fe20000010065 */
[----:B------:R-:W-:Y:S01]  /*6910*/  MUFU.EX2 R115, R143 ;  /* 0x0000008f00737308 */ /* 0x000fe20000000800 */
[----:B------:R-:W-:-:S02]  /*6920*/  IADD3 R135, PT, PT, R3, -0x3, RZ ;  /* 0xfffffffd03877810 */ /* 0x000fc40007ffe0ff */
[----:B------:R-:W-:Y:S01]  /*6930*/  FADD.FTZ R98, R98, R101 ;  /* 0x0000006562627221 */ /* 0x000fe20000010000 */
[----:B------:R-:W-:Y:S01]  /*6940*/  MUFU.EX2 R146, R146 ;  /* 0x0000009200927308 */ /* 0x000fe20000000800 */
[----:B----4-:R-:W-:Y:S02]  /*6950*/  HMMA.16816.F32.BF16 R28, R88, R32, R28 ;  /* 0x00000020581c723c */ /* 0x010fe4000004181c */
[----:B------:R-:W-:Y:S01]  /*6960*/  FADD.FTZ R87, R87, R98 ;  /* 0x0000006257577221 */ /* 0x000fe20000010000 */
[----:B------:R-:W-:Y:S03]  /*6970*/  MUFU.EX2 R144, R144 ;  /* 0x0000009000907308 */ /* 0x000fe60000000800 */
[----:B------:R-:W-:Y:S01]  /*6980*/  FADD.FTZ R0, R0, R87 ;  /* 0x0000005700007221 */ /* 0x000fe20000010000 */
[----:B------:R-:W-:Y:S01]  /*6990*/  MUFU.EX2 R102, R102 ;  /* 0x0000006600667308 */ /* 0x000fe20000000800 */
[----:B-1----:R-:W-:Y:S02]  /*69a0*/  HMMA.16816.F32.BF16 R12, R52, R56, R12 ;  /* 0x00000038340c723c */ /* 0x002fe4000004180c */
[----:B------:R-:W-:Y:S01]  /*69b0*/  FADD.FTZ R149, R149, R0 ;  /* 0x0000000095957221 */ /* 0x000fe20000010000 */
[----:B------:R-:W1:Y:S01]  /*69c0*/  MUFU.EX2 R105, R105 ;  /* 0x0000006900697308 */ /* 0x000e620000000800 */
[----:B------:R-:W-:-:S02]  /*69d0*/  MOV R0, R84 ;  /* 0x0000005400007202 */ /* 0x000fc40000000f00 */
[----:B------:R-:W-:Y:S01]  /*69e0*/  FADD.FTZ R114, R114, R149 ;  /* 0x0000009572727221 */ /* 0x000fe20000010000 */
[----:B------:R-:W-:Y:S01]  /*69f0*/  MUFU.EX2 R104, R104 ;  /* 0x0000006800687308 */ /* 0x000fe20000000800 */
[----:B------:R-:W-:Y:S01]  /*6a00*/  HMMA.16816.F32.BF16 R16, R52, R58, R16 ;  /* 0x0000003a3410723c */ /* 0x000fe20000041810 */
[----:B------:R-:W3:Y:S01]  /*6a10*/  LDSM.16.MT88.4 R56, [R92+0x1400] ;  /* 0x001400005c38783b */ /* 0x000ee20000004200 */
[----:B------:R-:W-:Y:S01]  /*6a20*/  FADD.FTZ R145, R145, R114 ;  /* 0x0000007291917221 */ /* 0x000fe20000010000 */
[----:B------:R-:W-:Y:S03]  /*6a30*/  MUFU.EX2 R140, R99 ;  /* 0x00000063008c7308 */ /* 0x000fe60000000800 */
[----:B------:R-:W-:Y:S02]  /*6a40*/  FADD.FTZ R145, R110, R145 ;  /* 0x000000916e917221 */ /* 0x000fe40000010000 */
[----:B------:R-:W-:Y:S01]  /*6a50*/  HMMA.16816.F32.BF16 R32, R88, R34, R64 ;  /* 0x000000225820723c */ /* 0x000fe20000041840 */
[--C-:B------:R-:W-:Y:S01]  /*6a60*/  FFMA.FTZ R64, R111, UR4, -R100.reuse ;  /* 0x000000046f407c23 */ /* 0x100fe20008010864 */
[----:B------:R-:W-:-:S03]  /*6a70*/  FFMA.FTZ R111, R125, UR4, -R100 ;  /* 0x000000047d6f7c23 */ /* 0x000fc60008010864 */
[----:B------:R4:W5:Y:S03]  /*6a80*/  MUFU.EX2 R113, R64 ;  /* 0x0000004000717308 */ /* 0x0009660000000800 */
[C---:B--2---:R-:W-:Y:S01]  /*6a90*/  HMMA.16816.F32.BF16 R20, R52.reuse, R60, R20 ;  /* 0x0000003c3414723c */ /* 0x044fe20000041814 */
[----:B------:R-:W2:Y:S07]  /*6aa0*/  MUFU.EX2 R111, R111 ;  /* 0x0000006f006f7308 */ /* 0x000eae0000000800 */
[----:B------:R-:W-:Y:S01]  /*6ab0*/  HMMA.16816.F32.BF16 R24, R52, R62, R24 ;  /* 0x0000003e3418723c */ /* 0x000fe20000041818 */
[----:B------:R-:W1:Y:S04]  /*6ac0*/  LDSM.16.MT88.4 R60, [R116+0x8400] ;  /* 0x00840000743c783b */ /* 0x000e680000004200 */
[----:B----4-:R-:W-:Y:S03]  /*6ad0*/  LDSM.16.MT88.4 R64, [R92+0x1c00] ;  /* 0x001c00005c40783b */ /* 0x010fe60000004200 */
[C---:B------:R-:W-:Y:S08]  /*6ae0*/  HMMA.16816.F32.BF16 R36, R88.reuse, R40, R36 ;  /* 0x000000285824723c */ /* 0x040ff00000041824 */
[----:B------:R-:W-:Y:S01]  /*6af0*/  HMMA.16816.F32.BF16 R40, R88, R42, R72 ;  /* 0x0000002a5828723c */ /* 0x000fe20000041848 */
[----:B------:R-:W-:Y:S07]  /*6b00*/  LDSM.16.MT88.4 R72, [R116+0x8800] ;  /* 0x008800007448783b */ /* 0x000fee0000004200 */
[C---:B---3--:R-:W-:Y:S08]  /*6b10*/  HMMA.16816.F32.BF16 R28, R52.reuse, R56, R28 ;  /* 0x00000038341c723c */ /* 0x048ff0000004181c */
[----:B------:R-:W-:Y:S01]  /*6b20*/  HMMA.16816.F32.BF16 R32, R52, R58, R32 ;  /* 0x0000003a3420723c */ /* 0x000fe20000041820 */
[----:B------:R-:W3:Y:S07]  /*6b30*/  LDSM.16.MT88.4 R56, [R92+0x2400] ;  /* 0x002400005c38783b */ /* 0x000eee0000004200 */
[----:B------:R-:W-:Y:S08]  /*6b40*/  HMMA.16816.F32.BF16 R44, R88, R48, R44 ;  /* 0x00000030582c723c */ /* 0x000ff0000004182c */
[C---:B-1----:R-:W-:Y:S08]  /*6b50*/  HMMA.16816.F32.BF16 R36, R52.reuse, R60, R36 ;  /* 0x0000003c3424723c */ /* 0x042ff00000041824 */
[----:B------:R-:W-:Y:S01]  /*6b60*/  HMMA.16816.F32.BF16 R40, R52, R62, R40 ;  /* 0x0000003e3428723c */ /* 0x000fe20000041828 */
[----:B------:R-:W1:Y:S07]  /*6b70*/  LDSM.16.MT88.4 R60, [R116+0x6800] ;  /* 0x00680000743c783b */ /* 0x000e6e0000004200 */
[----:B------:R-:W-:Y:S01]  /*6b80*/  HMMA.16816.F32.BF16 R48, R88, R50, R80 ;  /* 0x000000325830723c */ /* 0x000fe20000041850 */
[----:B------:R-:W-:Y:S01]  /*6b90*/  LDSM.16.MT88.4 R80, [R92+0x2800] ;  /* 0x002800005c50783b */ /* 0x000fe20000004200 */
[----:B------:R-:W-:-:S06]  /*6ba0*/  F2FP.BF16.F32.PACK_AB R88, R105, R102 ;  /* 0x000000666958723e */ /* 0x000fcc00000010ff */
[----:B---3--:R-:W-:-:S12]  /*6bb0*/  HMMA.16816.F32.BF16 R44, R52, R56, R44 ;  /* 0x00000038342c723c */ /* 0x008fd8000004182c */
[----:B------:R-:W-:Y:S01]  /*6bc0*/  HMMA.16816.F32.BF16 R48, R52, R58, R48 ;  /* 0x0000003a3430723c */ /* 0x000fe20000041830 */
[----:B------:R-:W3:Y:S01]  /*6bd0*/  LDSM.16.MT88.4 R56, [R92+0x800] ;  /* 0x000800005c38783b */ /* 0x000ee20000004200 */
[----:B------:R-:W-:Y:S02]  /*6be0*/  F2FP.BF16.F32.PACK_AB R52, R129, R142 ;  /* 0x0000008e8134723e */ /* 0x000fe400000010ff */
[----:B-----5:R-:W-:Y:S01]  /*6bf0*/  F2FP.BF16.F32.PACK_AB R53, R113, R146 ;  /* 0x000000927135723e */ /* 0x020fe200000010ff */
[----:B------:R-:W-:Y:S01]  /*6c00*/  FADD.FTZ R146, R146, R145 ;  /* 0x0000009192927221 */ /* 0x000fe20000010000 */
[----:B------:R-:W-:Y:S02]  /*6c10*/  F2FP.BF16.F32.PACK_AB R54, R115, R136 ;  /* 0x000000887336723e */ /* 0x000fe400000010ff */
[----:B--2---:R-:W-:Y:S01]  /*6c20*/  F2FP.BF16.F32.PACK_AB R55, R111, R144 ;  /* 0x000000906f37723e */ /* 0x004fe200000010ff */
[----:B------:R-:W-:-:S04]  /*6c30*/  FADD.FTZ R113, R113, R146 ;  /* 0x0000009271717221 */ /* 0x000fc80000010000 */
[----:B------:R-:W-:Y:S02]  /*6c40*/  FADD.FTZ R144, R144, R113 ;  /* 0x0000007190907221 */ /* 0x000fe40000010000 */
[----:B-1----:R-:W-:Y:S02]  /*6c50*/  HMMA.16816.F32.BF16 R4, R52, R60, R4 ;  /* 0x0000003c3404723c */ /* 0x002fe40000041804 */
[----:B------:R-:W-:-:S06]  /*6c60*/  FADD.FTZ R144, R111, R144 ;  /* 0x000000906f907221 */ /* 0x000fcc0000010000 */
        /* <DEDUP_REMOVED lines=8> */
[C---:B------:R-:W-:Y:S08]  /*6cf0*/  HMMA.16816.F32.BF16 R76, R52.reuse, R80, R44 ;  /* 0x00000050344c723c */ /* 0x040ff0000004182c */
[----:B-1----:R-:W-:Y:S01]  /*6d00*/  HMMA.16816.F32.BF16 R20, R52, R60, R20 ;  /* 0x0000003c3414723c */ /* 0x002fe20000041814 */
[----:B------:R-:W-:Y:S01]  /*6d10*/  FFMA.FTZ R60, R141, R109, R106 ;  /* 0x0000006d8d3c7223 */ /* 0x000fe2000001006a */
[----:B------:R-:W-:Y:S01]  /*6d20*/  FFMA.FTZ R141, R107, UR4, -R108 ;  /* 0x000000046b8d7c23 */ /* 0x000fe2000801086c */
[--C-:B------:R-:W-:Y:S01]  /*6d30*/  FFMA.FTZ R107, R94, UR4, -R100.reuse ;  /* 0x000000045e6b7c23 */ /* 0x100fe20008010864 */
[--C-:B------:R-:W-:Y:S01]  /*6d40*/  FFMA.FTZ R94, R95, UR4, -R100.reuse ;  /* 0x000000045f5e7c23 */ /* 0x100fe20008010864 */
[----:B------:R-:W-:Y:S01]  /*6d50*/  FFMA.FTZ R95, R96, UR4, -R100 ;  /* 0x00000004605f7c23 */ /* 0x000fe20008010864 */
[----:B------:R-:W-:-:S02]  /*6d60*/  FADD.FTZ R60, R97, R60 ;  /* 0x0000003c613c7221 */ /* 0x000fc40000010000 */
[----:B------:R-:W1:Y:S01]  /*6d70*/  MUFU.EX2 R141, R141 ;  /* 0x0000008d008d7308 */ /* 0x000e620000000800 */
[C---:B------:R-:W-:Y:S01]  /*6d80*/  HMMA.16816.F32.BF16 R80, R52.reuse, R82, R48 ;  /* 0x000000523450723c */ /* 0x040fe20000041830 */
[----:B------:R-:W3:Y:S01]  /*6d90*/  LDSM.16.MT88.4 R48, [R92+0xc00] ;  /* 0x000c00005c30783b */ /* 0x000ee20000004200 */
[----:B------:R-:W-:Y:S01]  /*6da0*/  FADD.FTZ R93, R93, R60 ;  /* 0x0000003c5d5d7221 */ /* 0x000fe20000010000 */
[----:B------:R-:W-:Y:S03]  /*6db0*/  MUFU.EX2 R107, R107 ;  /* 0x0000006b006b7308 */ /* 0x000fe60000000800 */
[----:B------:R-:W-:Y:S01]  /*6dc0*/  FADD.FTZ R2, R2, R93 ;  /* 0x0000005d02027221 */ /* 0x000fe20000010000 */
[----:B------:R-:W4:Y:S01]  /*6dd0*/  MUFU.EX2 R94, R94 ;  /* 0x0000005e005e7308 */ /* 0x000f220000000800 */
[----:B------:R-:W-:Y:S02]  /*6de0*/  HMMA.16816.F32.BF16 R24, R52, R62, R24 ;  /* 0x0000003e3418723c */ /* 0x000fe40000041818 */
[----:B------:R-:W-:Y:S01]  /*6df0*/  FADD.FTZ R151, R151, R2 ;  /* 0x0000000297977221 */ /* 0x000fe20000010000 */
[----:B------:R-:W5:Y:S01]  /*6e00*/  MUFU.EX2 R95, R95 ;  /* 0x0000005f005f7308 */ /* 0x000f620000000800 */
[----:B------:R-:W-:-:S02]  /*6e10*/  MOV R2, R85 ;  /* 0x0000005500027202 */ /* 0x000fc40000000f00 */
[----:B-1----:R-:W-:Y:S01]  /*6e20*/  F2FP.BF16.F32.PACK_AB R90, R141, R104 ;  /* 0x000000688d5a723e */ /* 0x002fe200000010ff */
[----:B------:R-:W-:Y:S01]  /*6e30*/  FADD.FTZ R134, R134, R151 ;  /* 0x0000009786867221 */ /* 0x000fe20000010000 */
[C---:B--2---:R-:W-:Y:S03]  /*6e40*/  HMMA.16816.F32.BF16 R28, R52.reuse, R56, R28 ;  /* 0x00000038341c723c */ /* 0x044fe6000004181c */
[----:B------:R-:W-:Y:S01]  /*6e50*/  FADD.FTZ R147, R147, R134 ;  /* 0x0000008693937221 */ /* 0x000fe20000010000 */
[----:B----4-:R-:W-:Y:S01]  /*6e60*/  F2FP.BF16.F32.PACK_AB R89, R94, R107 ;  /* 0x0000006b5e59723e */ /* 0x010fe200000010ff */
[----:B------:R-:W-:Y:S02]  /*6e70*/  FADD.FTZ R107, R107, R144 ;  /* 0x000000906b6b7221 */ /* 0x000fe40000010000 */
[----:B------:R-:W-:Y:S01]  /*6e80*/  FADD.FTZ R147, R112, R147 ;  /* 0x0000009370937221 */ /* 0x000fe20000010000 */
[----:B------:R-:W-:Y:S01]  /*6e90*/  HMMA.16816.F32.BF16 R32, R52, R58, R32 ;  /* 0x0000003a3420723c */ /* 0x000fe20000041820 */
[----:B-----5:R-:W-:Y:S01]  /*6ea0*/  F2FP.BF16.F32.PACK_AB R91, R140, R95 ;  /* 0x0000005f8c5b723e */ /* 0x020fe200000010ff */
[----:B------:R-:W1:Y:S01]  /*6eb0*/  LDSM.16.MT88.4 R56, [R116+0x7c00] ;  /* 0x007c00007438783b */ /* 0x000e620000004200 */
[----:B------:R-:W-:Y:S01]  /*6ec0*/  FADD.FTZ R142, R142, R147 ;  /* 0x000000938e8e7221 */ /* 0x000fe20000010000 */
[----:B------:R-:W-:-:S03]  /*6ed0*/  FADD.FTZ R94, R94, R107 ;  /* 0x0000006b5e5e7221 */ /* 0x000fc60000010000 */
[----:B------:R-:W-:Y:S01]  /*6ee0*/  FADD.FTZ R129, R129, R142 ;  /* 0x0000008e81817221 */ /* 0x000fe20000010000 */
[----:B------:R-:W-:Y:S01]  /*6ef0*/  HMMA.16816.F32.BF16 R36, R88, R40, R4 ;  /* 0x000000285824723c */ /* 0x000fe20000041804 */
[----:B------:R-:W-:Y:S01]  /*6f00*/  LDSM.16.MT88.4 R4, [R92+0x2c00] ;  /* 0x002c00005c04783b */ /* 0x000fe20000004200 */
[----:B------:R-:W-:Y:S01]  /*6f10*/  FADD.FTZ R95, R95, R94 ;  /* 0x0000005e5f5f7221 */ /* 0x000fe20000010000 */
[----:B------:R-:W-:-:S03]  /*6f20*/  FADD.FTZ R136, R136, R129 ;  /* 0x0000008188887221 */ /* 0x000fc60000010000 */
[----:B------:R-:W-:Y:S01]  /*6f30*/  FADD.FTZ R140, R140, R95 ;  /* 0x0000005f8c8c7221 */ /* 0x000fe20000010000 */
[----:B------:R-:W-:Y:S01]  /*6f40*/  FADD.FTZ R115, R115, R136 ;  /* 0x0000008873737221 */ /* 0x000fe20000010000 */
[----:B------:R-:W-:Y:S01]  /*6f50*/  HMMA.16816.F32.BF16 R40, R88, R42, R8 ;  /* 0x0000002a5828723c */ /* 0x000fe20000041808 */
[----:B------:R-:W2:Y:S02]  /*6f60*/  LDSM.16.MT88.4 R8, [R116+0x8c00] ;  /* 0x008c00007408783b */ /* 0x000ea40000004200 */
[----:B------:R-:W-:-:S04]  /*6f70*/  FADD.FTZ R102, R102, R115 ;  /* 0x0000007366667221 */ /* 0x000fc80000010000 */
[----:B------:R-:W-:Y:S01]  /*6f80*/  FADD.FTZ R105, R105, R102 ;  /* 0x0000006669697221 */ /* 0x000fe20000010000 */
[----:B---3--:R-:W-:Y:S03]  /*6f90*/  HMMA.16816.F32.BF16 R44, R88, R48, R12 ;  /* 0x00000030582c723c */ /* 0x008fe6000004180c */
[----:B------:R-:W-:-:S04]  /*6fa0*/  FADD.FTZ R104, R104, R105 ;  /* 0x0000006968687221 */ /* 0x000fc80000010000 */
[----:B------:R-:W-:Y:S01]  /*6fb0*/  FADD.FTZ R141, R141, R104 ;  /* 0x000000688d8d7221 */ /* 0x000fe20000010000 */
[C---:B------:R-:W-:Y:S08]  /*6fc0*/  HMMA.16816.F32.BF16 R60, R88.reuse, R64, R28 ;  /* 0x00000040583c723c */ /* 0x040ff0000004181c */
[C---:B------:R-:W-:Y:S08]  /*6fd0*/  HMMA.16816.F32.BF16 R48, R88.reuse, R50, R16 ;  /* 0x000000325830723c */ /* 0x040ff00000041810 */
[C---:B-1----:R-:W-:Y:S08]  /*6fe0*/  HMMA.16816.F32.BF16 R52, R88.reuse, R56, R20 ;  /* 0x000000385834723c */ /* 0x042ff00000041814 */
[C---:B------:R-:W-:Y:S08]  /*6ff0*/  HMMA.16816.F32.BF16 R56, R88.reuse, R58, R24 ;  /* 0x0000003a5838723c */ /* 0x040ff00000041818 */
[C---:B------:R-:W-:Y:S08]  /*7000*/  HMMA.16816.F32.BF16 R64, R88.reuse, R66, R32 ;  /* 0x000000425840723c */ /* 0x040ff00000041820 */
[C---:B--2---:R-:W-:Y:S08]  /*7010*/  HMMA.16816.F32.BF16 R68, R88.reuse, R8, R68 ;  /* 0x000000085844723c */ /* 0x044ff00000041844 */
[C---:B------:R-:W-:Y:S08]  /*7020*/  HMMA.16816.F32.BF16 R72, R88.reuse, R10, R72 ;  /* 0x0000000a5848723c */ /* 0x040ff00000041848 */
[C---:B------:R-:W-:Y:S08]  /*7030*/  HMMA.16816.F32.BF16 R76, R88.reuse, R4, R76 ;  /* 0x00000004584c723c */ /* 0x040ff0000004184c */
[----:B------:R-:W-:-:S15]  /*7040*/  HMMA.16816.F32.BF16 R80, R88, R6, R80 ;  /* 0x000000065850723c */ /* 0x000fde0000041850 */
[----:B------:R-:W-:-:S05]  /*7050*/  NOP ;  /* 0x0000000000007918 */ /* 0x000fca0000000000 */
.L_x_3441:
[----:B------:R-:W-:-:S13]  /*7060*/  ISETP.GE.AND P0, PT, R135, RZ, PT ;  /* 0x000000ff8700720c */ /* 0x000fda0003f06270 */
        /* <DEDUP_REMOVED lines=8> */
[C---:B------:R-:W-:Y:S01]  /*70f0*/  IADD3 R129, PT, PT, R116.reuse, 0x6020, RZ ;  /* 0x0000602074817810 */ /* 0x040fe20007ffe0ff */
[----:B------:R-:W-:Y:S01]  /*7100*/  VIADD R131, R116, 0x6000 ;  /* 0x0000600074837836 */ /* 0x000fe20000000000 */
[----:B------:R-:W-:Y:S01]  /*7110*/  UMOV UR11, 0x400 ;  /* 0x00000400000b7882 */ /* 0x000fe20000000000 */
[----:B------:R-:W-:Y:S01]  /*7120*/  IMAD.MOV.U32 R134, RZ, RZ, RZ ;  /* 0x000000ffff867224 */ /* 0x000fe200078e00ff */
[----:B------:R-:W-:Y:S01]  /*7130*/  PLOP3.LUT P6, PT, PT, PT, UP0, 0x80, 0x8 ;  /* 0x000000000008781c */ /* 0x000fe20003fcf008 */
[----:B------:R-:W2:Y:S01]  /*7140*/  LDCU UR10, c[0x0][0x440] ;  /* 0x00008800ff0a77ac */ /* 0x000ea20008000800 */
[----:B------:R-:W3:Y:S01]  /*7150*/  LDCU UR4, c[0x0][0x45c] ;  /* 0x00008b80ff0477ac */ /* 0x000ee20008000800 */
[----:B------:R-:W4:Y:S01]  /*7160*/  LDCU.64 UR6, c[0x0][0x3a0] ;  /* 0x00007400ff0677ac */ /* 0x000f220008000a00 */
[----:B------:R-:W2:Y:S01]  /*7170*/  LDCU.64 UR8, c[0x0][0x3a8] ;  /* 0x00007500ff0877ac */ /* 0x000ea20008000a00 */
[----:B-1----:R-:W-:-:S12]  /*7180*/  ULEA UR5, UR5, UR11, 0x18 ;  /* 0x0000000b05057291 */ /* 0x002fd8000f8ec0ff */
.L_x_3451:
[C---:B------:R-:W-:Y:S01]  /*7190*/  LOP3.LUT R130, R86.reuse, 0x18, RZ, 0xc0, !PT ;  /* 0x0000001856827812 */ /* 0x040fe200078ec0ff */
[----:B------:R-:W-:Y:S01]  /*71a0*/  IMAD.SHL.U32 R121, R86, 0x8, RZ ;  /* 0x0000000856797824 */ /* 0x000fe200078e00ff */
[----:B------:R-:W-:Y:S01]  /*71b0*/  @!P6 IADD3 R4, P0, PT, RZ, -R134, RZ ;  /* 0x80000086ff04e210 */ /* 0x000fe20007f1e0ff */
[----:B------:R-:W1:Y:S01]  /*71c0*/  S2R R86, SR_TID.X ;  /* 0x0000000000567919 */ /* 0x000e620000002100 */
[----:B------:R-:W5:Y:S01]  /*71d0*/  @!P6 LDC R142, c[0x0][0x3c0] ;  /* 0x0000f000ff8eeb82 */ /* 0x000f620000000800 */
[----:B------:R-:W-:Y:S04]  /*71e0*/  DEPBAR.LE SB0, 0x0 ;  /* 0x000080000000791a */ /* 0x000fe80000000000 */
[C---:B------:R-:W-:Y:S03]  /*71f0*/  LOP3.LUT R139, R121.reuse, 0xd8, RZ, 0xc0, !PT ;  /* 0x000000d8798b7812 */ /* 0x040fe600078ec0ff */
[----:B------:R-:W3:Y:S01]  /*7200*/  LDC R125, c[0x0][0x3c4] ;  /* 0x0000f100ff7d7b82 */ /* 0x000ee20000000800 */
[----:B------:R-:W-:Y:S07]  /*7210*/  LOP3.LUT R2, R121, 0x1f20, RZ, 0xc0, !PT ;  /* 0x00001f2079027812 */ /* 0x000fee00078ec0ff */
[----:B------:R-:W-:Y:S01]  /*7220*/  BAR.SYNC.DEFER_BLOCKING 0x0 ;  /* 0x0000000000007b1d */ /* 0x000fe20000010000 */
[----:B------:R-:W-:Y:S02]  /*7230*/  LOP3.LUT R139, R139, R130, RZ, 0x3c, !PT ;  /* 0x000000828b8b7212 */ /* 0x000fe400078e3cff */
[----:B------:R-:W-:Y:S02]  /*7240*/  LOP3.LUT R122, R121, 0x18, RZ, 0xc0, !PT ;  /* 0x00000018797a7812 */ /* 0x000fe400078ec0ff */
[----:B------:R-:W-:Y:S01]  /*7250*/  LOP3.LUT R139, R2, R139, RZ, 0xfc, !PT ;  /* 0x0000008b028b7212 */ /* 0x000fe200078efcff */
[----:B------:R-:W-:Y:S01]  /*7260*/  IMAD.MOV.U32 R2, RZ, RZ, R127 ;  /* 0x000000ffff027224 */ /* 0x000fe200078e007f */
[C---:B------:R-:W-:Y:S02]  /*7270*/  LOP3.LUT R138, R122.reuse, 0x20, RZ, 0xfc, !PT ;  /* 0x000000207a8a7812 */ /* 0x040fe400078efcff */
[C---:B------:R-:W-:Y:S02]  /*7280*/  LOP3.LUT R137, R122.reuse, 0x40, RZ, 0xfc, !PT ;  /* 0x000000407a897812 */ /* 0x040fe400078efcff */
[----:B--2---:R-:W-:Y:S02]  /*7290*/  ISETP.GE.AND P5, PT, R122, UR10, PT ;  /* 0x0000000a7a007c0c */ /* 0x004fe4000bfa6270 */
[----:B------:R-:W-:Y:S02]  /*72a0*/  ISETP.GE.AND P4, PT, R138, UR10, PT ;  /* 0x0000000a8a007c0c */ /* 0x000fe4000bf86270 */
[----:B------:R-:W-:Y:S02]  /*72b0*/  ISETP.GE.AND P3, PT, R137, UR10, PT ;  /* 0x0000000a89007c0c */ /* 0x000fe4000bf66270 */
[----:B------:R-:W-:Y:S01]  /*72c0*/  LEA R139, R139, UR5, 0x1 ;  /* 0x000000058b8b7c11 */ /* 0x000fe2000f8e08ff */
[----:B-1----:R-:W-:Y:S02]  /*72d0*/  IMAD.SHL.U32 R118, R86, 0x4, RZ ;  /* 0x0000000456767824 */ /* 0x002fe400078e00ff */
[----:B-----5:R-:W-:Y:S02]  /*72e0*/  @!P6 IMAD.SHL.U32 R9, R142, 0x40, RZ ;  /* 0x000000408e09e824 */ /* 0x020fe400078e00ff */
[----:B------:R-:W-:Y:S01]  /*72f0*/  IMAD.SHL.U32 R119, R86, 0x10, RZ ;  /* 0x0000001056777824 */ /* 0x000fe200078e00ff */
[----:B------:R-:W-:Y:S01]  /*7300*/  LOP3.LUT R5, R118, 0x18, RZ, 0xc0, !PT ;  /* 0x0000001876057812 */ /* 0x000fe200078ec0ff */
[----:B------:R-:W-:Y:S02]  /*7310*/  @!P6 IMAD.X R9, RZ, RZ, ~R9, P0 ;  /* 0x000000ffff09e224 */ /* 0x000fe400000e0e09 */
[----:B------:R-:W-:Y:S01]  /*7320*/  IMAD.SHL.U32 R0, R86, 0x20, RZ ;  /* 0x0000002056007824 */ /* 0x000fe200078e00ff */
[----:B------:R-:W-:Y:S02]  /*7330*/  LOP3.LUT R7, R119, 0x100, RZ, 0xc0, !PT ;  /* 0x0000010077077812 */ /* 0x000fe400078ec0ff */
[----:B------:R-:W-:Y:S02]  /*7340*/  @!P6 SHF.R.S64 R4, R4, 0x1f, R9 ;  /* 0x0000001f0404e819 */ /* 0x000fe40000001009 */
[----:B------:R-:W-:Y:S02]  /*7350*/  LOP3.LUT R5, R5, 0xc0, R0, 0xf8, !PT ;  /* 0x000000c005057812 */ /* 0x000fe400078ef800 */
[----:B------:R-:W-:Y:S01]  /*7360*/  @!P6 IADD3 R127, P0, PT, R127, R4, RZ ;  /* 0x000000047f7fe210 */ /* 0x000fe20007f1e0ff */
[----:B------:R-:W-:Y:S01]  /*7370*/  IMAD.MOV.U32 R4, RZ, RZ, R126 ;  /* 0x000000ffff047224 */ /* 0x000fe200078e007e */
[----:B------:R-:W-:Y:S02]  /*7380*/  LOP3.LUT R0, R7, 0x20, R0, 0xf8, !PT ;  /* 0x0000002007007812 */ /* 0x000fe400078ef800 */
[----:B------:R-:W-:Y:S02]  /*7390*/  @!P6 LEA.HI.X.SX32 R126, R9, R126, 0x1, P0 ;  /* 0x0000007e097ee211 */ /* 0x000fe400000f0eff */
[----:B------:R-:W-:Y:S01]  /*73a0*/  LOP3.LUT R87, R5, 0x8, R86, 0x78, !PT ;  /* 0x0000000805577812 */ /* 0x000fe200078e7856 */
[----:B---3--:R-:W-:Y:S06]  /*73b0*/  @!P6 BRA `(.L_x_3448) ;  /* 0x0000000000f4e947 */ /* 0x008fec0003800000 */
[----:B------:R-:W-:Y:S01]  /*73c0*/  VIADD R8, R136, 0xffffffc0 ;  /* 0xffffffc088087836 */ /* 0x000fe20000000000 */
[----:B------:R-:W1:Y:S04]  /*73d0*/  LDC R5, c[0x0][0x4f0] ;  /* 0x00013c00ff057b82 */ /* 0x000e680000000800 */
[----:B------:R-:W-:Y:S04]  /*73e0*/  IABS R9, R8 ;  /* 0x0000000800097213 */ /* 0x000fe80000000000 */
[----:B------:R-:W2:Y:S01]  /*73f0*/  LDC.64 R142, c[0x0][0x3c0] ;  /* 0x0000f000ff8e7b82 */ /* 0x000ea20000000a00 */
[-C--:B-1----:R-:W-:Y:S02]  /*7400*/  IABS R7, R5.reuse ;  /* 0x0000000500077213 */ /* 0x082fe40000000000 */
[----:B------:R-:W-:Y:S02]  /*7410*/  LOP3.LUT R8, R8, R5, RZ, 0x3c, !PT ;  /* 0x0000000508087212 */ /* 0x000fe400078e3cff */
[----:B------:R-:W1:Y:S10]  /*7420*/  I2F.RP R12, R7 ;  /* 0x00000007000c7306 */ /* 0x000e740000209400 */
[----:B-1----:R-:W1:Y:S02]  /*7430*/  MUFU.RCP R6, R12 ;  /* 0x0000000c00067308 */ /* 0x002e640000001000 */
[----:B-1----:R-:W-:Y:S08]  /*7440*/  VIADD R10, R6, 0xffffffe ;  /* 0x0ffffffe060a7836 */ /* 0x002ff00000000000 */
[----:B------:R-:W1:Y:S02]  /*7450*/  F2I.FTZ.U32.TRUNC.NTZ R11, R10 ;  /* 0x0000000a000b7305 */ /* 0x000e64000021f000 */
[--C-:B-1----:R-:W-:Y:S01]  /*7460*/  IMAD.MOV R6, RZ, RZ, -R11.reuse ;  /* 0x000000ffff067224 */ /* 0x102fe200078e0a0b */
[----:B------:R-:W-:Y:S03]  /*7470*/  MOV R10, RZ ;  /* 0x000000ff000a7202 */ /* 0x000fe60000000f00 */
[----:B------:R-:W-:Y:S04]  /*7480*/  IMAD R6, R6, R7, RZ ;  /* 0x0000000706067224 */ /* 0x000fe800078e02ff */
[----:B------:R-:W-:Y:S01]  /*7490*/  IMAD.HI.U32 R6, R11, R6, R10 ;  /* 0x000000060b067227 */ /* 0x000fe200078e000a */
[----:B------:R-:W-:Y:S05]  /*74a0*/  IABS R11, R136 ;  /* 0x00000088000b7213 */ /* 0x000fea0000000000 */
[C---:B------:R-:W-:Y:S04]  /*74b0*/  IMAD.HI.U32 R12, R6.reuse, R9, RZ ;  /* 0x00000009060c7227 */ /* 0x040fe800078e00ff */
[----:B------:R-:W-:Y:S02]  /*74c0*/  IMAD.MOV R10, RZ, RZ, -R12 ;  /* 0x000000ffff0a7224 */ /* 0x000fe400078e0a0c */
[----:B------:R-:W-:Y:S04]  /*74d0*/  IMAD.HI.U32 R6, R6, R11, RZ ;  /* 0x0000000b06067227 */ /* 0x000fe800078e00ff */
[C---:B------:R-:W-:Y:S02]  /*74e0*/  IMAD R9, R7.reuse, R10, R9 ;  /* 0x0000000a07097224 */ /* 0x040fe400078e0209 */
[----:B------:R-:W-:Y:S03]  /*74f0*/  IMAD.MOV R10, RZ, RZ, -R6 ;  /* 0x000000ffff0a7224 */ /* 0x000fe600078e0a06 */
[C---:B------:R-:W-:Y:S01]  /*7500*/  ISETP.GT.U32.AND P0, PT, R7.reuse, R9, PT ;  /* 0x000000090700720c */ /* 0x040fe20003f04070 */
[C---:B------:R-:W-:Y:S05]  /*7510*/  IMAD R11, R7.reuse, R10, R11 ;  /* 0x0000000a070b7224 */ /* 0x040fea00078e020b */
[----:B------:R-:W-:Y:S07]  /*7520*/  ISETP.GT.U32.AND P1, PT, R7, R11, PT ;  /* 0x0000000b0700720c */ /* 0x000fee0003f24070 */
[----:B------:R-:W-:Y:S02]  /*7530*/  @!P0 IMAD.IADD R9, R9, 0x1, -R7 ;  /* 0x0000000109098824 */ /* 0x000fe400078e0a07 */
[----:B------:R-:W-:Y:S03]  /*7540*/  @!P0 VIADD R12, R12, 0x1 ;  /* 0x000000010c0c8836 */ /* 0x000fe60000000000 */
[-C--:B------:R-:W-:Y:S01]  /*7550*/  ISETP.GE.U32.AND P2, PT, R9, R7.reuse, PT ;  /* 0x000000070900720c */ /* 0x080fe20003f46070 */
[----:B------:R-:W-:Y:S01]  /*7560*/  @!P1 VIADD R6, R6, 0x1 ;  /* 0x0000000106069836 */ /* 0x000fe20000000000 */
[-C--:B------:R-:W-:Y:S02]  /*7570*/  @!P1 IADD3 R11, PT, PT, R11, -R7.reuse, RZ ;  /* 0x800000070b0b9210 */ /* 0x080fe40007ffe0ff */
[----:B------:R-:W-:Y:S02]  /*7580*/  ISETP.GE.AND P1, PT, R8, RZ, PT ;  /* 0x000000ff0800720c */ /* 0x000fe40003f26270 */
[----:B------:R-:W-:Y:S02]  /*7590*/  ISETP.GE.U32.AND P0, PT, R11, R7, PT ;  /* 0x000000070b00720c */ /* 0x000fe40003f06070 */
[-C--:B------:R-:W-:Y:S02]  /*75a0*/  LOP3.LUT R7, R136, R5.reuse, RZ, 0x3c, !PT ;  /* 0x0000000588077212 */ /* 0x080fe400078e3cff */
[----:B------:R-:W-:Y:S03]  /*75b0*/  LOP3.LUT R9, RZ, R5, RZ, 0x33, !PT ;  /* 0x00000005ff097212 */ /* 0x000fe600078e33ff */
[----:B------:R-:W-:Y:S02]  /*75c0*/  @P2 IADD3 R12, PT, PT, R12, 0x1, RZ ;  /* 0x000000010c0c2810 */ /* 0x000fe40007ffe0ff */
[----:B------:R-:W-:Y:S03]  /*75d0*/  ISETP.GE.AND P2, PT, R7, RZ, PT ;  /* 0x000000ff0700720c */ /* 0x000fe60003f46270 */
[----:B------:R-:W-:Y:S02]  /*75e0*/  @!P1 IMAD.MOV R12, RZ, RZ, -R12 ;  /* 0x000000ffff0c9224 */ /* 0x000fe400078e0a0c */
[----:B------:R-:W-:Y:S01]  /*75f0*/  @P0 VIADD R6, R6, 0x1 ;  /* 0x0000000106060836 */ /* 0x000fe20000000000 */
[----:B------:R-:W-:Y:S04]  /*7600*/  ISETP.NE.AND P0, PT, R5, RZ, PT ;  /* 0x000000ff0500720c */ /* 0x000fe80003f05270 */
[----:B------:R-:W-:Y:S03]  /*7610*/  SEL R11, R9, R12, !P0 ;  /* 0x0000000c090b7207 */ /* 0x000fe60004000000 */
[----:B------:R-:W-:Y:S02]  /*7620*/  @!P2 IADD3 R6, PT, PT, -R6, RZ, RZ ;  /* 0x000000ff0606a210 */ /* 0x000fe40007ffe1ff */
[----:B------:R-:W-:Y:S02]  /*7630*/  LEA R16, P1, R11, R132, 0x2 ;  /* 0x000000840b107211 */ /* 0x000fe400078210ff */
[----:B------:R-:W-:Y:S02]  /*7640*/  SEL R9, R9, R6, !P0 ;  /* 0x0000000609097207 */ /* 0x000fe40004000000 */
[-C--:B------:R-:W-:Y:S02]  /*7650*/  LEA.HI.X.SX32 R17, R11, R133.reuse, 0x2, P1 ;  /* 0x000000850b117211 */ /* 0x080fe400008f16ff */
[C---:B------:R-:W-:Y:S01]  /*7660*/  LEA R14, P0, R9.reuse, R132, 0x2 ;  /* 0x00000084090e7211 */ /* 0x040fe200078010ff */
[C---:B------:R-:W-:Y:S02]  /*7670*/  IMAD.IADD R8, R9.reuse, 0x1, -R11 ;  /* 0x0000000109087824 */ /* 0x040fe400078e0a0b */
[----:B------:R-:W3:Y:S01]  /*7680*/  LDG.E R7, desc[UR16][R16.64] ;  /* 0x0000001010077981 */ /* 0x000ee2000c1e1900 */
[----:B------:R-:W-:Y:S01]  /*7690*/  LEA.HI.X.SX32 R15, R9, R133, 0x2, P0 ;  /* 0x00000085090f7211 */ /* 0x000fe200000f16ff */
[----:B------:R-:W-:Y:S04]  /*76a0*/  IMAD R5, R8, R5, -0x40 ;  /* 0xffffffc008057424 */ /* 0x000fe800078e0205 */
[-C--:B--2---:R-:W-:Y:S01]  /*76b0*/  IMAD.WIDE.U32 R10, R5, R142.reuse, RZ ;  /* 0x0000008e050a7225 */ /* 0x084fe200078e00ff */
[----:B------:R-:W3:Y:S02]  /*76c0*/  LDG.E R6, desc[UR16][R14.64] ;  /* 0x000000100e067981 */ /* 0x000ee4000c1e1900 */
[----:B------:R-:W-:Y:S05]  /*76d0*/  SHF.R.S32.HI R9, RZ, 0x1f, R5 ;  /* 0x0000001fff097819 */ /* 0x000fea0000011405 */
[----:B------:R-:W-:Y:S04]  /*76e0*/  IMAD R8, R9, R142, RZ ;  /* 0x0000008e09087224 */ /* 0x000fe800078e02ff */
[----:B------:R-:W-:Y:S05]  /*76f0*/  IMAD R8, R5, R143, R8 ;  /* 0x0000008f05087224 */ /* 0x000fea00078e0208 */
[----:B------:R-:W-:Y:S01]  /*7700*/  IADD3 R11, PT, PT, R11, R8, RZ ;  /* 0x000000080b0b7210 */ /* 0x000fe20007ffe0ff */
[----:B---3--:R-:W-:Y:S04]  /*7710*/  IMAD.IADD R7, R7, 0x1, -R6 ;  /* 0x0000000107077824 */ /* 0x008fe800078e0a06 */
[----:B------:R-:W-:Y:S01]  /*7720*/  IMAD.WIDE.U32 R10, R7, UR8, R10 ;  /* 0x00000008070a7c25 */ /* 0x000fe2000f8e000a */
[----:B------:R-:W-:Y:S02]  /*7730*/  SHF.R.S32.HI R5, RZ, 0x1f, R7 ;  /* 0x0000001fff057819 */ /* 0x000fe40000011407 */
[C---:B------:R-:W-:Y:S03]  /*7740*/  LEA R127, P0, R10.reuse, R2, 0x1 ;  /* 0x000000020a7f7211 */ /* 0x040fe600078008ff */
[----:B------:R-:W-:Y:S04]  /*7750*/  IMAD R6, R5, UR8, RZ ;  /* 0x0000000805067c24 */ /* 0x000fe8000f8e02ff */
[----:B------:R-:W-:Y:S04]  /*7760*/  IMAD R6, R7, UR9, R6 ;  /* 0x0000000907067c24 */ /* 0x000fe8000f8e0206 */
[----:B------:R-:W-:Y:S05]  /*7770*/  IMAD.IADD R5, R11, 0x1, R6 ;  /* 0x000000010b057824 */ /* 0x000fea00078e0206 */
[----:B------:R-:W-:Y:S07]  /*7780*/  LEA.HI.X R126, R10, R4, R5, 0x1, P0 ;  /* 0x000000040a7e7211 */ /* 0x000fee00000f0c05 */
.L_x_3448:
[----:B------:R-:W-:Y:S01]  /*7790*/  @!P5 IMAD.MOV.U32 R146, RZ, RZ, R127 ;  /* 0x000000ffff92d224 */ /* 0x000fe200078e007f */
[----:B------:R-:W-:Y:S01]  /*77a0*/  LEA R144, P0, R142, R127, 0x6 ;  /* 0x0000007f8e907211 */ /* 0x000fe200078030ff */
[--C-:B------:R-:W-:Y:S01]  /*77b0*/  @!P5 IMAD.MOV.U32 R147, RZ, RZ, R126.reuse ;  /* 0x000000ffff93d224 */ /* 0x100fe200078e007e */
[----:B------:R-:W-:Y:S01]  /*77c0*/  LOP3.LUT R0, R0, R87, RZ, 0xfc, !PT ;  /* 0x0000005700007212 */ /* 0x000fe200078efcff */
[--C-:B------:R-:W-:Y:S01]  /*77d0*/  @!P4 IMAD.MOV.U32 R143, RZ, RZ, R126.reuse ;  /* 0x000000ffff8fc224 */ /* 0x100fe200078e007e */
[----:B------:R-:W-:Y:S01]  /*77e0*/  LEA.HI.X R145, R142, R126, R125, 0x6, P0 ;  /* 0x0000007e8e917211 */ /* 0x000fe200000f347d */
[----:B------:R-:W-:Y:S01]  /*77f0*/  @!P4 IMAD.MOV.U32 R142, RZ, RZ, R127 ;  /* 0x000000ffff8ec224 */ /* 0x000fe200078e007f */
[----:B------:R-:W-:Y:S01]  /*7800*/  @!PT LDS RZ, [RZ] ;  /* 0x00000000fffff984 */ /* 0x000fe20000000800 */
[----:B------:R-:W-:Y:S01]  /*7810*/  @!PT LDS RZ, [RZ] ;  /* 0x00000000fffff984 */ /* 0x000fe20000000800 */
[----:B------:R-:W-:Y:S01]  /*7820*/  @!PT LDS RZ, [RZ] ;  /* 0x00000000fffff984 */ /* 0x000fe20000000800 */
[----:B------:R-:W-:Y:S01]  /*7830*/  @!P5 LDGSTS.E.BYPASS.LTC128B.128 [R139+0x6000], desc[UR16][R146.64] ;  /* 0x06000000928bdfae */ /* 0x000fe2000b981a10 */
[----:B------:R-:W-:Y:S01]  /*7840*/  LEA R84, R0, UR5, 0x1 ;  /* 0x0000000500547c11 */ /* 0x000fe2000f8e08ff */
[----:B------:R-:W-:Y:S01]  /*7850*/  IMAD.MOV.U32 R87, RZ, RZ, 0x20 ;  /* 0x00000020ff577424 */ /* 0x000fe200078e00ff */
[----:B------:R-:W-:Y:S01]  /*7860*/  LOP3.LUT P0, RZ, R86, 0x4, RZ, 0xc0, !PT ;  /* 0x0000000456ff7812 */ /* 0x000fe2000780c0ff */
[----:B------:R-:W-:Y:S01]  /*7870*/  @P5 STS.128 [R139+0x6000], RZ ;  /* 0x006000ff8b005388 */ /* 0x000fe20000000c00 */
[----:B------:R-:W-:Y:S02]  /*7880*/  ISETP.NE.AND P1, PT, R135, 0x1, PT ;  /* 0x000000018700780c */ /* 0x000fe40003f25270 */
[----:B------:R-:W-:Y:S01]  /*7890*/  SEL R87, R87, 0xffffffe0, !P0 ;  /* 0xffffffe057577807 */ /* 0x000fe20004000000 */
[----:B------:R-:W-:Y:S01]  /*78a0*/  @!PT LDS RZ, [RZ] ;  /* 0x00000000fffff984 */ /* 0x000fe20000000800 */
[----:B------:R-:W-:Y:S01]  /*78b0*/  @!PT LDS RZ, [RZ] ;  /* 0x00000000fffff984 */ /* 0x000fe20000000800 */
[----:B------:R-:W-:Y:S01]  /*78c0*/  @!PT LDS RZ, [RZ] ;  /* 0x00000000fffff984 */ /* 0x000fe20000000800 */
[----:B------:R1:W-:Y:S03]  /*78d0*/  @!P4 LDGSTS.E.BYPASS.LTC128B.128 [R139+0x7000], desc[UR16][R142.64+0x40] ;  /* 0x070000408e8bcfae */ /* 0x0003e6000b981a10 */
[----:B------:R-:W-:Y:S01]  /*78e0*/  IADD3 R2, PT, PT, R117, R87, RZ ;  /* 0x0000005775027210 */ /* 0x000fe20007ffe0ff */
[----:B------:R-:W-:Y:S01]  /*78f0*/  @P4 STS.128 [R139+0x7000], RZ ;  /* 0x007000ff8b004388 */ /* 0x000fe20000000c00 */
[----:B------:R-:W-:Y:S01]  /*7900*/  IMAD.IADD R0, R84, 0x1, R87 ;  /* 0x0000000154007824 */ /* 0x000fe200078e0257 */
[----:B-1----:R-:W-:Y:S01]  /*7910*/  @!P3 MOV R142, R127 ;  /* 0x0000007f008eb202 */ /* 0x002fe20000000f00 */
[----:B------:R-:W-:Y:S05]  /*7920*/  @!P3 IMAD.MOV.U32 R143, RZ, RZ, R126 ;  /* 0x000000ffff8fb224 */ /* 0x000fea00078e007e */
        /* <DEDUP_REMOVED lines=23> */
[----:B------:R-:W5:Y:S04]  /*7aa0*/  LDSM.16.M88.4 R100, [R84+0x3800] ;  /* 0x003800005464783b */ /* 0x000f680000000200 */
[----:B------:R-:W0:Y:S04]  /*7ab0*/  LDGDEPBAR ;  /* 0x00000000000079af */ /* 0x000e280000000000 */
[----:B------:R-:W4:Y:S04]  /*7ac0*/  LDSM.16.M88.4 R104, [R84+0x3c00] ;  /* 0x003c00005468783b */ /* 0x000f280000000200 */
[----:B------:R-:W-:Y:S04]  /*7ad0*/  LDSM.16.M88.4 R108, [R2] ;  /* 0x00000000026c783b */ /* 0x000fe80000000200 */
[----:B------:R-:W1:Y:S01]  /*7ae0*/  LDSM.16.M88.4 R112, [R0+0x3000] ;  /* 0x003000000070783b */ /* 0x000e620000000200 */
[C---:B--2---:R-:W-:Y:S08]  /*7af0*/  HMMA.16816.F32.BF16 R4, R88.reuse, R92, RZ ;  /* 0x0000005c5804723c */ /* 0x044ff000000418ff */
[C---:B------:R-:W-:Y:S01]  /*7b00*/  HMMA.16816.F32.BF16 R8, R88.reuse, R94, RZ ;  /* 0x0000005e5808723c */ /* 0x040fe200000418ff */
[----:B------:R-:W-:Y:S07]  /*7b10*/  LDSM.16.M88.4 R92, [R0+0x3800] ;  /* 0x00380000005c783b */ /* 0x000fee0000000200 */
[C---:B---3--:R-:W-:Y:S08]  /*7b20*/  HMMA.16816.F32.BF16 R12, R88.reuse, R96, RZ ;  /* 0x00000060580c723c */ /* 0x048ff000000418ff */
[C---:B------:R-:W-:Y:S01]  /*7b30*/  HMMA.16816.F32.BF16 R16, R88.reuse, R98, RZ ;  /* 0x000000625810723c */ /* 0x040fe200000418ff */
[----:B------:R-:W-:Y:S07]  /*7b40*/  LDSM.16.M88.4 R96, [R84+0x4400] ;  /* 0x004400005460783b */ /* 0x000fee0000000200 */
[C---:B-----5:R-:W-:Y:S08]  /*7b50*/  HMMA.16816.F32.BF16 R20, R88.reuse, R100, RZ ;  /* 0x000000645814723c */ /* 0x060ff000000418ff */
[C---:B------:R-:W-:Y:S08]  /*7b60*/  HMMA.16816.F32.BF16 R24, R88.reuse, R102, RZ ;  /* 0x000000665818723c */ /* 0x040ff000000418ff */
[C---:B----4-:R-:W-:Y:S08]  /*7b70*/  HMMA.16816.F32.BF16 R28, R88.reuse, R104, RZ ;  /* 0x00000068581c723c */ /* 0x050ff000000418ff */
[----:B------:R-:W-:Y:S01]  /*7b80*/  HMMA.16816.F32.BF16 R32, R88, R106, RZ ;  /* 0x0000006a5820723c */ /* 0x000fe200000418ff */
[----:B------:R-:W2:Y:S07]  /*7b90*/  LDSM.16.M88.4 R88, [R0+0x3400] ;  /* 0x003400000058783b */ /* 0x000eae0000000200 */
[C---:B-1----:R-:W-:Y:S08]  /*7ba0*/  HMMA.16816.F32.BF16 R4, R108.reuse, R112, R4 ;  /* 0x000000706c04723c */ /* 0x042ff00000041804 */
[C---:B------:R-:W-:Y:S08]  /*7bb0*/  HMMA.16816.F32.BF16 R8, R108.reuse, R114, R8 ;  /* 0x000000726c08723c */ /* 0x040ff00000041808 */
[C---:B--2---:R-:W-:Y:S08]  /*7bc0*/  HMMA.16816.F32.BF16 R12, R108.reuse, R88, R12 ;  /* 0x000000586c0c723c */ /* 0x044ff0000004180c */
[C---:B------:R-:W-:Y:S01]  /*7bd0*/  HMMA.16816.F32.BF16 R16, R108.reuse, R90, R16 ;  /* 0x0000005a6c10723c */ /* 0x040fe20000041810 */
[----:B------:R-:W1:Y:S07]  /*7be0*/  LDSM.16.M88.4 R88, [R0+0x3c00] ;  /* 0x003c00000058783b */ /* 0x000e6e0000000200 */
[C---:B------:R-:W-:Y:S08]  /*7bf0*/  HMMA.16816.F32.BF16 R20, R108.reuse, R92, R20 ;  /* 0x0000005c6c14723c */ /* 0x040ff00000041814 */
[C---:B------:R-:W-:Y:S01]  /*7c00*/  HMMA.16816.F32.BF16 R24, R108.reuse, R94, R24 ;  /* 0x0000005e6c18723c */ /* 0x040fe20000041818 */
[----:B------:R-:W-:Y:S07]  /*7c10*/  LDSM.16.M88.4 R92, [R117+0x1000] ;  /* 0x00100000755c783b */ /* 0x000fee0000000200 */
[C---:B-1----:R-:W-:Y:S08]  /*7c20*/  HMMA.16816.F32.BF16 R28, R108.reuse, R88, R28 ;  /* 0x000000586c1c723c */ /* 0x042ff0000004181c */
[----:B------:R-:W-:Y:S01]  /*7c30*/  HMMA.16816.F32.BF16 R32, R108, R90, R32 ;  /* 0x0000005a6c20723c */ /* 0x000fe20000041820 */
[----:B------:R-:W1:Y:S07]  /*7c40*/  LDSM.16.M88.4 R88, [R84+0x4000] ;  /* 0x004000005458783b */ /* 0x000e6e0000000200 */
[C---:B-1----:R-:W-:Y:S08]  /*7c50*/  HMMA.16816.F32.BF16 R4, R92.reuse, R88, R4 ;  /* 0x000000585c04723c */ /* 0x042ff00000041804 */
[C---:B------:R-:W-:Y:S01]  /*7c60*/  HMMA.16816.F32.BF16 R8, R92.reuse, R90, R8 ;  /* 0x0000005a5c08723c */ /* 0x040fe20000041808 */
[----:B------:R-:W1:Y:S07]  /*7c70*/  LDSM.16.M88.4 R88, [R84+0x4800] ;  /* 0x004800005458783b */ /* 0x000e6e0000000200 */
[C---:B------:R-:W-:Y:S08]  /*7c80*/  HMMA.16816.F32.BF16 R12, R92.reuse, R96, R12 ;  /* 0x000000605c0c723c */ /* 0x040ff0000004180c */
        /* <DEDUP_REMOVED lines=40> */
[----:B------:R-:W2:Y:S01]  /*7f10*/  LDSM.16.M88.4 R96, [R0+0x5c00] ;  /* 0x005c00000060783b */ /* 0x000ea20000000200 */
[----:B------:R-:W-:Y:S04]  /*7f20*/  DEPBAR.LE SB0, 0x0 ;  /* 0x000080000000791a */ /* 0x000fe80000000000 */
[----:B------:R-:W-:Y:S02]  /*7f30*/  BAR.SYNC.DEFER_BLOCKING 0x0 ;  /* 0x0000000000007b1d */ /* 0x000fe40000010000 */
[C---:B-1----:R-:W-:Y:S08]  /*7f40*/  HMMA.16816.F32.BF16 R20, R88.reuse, R92, R20 ;  /* 0x0000005c5814723c */ /* 0x042ff00000041814 */
        /* <DEDUP_REMOVED lines=20> */
[----:B------:R-:W1:Y:S04]  /*8090*/  LDC R2, c[0x0][0x4f0] ;  /* 0x00013c00ff027b82 */ /* 0x000e680000000800 */
[----:B------:R-:W-:Y:S02]  /*80a0*/  IABS R88, R93 ;  /* 0x0000005d00587213 */ /* 0x000fe40000000000 */
[-C--:B-1----:R-:W-:Y:S02]  /*80b0*/  IABS R84, R2.reuse ;  /* 0x0000000200547213 */ /* 0x082fe40000000000 */
[-C--:B------:R-:W-:Y:S02]  /*80c0*/  LOP3.LUT R93, R93, R2.reuse, RZ, 0x3c, !PT ;  /* 0x000000025d5d7212 */ /* 0x080fe400078e3cff */
[----:B------:R-:W1:Y:S10]  /*80d0*/  I2F.RP R91, R84 ;  /* 0x00000054005b7306 */ /* 0x000e740000209400 */
[----:B-1----:R-:W1:Y:S02]  /*80e0*/  MUFU.RCP R87, R91 ;  /* 0x0000005b00577308 */ /* 0x002e640000001000 */
[----:B-1----:R-:W-:Y:S01]  /*80f0*/  VIADD R94, R87, 0xffffffe ;  /* 0x0ffffffe575e7836 */ /* 0x002fe20000000000 */
[----:B------:R-:W-:Y:S07]  /*8100*/  IADD3 R87, PT, PT, R136, -0x40, RZ ;  /* 0xffffffc088577810 */ /* 0x000fee0007ffe0ff */
[----:B------:R-:W1:Y:S01]  /*8110*/  F2I.FTZ.U32.TRUNC.NTZ R95, R94 ;  /* 0x0000005e005f7305 */ /* 0x000e62000021f000 */
[----:B------:R-:W-:Y:S02]  /*8120*/  IABS R90, R87 ;  /* 0x00000057005a7213 */ /* 0x000fe40000000000 */
[----:B------:R-:W-:Y:S01]  /*8130*/  LOP3.LUT R87, R87, R2, RZ, 0x3c, !PT ;  /* 0x0000000257577212 */ /* 0x000fe200078e3cff */
        /* <DEDUP_REMOVED lines=15> */
[----:B------:R-:W-:Y:S02]  /*8230*/  @!P1 IMAD.IADD R88, R88, 0x1, -R84 ;  /* 0x0000000158589824 */ /* 0x000fe400078e0a54 */
[----:B------:R-:W-:Y:S01]  /*8240*/  @!P2 VIADD R94, R94, 0x1 ;  /* 0x000000015e5ea836 */ /* 0x000fe20000000000 */
[-C--:B------:R-:W-:Y:S02]  /*8250*/  ISETP.GE.U32.AND P2, PT, R90, R84.reuse, PT ;  /* 0x000000545a00720c */ /* 0x080fe40003f46070 */
[----:B------:R-:W-:Y:S02]  /*8260*/  ISETP.GE.U32.AND P1, PT, R88, R84, PT ;  /* 0x000000545800720c */ /* 0x000fe40003f26070 */
[----:B------:R-:W1:Y:S09]  /*8270*/  LDC.64 R88, c[0x0][0x3b8] ;  /* 0x0000ee00ff587b82 */ /* 0x000e720000000a00 */
        /* <DEDUP_REMOVED lines=30> */
.L_x_3450:
[--C-:B------:R-:W-:Y:S01]  /*8460*/  @!P5 IMAD.MOV.U32 R125, RZ, RZ, R123.reuse ;  /* 0x000000ffff7dd224 */ /* 0x100fe200078e007b */
[----:B------:R-:W-:Y:S01]  /*8470*/  @!P4 LEA R92, P2, R88, R124, 0x6 ;  /* 0x0000007c585cc211 */ /* 0x000fe200078430ff */
[----:B------:R-:W-:Y:S01]  /*8480*/  IMAD.SHL.U32 R2, R0, 0x40, RZ ;  /* 0x0000004000027824 */ /* 0x000fe200078e00ff */
[C---:B------:R-:W-:Y:S02]  /*8490*/  LEA R94, P1, R88.reuse, RZ, 0x6 ;  /* 0x000000ff585e7211 */ /* 0x040fe400078230ff */
[----:B------:R-:W-:Y:S01]  /*84a0*/  @!PT LDS RZ, [RZ] ;  /* 0x00000000fffff984 */ /* 0x000fe20000000800 */
[----:B------:R-:W-:Y:S01]  /*84b0*/  @!PT LDS RZ, [RZ] ;  /* 0x00000000fffff984 */ /* 0x000fe20000000800 */
[----:B------:R-:W-:Y:S01]  /*84c0*/  @!PT LDS RZ, [RZ] ;  /* 0x00000000fffff984 */ /* 0x000fe20000000800 */
[----:B------:R1:W-:Y:S01]  /*84d0*/  @!P5 LDGSTS.E.BYPASS.LTC128B.128 [R139+0x3000], desc[UR16][R124.64] ;  /* 0x030000007c8bdfae */ /* 0x0003e2000b981a10 */
[----:B------:R-:W-:Y:S02]  /*84e0*/  @!P4 LEA.HI.X R93, R88, R123, R0, 0x6, P2 ;  /* 0x0000007b585dc211 */ /* 0x000fe400010f3400 */
[----:B------:R-:W-:Y:S01]  /*84f0*/  @!P5 IADD3 R94, P2, PT, R124, R94, RZ ;  /* 0x0000005e7c5ed210 */ /* 0x000fe20007f5e0ff */
[----:B------:R2:W-:Y:S01]  /*8500*/  @P5 STS.128 [R139+0x3000], RZ ;  /* 0x003000ff8b005388 */ /* 0x0005e20000000c00 */
[C---:B------:R-:W-:Y:S02]  /*8510*/  LEA.HI.X R95, R88.reuse, RZ, RZ, 0x6, P1 ;  /* 0x000000ff585f7211 */ /* 0x040fe400008f34ff */
[C---:B------:R-:W-:Y:S02]  /*8520*/  @!P3 LEA R90, P1, R88.reuse, R124, 0x6 ;  /* 0x0000007c585ab211 */ /* 0x040fe400078230ff */
[----:B------:R-:W-:Y:S02]  /*8530*/  @!P5 IADD3.X R95, PT, PT, R123, R95, R2, P2, !PT ;  /* 0x0000005f7b5fd210 */ /* 0x000fe400017fe402 */
[----:B------:R-:W-:Y:S01]  /*8540*/  @!P3 LEA.HI.X R91, R88, R123, R0, 0x6, P1 ;  /* 0x0000007b585bb211 */ /* 0x000fe200008f3400 */
        /* <DEDUP_REMOVED lines=28> */
.L_x_3449:
[----:B--2---:R-:W-:Y:S01]  /*8710*/  FMNMX3.FTZ R91, R3, R4, R5, !PT ;  /* 0x00000004035b7276 */ /* 0x004fe20007810005 */
        /* <DEDUP_REMOVED lines=44> */
[----:B------:R-:W-:Y:S01]  /*89e0*/  FMUL.FTZ R3, R85, UR4 ;  /* 0x0000000455037c20 */ /* 0x000fe20008410000 */
[----:B------:R-:W-:Y:S01]  /*89f0*/  MUFU.EX2 R104, R104 ;  /* 0x0000006800687308 */ /* 0x000fe20000000800 */
[----:B------:R-:W-:Y:S01]  /*8a00*/  @P0 IADD3 R88, PT, PT, R131, -0x20, RZ ;  /* 0xffffffe083580810 */ /* 0x000fe20007ffe0ff */
[--C-:B------:R-:W-:Y:S01]  /*8a10*/  FFMA.FTZ R144, R14, UR4, -R106.reuse ;  /* 0x000000040e907c23 */ /* 0x100fe2000801086a */
        /* <DEDUP_REMOVED lines=8> */
[--C-:B------:R-:W-:Y:S07]  /*8aa0*/  FFMA.FTZ R125, R17, UR4, -R105.reuse ;  /* 0x00000004117d7c23 */ /* 0x100fee0008010869 */
[----:B------:R-:W-:Y:S01]  /*8ab0*/  MUFU.EX2 R111, R111 ;  /* 0x0000006f006f7308 */ /* 0x000fe20000000800 */
[----:B------:R-:W-:Y:S01]  /*8ac0*/  LDSM.16.MT88.4 R100, [R88+0x800] ;  /* 0x000800005864783b */ /* 0x000fe20000004200 */
[--C-:B------:R-:W-:Y:S01]  /*8ad0*/  FFMA.FTZ R152, R22, UR4, -R106.reuse ;  /* 0x0000000416987c23 */ /* 0x100fe2000801086a */
[--C-:B------:R-:W-:Y:S07]  /*8ae0*/  FFMA.FTZ R147, R23, UR4, -R106.reuse ;  /* 0x0000000417937c23 */ /* 0x100fee000801086a */
[----:B------:R-:W1:Y:S01]  /*8af0*/  MUFU.EX2 R84, R84 ;  /* 0x0000005400547308 */ /* 0x000e620000000800 */
[--C-:B------:R-:W-:Y:S01]  /*8b00*/  FFMA.FTZ R151, R26, UR4, -R106.reuse ;  /* 0x000000041a977c23 */ /* 0x100fe2000801086a */
[--C-:B------:R-:W-:Y:S01]  /*8b10*/  FFMA.FTZ R146, R27, UR4, -R106.reuse ;  /* 0x000000041b927c23 */ /* 0x100fe2000801086a */
[--C-:B------:R-:W-:Y:S07]  /*8b20*/  FFMA.FTZ R156, R30, UR4, -R106.reuse ;  /* 0x000000041e9c7c23 */ /* 0x100fee000801086a */
[----:B------:R-:W2:Y:S01]  /*8b30*/  MUFU.EX2 R3, R3 ;  /* 0x0000000300037308 */ /* 0x000ea20000000800 */
[--C-:B------:R-:W-:Y:S01]  /*8b40*/  FFMA.FTZ R157, R34, UR4, -R106.reuse ;  /* 0x00000004229d7c23 */ /* 0x100fe2000801086a */
[--C-:B------:R-:W-:Y:S01]  /*8b50*/  FFMA.FTZ R161, R31, UR4, -R106.reuse ;  /* 0x000000041fa17c23 */ /* 0x100fe2000801086a */
[----:B------:R-:W-:Y:S07]  /*8b60*/  FFMA.FTZ R159, R35, UR4, -R106 ;  /* 0x00000004239f7c23 */ /* 0x000fee000801086a */
[----:B------:R-:W3:Y:S01]  /*8b70*/  MUFU.EX2 R91, R91 ;  /* 0x0000005b005b7308 */ /* 0x000ee20000000800 */
[--C-:B------:R-:W-:Y:S01]  /*8b80*/  FFMA.FTZ R145, R20, UR4, -R105.reuse ;  /* 0x0000000414917c23 */ /* 0x100fe20008010869 */
[--C-:B------:R-:W-:Y:S01]  /*8b90*/  FFMA.FTZ R150, R21, UR4, -R105.reuse ;  /* 0x0000000415967c23 */ /* 0x100fe20008010869 */
[--C-:B------:R-:W-:Y:S07]  /*8ba0*/  FFMA.FTZ R148, R24, UR4, -R105.reuse ;  /* 0x0000000418947c23 */ /* 0x100fee0008010869 */
[----:B------:R-:W4:Y:S01]  /*8bb0*/  MUFU.EX2 R108, R108 ;  /* 0x0000006c006c7308 */ /* 0x000f220000000800 */
[----:B------:R-:W-:Y:S01]  /*8bc0*/  FFMA.FTZ R149, R25, UR4, -R105 ;  /* 0x0000000419957c23 */ /* 0x000fe20008010869 */
[C---:B-1----:R-:W-:Y:S01]  /*8bd0*/  FMUL.FTZ R36, R84.reuse, R36 ;  /* 0x0000002454247220 */ /* 0x042fe20000410000 */
[C---:B------:R-:W-:Y:S07]  /*8be0*/  FMUL.FTZ R37, R84.reuse, R37 ;  /* 0x0000002554257220 */ /* 0x040fee0000410000 */
[----:B------:R-:W1:Y:S01]  /*8bf0*/  MUFU.EX2 R109, R109 ;  /* 0x0000006d006d7308 */ /* 0x000e620000000800 */
[C---:B------:R-:W-:Y:S01]  /*8c00*/  FMUL.FTZ R40, R84.reuse, R40 ;  /* 0x0000002854287220 */ /* 0x040fe20000410000 */
[C---:B--2---:R-:W-:Y:S01]  /*8c10*/  FMUL.FTZ R38, R3.reuse, R38 ;  /* 0x0000002603267220 */ /* 0x044fe20000410000 */
[----:B------:R-:W-:Y:S07]  /*8c20*/  FMUL.FTZ R39, R3, R39 ;  /* 0x0000002703277220 */ /* 0x000fee0000410000 */
[----:B------:R-:W2:Y:S01]  /*8c30*/  MUFU.EX2 R90, R90 ;  /* 0x0000005a005a7308 */ /* 0x000ea20000000800 */
[C---:B------:R-:W-:Y:S01]  /*8c40*/  FMUL.FTZ R41, R84.reuse, R41 ;  /* 0x0000002954297220 */ /* 0x040fe20000410000 */
[----:B---3--:R-:W-:Y:S01]  /*8c50*/  F2FP.BF16.F32.PACK_AB R92, R91, R107 ;  /* 0x0000006b5b5c723e */ /* 0x008fe200000010ff */
[C---:B------:R-:W-:Y:S01]  /*8c60*/  FMUL.FTZ R42, R3.reuse, R42 ;  /* 0x0000002a032a7220 */ /* 0x040fe20000410000 */
[C---:B------:R-:W-:Y:S01]  /*8c70*/  FMUL.FTZ R43, R3.reuse, R43 ;  /* 0x0000002b032b7220 */ /* 0x040fe20000410000 */
[----:B------:R-:W-:Y:S01]  /*8c80*/  FMUL.FTZ R44, R84, R44 ;  /* 0x0000002c542c7220 */ /* 0x000fe20000410000 */
[----:B----4-:R-:W-:Y:S01]  /*8c90*/  F2FP.BF16.F32.PACK_AB R93, R108, R104 ;  /* 0x000000686c5d723e */ /* 0x010fe200000010ff */
[----:B------:R-:W-:Y:S01]  /*8ca0*/  FMUL.FTZ R45, R84, R45 ;  /* 0x0000002d542d7220 */ /* 0x000fe20000410000 */
[C---:B------:R-:W-:Y:S01]  /*8cb0*/  FMUL.FTZ R46, R3.reuse, R46 ;  /* 0x0000002e032e7220 */ /* 0x040fe20000410000 */
[C---:B------:R-:W-:Y:S01]  /*8cc0*/  FMUL.FTZ R47, R3.reuse, R47 ;  /* 0x0000002f032f7220 */ /* 0x040fe20000410000 */
[----:B-1----:R-:W-:Y:S01]  /*8cd0*/  F2FP.BF16.F32.PACK_AB R94, R110, R109 ;  /* 0x0000006d6e5e723e */ /* 0x002fe200000010ff */
[C---:B------:R-:W-:Y:S01]  /*8ce0*/  FMUL.FTZ R48, R84.reuse, R48 ;  /* 0x0000003054307220 */ /* 0x040fe20000410000 */
[----:B------:R-:W-:Y:S01]  /*8cf0*/  FMUL.FTZ R49, R84, R49 ;  /* 0x0000003154317220 */ /* 0x000fe20000410000 */
[C---:B------:R-:W-:Y:S01]  /*8d00*/  FMUL.FTZ R50, R3.reuse, R50 ;  /* 0x0000003203327220 */ /* 0x040fe20000410000 */
[----:B--2---:R-:W-:Y:S01]  /*8d10*/  F2FP.BF16.F32.PACK_AB R95, R90, R111 ;  /* 0x0000006f5a5f723e */ /* 0x004fe200000010ff */
[C---:B------:R-:W-:Y:S01]  /*8d20*/  FFMA.FTZ R160, R84.reuse, R141, R107 ;  /* 0x0000008d54a07223 */ /* 0x040fe2000001006b */
[C---:B------:R-:W-:Y:S01]  /*8d30*/  FFMA.FTZ R163, R3.reuse, R140, R104 ;  /* 0x0000008c03a37223 */ /* 0x040fe20000010068 */
[C---:B------:R-:W-:Y:S01]  /*8d40*/  FMUL.FTZ R51, R3.reuse, R51 ;  /* 0x0000003303337220 */ /* 0x040fe20000410000 */
[C---:B------:R-:W-:Y:S01]  /*8d50*/  FMUL.FTZ R52, R84.reuse, R52 ;  /* 0x0000003454347220 */ /* 0x040fe20000410000 */
[----:B------:R-:W-:Y:S01]  /*8d60*/  FMUL.FTZ R53, R84, R53 ;  /* 0x0000003554357220 */ /* 0x000fe20000410000 */
[----:B------:R-:W-:Y:S01]  /*8d70*/  FADD.FTZ R108, R108, R163 ;  /* 0x000000a36c6c7221 */ /* 0x000fe20000010000 */
[C---:B------:R-:W-:Y:S01]  /*8d80*/  HMMA.16816.F32.BF16 R36, R92.reuse, R96, R36 ;  /* 0x000000605c24723c */ /* 0x040fe20000041824 */
[----:B------:R-:W-:Y:S04]  /*8d90*/  MUFU.EX2 R115, R115 ;  /* 0x0000007300737308 */ /* 0x000fe80000000800 */
[C---:B------:R-:W-:Y:S01]  /*8da0*/  FMUL.FTZ R54, R3.reuse, R54 ;  /* 0x0000003603367220 */ /* 0x040fe20000410000 */
[C---:B------:R-:W-:Y:S01]  /*8db0*/  FMUL.FTZ R55, R3.reuse, R55 ;  /* 0x0000003703377220 */ /* 0x040fe20000410000 */
[C---:B------:R-:W-:Y:S01]  /*8dc0*/  FMUL.FTZ R56, R84.reuse, R56 ;  /* 0x0000003854387220 */ /* 0x040fe20000410000 */
[C---:B------:R-:W-:Y:S01]  /*8dd0*/  HMMA.16816.F32.BF16 R40, R92.reuse, R98, R40 ;  /* 0x000000625c28723c */ /* 0x040fe20000041828 */
[----:B------:R-:W1:Y:S02]  /*8de0*/  LDSM.16.MT88.4 R96, [R88] ;  /* 0x000000005860783b */ /* 0x000e640000004200 */
[----:B------:R-:W2:Y:S01]  /*8df0*/  MUFU.EX2 R142, R142 ;  /* 0x0000008e008e7308 */ /* 0x000ea20000000800 */
        /* <DEDUP_REMOVED lines=26> */
[----:B------:R-:W-:Y:S01]  /*8fa0*/  FMUL.FTZ R83, R3, R83 ;  /* 0x0000005303537220 */ /* 0x000fe20000410000 */
[--C-:B------:R-:W-:Y:S01]  /*8fb0*/  FFMA.FTZ R158, R28, UR4, -R105.reuse ;  /* 0x000000041c9e7c23 */ /* 0x100fe20008010869 */
[--C-:B------:R-:W-:Y:S01]  /*8fc0*/  FFMA.FTZ R155, R29, UR4, -R105.reuse ;  /* 0x000000041d9b7c23 */ /* 0x100fe20008010869 */
[--C-:B------:R-:W-:Y:S01]  /*8fd0*/  FFMA.FTZ R154, R32, UR4, -R105.reuse ;  /* 0x00000004209a7c23 */ /* 0x100fe20008010869 */
[----:B------:R-:W-:Y:S01]  /*8fe0*/  FFMA.FTZ R105, R33, UR4, -R105 ;  /* 0x0000000421697c23 */ /* 0x000fe20008010869 */
[----:B------:R-:W-:Y:S01]  /*8ff0*/  FADD.FTZ R160, R91, R160 ;  /* 0x000000a05ba07221 */ /* 0x000fe20000010000 */
[----:B------:R-:W-:Y:S01]  /*9000*/  FADD.FTZ R91, R111, R108 ;  /* 0x0000006c6f5b7221 */ /* 0x000fe20000010000 */
[----:B------:R-:W-:Y:S01]  /*9010*/  MUFU.EX2 R144, R144 ;  /* 0x0000009000907308 */ /* 0x000fe20000000800 */
[----:B------:R-:W-:Y:S01]  /*9020*/  ISETP.NE.AND P0, PT, R135, RZ, PT ;  /* 0x000000ff8700720c */ /* 0x000fe20003f05270 */
[----:B------:R-:W-:Y:S01]  /*9030*/  FADD.FTZ R109, R109, R160 ;  /* 0x000000a06d6d7221 */ /* 0x000fe20000010000 */
[----:B------:R-:W-:Y:S07]  /*9040*/  FADD.FTZ R91, R90, R91 ;  /* 0x0000005b5a5b7221 */ /* 0x000fee0000010000 */
[----:B------:R3:W-:Y:S01]  /*9050*/  MUFU.EX2 R153, R105 ;  /* 0x0000006900997308 */ /* 0x0007e20000000800 */
[C---:B-1----:R-:W-:Y:S03]  /*9060*/  HMMA.16816.F32.BF16 R44, R92.reuse, R96, R44 ;  /* 0x000000605c2c723c */ /* 0x042fe6000004182c */
[----:B------:R-:W-:Y:S06]  /*9070*/  FADD.FTZ R160, R110, R109 ;  /* 0x0000006d6ea07221 */ /* 0x000fec0000010000 */
[----:B------:R-:W1:Y:S01]  /*9080*/  MUFU.EX2 R113, R113 ;  /* 0x0000007100717308 */ /* 0x000e620000000800 */
[----:B------:R-:W-:Y:S01]  /*9090*/  LDSM.16.MT88.4 R108, [R116+0x7c00] ;  /* 0x007c0000746c783b */ /* 0x000fe20000004200 */
[----:B------:R-:W-:Y:S01]  /*90a0*/  MOV R85, R0 ;  /* 0x0000000000557202 */ /* 0x000fe20000000f00 */
[C---:B------:R-:W-:Y:S07]  /*90b0*/  HMMA.16816.F32.BF16 R48, R92.reuse, R98, R48 ;  /* 0x000000625c30723c */ /* 0x040fee0000041830 */
[----:B------:R-:W-:Y:S01]  /*90c0*/  MUFU.EX2 R114, R114 ;  /* 0x0000007200727308 */ /* 0x000fe20000000800 */
[----:B------:R-:W-:Y:S01]  /*90d0*/  MOV R3, R2 ;  /* 0x0000000200037202 */ /* 0x000fe20000000f00 */
[----:B------:R-:W4:Y:S08]  /*90e0*/  LDSM.16.MT88.4 R96, [R116+0x7000] ;  /* 0x007000007460783b */ /* 0x000f300000004200 */
[----:B------:R-:W5:Y:S10]  /*90f0*/  MUFU.EX2 R125, R125 ;  /* 0x0000007d007d7308 */ /* 0x000f740000000800 */
[----:B------:R-:W-:Y:S01]  /*9100*/  MUFU.EX2 R143, R143 ;  /* 0x0000008f008f7308 */ /* 0x000fe20000000800 */
[----:B---3--:R-:W-:Y:S09]  /*9110*/  LDSM.16.MT88.4 R104, [R88+0xc00] ;  /* 0x000c00005868783b */ /* 0x008ff20000004200 */
[----:B------:R-:W3:Y:S10]  /*9120*/  MUFU.EX2 R112, R112 ;  /* 0x0000007000707308 */ /* 0x000ef40000000800 */
[----:B------:R-:W-:Y:S10]  /*9130*/  MUFU.EX2 R145, R145 ;  /* 0x0000009100917308 */ /* 0x000ff40000000800 */
[----:B------:R-:W3:Y:S10]  /*9140*/  MUFU.EX2 R150, R150 ;  /* 0x0000009600967308 */ /* 0x000ef40000000800 */
[----:B------:R-:W-:Y:S10]  /*9150*/  MUFU.EX2 R152, R152 ;  /* 0x0000009800987308 */ /* 0x000ff40000000800 */
[----:B------:R-:W3:Y:S10]  /*9160*/  MUFU.EX2 R147, R147 ;  /* 0x0000009300937308 */ /* 0x000ef40000000800 */
[----:B------:R-:W-:Y:S10]  /*9170*/  MUFU.EX2 R148, R148 ;  /* 0x0000009400947308 */ /* 0x000ff40000000800 */
[----:B------:R-:W3:Y:S10]  /*9180*/  MUFU.EX2 R149, R149 ;  /* 0x0000009500957308 */ /* 0x000ef40000000800 */
[----:B------:R-:W-:Y:S01]  /*9190*/  MUFU.EX2 R151, R151 ;  /* 0x0000009700977308 */ /* 0x000fe20000000800 */
[C---:B----4-:R-:W-:Y:S09]  /*91a0*/  HMMA.16816.F32.BF16 R52, R92.reuse, R96, R52 ;  /* 0x000000605c34723c */ /* 0x050ff20000041834 */
[----:B------:R-:W4:Y:S10]  /*91b0*/  MUFU.EX2 R146, R146 ;  /* 0x0000009200927308 */ /* 0x000f340000000800 */
[----:B------:R-:W-:Y:S01]  /*91c0*/  MUFU.EX2 R158, R158 ;  /* 0x0000009e009e7308 */ /* 0x000fe20000000800 */
[C---:B------:R-:W-:Y:S01]  /*91d0*/  HMMA.16816.F32.BF16 R56, R92.reuse, R98, R56 ;  /* 0x000000625c38723c */ /* 0x040fe20000041838 */
[----:B------:R-:W2:Y:S08]  /*91e0*/  LDSM.16.MT88.4 R96, [R88+0x1000] ;  /* 0x001000005860783b */ /* 0x000eb00000004200 */
[----:B------:R-:W4:Y:S10]  /*91f0*/  MUFU.EX2 R155, R155 ;  /* 0x0000009b009b7308 */ /* 0x000f340000000800 */
[----:B------:R-:W-:Y:S10]  /*9200*/  MUFU.EX2 R156, R156 ;  /* 0x0000009c009c7308 */ /* 0x000ff40000000800 */
[----:B------:R-:W4:Y:S10]  /*9210*/  MUFU.EX2 R141, R161 ;  /* 0x000000a1008d7308 */ /* 0x000f340000000800 */
[----:B------:R-:W4:Y:S10]  /*9220*/  MUFU.EX2 R154, R154 ;  /* 0x0000009a009a7308 */ /* 0x000f340000000800 */
[----:B------:R-:W-:Y:S10]  /*9230*/  MUFU.EX2 R157, R157 ;  /* 0x0000009d009d7308 */ /* 0x000ff40000000800 */
[----:B------:R-:W4:Y:S01]  /*9240*/  MUFU.EX2 R140, R159 ;  /* 0x0000009f008c7308 */ /* 0x000f220000000800 */
[C---:B--2---:R-:W-:Y:S08]  /*9250*/  HMMA.16816.F32.BF16 R60, R92.reuse, R96, R60 ;  /* 0x000000605c3c723c */ /* 0x044ff0000004183c */
[C---:B------:R-:W-:Y:S01]  /*9260*/  HMMA.16816.F32.BF16 R64, R92.reuse, R98, R64 ;  /* 0x000000625c40723c */ /* 0x040fe20000041840 */
[----:B------:R-:W2:Y:S07]  /*9270*/  LDSM.16.MT88.4 R96, [R116+0x8000] ;  /* 0x008000007460783b */ /* 0x000eae0000004200 */
[C---:B--2---:R-:W-:Y:S08]  /*9280*/  HMMA.16816.F32.BF16 R68, R92.reuse, R96, R68 ;  /* 0x000000605c44723c */ /* 0x044ff00000041844 */
[C---:B------:R-:W-:Y:S01]  /*9290*/  HMMA.16816.F32.BF16 R72, R92.reuse, R98, R72 ;  /* 0x000000625c48723c */ /* 0x040fe20000041848 */
[----:B------:R-:W2:Y:S07]  /*92a0*/  LDSM.16.MT88.4 R96, [R88+0x2000] ;  /* 0x002000005860783b */ /* 0x000eae0000004200 */
[C---:B--2---:R-:W-:Y:S08]  /*92b0*/  HMMA.16816.F32.BF16 R76, R92.reuse, R96, R76 ;  /* 0x000000605c4c723c */ /* 0x044ff0000004184c */
[----:B------:R-:W-:Y:S01]  /*92c0*/  HMMA.16816.F32.BF16 R80, R92, R98, R80 ;  /* 0x000000625c50723c */ /* 0x000fe20000041850 */
[----:B------:R-:W2:Y:S02]  /*92d0*/  LDSM.16.MT88.4 R96, [R116+0x6400] ;  /* 0x006400007460783b */ /* 0x000ea40000004200 */
[----:B------:R-:W-:Y:S01]  /*92e0*/  F2FP.BF16.F32.PACK_AB R92, R142, R115 ;  /* 0x000000738e5c723e */ /* 0x000fe200000010ff */
[----:B------:R-:W-:Y:S01]  /*92f0*/  FADD.FTZ R115, R115, R160 ;  /* 0x000000a073737221 */ /* 0x000fe20000010000 */
[----:B-1----:R-:W-:Y:S01]  /*9300*/  F2FP.BF16.F32.PACK_AB R93, R113, R144 ;  /* 0x00000090715d723e */ /* 0x002fe200000010ff */
[----:B------:R-:W-:Y:S01]  /*9310*/  FADD.FTZ R144, R144, R91 ;  /* 0x0000005b90907221 */ /* 0x000fe20000010000 */
[----:B-----5:R-:W-:Y:S01]  /*9320*/  F2FP.BF16.F32.PACK_AB R94, R125, R114 ;  /* 0x000000727d5e723e */ /* 0x020fe200000010ff */
[----:B------:R-:W-:Y:S01]  /*9330*/  FADD.FTZ R91, R142, R115 ;  /* 0x000000738e5b7221 */ /* 0x000fe20000010000 */
[----:B---3--:R-:W-:Y:S01]  /*9340*/  F2FP.BF16.F32.PACK_AB R95, R112, R143 ;  /* 0x0000008f705f723e */ /* 0x008fe200000010ff */
[----:B------:R-:W-:Y:S02]  /*9350*/  FADD.FTZ R144, R113, R144 ;  /* 0x0000009071907221 */ /* 0x000fe40000010000 */
[----:B------:R-:W-:Y:S02]  /*9360*/  FADD.FTZ R114, R114, R91 ;  /* 0x0000005b72727221 */ /* 0x000fe40000010000 */
[----:B------:R-:W-:Y:S04]  /*9370*/  FADD.FTZ R143, R143, R144 ;  /* 0x000000908f8f7221 */ /* 0x000fe80000010000 */
[----:B------:R-:W-:Y:S01]  /*9380*/  FADD.FTZ R143, R112, R143 ;  /* 0x0000008f708f7221 */ /* 0x000fe20000010000 */
        /* <DEDUP_REMOVED lines=17> */
[----:B------:R-:W1:Y:S02]  /*94a0*/  LDSM.16.MT88.4 R96, [R116+0x6800] ;  /* 0x006800007460783b */ /* 0x000e640000004200 */
[----:B------:R-:W-:Y:S02]  /*94b0*/  F2FP.BF16.F32.PACK_AB R92, R150, R145 ;  /* 0x00000091965c723e */ /* 0x000fe400000010ff */
[----:B------:R-:W-:Y:S01]  /*94c0*/  F2FP.BF16.F32.PACK_AB R93, R147, R152 ;  /* 0x00000098935d723e */ /* 0x000fe200000010ff */
[----:B------:R-:W-:Y:S01]  /*94d0*/  FADD.FTZ R152, R152, R143 ;  /* 0x0000008f98987221 */ /* 0x000fe20000010000 */
[----:B------:R-:W-:Y:S02]  /*94e0*/  F2FP.BF16.F32.PACK_AB R94, R149, R148 ;  /* 0x00000094955e723e */ /* 0x000fe400000010ff */
[C---:B----4-:R-:W-:Y:S01]  /*94f0*/  F2FP.BF16.F32.PACK_AB R95, R146.reuse, R151 ;  /* 0x00000097925f723e */ /* 0x050fe200000010ff */
[----:B------:R-:W-:Y:S04]  /*9500*/  FADD.FTZ R152, R147, R152 ;  /* 0x0000009893987221 */ /* 0x000fe80000010000 */
[----:B------:R-:W-:Y:S04]  /*9510*/  FADD.FTZ R151, R151, R152 ;  /* 0x0000009897977221 */ /* 0x000fe80000010000 */
[----:B------:R-:W-:Y:S01]  /*9520*/  FADD.FTZ R151, R146, R151 ;  /* 0x0000009792977221 */ /* 0x000fe20000010000 */
[C---:B-1----:R-:W-:Y:S08]  /*9530*/  HMMA.16816.F32.BF16 R36, R92.reuse, R96, R36 ;  /* 0x000000605c24723c */ /* 0x042ff00000041824 */
[C---:B------:R-:W-:Y:S01]  /*9540*/  HMMA.16816.F32.BF16 R40, R92.reuse, R98, R40 ;  /* 0x000000625c28723c */ /* 0x040fe20000041828 */
[----:B------:R-:W1:Y:S07]  /*9550*/  LDSM.16.MT88.4 R96, [R116+0x7800] ;  /* 0x007800007460783b */ /* 0x000e6e0000004200 */
[C---:B------:R-:W-:Y:S08]  /*9560*/  HMMA.16816.F32.BF16 R44, R92.reuse, R100, R44 ;  /* 0x000000645c2c723c */ /* 0x040ff0000004182c */
        /* <DEDUP_REMOVED lines=18> */
[C---:B------:R-:W-:Y:S01]  /*9690*/  F2FP.BF16.F32.PACK_AB R95, R140.reuse, R157 ;  /* 0x0000009d8c5f723e */ /* 0x040fe200000010ff */
        /* <DEDUP_REMOVED lines=8> */
[----:B------:R3:W4:Y:S07]  /*9720*/  LDSM.16.MT88.4 R104, [R88+0x2c00] ;  /* 0x002c00005868783b */ /* 0x00072e0000004200 */
[C---:B------:R-:W-:Y:S08]  /*9730*/  HMMA.16816.F32.BF16 R52, R92.reuse, R108, R52 ;  /* 0x0000006c5c34723c */ /* 0x040ff00000041834 */
[C---:B------:R-:W-:Y:S08]  /*9740*/  HMMA.16816.F32.BF16 R56, R92.reuse, R110, R56 ;  /* 0x0000006e5c38723c */ /* 0x040ff00000041838 */
[C---:B--2---:R-:W-:Y:S03]  /*9750*/  HMMA.16816.F32.BF16 R60, R92.reuse, R100, R60 ;  /* 0x000000645c3c723c */ /* 0x044fe6000004183c */
[----:B---3--:R-:W-:Y:S04]  /*9760*/  FADD.FTZ R88, R125, R114 ;  /* 0x000000727d587221 */ /* 0x008fe80000010000 */
        /* <DEDUP_REMOVED lines=11> */
[----:B------:R-:W-:Y:S05]  /*9820*/  FADD.FTZ R141, R153, R154 ;  /* 0x0000009a998d7221 */ /* 0x000fea0000010000 */
[----:B------:R-:W-:Y:S01]  /*9830*/  HMMA.16816.F32.BF16 R80, R92, R106, R80 ;  /* 0x0000006a5c50723c */ /* 0x000fe20000041850 */
[----:B------:R-:W-:Y:S08]  /*9840*/  @!UPT UIADD3 URZ, UPT, UPT, URZ, URZ, URZ ;  /* 0x000000fffffff290 */ /* 0x000ff0000fffe0ff */
[----:B------:R-:W-:Y:S11]  /*9850*/  @P0 BRA `(.L_x_3451) ;  /* 0xffffffd8004c0947 */ /* 0x000ff6000383ffff */
.L_x_3447:
[----:B------:R-:W1:Y:S01]  /*9860*/  SHFL.BFLY PT, R4, R141, 0x2, 0x1f ;  /* 0x0c401f008d047f89 */ /* 0x000e6200000e0000 */
[----:B------:R-:W-:Y:S01]  /*9870*/  LOP3.LUT R130, R130, 0xc0, R121, 0xf8, !PT ;  /* 0x000000c082827812 */ /* 0x000fe200078ef879 */
[----:B------:R-:W2:Y:S01]  /*9880*/  S2UR UR6, SR_CTAID.X ;  /* 0x00000000000679c3 */ /* 0x000ea20000002500 */
[----:B------:R-:W-:Y:S01]  /*9890*/  ISETP.NE.AND P1, PT, R128, -0x1, PT ;  /* 0xffffffff8000780c */ /* 0x000fe20003f25270 */
[----:B------:R-:W3:Y:S01]  /*98a0*/  SHFL.BFLY PT, R3, R140, 0x2, 0x1f ;  /* 0x0c401f008c037f89 */ /* 0x000ee200000e0000 */
[----:B------:R-:W-:Y:S01]  /*98b0*/  LOP3.LUT P5, RZ, R86, 0x3, RZ, 0xc0, !PT ;  /* 0x0000000356ff7812 */ /* 0x000fe200078ac0ff */
[----:B------:R-:W-:Y:S01]  /*98c0*/  BSSY.RECONVERGENT B0, `(.L_x_3452) ;  /* 0x00000a8000007945 */ /* 0x000fe20003800200 */
[----:B------:R-:W4:Y:S09]  /*98d0*/  S2R R21, SR_CTAID.Z ;  /* 0x0000000000157919 */ /* 0x000f320000002700 */
[----:B------:R-:W5:Y:S01]  /*98e0*/  @P1 LDC.64 R12, c[0x0][0x408] ;  /* 0x00010200ff0c1b82 */ /* 0x000f620000000a00 */
[----:B-1----:R-:W-:Y:S01]  /*98f0*/  FADD.FTZ R9, R4, R141 ;  /* 0x0000008d04097221 */ /* 0x002fe20000010000 */
[----:B--2---:R-:W-:Y:S01]  /*9900*/  USHF.L.U32 UR6, UR6, 0x6, URZ ;  /* 0x0000000606067899 */ /* 0x004fe200080006ff */
[----:B---3--:R-:W-:-:S03]  /*9910*/  FADD.FTZ R8, R3, R140 ;  /* 0x0000008c03087221 */ /* 0x008fc60000010000 */
[----:B------:R-:W1:Y:S04]  /*9920*/  SHFL.BFLY PT, R4, R9, 0x1, 0x1f ;  /* 0x0c201f0009047f89 */ /* 0x000e6800000e0000 */
[----:B------:R-:W2:Y:S01]  /*9930*/  SHFL.BFLY PT, R3, R8, 0x1, 0x1f ;  /* 0x0c201f0008037f89 */ /* 0x000ea200000e0000 */
[----:B-1----:R-:W-:Y:S01]  /*9940*/  FADD.FTZ R5, R9, R4 ;  /* 0x0000000409057221 */ /* 0x002fe20000010000 */
[----:B------:R-:W-:Y:S01]  /*9950*/  SHF.L.U32 R4, R86, 0x1, RZ ;  /* 0x0000000156047819 */ /* 0x000fe200000006ff */
[----:B--2---:R-:W-:Y:S02]  /*9960*/  FADD.FTZ R3, R8, R3 ;  /* 0x0000000308037221 */ /* 0x004fe40000010000 */
[----:B------:R-:W1:Y:S01]  /*9970*/  MUFU.RCP R7, R5 ;  /* 0x0000000500077308 */ /* 0x000e620000001000 */
[----:B------:R-:W-:-:S02]  /*9980*/  LOP3.LUT R4, R4, 0x6, RZ, 0xc0, !PT ;  /* 0x0000000604047812 */ /* 0x000fc400078ec0ff */
[----:B------:R-:W-:Y:S02]  /*9990*/  FSETP.NE.FTZ.AND P4, PT, R5, RZ, PT ;  /* 0x000000ff0500720b */ /* 0x000fe40003f95000 */
[----:B------:R-:W-:Y:S02]  /*99a0*/  LOP3.LUT R4, R4, 0x3e00, R119, 0xf8, !PT ;  /* 0x00003e0004047812 */ /* 0x000fe400078ef877 */
[----:B------:R-:W-:Y:S01]  /*99b0*/  FSETP.NE.FTZ.AND P3, PT, R3, RZ, PT ;  /* 0x000000ff0300720b */ /* 0x000fe20003f75000 */
[----:B------:R-:W2:Y:S01]  /*99c0*/  MUFU.RCP R6, R3 ;  /* 0x0000000300067308 */ /* 0x000ea20000001000 */
[----:B------:R-:W-:Y:S02]  /*99d0*/  LOP3.LUT R121, R4, 0x20, R121, 0xf8, !PT ;  /* 0x0000002004797812 */ /* 0x000fe400078ef879 */
[----:B------:R-:W-:Y:S02]  /*99e0*/  LOP3.LUT R4, R118, 0x20, RZ, 0xc0, !PT ;  /* 0x0000002076047812 */ /* 0x000fe400078ec0ff */
[----:B------:R-:W-:-:S02]  /*99f0*/  LOP3.LUT R121, R121, R130, RZ, 0xfc, !PT ;  /* 0x0000008279797212 */ /* 0x000fc400078efcff */
[----:B------:R-:W-:Y:S01]  /*9a00*/  LOP3.LUT R118, R118, 0x40, RZ, 0xc0, !PT ;  /* 0x0000004076767812 */ /* 0x000fe200078ec0ff */
[----:B------:R-:W3:Y:S01]  /*9a10*/  @P4 LDC R25, c[0x0][0x458] ;  /* 0x00011600ff194b82 */ /* 0x000ee20000000800 */
[----:B------:R-:W-:Y:S01]  /*9a20*/  LEA R121, R121, UR5, 0x1 ;  /* 0x0000000579797c11 */ /* 0x000fe2000f8e08ff */
[----:B------:R-:W4:Y:S01]  /*9a30*/  @P4 MUFU.LG2 R5, R5 ;  /* 0x0000000500054308 */ /* 0x000f220000000c00 */
[----:B-1----:R-:W-:Y:S02]  /*9a40*/  FSEL R7, R7, 1, P4 ;  /* 0x3f80000007077808 */ /* 0x002fe40002000000 */
[C---:B------:R-:W-:Y:S02]  /*9a50*/  IADD3 R9, PT, PT, R121.reuse, -R4, RZ ;  /* 0x8000000479097210 */ /* 0x040fe40007ffe0ff */
        /* <DEDUP_REMOVED lines=51> */
[----:B------:R-:W1:Y:S01]  /*9d90*/  LDC.U8 R6, c[0x0][0x548] ;  /* 0x00015200ff067b82 */ /* 0x000e620000000000 */
[----:B------:R-:W-:Y:S01]  /*9da0*/  F2FP.BF16.F32.PACK_AB R50, R51, R50 ;  /* 0x000000323332723e */ /* 0x000fe200000010ff */
[----:B------:R-:W-:Y:S01]  /*9db0*/  FMUL.FTZ R72, R7, R72 ;  /* 0x0000004807487220 */ /* 0x000fe20000410000 */
[----:B------:R-:W-:Y:S01]  /*9dc0*/  IADD3 R15, PT, PT, R9, -R118, RZ ;  /* 0x80000076090f7210 */ /* 0x000fe20007ffe0ff */
[----:B------:R-:W-:Y:S01]  /*9dd0*/  FMUL.FTZ R73, R7, R73 ;  /* 0x0000004907497220 */ /* 0x000fe20000410000 */
[----:B------:R-:W-:Y:S01]  /*9de0*/  F2FP.BF16.F32.PACK_AB R52, R53, R52 ;  /* 0x000000343534723e */ /* 0x000fe200000010ff */
[----:B------:R-:W-:Y:S01]  /*9df0*/  FMUL.FTZ R76, R7, R76 ;  /* 0x0000004c074c7220 */ /* 0x000fe20000410000 */
[----:B------:R-:W-:Y:S01]  /*9e00*/  F2FP.BF16.F32.PACK_AB R54, R55, R54 ;  /* 0x000000363736723e */ /* 0x000fe200000010ff */
[C---:B------:R-:W-:Y:S01]  /*9e10*/  FMUL.FTZ R77, R7.reuse, R77 ;  /* 0x0000004d074d7220 */ /* 0x040fe20000410000 */
        /* <DEDUP_REMOVED lines=12> */
[----:B------:R-:W5:Y:S01]  /*9ee0*/  @P3 MUFU.LG2 R3, R3 ;  /* 0x0000000300033308 */ /* 0x000f620000000c00 */
        /* <DEDUP_REMOVED lines=13> */
[----:B-1----:R-:W-:Y:S01]  /*9fc0*/  ISETP.NE.AND P2, PT, R6, RZ, PT ;  /* 0x000000ff0600720c */ /* 0x002fe20003f45270 */
[----:B------:R-:W-:Y:S01]  /*9fd0*/  STS [R15+0x230], R50 ;  /* 0x000230320f007388 */ /* 0x000fe20000000800 */
[----:B------:R-:W1:Y:S01]  /*9fe0*/  @!P1 LDC.64 R6, c[0x0][0x400] ;  /* 0x00010000ff069b82 */ /* 0x000e620000000a00 */
[----:B-----5:R-:W-:Y:S01]  /*9ff0*/  @P3 FMUL.FTZ R3, R3, 0.69314718246459960938 ;  /* 0x3f31721803033820 */ /* 0x020fe20000410000 */
[C---:B------:R-:W-:Y:S01]  /*a000*/  ISETP.NE.OR P0, PT, R128.reuse, -0x1, !P2 ;  /* 0xffffffff8000780c */ /* 0x040fe20005705670 */
[----:B------:R-:W-:Y:S04]  /*a010*/  STS [R121+0x1000], R52 ;  /* 0x0010003479007388 */ /* 0x000fe80000000800 */
[----:B------:R-:W-:Y:S04]  /*a020*/  STS [R121+0x1200], R54 ;  /* 0x0012003679007388 */ /* 0x000fe80000000800 */
[----:B------:R-:W-:Y:S01]  /*a030*/  STS [R9+0x1010], R56 ;  /* 0x0010103809007388 */ /* 0x000fe20000000800 */
[----:B------:R-:W4:Y:S03]  /*a040*/  @!P2 LDC R8, c[0x0][0x3e0] ;  /* 0x0000f800ff08ab82 */ /* 0x000f260000000800 */
[----:B------:R-:W-:Y:S04]  /*a050*/  STS [R9+0x1210], R58 ;  /* 0x0012103a09007388 */ /* 0x000fe80000000800 */
[----:B------:R-:W-:Y:S01]  /*a060*/  STS [R11+0x1020], R60 ;  /* 0x0010203c0b007388 */ /* 0x000fe20000000800 */
[----:B------:R-:W5:Y:S03]  /*a070*/  @P2 LDC R10, c[0x0][0x454] ;  /* 0x00011500ff0a2b82 */ /* 0x000f660000000800 */
        /* <DEDUP_REMOVED lines=12> */
[----:B---3--:R-:W3:Y:S01]  /*a140*/  LDC R9, c[0x0][0x434] ;  /* 0x00010d00ff097b82 */ /* 0x008ee20000000800 */
[----:B------:R-:W1:Y:S01]  /*a150*/  S2R R4, SR_CTAID.Y ;  /* 0x0000000000047919 */ /* 0x000e620000002600 */
[----:B--2---:R-:W-:Y:S01]  /*a160*/  @P1 IMAD.WIDE.U32 R14, R128, R12, RZ ;  /* 0x0000000c800e1225 */ /* 0x004fe200078e00ff */
[----:B------:R-:W-:-:S03]  /*a170*/  MOV R12, 0x7f800000 ;  /* 0x7f800000000c7802 */ /* 0x000fc60000000f00 */
[----:B------:R-:W-:Y:S01]  /*a180*/  @P4 FFMA.FTZ R12, R2, R25, R5 ;  /* 0x00000019020c4223 */ /* 0x000fe20000010005 */
[----:B------:R2:W2:Y:S01]  /*a190*/  LDS.128 R16, [R139+0x800] ;  /* 0x000800008b107984 */ /* 0x0004a20000000c00 */
[----:B-1----:R-:W-:-:S04]  /*a1a0*/  @!P1 IMAD.WIDE.U32 R26, R4, R6, RZ ;  /* 0x00000006041a9225 */ /* 0x002fc800078e00ff */
[----:B------:R-:W-:Y:S02]  /*a1b0*/  @!P1 IMAD R11, R4, R7, R27 ;  /* 0x00000007040b9224 */ /* 0x000fe400078e021b */
[----:B------:R-:W1:Y:S01]  /*a1c0*/  LDC.64 R6, c[0x0][0x408] ;  /* 0x00010200ff067b82 */ /* 0x000e620000000a00 */
[----:B------:R-:W-:Y:S01]  /*a1d0*/  @P1 IMAD R11, R128, R13, R15 ;  /* 0x0000000d800b1224 */ /* 0x000fe200078e020f */
[----:B------:R-:W-:Y:S01]  /*a1e0*/  MOV R13, 0x7f800000 ;  /* 0x7f800000000d7802 */ /* 0x000fe20000000f00 */
[----:B----4-:R-:W-:Y:S02]  /*a1f0*/  @!P2 IMAD R8, R4, R8, R21 ;  /* 0x000000080408a224 */ /* 0x010fe400078e0215 */
[----:B------:R-:W-:Y:S01]  /*a200*/  @P3 FFMA.FTZ R13, R0, R23, R3 ;  /* 0x00000017000d3223 */ /* 0x000fe20000010003 */
[-C--:B---3--:R-:W-:Y:S01]  /*a210*/  @!P0 IMAD R128, R4, R9.reuse, RZ ;  /* 0x0000000904808224 */ /* 0x088fe200078e02ff */
[----:B------:R-:W-:Y:S01]  /*a220*/  SHF.R.U32.HI R3, RZ, 0x2, R86 ;  /* 0x00000002ff037819 */ /* 0x000fe20000011656 */
[----:B------:R-:W-:-:S02]  /*a230*/  @!P2 IMAD R8, R8, R9, RZ ;  /* 0x000000090808a224 */ /* 0x000fc400078e02ff */
[----:B-----5:R-:W-:Y:S01]  /*a240*/  @P2 IMAD R8, R21, R10, R128 ;  /* 0x0000000a15082224 */ /* 0x020fe200078e0280 */
[----:B------:R-:W-:Y:S06]  /*a250*/  @P5 BRA `(.L_x_3453) ;  /* 0x0000000000385947 */ /* 0x000fec0003800000 */
[----:B------:R-:W-:Y:S01]  /*a260*/  SHF.R.U32.HI R86, RZ, 0x1, R86 ;  /* 0x00000001ff567819 */ /* 0x000fe20000011656 */
[----:B------:R-:W3:Y:S01]  /*a270*/  LDCU.64 UR4, c[0x0][0x420] ;  /* 0x00008400ff0477ac */ /* 0x000ee20008000a00 */
[----:B------:R-:W-:Y:S02]  /*a280*/  VIADD R8, R8, UR6 ;  /* 0x0000000608087c36 */ /* 0x000fe40008000000 */
[----:B------:R-:W-:-:S04]  /*a290*/  LOP3.LUT R86, R86, 0x30, RZ, 0xc0, !PT ;  /* 0x0000003056567812 */ /* 0x000fc800078ec0ff */
[----:B------:R-:W-:-:S04]  /*a2a0*/  LOP3.LUT R5, R86, 0x7, R3, 0xf8, !PT ;  /* 0x0000000756057812 */ /* 0x000fc800078ef803 */
[C---:B------:R-:W-:Y:S01]  /*a2b0*/  IADD3 R0, P0, PT, R8.reuse, R5, RZ ;  /* 0x0000000508007210 */ /* 0x040fe20007f1e0ff */
[C---:B------:R-:W-:Y:S01]  /*a2c0*/  VIADD R9, R5.reuse, 0x8 ;  /* 0x0000000805097836 */ /* 0x040fe20000000000 */
[-C--:B------:R-:W-:Y:S02]  /*a2d0*/  ISETP.GE.AND P3, PT, R5, R120.reuse, PT ;  /* 0x000000780500720c */ /* 0x080fe40003f66270 */
[----:B------:R-:W-:Y:S02]  /*a2e0*/  LEA.HI.X.SX32 R5, R8, RZ, 0x1, P0 ;  /* 0x000000ff08057211 */ /* 0x000fe400000f0eff */
[----:B------:R-:W-:Y:S02]  /*a2f0*/  ISETP.GE.AND P2, PT, R9, R120, PT ;  /* 0x000000780900720c */ /* 0x000fe40003f46270 */
[----:B---3--:R-:W-:-:S04]  /*a300*/  LEA R4, P0, R0, UR4, 0x2 ;  /* 0x0000000400047c11 */ /* 0x008fc8000f8010ff */
[----:B------:R-:W-:-:S05]  /*a310*/  LEA.HI.X R5, R0, UR5, R5, 0x2, P0 ;  /* 0x0000000500057c11 */ /* 0x000fca00080f1405 */
[----:B------:R3:W-:Y:S04]  /*a320*/  @!P3 STG.E desc[UR16][R4.64], R12 ;  /* 0x0000000c0400b986 */ /* 0x0007e8000c101910 */
[----:B------:R3:W-:Y:S02]  /*a330*/  @!P2 STG.E desc[UR16][R4.64+0x20], R13 ;  /* 0x0000200d0400a986 */ /* 0x0007e4000c101910 */
.L_x_3453:
[----:B------:R-:W-:Y:S05]  /*a340*/  BSYNC.RECONVERGENT B0 ;  /* 0x0000000000007941 */ /* 0x000fea0003800200 */
.L_x_3452:
[----:B------:R-:W-:Y:S01]  /*a350*/  MOV R123, RZ ;  /* 0x000000ff007b7202 */ /* 0x000fe20000000f00 */
[----:B------:R-:W4:Y:S01]  /*a360*/  LDCU.64 UR4, c[0x0][0x410] ;  /* 0x00008200ff0477ac */ /* 0x000f220008000a00 */
[----:B------:R-:W-:Y:S01]  /*a370*/  @P1 MOV R26, R14 ;  /* 0x0000000e001a1202 */ /* 0x000fe20000000f00 */
[----:B------:R-:W-:Y:S01]  /*a380*/  BSSY.RECONVERGENT B0, `(.L_x_3454) ;  /* 0x000001b000007945 */ /* 0x000fe20003800200 */
[----:B---3--:R3:W2:Y:S01]  /*a390*/  LDS.128 R12, [R139+0x1000] ;  /* 0x001000008b0c7984 */ /* 0x0086a20000000c00 */
[----:B-1----:R-:W-:Y:S01]  /*a3a0*/  IMAD.WIDE.U32 R4, R6, UR6, R122 ;  /* 0x0000000606047c25 */ /* 0x002fe2000f8e007a */
[----:B------:R-:W-:-:S03]  /*a3b0*/  ISETP.GE.AND P1, PT, R3, R120, PT ;  /* 0x000000780300720c */ /* 0x000fc60003f26270 */
[----:B------:R-:W-:Y:S01]  /*a3c0*/  IMAD R0, R7, UR6, R5 ;  /* 0x0000000607007c24 */ /* 0x000fe2000f8e0205 */
[----:B------:R-:W-:Y:S02]  /*a3d0*/  IADD3 R26, P0, PT, R26, R4, RZ ;  /* 0x000000041a1a7210 */ /* 0x000fe40007f1e0ff */
[----:B------:R-:W-:Y:S02]  /*a3e0*/  IADD3 R5, PT, PT, R3, 0x20, RZ ;  /* 0x0000002003057810 */ /* 0x000fe40007ffe0ff */
[----:B------:R-:W-:Y:S02]  /*a3f0*/  IADD3.X R27, PT, PT, R11, R0, RZ, P0, !PT ;  /* 0x000000000b1b7210 */ /* 0x000fe400007fe4ff */
[----:B------:R-:W-:Y:S01]  /*a400*/  ISETP.GE.AND P0, PT, R5, R120, PT ;  /* 0x000000780500720c */ /* 0x000fe20003f06270 */
[----:B------:R3:W1:Y:S01]  /*a410*/  LDS.128 R8, [R139+0x2000] ;  /* 0x002000008b087984 */ /* 0x0006620000000c00 */
[----:B----4-:R-:W-:-:S04]  /*a420*/  IMAD.WIDE.U32 R4, R21, UR4, R26 ;  /* 0x0000000415047c25 */ /* 0x010fc8000f8e001a */
[----:B------:R-:W-:Y:S02]  /*a430*/  IMAD R25, R21, UR5, R5 ;  /* 0x0000000515197c24 */ /* 0x000fe4000f8e0205 */
[----:B------:R3:W4:Y:S01]  /*a440*/  LDS.128 R20, [R139] ;  /* 0x000000008b147984 */ /* 0x0007220000000c00 */
[----:B------:R-:W-:Y:S05]  /*a450*/  @P1 BRA `(.L_x_3455) ;  /* 0x0000000000341947 */ /* 0x000fea0003800000 */
[----:B------:R-:W5:Y:S01]  /*a460*/  LDCU UR6, c[0x0][0x440] ;  /* 0x00008800ff0677ac */ /* 0x000f620008000800 */
[----:B------:R-:W-:Y:S01]  /*a470*/  IMAD.MOV.U32 R24, RZ, RZ, R4 ;  /* 0x000000ffff187224 */ /* 0x000fe200078e0004 */
[----:B------:R-:W2:Y:S03]  /*a480*/  LDCU.64 UR4, c[0x0][0x3f0] ;  /* 0x00007e00ff0477ac */ /* 0x000ea60008000a00 */
[----:B------:R-:W-:-:S04]  /*a490*/  IMAD.WIDE.U32 R28, R3, R6, R24 ;  /* 0x00000006031c7225 */ /* 0x000fc800078e0018 */
[----:B------:R-:W-:Y:S01]  /*a4a0*/  IMAD R0, R3, R7, R29 ;  /* 0x0000000703007224 */ /* 0x000fe200078e021d */
[----:B-----5:R-:W-:Y:S02]  /*a4b0*/  ISETP.GE.AND P3, PT, R122, UR6, PT ;  /* 0x000000067a007c0c */ /* 0x020fe4000bf66270 */
[----:B------:R-:W-:Y:S02]  /*a4c0*/  ISETP.GE.AND P2, PT, R138, UR6, PT ;  /* 0x000000068a007c0c */ /* 0x000fe4000bf46270 */
[----:B------:R-:W-:Y:S02]  /*a4d0*/  ISETP.GE.AND P1, PT, R137, UR6, PT ;  /* 0x0000000689007c0c */ /* 0x000fe4000bf26270 */
[----:B--2---:R-:W-:-:S04]  /*a4e0*/  LEA R26, P4, R28, UR4, 0x1 ;  /* 0x000000041c1a7c11 */ /* 0x004fc8000f8808ff */
[----:B------:R-:W-:-:S05]  /*a4f0*/  LEA.HI.X R27, R28, UR5, R0, 0x1, P4 ;  /* 0x000000051c1b7c11 */ /* 0x000fca000a0f0c00 */
[----:B----4-:R2:W-:Y:S04]  /*a500*/  @!P3 STG.E.128 desc[UR16][R26.64], R20 ;  /* 0x000000141a00b986 */ /* 0x0105e8000c101d10 */
[----:B------:R2:W-:Y:S04]  /*a510*/  @!P2 STG.E.128 desc[UR16][R26.64+0x40], R12 ;  /* 0x0000400c1a00a986 */ /* 0x0005e8000c101d10 */
[----:B-1----:R2:W-:Y:S02]  /*a520*/  @!P1 STG.E.128 desc[UR16][R26.64+0x80], R8 ;  /* 0x000080081a009986 */ /* 0x0025e4000c101d10 */
.L_x_3455:
[----:B------:R-:W-:Y:S05]  /*a530*/  BSYNC.RECONVERGENT B0 ;  /* 0x0000000000007941 */ /* 0x000fea0003800200 */
.L_x_3454:
[----:B-12---:R1:W2:Y:S01]  /*a540*/  LDS.128 R8, [R139+0x1800] ;  /* 0x001800008b087984 */ /* 0x0062a20000000c00 */
[----:B------:R-:W-:Y:S05]  /*a550*/  @P0 EXIT ;  /* 0x000000000000094d */ /* 0x000fea0003800000 */
[----:B------:R1:W1:Y:S01]  /*a560*/  LDS.128 R12, [R139+0x2800] ;  /* 0x002800008b0c7984 */ /* 0x0002620000000c00 */
[----:B------:R-:W5:Y:S01]  /*a570*/  LDCU UR6, c[0x0][0x440] ;  /* 0x00008800ff0677ac */ /* 0x000f620008000800 */
[----:B------:R-:W-:Y:S01]  /*a580*/  IADD3 R3, P0, PT, R3, 0x20, RZ ;  /* 0x0000002003037810 */ /* 0x000fe20007f1e0ff */
[----:B------:R-:W3:Y:S04]  /*a590*/  LDCU.64 UR4, c[0x0][0x3f0] ;  /* 0x00007e00ff0477ac */ /* 0x000ee80008000a00 */
[----:B------:R-:W-:-:S04]  /*a5a0*/  IMAD.X R5, RZ, RZ, RZ, P0 ;  /* 0x000000ffff057224 */ /* 0x000fc800000e06ff */
[-C--:B------:R-:W-:Y:S02]  /*a5b0*/  IMAD R0, R5, R6.reuse, RZ ;  /* 0x0000000605007224 */ /* 0x080fe400078e02ff */
[----:B------:R-:W-:Y:S02]  /*a5c0*/  IMAD.MOV.U32 R5, RZ, RZ, R25 ;  /* 0x000000ffff057224 */ /* 0x000fe400078e0019 */
[C---:B------:R-:W-:Y:S02]  /*a5d0*/  IMAD R0, R3.reuse, R7, R0 ;  /* 0x0000000703007224 */ /* 0x040fe400078e0200 */
[----:B------:R-:W-:Y:S01]  /*a5e0*/  IMAD.WIDE.U32 R4, R3, R6, R4 ;  /* 0x0000000603047225 */ /* 0x000fe200078e0004 */
[----:B-----5:R-:W-:Y:S02]  /*a5f0*/  ISETP.GE.AND P2, PT, R122, UR6, PT ;  /* 0x000000067a007c0c */ /* 0x020fe4000bf46270 */
[----:B------:R-:W-:Y:S01]  /*a600*/  ISETP.GE.AND P1, PT, R138, UR6, PT ;  /* 0x000000068a007c0c */ /* 0x000fe2000bf26270 */
[----:B------:R-:W-:Y:S01]  /*a610*/  IMAD.IADD R0, R0, 0x1, R5 ;  /* 0x0000000100007824 */ /* 0x000fe200078e0205 */
[----:B------:R-:W-:-:S02]  /*a620*/  ISETP.GE.AND P0, PT, R137, UR6, PT ;  /* 0x0000000689007c0c */ /* 0x000fc4000bf06270 */
[----:B---3--:R-:W-:-:S04]  /*a630*/  LEA R2, P3, R4, UR4, 0x1 ;  /* 0x0000000404027c11 */ /* 0x008fc8000f8608ff */
[----:B------:R-:W-:-:S05]  /*a640*/  LEA.HI.X R3, R4, UR5, R0, 0x1, P3 ;  /* 0x0000000504037c11 */ /* 0x000fca00098f0c00 */
[----:B------:R3:W-:Y:S04]  /*a650*/  @!P2 STG.E.128 desc[UR16][R2.64], R16 ;  /* 0x000000100200a986 */ /* 0x0007e8000c101d10 */
[----:B--2---:R3:W-:Y:S01]  /*a660*/  @!P1 STG.E.128 desc[UR16][R2.64+0x40], R8 ;  /* 0x0000400802009986 */ /* 0x0047e2000c101d10 */
[----:B------:R-:W-:Y:S05]  /*a670*/  @P0 EXIT ;  /* 0x000000000000094d */ /* 0x000fea0003800000 */
[----:B-1----:R-:W-:Y:S01]  /*a680*/  STG.E.128 desc[UR16][R2.64+0x80], R12 ;  /* 0x0000800c02007986 */ /* 0x002fe2000c101d10 */
[----:B------:R-:W-:Y:S05]  /*a690*/  EXIT ;  /* 0x000000000000794d */ /* 0x000fea0003800000 */
.L_x_3456:
        /* <DEDUP_REMOVED lines=14> */
.L_x_5518:


//--------------------- .text._ZN5flash24flash_fwd_splitkv_kernelI23Flash_fwd_kernel_traitsILi96ELi64ELi64ELi4ELb0ELb0EN7cutlass10bfloat16_tE19Flash_kernel_traitsILi96ELi64ELi64ELi4ES3_EELb1ELb0ELb0ELb0ELb0ELb1ELb0ELb0EEEvNS_16Flash_fwd_paramsE --------------------------
	.section	.text._ZN5flash24flash_fwd_splitkv_kernelI23Flash_fwd_kernel_traitsILi96ELi64ELi64ELi4ELb0ELb0EN7cutlass10bfloat16_tE19Flash_kernel_traitsILi96ELi64ELi64ELi4ES3_EELb1ELb0ELb0ELb0ELb0ELb1ELb0ELb0EEEvNS_16Flash_fwd_paramsE,"ax",@progbits
	.align	128
        .global         _ZN5flash24flash_fwd_splitkv_kernelI23Flash_fwd_kernel_traitsILi96ELi64ELi64ELi4ELb0ELb0EN7cutlass10bfloat16_tE19Flash_kernel_traitsILi96ELi64ELi64ELi4ES3_EELb1ELb0ELb0ELb0ELb0ELb1ELb0ELb0EEEvNS_16Flash_fwd_paramsE
        .type           _ZN5flash24flash_fwd_splitkv_kernelI23Flash_fwd_kernel_traitsILi96ELi64ELi64ELi4ELb0ELb0EN7cutlass10bfloat16_tE19Flash_kernel_traitsILi96ELi64ELi64ELi4ES3_EELb1ELb0ELb0ELb0ELb0ELb1ELb0ELb0EEEvNS_16Flash_fwd_paramsE,@function
        .size           _ZN5flash24flash_fwd_splitkv_kernelI23Flash_fwd_kernel_traitsILi96ELi64ELi64ELi4ELb0ELb0EN7cutlass10bfloat16_tE19Flash_kernel_traitsILi96ELi64ELi64ELi4ES3_EELb1ELb0ELb0ELb0ELb0ELb1ELb0ELb0EEEvNS_16Flash_fwd_paramsE,(.L_x_5519 - _ZN5flash24flash_fwd_splitkv_kernelI23Flash_fwd_kernel_traitsILi96ELi64ELi64ELi4ELb0ELb0EN7cutlass10bfloat16_tE19Flash_kernel_traitsILi96ELi64ELi64ELi4ES3_EELb1ELb0ELb0ELb0ELb0ELb1ELb0ELb0EEEvNS_16Flash_fwd_paramsE)
        .other          _ZN5flash24flash_fwd_splitkv_kernelI23Flash_fwd_kernel_traitsILi96ELi64ELi64ELi4ELb0ELb0EN7cutlass10bfloat16_tE19Flash_kernel_traitsILi96ELi64ELi64ELi4ES3_EELb1ELb0ELb0ELb0ELb0ELb1ELb0ELb0EEEvNS_16Flash_fwd_paramsE,@"STO_CUDA_ENTRY STV_DEFAULT"
_ZN5flash24flash_fwd_splitkv_kernelI23Flash_fwd_kernel_traitsILi96ELi64ELi64ELi4ELb0ELb0EN7cutlass10bfloat16_tE19Flash_kernel_traitsILi96ELi64ELi64ELi4ES3_EELb1ELb0ELb0ELb0ELb0ELb1ELb0ELb0EEEvNS_16Flash_fwd_paramsE:
.text._ZN5flash24flash_fwd_splitkv_kernelI23Flash_fwd_kernel_traitsILi96ELi64ELi64ELi4ELb0ELb0EN7cutlass10bfloat16_tE19Flash_kernel_traitsILi96ELi64ELi64ELi4ES3_EELb1ELb0ELb0ELb0ELb0ELb1ELb0ELb0EEEvNS_16Flash_fwd_paramsE:
        /* <DEDUP_REMOVED lines=51> */
.L_x_3457:
        /* <DEDUP_REMOVED lines=72> */
.L_x_3460:
[----:B------:R-:W-:Y:S05]  /*07b0*/  BSYNC.RECONVERGENT B0 ;  /* 0x0000000000007941 */ /* 0x000fea0003800200 */
.L_x_3459:
        /* <DEDUP_REMOVED lines=19> */
.L_x_3462:
[----:B------:R-:W-:Y:S05]  /*08f0*/  BSYNC.RECONVERGENT B0 ;  /* 0x0000000000007941 */ /* 0x000fea0003800200 */
.L_x_3461:
        /* <DEDUP_REMOVED lines=14> */
.L_x_3458:
        /* <DEDUP_REMOVED lines=10> */
.L_x_3463:
        /* <DEDUP_REMOVED lines=41> */
[----:B----4-:R-:W-:Y:S02]  /*0d10*/  IMAD.U32 R96, RZ, RZ, UR12 ;  /* 0x0000000cff607e24 */ /* 0x010fe4000f8e00ff */
        /* <DEDUP_REMOVED lines=38> */
[----:B------:R-:W-:-:S02]  /*0f80*/  IADD3 R17, PT, PT, R17, R21, RZ ;  /* 0x0000001511117210 */ /* 0x000fc40007ffe0ff */
[----:B------:R-:W-:Y:S02]  /*0f90*/  MOV R21, UR11 ;  /* 0x0000000b00157c02 */ /* 0x000fe40008000f00 */
[----:B------:R-:W-:Y:S01]  /*0fa0*/  IADD3 R11, PT, PT, R11, R19, RZ ;  /* 0x000000130b0b7210 */ /* 0x000fe20007ffe0ff */
        /* <DEDUP_REMOVED lines=8> */
[C---:B------:R-:W-:Y:S02]  /*1030*/  IMAD R6, R7.reuse, UR5, R6 ;  /* 0x0000000507067c24 */ /* 0x040fe4000f8e0206 */
[----:B------:R-:W-:-:S04]  /*1040*/  IMAD.WIDE.U32 R16, R7, UR4, R16 ;  /* 0x0000000407107c25 */ /* 0x000fc8000f8e0010 */
[----:B------:R-:W-:Y:S01]  /*1050*/  IMAD R4, R7, UR7, R4 ;  /* 0x0000000707047c24 */ /* 0x000fe2000f8e0204 */
[----:B------:R-:W-:Y:S01]  /*1060*/  IADD3 R14, PT, PT, R17, R6, RZ ;  /* 0x00000006110e7210 */ /* 0x000fe20007ffe0ff */
[----:B------:R-:W-:-:S05]  /*1070*/  IMAD.WIDE.U32 R18, R7, UR6, R10 ;  /* 0x0000000607127c25 */ /* 0x000fca000f8e000a */
[----:B------:R-:W-:Y:S01]  /*1080*/  IADD3 R8, PT, PT, R19, R4, RZ ;  /* 0x0000000413087210 */ /* 0x000fe20007ffe0ff */
[----:B------:R-:W-:Y:S06]  /*1090*/  BRA `(.L_x_3465) ;  /* 0x0000000400607947 */ /* 0x000fec0003800000 */
.L_x_3464:
        /* <DEDUP_REMOVED lines=16> */
.L_x_3466:
[----:B------:R-:W2:Y:S01]  /*11a0*/  LDC.64 R96, c[0x0][0x3b8] ;  /* 0x0000ee00ff607b82 */ /* 0x000ea20000000a00 */
[----:B-1----:R-:W-:-:S05]  /*11b0*/  IADD3 R6, PT, PT, R4, R5, RZ ;  /* 0x0000000504067210 */ /* 0x002fca0007ffe0ff */
[C---:B--2---:R-:W-:Y:S02]  /*11c0*/  IMAD R11, R6.reuse, R97, RZ ;  /* 0x00000061060b7224 */ /* 0x044fe400078e02ff */
[----:B------:R-:W-:-:S05]  /*11d0*/  IMAD.WIDE.U32 R6, R6, R96, RZ ;  /* 0x0000006006067225 */ /* 0x000fca00078e00ff */
[----:B------:R-:W-:Y:S02]  /*11e0*/  IADD3 R11, PT, PT, R7, R11, RZ ;  /* 0x0000000b070b7210 */ /* 0x000fe40007ffe0ff */
[----:B------:R-:W-:Y:S02]  /*11f0*/  MOV R12, R6 ;  /* 0x00000006000c7202 */ /* 0x000fe40000000f00 */
.L_x_3467:
        /* <DEDUP_REMOVED lines=14> */
.L_x_3468:
[----:B------:R-:W1:Y:S01]  /*12e0*/  LDC.64 R20, c[0x0][0x3c0] ;  /* 0x0000f000ff147b82 */ /* 0x000e620000000a00 */
[----:B------:R-:W-:-:S05]  /*12f0*/  IADD3 R4, PT, PT, R4, R5, RZ ;  /* 0x0000000504047210 */ /* 0x000fca0007ffe0ff */
[C---:B-1----:R-:W-:Y:S02]  /*1300*/  IMAD R17, R4.reuse, R21, RZ ;  /* 0x0000001504117224 */ /* 0x042fe400078e02ff */
[----:B------:R-:W-:-:S05]  /*1310*/  IMAD.WIDE.U32 R4, R4, R20, RZ ;  /* 0x0000001404047225 */ /* 0x000fca00078e00ff */
[----:B------:R-:W-:Y:S02]  /*1320*/  IADD3 R17, PT, PT, R5, R17, RZ ;  /* 0x0000001105117210 */ /* 0x000fe40007ffe0ff */
[----:B------:R-:W-:-:S07]  /*1330*/  MOV R16, R4 ;  /* 0x0000000400107202 */ /* 0x000fce0000000f00 */
.L_x_3469:
        /* <DEDUP_REMOVED lines=46> */
.L_x_3465:
        /* <DEDUP_REMOVED lines=76> */
.L_x_3472:
[----:B------:R2:W-:Y:S02]  /*1ae0*/  STS.128 [R143+0x2000], RZ ;  /* 0x002000ff8f007388 */ /* 0x0005e40000000c00 */
.L_x_3471:
[----:B------:R-:W-:Y:S05]  /*1af0*/  BSYNC.RECONVERGENT B0 ;  /* 0x0000000000007941 */ /* 0x000fea0003800200 */
.L_x_3470:
        /* <DEDUP_REMOVED lines=9> */
[----:B------:R-:W4:Y:S03]  /*1b90*/  LDCU.64 UR6, c[0x0][0x380] ;  /* 0x00007000ff0677ac */ /* 0x000f260008000a00 */
        /* <DEDUP_REMOVED lines=25> */
.L_x_3475:
[----:B------:R4:W-:Y:S02]  /*1d30*/  STS.128 [R143+0x2800], RZ ;  /* 0x002800ff8f007388 */ /* 0x0009e40000000c00 */
.L_x_3474:
[----:B------:R-:W-:Y:S05]  /*1d40*/  BSYNC.RECONVERGENT B0 ;  /* 0x0000000000007941 */ /* 0x000fea0003800200 */
.L_x_3473:
[----:B------:R-:W-:Y:S01]  /*1d50*/  IMAD.SHL.U32 R23, R3, 0x40, RZ ;  /* 0x0000004003177824 */ /* 0x000fe200078e00ff */
[----:B------:R-:W-:Y:S04]  /*1d60*/  BSSY.RECONVERGENT B0, `(.L_x_3476) ;  /* 0x000001b000007945 */ /* 0x000fe80003800200 */
[----:B------:R-:W-:-:S04]  /*1d70*/  IADD3 R7, PT, PT, R85, 0x40, -R23 ;  /* 0x0000004055077810 */ /* 0x000fc80007ffe817 */
[----:B------:R-:W-:-:S13]  /*1d80*/  ISETP.GE.AND P3, PT, R10, R7, PT ;  /* 0x000000070a00720c */ /* 0x000fda0003f66270 */
[----:B------:R-:W-:Y:S05]  /*1d90*/  @P3 BRA `(.L_x_3477) ;  /* 0x00000000005c3947 */ /* 0x000fea0003800000 */
[----:B------:R-:W5:Y:S02]  /*1da0*/  LDCU UR4, c[0x0][0x440] ;  /* 0x00008800ff0477ac */ /* 0x000f640008000800 */
[----:B-----5:R-:W-:Y:S02]  /*1db0*/  ISETP.GE.AND P1, PT, R126, UR4, PT ;  /* 0x000000047e007c0c */ /* 0x020fe4000bf26270 */
[----:B------:R-:W-:-:S11]  /*1dc0*/  ISETP.GE.AND P0, PT, R142, UR4, PT ;  /* 0x000000048e007c0c */ /* 0x000fd6000bf06270 */
[----:B-1-3--:R-:W-:Y:S02]  /*1dd0*/  @!P1 IMAD.MOV.U32 R12, RZ, RZ, R128 ;  /* 0x000000ffff0c9224 */ /* 0x00afe400078e0080 */
        /* <DEDUP_REMOVED lines=18> */
.L_x_3478:
[----:B------:R3:W-:Y:S02]  /*1f00*/  STS.128 [R143+0x5000], RZ ;  /* 0x005000ff8f007388 */ /* 0x0007e40000000c00 */
.L_x_3477:
[----:B------:R-:W-:Y:S05]  /*1f10*/  BSYNC.RECONVERGENT B0 ;  /* 0x0000000000007941 */ /* 0x000fea0003800200 */
.L_x_3476:
[----:B------:R-:W-:Y:S01]  /*1f20*/  ISETP.GE.AND P0, PT, R4, R7, PT ;  /* 0x000000070400720c */ /* 0x000fe20003f06270 */
[----:B------:R-:W-:Y:S01]  /*1f30*/  BSSY.RECONVERGENT B0, `(.L_x_3479) ;  /* 0x000001c000007945 */ /* 0x000fe20003800200 */
[----:B------:R-:W-:-:S11]  /*1f40*/  SHF.R.U32.HI R5, RZ, 0x1, R120 ;  /* 0x00000001ff057819 */ /* 0x000fd60000011678 */
[----:B------:R-:W-:Y:S05]  /*1f50*/  @P0 BRA `(.L_x_3480) ;  /* 0x0000000000640947 */ /* 0x000fea0003800000 */
[----:B------:R-:W5:Y:S01]  /*1f60*/  LDCU UR4, c[0x0][0x440] ;  /* 0x00008800ff0477ac */ /* 0x000f620008000800 */
[C---:B-1-3--:R-:W-:Y:S01]  /*1f70*/  IMAD.SHL.U32 R13, R96.reuse, 0x20, RZ ;  /* 0x00000020600d7824 */ /* 0x04afe200078e00ff */
        /* <DEDUP_REMOVED lines=22> */
.L_x_3481:
[----:B------:R3:W-:Y:S02]  /*20e0*/  STS.128 [R143+0x5800], RZ ;  /* 0x005800ff8f007388 */ /* 0x0007e40000000c00 */
.L_x_3480:
[----:B------:R-:W-:Y:S05]  /*20f0*/  BSYNC.RECONVERGENT B0 ;  /* 0x0000000000007941 */ /* 0x000fea0003800200 */
.L_x_3479:
        /* <DEDUP_REMOVED lines=32> */
.L_x_3484:
[----:B------:R1:W-:Y:S01]  /*2300*/  STS.128 [R143+0x8000], RZ ;  /* 0x008000ff8f007388 */ /* 0x0003e20000000c00 */
[----:B------:R-:W-:Y:S05]  /*2310*/  BRA `(.L_x_3485) ;  /* 0x00000000000c7947 */ /* 0x000fea0003800000 */
.L_x_3483:
[----:B------:R1:W-:Y:S04]  /*2320*/  STS.128 [R143+0x6000], RZ ;  /* 0x006000ff8f007388 */ /* 0x0003e80000000c00 */
[----:B------:R1:W-:Y:S04]  /*2330*/  STS.128 [R143+0x7000], RZ ;  /* 0x007000ff8f007388 */ /* 0x0003e80000000c00 */
[----:B------:R1:W-:Y:S02]  /*2340*/  STS.128 [R143+0x8000], RZ ;  /* 0x008000ff8f007388 */ /* 0x0003e40000000c00 */
.L_x_3485:
[----:B------:R-:W-:Y:S05]  /*2350*/  BSYNC.RECONVERGENT B0 ;  /* 0x0000000000007941 */ /* 0x000fea0003800200 */
.L_x_3482:
        /* <DEDUP_REMOVED lines=30> */
.L_x_3488:
[----:B------:R1:W-:Y:S02]  /*2540*/  STS.128 [R143+0x8800], RZ ;  /* 0x008800ff8f007388 */ /* 0x0003e40000000c00 */
.L_x_3487:
[----:B------:R-:W-:Y:S05]  /*2550*/  BSYNC.RECONVERGENT B0 ;  /* 0x0000000000007941 */ /* 0x000fea0003800200 */
.L_x_3486:
[C---:B------:R-:W-:Y:S01]  /*2560*/  SHF.L.U32 R123, R120.reuse, 0x2, RZ ;  /* 0x00000002787b7819 */ /* 0x040fe200000006ff */
[----:B------:R-:W5:Y:S01]  /*2570*/  LDCU UR4, c[0x0][0x50c] ;  /* 0x0000a180ff0477ac */ /* 0x000f620008000800 */
[C---:B------:R-:W-:Y:S01]  /*2580*/  SHF.L.U32 R124, R120.reuse, 0x4, RZ ;  /* 0x00000004787c7819 */ /* 0x040fe200000006ff */
[----:B------:R-:W0:Y:S01]  /*2590*/  LDGDEPBAR ;  /* 0x00000000000079af */ /* 0x000e220000000000 */
[----:B------:R-:W-:Y:S02]  /*25a0*/  SHF.L.U32 R83, R120, 0x5, RZ ;  /* 0x0000000578537819 */ /* 0x000fe400000006ff */
[----:B-1----:R-:W-:Y:S02]  /*25b0*/  LOP3.LUT R6, R123, 0x18, RZ, 0xc0, !PT ;  /* 0x000000187b067812 */ /* 0x002fe400078ec0ff */
[----:B------:R-:W-:Y:S02]  /*25c0*/  LOP3.LUT R0, R124, 0x3e00, RZ, 0xc0, !PT ;  /* 0x00003e007c007812 */ /* 0x000fe400078ec0ff */
[----:B------:R-:W-:-:S02]  /*25d0*/  LOP3.LUT R6, R6, 0xc0, R83, 0xf8, !PT ;  /* 0x000000c006067812 */ /* 0x000fc400078ef853 */
[----:B------:R-:W-:Y:S02]  /*25e0*/  LOP3.LUT R4, R124, 0x100, RZ, 0xc0, !PT ;  /* 0x000001007c047812 */ /* 0x000fe400078ec0ff */
[----:B------:R-:W-:Y:S02]  /*25f0*/  LOP3.LUT R7, R0, 0x120, R83, 0xf8, !PT ;  /* 0x0000012000077812 */ /* 0x000fe400078ef853 */
[----:B------:R-:W-:Y:S02]  /*2600*/  LOP3.LUT R0, R6, 0x8, R5, 0x78, !PT ;  /* 0x0000000806007812 */ /* 0x000fe400078e7805 */
[----:B------:R-:W-:Y:S02]  /*2610*/  LOP3.LUT R4, R4, 0x20, R83, 0xf8, !PT ;  /* 0x0000002004047812 */ /* 0x000fe400078ef853 */
[----:B------:R-:W-:Y:S02]  /*2620*/  LOP3.LUT R5, R6, 0x8, R120, 0x78, !PT ;  /* 0x0000000806057812 */ /* 0x000fe400078e7878 */
[----:B------:R-:W-:-:S02]  /*2630*/  LOP3.LUT R122, R7, R0, RZ, 0xfc, !PT ;  /* 0x00000000077a7212 */ /* 0x000fc400078efcff */
[----:B------:R-:W-:Y:S02]  /*2640*/  LOP3.LUT R4, R4, R5, RZ, 0xfc, !PT ;  /* 0x0000000504047212 */ /* 0x000fe400078efcff */
[----:B------:R-:W-:Y:S02]  /*2650*/  LEA R122, R122, UR5, 0x1 ;  /* 0x000000057a7a7c11 */ /* 0x000fe4000f8e08ff */
[----:B------:R-:W-:Y:S02]  /*2660*/  LEA R102, R4, UR5, 0x1 ;  /* 0x0000000504667c11 */ /* 0x000fe4000f8e08ff */
[----:B------:R-:W-:Y:S01]  /*2670*/  LOP3.LUT P6, RZ, R120, 0x4, RZ, 0xc0, !PT ;  /* 0x0000000478ff7812 */ /* 0x000fe200078cc0ff */
[----:B------:R-:W-:Y:S01]  /*2680*/  LDSM.16.M88.4 R44, [R122] ;  /* 0x000000007a2c783b */ /* 0x000fe20000000200 */
[----:B------:R-:W-:Y:S02]  /*2690*/  MOV R81, 0x20 ;  /* 0x0000002000517802 */ /* 0x000fe40000000f00 */
[----:B------:R-:W-:Y:S01]  /*26a0*/  ISETP.NE.AND P5, PT, R3, 0x1, PT ;  /* 0x000000010300780c */ /* 0x000fe20003fa5270 */
[----:B------:R-:W3:Y:S01]  /*26b0*/  LDSM.16.M88.4 R32, [R102+0x3000] ;  /* 0x003000006620783b */ /* 0x000ee20000000200 */
[----:B------:R-:W-:-:S02]  /*26c0*/  SEL R81, R81, 0xffffffe0, !P6 ;  /* 0xffffffe051517807 */ /* 0x000fc40007000000 */
[----:B------:R-:W-:Y:S01]  /*26d0*/  VIMNMX R99, PT, PT, R2, R85, PT ;  /* 0x0000005502637248 */ /* 0x000fe20003fe0100 */
[----:B------:R-:W1:Y:S01]  /*26e0*/  LDSM.16.M88.4 R60, [R102+0x3400] ;  /* 0x00340000663c783b */ /* 0x000e620000000200 */
[-C--:B------:R-:W-:Y:S02]  /*26f0*/  IADD3 R80, PT, PT, R122, R81.reuse, RZ ;  /* 0x000000517a507210 */ /* 0x080fe40007ffe0ff */
[----:B------:R-:W-:Y:S01]  /*2700*/  IADD3 R22, PT, PT, R102, R81, RZ ;  /* 0x0000005166167210 */ /* 0x000fe20007ffe0ff */
[----:B------:R-:W2:Y:S01]  /*2710*/  LDSM.16.M88.4 R52, [R102+0x3800] ;  /* 0x003800006634783b */ /* 0x000ea20000000200 */
[----:B------:R-:W-:-:S03]  /*2720*/  VIADDMNMX R98, R2, 0x8, R85, PT ;  /* 0x0000000802627846 */ /* 0x000fc60003800155 */
[----:B------:R-:W4:Y:S04]  /*2730*/  LDSM.16.M88.4 R8, [R102+0x3c00] ;  /* 0x003c00006608783b */ /* 0x000f280000000200 */
[----:B------:R-:W-:Y:S04]  /*2740*/  LDSM.16.M88.4 R4, [R80] ;  /* 0x000000005004783b */ /* 0x000fe80000000200 */
[----:B------:R-:W5:Y:S04]  /*2750*/  LDSM.16.M88.4 R24, [R22+0x3000] ;  /* 0x003000001618783b */ /* 0x000f680000000200 */
[----:B------:R-:W5:Y:S04]  /*2760*/  LDSM.16.M88.4 R16, [R22+0x3400] ;  /* 0x003400001610783b */ /* 0x000f680000000200 */
[----:B------:R-:W-:Y:S04]  /*2770*/  LDSM.16.M88.4 R68, [R122+0x1000] ;  /* 0x001000007a44783b */ /* 0x000fe80000000200 */
[----:B------:R-:W5:Y:S04]  /*2780*/  LDSM.16.M88.4 R36, [R102+0x4000] ;  /* 0x004000006624783b */ /* 0x000f680000000200 */
[----:B------:R-:W5:Y:S01]  /*2790*/  LDSM.16.M88.4 R64, [R22+0x3800] ;  /* 0x003800001640783b */ /* 0x000f620000000200 */
[C---:B---3--:R-:W-:Y:S03]  /*27a0*/  HMMA.16816.F32.BF16 R12, R44.reuse, R32, RZ ;  /* 0x000000202c0c723c */ /* 0x048fe600000418ff */
[----:B------:R-:W-:Y:S04]  /*27b0*/  LDSM.16.M88.4 R40, [R80+0x1000] ;  /* 0x001000005028783b */ /* 0x000fe80000000200 */
[----:B------:R-:W-:Y:S01]  /*27c0*/  LDSM.16.M88.4 R76, [R22+0x4000] ;  /* 0x00400000164c783b */ /* 0x000fe20000000200 */
[C---:B------:R-:W-:Y:S03]  /*27d0*/  HMMA.16816.F32.BF16 R32, R44.reuse, R34, RZ ;  /* 0x000000222c20723c */ /* 0x040fe600000418ff */
[----:B------:R-:W-:Y:S05]  /*27e0*/  LDSM.16.M88.4 R72, [R102+0x4400] ;  /* 0x004400006648783b */ /* 0x000fea0000000200 */
[C---:B-1----:R-:W-:Y:S08]  /*27f0*/  HMMA.16816.F32.BF16 R28, R44.reuse, R60, RZ ;  /* 0x0000003c2c1c723c */ /* 0x042ff000000418ff */
[C---:B--2---:R-:W-:Y:S08]  /*2800*/  HMMA.16816.F32.BF16 R56, R44.reuse, R52, RZ ;  /* 0x000000342c38723c */ /* 0x044ff000000418ff */
        /* <DEDUP_REMOVED lines=9> */
[----:B------:R-:W-:Y:S01]  /*28a0*/  HMMA.16816.F32.BF16 R60, R4, R18, R60 ;  /* 0x00000012043c723c */ /* 0x000fe2000004183c */
[----:B------:R-:W2:Y:S07]  /*28b0*/  LDSM.16.M88.4 R16, [R102+0x5000] ;  /* 0x005000006610783b */ /* 0x000eae0000000200 */
[C---:B------:R-:W-:Y:S08]  /*28c0*/  HMMA.16816.F32.BF16 R12, R68.reuse, R36, R12 ;  /* 0x00000024440c723c */ /* 0x040ff0000004180c */
        /* <DEDUP_REMOVED lines=9> */
[C---:B------:R-:W-:Y:S08]  /*2960*/  HMMA.16816.F32.BF16 R12, R40.reuse, R76, R12 ;  /* 0x0000004c280c723c */ /* 0x040ff0000004180c */
[----:B------:R-:W-:Y:S08]  /*2970*/  HMMA.16816.F32.BF16 R32, R40, R78, R32 ;  /* 0x0000004e2820723c */ /* 0x000ff00000041820 */
[----:B------:R-:W-:Y:S08]  /*2980*/  HMMA.16816.F32.BF16 R28, R68, R72, R28 ;  /* 0x00000048441c723c */ /* 0x000ff0000004181c */
[C---:B--2---:R-:W-:Y:S08]  /*2990*/  HMMA.16816.F32.BF16 R12, R24.reuse, R16, R12 ;  /* 0x00000010180c723c */ /* 0x044ff0000004180c */
[----:B------:R-:W-:Y:S01]  /*29a0*/  HMMA.16816.F32.BF16 R32, R24, R18, R32 ;  /* 0x000000121820723c */ /* 0x000fe20000041820 */
[----:B------:R-:W2:Y:S07]  /*29b0*/  LDSM.16.M88.4 R16, [R102+0x4c00] ;  /* 0x004c00006610783b */ /* 0x000eae0000000200 */
[----:B------:R-:W-:Y:S08]  /*29c0*/  HMMA.16816.F32.BF16 R60, R68, R74, R60 ;  /* 0x0000004a443c723c */ /* 0x000ff0000004183c */
[C---:B-1----:R-:W-:Y:S08]  /*29d0*/  HMMA.16816.F32.BF16 R12, R8.reuse, R4, R12 ;  /* 0x00000004080c723c */ /* 0x042ff0000004180c */
[----:B------:R-:W-:Y:S01]  /*29e0*/  HMMA.16816.F32.BF16 R32, R8, R6, R32 ;  /* 0x000000060820723c */ /* 0x000fe20000041820 */
[----:B------:R-:W1:Y:S07]  /*29f0*/  LDSM.16.M88.4 R4, [R22+0x4800] ;  /* 0x004800001604783b */ /* 0x000e6e0000000200 */
[----:B------:R-:W-:Y:S01]  /*2a00*/  HMMA.16816.F32.BF16 R72, R68, R64, R56 ;  /* 0x000000404448723c */ /* 0x000fe20000041838 */
[----:B------:R-:W3:Y:S02]  /*2a10*/  LDSM.16.M88.4 R56, [R102+0x5400] ;  /* 0x005400006638783b */ /* 0x000ee40000000200 */
[----:B------:R-:W-:Y:S01]  /*2a20*/  FMUL.FTZ R12, R12, UR4 ;  /* 0x000000040c0c7c20 */ /* 0x000fe20008410000 */
[----:B------:R-:W-:-:S03]  /*2a30*/  FMUL.FTZ R65, R13, UR4 ;  /* 0x000000040d417c20 */ /* 0x000fc60008410000 */
[----:B------:R4:W1:Y:S01]  /*2a40*/  MUFU.TANH R64, R12 ;  /* 0x0000000c00407308 */ /* 0x0008620000002400 */
[----:B------:R-:W-:Y:S01]  /*2a50*/  HMMA.16816.F32.BF16 R52, R68, R66, R52 ;  /* 0x000000424434723c */ /* 0x000fe20000041834 */
[----:B------:R-:W-:Y:S01]  /*2a60*/  FMUL.FTZ R66, R14, UR4 ;  /* 0x000000040e427c20 */ /* 0x000fe20008410000 */
[----:B------:R-:W-:-:S05]  /*2a70*/  FMUL.FTZ R67, R15, UR4 ;  /* 0x000000040f437c20 */ /* 0x000fca0008410000 */
[----:B------:R-:W1:Y:S01]  /*2a80*/  MUFU.TANH R65, R65 ;  /* 0x0000004100417308 */ /* 0x000e620000002400 */
[C---:B------:R-:W-:Y:S01]  /*2a90*/  HMMA.16816.F32.BF16 R76, R40.reuse, R36, R28 ;  /* 0x00000024284c723c */ /* 0x040fe2000004181c */
[----:B------:R-:W-:Y:S06]  /*2aa0*/  LDSM.16.M88.4 R28, [R22+0x5400] ;  /* 0x00540000161c783b */ /* 0x000fec0000000200 */
[----:B------:R-:W3:Y:S01]  /*2ab0*/  MUFU.TANH R66, R66 ;  /* 0x0000004200427308 */ /* 0x000ee20000002400 */
[----:B------:R-:W-:Y:S01]  /*2ac0*/  HMMA.16816.F32.BF16 R60, R40, R38, R60 ;  /* 0x00000026283c723c */ /* 0x000fe2000004183c */
[----:B----4-:R-:W4:Y:S04]  /*2ad0*/  LDSM.16.M88.4 R12, [R102+0x5800] ;  /* 0x00580000660c783b */ /* 0x010f280000000200 */
[----:B------:R-:W5:Y:S02]  /*2ae0*/  LDSM.16.M88.4 R36, [R22+0x4c00] ;  /* 0x004c00001624783b */ /* 0x000f640000000200 */
[----:B------:R-:W3:Y:S01]  /*2af0*/  MUFU.TANH R67, R67 ;  /* 0x0000004300437308 */ /* 0x000ee20000002400 */
[----:B--2---:R-:W-:Y:S01]  /*2b00*/  HMMA.16816.F32.BF16 R48, R68, R16, R48 ;  /* 0x000000104430723c */ /* 0x004fe20000041830 */
[----:B------:R-:W-:Y:S01]  /*2b10*/  FMUL.FTZ R16, R32, UR4 ;  /* 0x0000000420107c20 */ /* 0x000fe20008410000 */
[----:B------:R-:W-:-:S05]  /*2b20*/  FMUL.FTZ R17, R33, UR4 ;  /* 0x0000000421117c20 */ /* 0x000fca0008410000 */
[----:B------:R-:W2:Y:S01]  /*2b30*/  MUFU.TANH R16, R16 ;  /* 0x0000001000107308 */ /* 0x000ea20000002400 */
[C---:B-1----:R-:W-:Y:S07]  /*2b40*/  HMMA.16816.F32.BF16 R72, R40.reuse, R4, R72 ;  /* 0x000000042848723c */ /* 0x042fee0000041848 */
[----:B------:R-:W1:Y:S01]  /*2b50*/  MUFU.TANH R17, R17 ;  /* 0x0000001100117308 */ /* 0x000e620000002400 */
[----:B------:R-:W-:Y:S01]  /*2b60*/  HMMA.16816.F32.BF16 R52, R40, R6, R52 ;  /* 0x000000062834723c */ /* 0x000fe20000041834 */
[----:B------:R-:W2:Y:S07]  /*2b70*/  LDSM.16.M88.4 R4, [R102+0x5c00] ;  /* 0x005c00006604783b */ /* 0x000eae0000000200 */
[----:B------:R-:W-:Y:S08]  /*2b80*/  HMMA.16816.F32.BF16 R44, R68, R18, R44 ;  /* 0x00000012442c723c */ /* 0x000ff0000004182c */
[C---:B---3--:R-:W-:Y:S08]  /*2b90*/  HMMA.16816.F32.BF16 R76, R24.reuse, R56, R76 ;  /* 0x00000038184c723c */ /* 0x048ff0000004184c */
[C---:B----4-:R-:W-:Y:S08]  /*2ba0*/  HMMA.16816.F32.BF16 R72, R24.reuse, R12, R72 ;  /* 0x0000000c1848723c */ /* 0x050ff00000041848 */
[----:B------:R-:W-:Y:S01]  /*2bb0*/  HMMA.16816.F32.BF16 R52, R24, R14, R52 ;  /* 0x0000000e1834723c */ /* 0x000fe20000041834 */
[----:B------:R-:W3:Y:S07]  /*2bc0*/  LDSM.16.M88.4 R12, [R22+0x5c00] ;  /* 0x005c0000160c783b */ /* 0x000eee0000000200 */
[C---:B-----5:R-:W-:Y:S08]  /*2bd0*/  HMMA.16816.F32.BF16 R48, R40.reuse, R36, R48 ;  /* 0x000000242830723c */ /* 0x060ff00000041830 */
[----:B------:R-:W-:Y:S08]  /*2be0*/  HMMA.16816.F32.BF16 R44, R40, R38, R44 ;  /* 0x00000026282c723c */ /* 0x000ff0000004182c */
[----:B------:R-:W-:Y:S01]  /*2bf0*/  HMMA.16816.F32.BF16 R60, R24, R58, R60 ;  /* 0x0000003a183c723c */ /* 0x000fe2000004183c */
[----:B------:R-:W4:Y:S01]  /*2c00*/  LDSM.16.M88.4 R56, [R22+0x5800] ;  /* 0x005800001638783b */ /* 0x000f220000000200 */
[----:B------:R-:W-:-:S06]  /*2c10*/  DEPBAR.LE SB0, 0x0 ;  /* 0x000080000000791a */ /* 0x000fcc0000000000 */
[C---:B--2---:R-:W-:Y:S08]  /*2c20*/  HMMA.16816.F32.BF16 R48, R24.reuse, R4, R48 ;  /* 0x000000041830723c */ /* 0x044ff00000041830 */
[----:B------:R-:W-:Y:S08]  /*2c30*/  HMMA.16816.F32.BF16 R44, R24, R6, R44 ;  /* 0x00000006182c723c */ /* 0x000ff0000004182c */
[----:B------:R-:W-:Y:S01]  /*2c40*/  HMMA.16816.F32.BF16 R76, R8, R28, R76 ;  /* 0x0000001c084c723c */ /* 0x000fe2000004184c */
[----:B------:R-:W-:Y:S01]  /*2c50*/  FMUL.FTZ R28, R34, UR4 ;  /* 0x00000004221c7c20 */ /* 0x000fe20008410000 */
[----:B------:R-:W-:-:S05]  /*2c60*/  FMUL.FTZ R29, R35, UR4 ;  /* 0x00000004231d7c20 */ /* 0x000fca0008410000 */
[----:B------:R-:W2:Y:S01]  /*2c70*/  MUFU.TANH R28, R28 ;  /* 0x0000001c001c7308 */ /* 0x000ea20000002400 */
[C---:B------:R-:W-:Y:S07]  /*2c80*/  HMMA.16816.F32.BF16 R60, R8.reuse, R30, R60 ;  /* 0x0000001e083c723c */ /* 0x040fee000004183c */
[----:B------:R-:W1:Y:S01]  /*2c90*/  MUFU.TANH R29, R29 ;  /* 0x0000001d001d7308 */ /* 0x000e620000002400 */
[----:B---3--:R-:W-:Y:S03]  /*2ca0*/  HMMA.16816.F32.BF16 R48, R8, R12, R48 ;  /* 0x0000000c0830723c */ /* 0x008fe60000041830 */
[----:B------:R-:W-:Y:S01]  /*2cb0*/  FMUL.FTZ R32, R76, UR4 ;  /* 0x000000044c207c20 */ /* 0x000fe20008410000 */
[----:B------:R-:W-:Y:S01]  /*2cc0*/  FMUL.FTZ R30, R77, UR4 ;  /* 0x000000044d1e7c20 */ /* 0x000fe20008410000 */
[----:B------:R-:W-:Y:S01]  /*2cd0*/  FMUL.FTZ R31, R78, UR4 ;  /* 0x000000044e1f7c20 */ /* 0x000fe20008410000 */
[----:B------:R-:W-:-:S02]  /*2ce0*/  FMUL.FTZ R33, R79, UR4 ;  /* 0x000000044f217c20 */ /* 0x000fc40008410000 */
[C---:B------:R-:W-:Y:S01]  /*2cf0*/  HMMA.16816.F32.BF16 R44, R8.reuse, R14, R44 ;  /* 0x0000000e082c723c */ /* 0x040fe2000004182c */
[----:B------:R-:W3:Y:S02]  /*2d00*/  MUFU.TANH R32, R32 ;  /* 0x0000002000207308 */ /* 0x000ee40000002400 */
[----:B------:R-:W-:Y:S01]  /*2d10*/  FMUL.FTZ R34, R60, UR4 ;  /* 0x000000043c227c20 */ /* 0x000fe20008410000 */
[----:B------:R-:W-:Y:S01]  /*2d20*/  FMUL.FTZ R35, R61, UR4 ;  /* 0x000000043d237c20 */ /* 0x000fe20008410000 */
[----:B------:R-:W-:Y:S01]  /*2d30*/  FMUL.FTZ R18, R62, UR4 ;  /* 0x000000043e127c20 */ /* 0x000fe20008410000 */
[----:B------:R-:W-:Y:S02]  /*2d40*/  FMUL.FTZ R4, R63, UR4 ;  /* 0x000000043f047c20 */ /* 0x000fe40008410000 */
[----:B----4-:R-:W-:Y:S01]  /*2d50*/  HMMA.16816.F32.BF16 R72, R8, R56, R72 ;  /* 0x000000380848723c */ /* 0x010fe20000041848 */
[----:B------:R-:W4:Y:S02]  /*2d60*/  MUFU.TANH R30, R30 ;  /* 0x0000001e001e7308 */ /* 0x000f240000002400 */
        /* <DEDUP_REMOVED lines=52> */
.L_x_3490:
[----:B------:R-:W2:Y:S01]  /*30b0*/  LDC R6, c[0x0][0x4f0] ;  /* 0x00013c00ff067b82 */ /* 0x000ea20000000800 */
[C---:B------:R-:W-:Y:S01]  /*30c0*/  IADD3 R19, PT, PT, R23.reuse, -0x80, RZ ;  /* 0xffffff8017137810 */ /* 0x040fe20007ffe0ff */
[----:B------:R-:W-:Y:S01]  /*30d0*/  VIADD R25, R23, 0xffffffc0 ;  /* 0xffffffc017197836 */ /* 0x000fe20000000000 */
[----:B------:R-:W3:Y:S02]  /*30e0*/  LDCU.64 UR6, c[0x0][0x3a0] ;  /* 0x00007400ff0677ac */ /* 0x000ee40008000a00 */
[----:B------:R-:W-:Y:S02]  /*30f0*/  IABS R8, R19 ;  /* 0x0000001300087213 */ /* 0x000fe40000000000 */
[----:B------:R-:W-:Y:S02]  /*3100*/  IABS R10, R25 ;  /* 0x00000019000a7213 */ /* 0x000fe40000000000 */
[-C--:B--2---:R-:W-:Y:S02]  /*3110*/  IABS R2, R6.reuse ;  /* 0x0000000600027213 */ /* 0x084fe40000000000 */
[----:B------:R-:W-:-:S02]  /*3120*/  LOP3.LUT R25, R25, R6, RZ, 0x3c, !PT ;  /* 0x0000000619197212 */ /* 0x000fc400078e3cff */
[----:B------:R-:W2:Y:S01]  /*3130*/  I2F.RP R12, R2 ;  /* 0x00000002000c7306 */ /* 0x000ea20000209400 */
[----:B------:R-:W-:Y:S02]  /*3140*/  LOP3.LUT R19, R19, R6, RZ, 0x3c, !PT ;  /* 0x0000000613137212 */ /* 0x000fe400078e3cff */
[----:B------:R-:W-:-:S05]  /*3150*/  ISETP.GE.AND P2, PT, R25, RZ, PT ;  /* 0x000000ff1900720c */ /* 0x000fca0003f46270 */
        /* <DEDUP_REMOVED lines=22> */
[----:B------:R-:W-:-:S02]  /*32c0*/  ISETP.NE.AND P1, PT, R6, RZ, PT ;  /* 0x000000ff0600720c */ /* 0x000fc40003f25270 */
[----:B------:R-:W-:-:S05]  /*32d0*/  LOP3.LUT R13, RZ, R6, RZ, 0x33, !PT ;  /* 0x00000006ff0d7212 */ /* 0x000fca00078e33ff */
[----:B------:R-:W-:-:S04]  /*32e0*/  @P3 IADD3 R12, PT, PT, R12, 0x1, RZ ;  /* 0x000000010c0c3810 */ /* 0x000fc80007ffe0ff */
[----:B------:R-:W-:Y:S01]  /*32f0*/  @P4 VIADD R14, R14, 0x1 ;  /* 0x000000010e0e4836 */ /* 0x000fe20000000000 */
[----:B------:R-:W-:-:S03]  /*3300*/  @!P0 IADD3 R12, PT, PT, -R12, RZ, RZ ;  /* 0x000000ff0c0c8210 */ /* 0x000fc60007ffe1ff */
[----:B------:R-:W-:Y:S01]  /*3310*/  @!P2 IMAD.MOV R14, RZ, RZ, -R14 ;  /* 0x000000ffff0ea224 */ /* 0x000fe200078e0a0e */
[----:B------:R-:W-:-:S04]  /*3320*/  SEL R8, R13, R12, !P1 ;  /* 0x0000000c0d087207 */ /* 0x000fc80004800000 */
[----:B------:R-:W-:Y:S01]  /*3330*/  SEL R13, R13, R14, !P1 ;  /* 0x0000000e0d0d7207 */ /* 0x000fe20004800000 */
[----:B------:R-:W-:-:S04]  /*3340*/  IMAD.WIDE R14, R8, 0x4, R136 ;  /* 0x00000004080e7825 */ /* 0x000fc800078e0288 */
[C---:B------:R-:W-:Y:S02]  /*3350*/  IMAD.WIDE R24, R13.reuse, 0x4, R136 ;  /* 0x000000040d187825 */ /* 0x040fe400078e0288 */
[----:B------:R2:W4:Y:S04]  /*3360*/  LDG.E R15, desc[UR16][R14.64] ;  /* 0x000000100e0f7981 */ /* 0x000528000c1e1900 */
[----:B------:R-:W4:Y:S01]  /*3370*/  LDG.E R2, desc[UR16][R24.64] ;  /* 0x0000001018027981 */ /* 0x000f22000c1e1900 */
[----:B------:R-:W-:-:S05]  /*3380*/  IADD3 R13, PT, PT, R13, -R8, RZ ;  /* 0x800000080d0d7210 */ /* 0x000fca0007ffe0ff */
[----:B------:R-:W-:-:S05]  /*3390*/  IMAD R13, R13, R6, -0x40 ;  /* 0xffffffc00d0d7424 */ /* 0x000fca00078e0206 */
[----:B------:R-:W-:-:S05]  /*33a0*/  SHF.R.S32.HI R19, RZ, 0x1f, R13 ;  /* 0x0000001fff137819 */ /* 0x000fca000001140d */
[----:B------:R-:W-:-:S04]  /*33b0*/  IMAD R6, R19, R96, RZ ;  /* 0x0000006013067224 */ /* 0x000fc800078e02ff */
[C---:B------:R-:W-:Y:S02]  /*33c0*/  IMAD R6, R13.reuse, R97, R6 ;  /* 0x000000610d067224 */ /* 0x040fe400078e0206 */
[----:B------:R-:W-:-:S04]  /*33d0*/  IMAD.WIDE.U32 R12, R13, R96, RZ ;  /* 0x000000600d0c7225 */ /* 0x000fc800078e00ff */
[----:B--2---:R-:W-:Y:S02]  /*33e0*/  IMAD.MOV.U32 R14, RZ, RZ, R12 ;  /* 0x000000ffff0e7224 */ /* 0x004fe400078e000c */
[----:B----4-:R-:W-:Y:S01]  /*33f0*/  IMAD.IADD R2, R15, 0x1, -R2 ;  /* 0x000000010f027824 */ /* 0x010fe200078e0a02 */
[----:B------:R-:W-:-:S04]  /*3400*/  IADD3 R15, PT, PT, R13, R6, RZ ;  /* 0x000000060d0f7210 */ /* 0x000fc80007ffe0ff */
[----:B------:R-:W-:Y:S01]  /*3410*/  SHF.R.S32.HI R8, RZ, 0x1f, R2 ;  /* 0x0000001fff087819 */ /* 0x000fe20000011402 */
[----:B---3--:R-:W-:-:S04]  /*3420*/  IMAD.WIDE.U32 R14, R2, UR6, R14 ;  /* 0x00000006020e7c25 */ /* 0x008fc8000f8e000e */
[----:B------:R-:W-:Y:S01]  /*3430*/  IMAD R13, R8, UR6, RZ ;  /* 0x00000006080d7c24 */ /* 0x000fe2000f8e02ff */
[----:B------:R-:W-:-:S03]  /*3440*/  LEA R128, P0, R14, R128, 0x1 ;  /* 0x000000800e807211 */ /* 0x000fc600078008ff */
[----:B------:R-:W-:-:S05]  /*3450*/  IMAD R13, R2, UR7, R13 ;  /* 0x00000007020d7c24 */ /* 0x000fca000f8e020d */
[----:B------:R-:W-:-:S04]  /*3460*/  IADD3 R13, PT, PT, R15, R13, RZ ;  /* 0x0000000d0f0d7210 */ /* 0x000fc80007ffe0ff */
[----:B------:R-:W-:-:S07]  /*3470*/  LEA.HI.X R129, R14, R129, R13, 0x1, P0 ;  /* 0x000000810e817211 */ /* 0x000fce00000f0c0d */
.L_x_3491:
[----:B------:R-:W2:Y:S01]  /*3480*/  LDCU UR6, c[0x0][0x440] ;  /* 0x00008800ff0677ac */ /* 0x000ea20008000800 */
[----:B------:R-:W-:-:S04]  /*3490*/  LEA R14, P3, R96, R128, 0x6 ;  /* 0x00000080600e7211 */ /* 0x000fc800078630ff */
[----:B------:R-:W-:Y:S02]  /*34a0*/  LEA.HI.X R15, R96, R129, R97, 0x6, P3 ;  /* 0x00000081600f7211 */ /* 0x000fe400018f3461 */
[----:B--2---:R-:W-:Y:S02]  /*34b0*/  ISETP.GE.AND P1, PT, R142, UR6, PT ;  /* 0x000000068e007c0c */ /* 0x004fe4000bf26270 */
[----:B------:R-:W-:Y:S02]  /*34c0*/  ISETP.GE.AND P2, PT, R126, UR6, PT ;  /* 0x000000067e007c0c */ /* 0x000fe4000bf46270 */
[----:B------:R-:W-:-:S09]  /*34d0*/  ISETP.GE.AND P0, PT, R141, UR6, PT ;  /* 0x000000068d007c0c */ /* 0x000fd2000bf06270 */
[----:B------:R-:W-:Y:S02]  /*34e0*/  @!P1 IMAD.MOV.U32 R12, RZ, RZ, R128 ;  /* 0x000000ffff0c9224 */ /* 0x000fe400078e0080 */
[----:B------:R-:W-:Y:S01]  /*34f0*/  @!P1 IMAD.MOV.U32 R13, RZ, RZ, R129 ;  /* 0x000000ffff0d9224 */ /* 0x000fe200078e0081 */
        /* <DEDUP_REMOVED lines=31> */
.L_x_3489:
[----:B------:R-:W-:Y:S01]  /*36f0*/  IMAD.SHL.U32 R100, R120, 0x2, RZ ;  /* 0x0000000278647824 */ /* 0x000fe200078e00ff */
[----:B------:R-:W3:Y:S01]  /*3700*/  LDCU UR6, c[0x0][0x45c] ;  /* 0x00008b80ff0677ac */ /* 0x000ee20008000800 */
[----:B------:R-:W-:Y:S01]  /*3710*/  LOP3.LUT R121, R0, 0x120, R83, 0xf8, !PT ;  /* 0x0000012000797812 */ /* 0x000fe200078ef853 */
[----:B------:R-:W-:Y:S02]  /*3720*/  IMAD.MOV.U32 R139, RZ, RZ, -0x1 ;  /* 0xffffffffff8b7424 */ /* 0x000fe400078e00ff */
[----:B------:R-:W-:Y:S02]  /*3730*/  LOP3.LUT R100, R100, 0x6, RZ, 0xc0, !PT ;  /* 0x0000000664647812 */ /* 0x000fe400078ec0ff */
[----:B------:R-:W-:Y:S02]  /*3740*/  LEA R121, R121, UR5, 0x1 ;  /* 0x0000000579797c11 */ /* 0x000fe4000f8e08ff */
[----:B------:R-:W-:-:S03]  /*3750*/  LOP3.LUT R2, R23, R100, RZ, 0xfc, !PT ;  /* 0x0000006417027212 */ /* 0x000fc600078efcff */
[----:B------:R-:W-:Y:S02]  /*3760*/  LDSM.16.MT88.4 R76, [R121+0x6000] ;  /* 0x00600000794c783b */ /* 0x000fe40000004200 */
[C---:B------:R-:W-:Y:S02]  /*3770*/  VIADD R6, R2.reuse, 0xffffffc0 ;  /* 0xffffffc002067836 */ /* 0x040fe40000000000 */
[C---:B------:R-:W-:Y:S01]  /*3780*/  VIADD R8, R2.reuse, 0xffffffc1 ;  /* 0xffffffc102087836 */ /* 0x040fe20000000000 */
[----:B------:R-:W-:Y:S01]  /*3790*/  LDSM.16.MT88.4 R60, [R121+0x7000] ;  /* 0x00700000793c783b */ /* 0x000fe20000004200 */
[----:B--2---:R-:W-:Y:S01]  /*37a0*/  VIADD R13, R2, 0xffffffd9 ;  /* 0xffffffd9020d7836 */ /* 0x004fe20000000000 */
[-C--:B------:R-:W-:Y:S01]  /*37b0*/  ISETP.GE.AND P1, PT, R6, R99.reuse, PT ;  /* 0x000000630600720c */ /* 0x080fe20003f26270 */
[----:B------:R-:W-:Y:S01]  /*37c0*/  VIADD R15, R2, 0xffffffe8 ;  /* 0xffffffe8020f7836 */ /* 0x000fe20000000000 */
[----:B------:R-:W-:Y:S01]  /*37d0*/  ISETP.GE.AND P3, PT, R6, R98, PT ;  /* 0x000000620600720c */ /* 0x000fe20003f66270 */
[----:B------:R-:W-:Y:S01]  /*37e0*/  VIADD R6, R2, 0xffffffc8 ;  /* 0xffffffc802067836 */ /* 0x000fe20000000000 */
[----:B------:R-:W-:-:S02]  /*37f0*/  ISETP.GE.AND P0, PT, R8, R99, PT ;  /* 0x000000630800720c */ /* 0x000fc40003f06270 */
[-C--:B------:R-:W-:Y:S01]  /*3800*/  ISETP.GE.AND P2, PT, R8, R98.reuse, PT ;  /* 0x000000620800720c */ /* 0x080fe20003f46270 */
[----:B------:R-:W-:Y:S01]  /*3810*/  VIADD R8, R2, 0xffffffc9 ;  /* 0xffffffc902087836 */ /* 0x000fe20000000000 */
[----:B------:R-:W-:Y:S02]  /*3820*/  FSEL R64, R64, -INF , !P1 ;  /* 0xff80000040407808 */ /* 0x000fe40004800000 */
        /* <DEDUP_REMOVED lines=14> */
[----:B-1----:R-:W-:Y:S02]  /*3910*/  FSEL R38, R17, -INF , !P3 ;  /* 0xff80000011267808 */ /* 0x002fe40005800000 */
[CC--:B------:R-:W-:Y:S02]  /*3920*/  ISETP.GE.AND P1, PT, R8.reuse, R99.reuse, PT ;  /* 0x000000630800720c */ /* 0x0c0fe40003f26270 */
[----:B------:R-:W-:Y:S02]  /*3930*/  ISETP.GE.AND P3, PT, R8, R98, PT ;  /* 0x000000620800720c */ /* 0x000fe40003f66270 */
[----:B------:R-:W-:Y:S02]  /*3940*/  FSEL R8, R29, -INF , !P0 ;  /* 0xff8000001d087808 */ /* 0x000fe40004000000 */
[----:B------:R-:W-:Y:S02]  /*3950*/  FSEL R10, R32, -INF , !P2 ;  /* 0xff800000200a7808 */ /* 0x000fe40005000000 */
[----:B------:R-:W-:-:S02]  /*3960*/  ISETP.GE.AND P0, PT, R6, R99, PT ;  /* 0x000000630600720c */ /* 0x000fc40003f06270 */
[-C--:B------:R-:W-:Y:S01]  /*3970*/  ISETP.GE.AND P2, PT, R6, R98.reuse, PT ;  /* 0x000000620600720c */ /* 0x080fe20003f46270 */
[----:B------:R-:W-:Y:S01]  /*3980*/  VIADD R6, R2, 0xffffffe0 ;  /* 0xffffffe002067836 */ /* 0x000fe20000000000 */
[----:B------:R-:W-:Y:S02]  /*3990*/  FSEL R12, R31, -INF , !P4 ;  /* 0xff8000001f0c7808 */ /* 0x000fe40006000000 */
[----:B------:R-:W-:Y:S01]  /*39a0*/  FSEL R22, R30, -INF , !P1 ;  /* 0xff8000001e167808 */ /* 0x000fe20004800000 */
[----:B------:R-:W-:Y:S01]  /*39b0*/  IMAD.IADD R30, R81, 0x1, R121 ;  /* 0x00000001511e7824 */ /* 0x000fe200078e0279 */
[CC--:B------:R-:W-:Y:S02]  /*39c0*/  ISETP.GE.AND P4, PT, R13.reuse, R99.reuse, PT ;  /* 0x000000630d00720c */ /* 0x0c0fe40003f86270 */
[----:B------:R-:W-:Y:S01]  /*39d0*/  ISETP.GE.AND P1, PT, R13, R98, PT ;  /* 0x000000620d00720c */ /* 0x000fe20003f26270 */
[----:B------:R-:W-:Y:S01]  /*39e0*/  VIADD R13, R2, 0xffffffe1 ;  /* 0xffffffe1020d7836 */ /* 0x000fe20000000000 */
[----:B------:R-:W-:Y:S01]  /*39f0*/  FSEL R14, R33, -INF , !P3 ;  /* 0xff800000210e7808 */ /* 0x000fe20005800000 */
[----:B------:R-:W-:Y:S01]  /*3a00*/  LDSM.16.MT88.4 R52, [R30+0x7000] ;  /* 0x007000001e34783b */ /* 0x000fe20000004200 */
[----:B------:R-:W-:-:S02]  /*3a10*/  ISETP.GE.AND P3, PT, R6, R99, PT ;  /* 0x000000630600720c */ /* 0x000fc40003f66270 */
[----:B------:R-:W-:Y:S01]  /*3a20*/  FSEL R26, R34, -INF , !P0 ;  /* 0xff800000221a7808 */ /* 0x000fe20004000000 */
[----:B------:R-:W-:Y:S01]  /*3a30*/  LDSM.16.MT88.4 R68, [R30+0x6000] ;  /* 0x006000001e44783b */ /* 0x000fe20000004200 */
[----:B------:R-:W-:Y:S02]  /*3a40*/  ISETP.GE.AND P0, PT, R6, R98, PT ;  /* 0x000000620600720c */ /* 0x000fe40003f06270 */
[----:B------:R-:W-:Y:S02]  /*3a50*/  FSEL R6, R18, -INF , !P2 ;  /* 0xff80000012067808 */ /* 0x000fe40005000000 */
[----:B------:R-:W-:Y:S02]  /*3a60*/  FSEL R16, R35, -INF , !P4 ;  /* 0xff80000023107808 */ /* 0x000fe40006000000 */
[----:B------:R-:W-:Y:S02]  /*3a70*/  FSEL R4, R4, -INF , !P1 ;  /* 0xff80000004047808 */ /* 0x000fe40004800000 */
[----:B------:R-:W-:-:S02]  /*3a80*/  FSEL R118, R118, -INF , !P3 ;  /* 0xff80000076767808 */ /* 0x000fc40005800000 */
[CC--:B------:R-:W-:Y:S02]  /*3a90*/  ISETP.GE.AND P2, PT, R13.reuse, R99.reuse, PT ;  /* 0x000000630d00720c */ /* 0x0c0fe40003f46270 */
[-C--:B------:R-:W-:Y:S01]  /*3aa0*/  ISETP.GE.AND P4, PT, R13, R98.reuse, PT ;  /* 0x000000620d00720c */ /* 0x080fe20003f86270 */
[C---:B------:R-:W-:Y:S01]  /*3ab0*/  VIADD R13, R2.reuse, 0xffffffe9 ;  /* 0xffffffe9020d7836 */ /* 0x040fe20000000000 */
[C---:B------:R-:W-:Y:S02]  /*3ac0*/  ISETP.GE.AND P1, PT, R15.reuse, R99, PT ;  /* 0x000000630f00720c */ /* 0x040fe40003f26270 */
[----:B------:R-:W-:Y:S01]  /*3ad0*/  ISETP.GE.AND P3, PT, R15, R98, PT ;  /* 0x000000620f00720c */ /* 0x000fe20003f66270 */
[----:B------:R-:W-:Y:S01]  /*3ae0*/  VIADD R15, R2, 0xfffffff0 ;  /* 0xfffffff0020f7836 */ /* 0x000fe20000000000 */
[----:B------:R-:W-:Y:S02]  /*3af0*/  FMNMX3.FTZ R17, R64, R40, R36, !PT ;  /* 0x0000002840117276 */ /* 0x000fe40007810024 */
        /* <DEDUP_REMOVED lines=8> */
[----:B------:R-:W-:Y:S02]  /*3b80*/  ISETP.GE.AND P1, PT, R15, R98, PT ;  /* 0x000000620f00720c */ /* 0x000fe40003f26270 */
        /* <DEDUP_REMOVED lines=13> */
[-C--:B------:R-:W-:Y:S02]  /*3c60*/  ISETP.GE.AND P2, PT, R13, R99.reuse, PT ;  /* 0x000000630d00720c */ /* 0x080fe40003f46270 */
        /* <DEDUP_REMOVED lines=8> */
[----:B------:R-:W-:Y:S02]  /*3cf0*/  ISETP.GE.AND P2, PT, R13, R98, PT ;  /* 0x000000620d00720c */ /* 0x000fe40003f46270 */
        /* <DEDUP_REMOVED lines=10> */
[----:B------:R-:W1:Y:S03]  /*3da0*/  SHFL.BFLY PT, R2, R13, 0x2, 0x1f ;  /* 0x0c401f000d027f89 */ /* 0x000e6600000e0000 */
[----:B------:R-:W-:-:S05]  /*3db0*/  FMNMX.FTZ R9, R31, R18, !PT ;  /* 0x000000121f097209 */ /* 0x000fca0007810000 */
        /* <DEDUP_REMOVED lines=22> */
[--C-:B------:R-:W-:Y:S01]  /*3f20*/  FFMA.FTZ R89, R28, UR6, -R35.reuse ;  /* 0x000000061c597c23 */ /* 0x100fe20008010823 */
[----:B------:R-:W-:Y:S01]  /*3f30*/  FFMA.FTZ R88, R8, UR6, -R35 ;  /* 0x0000000608587c23 */ /* 0x000fe20008010823 */
[----:B------:R-:W1:Y:S01]  /*3f40*/  MUFU.EX2 R86, R86 ;  /* 0x0000005600567308 */ /* 0x000e620000000800 */
[----:B------:R-:W2:Y:S01]  /*3f50*/  LDSM.16.MT88.4 R8, [R121+0x6400] ;  /* 0x006400007908783b */ /* 0x000ea20000004200 */
        /* <DEDUP_REMOVED lines=8> */
[----:B------:R-:W4:Y:S01]  /*3fe0*/  LDSM.16.MT88.4 R40, [R121+0x8000] ;  /* 0x008000007928783b */ /* 0x000f220000004200 */
[--C-:B------:R-:W-:Y:S01]  /*3ff0*/  FFMA.FTZ R105, R106, UR6, -R111.reuse ;  /* 0x000000066a697c23 */ /* 0x100fe2000801086f */
[----:B------:R-:W-:Y:S01]  /*4000*/  MUFU.EX2 R91, R91 ;  /* 0x0000005b005b7308 */ /* 0x000fe20000000800 */
[----:B------:R-:W-:Y:S01]  /*4010*/  FFMA.FTZ R101, R116, UR6, -R111 ;  /* 0x0000000674657c23 */ /* 0x000fe2000801086f */
[----:B-1----:R-:W-:Y:S01]  /*4020*/  F2FP.BF16.F32.PACK_AB R48, R86, R87 ;  /* 0x000000575630723e */ /* 0x002fe200000010ff */
[----:B------:R-:W-:Y:S01]  /*4030*/  LDSM.16.MT88.4 R12, [R121+0x7400] ;  /* 0x00740000790c783b */ /* 0x000fe20000004200 */
[----:B------:R-:W1:Y:S01]  /*4040*/  MUFU.EX2 R90, R90 ;  /* 0x0000005a005a7308 */ /* 0x000e620000000800 */
[--C-:B------:R-:W-:Y:S01]  /*4050*/  FFMA.FTZ R103, R104, UR6, -R35.reuse ;  /* 0x0000000668677c23 */ /* 0x100fe20008010823 */
[--C-:B------:R-:W-:Y:S01]  /*4060*/  FFMA.FTZ R95, R112, UR6, -R35.reuse ;  /* 0x00000006705f7c23 */ /* 0x100fe20008010823 */
[----:B------:R-:W-:Y:S01]  /*4070*/  LDSM.16.MT88.4 R16, [R30+0x6400] ;  /* 0x006400001e10783b */ /* 0x000fe20000004200 */
[----:B------:R-:W-:Y:S01]  /*4080*/  MUFU.EX2 R89, R89 ;  /* 0x0000005900597308 */ /* 0x000fe20000000800 */
[----:B------:R-:W-:Y:S01]  /*4090*/  FFMA.FTZ R92, R92, UR6, -R35 ;  /* 0x000000065c5c7c23 */ /* 0x000fe20008010823 */
        /* <DEDUP_REMOVED lines=13> */
[----:B------:R-:W-:Y:S01]  /*4170*/  FADD.FTZ R86, R87, R86 ;  /* 0x0000005657567221 */ /* 0x000fe20000010000 */
[----:B------:R-:W-:Y:S01]  /*4180*/  MUFU.EX2 R27, R27 ;  /* 0x0000001b001b7308 */ /* 0x000fe20000000800 */
[----:B------:R-:W-:Y:S01]  /*4190*/  FADD.FTZ R90, R91, R90 ;  /* 0x0000005a5b5a7221 */ /* 0x000fe20000010000 */
[----:B---3--:R-:W-:Y:S01]  /*41a0*/  F2FP.BF16.F32.PACK_AB R51, R88, R89 ;  /* 0x000000595833723e */ /* 0x008fe200000010ff */
[----:B------:R-:W-:Y:S01]  /*41b0*/  FADD.FTZ R85, R85, R86 ;  /* 0x0000005655557221 */ /* 0x000fe20000010000 */
[----:B------:R-:W3:Y:S01]  /*41c0*/  MUFU.EX2 R24, R24 ;  /* 0x0000001800187308 */ /* 0x000ee20000000800 */
[----:B------:R-:W-:-:S02]  /*41d0*/  FADD.FTZ R89, R89, R90 ;  /* 0x0000005a59597221 */ /* 0x000fc40000010000 */
[----:B------:R-:W-:Y:S01]  /*41e0*/  FADD.FTZ R84, R84, R85 ;  /* 0x0000005554547221 */ /* 0x000fe20000010000 */
[----:B------:R-:W-:Y:S01]  /*41f0*/  MUFU.EX2 R29, R29 ;  /* 0x0000001d001d7308 */ /* 0x000fe20000000800 */
[----:B------:R-:W-:Y:S01]  /*4200*/  HMMA.16816.F32.BF16 R80, R48, R76, RZ ;  /* 0x0000004c3050723c */ /* 0x000fe200000418ff */
[----:B-1----:R-:W-:Y:S01]  /*4210*/  F2FP.BF16.F32.PACK_AB R4, R28, R93 ;  /* 0x0000005d1c04723e */ /* 0x002fe200000010ff */
[----:B------:R-:W-:Y:S01]  /*4220*/  FADD.FTZ R88, R88, R89 ;  /* 0x0000005958587221 */ /* 0x000fe20000010000 */
[----:B------:R-:W1:Y:S01]  /*4230*/  MUFU.EX2 R26, R26 ;  /* 0x0000001a001a7308 */ /* 0x000e620000000800 */
[----:B------:R-:W-:-:S03]  /*4240*/  FADD.FTZ R93, R93, R84 ;  /* 0x000000545d5d7221 */ /* 0x000fc60000010000 */
[----:B------:R-:W-:Y:S01]  /*4250*/  MUFU.EX2 R25, R25 ;  /* 0x0000001900197308 */ /* 0x000fe20000000800 */
[C---:B------:R-:W-:Y:S01]  /*4260*/  HMMA.16816.F32.BF16 R76, R48.reuse, R78, RZ ;  /* 0x0000004e304c723c */ /* 0x040fe200000418ff */
[----:B---3--:R-:W-:Y:S01]  /*4270*/  F2FP.BF16.F32.PACK_AB R6, R24, R27 ;  /* 0x0000001b1806723e */ /* 0x008fe200000010ff */
[----:B------:R-:W-:Y:S01]  /*4280*/  FADD.FTZ R28, R28, R93 ;  /* 0x0000005d1c1c7221 */ /* 0x000fe20000010000 */
[----:B------:R-:W3:Y:S04]  /*4290*/  MUFU.EX2 R22, R22 ;  /* 0x0000001600167308 */ /* 0x000ee80000000800 */
        /* <DEDUP_REMOVED lines=8> */
[----:B---3--:R-:W-:-:S02]  /*4320*/  F2FP.BF16.F32.PACK_AB R7, R22, R25 ;  /* 0x000000191607723e */ /* 0x008fc400000010ff */
[----:B------:R-:W-:Y:S04]  /*4330*/  MUFU.EX2 R103, R103 ;  /* 0x0000006700677308 */ /* 0x000fe80000000800 */
[----:B------:R-:W-:Y:S01]  /*4340*/  MUFU.EX2 R95, R95 ;  /* 0x0000005f005f7308 */ /* 0x000fe20000000800 */
[C---:B--2---:R-:W-:Y:S03]  /*4350*/  HMMA.16816.F32.BF16 R80, R4.reuse, R8, R80 ;  /* 0x000000080450723c */ /* 0x044fe60000041850 */
[----:B------:R-:W2:Y:S04]  /*4360*/  MUFU.EX2 R92, R92 ;  /* 0x0000005c005c7308 */ /* 0x000ea80000000800 */
        /* <DEDUP_REMOVED lines=8> */
[C---:B------:R-:W-:Y:S08]  /*43f0*/  HMMA.16816.F32.BF16 R60, R48.reuse, R62, RZ ;  /* 0x0000003e303c723c */ /* 0x040ff000000418ff */
[C---:B------:R-:W-:Y:S08]  /*4400*/  HMMA.16816.F32.BF16 R72, R48.reuse, R68, RZ ;  /* 0x000000443048723c */ /* 0x040ff000000418ff */
[C---:B----4-:R-:W-:Y:S08]  /*4410*/  HMMA.16816.F32.BF16 R36, R48.reuse, R40, RZ ;  /* 0x000000283024723c */ /* 0x050ff000000418ff */
[----:B------:R-:W-:Y:S08]  /*4420*/  HMMA.16816.F32.BF16 R68, R48, R70, RZ ;  /* 0x000000463044723c */ /* 0x000ff000000418ff */
[C---:B---3--:R-:W-:Y:S08]  /*4430*/  HMMA.16816.F32.BF16 R56, R4.reuse, R8, R56 ;  /* 0x000000080438723c */ /* 0x048ff00000041838 */
[----:B------:R-:W-:Y:S01]  /*4440*/  HMMA.16816.F32.BF16 R52, R4, R10, R52 ;  /* 0x0000000a0434723c */ /* 0x000fe20000041834 */
[----:B------:R-:W3:Y:S07]  /*4450*/  LDSM.16.MT88.4 R8, [R30+0x8000] ;  /* 0x008000001e08783b */ /* 0x000eee0000004200 */
[----:B------:R-:W-:Y:S08]  /*4460*/  HMMA.16816.F32.BF16 R40, R48, R42, RZ ;  /* 0x0000002a3028723c */ /* 0x000ff000000418ff */
[C---:B------:R-:W-:Y:S08]  /*4470*/  HMMA.16816.F32.BF16 R64, R4.reuse, R12, R64 ;  /* 0x0000000c0440723c */ /* 0x040ff00000041840 */
[C---:B------:R-:W-:Y:S01]  /*4480*/  HMMA.16816.F32.BF16 R60, R4.reuse, R14, R60 ;  /* 0x0000000e043c723c */ /* 0x040fe2000004183c */
[----:B------:R-:W4:Y:S07]  /*4490*/  LDSM.16.MT88.4 R12, [R121+0x8400] ;  /* 0x00840000790c783b */ /* 0x000f2e0000004200 */
[C---:B------:R-:W-:Y:S08]  /*44a0*/  HMMA.16816.F32.BF16 R72, R4.reuse, R16, R72 ;  /* 0x000000100448723c */ /* 0x040ff00000041848 */
[----:B------:R-:W-:Y:S01]  /*44b0*/  HMMA.16816.F32.BF16 R68, R4, R18, R68 ;  /* 0x000000120444723c */ /* 0x000fe20000041844 */
[----:B------:R-:W-:Y:S07]  /*44c0*/  LDSM.16.MT88.4 R16, [R121+0x6c00] ;  /* 0x006c00007910783b */ /* 0x000fee0000004200 */
[C---:B---3--:R-:W-:Y:S08]  /*44d0*/  HMMA.16816.F32.BF16 R44, R48.reuse, R8, RZ ;  /* 0x00000008302c723c */ /* 0x048ff000000418ff */
[----:B------:R-:W-:Y:S01]  /*44e0*/  HMMA.16816.F32.BF16 R48, R48, R10, RZ ;  /* 0x0000000a3030723c */ /* 0x000fe200000418ff */
[----:B------:R-:W3:Y:S07]  /*44f0*/  LDSM.16.MT88.4 R8, [R30+0x8400] ;  /* 0x008400001e08783b */ /* 0x000eee0000004200 */
[C---:B----4-:R-:W-:Y:S08]  /*4500*/  HMMA.16816.F32.BF16 R36, R4.reuse, R12, R36 ;  /* 0x0000000c0424723c */ /* 0x050ff00000041824 */
[C---:B------:R-:W-:Y:S01]  /*4510*/  HMMA.16816.F32.BF16 R40, R4.reuse, R14, R40 ;  /* 0x0000000e0428723c */ /* 0x040fe20000041828 */
[----:B------:R-:W-:Y:S07]  /*4520*/  LDSM.16.MT88.4 R12, [R30+0x6c00] ;  /* 0x006c00001e0c783b */ /* 0x000fee0000004200 */
[C---:B---3--:R-:W-:Y:S08]  /*4530*/  HMMA.16816.F32.BF16 R44, R4.reuse, R8, R44 ;  /* 0x00000008042c723c */ /* 0x048ff0000004182c */
[----:B------:R-:W-:Y:S01]  /*4540*/  HMMA.16816.F32.BF16 R48, R4, R10, R48 ;  /* 0x0000000a0430723c */ /* 0x000fe20000041830 */
[----:B------:R-:W3:Y:S01]  /*4550*/  LDSM.16.MT88.4 R8, [R121+0x6800] ;  /* 0x006800007908783b */ /* 0x000ee20000004200 */
[----:B------:R-:W-:Y:S01]  /*4560*/  FFMA.FTZ R5, R94, UR6, -R35 ;  /* 0x000000065e057c23 */ /* 0x000fe20008010823 */
[----:B-1----:R-:W-:Y:S01]  /*4570*/  F2FP.BF16.F32.PACK_AB R4, R105, R106 ;  /* 0x0000006a6904723e */ /* 0x002fe200000010ff */
[----:B------:R-:W1:Y:S01]  /*4580*/  MUFU.EX2 R94, R114 ;  /* 0x00000072005e7308 */ /* 0x000e620000000800 */
[----:B--2---:R-:W-:-:S03]  /*4590*/  F2FP.BF16.F32.PACK_AB R7, R92, R95 ;  /* 0x0000005f5c07723e */ /* 0x004fc600000010ff */
[----:B------:R-:W2:Y:S01]  /*45a0*/  MUFU.EX2 R104, R5 ;  /* 0x0000000500687308 */ /* 0x000ea20000000800 */
[----:B-1----:R-:W-:Y:S02]  /*45b0*/  F2FP.BF16.F32.PACK_AB R6, R94, R101 ;  /* 0x000000655e06723e */ /* 0x002fe400000010ff */
[----:B--2---:R-:W-:-:S07]  /*45c0*/  F2FP.BF16.F32.PACK_AB R5, R103, R104 ;  /* 0x000000686705723e */ /* 0x004fce00000010ff */
[C---:B---3--:R-:W-:Y:S08]  /*45d0*/  HMMA.16816.F32.BF16 R80, R4.reuse, R8, R80 ;  /* 0x000000080450723c */ /* 0x048ff00000041850 */
        /* <DEDUP_REMOVED lines=16> */
[--C-:B------:R-:W-:Y:S01]  /*46e0*/  FFMA.FTZ R5, R33, UR6, -R35.reuse ;  /* 0x0000000621057c23 */ /* 0x100fe20008010823 */
[----:B------:R-:W-:Y:S01]  /*46f0*/  FFMA.FTZ R7, R32, UR6, -R35 ;  /* 0x0000000620077c23 */ /* 0x000fe20008010823 */
[----:B------:R-:W1:Y:S01]  /*4700*/  LDSM.16.MT88.4 R8, [R121+0x7c00] ;  /* 0x007c00007908783b */ /* 0x000e620000004200 */
[----:B------:R-:W-:Y:S01]  /*4710*/  MUFU.EX2 R33, R34 ;  /* 0x0000002200217308 */ /* 0x000fe20000000800 */
[----:B------:R-:W-:-:S02]  /*4720*/  F2FP.BF16.F32.PACK_AB R4, R109, R110 ;  /* 0x0000006e6d04723e */ /* 0x000fc400000010ff */
[----:B------:R-:W-:Y:S01]  /*4730*/  F2FP.BF16.F32.PACK_AB R6, R107, R108 ;  /* 0x0000006c6b06723e */ /* 0x000fe200000010ff */
[----:B------:R-:W2:Y:S04]  /*4740*/  MUFU.EX2 R32, R5 ;  /* 0x0000000500207308 */ /* 0x000ea80000000800 */
[----:B------:R-:W3:Y:S01]  /*4750*/  MUFU.EX2 R31, R7 ;  /* 0x00000007001f7308 */ /* 0x000ee20000000800 */
[----:B--2---:R-:W-:Y:S02]  /*4760*/  F2FP.BF16.F32.PACK_AB R5, R32, R33 ;  /* 0x000000212005723e */ /* 0x004fe400000010ff */
[----:B---3--:R-:W-:-:S07]  /*4770*/  F2FP.BF16.F32.PACK_AB R7, R144, R31 ;  /* 0x0000001f9007723e */ /* 0x008fce00000010ff */
        /* <DEDUP_REMOVED lines=10> */
[----:B------:R-:W-:-:S04]  /*4820*/  FADD.FTZ R17, R25, R26 ;  /* 0x0000001a19117221 */ /* 0x000fc80000010000 */
[----:B------:R-:W-:-:S03]  /*4830*/  FADD.FTZ R17, R22, R17 ;  /* 0x0000001116117221 */ /* 0x000fc60000010000 */
[C---:B------:R-:W-:Y:S08]  /*4840*/  HMMA.16816.F32.BF16 R52, R4.reuse, R18, R52 ;  /* 0x000000120434723c */ /* 0x040ff00000041834 */
[----:B---3--:R-:W-:Y:S01]  /*4850*/  HMMA.16816.F32.BF16 R36, R4, R12, R36 ;  /* 0x0000000c0424723c */ /* 0x008fe20000041824 */
[----:B------:R-:W-:-:S04]  /*4860*/  FADD.FTZ R13, R27, R28 ;  /* 0x0000001c1b0d7221 */ /* 0x000fc80000010000 */
[----:B------:R-:W-:-:S03]  /*4870*/  FADD.FTZ R13, R24, R13 ;  /* 0x0000000d180d7221 */ /* 0x000fc60000010000 */
        /* <DEDUP_REMOVED lines=84> */
.L_x_3493:
[----:B------:R-:W-:Y:S01]  /*4dc0*/  UMOV UR6, URZ ;  /* 0x000000ff00067c82 */ /* 0x000fe20008000000 */
[----:B------:R-:W-:Y:S01]  /*4dd0*/  IMAD.SHL.U32 R4, R20, 0x40, RZ ;  /* 0x0000004014047824 */ /* 0x000fe200078e00ff */
[----:B------:R-:W-:-:S05]  /*4de0*/  IADD3 R5, P0, PT, RZ, -UR6, RZ ;  /* 0x80000006ff057c10 */ /* 0x000fca000ff1e0ff */
[----:B------:R-:W-:-:S05]  /*4df0*/  IMAD.X R4, RZ, RZ, ~R4, P0 ;  /* 0x000000ffff047224 */ /* 0x000fca00000e0e04 */
[----:B------:R-:W-:-:S04]  /*4e00*/  SHF.R.S64 R5, R5, 0x1f, R4 ;  /* 0x0000001f05057819 */ /* 0x000fc80000001004 */
[----:B------:R-:W-:-:S04]  /*4e10*/  IADD3 R130, P0, PT, R5, R130, RZ ;  /* 0x0000008205827210 */ /* 0x000fc80007f1e0ff */
[----:B------:R-:W-:-:S09]  /*4e20*/  LEA.HI.X.SX32 R131, R4, R131, 0x1, P0 ;  /* 0x0000008304837211 */ /* 0x000fd200000f0eff */
.L_x_3494:
[----:B------:R-:W1:Y:S01]  /*4e30*/  LDCU UR6, c[0x0][0x440] ;  /* 0x00008800ff0677ac */ /* 0x000e620008000800 */
[----:B------:R-:W-:Y:S01]  /*4e40*/  LEA R8, P0, R20, R130, 0x6 ;  /* 0x0000008214087211 */ /* 0x000fe200078030ff */
[----:B------:R-:W-:-:S03]  /*4e50*/  IMAD.MOV.U32 R101, RZ, RZ, 0x20 ;  /* 0x00000020ff657424 */ /* 0x000fc600078e00ff */
[----:B------:R-:W-:Y:S02]  /*4e60*/  LEA.HI.X R9, R20, R131, R21, 0x6, P0 ;  /* 0x0000008314097211 */ /* 0x000fe400000f3415 */
[----:B------:R-:W-:-:S05]  /*4e70*/  SEL R101, R101, 0xffffffe0, !P6 ;  /* 0xffffffe065657807 */ /* 0x000fca0007000000 */
[--C-:B------:R-:W-:Y:S02]  /*4e80*/  IMAD.IADD R103, R122, 0x1, R101.reuse ;  /* 0x000000017a677824 */ /* 0x100fe400078e0265 */
[----:B------:R-:W-:Y:S01]  /*4e90*/  IMAD.IADD R101, R102, 0x1, R101 ;  /* 0x0000000166657824 */ /* 0x000fe200078e0265 */
[----:B-1----:R-:W-:Y:S02]  /*4ea0*/  ISETP.GE.AND P3, PT, R142, UR6, PT ;  /* 0x000000068e007c0c */ /* 0x002fe4000bf66270 */
[----:B------:R-:W-:Y:S02]  /*4eb0*/  ISETP.GE.AND P4, PT, R126, UR6, PT ;  /* 0x000000067e007c0c */ /* 0x000fe4000bf86270 */
        /* <DEDUP_REMOVED lines=38> */
[----:B------:R-:W3:Y:S04]  /*5120*/  LDSM.16.M88.4 R20, [R102+0x3400] ;  /* 0x003400006614783b */ /* 0x000ee80000000200 */
[----:B------:R-:W4:Y:S04]  /*5130*/  LDSM.16.M88.4 R88, [R101+0x3800] ;  /* 0x003800006558783b */ /* 0x000f280000000200 */
[----:B-1----:R-:W1:Y:S04]  /*5140*/  LDSM.16.M88.4 R8, [R101+0x3400] ;  /* 0x003400006508783b */ /* 0x002e680000000200 */
[----:B------:R-:W5:Y:S04]  /*5150*/  LDSM.16.M88.4 R92, [R102+0x3c00] ;  /* 0x003c0000665c783b */ /* 0x000f680000000200 */
[----:B------:R-:W0:Y:S01]  /*5160*/  LDGDEPBAR ;  /* 0x00000000000079af */ /* 0x000e220000000000 */
[C---:B--2---:R-:W-:Y:S08]  /*5170*/  HMMA.16816.F32.BF16 R32, R4.reuse, R28, RZ ;  /* 0x0000001c0420723c */ /* 0x044ff000000418ff */
        /* <DEDUP_REMOVED lines=9> */
[----:B------:R-:W2:Y:S07]  /*5210*/  LDSM.16.M88.4 R88, [R101+0x3c00] ;  /* 0x003c00006558783b */ /* 0x000eae0000000200 */
[C---:B-1----:R-:W-:Y:S08]  /*5220*/  HMMA.16816.F32.BF16 R24, R84.reuse, R8, R24 ;  /* 0x000000085418723c */ /* 0x042ff00000041818 */
[----:B------:R-:W-:Y:S08]  /*5230*/  HMMA.16816.F32.BF16 R20, R84, R10, R20 ;  /* 0x0000000a5414723c */ /* 0x000ff00000041814 */
[C---:B-----5:R-:W-:Y:S08]  /*5240*/  HMMA.16816.F32.BF16 R8, R4.reuse, R92, RZ ;  /* 0x0000005c0408723c */ /* 0x060ff000000418ff */
[----:B------:R-:W-:Y:S01]  /*5250*/  HMMA.16816.F32.BF16 R4, R4, R94, RZ ;  /* 0x0000005e0404723c */ /* 0x000fe200000418ff */
[----:B------:R-:W-:Y:S11]  /*5260*/  LDSM.16.M88.4 R92, [R102+0x5800] ;  /* 0x00580000665c783b */ /* 0x000ff60000000200 */
[C---:B--2---:R-:W-:Y:S08]  /*5270*/  HMMA.16816.F32.BF16 R8, R84.reuse, R88, R8 ;  /* 0x000000585408723c */ /* 0x044ff00000041808 */
        /* <DEDUP_REMOVED lines=48> */
[----:B------:R-:W-:-:S09]  /*5580*/  DEPBAR.LE SB0, 0x0 ;  /* 0x000080000000791a */ /* 0x000fd20000000000 */
[----:B------:R-:W-:Y:S01]  /*5590*/  FMUL.FTZ R25, R25, UR4 ;  /* 0x0000000419197c20 */ /* 0x000fe20008410000 */
[----:B------:R-:W-:Y:S01]  /*55a0*/  FMUL.FTZ R26, R26, UR4 ;  /* 0x000000041a1a7c20 */ /* 0x000fe20008410000 */
[----:B------:R-:W-:Y:S01]  /*55b0*/  FMUL.FTZ R24, R24, UR4 ;  /* 0x0000000418187c20 */ /* 0x000fe20008410000 */
[----:B------:R-:W-:Y:S01]  /*55c0*/  FMUL.FTZ R27, R27, UR4 ;  /* 0x000000041b1b7c20 */ /* 0x000fe20008410000 */
[----:B------:R-:W-:Y:S04]  /*55d0*/  MUFU.TANH R139, R25 ;  /* 0x00000019008b7308 */ /* 0x000fe80000002400 */
[----:B------:R-:W-:Y:S01]  /*55e0*/  FMUL.FTZ R113, R23, UR4 ;  /* 0x0000000417717c20 */ /* 0x000fe20008410000 */
[----:B------:R-:W-:Y:S02]  /*55f0*/  IMAD.SHL.U32 R23, R3, 0x40, RZ ;  /* 0x0000004003177824 */ /* 0x000fe400078e00ff */
[----:B------:R-:W-:Y:S01]  /*5600*/  FMUL.FTZ R20, R20, UR4 ;  /* 0x0000000414147c20 */ /* 0x000fe20008410000 */
[----:B------:R-:W-:Y:S01]  /*5610*/  FMUL.FTZ R21, R21, UR4 ;  /* 0x0000000415157c20 */ /* 0x000fe20008410000 */
[----:B------:R-:W-:Y:S01]  /*5620*/  MUFU.TANH R149, R26 ;  /* 0x0000001a00957308 */ /* 0x000fe20000002400 */
[----:B------:R-:W-:Y:S01]  /*5630*/  FMUL.FTZ R22, R22, UR4 ;  /* 0x0000000416167c20 */ /* 0x000fe20008410000 */
[C---:B-1----:R-:W-:Y:S06]  /*5640*/  HMMA.16816.F32.BF16 R16, R92.reuse, R88, R16 ;  /* 0x000000585c10723c */ /* 0x042fec0000041810 */
[----:B------:R-:W-:Y:S02]  /*5650*/  MUFU.TANH R153, R24 ;  /* 0x0000001800997308 */ /* 0x000fe40000002400 */
[C---:B------:R-:W-:Y:S06]  /*5660*/  HMMA.16816.F32.BF16 R12, R92.reuse, R90, R12 ;  /* 0x0000005a5c0c723c */ /* 0x040fec000004180c */
[----:B------:R-:W-:Y:S02]  /*5670*/  MUFU.TANH R135, R27 ;  /* 0x0000001b00877308 */ /* 0x000fe40000002400 */
[----:B--2---:R-:W-:Y:S01]  /*5680*/  HMMA.16816.F32.BF16 R8, R92, R84, R8 ;  /* 0x000000545c08723c */ /* 0x004fe20000041808 */
[----:B------:R-:W-:Y:S01]  /*5690*/  FMUL.FTZ R84, R32, UR4 ;  /* 0x0000000420547c20 */ /* 0x000fe20008410000 */
[----:B------:R-:W-:Y:S01]  /*56a0*/  FMUL.FTZ R85, R34, UR4 ;  /* 0x0000000422557c20 */ /* 0x000fe20008410000 */
[----:B------:R-:W-:Y:S01]  /*56b0*/  FMUL.FTZ R32, R33, UR4 ;  /* 0x0000000421207c20 */ /* 0x000fe20008410000 */
[----:B------:R-:W-:Y:S01]  /*56c0*/  FMUL.FTZ R117, R16, UR4 ;  /* 0x0000000410757c20 */ /* 0x000fe20008410000 */
[----:B------:R-:W-:Y:S01]  /*56d0*/  LOP3.LUT R16, R23, R100, RZ, 0xfc, !PT ;  /* 0x0000006417107212 */ /* 0x000fe200078efcff */
[----:B------:R-:W-:Y:S01]  /*56e0*/  FMUL.FTZ R34, R35, UR4 ;  /* 0x0000000423227c20 */ /* 0x000fe20008410000 */
[----:B------:R-:W1:Y:S01]  /*56f0*/  MUFU.TANH R84, R84 ;  /* 0x0000005400547308 */ /* 0x000e620000002400 */
[----:B------:R-:W-:Y:S01]  /*5700*/  FMUL.FTZ R33, R28, UR4 ;  /* 0x000000041c217c20 */ /* 0x000fe20008410000 */
[----:B------:R-:W-:Y:S01]  /*5710*/  FMUL.FTZ R111, R18, UR4 ;  /* 0x00000004126f7c20 */ /* 0x000fe20008410000 */
[----:B------:R-:W-:-:S02]  /*5720*/  VIADD R18, R16, 0xffffff80 ;  /* 0xffffff8010127836 */ /* 0x000fc40000000000 */
[----:B------:R-:W-:Y:S01]  /*5730*/  FMUL.FTZ R28, R29, UR4 ;  /* 0x000000041d1c7c20 */ /* 0x000fe20008410000 */
[----:B------:R-:W-:Y:S01]  /*5740*/  FMUL.FTZ R35, R30, UR4 ;  /* 0x000000041e237c20 */ /* 0x000fe20008410000 */
[----:B------:R-:W-:Y:S01]  /*5750*/  FMUL.FTZ R30, R31, UR4 ;  /* 0x000000041f1e7c20 */ /* 0x000fe20008410000 */
[----:B------:R-:W-:Y:S01]  /*5760*/  FMUL.FTZ R119, R17, UR4 ;  /* 0x0000000411777c20 */ /* 0x000fe20008410000 */
[----:B------:R-:W-:Y:S01]  /*5770*/  MUFU.TANH R85, R85 ;  /* 0x0000005500557308 */ /* 0x000fe20000002400 */
[----:B------:R-:W-:Y:S01]  /*5780*/  VIADD R17, R16, 0xffffff81 ;  /* 0xffffff8110117836 */ /* 0x000fe20000000000 */
[CC--:B------:R-:W-:Y:S01]  /*5790*/  ISETP.GE.AND P5, PT, R18.reuse, R99.reuse, PT ;  /* 0x000000631200720c */ /* 0x0c0fe20003fa6270 */
[----:B------:R-:W-:Y:S01]  /*57a0*/  FMUL.FTZ R19, R19, UR4 ;  /* 0x0000000413137c20 */ /* 0x000fe20008410000 */
[-C--:B------:R-:W-:Y:S01]  /*57b0*/  ISETP.GE.AND P1, PT, R18, R98.reuse, PT ;  /* 0x000000621200720c */ /* 0x080fe20003f26270 */
[----:B------:R-:W-:Y:S01]  /*57c0*/  FMUL.FTZ R133, R12, UR4 ;  /* 0x000000040c857c20 */ /* 0x000fe20008410000 */
[----:B------:R-:W-:Y:S01]  /*57d0*/  ISETP.GE.AND P0, PT, R17, R99, PT ;  /* 0x000000631100720c */ /* 0x000fe20003f06270 */
[----:B------:R-:W-:Y:S01]  /*57e0*/  VIADD R12, R16, 0xffffff89 ;  /* 0xffffff89100c7836 */ /* 0x000fe20000000000 */
[----:B------:R-:W2:Y:S01]  /*57f0*/  MUFU.TANH R32, R32 ;  /* 0x0000002000207308 */ /* 0x000ea20000002400 */
[----:B------:R-:W-:Y:S01]  /*5800*/  FMUL.FTZ R13, R13, UR4 ;  /* 0x000000040d0d7c20 */ /* 0x000fe20008410000 */
[----:B-1----:R-:W-:Y:S01]  /*5810*/  FSEL R25, R84, -INF , !P5 ;  /* 0xff80000054197808 */ /* 0x002fe20006800000 */
[----:B------:R-:W-:Y:S01]  /*5820*/  FMUL.FTZ R107, R14, UR4 ;  /* 0x000000040e6b7c20 */ /* 0x000fe20008410000 */
[----:B------:R-:W-:Y:S01]  /*5830*/  ISETP.GE.AND P5, PT, R17, R98, PT ;  /* 0x000000621100720c */ /* 0x000fe20003fa6270 */
[----:B------:R-:W-:-:S02]  /*5840*/  VIADD R17, R16, 0xffffff88 ;  /* 0xffffff8810117836 */ /* 0x000fc40000000000 */
[----:B------:R-:W-:Y:S01]  /*5850*/  FMUL.FTZ R109, R15, UR4 ;  /* 0x000000040f6d7c20 */ /* 0x000fe20008410000 */
[----:B------:R-:W-:Y:S01]  /*5860*/  VIADD R14, R16, 0xffffff91 ;  /* 0xffffff91100e7836 */ /* 0x000fe20000000000 */
[----:B------:R-:W-:Y:S01]  /*5870*/  MUFU.TANH R34, R34 ;  /* 0x0000002200227308 */ /* 0x000fe20000002400 */
[----:B------:R-:W-:Y:S01]  /*5880*/  HMMA.16816.F32.BF16 R4, R92, R86, R4 ;  /* 0x000000565c04723c */ /* 0x000fe20000041804 */
[----:B------:R-:W-:Y:S01]  /*5890*/  FMUL.FTZ R100, R8, UR4 ;  /* 0x0000000408647c20 */ /* 0x000fe20008410000 */
[----:B------:R-:W-:Y:S01]  /*58a0*/  FMUL.FTZ R101, R9, UR4 ;  /* 0x0000000409657c20 */ /* 0x000fe20008410000 */
[----:B------:R-:W-:Y:S02]  /*58b0*/  VIADD R8, R16, 0xffffffa0 ;  /* 0xffffffa010087836 */ /* 0x000fe40000000000 */
[----:B------:R-:W-:Y:S01]  /*58c0*/  FMUL.FTZ R10, R10, UR4 ;  /* 0x000000040a0a7c20 */ /* 0x000fe20008410000 */
[----:B------:R-:W-:Y:S02]  /*58d0*/  VIADD R9, R16, 0xffffffa1 ;  /* 0xffffffa110097836 */ /* 0x000fe40000000000 */
[----:B------:R-:W-:Y:S01]  /*58e0*/  FMUL.FTZ R11, R11, UR4 ;  /* 0x000000040b0b7c20 */ /* 0x000fe20008410000 */
[----:B------:R-:W-:Y:S01]  /*58f0*/  MUFU.TANH R33, R33 ;  /* 0x0000002100217308 */ /* 0x000fe20000002400 */
[----:B--2---:R-:W-:-:S02]  /*5900*/  FSEL R29, R32, -INF , !P0 ;  /* 0xff800000201d7808 */ /* 0x004fc40004000000 */
[----:B------:R-:W-:-:S05]  /*5910*/  ISETP.GE.AND P0, PT, R17, R98, PT ;  /* 0x000000621100720c */ /* 0x000fca0003f06270 */
[----:B------:R-:W-:Y:S02]  /*5920*/  MUFU.TANH R28, R28 ;  /* 0x0000001c001c7308 */ /* 0x000fe40000002400 */
[----:B------:R-:W-:Y:S01]  /*5930*/  FMUL.FTZ R4, R4, UR4 ;  /* 0x0000000404047c20 */ /* 0x000fe20008410000 */
[----:B------:R-:W-:Y:S01]  /*5940*/  FMUL.FTZ R5, R5, UR4 ;  /* 0x0000000405057c20 */ /* 0x000fe20008410000 */
[----:B------:R-:W-:Y:S01]  /*5950*/  FMUL.FTZ R92, R6, UR4 ;  /* 0x00000004065c7c20 */ /* 0x000fe20008410000 */
[----:B------:R-:W-:-:S03]  /*5960*/  VIADD R6, R16, 0xffffffb8 ;  /* 0xffffffb810067836 */ /* 0x000fc60000000000 */
[----:B------:R-:W1:Y:S01]  /*5970*/  MUFU.TANH R35, R35 ;  /* 0x0000002300237308 */ /* 0x000e620000002400 */
[----:B------:R-:W-:-:S07]  /*5980*/  FMUL.FTZ R7, R7, UR4 ;  /* 0x0000000407077c20 */ /* 0x000fce0008410000 */
[----:B------:R-:W-:Y:S08]  /*5990*/  MUFU.TANH R30, R30 ;  /* 0x0000001e001e7308 */ /* 0x000ff00000002400 */
[----:B------:R2:W-:Y:S01]  /*59a0*/  MUFU.TANH R105, R19 ;  /* 0x0000001300697308 */ /* 0x0005e20000002400 */
[----:B-1----:R-:W-:-:S07]  /*59b0*/  FSEL R15, R35, -INF , !P0 ;  /* 0xff800000230f7808 */ /* 0x002fce0004000000 */
[----:B------:R-:W1:Y:S08]  /*59c0*/  MUFU.TANH R151, R20 ;  /* 0x0000001400977308 */ /* 0x000e700000002400 */
[----:B------:R3:W-:Y:S01]  /*59d0*/  MUFU.TANH R115, R21 ;  /* 0x0000001500737308 */ /* 0x0007e20000002400 */
[----:B--2---:R-:W-:Y:S02]  /*59e0*/  FSEL R19, R85, -INF , !P1 ;  /* 0xff80000055137808 */ /* 0x004fe40004800000 */
[----:B------:R-:W-:-:S02]  /*59f0*/  ISETP.GE.AND P1, PT, R17, R99, PT ;  /* 0x000000631100720c */ /* 0x000fc40003f26270 */
[----:B------:R-:W-:Y:S02]  /*5a00*/  FSEL R17, R34, -INF , !P5 ;  /* 0xff80000022117808 */ /* 0x000fe40006800000 */
[----:B------:R-:W-:Y:S01]  /*5a10*/  FSEL R27, R33, -INF , !P1 ;  /* 0xff800000211b7808 */ /* 0x000fe20004800000 */
[----:B------:R-:W2:Y:S01]  /*5a20*/  MUFU.TANH R147, R22 ;  /* 0x0000001600937308 */ /* 0x000ea20000002400 */
[C---:B------:R-:W-:Y:S02]  /*5a30*/  ISETP.GE.AND P5, PT, R12.reuse, R99, PT ;  /* 0x000000630c00720c */ /* 0x040fe40003fa6270 */
[----:B------:R-:W-:Y:S01]  /*5a40*/  ISETP.GE.AND P1, PT, R12, R98, PT ;  /* 0x000000620c00720c */ /* 0x000fe20003f26270 */
[----:B------:R-:W-:-:S04]  /*5a50*/  VIADD R12, R16, 0xffffff90 ;  /* 0xffffff90100c7836 */ /* 0x000fc80000000000 */
[----:B------:R-:W4:Y:S01]  /*5a60*/  MUFU.TANH R113, R113 ;  /* 0x0000007100717308 */ /* 0x000f220000002400 */
[----:B---3--:R-:W-:Y:S02]  /*5a70*/  FSEL R21, R28, -INF , !P5 ;  /* 0xff8000001c157808 */ /* 0x008fe40006800000 */
[CC--:B------:R-:W-:Y:S02]  /*5a80*/  ISETP.GE.AND P0, PT, R12.reuse, R99.reuse, PT ;  /* 0x000000630c00720c */ /* 0x0c0fe40003f06270 */
[----:B------:R-:W-:Y:S01]  /*5a90*/  ISETP.GE.AND P5, PT, R12, R98, PT ;  /* 0x000000620c00720c */ /* 0x000fe20003fa6270 */
[----:B------:R-:W-:Y:S01]  /*5aa0*/  VIADD R12, R16, 0xffffff98 ;  /* 0xffffff98100c7836 */ /* 0x000fe20000000000 */
[----:B------:R-:W-:Y:S01]  /*5ab0*/  FSEL R153, R153, -INF , !P0 ;  /* 0xff80000099997808 */ /* 0x000fe20004000000 */
[----:B------:R3:W-:Y:S01]  /*5ac0*/  MUFU.TANH R145, R13 ;  /* 0x0000000d00917308 */ /* 0x0007e20000002400 */
[----:B------:R-:W-:Y:S02]  /*5ad0*/  FSEL R149, R149, -INF , !P5 ;  /* 0xff80000095957808 */ /* 0x000fe40006800000 */
[----:B------:R-:W-:-:S02]  /*5ae0*/  ISETP.GE.AND P5, PT, R12, R99, PT ;  /* 0x000000630c00720c */ /* 0x000fc40003fa6270 */
[----:B------:R-:W-:Y:S02]  /*5af0*/  ISETP.GE.AND P0, PT, R14, R98, PT ;  /* 0x000000620e00720c */ /* 0x000fe40003f06270 */
[----:B-1----:R-:W-:Y:S01]  /*5b00*/  FSEL R151, R151, -INF , !P5 ;  /* 0xff80000097977808 */ /* 0x002fe20006800000 */
[----:B------:R-:W-:Y:S01]  /*5b10*/  MUFU.TANH R119, R119 ;  /* 0x0000007700777308 */ /* 0x000fe20000002400 */
[----:B------:R-:W-:-:S07]  /*5b20*/  FSEL R135, R135, -INF , !P0 ;  /* 0xff80000087877808 */ /* 0x000fce0004000000 */
[----:B------:R-:W1:Y:S01]  /*5b30*/  MUFU.TANH R111, R111 ;  /* 0x0000006f006f7308 */ /* 0x000e620000002400 */
[----:B---3--:R-:W-:Y:S02]  /*5b40*/  FSEL R13, R30, -INF , !P1 ;  /* 0xff8000001e0d7808 */ /* 0x008fe40004800000 */
[----:B------:R-:W-:-:S05]  /*5b50*/  ISETP.GE.AND P1, PT, R14, R99, PT ;  /* 0x000000630e00720c */ /* 0x000fca0003f26270 */
[----:B------:R-:W3:Y:S01]  /*5b60*/  MUFU.TANH R117, R117 ;  /* 0x0000007500757308 */ /* 0x000ee20000002400 */
[----:B------:R-:W-:Y:S02]  /*5b70*/  FSEL R139, R139, -INF , !P1 ;  /* 0xff8000008b8b7808 */ /* 0x000fe40004800000 */
[----:B------:R-:W-:Y:S01]  /*5b80*/  ISETP.GE.AND P1, PT, R12, R98, PT ;  /* 0x000000620c00720c */ /* 0x000fe20003f26270 */
[----:B------:R-:W-:-:S03]  /*5b90*/  VIADD R12, R16, 0xffffff99 ;  /* 0xffffff99100c7836 */ /* 0x000fc60000000000 */
[----:B--2---:R-:W-:Y:S01]  /*5ba0*/  FSEL R147, R147, -INF , !P1 ;  /* 0xff80000093937808 */ /* 0x004fe20004800000 */
[----:B------:R-:W2:Y:S01]  /*5bb0*/  MUFU.TANH R133, R133 ;  /* 0x0000008500857308 */ /* 0x000ea20000002400 */
[CC--:B------:R-:W-:Y:S02]  /*5bc0*/  ISETP.GE.AND P0, PT, R12.reuse, R99.reuse, PT ;  /* 0x000000630c00720c */ /* 0x0c0fe40003f06270 */
[-C--:B------:R-:W-:Y:S02]  /*5bd0*/  ISETP.GE.AND P5, PT, R12, R98.reuse, PT ;  /* 0x000000620c00720c */ /* 0x080fe40003fa6270 */
[----:B------:R-:W-:Y:S02]  /*5be0*/  FSEL R115, R115, -INF , !P0 ;  /* 0xff80000073737808 */ /* 0x000fe40004000000 */
[C---:B------:R-:W-:Y:S01]  /*5bf0*/  ISETP.GE.AND P1, PT, R8.reuse, R99, PT ;  /* 0x000000630800720c */ /* 0x040fe20003f26270 */
[----:B------:R-:W5:Y:S01]  /*5c00*/  MUFU.TANH R107, R107 ;  /* 0x0000006b006b7308 */ /* 0x000f620000002400 */
[----:B------:R-:W-:Y:S01]  /*5c10*/  ISETP.GE.AND P0, PT, R8, R98, PT ;  /* 0x000000620800720c */ /* 0x000fe20003f06270 */
[----:B------:R-:W-:Y:S01]  /*5c20*/  VIADD R8, R16, 0xffffffa8 ;  /* 0xffffffa810087836 */ /* 0x000fe20000000000 */
[----:B----4-:R-:W-:-:S02]  /*5c30*/  FSEL R113, R113, -INF , !P5 ;  /* 0xff80000071717808 */ /* 0x010fc40006800000 */
[-C--:B------:R-:W-:Y:S02]  /*5c40*/  ISETP.GE.AND P5, PT, R9, R99.reuse, PT ;  /* 0x000000630900720c */ /* 0x080fe40003fa6270 */
[----:B-1----:R-:W-:Y:S01]  /*5c50*/  FSEL R111, R111, -INF , !P0 ;  /* 0xff8000006f6f7808 */ /* 0x002fe20004000000 */
[----:B------:R-:W1:Y:S01]  /*5c60*/  MUFU.TANH R109, R109 ;  /* 0x0000006d006d7308 */ /* 0x000e620000002400 */
[----:B------:R-:W-:Y:S02]  /*5c70*/  FSEL R119, R119, -INF , !P5 ;  /* 0xff80000077777808 */ /* 0x000fe40006800000 */
[----:B---3--:R-:W-:Y:S02]  /*5c80*/  FSEL R117, R117, -INF , !P1 ;  /* 0xff80000075757808 */ /* 0x008fe40004800000 */
[C---:B------:R-:W-:Y:S02]  /*5c90*/  ISETP.GE.AND P0, PT, R8.reuse, R99, PT ;  /* 0x000000630800720c */ /* 0x040fe40003f06270 */
[-C--:B------:R-:W-:Y:S01]  /*5ca0*/  ISETP.GE.AND P5, PT, R8, R98.reuse, PT ;  /* 0x000000620800720c */ /* 0x080fe20003fa6270 */
[----:B------:R-:W3:Y:S01]  /*5cb0*/  MUFU.TANH R100, R100 ;  /* 0x0000006400647308 */ /* 0x000ee20000002400 */
[----:B------:R-:W-:Y:S01]  /*5cc0*/  ISETP.GE.AND P1, PT, R9, R98, PT ;  /* 0x000000620900720c */ /* 0x000fe20003f26270 */
[C---:B------:R-:W-:Y:S01]  /*5cd0*/  VIADD R8, R16.reuse, 0xffffffa9 ;  /* 0xffffffa910087836 */ /* 0x040fe20000000000 */
[----:B--2---:R-:W-:Y:S01]  /*5ce0*/  FSEL R133, R133, -INF , !P0 ;  /* 0xff80000085857808 */ /* 0x004fe20004000000 */
[----:B------:R-:W-:Y:S01]  /*5cf0*/  VIADD R9, R16, 0xffffffb0 ;  /* 0xffffffb010097836 */ /* 0x000fe20000000000 */
[----:B------:R-:W-:-:S02]  /*5d00*/  FSEL R105, R105, -INF , !P1 ;  /* 0xff80000069697808 */ /* 0x000fc40004800000 */
[CC--:B------:R-:W-:Y:S01]  /*5d10*/  ISETP.GE.AND P1, PT, R8.reuse, R99.reuse, PT ;  /* 0x000000630800720c */ /* 0x0c0fe20003f26270 */
[----:B------:R-:W2:Y:S01]  /*5d20*/  MUFU.TANH R84, R10 ;  /* 0x0000000a00547308 */ /* 0x000ea20000002400 */
[-C--:B------:R-:W-:Y:S01]  /*5d30*/  ISETP.GE.AND P0, PT, R8, R98.reuse, PT ;  /* 0x000000620800720c */ /* 0x080fe20003f06270 */
[C---:B------:R-:W-:Y:S01]  /*5d40*/  VIADD R8, R16.reuse, 0xffffffb1 ;  /* 0xffffffb110087836 */ /* 0x040fe20000000000 */
[----:B-----5:R-:W-:Y:S01]  /*5d50*/  FSEL R107, R107, -INF , !P5 ;  /* 0xff8000006b6b7808 */ /* 0x020fe20006800000 */
[----:B------:R-:W-:Y:S01]  /*5d60*/  VIADD R16, R16, 0xffffffb9 ;  /* 0xffffffb910107836 */ /* 0x000fe20000000000 */
[----:B------:R-:W-:Y:S02]  /*5d70*/  FSEL R145, R145, -INF , !P1 ;  /* 0xff80000091917808 */ /* 0x000fe40004800000 */
[C---:B------:R-:W-:Y:S01]  /*5d80*/  ISETP.GE.AND P5, PT, R9.reuse, R99, PT ;  /* 0x000000630900720c */ /* 0x040fe20003fa6270 */
[----:B------:R-:W4:Y:S01]  /*5d90*/  MUFU.TANH R101, R101 ;  /* 0x0000006500657308 */ /* 0x000f220000002400 */
[----:B------:R-:W-:-:S02]  /*5da0*/  ISETP.GE.AND P1, PT, R9, R98, PT ;  /* 0x000000620900720c */ /* 0x000fc40003f26270 */
[----:B-1----:R-:W-:Y:S02]  /*5db0*/  FSEL R109, R109, -INF , !P0 ;  /* 0xff8000006d6d7808 */ /* 0x002fe40004000000 */
[-C--:B------:R-:W-:Y:S02]  /*5dc0*/  ISETP.GE.AND P0, PT, R8, R99.reuse, PT ;  /* 0x000000630800720c */ /* 0x080fe40003f06270 */
[----:B---3--:R-:W-:Y:S01]  /*5dd0*/  FSEL R100, R100, -INF , !P5 ;  /* 0xff80000064647808 */ /* 0x008fe20006800000 */
[----:B------:R-:W1:Y:S01]  /*5de0*/  MUFU.TANH R85, R11 ;  /* 0x0000000b00557308 */ /* 0x000e620000002400 */
[----:B------:R-:W-:Y:S01]  /*5df0*/  BAR.SYNC.DEFER_BLOCKING 0x0 ;  /* 0x0000000000007b1d */ /* 0x000fe20000010000 */
[----:B--2---:R-:W-:Y:S02]  /*5e00*/  FSEL R84, R84, -INF , !P1 ;  /* 0xff80000054547808 */ /* 0x004fe40004800000 */
[----:B------:R-:W-:Y:S02]  /*5e10*/  ISETP.GE.AND P5, PT, R8, R98, PT ;  /* 0x000000620800720c */ /* 0x000fe40003fa6270 */
[----:B------:R-:W-:-:S02]  /*5e20*/  ISETP.GE.AND P1, PT, R6, R99, PT ;  /* 0x000000630600720c */ /* 0x000fc40003f26270 */
[----:B------:R-:W2:Y:S01]  /*5e30*/  MUFU.TANH R4, R4 ;  /* 0x0000000400047308 */ /* 0x000ea20000002400 */
[----:B----4-:R-:W-:Y:S02]  /*5e40*/  FSEL R101, R101, -INF , !P0 ;  /* 0xff80000065657808 */ /* 0x010fe40004000000 */
        /* <DEDUP_REMOVED lines=9> */
[----:B------:R-:W-:Y:S02]  /*5ee0*/  ISETP.GE.U32.AND P0, PT, R3, 0x3, PT ;  /* 0x000000030300780c */ /* 0x000fe40003f06070 */
[----:B-1----:R-:W-:Y:S02]  /*5ef0*/  FSEL R92, R92, -INF , !P5 ;  /* 0xff8000005c5c7808 */ /* 0x002fe40006800000 */
[----:B--2---:R-:W-:-:S09]  /*5f00*/  FSEL R87, R87, -INF , !P1 ;  /* 0xff80000057577808 */ /* 0x004fd20004800000 */
[----:B------:R-:W-:Y:S05]  /*5f10*/  @!P0 BRA `(.L_x_3495) ;  /* 0x0000000400b08947 */ /* 0x000fea0003800000 */
        /* <DEDUP_REMOVED lines=62> */
.L_x_3496:
[----:B------:R-:W-:Y:S01]  /*6300*/  UMOV UR4, URZ ;  /* 0x000000ff00047c82 */ /* 0x000fe20008000000 */
[----:B------:R-:W-:Y:S01]  /*6310*/  IMAD.SHL.U32 R4, R96, 0x40, RZ ;  /* 0x0000004060047824 */ /* 0x000fe200078e00ff */
[----:B------:R-:W-:-:S05]  /*6320*/  IADD3 R5, P0, PT, RZ, -UR4, RZ ;  /* 0x80000004ff057c10 */ /* 0x000fca000ff1e0ff */
[----:B------:R-:W-:-:S05]  /*6330*/  IMAD.X R4, RZ, RZ, ~R4, P0 ;  /* 0x000000ffff047224 */ /* 0x000fca00000e0e04 */
[----:B------:R-:W-:-:S04]  /*6340*/  SHF.R.S64 R5, R5, 0x1f, R4 ;  /* 0x0000001f05057819 */ /* 0x000fc80000001004 */
[----:B------:R-:W-:-:S04]  /*6350*/  IADD3 R128, P0, PT, R5, R128, RZ ;  /* 0x0000008005807210 */ /* 0x000fc80007f1e0ff */
[----:B------:R-:W-:-:S09]  /*6360*/  LEA.HI.X.SX32 R129, R4, R129, 0x1, P0 ;  /* 0x0000008104817211 */ /* 0x000fd200000f0eff */
.L_x_3497:
[C---:B------:R-:W-:Y:S01]  /*6370*/  IMAD.WIDE.U32 R10, R96.reuse, 0x40, RZ ;  /* 0x00000040600a7825 */ /* 0x040fe200078e00ff */
[CC--:B------:R-:W-:Y:S01]  /*6380*/  @!P3 LEA R8, P1, R96.reuse, R128.reuse, 0x6 ;  /* 0x000000806008b211 */ /* 0x0c0fe200078230ff */
[----:B------:R-:W-:Y:S01]  /*6390*/  @!PT LDS RZ, [RZ] ;  /* 0x00000000fffff984 */ /* 0x000fe20000000800 */
[----:B------:R-:W-:Y:S01]  /*63a0*/  @!PT LDS RZ, [RZ] ;  /* 0x00000000fffff984 */ /* 0x000fe20000000800 */
[----:B------:R-:W-:Y:S01]  /*63b0*/  @!PT LDS RZ, [RZ] ;  /* 0x00000000fffff984 */ /* 0x000fe20000000800 */
[----:B------:R1:W-:Y:S01]  /*63c0*/  @!P4 LDGSTS.E.BYPASS.LTC128B.128 [R143+0x3000], desc[UR16][R128.64] ;  /* 0x03000000808fcfae */ /* 0x0003e2000b981a10 */
[----:B------:R-:W-:Y:S01]  /*63d0*/  @!P2 LEA R6, P0, R96, R128, 0x6 ;  /* 0x000000806006a211 */ /* 0x000fe200078030ff */
[----:B------:R-:W-:Y:S01]  /*63e0*/  IMAD.SHL.U32 R4, R97, 0x40, RZ ;  /* 0x0000004061047824 */ /* 0x000fe200078e00ff */
[----:B------:R-:W-:Y:S01]  /*63f0*/  @!P4 IADD3 R10, P5, PT, R128, R10, RZ ;  /* 0x0000000a800ac210 */ /* 0x000fe20007fbe0ff */
[----:B------:R1:W-:Y:S01]  /*6400*/  @P4 STS.128 [R143+0x3000], RZ ;  /* 0x003000ff8f004388 */ /* 0x0003e20000000c00 */
[C-C-:B------:R-:W-:Y:S02]  /*6410*/  @!P3 LEA.HI.X R9, R96.reuse, R129, R97.reuse, 0x6, P1 ;  /* 0x000000816009b211 */ /* 0x140fe400008f3461 */
[----:B------:R-:W-:Y:S01]  /*6420*/  @!P4 IADD3.X R11, PT, PT, R129, R11, R4, P5, !PT ;  /* 0x0000000b810bc210 */ /* 0x000fe20002ffe404 */
[----:B------:R-:W-:Y:S01]  /*6430*/  @!PT LDS RZ, [RZ] ;  /* 0x00000000fffff984 */ /* 0x000fe20000000800 */
[----:B------:R-:W-:Y:S01]  /*6440*/  @!PT LDS RZ, [RZ] ;  /* 0x00000000fffff984 */ /* 0x000fe20000000800 */
[----:B------:R-:W-:Y:S01]  /*6450*/  @!PT LDS RZ, [RZ] ;  /* 0x00000000fffff984 */ /* 0x000fe20000000800 */
[----:B------:R1:W-:Y:S01]  /*6460*/  @!P3 LDGSTS.E.BYPASS.LTC128B.128 [R143+0x4000], desc[UR16][R128.64+0x40] ;  /* 0x04000040808fbfae */ /* 0x0003e2000b981a10 */
[----:B------:R-:W-:-:S03]  /*6470*/  @!P2 LEA.HI.X R7, R96, R129, R97, 0x6, P0 ;  /* 0x000000816007a211 */ /* 0x000fc600000f3461 */
        /* <DEDUP_REMOVED lines=22> */
.L_x_3495:
[----:B------:R-:W-:Y:S01]  /*65e0*/  FMNMX3.FTZ R4, R2, R25, R29, !PT ;  /* 0x0000001902047276 */ /* 0x000fe2000781001d */
[----:B------:R-:W2:Y:S01]  /*65f0*/  LDCU UR4, c[0x0][0x45c] ;  /* 0x00008b80ff0477ac */ /* 0x000ea20008000800 */
[----:B-1----:R-:W-:Y:S02]  /*6600*/  FMNMX3.FTZ R6, R0, R19, R17, !PT ;  /* 0x0000001300067276 */ /* 0x002fe40007810011 */
        /* <DEDUP_REMOVED lines=15> */
[----:B------:R-:W1:Y:S04]  /*6700*/  SHFL.BFLY PT, R4, R5, 0x2, 0x1f ;  /* 0x0c401f0005047f89 */ /* 0x000e6800000e0000 */
[----:B------:R-:W3:Y:S01]  /*6710*/  SHFL.BFLY PT, R9, R6, 0x2, 0x1f ;  /* 0x0c401f0006097f89 */ /* 0x000ee200000e0000 */
[----:B-1----:R-:W-:-:S02]  /*6720*/  FMNMX.FTZ R4, R5, R4, !PT ;  /* 0x0000000405047209 */ /* 0x002fc40007810000 */
[----:B---3--:R-:W-:-:S03]  /*6730*/  FMNMX.FTZ R9, R6, R9, !PT ;  /* 0x0000000906097209 */ /* 0x008fc60007810000 */
[----:B------:R-:W1:Y:S04]  /*6740*/  SHFL.BFLY PT, R89, R4, 0x1, 0x1f ;  /* 0x0c201f0004597f89 */ /* 0x000e6800000e0000 */
[----:B------:R-:W3:Y:S01]  /*6750*/  SHFL.BFLY PT, R88, R9, 0x1, 0x1f ;  /* 0x0c201f0009587f89 */ /* 0x000ee200000e0000 */
[----:B-1----:R-:W-:Y:S02]  /*6760*/  FMNMX.FTZ R89, R4, R89, !PT ;  /* 0x0000005904597209 */ /* 0x002fe40007810000 */
[----:B---3--:R-:W-:-:S03]  /*6770*/  FMNMX.FTZ R88, R9, R88, !PT ;  /* 0x0000005809587209 */ /* 0x008fc60007810000 */
[C---:B--2---:R-:W-:Y:S01]  /*6780*/  FMUL.FTZ R102, R89.reuse, UR4 ;  /* 0x0000000459667c20 */ /* 0x044fe20008410000 */
[C---:B------:R-:W-:Y:S01]  /*6790*/  FSETP.NEU.FTZ.AND P1, PT, R89.reuse, -INF , PT ;  /* 0xff8000005900780b */ /* 0x040fe20003f3d000 */
[----:B------:R-:W-:Y:S01]  /*67a0*/  LDSM.16.MT88.4 R8, [R121+0x6000] ;  /* 0x006000007908783b */ /* 0x000fe20000004200 */
        /* <DEDUP_REMOVED lines=9> */
[--C-:B------:R-:W-:Y:S01]  /*6840*/  FFMA.FTZ R103, R25, UR4, -R102.reuse ;  /* 0x0000000419677c23 */ /* 0x100fe20008010866 */
[----:B------:R-:W-:Y:S01]  /*6850*/  FMUL.FTZ R97, R0, UR4 ;  /* 0x0000000400617c20 */ /* 0x000fe20008410000 */
[----:B------:R-:W-:Y:S01]  /*6860*/  IADD3 R0, PT, PT, R121, 0x6000, RZ ;  /* 0x0000600079007810 */ /* 0x000fe20007ffe0ff */
[--C-:B------:R-:W-:Y:S01]  /*6870*/  FFMA.FTZ R93, R27, UR4, -R102.reuse ;  /* 0x000000041b5d7c23 */ /* 0x100fe20008010866 */
[----:B------:R-:W-:Y:S01]  /*6880*/  FFMA.FTZ R86, R29, UR4, -R102 ;  /* 0x000000041d567c23 */ /* 0x000fe20008010866 */
[----:B------:R-:W1:Y:S01]  /*6890*/  MUFU.EX2 R104, R104 ;  /* 0x0000006800687308 */ /* 0x000e620000000800 */
[----:B------:R-:W-:Y:S01]  /*68a0*/  @P6 IADD3 R90, PT, PT, R0, -0x20, RZ ;  /* 0xffffffe0005a6810 */ /* 0x000fe20007ffe0ff */
[----:B------:R-:W-:Y:S01]  /*68b0*/  LDSM.16.MT88.4 R24, [R121+0x7000] ;  /* 0x007000007918783b */ /* 0x000fe20000004200 */
[--C-:B------:R-:W-:Y:S01]  /*68c0*/  FFMA.FTZ R95, R19, UR4, -R96.reuse ;  /* 0x00000004135f7c23 */ /* 0x100fe20008010860 */
[----:B------:R-:W2:Y:S01]  /*68d0*/  MUFU.EX2 R97, R97 ;  /* 0x0000006100617308 */ /* 0x000ea20000000800 */
[--C-:B------:R-:W-:Y:S01]  /*68e0*/  FFMA.FTZ R94, R17, UR4, -R96.reuse ;  /* 0x00000004115e7c23 */ /* 0x100fe20008010860 */
[----:B------:R-:W3:Y:S01]  /*68f0*/  LDSM.16.MT88.4 R32, [R90+0x1000] ;  /* 0x001000005a20783b */ /* 0x000ee20000004200 */
[----:B------:R-:W-:Y:S01]  /*6900*/  FFMA.FTZ R91, R15, UR4, -R96 ;  /* 0x000000040f5b7c23 */ /* 0x000fe20008010860 */
[----:B------:R-:W-:Y:S01]  /*6910*/  FFMA.FTZ R21, R21, UR4, -R102 ;  /* 0x0000000415157c23 */ /* 0x000fe20008010866 */
[----:B------:R-:W-:Y:S01]  /*6920*/  FFMA.FTZ R13, R13, UR4, -R96 ;  /* 0x000000040d0d7c23 */ /* 0x000fe20008010860 */
[----:B------:R-:W-:Y:S01]  /*6930*/  MUFU.EX2 R103, R103 ;  /* 0x0000006700677308 */ /* 0x000fe20000000800 */
[----:B------:R-:W-:Y:S01]  /*6940*/  LDSM.16.MT88.4 R16, [R90] ;  /* 0x000000005a10783b */ /* 0x000fe20000004200 */
[--C-:B------:R-:W-:Y:S01]  /*6950*/  FFMA.FTZ R112, R139, UR4, -R102.reuse ;  /* 0x000000048b707c23 */ /* 0x100fe20008010866 */
[----:B------:R-:W-:Y:S01]  /*6960*/  FFMA.FTZ R108, R115, UR4, -R102 ;  /* 0x00000004736c7c23 */ /* 0x000fe20008010866 */
[-C--:B-1----:R-:W-:Y:S01]  /*6970*/  FMUL.FTZ R28, R56, R104.reuse ;  /* 0x00000068381c7220 */ /* 0x082fe20000410000 */
[-C--:B------:R-:W-:Y:S01]  /*6980*/  FMUL.FTZ R29, R57, R104.reuse ;  /* 0x00000068391d7220 */ /* 0x080fe20000410000 */
[----:B------:R-:W1:Y:S01]  /*6990*/  MUFU.EX2 R86, R86 ;  /* 0x0000005600567308 */ /* 0x000e620000000800 */
[-C--:B------:R-:W-:Y:S01]  /*69a0*/  FMUL.FTZ R4, R80, R104.reuse ;  /* 0x0000006850047220 */ /* 0x080fe20000410000 */
[-C--:B--2---:R-:W-:Y:S01]  /*69b0*/  FMUL.FTZ R30, R58, R97.reuse ;  /* 0x000000613a1e7220 */ /* 0x084fe20000410000 */
[-C--:B------:R-:W-:Y:S01]  /*69c0*/  FMUL.FTZ R31, R59, R97.reuse ;  /* 0x000000613b1f7220 */ /* 0x080fe20000410000 */
[----:B------:R-:W-:Y:S01]  /*69d0*/  MUFU.EX2 R93, R93 ;  /* 0x0000005d005d7308 */ /* 0x000fe20000000800 */
[----:B------:R-:W2:Y:S01]  /*69e0*/  LDSM.16.MT88.4 R56, [R121+0x8000] ;  /* 0x008000007938783b */ /* 0x000ea20000004200 */
[-C--:B------:R-:W-:Y:S01]  /*69f0*/  FMUL.FTZ R5, R81, R104.reuse ;  /* 0x0000006851057220 */ /* 0x080fe20000410000 */
        /* <DEDUP_REMOVED lines=17> */
[----:B------:R-:W4:Y:S01]  /*6b10*/  MUFU.EX2 R0, R13 ;  /* 0x0000000d00007308 */ /* 0x000f220000000800 */
[-C--:B------:R-:W-:Y:S01]  /*6b20*/  FMUL.FTZ R61, R61, R104.reuse ;  /* 0x000000683d3d7220 */ /* 0x080fe20000410000 */
[-C--:B------:R-:W-:Y:S01]  /*6b30*/  FMUL.FTZ R62, R62, R97.reuse ;  /* 0x000000613e3e7220 */ /* 0x080fe20000410000 */
[----:B------:R-:W-:Y:S01]  /*6b40*/  FMUL.FTZ R63, R63, R97 ;  /* 0x000000613f3f7220 */ /* 0x000fe20000410000 */
[-C--:B------:R-:W-:Y:S01]  /*6b50*/  FMUL.FTZ R36, R36, R104.reuse ;  /* 0x0000006824247220 */ /* 0x080fe20000410000 */
[-C--:B------:R-:W-:Y:S01]  /*6b60*/  FMUL.FTZ R37, R37, R104.reuse ;  /* 0x0000006825257220 */ /* 0x080fe20000410000 */
[----:B-1----:R-:W-:Y:S01]  /*6b70*/  F2FP.BF16.F32.PACK_AB R81, R94, R95 ;  /* 0x0000005f5e51723e */ /* 0x002fe200000010ff */
[-C--:B------:R-:W-:Y:S01]  /*6b80*/  FMUL.FTZ R38, R38, R97.reuse ;  /* 0x0000006126267220 */ /* 0x080fe20000410000 */
[-C--:B------:R-:W-:Y:S01]  /*6b90*/  FMUL.FTZ R39, R39, R97.reuse ;  /* 0x0000006127277220 */ /* 0x080fe20000410000 */
[-C--:B------:R-:W-:Y:S01]  /*6ba0*/  FMUL.FTZ R40, R40, R104.reuse ;  /* 0x0000006828287220 */ /* 0x080fe20000410000 */
[-C--:B------:R-:W-:Y:S01]  /*6bb0*/  FMUL.FTZ R41, R41, R104.reuse ;  /* 0x0000006829297220 */ /* 0x080fe20000410000 */
[-C--:B------:R-:W-:Y:S01]  /*6bc0*/  FMUL.FTZ R42, R42, R97.reuse ;  /* 0x000000612a2a7220 */ /* 0x080fe20000410000 */
[----:B------:R-:W-:Y:S01]  /*6bd0*/  FMUL.FTZ R43, R43, R97 ;  /* 0x000000612b2b7220 */ /* 0x000fe20000410000 */
[-C--:B------:R-:W-:Y:S01]  /*6be0*/  FMUL.FTZ R76, R76, R104.reuse ;  /* 0x000000684c4c7220 */ /* 0x080fe20000410000 */
[----:B----4-:R-:W-:Y:S01]  /*6bf0*/  F2FP.BF16.F32.PACK_AB R83, R0, R91 ;  /* 0x0000005b0053723e */ /* 0x010fe200000010ff */
[-C--:B------:R-:W-:Y:S01]  /*6c00*/  FMUL.FTZ R77, R77, R104.reuse ;  /* 0x000000684d4d7220 */ /* 0x080fe20000410000 */
[-C--:B------:R-:W-:Y:S01]  /*6c10*/  FMUL.FTZ R78, R78, R97.reuse ;  /* 0x000000614e4e7220 */ /* 0x080fe20000410000 */
[-C--:B------:R-:W-:Y:S01]  /*6c20*/  FMUL.FTZ R79, R79, R97.reuse ;  /* 0x000000614f4f7220 */ /* 0x080fe20000410000 */
[-C--:B------:R-:W-:Y:S01]  /*6c30*/  FMUL.FTZ R12, R72, R104.reuse ;  /* 0x00000068480c7220 */ /* 0x080fe20000410000 */
[-C--:B------:R-:W-:Y:S01]  /*6c40*/  FMUL.FTZ R13, R73, R104.reuse ;  /* 0x00000068490d7220 */ /* 0x080fe20000410000 */
[-C--:B------:R-:W-:Y:S01]  /*6c50*/  FMUL.FTZ R14, R74, R97.reuse ;  /* 0x000000614a0e7220 */ /* 0x080fe20000410000 */
[C---:B---3--:R-:W-:Y:S01]  /*6c60*/  HMMA.16816.F32.BF16 R28, R80.reuse, R32, R28 ;  /* 0x00000020501c723c */ /* 0x048fe2000004181c */
[-C--:B------:R-:W-:Y:S01]  /*6c70*/  FMUL.FTZ R15, R75, R97.reuse ;  /* 0x000000614b0f7220 */ /* 0x080fe20000410000 */
[--C-:B------:R-:W-:Y:S01]  /*6c80*/  FFMA.FTZ R110, R135, UR4, -R96.reuse ;  /* 0x00000004876e7c23 */ /* 0x100fe20008010860 */
[----:B------:R-:W-:Y:S01]  /*6c90*/  FFMA.FTZ R106, R113, UR4, -R96 ;  /* 0x00000004716a7c23 */ /* 0x000fe20008010860 */
[-C--:B------:R-:W-:Y:S01]  /*6ca0*/  FMUL.FTZ R68, R68, R104.reuse ;  /* 0x0000006844447220 */ /* 0x080fe20000410000 */
[-C--:B------:R-:W-:Y:S01]  /*6cb0*/  FMUL.FTZ R69, R69, R104.reuse ;  /* 0x0000006845457220 */ /* 0x080fe20000410000 */
[-C--:B------:R-:W-:Y:S01]  /*6cc0*/  FMUL.FTZ R70, R70, R97.reuse ;  /* 0x0000006146467220 */ /* 0x080fe20000410000 */
[-C--:B------:R-:W-:Y:S01]  /*6cd0*/  FMUL.FTZ R71, R71, R97.reuse ;  /* 0x0000006147477220 */ /* 0x080fe20000410000 */
[C---:B------:R-:W-:Y:S01]  /*6ce0*/  HMMA.16816.F32.BF16 R32, R80.reuse, R34, R52 ;  /* 0x000000225020723c */ /* 0x040fe20000041834 */
[----:B------:R-:W1:Y:S01]  /*6cf0*/  LDSM.16.MT88.4 R52, [R90+0x2000] ;  /* 0x002000005a34783b */ /* 0x000e620000004200 */
[--C-:B------:R-:W-:Y:S01]  /*6d00*/  FFMA.FTZ R153, R153, UR4, -R102.reuse ;  /* 0x0000000499997c23 */ /* 0x100fe20008010866 */
[----:B------:R-:W-:Y:S01]  /*6d10*/  FFMA.FTZ R151, R151, UR4, -R102 ;  /* 0x0000000497977c23 */ /* 0x000fe20008010866 */
[--C-:B------:R-:W-:Y:S01]  /*6d20*/  FFMA.FTZ R149, R149, UR4, -R96.reuse ;  /* 0x0000000495957c23 */ /* 0x100fe20008010860 */
[--C-:B------:R-:W-:Y:S01]  /*6d30*/  FFMA.FTZ R147, R147, UR4, -R96.reuse ;  /* 0x0000000493937c23 */ /* 0x100fe20008010860 */
[----:B------:R-:W-:Y:S01]  /*6d40*/  MUFU.EX2 R139, R153 ;  /* 0x00000099008b7308 */ /* 0x000fe20000000800 */
[-C--:B------:R-:W-:Y:S01]  /*6d50*/  FMUL.FTZ R44, R44, R104.reuse ;  /* 0x000000682c2c7220 */ /* 0x080fe20000410000 */
[C---:B------:R-:W-:Y:S01]  /*6d60*/  HMMA.16816.F32.BF16 R20, R80.reuse, R24, R20 ;  /* 0x000000185014723c */ /* 0x040fe20000041814 */
[-C--:B------:R-:W-:Y:S01]  /*6d70*/  FMUL.FTZ R45, R45, R104.reuse ;  /* 0x000000682d2d7220 */ /* 0x080fe20000410000 */
[----:B------:R-:W3:Y:S01]  /*6d80*/  MUFU.EX2 R112, R112 ;  /* 0x0000007000707308 */ /* 0x000ee20000000800 */
[-C--:B------:R-:W-:Y:S01]  /*6d90*/  FMUL.FTZ R46, R46, R97.reuse ;  /* 0x000000612e2e7220 */ /* 0x080fe20000410000 */
[-C--:B------:R-:W-:Y:S01]  /*6da0*/  FMUL.FTZ R47, R47, R97.reuse ;  /* 0x000000612f2f7220 */ /* 0x080fe20000410000 */
[-C--:B------:R-:W-:Y:S01]  /*6db0*/  FMUL.FTZ R48, R48, R104.reuse ;  /* 0x0000006830307220 */ /* 0x080fe20000410000 */
[----:B------:R-:W-:Y:S01]  /*6dc0*/  MUFU.EX2 R115, R151 ;  /* 0x0000009700737308 */ /* 0x000fe20000000800 */
[----:B------:R-:W-:Y:S01]  /*6dd0*/  FMUL.FTZ R49, R49, R104 ;  /* 0x0000006831317220 */ /* 0x000fe20000410000 */
[C---:B------:R-:W-:Y:S01]  /*6de0*/  HMMA.16816.F32.BF16 R24, R80.reuse, R26, R60 ;  /* 0x0000001a5018723c */ /* 0x040fe2000004183c */
[----:B------:R-:W4:Y:S01]  /*6df0*/  LDSM.16.MT88.4 R60, [R121+0x6400] ;  /* 0x00640000793c783b */ /* 0x000f220000004200 */
[----:B------:R-:W-:Y:S01]  /*6e00*/  MUFU.EX2 R108, R108 ;  /* 0x0000006c006c7308 */ /* 0x000fe20000000800 */
[-C--:B------:R-:W-:Y:S01]  /*6e10*/  FMUL.FTZ R50, R50, R97.reuse ;  /* 0x0000006132327220 */ /* 0x080fe20000410000 */
[-C--:B------:R-:W-:Y:S01]  /*6e20*/  FMUL.FTZ R51, R51, R97.reuse ;  /* 0x0000006133337220 */ /* 0x080fe20000410000 */
[----:B------:R-:W-:Y:S01]  /*6e30*/  FFMA.FTZ R64, R105, UR4, -R96 ;  /* 0x0000000469407c23 */ /* 0x000fe20008010860 */
[----:B------:R-:W-:Y:S01]  /*6e40*/  MUFU.EX2 R135, R149 ;  /* 0x0000009500877308 */ /* 0x000fe20000000800 */
[--C-:B------:R-:W-:Y:S01]  /*6e50*/  FFMA.FTZ R117, R117, UR4, -R102.reuse ;  /* 0x0000000475757c23 */ /* 0x100fe20008010866 */
[C---:B--2---:R-:W-:Y:S01]  /*6e60*/  HMMA.16816.F32.BF16 R36, R80.reuse, R56, R36 ;  /* 0x000000385024723c */ /* 0x044fe20000041824 */
[--C-:B------:R-:W-:Y:S01]  /*6e70*/  FFMA.FTZ R114, R119, UR4, -R102.reuse ;  /* 0x0000000477727c23 */ /* 0x100fe20008010866 */
[----:B------:R-:W2:Y:S01]  /*6e80*/  MUFU.EX2 R110, R110 ;  /* 0x0000006e006e7308 */ /* 0x000ea20000000800 */
[----:B------:R-:W-:Y:S01]  /*6e90*/  FFMA.FTZ R116, R133, UR4, -R102 ;  /* 0x0000000485747c23 */ /* 0x000fe20008010866 */
[--C-:B------:R-:W-:Y:S01]  /*6ea0*/  FFMA.FTZ R138, R111, UR4, -R96.reuse ;  /* 0x000000046f8a7c23 */ /* 0x100fe20008010860 */
[--C-:B------:R-:W-:Y:S01]  /*6eb0*/  FFMA.FTZ R118, R107, UR4, -R96.reuse ;  /* 0x000000046b767c23 */ /* 0x100fe20008010860 */
[----:B------:R-:W-:Y:S01]  /*6ec0*/  MUFU.EX2 R113, R147 ;  /* 0x0000009300717308 */ /* 0x000fe20000000800 */
[----:B------:R-:W-:Y:S01]  /*6ed0*/  FFMA.FTZ R105, R109, UR4, -R96 ;  /* 0x000000046d697c23 */ /* 0x000fe20008010860 */
[----:B------:R-:W-:Y:S01]  /*6ee0*/  HMMA.16816.F32.BF16 R40, R80, R58, R40 ;  /* 0x0000003a5028723c */ /* 0x000fe20000041828 */
[----:B------:R-:W5:Y:S01]  /*6ef0*/  LDSM.16.MT88.4 R56, [R90+0x400] ;  /* 0x000400005a38783b */ /* 0x000f620000004200 */
[----:B------:R-:W2:Y:S01]  /*6f00*/  MUFU.EX2 R106, R106 ;  /* 0x0000006a006a7308 */ /* 0x000ea20000000800 */
[----:B------:R-:W-:Y:S01]  /*6f10*/  FFMA.FTZ R145, R145, UR4, -R102 ;  /* 0x0000000491917c23 */ /* 0x000fe20008010866 */
[----:B------:R-:W-:-:S02]  /*6f20*/  FFMA.FTZ R97, R144, R97, R95 ;  /* 0x0000006190617223 */ /* 0x000fc4000001005f */
[----:B------:R-:W-:Y:S02]  /*6f30*/  MUFU.EX2 R117, R117 ;  /* 0x0000007500757308 */ /* 0x000fe40000000800 */
[C---:B------:R-:W-:Y:S01]  /*6f40*/  HMMA.16816.F32.BF16 R4, R80.reuse, R8, R4 ;  /* 0x000000085004723c */ /* 0x040fe20000041804 */
[----:B------:R-:W-:Y:S01]  /*6f50*/  FADD.FTZ R94, R94, R97 ;  /* 0x000000615e5e7221 */ /* 0x000fe20000010000 */
[----:B------:R-:W5:Y:S03]  /*6f60*/  MUFU.EX2 R114, R114 ;  /* 0x0000007200727308 */ /* 0x000f660000000800 */
[----:B------:R-:W-:Y:S01]  /*6f70*/  FADD.FTZ R91, R91, R94 ;  /* 0x0000005e5b5b7221 */ /* 0x000fe20000010000 */
[----:B------:R-:W-:Y:S02]  /*6f80*/  MUFU.EX2 R116, R116 ;  /* 0x0000007400747308 */ /* 0x000fe40000000800 */
[----:B------:R-:W-:Y:S01]  /*6f90*/  HMMA.16816.F32.BF16 R8, R80, R10, R76 ;  /* 0x0000000a5008723c */ /* 0x000fe2000004184c */
[----:B------:R-:W-:Y:S01]  /*6fa0*/  LDSM.16.MT88.4 R76, [R121+0x6c00] ;  /* 0x006c0000794c783b */ /* 0x000fe20000004200 */
[----:B------:R-:W-:Y:S01]  /*6fb0*/  MUFU.EX2 R111, R145 ;  /* 0x00000091006f7308 */ /* 0x000fe20000000800 */
[----:B------:R-:W-:-:S03]  /*6fc0*/  FADD.FTZ R0, R0, R91 ;  /* 0x0000005b00007221 */ /* 0x000fc60000010000 */
[----:B------:R-:W-:Y:S02]  /*6fd0*/  MUFU.EX2 R138, R138 ;  /* 0x0000008a008a7308 */ /* 0x000fe40000000800 */
[C---:B------:R-:W-:Y:S02]  /*6fe0*/  HMMA.16816.F32.BF16 R12, R80.reuse, R16, R12 ;  /* 0x00000010500c723c */ /* 0x040fe4000004180c */
[----:B------:R-:W5:Y:S04]  /*6ff0*/  MUFU.EX2 R107, R64 ;  /* 0x00000040006b7308 */ /* 0x000f680000000800 */
[----:B------:R-:W-:Y:S02]  /*7000*/  MUFU.EX2 R118, R118 ;  /* 0x0000007600767308 */ /* 0x000fe40000000800 */
[C---:B------:R-:W-:Y:S01]  /*7010*/  HMMA.16816.F32.BF16 R16, R80.reuse, R18, R68 ;  /* 0x000000125010723c */ /* 0x040fe20000041844 */
[----:B------:R-:W-:Y:S01]  /*7020*/  LDSM.16.MT88.4 R68, [R90+0xc00] ;  /* 0x000c00005a44783b */ /* 0x000fe20000004200 */
[----:B------:R-:W5:Y:S06]  /*7030*/  MUFU.EX2 R105, R105 ;  /* 0x0000006900697308 */ /* 0x000f6c0000000800 */
[----:B-1----:R-:W-:Y:S01]  /*7040*/  HMMA.16816.F32.BF16 R44, R80, R52, R44 ;  /* 0x00000034502c723c */ /* 0x002fe2000004182c */
[----:B---3--:R-:W-:-:S02]  /*7050*/  F2FP.BF16.F32.PACK_AB R52, R112, R139 ;  /* 0x0000008b7034723e */ /* 0x008fc400000010ff */
[----:B--2---:R-:W-:Y:S01]  /*7060*/  F2FP.BF16.F32.PACK_AB R53, R110, R135 ;  /* 0x000000876e35723e */ /* 0x004fe200000010ff */
[----:B------:R-:W-:Y:S01]  /*7070*/  FADD.FTZ R135, R135, R0 ;  /* 0x0000000087877221 */ /* 0x000fe20000010000 */
[----:B------:R-:W-:-:S03]  /*7080*/  MOV R0, R88 ;  /* 0x0000005800007202 */ /* 0x000fc60000000f00 */
[----:B------:R-:W-:Y:S01]  /*7090*/  HMMA.16816.F32.BF16 R48, R80, R54, R48 ;  /* 0x000000365030723c */ /* 0x000fe20000041830 */
[----:B------:R-:W-:Y:S01]  /*70a0*/  F2FP.BF16.F32.PACK_AB R54, R108, R115 ;  /* 0x000000736c36723e */ /* 0x000fe200000010ff */
[----:B------:R-:W-:Y:S01]  /*70b0*/  FADD.FTZ R110, R110, R135 ;  /* 0x000000876e6e7221 */ /* 0x000fe20000010000 */
[----:B------:R-:W-:-:S03]  /*70c0*/  F2FP.BF16.F32.PACK_AB R55, R106, R113 ;  /* 0x000000716a37723e */ /* 0x000fc600000010ff */
[----:B------:R-:W-:-:S04]  /*70d0*/  FADD.FTZ R113, R113, R110 ;  /* 0x0000006e71717221 */ /* 0x000fc80000010000 */
[----:B----4-:R-:W-:Y:S01]  /*70e0*/  HMMA.16816.F32.BF16 R4, R52, R60, R4 ;  /* 0x0000003c3404723c */ /* 0x010fe20000041804 */
[----:B------:R-:W-:-:S07]  /*70f0*/  FADD.FTZ R113, R106, R113 ;  /* 0x000000716a717221 */ /* 0x000fce0000010000 */
        /* <DEDUP_REMOVED lines=23> */
[----:B------:R-:W-:-:S04]  /*7270*/  FADD.FTZ R118, R118, R107 ;  /* 0x0000006b76767221 */ /* 0x000fc80000010000 */
[----:B------:R-:W-:Y:S01]  /*7280*/  FADD.FTZ R118, R105, R118 ;  /* 0x0000007669767221 */ /* 0x000fe20000010000 */
        /* <DEDUP_REMOVED lines=12> */
[----:B-1----:R-:W-:Y:S01]  /*7350*/  HMMA.16816.F32.BF16 R36, R52, R60, R36 ;  /* 0x0000003c3424723c */ /* 0x002fe20000041824 */
[--C-:B------:R-:W-:Y:S01]  /*7360*/  FFMA.FTZ R60, R100, UR4, -R102.reuse ;  /* 0x00000004643c7c23 */ /* 0x100fe20008010866 */
[--C-:B------:R-:W-:Y:S01]  /*7370*/  FFMA.FTZ R100, R101, UR4, -R102.reuse ;  /* 0x0000000465647c23 */ /* 0x100fe20008010866 */
[----:B------:R-:W-:-:S05]  /*7380*/  FFMA.FTZ R101, R98, UR4, -R102 ;  /* 0x0000000462657c23 */ /* 0x000fca0008010866 */
[C---:B------:R-:W-:Y:S01]  /*7390*/  HMMA.16816.F32.BF16 R40, R52.reuse, R62, R40 ;  /* 0x0000003e3428723c */ /* 0x040fe20000041828 */
[----:B------:R-:W-:Y:S04]  /*73a0*/  MUFU.EX2 R100, R100 ;  /* 0x0000006400647308 */ /* 0x000fe80000000800 */
[----:B------:R-:W-:Y:S03]  /*73b0*/  MUFU.EX2 R101, R101 ;  /* 0x0000006500657308 */ /* 0x000fe60000000800 */
[----:B--2---:R-:W-:Y:S01]  /*73c0*/  HMMA.16816.F32.BF16 R44, R52, R56, R44 ;  /* 0x00000038342c723c */ /* 0x004fe2000004182c */
[----:B------:R-:W-:Y:S01]  /*73d0*/  FFMA.FTZ R57, R146, R104, R103 ;  /* 0x0000006892397223 */ /* 0x000fe20000010067 */
[----:B------:R-:W-:Y:S01]  /*73e0*/  FFMA.FTZ R103, R84, UR4, -R96 ;  /* 0x0000000454677c23 */ /* 0x000fe20008010860 */
[----:B------:R-:W-:-:S02]  /*73f0*/  FFMA.FTZ R56, R99, UR4, -R102 ;  /* 0x0000000463387c23 */ /* 0x000fc40008010866 */
[----:B------:R-:W1:Y:S03]  /*7400*/  MUFU.EX2 R99, R60 ;  /* 0x0000003c00637308 */ /* 0x000e660000000800 */
[----:B------:R-:W-:Y:S01]  /*7410*/  HMMA.16816.F32.BF16 R48, R52, R58, R48 ;  /* 0x0000003a3430723c */ /* 0x000fe20000041830 */
[--C-:B------:R-:W-:Y:S01]  /*7420*/  FFMA.FTZ R52, R85, UR4, -R96.reuse ;  /* 0x0000000455347c23 */ /* 0x100fe20008010860 */
[--C-:B------:R-:W-:Y:S01]  /*7430*/  FFMA.FTZ R53, R92, UR4, -R96.reuse ;  /* 0x000000045c357c23 */ /* 0x100fe20008010860 */
[----:B------:R-:W-:Y:S01]  /*7440*/  FFMA.FTZ R54, R87, UR4, -R96 ;  /* 0x0000000457367c23 */ /* 0x000fe20008010860 */
[----:B------:R2:W3:Y:S04]  /*7450*/  MUFU.EX2 R98, R56 ;  /* 0x0000003800627308 */ /* 0x0004e80000000800 */
[----:B------:R-:W-:Y:S01]  /*7460*/  MUFU.EX2 R103, R103 ;  /* 0x0000006700677308 */ /* 0x000fe20000000800 */
[----:B-1----:R-:W-:-:S03]  /*7470*/  F2FP.BF16.F32.PACK_AB R84, R100, R99 ;  /* 0x000000636454723e */ /* 0x002fc600000010ff */
[----:B------:R-:W1:Y:S01]  /*7480*/  MUFU.EX2 R92, R52 ;  /* 0x00000034005c7308 */ /* 0x000e620000000800 */
[----:B------:R-:W4:Y:S03]  /*7490*/  LDSM.16.MT88.4 R60, [R121+0x7c00] ;  /* 0x007c0000793c783b */ /* 0x000f260000004200 */
[----:B------:R-:W-:Y:S01]  /*74a0*/  MUFU.EX2 R96, R53 ;  /* 0x0000003500607308 */ /* 0x000fe20000000800 */
[----:B--2---:R-:W-:Y:S01]  /*74b0*/  FADD.FTZ R56, R86, R57 ;  /* 0x0000003956387221 */ /* 0x004fe20000010000 */
[----:B---3--:R-:W-:Y:S02]  /*74c0*/  F2FP.BF16.F32.PACK_AB R86, R101, R98 ;  /* 0x000000626556723e */ /* 0x008fe400000010ff */
[----:B------:R2:W3:Y:S01]  /*74d0*/  MUFU.EX2 R95, R54 ;  /* 0x00000036005f7308 */ /* 0x0004e20000000800 */
[----:B------:R-:W-:Y:S01]  /*74e0*/  FADD.FTZ R93, R93, R56 ;  /* 0x000000385d5d7221 */ /* 0x000fe20000010000 */
[----:B-1----:R-:W-:-:S03]  /*74f0*/  F2FP.BF16.F32.PACK_AB R85, R92, R103 ;  /* 0x000000675c55723e */ /* 0x002fc600000010ff */
[----:B------:R-:W-:Y:S01]  /*7500*/  FADD.FTZ R2, R2, R93 ;  /* 0x0000005d02027221 */ /* 0x000fe20000010000 */
[----:B------:R-:W-:-:S03]  /*7510*/  FADD.FTZ R103, R103, R118 ;  /* 0x0000007667677221 */ /* 0x000fc60000010000 */
[----:B------:R-:W-:Y:S01]  /*7520*/  FADD.FTZ R139, R139, R2 ;  /* 0x000000028b8b7221 */ /* 0x000fe20000010000 */
[----:B------:R-:W-:Y:S01]  /*7530*/  FADD.FTZ R103, R92, R103 ;  /* 0x000000675c677221 */ /* 0x000fe20000010000 */
[----:B------:R-:W-:Y:S01]  /*7540*/  MOV R2, R89 ;  /* 0x0000005900027202 */ /* 0x000fe20000000f00 */
[----:B--2---:R-:W1:Y:S01]  /*7550*/  LDSM.16.MT88.4 R52, [R90+0x1c00] ;  /* 0x001c00005a34783b */ /* 0x004e620000004200 */
[----:B---3--:R-:W-:Y:S01]  /*7560*/  F2FP.BF16.F32.PACK_AB R87, R95, R96 ;  /* 0x000000605f57723e */ /* 0x008fe200000010ff */
[----:B------:R-:W-:Y:S01]  /*7570*/  FADD.FTZ R112, R112, R139 ;  /* 0x0000008b70707221 */ /* 0x000fe20000010000 */
[----:B------:R-:W-:Y:S01]  /*7580*/  FADD.FTZ R96, R96, R103 ;  /* 0x0000006760607221 */ /* 0x000fe20000010000 */
[----:B------:R-:W-:Y:S02]  /*7590*/  IADD3 R139, PT, PT, R3, -0x3, RZ ;  /* 0xfffffffd038b7810 */ /* 0x000fe40007ffe0ff */
[----:B------:R-:W-:Y:S01]  /*75a0*/  FADD.FTZ R115, R115, R112 ;  /* 0x0000007073737221 */ /* 0x000fe20000010000 */
[----:B------:R-:W-:Y:S01]  /*75b0*/  FADD.FTZ R144, R95, R96 ;  /* 0x000000605f907221 */ /* 0x000fe20000010000 */
[----:B------:R-:W-:Y:S01]  /*75c0*/  HMMA.16816.F32.BF16 R80, R84, R76, R4 ;  /* 0x0000004c5450723c */ /* 0x000fe20000041804 */
[----:B------:R-:W-:Y:S01]  /*75d0*/  LDSM.16.MT88.4 R4, [R90+0x2c00] ;  /* 0x002c00005a04783b */ /* 0x000fe20000004200 */
        /* <DEDUP_REMOVED lines=9> */
[----:B----4-:R-:W-:Y:S02]  /*7670*/  HMMA.16816.F32.BF16 R64, R84, R60, R20 ;  /* 0x0000003c5440723c */ /* 0x010fe40000041814 */
[----:B------:R-:W-:-:S04]  /*7680*/  FADD.FTZ R99, R100, R99 ;  /* 0x0000006364637221 */ /* 0x000fc80000010000 */
[----:B------:R-:W-:Y:S02]  /*7690*/  FADD.FTZ R98, R98, R99 ;  /* 0x0000006362627221 */ /* 0x000fe40000010000 */
[----:B-1----:R-:W-:Y:S02]  /*76a0*/  HMMA.16816.F32.BF16 R56, R84, R52, R28 ;  /* 0x000000345438723c */ /* 0x002fe4000004181c */
[----:B------:R-:W-:-:S06]  /*76b0*/  FADD.FTZ R146, R101, R98 ;  /* 0x0000006265927221 */ /* 0x000fcc0000010000 */
[C---:B------:R-:W-:Y:S08]  /*76c0*/  HMMA.16816.F32.BF16 R68, R84.reuse, R70, R16 ;  /* 0x000000465444723c */ /* 0x040ff00000041810 */
[C---:B------:R-:W-:Y:S08]  /*76d0*/  HMMA.16816.F32.BF16 R60, R84.reuse, R62, R24 ;  /* 0x0000003e543c723c */ /* 0x040ff00000041818 */
[C---:B------:R-:W-:Y:S08]  /*76e0*/  HMMA.16816.F32.BF16 R52, R84.reuse, R54, R32 ;  /* 0x000000365434723c */ /* 0x040ff00000041820 */
[C---:B--2---:R-:W-:Y:S08]  /*76f0*/  HMMA.16816.F32.BF16 R36, R84.reuse, R8, R36 ;  /* 0x000000085424723c */ /* 0x044ff00000041824 */
[C---:B------:R-:W-:Y:S08]  /*7700*/  HMMA.16816.F32.BF16 R40, R84.reuse, R10, R40 ;  /* 0x0000000a5428723c */ /* 0x040ff00000041828 */
[C---:B------:R-:W-:Y:S08]  /*7710*/  HMMA.16816.F32.BF16 R44, R84.reuse, R4, R44 ;  /* 0x00000004542c723c */ /* 0x040ff0000004182c */
[----:B------:R-:W-:-:S15]  /*7720*/  HMMA.16816.F32.BF16 R48, R84, R6, R48 ;  /* 0x000000065430723c */ /* 0x000fde0000041830 */
[----:B------:R-:W-:-:S05]  /*7730*/  NOP ;  /* 0x0000000000007918 */ /* 0x000fca0000000000 */
.L_x_3492:
        /* <DEDUP_REMOVED lines=16> */
[----:B------:R-:W4:Y:S01]  /*7840*/  LDCU UR11, c[0x0][0x50c] ;  /* 0x0000a180ff0b77ac */ /* 0x000f220008000800 */
[----:B------:R-:W2:Y:S01]  /*7850*/  LDCU.64 UR6, c[0x0][0x3a0] ;  /* 0x00007400ff0677ac */ /* 0x000ea20008000a00 */
[----:B------:R-:W2:Y:S01]  /*7860*/  LDCU.64 UR8, c[0x0][0x3a8] ;  /* 0x00007500ff0877ac */ /* 0x000ea20008000a00 */
[----:B-1----:R-:W-:-:S12]  /*7870*/  ULEA UR5, UR5, UR12, 0x18 ;  /* 0x0000000c05057291 */ /* 0x002fd8000f8ec0ff */
.L_x_3502:
        /* <DEDUP_REMOVED lines=10> */
[----:B------:R-:W-:Y:S01]  /*7920*/  LOP3.LUT R143, R143, R134, RZ, 0x3c, !PT ;  /* 0x000000868f8f7212 */ /* 0x000fe200078e3cff */
[----:B------:R-:W-:Y:S01]  /*7930*/  IMAD.MOV.U32 R4, RZ, RZ, R131 ;  /* 0x000000ffff047224 */ /* 0x000fe200078e0083 */
        /* <DEDUP_REMOVED lines=11> */
[C---:B------:R-:W-:Y:S01]  /*79f0*/  IMAD.SHL.U32 R124, R120.reuse, 0x10, RZ ;  /* 0x00000010787c7824 */ /* 0x040fe200078e00ff */
[----:B------:R-:W-:Y:S01]  /*7a00*/  LOP3.LUT R5, R123, 0x18, RZ, 0xc0, !PT ;  /* 0x000000187b057812 */ /* 0x000fe200078ec0ff */
[----:B------:R-:W-:Y:S02]  /*7a10*/  @!P6 IMAD.X R6, RZ, RZ, ~R6, P0 ;  /* 0x000000ffff06e224 */ /* 0x000fe400000e0e06 */
[----:B------:R-:W-:Y:S01]  /*7a20*/  IMAD.SHL.U32 R0, R120, 0x20, RZ ;  /* 0x0000002078007824 */ /* 0x000fe200078e00ff */
[----:B------:R-:W-:Y:S02]  /*7a30*/  LOP3.LUT R7, R124, 0x100, RZ, 0xc0, !PT ;  /* 0x000001007c077812 */ /* 0x000fe400078ec0ff */
[----:B------:R-:W-:Y:S02]  /*7a40*/  @!P6 SHF.R.S64 R9, R9, 0x1f, R6 ;  /* 0x0000001f0909e819 */ /* 0x000fe40000001006 */
[--C-:B------:R-:W-:Y:S02]  /*7a50*/  LOP3.LUT R5, R5, 0xc0, R0.reuse, 0xf8, !PT ;  /* 0x000000c005057812 */ /* 0x100fe400078ef800 */
[----:B------:R-:W-:Y:S02]  /*7a60*/  @!P6 IADD3 R130, P0, PT, R130, R9, RZ ;  /* 0x000000098282e210 */ /* 0x000fe40007f1e0ff */
        /* <DEDUP_REMOVED lines=65> */
.L_x_3499:
[----:B------:R-:W-:Y:S01]  /*7e80*/  @!PT LDS RZ, [RZ] ;  /* 0x00000000fffff984 */ /* 0x000fe20000000800 */
[----:B------:R-:W-:Y:S01]  /*7e90*/  @!PT LDS RZ, [RZ] ;  /* 0x00000000fffff984 */ /* 0x000fe20000000800 */
[----:B------:R-:W-:Y:S01]  /*7ea0*/  @!PT LDS RZ, [RZ] ;  /* 0x00000000fffff984 */ /* 0x000fe20000000800 */
[----:B------:R-:W-:Y:S01]  /*7eb0*/  @!P5 LDGSTS.E.BYPASS.LTC128B.128 [R143+0x6000], desc[UR16][R130.64] ;  /* 0x06000000828fdfae */ /* 0x000fe2000b981a10 */
[----:B------:R-:W-:Y:S02]  /*7ec0*/  LEA R148, P0, R86, R130, 0x6 ;  /* 0x0000008256947211 */ /* 0x000fe400078030ff */
[----:B------:R-:W-:Y:S03]  /*7ed0*/  LOP3.LUT R0, R0, R91, RZ, 0xfc, !PT ;  /* 0x0000005b00007212 */ /* 0x000fe600078efcff */
[----:B------:R-:W-:Y:S01]  /*7ee0*/  @P5 STS.128 [R143+0x6000], RZ ;  /* 0x006000ff8f005388 */ /* 0x000fe20000000c00 */
[----:B------:R-:W-:Y:S02]  /*7ef0*/  LEA.HI.X R149, R86, R131, R84, 0x6, P0 ;  /* 0x0000008356957211 */ /* 0x000fe400000f3454 */
[----:B------:R-:W-:Y:S03]  /*7f00*/  LEA R88, R0, UR5, 0x1 ;  /* 0x0000000500587c11 */ /* 0x000fe6000f8e08ff */
[----:B------:R-:W-:Y:S01]  /*7f10*/  @!PT LDS RZ, [RZ] ;  /* 0x00000000fffff984 */ /* 0x000fe20000000800 */
[----:B------:R-:W-:Y:S01]  /*7f20*/  @!PT LDS RZ, [RZ] ;  /* 0x00000000fffff984 */ /* 0x000fe20000000800 */
[----:B------:R-:W-:Y:S01]  /*7f30*/  @!PT LDS RZ, [RZ] ;  /* 0x00000000fffff984 */ /* 0x000fe20000000800 */
[----:B------:R-:W-:Y:S01]  /*7f40*/  @!P4 LDGSTS.E.BYPASS.LTC128B.128 [R143+0x7000], desc[UR16][R130.64+0x40] ;  /* 0x07000040828fcfae */ /* 0x000fe2000b981a10 */
[----:B------:R-:W-:Y:S02]  /*7f50*/  MOV R91, 0x20 ;  /* 0x00000020005b7802 */ /* 0x000fe40000000f00 */
[----:B------:R-:W-:Y:S03]  /*7f60*/  LOP3.LUT P0, RZ, R120, 0x4, RZ, 0xc0, !PT ;  /* 0x0000000478ff7812 */ /* 0x000fe6000780c0ff */
[----:B------:R-:W-:Y:S01]  /*7f70*/  @P4 STS.128 [R143+0x7000], RZ ;  /* 0x007000ff8f004388 */ /* 0x000fe20000000c00 */
[----:B------:R-:W-:Y:S02]  /*7f80*/  ISETP.NE.AND P1, PT, R139, 0x1, PT ;  /* 0x000000018b00780c */ /* 0x000fe40003f25270 */
[----:B------:R-:W-:Y:S03]  /*7f90*/  SEL R91, R91, 0xffffffe0, !P0 ;  /* 0xffffffe05b5b7807 */ /* 0x000fe60004000000 */
[----:B------:R-:W-:Y:S01]  /*7fa0*/  @!PT LDS RZ, [RZ] ;  /* 0x00000000fffff984 */ /* 0x000fe20000000800 */
[----:B------:R-:W-:Y:S01]  /*7fb0*/  @!PT LDS RZ, [RZ] ;  /* 0x00000000fffff984 */ /* 0x000fe20000000800 */
[----:B------:R-:W-:Y:S01]  /*7fc0*/  @!PT LDS RZ, [RZ] ;  /* 0x00000000fffff984 */ /* 0x000fe20000000800 */
[----:B------:R-:W-:Y:S01]  /*7fd0*/  @!P3 LDGSTS.E.BYPASS.LTC128B.128 [R143+0x8000], desc[UR16][R130.64+0x80] ;  /* 0x08000080828fbfae */ /* 0x000fe2000b981a10 */
[-C--:B------:R-:W-:Y:S05]  /*7fe0*/  IADD3 R2, PT, PT, R122, R91.reuse, RZ ;  /* 0x0000005b7a027210 */ /* 0x080fea0007ffe0ff */
[----:B------:R-:W-:Y:S01]  /*7ff0*/  @P3 STS.128 [R143+0x8000], RZ ;  /* 0x008000ff8f003388 */ /* 0x000fe20000000c00 */
[----:B------:R-:W-:Y:S05]  /*8000*/  IADD3 R0, PT, PT, R88, R91, RZ ;  /* 0x0000005b58007210 */ /* 0x000fea0007ffe0ff */
        /* <DEDUP_REMOVED lines=18> */
[----:B------:R-:W5:Y:S06]  /*8130*/  LDSM.16.M88.4 R104, [R88+0x3800] ;  /* 0x003800005868783b */ /* 0x000f6c0000000200 */
[----:B------:R-:W0:Y:S06]  /*8140*/  LDGDEPBAR ;  /* 0x00000000000079af */ /* 0x000e2c0000000000 */
[----:B------:R-:W4:Y:S06]  /*8150*/  LDSM.16.M88.4 R108, [R88+0x3c00] ;  /* 0x003c0000586c783b */ /* 0x000f2c0000000200 */
[----:B------:R-:W-:Y:S06]  /*8160*/  LDSM.16.M88.4 R112, [R2] ;  /* 0x000000000270783b */ /* 0x000fec0000000200 */
        /* <DEDUP_REMOVED lines=34> */
[----:B------:R-:W1:Y:S06]  /*8390*/  LDSM.16.M88.4 R96, [R0+0x4000] ;  /* 0x004000000060783b */ /* 0x000e6c0000000200 */
[----:B------:R-:W2:Y:S01]  /*83a0*/  LDSM.16.M88.4 R100, [R0+0x4400] ;  /* 0x004400000064783b */ /* 0x000ea20000000200 */
        /* <DEDUP_REMOVED lines=18> */
[----:B------:R-:W2:Y:S06]  /*84d0*/  LDSM.16.M88.4 R100, [R88+0x5c00] ;  /* 0x005c00005864783b */ /* 0x000eac0000000200 */
[----:B------:R-:W-:Y:S01]  /*84e0*/  LDSM.16.M88.4 R88, [R0+0x5800] ;  /* 0x005800000058783b */ /* 0x000fe20000000200 */
        /* <DEDUP_REMOVED lines=9> */
[----:B------:R-:W1:Y:S01]  /*8580*/  LDSM.16.M88.4 R96, [R0+0x5c00] ;  /* 0x005c00000060783b */ /* 0x000e620000000200 */
[----:B------:R-:W-:Y:S04]  /*8590*/  DEPBAR.LE SB0, 0x0 ;  /* 0x000080000000791a */ /* 0x000fe80000000000 */
[----:B------:R-:W-:Y:S02]  /*85a0*/  BAR.SYNC.DEFER_BLOCKING 0x0 ;  /* 0x0000000000007b1d */ /* 0x000fe40000010000 */
[C---:B--2---:R-:W-:Y:S05]  /*85b0*/  HMMA.16816.F32.BF16 R12, R92.reuse, R100, R12 ;  /* 0x000000645c0c723c */ /* 0x044fea000004180c */
[----:B------:R-:W-:Y:S01]  /*85c0*/  FMUL.FTZ R84, R4, UR11 ;  /* 0x0000000b04547c20 */ /* 0x000fe20008410000 */
[----:B------:R-:W-:Y:S01]  /*85d0*/  FMUL.FTZ R87, R5, UR11 ;  /* 0x0000000b05577c20 */ /* 0x000fe20008410000 */
[----:B------:R-:W-:Y:S01]  /*85e0*/  FMUL.FTZ R148, R6, UR11 ;  /* 0x0000000b06947c20 */ /* 0x000fe20008410000 */
[C---:B------:R-:W-:Y:S01]  /*85f0*/  HMMA.16816.F32.BF16 R16, R92.reuse, R102, R16 ;  /* 0x000000665c10723c */ /* 0x040fe20000041810 */
[----:B------:R2:W3:Y:S02]  /*8600*/  MUFU.TANH R107, R84 ;  /* 0x00000054006b7308 */ /* 0x0004e40000002400 */
[----:B------:R-:W-:Y:S01]  /*8610*/  FMUL.FTZ R147, R7, UR11 ;  /* 0x0000000b07937c20 */ /* 0x000fe20008410000 */
[----:B------:R-:W-:Y:S01]  /*8620*/  FMUL.FTZ R86, R8, UR11 ;  /* 0x0000000b08567c20 */ /* 0x000fe20008410000 */
[----:B------:R-:W-:Y:S03]  /*8630*/  FMUL.FTZ R145, R9, UR11 ;  /* 0x0000000b09917c20 */ /* 0x000fe60008410000 */
[C---:B------:R-:W-:Y:S03]  /*8640*/  HMMA.16816.F32.BF16 R20, R92.reuse, R88, R20 ;  /* 0x000000585c14723c */ /* 0x040fe60000041814 */
[----:B------:R4:W1:Y:S01]  /*8650*/  MUFU.TANH R105, R87 ;  /* 0x0000005700697308 */ /* 0x0008620000002400 */
[----:B------:R-:W-:Y:S01]  /*8660*/  FMUL.FTZ R159, R12, UR11 ;  /* 0x0000000b0c9f7c20 */ /* 0x000fe20008410000 */
[----:B------:R-:W-:Y:S01]  /*8670*/  FMUL.FTZ R157, R13, UR11 ;  /* 0x0000000b0d9d7c20 */ /* 0x000fe20008410000 */
[----:B------:R-:W-:Y:S01]  /*8680*/  FMUL.FTZ R162, R14, UR11 ;  /* 0x0000000b0ea27c20 */ /* 0x000fe20008410000 */
[----:B------:R-:W-:Y:S01]  /*8690*/  FMUL.FTZ R160, R15, UR11 ;  /* 0x0000000b0fa07c20 */ /* 0x000fe20008410000 */
[C---:B------:R-:W-:Y:S05]  /*86a0*/  HMMA.16816.F32.BF16 R24, R92.reuse, R90, R24 ;  /* 0x0000005a5c18723c */ /* 0x040fea0000041818 */
[----:B------:R5:W3:Y:S01]  /*86b0*/  MUFU.TANH R110, R148 ;  /* 0x00000094006e7308 */ /* 0x000ae20000002400 */
[----:B--2---:R-:W-:Y:S01]  /*86c0*/  FMUL.FTZ R84, R11, UR11 ;  /* 0x0000000b0b547c20 */ /* 0x004fe20008410000 */
[----:B------:R-:W-:Y:S01]  /*86d0*/  FMUL.FTZ R165, R16, UR11 ;  /* 0x0000000b10a57c20 */ /* 0x000fe20008410000 */
[----:B------:R-:W-:Y:S01]  /*86e0*/  FMUL.FTZ R163, R17, UR11 ;  /* 0x0000000b11a37c20 */ /* 0x000fe20008410000 */
[----:B------:R-:W-:Y:S01]  /*86f0*/  FMUL.FTZ R161, R18, UR11 ;  /* 0x0000000b12a17c20 */ /* 0x000fe20008410000 */
[----:B------:R-:W-:Y:S05]  /*8700*/  FMUL.FTZ R164, R19, UR11 ;  /* 0x0000000b13a47c20 */ /* 0x000fea0008410000 */
[----:B------:R2:W2:Y:S01]  /*8710*/  MUFU.TANH R106, R147 ;  /* 0x00000093006a7308 */ /* 0x0004a20000002400 */
[C---:B-1----:R-:W-:Y:S03]  /*8720*/  HMMA.16816.F32.BF16 R28, R92.reuse, R96, R28 ;  /* 0x000000605c1c723c */ /* 0x042fe6000004181c */
[----:B----4-:R-:W-:Y:S01]  /*8730*/  FMUL.FTZ R87, R10, UR11 ;  /* 0x0000000b0a577c20 */ /* 0x010fe20008410000 */
[----:B------:R-:W-:Y:S05]  /*8740*/  FMUL.FTZ R150, R21, UR11 ;  /* 0x0000000b15967c20 */ /* 0x000fea0008410000 */
[----:B------:R1:W4:Y:S01]  /*8750*/  MUFU.TANH R117, R86 ;  /* 0x0000005600757308 */ /* 0x0003220000002400 */
[----:B------:R-:W-:Y:S03]  /*8760*/  HMMA.16816.F32.BF16 R32, R92, R98, R32 ;  /* 0x000000625c20723c */ /* 0x000fe60000041820 */
[----:B-----5:R-:W-:Y:S01]  /*8770*/  FMUL.FTZ R148, R23, UR11 ;  /* 0x0000000b17947c20 */ /* 0x020fe20008410000 */
[----:B------:R-:W-:Y:S01]  /*8780*/  FMUL.FTZ R151, R24, UR11 ;  /* 0x0000000b18977c20 */ /* 0x000fe20008410000 */
[----:B------:R-:W-:Y:S01]  /*8790*/  FMUL.FTZ R152, R25, UR11 ;  /* 0x0000000b19987c20 */ /* 0x000fe20008410000 */
[----:B------:R-:W-:Y:S03]  /*87a0*/  FMUL.FTZ R153, R26, UR11 ;  /* 0x0000000b1a997c20 */ /* 0x000fe60008410000 */
[----:B------:R5:W3:Y:S01]  /*87b0*/  MUFU.TANH R111, R145 ;  /* 0x00000091006f7308 */ /* 0x000ae20000002400 */
[----:B------:R-:W-:Y:S01]  /*87c0*/  FMUL.FTZ R154, R27, UR11 ;  /* 0x0000000b1b9a7c20 */ /* 0x000fe20008410000 */
[----:B--2---:R-:W-:Y:S01]  /*87d0*/  FMUL.FTZ R147, R20, UR11 ;  /* 0x0000000b14937c20 */ /* 0x004fe20008410000 */
[----:B------:R-:W-:Y:S01]  /*87e0*/  FMUL.FTZ R149, R28, UR11 ;  /* 0x0000000b1c957c20 */ /* 0x000fe20008410000 */
[----:B------:R-:W-:Y:S01]  /*87f0*/  FMUL.FTZ R156, R29, UR11 ;  /* 0x0000000b1d9c7c20 */ /* 0x000fe20008410000 */
[----:B------:R-:W-:Y:S05]  /*8800*/  FMUL.FTZ R89, R30, UR11 ;  /* 0x0000000b1e597c20 */ /* 0x000fea0008410000 */
[----:B------:R2:W2:Y:S01]  /*8810*/  MUFU.TANH R109, R87 ;  /* 0x00000057006d7308 */ /* 0x0004a20000002400 */
[----:B-1----:R-:W-:Y:S01]  /*8820*/  FMUL.FTZ R86, R31, UR11 ;  /* 0x0000000b1f567c20 */ /* 0x002fe20008410000 */
[----:B------:R-:W-:Y:S01]  /*8830*/  FMUL.FTZ R155, R32, UR11 ;  /* 0x0000000b209b7c20 */ /* 0x000fe20008410000 */
[----:B------:R-:W-:Y:S01]  /*8840*/  FMUL.FTZ R158, R33, UR11 ;  /* 0x0000000b219e7c20 */ /* 0x000fe20008410000 */
[----:B------:R-:W-:Y:S01]  /*8850*/  FMUL.FTZ R34, R34, UR11 ;  /* 0x0000000b22227c20 */ /* 0x000fe20008410000 */
[----:B------:R-:W-:Y:S05]  /*8860*/  FMUL.FTZ R35, R35, UR11 ;  /* 0x0000000b23237c20 */ /* 0x000fea0008410000 */
[----:B------:R1:W1:Y:S01]  /*8870*/  MUFU.TANH R118, R84 ;  /* 0x0000005400767308 */ /* 0x0002620000002400 */
        /* <DEDUP_REMOVED lines=102> */
.L_x_3501:
[----:B------:R-:W-:Y:S01]  /*8ee0*/  @!PT LDS RZ, [RZ] ;  /* 0x00000000fffff984 */ /* 0x000fe20000000800 */
[----:B------:R-:W-:Y:S01]  /*8ef0*/  @!PT LDS RZ, [RZ] ;  /* 0x00000000fffff984 */ /* 0x000fe20000000800 */
[----:B------:R-:W-:Y:S01]  /*8f00*/  @!PT LDS RZ, [RZ] ;  /* 0x00000000fffff984 */ /* 0x000fe20000000800 */
[----:B------:R2:W-:Y:S01]  /*8f10*/  @!P5 LDGSTS.E.BYPASS.LTC128B.128 [R143+0x3000], desc[UR16][R128.64] ;  /* 0x03000000808fdfae */ /* 0x0005e2000b981a10 */
[----:B------:R-:W-:Y:S01]  /*8f20*/  @!P4 LEA R8, P2, R4, R128, 0x6 ;  /* 0x000000800408c211 */ /* 0x000fe200078430ff */
[----:B------:R-:W-:Y:S01]  /*8f30*/  IMAD.SHL.U32 R2, R0, 0x40, RZ ;  /* 0x0000004000027824 */ /* 0x000fe200078e00ff */
[C---:B------:R-:W-:Y:S01]  /*8f40*/  LEA R10, P1, R4.reuse, RZ, 0x6 ;  /* 0x000000ff040a7211 */ /* 0x040fe200078230ff */
[----:B------:R2:W-:Y:S01]  /*8f50*/  @P5 STS.128 [R143+0x3000], RZ ;  /* 0x003000ff8f005388 */ /* 0x0005e20000000c00 */
[----:B------:R-:W-:Y:S02]  /*8f60*/  @!P4 LEA.HI.X R9, R4, R129, R0, 0x6, P2 ;  /* 0x000000810409c211 */ /* 0x000fe400010f3400 */
[----:B------:R-:W-:Y:S01]  /*8f70*/  @!P5 IADD3 R10, P2, PT, R128, R10, RZ ;  /* 0x0000000a800ad210 */ /* 0x000fe20007f5e0ff */
[----:B------:R-:W-:Y:S01]  /*8f80*/  @!PT LDS RZ, [RZ] ;  /* 0x00000000fffff984 */ /* 0x000fe20000000800 */
[----:B------:R-:W-:Y:S01]  /*8f90*/  @!PT LDS RZ, [RZ] ;  /* 0x00000000fffff984 */ /* 0x000fe20000000800 */
[----:B------:R-:W-:Y:S01]  /*8fa0*/  @!PT LDS RZ, [RZ] ;  /* 0x00000000fffff984 */ /* 0x000fe20000000800 */
[----:B------:R2:W-:Y:S01]  /*8fb0*/  @!P4 LDGSTS.E.BYPASS.LTC128B.128 [R143+0x4000], desc[UR16][R128.64+0x40] ;  /* 0x04000040808fcfae */ /* 0x0005e2000b981a10 */
[C---:B------:R-:W-:Y:S02]  /*8fc0*/  LEA.HI.X R11, R4.reuse, RZ, RZ, 0x6, P1 ;  /* 0x000000ff040b7211 */ /* 0x040fe400008f34ff */
[C---:B------:R-:W-:Y:S01]  /*8fd0*/  @!P3 LEA R6, P1, R4.reuse, R128, 0x6 ;  /* 0x000000800406b211 */ /* 0x040fe200078230ff */
[----:B------:R2:W-:Y:S01]  /*8fe0*/  @P4 STS.128 [R143+0x4000], RZ ;  /* 0x004000ff8f004388 */ /* 0x0005e20000000c00 */
[----:B------:R-:W-:Y:S02]  /*8ff0*/  @!P5 IADD3.X R11, PT, PT, R129, R11, R2, P2, !PT ;  /* 0x0000000b810bd210 */ /* 0x000fe400017fe402 */
[----:B------:R-:W-:Y:S01]  /*9000*/  @!P3 LEA.HI.X R7, R4, R129, R0, 0x6, P1 ;  /* 0x000000810407b211 */ /* 0x000fe200008f3400 */
        /* <DEDUP_REMOVED lines=21> */
.L_x_3500:
[----:B------:R-:W-:Y:S01]  /*9160*/  FMNMX3.FTZ R2, R3, R107, R105, !PT ;  /* 0x0000006b03027276 */ /* 0x000fe20007810069 */
[----:B------:R-:W-:Y:S01]  /*9170*/  LDSM.16.MT88.4 R12, [R121+0x6000] ;  /* 0x00600000790c783b */ /* 0x000fe20000004200 */
[----:B------:R-:W-:Y:S02]  /*9180*/  FMNMX3.FTZ R5, R85, R110, R106, !PT ;  /* 0x0000006e55057276 */ /* 0x000fe4000781006a */
[----:B------:R-:W-:Y:S02]  /*9190*/  FMNMX3.FTZ R2, R2, R117, R111, !PT ;  /* 0x0000007502027276 */ /* 0x000fe4000781006f */
[----:B-1----:R-:W-:Y:S02]  /*91a0*/  FMNMX3.FTZ R5, R5, R109, R118, !PT ;  /* 0x0000006d05057276 */ /* 0x002fe40007810076 */
        /* <DEDUP_REMOVED lines=13> */
[----:B------:R-:W-:Y:S01]  /*9280*/  MOV R88, R133 ;  /* 0x0000008500587202 */ /* 0x000fe20000000f00 */
[----:B------:R-:W1:Y:S01]  /*9290*/  SHFL.BFLY PT, R9, R4, 0x2, 0x1f ;  /* 0x0c401f0004097f89 */ /* 0x000e6200000e0000 */
[----:B------:R-:W-:Y:S02]  /*92a0*/  @P0 IADD3 R88, PT, PT, R135, -0x20, RZ ;  /* 0xffffffe087580810 */ /* 0x000fe40007ffe0ff */
[----:B------:R-:W-:Y:S05]  /*92b0*/  IADD3 R139, PT, PT, R139, -0x1, RZ ;  /* 0xffffffff8b8b7810 */ /* 0x000fea0007ffe0ff */
[----:B------:R-:W2:Y:S01]  /*92c0*/  SHFL.BFLY PT, R0, R7, 0x2, 0x1f ;  /* 0x0c401f0007007f89 */ /* 0x000ea200000e0000 */
[----:B------:R-:W-:Y:S02]  /*92d0*/  IADD3 R140, PT, PT, R140, -0x40, RZ ;  /* 0xffffffc08c8c7810 */ /* 0x000fe40007ffe0ff */
[----:B------:R-:W-:Y:S05]  /*92e0*/  ISETP.NE.AND P0, PT, R139, RZ, PT ;  /* 0x000000ff8b00720c */ /* 0x000fea0003f05270 */
[----:B------:R-:W-:Y:S01]  /*92f0*/  LDSM.16.MT88.4 R20, [R88] ;  /* 0x000000005814783b */ /* 0x000fe20000004200 */
[----:B-1----:R-:W-:Y:S02]  /*9300*/  FMNMX.FTZ R6, R4, R9, !PT ;  /* 0x0000000904067209 */ /* 0x002fe40007810000 */
[----:B--2---:R-:W-:Y:S05]  /*9310*/  FMNMX.FTZ R5, R7, R0, !PT ;  /* 0x0000000007057209 */ /* 0x004fea0007810000 */
        /* <DEDUP_REMOVED lines=39> */
[----:B------:R-:W-:Y:S01]  /*9590*/  FMUL.FTZ R8, R85, R76 ;  /* 0x0000004c55087220 */ /* 0x000fe20000410000 */
[C---:B--2---:R-:W-:Y:S01]  /*95a0*/  FMUL.FTZ R6, R3.reuse, R82 ;  /* 0x0000005203067220 */ /* 0x044fe20000410000 */
[----:B------:R-:W-:Y:S07]  /*95b0*/  FMUL.FTZ R7, R3, R83 ;  /* 0x0000005303077220 */ /* 0x000fee0000410000 */
[----:B------:R-:W1:Y:S01]  /*95c0*/  MUFU.EX2 R92, R92 ;  /* 0x0000005c005c7308 */ /* 0x000e620000000800 */
[----:B------:R-:W-:Y:S01]  /*95d0*/  FMUL.FTZ R9, R85, R77 ;  /* 0x0000004d55097220 */ /* 0x000fe20000410000 */
[C---:B------:R-:W-:Y:S01]  /*95e0*/  FMUL.FTZ R10, R3.reuse, R78 ;  /* 0x0000004e030a7220 */ /* 0x040fe20000410000 */
[----:B------:R-:W-:Y:S07]  /*95f0*/  FMUL.FTZ R11, R3, R79 ;  /* 0x0000004f030b7220 */ /* 0x000fee0000410000 */
[----:B------:R-:W-:Y:S01]  /*9600*/  MUFU.EX2 R94, R94 ;  /* 0x0000005e005e7308 */ /* 0x000fe20000000800 */
[----:B------:R-:W-:Y:S01]  /*9610*/  FMUL.FTZ R24, R85, R60 ;  /* 0x0000003c55187220 */ /* 0x000fe20000410000 */
[----:B---3--:R-:W-:Y:S01]  /*9620*/  F2FP.BF16.F32.PACK_AB R80, R95, R108 ;  /* 0x0000006c5f50723e */ /* 0x008fe200000010ff */
[----:B------:R-:W-:Y:S07]  /*9630*/  FMUL.FTZ R25, R85, R61 ;  /* 0x0000003d55197220 */ /* 0x000fee0000410000 */
[----:B------:R-:W2:Y:S01]  /*9640*/  MUFU.EX2 R93, R93 ;  /* 0x0000005d005d7308 */ /* 0x000ea20000000800 */
[C---:B------:R-:W-:Y:S01]  /*9650*/  FMUL.FTZ R26, R3.reuse, R62 ;  /* 0x0000003e031a7220 */ /* 0x040fe20000410000 */
[----:B------:R-:W-:Y:S01]  /*9660*/  FMUL.FTZ R27, R3, R63 ;  /* 0x0000003f031b7220 */ /* 0x000fe20000410000 */
[C---:B------:R-:W-:Y:S07]  /*9670*/  FMUL.FTZ R16, R85.reuse, R68 ;  /* 0x0000004455107220 */ /* 0x040fee0000410000 */
[----:B------:R-:W-:Y:S01]  /*9680*/  MUFU.EX2 R91, R91 ;  /* 0x0000005b005b7308 */ /* 0x000fe20000000800 */
[----:B------:R-:W3:Y:S01]  /*9690*/  LDSM.16.MT88.4 R60, [R88+0x1000] ;  /* 0x00100000583c783b */ /* 0x000ee20000004200 */
[----:B-1----:R-:W-:Y:S01]  /*96a0*/  F2FP.BF16.F32.PACK_AB R81, R92, R96 ;  /* 0x000000605c51723e */ /* 0x002fe200000010ff */
[----:B------:R-:W-:Y:S07]  /*96b0*/  FMUL.FTZ R17, R85, R69 ;  /* 0x0000004555117220 */ /* 0x000fee0000410000 */
[----:B------:R-:W1:Y:S01]  /*96c0*/  MUFU.EX2 R90, R90 ;  /* 0x0000005a005a7308 */ /* 0x000e620000000800 */
[C---:B------:R-:W-:Y:S01]  /*96d0*/  FMUL.FTZ R18, R3.reuse, R70 ;  /* 0x0000004603127220 */ /* 0x040fe20000410000 */
[----:B------:R-:W-:Y:S01]  /*96e0*/  FMUL.FTZ R19, R3, R71 ;  /* 0x0000004703137220 */ /* 0x000fe20000410000 */
[C---:B------:R-:W-:Y:S01]  /*96f0*/  FMUL.FTZ R32, R85.reuse, R52 ;  /* 0x0000003455207220 */ /* 0x040fe20000410000 */
[----:B------:R-:W-:Y:S01]  /*9700*/  FMUL.FTZ R33, R85, R53 ;  /* 0x0000003555217220 */ /* 0x000fe20000410000 */
[----:B------:R-:W-:Y:S01]  /*9710*/  FMUL.FTZ R34, R3, R54 ;  /* 0x0000003603227220 */ /* 0x000fe20000410000 */
[----:B--2---:R-:W-:Y:S01]  /*9720*/  F2FP.BF16.F32.PACK_AB R82, R93, R94 ;  /* 0x0000005e5d52723e */ /* 0x004fe200000010ff */
[----:B------:R-:W-:Y:S01]  /*9730*/  FMUL.FTZ R35, R3, R55 ;  /* 0x0000003703237220 */ /* 0x000fe20000410000 */
[C---:B------:R-:W-:Y:S01]  /*9740*/  FMUL.FTZ R36, R85.reuse, R36 ;  /* 0x0000002455247220 */ /* 0x040fe20000410000 */
[----:B------:R-:W2:Y:S01]  /*9750*/  LDSM.16.MT88.4 R52, [R121+0x8000] ;  /* 0x008000007934783b */ /* 0x000ea20000004200 */
[----:B------:R-:W-:Y:S01]  /*9760*/  FMUL.FTZ R37, R85, R37 ;  /* 0x0000002555257220 */ /* 0x000fe20000410000 */
[C---:B------:R-:W-:Y:S01]  /*9770*/  FMUL.FTZ R38, R3.reuse, R38 ;  /* 0x0000002603267220 */ /* 0x040fe20000410000 */
[----:B------:R-:W-:Y:S01]  /*9780*/  FMUL.FTZ R39, R3, R39 ;  /* 0x0000002703277220 */ /* 0x000fe20000410000 */
[C---:B------:R-:W-:Y:S01]  /*9790*/  FMUL.FTZ R40, R85.reuse, R40 ;  /* 0x0000002855287220 */ /* 0x040fe20000410000 */
[----:B-1----:R-:W-:Y:S01]  /*97a0*/  F2FP.BF16.F32.PACK_AB R83, R90, R91 ;  /* 0x0000005b5a53723e */ /* 0x002fe200000010ff */
[----:B------:R-:W-:Y:S01]  /*97b0*/  FMUL.FTZ R41, R85, R41 ;  /* 0x0000002955297220 */ /* 0x000fe20000410000 */
[C---:B------:R-:W-:Y:S01]  /*97c0*/  FMUL.FTZ R42, R3.reuse, R42 ;  /* 0x0000002a032a7220 */ /* 0x040fe20000410000 */
[----:B------:R-:W-:Y:S01]  /*97d0*/  LDSM.16.MT88.4 R76, [R121+0x6c00] ;  /* 0x006c0000794c783b */ /* 0x000fe20000004200 */
[----:B------:R-:W-:Y:S01]  /*97e0*/  FMUL.FTZ R43, R3, R43 ;  /* 0x0000002b032b7220 */ /* 0x000fe20000410000 */
[----:B------:R-:W-:Y:S01]  /*97f0*/  MUFU.EX2 R107, R107 ;  /* 0x0000006b006b7308 */ /* 0x000fe20000000800 */
[C---:B------:R-:W-:Y:S01]  /*9800*/  FMUL.FTZ R44, R85.reuse, R44 ;  /* 0x0000002c552c7220 */ /* 0x040fe20000410000 */
[C---:B------:R-:W-:Y:S08]  /*9810*/  HMMA.16816.F32.BF16 R4, R80.reuse, R12, R4 ;  /* 0x0000000c5004723c */ /* 0x040ff00000041804 */
[----:B------:R-:W-:Y:S01]  /*9820*/  MUFU.EX2 R114, R114 ;  /* 0x0000007200727308 */ /* 0x000fe20000000800 */
[----:B------:R-:W-:Y:S01]  /*9830*/  LDSM.16.MT88.4 R68, [R88+0xc00] ;  /* 0x000c00005844783b */ /* 0x000fe20000004200 */
[C---:B------:R-:W-:Y:S01]  /*9840*/  FMUL.FTZ R12, R85.reuse, R72 ;  /* 0x00000048550c7220 */ /* 0x040fe20000410000 */
[C---:B------:R-:W-:Y:S01]  /*9850*/  FMUL.FTZ R13, R85.reuse, R73 ;  /* 0x00000049550d7220 */ /* 0x040fe20000410000 */
[----:B------:R-:W-:Y:S01]  /*9860*/  FMUL.FTZ R45, R85, R45 ;  /* 0x0000002d552d7220 */ /* 0x000fe20000410000 */
[C---:B------:R-:W-:Y:S05]  /*9870*/  HMMA.16816.F32.BF16 R8, R80.reuse, R14, R8 ;  /* 0x0000000e5008723c */ /* 0x040fea0000041808 */
[----:B------:R-:W-:Y:S01]  /*9880*/  MUFU.EX2 R106, R106 ;  /* 0x0000006a006a7308 */ /* 0x000fe20000000800 */
[C---:B------:R-:W-:Y:S01]  /*9890*/  FMUL.FTZ R14, R3.reuse, R74 ;  /* 0x0000004a030e7220 */ /* 0x040fe20000410000 */
[C---:B------:R-:W-:Y:S01]  /*98a0*/  FMUL.FTZ R15, R3.reuse, R75 ;  /* 0x0000004b030f7220 */ /* 0x040fe20000410000 */
[C---:B------:R-:W-:Y:S01]  /*98b0*/  FMUL.FTZ R46, R3.reuse, R46 ;  /* 0x0000002e032e7220 */ /* 0x040fe20000410000 */
[----:B------:R-:W-:Y:S06]  /*98c0*/  FMUL.FTZ R47, R3, R47 ;  /* 0x0000002f032f7220 */ /* 0x000fec0000410000 */
[----:B------:R-:W-:Y:S01]  /*98d0*/  MUFU.EX2 R105, R105 ;  /* 0x0000006900697308 */ /* 0x000fe20000000800 */
[C---:B------:R-:W-:Y:S01]  /*98e0*/  FMUL.FTZ R48, R85.reuse, R48 ;  /* 0x0000003055307220 */ /* 0x040fe20000410000 */
[----:B------:R-:W-:Y:S01]  /*98f0*/  FMUL.FTZ R49, R85, R49 ;  /* 0x0000003155317220 */ /* 0x000fe20000410000 */
[----:B------:R-:W-:Y:S01]  /*9900*/  FMUL.FTZ R50, R3, R50 ;  /* 0x0000003203327220 */ /* 0x000fe20000410000 */
[C---:B------:R-:W-:Y:S06]  /*9910*/  HMMA.16816.F32.BF16 R12, R80.reuse, R20, R12 ;  /* 0x00000014500c723c */ /* 0x040fec000004180c */
[----:B------:R-:W-:Y:S01]  /*9920*/  MUFU.EX2 R104, R104 ;  /* 0x0000006800687308 */ /* 0x000fe20000000800 */
[C---:B------:R-:W-:Y:S01]  /*9930*/  FMUL.FTZ R20, R85.reuse, R64 ;  /* 0x0000004055147220 */ /* 0x040fe20000410000 */
[----:B------:R-:W-:Y:S08]  /*9940*/  FMUL.FTZ R21, R85, R65 ;  /* 0x0000004155157220 */ /* 0x000ff00000410000 */
[----:B------:R-:W-:Y:S01]  /*9950*/  MUFU.EX2 R99, R99 ;  /* 0x0000006300637308 */ /* 0x000fe20000000800 */
[----:B------:R-:W-:Y:S01]  /*9960*/  FMUL.FTZ R51, R3, R51 ;  /* 0x0000003303337220 */ /* 0x000fe20000410000 */
[--C-:B------:R-:W-:Y:S01]  /*9970*/  FFMA.FTZ R113, R145, UR4, -R103.reuse ;  /* 0x0000000491717c23 */ /* 0x100fe20008010867 */
        /* <DEDUP_REMOVED lines=21> */
[----:B------:R-:W-:Y:S01]  /*9ad0*/  FFMA.FTZ R108, R85, R146, R108 ;  /* 0x00000092556c7223 */ /* 0x000fe2000001006c */
[----:B------:R-:W-:Y:S06]  /*9ae0*/  LDSM.16.MT88.4 R56, [R121+0x6400] ;  /* 0x006400007938783b */ /* 0x000fec0000004200 */
[----:B------:R-:W-:Y:S01]  /*9af0*/  MUFU.EX2 R112, R112 ;  /* 0x0000007000707308 */ /* 0x000fe20000000800 */
[--C-:B------:R-:W-:Y:S01]  /*9b00*/  FFMA.FTZ R118, R89, UR4, -R103.reuse ;  /* 0x0000000459767c23 */ /* 0x100fe20008010867 */
[--C-:B------:R-:W-:Y:S01]  /*9b10*/  FFMA.FTZ R89, R86, UR4, -R103.reuse ;  /* 0x0000000456597c23 */ /* 0x100fe20008010867 */
[----:B------:R-:W-:Y:S01]  /*9b20*/  FFMA.FTZ R103, R84, UR4, -R103 ;  /* 0x0000000454677c23 */ /* 0x000fe20008010867 */
[C---:B---3--:R-:W-:Y:S06]  /*9b30*/  HMMA.16816.F32.BF16 R28, R80.reuse, R60, R28 ;  /* 0x0000003c501c723c */ /* 0x048fec000004181c */
[----:B------:R-:W-:Y:S01]  /*9b40*/  MUFU.EX2 R116, R116 ;  /* 0x0000007400747308 */ /* 0x000fe20000000800 */
[--C-:B------:R-:W-:Y:S01]  /*9b50*/  FFMA.FTZ R149, R149, UR4, -R102.reuse ;  /* 0x0000000495957c23 */ /* 0x100fe20008010866 */
[--C-:B------:R-:W-:Y:S08]  /*9b60*/  FFMA.FTZ R117, R156, UR4, -R102.reuse ;  /* 0x000000049c757c23 */ /* 0x100ff00008010866 */
[----:B------:R-:W-:Y:S01]  /*9b70*/  MUFU.EX2 R109, R109 ;  /* 0x0000006d006d7308 */ /* 0x000fe20000000800 */
[--C-:B------:R-:W-:Y:S01]  /*9b80*/  FFMA.FTZ R115, R155, UR4, -R102.reuse ;  /* 0x000000049b737c23 */ /* 0x100fe20008010866 */
[----:B------:R-:W-:Y:S01]  /*9b90*/  FFMA.FTZ R102, R158, UR4, -R102 ;  /* 0x000000049e667c23 */ /* 0x000fe20008010866 */
[C---:B------:R-:W-:Y:S01]  /*9ba0*/  HMMA.16816.F32.BF16 R32, R80.reuse, R62, R32 ;  /* 0x0000003e5020723c */ /* 0x040fe20000041820 */
[----:B------:R-:W-:Y:S06]  /*9bb0*/  LDSM.16.MT88.4 R60, [R88+0x800] ;  /* 0x00080000583c783b */ /* 0x000fec0000004200 */
[----:B------:R-:W-:Y:S01]  /*9bc0*/  MUFU.EX2 R97, R97 ;  /* 0x0000006100617308 */ /* 0x000fe20000000800 */
[----:B------:R-:W-:Y:S01]  /*9bd0*/  FFMA.FTZ R96, R3, R144, R96 ;  /* 0x0000009003607223 */ /* 0x000fe20000010060 */
[----:B------:R-:W-:Y:S01]  /*9be0*/  FADD.FTZ R95, R95, R108 ;  /* 0x0000006c5f5f7221 */ /* 0x000fe20000010000 */
[----:B------:R-:W-:Y:S07]  /*9bf0*/  MOV R3, R2 ;  /* 0x0000000200037202 */ /* 0x000fee0000000f00 */
[----:B------:R-:W-:Y:S01]  /*9c00*/  MUFU.EX2 R146, R149 ;  /* 0x0000009500927308 */ /* 0x000fe20000000800 */
[----:B------:R-:W-:Y:S01]  /*9c10*/  FADD.FTZ R96, R92, R96 ;  /* 0x000000605c607221 */ /* 0x000fe20000010000 */
[C---:B--2---:R-:W-:Y:S08]  /*9c20*/  HMMA.16816.F32.BF16 R36, R80.reuse, R52, R36 ;  /* 0x000000345024723c */ /* 0x044ff00000041824 */
[----:B------:R-:W1:Y:S01]  /*9c30*/  MUFU.EX2 R117, R117 ;  /* 0x0000007500757308 */ /* 0x000e620000000800 */
[----:B------:R-:W-:Y:S01]  /*9c40*/  FADD.FTZ R94, R94, R95 ;  /* 0x0000005f5e5e7221 */ /* 0x000fe20000010000 */
[----:B------:R-:W-:Y:S08]  /*9c50*/  FADD.FTZ R91, R91, R96 ;  /* 0x000000605b5b7221 */ /* 0x000ff00000010000 */
[----:B------:R-:W-:Y:S01]  /*9c60*/  MUFU.EX2 R118, R118 ;  /* 0x0000007600767308 */ /* 0x000fe20000000800 */
[----:B------:R-:W-:Y:S01]  /*9c70*/  FADD.FTZ R93, R93, R94 ;  /* 0x0000005e5d5d7221 */ /* 0x000fe20000010000 */
[C---:B------:R-:W-:Y:S01]  /*9c80*/  HMMA.16816.F32.BF16 R40, R80.reuse, R54, R40 ;  /* 0x000000365028723c */ /* 0x040fe20000041828 */
[----:B------:R-:W2:Y:S07]  /*9c90*/  LDSM.16.MT88.4 R52, [R88+0x2000] ;  /* 0x002000005834783b */ /* 0x000eae0000004200 */
[----:B------:R-:W3:Y:S01]  /*9ca0*/  MUFU.EX2 R89, R89 ;  /* 0x0000005900597308 */ /* 0x000ee20000000800 */
[----:B------:R-:W-:Y:S09]  /*9cb0*/  FADD.FTZ R91, R90, R91 ;  /* 0x0000005b5a5b7221 */ /* 0x000ff20000010000 */
[----:B------:R-:W-:Y:S01]  /*9cc0*/  MUFU.EX2 R115, R115 ;  /* 0x0000007300737308 */ /* 0x000fe20000000800 */
[----:B-1----:R-:W-:Y:S09]  /*9cd0*/  F2FP.BF16.F32.PACK_AB R84, R117, R146 ;  /* 0x000000927554723e */ /* 0x002ff200000010ff */
[----:B------:R-:W1:Y:S10]  /*9ce0*/  MUFU.EX2 R102, R102 ;  /* 0x0000006600667308 */ /* 0x000e740000000800 */
[----:B------:R-:W-:Y:S01]  /*9cf0*/  MUFU.EX2 R144, R87 ;  /* 0x0000005700907308 */ /* 0x000fe20000000800 */
[----:B---3--:R-:W-:Y:S09]  /*9d00*/  F2FP.BF16.F32.PACK_AB R85, R89, R118 ;  /* 0x000000765955723e */ /* 0x008ff200000010ff */
[----:B------:R-:W3:Y:S01]  /*9d10*/  MUFU.EX2 R103, R103 ;  /* 0x0000006700677308 */ /* 0x000ee20000000800 */
[----:B-1----:R-:W-:Y:S02]  /*9d20*/  F2FP.BF16.F32.PACK_AB R86, R102, R115 ;  /* 0x000000736656723e */ /* 0x002fe400000010ff */
[----:B---3--:R-:W-:Y:S01]  /*9d30*/  F2FP.BF16.F32.PACK_AB R87, R103, R144 ;  /* 0x000000906757723e */ /* 0x008fe200000010ff */
[C---:B--2---:R-:W-:Y:S03]  /*9d40*/  HMMA.16816.F32.BF16 R44, R80.reuse, R52, R44 ;  /* 0x00000034502c723c */ /* 0x044fe6000004182c */
[----:B------:R-:W-:Y:S02]  /*9d50*/  F2FP.BF16.F32.PACK_AB R52, R105, R106 ;  /* 0x0000006a6934723e */ /* 0x000fe400000010ff */
[C---:B------:R-:W-:Y:S01]  /*9d60*/  F2FP.BF16.F32.PACK_AB R53, R99.reuse, R104 ;  /* 0x000000686335723e */ /* 0x040fe200000010ff */
[----:B------:R-:W-:Y:S02]  /*9d70*/  FADD.FTZ R104, R104, R91 ;  /* 0x0000005b68687221 */ /* 0x000fe40000010000 */
[----:B------:R-:W-:Y:S03]  /*9d80*/  HMMA.16816.F32.BF16 R48, R80, R54, R48 ;  /* 0x000000365030723c */ /* 0x000fe60000041830 */
[----:B------:R-:W-:Y:S01]  /*9d90*/  F2FP.BF16.F32.PACK_AB R54, R100, R101 ;  /* 0x000000656436723e */ /* 0x000fe200000010ff */
[----:B------:R-:W-:Y:S01]  /*9da0*/  FADD.FTZ R99, R99, R104 ;  /* 0x0000006863637221 */ /* 0x000fe20000010000 */
[C---:B------:R-:W-:Y:S03]  /*9db0*/  F2FP.BF16.F32.PACK_AB R55, R97.reuse, R98 ;  /* 0x000000626137723e */ /* 0x040fe600000010ff */
[----:B------:R-:W-:Y:S04]  /*9dc0*/  FADD.FTZ R98, R98, R99 ;  /* 0x0000006362627221 */ /* 0x000fe80000010000 */
[C---:B------:R-:W-:Y:S05]  /*9dd0*/  HMMA.16816.F32.BF16 R4, R52.reuse, R56, R4 ;  /* 0x000000383404723c */ /* 0x040fea0000041804 */
[----:B------:R-:W-:Y:S03]  /*9de0*/  FADD.FTZ R98, R97, R98 ;  /* 0x0000006261627221 */ /* 0x000fe60000010000 */
        /* <DEDUP_REMOVED lines=23> */
[----:B------:R-:W-:Y:S04]  /*9f60*/  FADD.FTZ R116, R116, R113 ;  /* 0x0000007174747221 */ /* 0x000fe80000010000 */
[----:B------:R-:W-:Y:S04]  /*9f70*/  FADD.FTZ R109, R109, R116 ;  /* 0x000000746d6d7221 */ /* 0x000fe80000010000 */
[----:B------:R-:W-:Y:S04]  /*9f80*/  FADD.FTZ R118, R118, R109 ;  /* 0x0000006d76767221 */ /* 0x000fe80000010000 */
        /* <DEDUP_REMOVED lines=20> */
[----:B------:R-:W2:Y:S07]  /*a0d0*/  LDSM.16.MT88.4 R52, [R88+0x1c00] ;  /* 0x001c00005834783b */ /* 0x000eae0000004200 */
[C---:B------:R-:W-:Y:S01]  /*a0e0*/  HMMA.16816.F32.BF16 R80, R84.reuse, R76, R4 ;  /* 0x0000004c5450723c */ /* 0x040fe20000041804 */
[----:B------:R-:W3:Y:S07]  /*a0f0*/  LDSM.16.MT88.4 R4, [R121+0x8c00] ;  /* 0x008c00007904783b */ /* 0x000eee0000004200 */
[C---:B------:R-:W-:Y:S01]  /*a100*/  HMMA.16816.F32.BF16 R76, R84.reuse, R78, R8 ;  /* 0x0000004e544c723c */ /* 0x040fe20000041808 */
[----:B------:R-:W4:Y:S07]  /*a110*/  LDSM.16.MT88.4 R8, [R88+0x2c00] ;  /* 0x002c00005808783b */ /* 0x000f2e0000004200 */
        /* <DEDUP_REMOVED lines=9> */
[C---:B------:R-:W-:Y:S08]  /*a1b0*/  HMMA.16816.F32.BF16 R60, R84.reuse, R58, R24 ;  /* 0x0000003a543c723c */ /* 0x040ff00000041818 */
[C---:B--2---:R-:W-:Y:S08]  /*a1c0*/  HMMA.16816.F32.BF16 R56, R84.reuse, R52, R28 ;  /* 0x000000345438723c */ /* 0x044ff0000004181c */
[C---:B------:R-:W-:Y:S08]  /*a1d0*/  HMMA.16816.F32.BF16 R52, R84.reuse, R54, R32 ;  /* 0x000000365434723c */ /* 0x040ff00000041820 */
[C---:B---3--:R-:W-:Y:S03]  /*a1e0*/  HMMA.16816.F32.BF16 R36, R84.reuse, R4, R36 ;  /* 0x000000045424723c */ /* 0x048fe60000041824 */
        /* <DEDUP_REMOVED lines=9> */
[----:B------:R-:W-:Y:S05]  /*a280*/  MOV R85, R0 ;  /* 0x0000000000557202 */ /* 0x000fea0000000f00 */
[----:B------:R-:W-:Y:S01]  /*a290*/  @!UPT UIADD3 URZ, UPT, UPT, URZ, URZ, URZ ;  /* 0x000000fffffff290 */ /* 0x000fe2000fffe0ff */
[----:B------:R-:W-:Y:S11]  /*a2a0*/  @P0 BRA `(.L_x_3502) ;  /* 0xffffffd400740947 */ /* 0x000ff6000383ffff */
.L_x_3498:
[----:B------:R-:W1:Y:S01]  /*a2b0*/  SHFL.BFLY PT, R9, R144, 0x2, 0x1f ;  /* 0x0c401f0090097f89 */ /* 0x000e6200000e0000 */
[----:B------:R-:W-:Y:S01]  /*a2c0*/  LOP3.LUT R134, R134, 0xc0, R127, 0xf8, !PT ;  /* 0x000000c086867812 */ /* 0x000fe200078ef87f */
[----:B------:R-:W2:Y:S01]  /*a2d0*/  S2UR UR6, SR_CTAID.X ;  /* 0x00000000000679c3 */ /* 0x000ea20000002500 */
[----:B------:R-:W-:Y:S01]  /*a2e0*/  ISETP.NE.AND P1, PT, R132, -0x1, PT ;  /* 0xffffffff8400780c */ /* 0x000fe20003f25270 */
[----:B------:R-:W3:Y:S01]  /*a2f0*/  SHFL.BFLY PT, R3, R146, 0x2, 0x1f ;  /* 0x0c401f0092037f89 */ /* 0x000ee200000e0000 */
[----:B------:R-:W-:Y:S01]  /*a300*/  LOP3.LUT P5, RZ, R120, 0x3, RZ, 0xc0, !PT ;  /* 0x0000000378ff7812 */ /* 0x000fe200078ac0ff */
[----:B------:R-:W-:Y:S10]  /*a310*/  BSSY.RECONVERGENT B0, `(.L_x_3503) ;  /* 0x00000a8000007945 */ /* 0x000ff40003800200 */
[----:B------:R-:W4:Y:S01]  /*a320*/  @P1 LDC.64 R12, c[0x0][0x408] ;  /* 0x00010200ff0c1b82 */ /* 0x000f220000000a00 */
[----:B-1----:R-:W-:Y:S01]  /*a330*/  FADD.FTZ R9, R9, R144 ;  /* 0x0000009009097221 */ /* 0x002fe20000010000 */
[----:B--2---:R-:W-:Y:S01]  /*a340*/  USHF.L.U32 UR6, UR6, 0x6, URZ ;  /* 0x0000000606067899 */ /* 0x004fe200080006ff */
[----:B---3--:R-:W-:-:S03]  /*a350*/  FADD.FTZ R8, R3, R146 ;  /* 0x0000009203087221 */ /* 0x008fc60000010000 */
[----:B------:R-:W1:Y:S01]  /*a360*/  SHFL.BFLY PT, R4, R9, 0x1, 0x1f ;  /* 0x0c201f0009047f89 */ /* 0x000e6200000e0000 */
[----:B------:R-:W-:-:S03]  /*a370*/  SHF.L.U32 R3, R120, 0x1, RZ ;  /* 0x0000000178037819 */ /* 0x000fc600000006ff */
[----:B------:R-:W2:Y:S01]  /*a380*/  SHFL.BFLY PT, R5, R8, 0x1, 0x1f ;  /* 0x0c201f0008057f89 */ /* 0x000ea200000e0000 */
[----:B------:R-:W-:-:S04]  /*a390*/  LOP3.LUT R3, R3, 0x6, RZ, 0xc0, !PT ;  /* 0x0000000603037812 */ /* 0x000fc800078ec0ff */
[----:B------:R-:W-:Y:S02]  /*a3a0*/  LOP3.LUT R124, R3, 0x3e00, R124, 0xf8, !PT ;  /* 0x00003e00037c7812 */ /* 0x000fe400078ef87c */
[----:B------:R-:W3:Y:S01]  /*a3b0*/  LDC.U8 R3, c[0x0][0x548] ;  /* 0x00015200ff037b82 */ /* 0x000ee20000000000 */
[----:B----4-:R-:W-:Y:S01]  /*a3c0*/  @P1 IMAD.WIDE.U32 R26, R132, R12, RZ ;  /* 0x0000000c841a1225 */ /* 0x010fe200078e00ff */
[----:B------:R-:W-:Y:S02]  /*a3d0*/  LOP3.LUT R127, R124, 0x20, R127, 0xf8, !PT ;  /* 0x000000207c7f7812 */ /* 0x000fe400078ef87f */
[----:B------:R-:W-:Y:S02]  /*a3e0*/  MOV R12, 0x7f800000 ;  /* 0x7f800000000c7802 */ /* 0x000fe40000000f00 */
[----:B------:R-:W-:-:S04]  /*a3f0*/  LOP3.LUT R127, R127, R134, RZ, 0xfc, !PT ;  /* 0x000000867f7f7212 */ /* 0x000fc800078efcff */
[----:B------:R-:W-:Y:S01]  /*a400*/  LEA R127, R127, UR5, 0x1 ;  /* 0x000000057f7f7c11 */ /* 0x000fe2000f8e08ff */
[----:B-1----:R-:W-:Y:S01]  /*a410*/  FADD.FTZ R4, R9, R4 ;  /* 0x0000000409047221 */ /* 0x002fe20000010000 */
[----:B--2---:R-:W-:-:S03]  /*a420*/  FADD.FTZ R5, R8, R5 ;  /* 0x0000000508057221 */ /* 0x004fc60000010000 */
[----:B------:R-:W1:Y:S01]  /*a430*/  MUFU.RCP R6, R4 ;  /* 0x0000000400067308 */ /* 0x000e620000001000 */
[----:B------:R-:W-:Y:S02]  /*a440*/  FSETP.NE.FTZ.AND P3, PT, R4, RZ, PT ;  /* 0x000000ff0400720b */ /* 0x000fe40003f75000 */
[----:B------:R-:W-:Y:S02]  /*a450*/  LOP3.LUT R8, R123, 0x40, RZ, 0xc0, !PT ;  /* 0x000000407b087812 */ /* 0x000fe400078ec0ff */
[----:B------:R-:W-:Y:S02]  /*a460*/  FSETP.NE.FTZ.AND P4, PT, R5, RZ, PT ;  /* 0x000000ff0500720b */ /* 0x000fe40003f95000 */
[----:B------:R-:W-:Y:S01]  /*a470*/  IADD3 R11, PT, PT, R127, -R8, RZ ;  /* 0x800000087f0b7210 */ /* 0x000fe20007ffe0ff */
[----:B------:R-:W2:Y:S01]  /*a480*/  MUFU.RCP R7, R5 ;  /* 0x0000000500077308 */ /* 0x000ea20000001000 */
[----:B---3--:R-:W-:Y:S02]  /*a490*/  ISETP.NE.AND P2, PT, R3, RZ, PT ;  /* 0x000000ff0300720c */ /* 0x008fe40003f45270 */
[----:B------:R-:W3:Y:S02]  /*a4a0*/  S2R R3, SR_CTAID.Z ;  /* 0x0000000000037919 */ /* 0x000ee40000002700 */
[----:B------:R-:W-:Y:S01]  /*a4b0*/  ISETP.NE.OR P0, PT, R132, -0x1, !P2 ;  /* 0xffffffff8400780c */ /* 0x000fe20005705670 */
[----:B------:R-:W4:Y:S02]  /*a4c0*/  @P3 LDC R21, c[0x0][0x458] ;  /* 0x00011600ff153b82 */ /* 0x000f240000000800 */
[----:B------:R-:W-:Y:S01]  /*a4d0*/  @P3 MUFU.LG2 R4, R4 ;  /* 0x0000000400043308 */ /* 0x000fe20000000c00 */
[----:B-1----:R-:W-:-:S05]  /*a4e0*/  FSEL R6, R6, 1, P3 ;  /* 0x3f80000006067808 */ /* 0x002fca0001800000 */
[----:B------:R-:W3:Y:S01]  /*a4f0*/  @!P2 LDC R10, c[0x0][0x3e0] ;  /* 0x0000f800ff0aab82 */ /* 0x000ee20000000800 */
        /* <DEDUP_REMOVED lines=72> */
[----:B------:R-:W2:Y:S01]  /*a980*/  @P4 MUFU.LG2 R5, R5 ;  /* 0x0000000500054308 */ /* 0x000ea20000000c00 */
[----:B------:R-:W-:Y:S01]  /*a990*/  F2FP.BF16.F32.PACK_AB R36, R37, R36 ;  /* 0x000000242524723e */ /* 0x000fe200000010ff */
[----:B------:R-:W-:Y:S01]  /*a9a0*/  STS [R9+0x210], R78 ;  /* 0x0002104e09007388 */ /* 0x000fe20000000800 */
[----:B------:R-:W-:Y:S01]  /*a9b0*/  F2FP.BF16.F32.PACK_AB R38, R39, R38 ;  /* 0x000000262726723e */ /* 0x000fe200000010ff */
[----:B------:R-:W5:Y:S01]  /*a9c0*/  @P2 LDC R14, c[0x0][0x454] ;  /* 0x00011500ff0e2b82 */ /* 0x000f620000000800 */
        /* <DEDUP_REMOVED lines=8> */
[----:B------:R-:W-:Y:S01]  /*aa50*/  F2FP.BF16.F32.PACK_AB R50, R51, R50 ;  /* 0x000000323332723e */ /* 0x000fe200000010ff */
[----:B------:R-:W4:Y:S02]  /*aa60*/  @!P1 LDC.64 R6, c[0x0][0x400] ;  /* 0x00010000ff069b82 */ /* 0x000f240000000a00 */
[----:B------:R-:W-:Y:S01]  /*aa70*/  STS [R15+0x230], R70 ;  /* 0x000230460f007388 */ /* 0x000fe20000000800 */
[----:B--2---:R-:W-:-:S03]  /*aa80*/  @P4 FMUL.FTZ R5, R5, 0.69314718246459960938 ;  /* 0x3f31721805054820 */ /* 0x004fc60000410000 */
[----:B------:R-:W-:Y:S01]  /*aa90*/  STS [R127+0x1000], R64 ;  /* 0x001000407f007388 */ /* 0x000fe20000000800 */
[----:B-1----:R-:W-:-:S03]  /*aaa0*/  @P4 FFMA.FTZ R12, R2, R23, R5 ;  /* 0x00000017020c4223 */ /* 0x002fc60000010005 */
        /* <DEDUP_REMOVED lines=16> */
[----:B-1----:R-:W1:Y:S01]  /*abb0*/  LDC R9, c[0x0][0x434] ;  /* 0x00010d00ff097b82 */ /* 0x002e620000000800 */
[----:B------:R-:W4:Y:S01]  /*abc0*/  S2R R8, SR_CTAID.Y ;  /* 0x0000000000087919 */ /* 0x000f220000002600 */
[----:B--2---:R-:W-:Y:S01]  /*abd0*/  @P3 FMUL.FTZ R15, R4, 0.69314718246459960938 ;  /* 0x3f317218040f3820 */ /* 0x004fe20000410000 */
[----:B------:R2:W2:Y:S01]  /*abe0*/  LDS.128 R16, [R143+0x800] ;  /* 0x000800008f107984 */ /* 0x0004a20000000c00 */
[----:B----4-:R-:W-:-:S04]  /*abf0*/  @!P1 IMAD.WIDE.U32 R24, R8, R6, RZ ;  /* 0x0000000608189225 */ /* 0x010fc800078e00ff */
[----:B------:R-:W-:Y:S02]  /*ac00*/  @!P1 IMAD R11, R8, R7, R25 ;  /* 0x00000007080b9224 */ /* 0x000fe400078e0219 */
[----:B------:R-:W4:Y:S01]  /*ac10*/  LDC.64 R6, c[0x0][0x408] ;  /* 0x00010200ff067b82 */ /* 0x000f220000000a00 */
[----:B------:R-:W-:Y:S01]  /*ac20*/  @P1 IMAD R11, R132, R13, R27 ;  /* 0x0000000d840b1224 */ /* 0x000fe200078e021b */
[----:B------:R-:W-:Y:S01]  /*ac30*/  MOV R13, 0x7f800000 ;  /* 0x7f800000000d7802 */ /* 0x000fe20000000f00 */
[----:B---3--:R-:W-:Y:S02]  /*ac40*/  @!P2 IMAD R10, R8, R10, R3 ;  /* 0x0000000a080aa224 */ /* 0x008fe400078e0203 */
[----:B------:R-:W-:Y:S01]  /*ac50*/  @P3 FFMA.FTZ R13, R0, R21, R15 ;  /* 0x00000015000d3223 */ /* 0x000fe2000001000f */
[-C--:B-1----:R-:W-:Y:S01]  /*ac60*/  @!P0 IMAD R132, R8, R9.reuse, RZ ;  /* 0x0000000908848224 */ /* 0x082fe200078e02ff */
[----:B------:R-:W-:Y:S01]  /*ac70*/  SHF.R.U32.HI R0, RZ, 0x2, R120 ;  /* 0x00000002ff007819 */ /* 0x000fe20000011678 */
[----:B------:R-:W-:-:S02]  /*ac80*/  @!P2 IMAD R10, R10, R9, RZ ;  /* 0x000000090a0aa224 */ /* 0x000fc400078e02ff */
[----:B-----5:R-:W-:Y:S01]  /*ac90*/  @P2 IMAD R10, R3, R14, R132 ;  /* 0x0000000e030a2224 */ /* 0x020fe200078e0284 */
[----:B------:R-:W-:Y:S06]  /*aca0*/  @P5 BRA `(.L_x_3504) ;  /* 0x0000000000385947 */ /* 0x000fec0003800000 */
[----:B------:R-:W-:Y:S01]  /*acb0*/  SHF.R.U32.HI R120, RZ, 0x1, R120 ;  /* 0x00000001ff787819 */ /* 0x000fe20000011678 */
[----:B------:R-:W1:Y:S03]  /*acc0*/  LDCU.64 UR4, c[0x0][0x420] ;  /* 0x00008400ff0477ac */ /* 0x000e660008000a00 */
[----:B------:R-:W-:-:S04]  /*acd0*/  LOP3.LUT R5, R120, 0x30, RZ, 0xc0, !PT ;  /* 0x0000003078057812 */ /* 0x000fc800078ec0ff */
[----:B------:R-:W-:Y:S01]  /*ace0*/  LOP3.LUT R2, R5, 0x7, R0, 0xf8, !PT ;  /* 0x0000000705027812 */ /* 0x000fe200078ef800 */
[----:B------:R-:W-:-:S03]  /*acf0*/  VIADD R5, R10, UR6 ;  /* 0x000000060a057c36 */ /* 0x000fc60008000000 */
        /* <DEDUP_REMOVED lines=9> */
.L_x_3504:
[----:B------:R-:W-:Y:S05]  /*ad90*/  BSYNC.RECONVERGENT B0 ;  /* 0x0000000000007941 */ /* 0x000fea0003800200 */
.L_x_3503:
[----:B------:R-:W-:Y:S01]  /*ada0*/  MOV R127, RZ ;  /* 0x000000ff007f7202 */ /* 0x000fe20000000f00 */
[----:B------:R3:W2:Y:S01]  /*adb0*/  LDS.128 R20, [R143] ;  /* 0x000000008f147984 */ /* 0x0006a20000000c00 */
[----:B------:R-:W-:Y:S01]  /*adc0*/  @P1 MOV R24, R26 ;  /* 0x0000001a00181202 */ /* 0x000fe20000000f00 */
[----:B------:R-:W5:Y:S01]  /*add0*/  LDCU.64 UR4, c[0x0][0x410] ;  /* 0x00008200ff0477ac */ /* 0x000f620008000a00 */
[----:B------:R-:W-:Y:S01]  /*ade0*/  ISETP.GE.AND P1, PT, R0, R125, PT ;  /* 0x0000007d0000720c */ /* 0x000fe20003f26270 */
[----:B----4-:R-:W-:Y:S01]  /*adf0*/  IMAD.WIDE.U32 R4, R6, UR6, R126 ;  /* 0x0000000606047c25 */ /* 0x010fe2000f8e007e */
[----:B-1----:R3:W1:Y:S01]  /*ae00*/  LDS.128 R12, [R143+0x1000] ;  /* 0x001000008f0c7984 */ /* 0x0026620000000c00 */
[----:B------:R-:W-:Y:S02]  /*ae10*/  BSSY.RECONVERGENT B0, `(.L_x_3505) ;  /* 0x0000017000007945 */ /* 0x000fe40003800200 */
[----:B------:R-:W-:Y:S01]  /*ae20*/  IMAD R2, R7, UR6, R5 ;  /* 0x0000000607027c24 */ /* 0x000fe2000f8e0205 */
[----:B------:R-:W-:-:S04]  /*ae30*/  IADD3 R4, P0, PT, R24, R4, RZ ;  /* 0x0000000418047210 */ /* 0x000fc80007f1e0ff */
[----:B------:R-:W-:Y:S02]  /*ae40*/  IADD3.X R5, PT, PT, R11, R2, RZ, P0, !PT ;  /* 0x000000020b057210 */ /* 0x000fe400007fe4ff */
[----:B------:R3:W4:Y:S01]  /*ae50*/  LDS.128 R8, [R143+0x2000] ;  /* 0x002000008f087984 */ /* 0x0007220000000c00 */
[----:B------:R-:W-:Y:S01]  /*ae60*/  IADD3 R2, PT, PT, R0, 0x20, RZ ;  /* 0x0000002000027810 */ /* 0x000fe20007ffe0ff */
[----:B-----5:R-:W-:-:S03]  /*ae70*/  IMAD.WIDE.U32 R4, R3, UR4, R4 ;  /* 0x0000000403047c25 */ /* 0x020fc6000f8e0004 */
[----:B------:R-:W-:Y:S01]  /*ae80*/  ISETP.GE.AND P0, PT, R2, R125, PT ;  /* 0x0000007d0200720c */ /* 0x000fe20003f06270 */
[----:B------:R-:W-:Y:S01]  /*ae90*/  IMAD R25, R3, UR5, R5 ;  /* 0x0000000503197c24 */ /* 0x000fe2000f8e0205 */
[----:B------:R-:W-:Y:S11]  /*aea0*/  @P1 BRA `(.L_x_3506) ;  /* 0x0000000000341947 */ /* 0x000ff60003800000 */
[----:B------:R-:W5:Y:S01]  /*aeb0*/  LDCU UR6, c[0x0][0x440] ;  /* 0x00008800ff0677ac */ /* 0x000f620008000800 */
[----:B------:R-:W-:Y:S01]  /*aec0*/  IMAD.MOV.U32 R24, RZ, RZ, R4 ;  /* 0x000000ffff187224 */ /* 0x000fe200078e0004 */
[----:B------:R-:W3:Y:S03]  /*aed0*/  LDCU.64 UR4, c[0x0][0x3f0] ;  /* 0x00007e00ff0477ac */ /* 0x000ee60008000a00 */
[----:B------:R-:W-:-:S04]  /*aee0*/  IMAD.WIDE.U32 R28, R0, R6, R24 ;  /* 0x00000006001c7225 */ /* 0x000fc800078e0018 */
[----:B------:R-:W-:Y:S01]  /*aef0*/  IMAD R2, R0, R7, R29 ;  /* 0x0000000700027224 */ /* 0x000fe200078e021d */
[----:B-----5:R-:W-:Y:S02]  /*af00*/  ISETP.GE.AND P3, PT, R126, UR6, PT ;  /* 0x000000067e007c0c */ /* 0x020fe4000bf66270 */
[----:B------:R-:W-:Y:S02]  /*af10*/  ISETP.GE.AND P2, PT, R142, UR6, PT ;  /* 0x000000068e007c0c */ /* 0x000fe4000bf46270 */
[----:B------:R-:W-:Y:S02]  /*af20*/  ISETP.GE.AND P1, PT, R141, UR6, PT ;  /* 0x000000068d007c0c */ /* 0x000fe4000bf26270 */
[----:B---3--:R-:W-:-:S04]  /*af30*/  LEA R26, P4, R28, UR4, 0x1 ;  /* 0x000000041c1a7c11 */ /* 0x008fc8000f8808ff */
[----:B------:R-:W-:-:S05]  /*af40*/  LEA.HI.X R27, R28, UR5, R2, 0x1, P4 ;  /* 0x000000051c1b7c11 */ /* 0x000fca000a0f0c02 */
[----:B--2---:R2:W-:Y:S04]  /*af50*/  @!P3 STG.E.128 desc[UR16][R26.64], R20 ;  /* 0x000000141a00b986 */ /* 0x0045e8000c101d10 */
[----:B-1----:R2:W-:Y:S04]  /*af60*/  @!P2 STG.E.128 desc[UR16][R26.64+0x40], R12 ;  /* 0x0000400c1a00a986 */ /* 0x0025e8000c101d10 */
[----:B----4-:R2:W-:Y:S02]  /*af70*/  @!P1 STG.E.128 desc[UR16][R26.64+0x80], R8 ;  /* 0x000080081a009986 */ /* 0x0105e4000c101d10 */
.L_x_3506:
[----:B------:R-:W-:Y:S05]  /*af80*/  BSYNC.RECONVERGENT B0 ;  /* 0x0000000000007941 */ /* 0x000fea0003800200 */
.L_x_3505:
[----:B--2-4-:R2:W4:Y:S01]  /*af90*/  LDS.128 R8, [R143+0x1800] ;  /* 0x001800008f087984 */ /* 0x0145220000000c00 */
[----:B------:R-:W-:Y:S05]  /*afa0*/  @P0 EXIT ;  /* 0x000000000000094d */ /* 0x000fea0003800000 */
[----:B-1----:R1:W1:Y:S01]  /*afb0*/  LDS.128 R12, [R143+0x2800] ;  /* 0x002800008f0c7984 */ /* 0x0022620000000c00 */
        /* <DEDUP_REMOVED lines=15> */
[----:B----4-:R3:W-:Y:S01]  /*b0b0*/  @!P1 STG.E.128 desc[UR16][R2.64+0x40], R8 ;  /* 0x0000400802009986 */ /* 0x0107e2000c101d10 */
[----:B------:R-:W-:Y:S05]  /*b0c0*/  @P0 EXIT ;  /* 0x000000000000094d */ /* 0x000fea0003800000 */
[----:B-1----:R-:W-:Y:S01]  /*b0d0*/  STG.E.128 desc[UR16][R2.64+0x80], R12 ;  /* 0x0000800c02007986 */ /* 0x002fe2000c101d10 */
[----:B------:R-:W-:Y:S05]  /*b0e0*/  EXIT ;  /* 0x000000000000794d */ /* 0x000fea0003800000 */
.L_x_3507:
        /* <DEDUP_REMOVED lines=9> */
.L_x_5519:


//--------------------- .text._ZN5flash24flash_fwd_splitkv_kernelI23Flash_fwd_kernel_traitsILi96ELi64ELi64ELi4ELb0ELb0EN7cutlass10bfloat16_tE19Flash_kernel_traitsILi96ELi64ELi64ELi4ES3_EELb1ELb0ELb0ELb0ELb0ELb0ELb0ELb1EEEvNS_16Flash_fwd_paramsE --------------------------
	.section	.text._ZN5flash24flash_fwd_splitkv_kernelI23Flash_fwd_kernel_traitsILi96ELi64ELi64ELi4ELb0ELb0EN7cutlass10bfloat16_tE19Flash_kernel_traitsILi96ELi64ELi64ELi4ES3_EELb1ELb0ELb0ELb0ELb0ELb0ELb0ELb1EEEvNS_16Flash_fwd_paramsE,"ax",@progbits
	.align	128
        .global         _ZN5flash24flash_fwd_splitkv_kernelI23Flash_fwd_kernel_traitsILi96ELi64ELi64ELi4ELb0ELb0EN7cutlass10bfloat16_tE19Flash_kernel_traitsILi96ELi64ELi64ELi4ES3_EELb1ELb0ELb0ELb0ELb0ELb0ELb0ELb1EEEvNS_16Flash_fwd_paramsE
        .type           _ZN5flash24flash_fwd_splitkv_kernelI23Flash_fwd_kernel_traitsILi96ELi64ELi64ELi4ELb0ELb0EN7cutlass10bfloat16_tE19Flash_kernel_traitsILi96ELi64ELi64ELi4ES3_EELb1ELb0ELb0ELb0ELb0ELb0ELb0ELb1EEEvNS_16Flash_fwd_paramsE,@function
        .size           _ZN5flash24flash_fwd_splitkv_kernelI23Flash_fwd_kernel_traitsILi96ELi64ELi64ELi4ELb0ELb0EN7cutlass10bfloat16_tE19Flash_kernel_traitsILi96ELi64ELi64ELi4ES3_EELb1ELb0ELb0ELb0ELb0ELb0ELb0ELb1EEEvNS_16Flash_fwd_paramsE,(.L_x_5520 - _ZN5flash24flash_fwd_splitkv_kernelI23Flash_fwd_kernel_traitsILi96ELi64ELi64ELi4ELb0ELb0EN7cutlass10bfloat16_tE19Flash_kernel_traitsILi96ELi64ELi64ELi4ES3_EELb1ELb0ELb0ELb0ELb0ELb0ELb0ELb1EEEvNS_16Flash_fwd_paramsE)
        .other          _ZN5flash24flash_fwd_splitkv_kernelI23Flash_fwd_kernel_traitsILi96ELi64ELi64ELi4ELb0ELb0EN7cutlass10bfloat16_tE19Flash_kernel_traitsILi96ELi64ELi64ELi4ES3_EELb1ELb0ELb0ELb0ELb0ELb0ELb0ELb1EEEvNS_16Flash_fwd_paramsE,@"STO_CUDA_ENTRY STV_DEFAULT"
_ZN5flash24flash_fwd_splitkv_kernelI23Flash_fwd_kernel_traitsILi96ELi64ELi64ELi4ELb0ELb0EN7cutlass10bfloat16_tE19Flash_kernel_traitsILi96ELi64ELi64ELi4ES3_EELb1ELb0ELb0ELb0ELb0ELb0ELb0ELb1EEEvNS_16Flash_fwd_paramsE:
.text._ZN5flash24flash_fwd_splitkv_kernelI23Flash_fwd_kernel_traitsILi96ELi64ELi64ELi4ELb0ELb0EN7cutlass10bfloat16_tE19Flash_kernel_traitsILi96ELi64ELi64ELi4ES3_EELb1ELb0ELb0ELb0ELb0ELb0ELb0ELb1EEEvNS_16Flash_fwd_paramsE:
[----:B------:R-:W-:Y:S01]  /*0000*/  LDC R1, c[0x0][0x37c] ;  /* 0x0000df00ff017b82 */ /* 0x000fe20000000800 */
[----:B------:R-:W1:Y:S01]  /*0010*/  S2R R65, SR_CTAID.Y ;  /* 0x0000000000417919 */ /* 0x000e620000002600 */
[----:B------:R-:W2:Y:S06]  /*0020*/  LDCU.64 UR10, c[0x0][0x460] ;  /* 0x00008c00ff0a77ac */ /* 0x000eac0008000a00 */
[----:B------:R-:W1:Y:S01]  /*0030*/  LDC.64 R2, c[0x0][0x460] ;  /* 0x00011800ff027b82 */ /* 0x000e620000000a00 */
[----:B------:R-:W-:Y:S01]  /*0040*/  IMAD.MOV.U32 R124, RZ, RZ, -0x1 ;  /* 0xffffffffff7c7424 */ /* 0x000fe200078e00ff */
[----:B------:R-:W3:Y:S01]  /*0050*/  LDCU.64 UR4, c[0x0][0x478] ;  /* 0x00008f00ff0477ac */ /* 0x000ee20008000a00 */
[----:B------:R-:W4:Y:S01]  /*0060*/  LDCU.64 UR6, c[0x0][0x358] ;  /* 0x00006b00ff0677ac */ /* 0x000f220008000a00 */
[----:B------:R-:W4:Y:S01]  /*0070*/  LDCU.64 UR8, c[0x0][0x470] ;  /* 0x00008e00ff0877ac */ /* 0x000f220008000a00 */
[----:B--2---:R-:W-:-:S02]  /*0080*/  ISETP.NE.U32.AND P0, PT, RZ, UR10, PT ;  /* 0x0000000aff007c0c */ /* 0x004fc4000bf05070 */
[----:B------:R-:W-:Y:S02]  /*0090*/  ISETP.NE.U32.AND P3, PT, RZ, UR10, PT ;  /* 0x0000000aff007c0c */ /* 0x000fe4000bf65070 */
[----:B------:R-:W-:Y:S02]  /*00a0*/  ISETP.NE.AND.EX P0, PT, RZ, UR11, PT, P0 ;  /* 0x0000000bff007c0c */ /* 0x000fe4000bf05300 */
[----:B------:R-:W-:Y:S02]  /*00b0*/  ISETP.NE.AND.EX P3, PT, RZ, UR11, PT, P3 ;  /* 0x0000000bff007c0c */ /* 0x000fe4000bf65330 */
[----:B---3--:R-:W-:-:S04]  /*00c0*/  ISETP.NE.U32.AND P1, PT, RZ, UR4, PT ;  /* 0x00000004ff007c0c */ /* 0x008fc8000bf25070 */
[----:B------:R-:W-:Y:S01]  /*00d0*/  ISETP.NE.AND.EX P1, PT, RZ, UR5, PT, P1 ;  /* 0x00000005ff007c0c */ /* 0x000fe2000bf25310 */
[----:B-1----:R-:W-:-:S04]  /*00e0*/  IMAD.WIDE.U32 R4, R65, 0x4, R2 ;  /* 0x0000000441047825 */ /* 0x002fc800078e0002 */
[----:B------:R-:W-:Y:S01]  /*00f0*/  IMAD.SHL.U32 R9, R65, 0x4, RZ ;  /* 0x0000000441097824 */ /* 0x000fe200078e00ff */
[----:B----4-:R-:W2:Y:S04]  /*0100*/  @P0 LDG.E R124, desc[UR6][R4.64] ;  /* 0x00000006047c0981 */ /* 0x010ea8000c1e1900 */
[----:B------:R1:W2:Y:S01]  /*0110*/  @P3 LDG.E R15, desc[UR6][R4.64+0x4] ;  /* 0x00000406040f3981 */ /* 0x0002a2000c1e1900 */
[----:B------:R-:W-:Y:S01]  /*0120*/  SHF.R.U32.HI R8, RZ, 0x1e, R65 ;  /* 0x0000001eff087819 */ /* 0x000fe20000011641 */
[----:B------:R-:W-:Y:S01]  /*0130*/  IMAD.MOV.U32 R0, RZ, RZ, RZ ;  /* 0x000000ffff007224 */ /* 0x000fe200078e00ff */
[C---:B------:R-:W-:Y:S01]  /*0140*/  @P1 IADD3 R2, P0, PT, R9.reuse, UR4, RZ ;  /* 0x0000000409021c10 */ /* 0x040fe2000ff1e0ff */
[----:B------:R-:W3:Y:S01]  /*0150*/  LDCU.U8 UR4, c[0x0][0x532] ;  /* 0x0000a640ff0477ac */ /* 0x000ee20008000000 */
[----:B------:R-:W-:-:S02]  /*0160*/  IADD3 R16, P4, PT, R9, UR8, RZ ;  /* 0x0000000809107c10 */ /* 0x000fc4000ff9e0ff */
[----:B------:R-:W-:Y:S01]  /*0170*/  ISETP.NE.U32.AND P2, PT, RZ, UR8, PT ;  /* 0x00000008ff007c0c */ /* 0x000fe2000bf45070 */
[----:B------:R-:W-:Y:S01]  /*0180*/  IMAD.MOV.U32 R11, RZ, RZ, -0x1 ;  /* 0xffffffffff0b7424 */ /* 0x000fe200078e00ff */
[C---:B------:R-:W-:Y:S01]  /*0190*/  IADD3.X R17, PT, PT, R8.reuse, UR9, RZ, P4, !PT ;  /* 0x0000000908117c10 */ /* 0x040fe2000a7fe4ff */
[----:B------:R-:W4:Y:S01]  /*01a0*/  S2R R7, SR_CTAID.X ;  /* 0x0000000000077919 */ /* 0x000f220000002500 */
[----:B------:R-:W-:Y:S01]  /*01b0*/  ISETP.NE.AND.EX P2, PT, RZ, UR9, PT, P2 ;  /* 0x00000009ff007c0c */ /* 0x000fe2000bf45320 */
[----:B------:R-:W2:Y:S01]  /*01c0*/  @!P3 LDC R125, c[0x0][0x434] ;  /* 0x00010d00ff7dbb82 */ /* 0x000ea20000000800 */
[----:B------:R-:W-:-:S05]  /*01d0*/  @P1 IADD3.X R3, PT, PT, R8, UR5, RZ, P0, !PT ;  /* 0x0000000508031c10 */ /* 0x000fca00087fe4ff */
[----:B------:R2:W5:Y:S02]  /*01e0*/  @P1 LDG.E R13, desc[UR6][R2.64] ;  /* 0x00000006020d1981 */ /* 0x000564000c1e1900 */
[----:B------:R-:W2:Y:S08]  /*01f0*/  @!P1 LDC R6, c[0x0][0x43c] ;  /* 0x00010f00ff069b82 */ /* 0x000eb00000000800 */
[----:B-1----:R-:W1:Y:S01]  /*0200*/  LDC.64 R4, c[0x0][0x468] ;  /* 0x00011a00ff047b82 */ /* 0x002e620000000a00 */
[----:B---3--:R-:W-:Y:S01]  /*0210*/  ISETP.NE.AND P4, PT, RZ, UR4, PT ;  /* 0x00000004ff007c0c */ /* 0x008fe2000bf85270 */
[----:B------:R3:W5:Y:S06]  /*0220*/  @P2 LDG.E R0, desc[UR6][R16.64] ;  /* 0x0000000610002981 */ /* 0x00076c000c1e1900 */
[----:B------:R-:W2:Y:S01]  /*0230*/  @!P1 LDC.64 R2, c[0x0][0x488] ;  /* 0x00012200ff029b82 */ /* 0x000ea20000000a00 */
[----:B-1----:R-:W-:-:S02]  /*0240*/  ISETP.EQ.U32.AND P5, PT, R4, RZ, PT ;  /* 0x000000ff0400720c */ /* 0x002fc40003fa2070 */
[----:B------:R-:W-:Y:S02]  /*0250*/  IADD3 R18, P0, PT, R9, R4, RZ ;  /* 0x0000000409127210 */ /* 0x000fe40007f1e0ff */
[----:B------:R-:W-:-:S03]  /*0260*/  ISETP.EQ.OR.EX P5, PT, R5, RZ, !P4, P5 ;  /* 0x000000ff0500720c */ /* 0x000fc600067a2750 */
[----:B------:R-:W-:-:S10]  /*0270*/  IMAD.X R19, R8, 0x1, R5, P0 ;  /* 0x0000000108137824 */ /* 0x000fd400000e0605 */
[----:B------:R3:W5:Y:S01]  /*0280*/  @!P5 LDG.E R11, desc[UR6][R18.64] ;  /* 0x00000006120bd981 */ /* 0x000762000c1e1900 */
[----:B------:R-:W-:Y:S01]  /*0290*/  ISETP.NE.U32.AND P0, PT, R4, RZ, PT ;  /* 0x000000ff0400720c */ /* 0x000fe20003f05070 */
[----:B----4-:R-:W-:-:S03]  /*02a0*/  IMAD.SHL.U32 R70, R7, 0x40, RZ ;  /* 0x0000004007467824 */ /* 0x010fc600078e00ff */
[----:B------:R-:W-:-:S13]  /*02b0*/  ISETP.NE.AND.EX P0, PT, R5, RZ, PT, P0 ;  /* 0x000000ff0500720c */ /* 0x000fda0003f05300 */
[----:B------:R-:W1:Y:S01]  /*02c0*/  @!P0 LDC R5, c[0x0][0x438] ;  /* 0x00010e00ff058b82 */ /* 0x000e620000000800 */
[----:B--2---:R-:W-:-:S05]  /*02d0*/  @P3 IMAD.IADD R125, R15, 0x1, -R124 ;  /* 0x000000010f7d3824 */ /* 0x004fca00078e0a7c */
[----:B------:R-:W-:Y:S01]  /*02e0*/  ISETP.GT.AND P3, PT, R125, R70, PT ;  /* 0x000000467d00720c */ /* 0x000fe20003f64270 */
[----:B-1-3--:R-:W-:-:S12]  /*02f0*/  @!P0 BRA `(.L_x_3508) ;  /* 0x00000000000c8947 */ /* 0x00afd80003800000 */
[----:B------:R-:W2:Y:S02]  /*0300*/  @P4 LDG.E R4, desc[UR6][R18.64+0x4] ;  /* 0x0000040612044981 */ /* 0x000ea4000c1e1900 */
[----:B--2--5:R-:W-:-:S06]  /*0310*/  @P4 IADD3 R5, PT, PT, R4, -R11, RZ ;  /* 0x8000000b04054210 */ /* 0x024fcc0007ffe0ff */
[----:B------:R1:W5:Y:S02]  /*0320*/  @!P4 LDG.E R5, desc[UR6][R18.64] ;  /* 0x000000061205c981 */ /* 0x000364000c1e1900 */
.L_x_3508:
[----:B------:R-:W-:Y:S01]  /*0330*/  @!P1 ISETP.NE.U32.AND P0, PT, R2, RZ, PT ;  /* 0x000000ff0200920c */ /* 0x000fe20003f05070 */
[----:B------:R-:W-:-:S12]  /*0340*/  @!P3 EXIT ;  /* 0x000000000000b94d */ /* 0x000fd80003800000 */
[----:B------:R-:W2:Y:S01]  /*0350*/  LDC R2, c[0x0][0x508] ;  /* 0x00014200ff027b82 */ /* 0x000ea20000000800 */
[----:B------:R-:W-:Y:S01]  /*0360*/  @!P1 ISETP.NE.AND.EX P0, PT, R3, RZ, PT, P0 ;  /* 0x000000ff0300920c */ /* 0x000fe20003f05300 */
[----:B------:R-:W3:Y:S01]  /*0370*/  LDCU UR5, c[0x0][0x438] ;  /* 0x00008700ff0577ac */ /* 0x000ee20008000800 */
[--C-:B-----5:R-:W-:Y:S01]  /*0380*/  IMAD.IADD R62, R5, 0x1, -R0.reuse ;  /* 0x00000001053e7824 */ /* 0x120fe200078e0a00 */
[----:B------:R-:W4:Y:S01]  /*0390*/  S2R R49, SR_TID.X ;  /* 0x0000000000317919 */ /* 0x000f220000002100 */
[----:B------:R-:W-:Y:S01]  /*03a0*/  @!P1 SEL R3, R6, RZ, P0 ;  /* 0x000000ff06039207 */ /* 0x000fe20000000000 */
[----:B------:R-:W-:Y:S01]  /*03b0*/  @P1 IMAD.IADD R60, R13, 0x1, -R0 ;  /* 0x000000010d3c1824 */ /* 0x000fe200078e0a00 */
[----:B------:R-:W1:Y:S03]  /*03c0*/  S2R R6, SR_CTAID.Z ;  /* 0x0000000000067919 */ /* 0x000e660000002700 */
[----:B------:R-:W-:-:S04]  /*03d0*/  @!P1 IMAD.IADD R60, R62, 0x1, R3 ;  /* 0x000000013e3c9824 */ /* 0x000fc800078e0203 */
[----:B------:R-:W-:-:S05]  /*03e0*/  VIADD R5, R60, 0x3f ;  /* 0x0000003f3c057836 */ /* 0x000fca0000000000 */
[----:B------:R-:W-:Y:S01]  /*03f0*/  IADD3 R3, PT, PT, R5, R70, -R125 ;  /* 0x0000004605037210 */ /* 0x000fe20007ffe87d */
[----:B---3--:R-:W-:Y:S01]  /*0400*/  UIADD3 UR5, UPT, UPT, UR5, 0x3f, URZ ;  /* 0x0000003f05057890 */ /* 0x008fe2000fffe0ff */
[----:B------:R-:W-:Y:S02]  /*0410*/  SHF.R.S32.HI R4, RZ, 0x1f, R5 ;  /* 0x0000001fff047819 */ /* 0x000fe40000011405 */
[----:B--2---:R-:W-:Y:S01]  /*0420*/  IADD3 R3, PT, PT, R3, 0x40, R2 ;  /* 0x0000004003037810 */ /* 0x004fe20007ffe002 */
[----:B------:R-:W-:Y:S01]  /*0430*/  USHF.R.S32.HI UR4, URZ, 0x1f, UR5 ;  /* 0x0000001fff047899 */ /* 0x000fe20008011405 */
[----:B------:R-:W-:Y:S01]  /*0440*/  LEA.HI R4, R4, R5, RZ, 0x6 ;  /* 0x0000000504047211 */ /* 0x000fe200078f30ff */
[----:B------:R-:W-:Y:S01]  /*0450*/  IMAD.MOV.U32 R5, RZ, RZ, R65 ;  /* 0x000000ffff057224 */ /* 0x000fe200078e0041 */
        /* <DEDUP_REMOVED lines=8> */
[----:B-1--4-:R-:W-:Y:S05]  /*04e0*/  @P0 BRA `(.L_x_3509) ;  /* 0x00000004003c0947 */ /* 0x012fea0003800000 */
[C---:B------:R-:W-:Y:S01]  /*04f0*/  ISETP.NE.AND P0, PT, R124.reuse, -0x1, PT ;  /* 0xffffffff7c00780c */ /* 0x040fe20003f05270 */
[----:B------:R-:W1:Y:S01]  /*0500*/  LDC.64 R2, c[0x0][0x408] ;  /* 0x00010200ff027b82 */ /* 0x000e620000000a00 */
[----:B------:R-:W-:Y:S01]  /*0510*/  SHF.L.U32 R0, R49, 0x3, RZ ;  /* 0x0000000331007819 */ /* 0x000fe200000006ff */
[----:B------:R-:W2:Y:S01]  /*0520*/  LDCU UR9, c[0x0][0x3e0] ;  /* 0x00007c00ff0977ac */ /* 0x000ea20008000800 */
[----:B------:R-:W-:Y:S01]  /*0530*/  SHF.R.U32.HI R49, RZ, 0x2, R49 ;  /* 0x00000002ff317819 */ /* 0x000fe20000011631 */
[----:B------:R-:W-:Y:S01]  /*0540*/  BSSY.RECONVERGENT B0, `(.L_x_3510) ;  /* 0x0000027000007945 */ /* 0x000fe20003800200 */
[----:B------:R-:W3:Y:S01]  /*0550*/  LDCU.64 UR4, c[0x0][0x410] ;  /* 0x00008200ff0477ac */ /* 0x000ee20008000a00 */
[----:B------:R-:W4:Y:S06]  /*0560*/  LDCU UR8, c[0x0][0x434] ;  /* 0x00008680ff0877ac */ /* 0x000f2c0008000800 */
        /* <DEDUP_REMOVED lines=10> */
[----:B------:R-:W-:Y:S01]  /*0610*/  IADD3 R10, P0, PT, R10, R12, RZ ;  /* 0x0000000c0a0a7210 */ /* 0x000fe20007f1e0ff */
[----:B--2---:R-:W-:-:S04]  /*0620*/  IMAD R13, R5, UR9, R6 ;  /* 0x00000009050d7c24 */ /* 0x004fc8000f8e0206 */
[----:B------:R-:W-:Y:S01]  /*0630*/  IMAD.X R11, R0, 0x1, R7, P0 ;  /* 0x00000001000b7824 */ /* 0x000fe200000e0607 */
[----:B------:R-:W-:Y:S01]  /*0640*/  IADD3 R0, PT, PT, -R70, R125, RZ ;  /* 0x0000007d46007210 */ /* 0x000fe20007ffe1ff */
[C---:B------:R-:W-:Y:S02]  /*0650*/  VIADD R7, R49.reuse, 0x20 ;  /* 0x0000002031077836 */ /* 0x040fe40000000000 */
[----:B---3--:R-:W-:Y:S01]  /*0660*/  IMAD.WIDE.U32 R4, R6, UR4, R10 ;  /* 0x0000000406047c25 */ /* 0x008fe2000f8e000a */
[-C--:B------:R-:W-:Y:S02]  /*0670*/  ISETP.GE.AND P0, PT, R49, R0.reuse, PT ;  /* 0x000000003100720c */ /* 0x080fe40003f06270 */
[----:B------:R-:W-:Y:S01]  /*0680*/  ISETP.GE.AND P1, PT, R7, R0, PT ;  /* 0x000000000700720c */ /* 0x000fe20003f26270 */
[----:B----4-:R-:W-:Y:S01]  /*0690*/  IMAD R70, R13, UR8, R70 ;  /* 0x000000080d467c24 */ /* 0x010fe2000f8e0246 */
[----:B------:R-:W-:Y:S01]  /*06a0*/  LOP3.LUT R11, R8, 0x20, RZ, 0xfc, !PT ;  /* 0x00000020080b7812 */ /* 0x000fe200078efcff */
[----:B------:R-:W-:Y:S01]  /*06b0*/  IMAD R15, R6, UR5, R5 ;  /* 0x00000005060f7c24 */ /* 0x000fe2000f8e0205 */
[----:B------:R-:W-:-:S07]  /*06c0*/  LOP3.LUT R10, R8, 0x40, RZ, 0xfc, !PT ;  /* 0x00000040080a7812 */ /* 0x000fce00078efcff */
[----:B------:R-:W-:Y:S05]  /*06d0*/  @P0 BRA `(.L_x_3511) ;  /* 0x0000000000340947 */ /* 0x000fea0003800000 */
        /* <DEDUP_REMOVED lines=13> */
.L_x_3511:
[----:B------:R-:W-:Y:S05]  /*07b0*/  BSYNC.RECONVERGENT B0 ;  /* 0x0000000000007941 */ /* 0x000fea0003800200 */
.L_x_3510:
[----:B------:R-:W-:Y:S04]  /*07c0*/  BSSY.RECONVERGENT B0, `(.L_x_3512) ;  /* 0x0000013000007945 */ /* 0x000fe80003800200 */
[----:B------:R-:W-:Y:S05]  /*07d0*/  @P1 BRA `(.L_x_3513) ;  /* 0x0000000000441947 */ /* 0x000fea0003800000 */
[----:B------:R-:W2:Y:S01]  /*07e0*/  LDCU UR8, c[0x0][0x440] ;  /* 0x00008800ff0877ac */ /* 0x000ea20008000800 */
[----:B------:R-:W-:Y:S01]  /*07f0*/  IADD3 R5, P0, PT, R49, 0x20, RZ ;  /* 0x0000002031057810 */ /* 0x000fe20007f1e0ff */
[----:B------:R-:W-:Y:S01]  /*0800*/  IMAD.MOV.U32 R14, RZ, RZ, R4 ;  /* 0x000000ffff0e7224 */ /* 0x000fe200078e0004 */
[----:B------:R-:W3:Y:S03]  /*0810*/  LDCU.64 UR4, c[0x0][0x3f0] ;  /* 0x00007e00ff0477ac */ /* 0x000ee60008000a00 */
[----:B-1----:R-:W-:Y:S02]  /*0820*/  IMAD.X R13, RZ, RZ, RZ, P0 ;  /* 0x000000ffff0d7224 */ /* 0x002fe400000e06ff */
        /* <DEDUP_REMOVED lines=12> */
.L_x_3513:
[----:B------:R-:W-:Y:S05]  /*08f0*/  BSYNC.RECONVERGENT B0 ;  /* 0x0000000000007941 */ /* 0x000fea0003800200 */
.L_x_3512:
[----:B------:R-:W2:Y:S01]  /*0900*/  LDCU.64 UR4, c[0x0][0x420] ;  /* 0x00008400ff0477ac */ /* 0x000ea20008000a00 */
[----:B------:R-:W-:-:S04]  /*0910*/  ISETP.NE.AND P2, PT, R8, RZ, PT ;  /* 0x000000ff0800720c */ /* 0x000fc80003f45270 */
[-C--:B------:R-:W-:Y:S02]  /*0920*/  ISETP.GE.OR P1, PT, R49, R0.reuse, P2 ;  /* 0x000000003100720c */ /* 0x080fe40001726670 */
[C---:B------:R-:W-:Y:S02]  /*0930*/  IADD3 R49, P0, PT, R70.reuse, R49, RZ ;  /* 0x0000003146317210 */ /* 0x040fe40007f1e0ff */
[----:B------:R-:W-:Y:S02]  /*0940*/  ISETP.GE.OR P2, PT, R7, R0, P2 ;  /* 0x000000000700720c */ /* 0x000fe40001746670 */
        /* <DEDUP_REMOVED lines=9> */
.L_x_3509:
        /* <DEDUP_REMOVED lines=10> */
.L_x_3514:
[----:B------:R-:W-:Y:S05]  /*0a80*/  BRA.U !UP0, `(.L_x_3515) ;  /* 0x0000000508807547 */ /* 0x000fea000b800000 */
[----:B------:R-:W2:Y:S01]  /*0a90*/  LDC R11, c[0x0][0x4f0] ;  /* 0x00013c00ff0b7b82 */ /* 0x000ea20000000800 */
[----:B------:R-:W-:Y:S01]  /*0aa0*/  LEA R0, R86, 0xffffffc0, 0x6 ;  /* 0xffffffc056007811 */ /* 0x000fe200078e30ff */
[----:B------:R-:W3:Y:S03]  /*0ab0*/  LDCU.64 UR4, c[0x0][0x4e8] ;  /* 0x00009d00ff0477ac */ /* 0x000ee60008000a00 */
[----:B-1----:R-:W-:Y:S01]  /*0ac0*/  IABS R2, R0 ;  /* 0x0000000000027213 */ /* 0x002fe20000000000 */
[----:B------:R-:W1:Y:S01]  /*0ad0*/  LDCU.64 UR8, c[0x0][0x3a8] ;  /* 0x00007500ff0877ac */ /* 0x000e620008000a00 */
[----:B------:R-:W4:Y:S01]  /*0ae0*/  LDCU.64 UR12, c[0x0][0x3b8] ;  /* 0x00007700ff0c77ac */ /* 0x000f220008000a00 */
[----:B--2---:R-:W-:-:S04]  /*0af0*/  IABS R4, R11 ;  /* 0x0000000b00047213 */ /* 0x004fc80000000000 */
[----:B-----5:R-:W2:Y:S08]  /*0b00*/  I2F.RP R5, R4 ;  /* 0x0000000400057306 */ /* 0x020eb00000209400 */
        /* <DEDUP_REMOVED lines=26> */
[----:B------:R-:W-:-:S05]  /*0cb0*/  IMAD.WIDE R18, R9, 0x4, R126 ;  /* 0x0000000409127825 */ /* 0x000fca00078e027e */
[----:B------:R1:W4:Y:S01]  /*0cc0*/  LDG.E R2, desc[UR6][R18.64] ;  /* 0x0000000612027981 */ /* 0x000322000c1e1900 */
[----:B---3--:R-:W-:Y:S01]  /*0cd0*/  IABS R4, R3 ;  /* 0x0000000300047213 */ /* 0x008fe20000000000 */
[----:B------:R-:W-:-:S03]  /*0ce0*/  IMAD.MOV R9, RZ, RZ, -R9 ;  /* 0x000000ffff097224 */ /* 0x000fc600078e0a09 */
[----:B------:R-:W3:Y:S01]  /*0cf0*/  I2F.RP R14, R4 ;  /* 0x00000004000e7306 */ /* 0x000ee20000209400 */
[----:B------:R-:W-:-:S07]  /*0d00*/  IMAD R9, R11, R9, R0 ;  /* 0x000000090b097224 */ /* 0x000fce00078e0200 */
[----:B---3--:R-:W3:Y:S01]  /*0d10*/  MUFU.RCP R12, R14 ;  /* 0x0000000e000c7308 */ /* 0x008ee20000001000 */
[----:B-1----:R-:W-:Y:S02]  /*0d20*/  LOP3.LUT R18, RZ, R3, RZ, 0x33, !PT ;  /* 0x00000003ff127212 */ /* 0x002fe400078e33ff */
[----:B---3--:R-:W-:-:S05]  /*0d30*/  IADD3 R12, PT, PT, R12, 0xffffffe, RZ ;  /* 0x0ffffffe0c0c7810 */ /* 0x008fca0007ffe0ff */
[----:B------:R-:W1:Y:S02]  /*0d40*/  F2I.FTZ.U32.TRUNC.NTZ R13, R12 ;  /* 0x0000000c000d7305 */ /* 0x000e64000021f000 */
[----:B-1----:R-:W-:Y:S01]  /*0d50*/  IMAD.MOV R5, RZ, RZ, -R13 ;  /* 0x000000ffff057224 */ /* 0x002fe200078e0a0d */
        /* <DEDUP_REMOVED lines=15> */
[----:B------:R-:W-:-:S05]  /*0e50*/  @P3 IADD3 R8, PT, PT, R8, 0x1, RZ ;  /* 0x0000000108083810 */ /* 0x000fca0007ffe0ff */
[----:B------:R-:W-:-:S05]  /*0e60*/  IMAD.MOV.U32 R0, RZ, RZ, R8 ;  /* 0x000000ffff007224 */ /* 0x000fca00078e0008 */
[----:B------:R-:W-:-:S05]  /*0e70*/  MOV R11, R0 ;  /* 0x00000000000b7202 */ /* 0x000fca0000000f00 */
[----:B------:R-:W-:-:S05]  /*0e80*/  @!P0 IMAD.MOV R11, RZ, RZ, -R11 ;  /* 0x000000ffff0b8224 */ /* 0x000fca00078e0a0b */
[----:B------:R-:W-:Y:S02]  /*0e90*/  SEL R3, R18, R11, !P1 ;  /* 0x0000000b12037207 */ /* 0x000fe40004800000 */
[----:B----4-:R-:W-:Y:S01]  /*0ea0*/  SHF.R.S32.HI R5, RZ, 0x1f, R2 ;  /* 0x0000001fff057819 */ /* 0x010fe20000011402 */
[----:B--2---:R-:W-:-:S04]  /*0eb0*/  IMAD.WIDE.U32 R12, R2, UR4, RZ ;  /* 0x00000004020c7c25 */ /* 0x004fc8000f8e00ff */
[C---:B------:R-:W-:Y:S02]  /*0ec0*/  IMAD R15, R5.reuse, UR4, RZ ;  /* 0x00000004050f7c24 */ /* 0x040fe4000f8e02ff */
[----:B------:R-:W-:Y:S02]  /*0ed0*/  IMAD R5, R5, UR8, RZ ;  /* 0x0000000805057c24 */ /* 0x000fe4000f8e02ff */
[C---:B------:R-:W-:Y:S01]  /*0ee0*/  IMAD R4, R2.reuse, UR5, R15 ;  /* 0x0000000502047c24 */ /* 0x040fe2000f8e020f */
[----:B------:R-:W1:Y:S01]  /*0ef0*/  LDCU.64 UR4, c[0x0][0x3c0] ;  /* 0x00007800ff0477ac */ /* 0x000e620008000a00 */
[C---:B------:R-:W-:Y:S02]  /*0f00*/  IMAD R5, R2.reuse, UR9, R5 ;  /* 0x0000000902057c24 */ /* 0x040fe4000f8e0205 */
[----:B------:R-:W-:Y:S01]  /*0f10*/  IMAD.WIDE.U32 R14, R2, UR8, RZ ;  /* 0x00000008020e7c25 */ /* 0x000fe2000f8e00ff */
[----:B------:R-:W2:Y:S01]  /*0f20*/  LDCU.128 UR8, c[0x0][0x3d0] ;  /* 0x00007a00ff0877ac */ /* 0x000ea20008000c00 */
[----:B------:R-:W-:-:S02]  /*0f30*/  SHF.R.S32.HI R2, RZ, 0x1f, R9 ;  /* 0x0000001fff027819 */ /* 0x000fc40000011409 */
[----:B------:R-:W-:Y:S02]  /*0f40*/  IADD3 R13, PT, PT, R13, R4, RZ ;  /* 0x000000040d0d7210 */ /* 0x000fe40007ffe0ff */
[----:B------:R-:W-:Y:S01]  /*0f50*/  IADD3 R15, PT, PT, R15, R5, RZ ;  /* 0x000000050f0f7210 */ /* 0x000fe20007ffe0ff */
[----:B------:R-:W-:Y:S01]  /*0f60*/  IMAD R4, R2, UR12, RZ ;  /* 0x0000000c02047c24 */ /* 0x000fe2000f8e02ff */
[----:B------:R-:W-:Y:S01]  /*0f70*/  SHF.R.S32.HI R5, RZ, 0x1f, R3 ;  /* 0x0000001fff057819 */ /* 0x000fe20000011403 */
[----:B------:R-:W-:-:S04]  /*0f80*/  IMAD.WIDE.U32 R12, R9, UR12, R12 ;  /* 0x0000000c090c7c25 */ /* 0x000fc8000f8e000c */
[C---:B------:R-:W-:Y:S02]  /*0f90*/  IMAD R4, R9.reuse, UR13, R4 ;  /* 0x0000000d09047c24 */ /* 0x040fe4000f8e0204 */
[----:B-1----:R-:W-:Y:S02]  /*0fa0*/  IMAD R2, R2, UR4, RZ ;  /* 0x0000000402027c24 */ /* 0x002fe4000f8e02ff */
[----:B------:R-:W-:Y:S01]  /*0fb0*/  IMAD.WIDE.U32 R14, R9, UR4, R14 ;  /* 0x00000004090e7c25 */ /* 0x000fe2000f8e000e */
[----:B------:R-:W-:-:S03]  /*0fc0*/  IADD3 R13, PT, PT, R13, R4, RZ ;  /* 0x000000040d0d7210 */ /* 0x000fc60007ffe0ff */
[----:B------:R-:W-:Y:S02]  /*0fd0*/  IMAD R2, R9, UR5, R2 ;  /* 0x0000000509027c24 */ /* 0x000fe4000f8e0202 */
[----:B--2---:R-:W-:Y:S02]  /*0fe0*/  IMAD R4, R5, UR10, RZ ;  /* 0x0000000a05047c24 */ /* 0x004fe4000f8e02ff */
[----:B------:R-:W-:Y:S01]  /*0ff0*/  IMAD.WIDE.U32 R12, R3, UR8, R12 ;  /* 0x00000008030c7c25 */ /* 0x000fe2000f8e000c */
[----:B------:R-:W-:-:S03]  /*1000*/  IADD3 R15, PT, PT, R15, R2, RZ ;  /* 0x000000020f0f7210 */ /* 0x000fc60007ffe0ff */
[----:B------:R-:W-:Y:S02]  /*1010*/  IMAD R2, R5, UR8, RZ ;  /* 0x0000000805027c24 */ /* 0x000fe4000f8e02ff */
[C---:B------:R-:W-:Y:S02]  /*1020*/  IMAD R4, R3.reuse, UR11, R4 ;  /* 0x0000000b03047c24 */ /* 0x040fe4000f8e0204 */
[----:B------:R-:W-:Y:S01]  /*1030*/  IMAD.WIDE.U32 R10, R3, UR10, R14 ;  /* 0x0000000a030a7c25 */ /* 0x000fe2000f8e000e */
[----:B------:R-:W-:-:S03]  /*1040*/  MOV R14, R12 ;  /* 0x0000000c000e7202 */ /* 0x000fc60000000f00 */
[----:B------:R-:W-:Y:S01]  /*1050*/  IMAD R2, R3, UR9, R2 ;  /* 0x0000000903027c24 */ /* 0x000fe2000f8e0202 */
[----:B------:R-:W-:-:S03]  /*1060*/  IADD3 R4, PT, PT, R11, R4, RZ ;  /* 0x000000040b047210 */ /* 0x000fc60007ffe0ff */
[----:B------:R-:W-:Y:S01]  /*1070*/  IMAD.IADD R8, R13, 0x1, R2 ;  /* 0x000000010d087824 */ /* 0x000fe200078e0202 */
[----:B------:R-:W-:Y:S06]  /*1080*/  BRA `(.L_x_3516) ;  /* 0x0000000400687947 */ /* 0x000fec0003800000 */
.L_x_3515:
[----:B------:R-:W-:-:S13]  /*1090*/  ISETP.NE.AND P0, PT, R11, -0x1, PT ;  /* 0xffffffff0b00780c */ /* 0x000fda0003f05270 */
[----:B------:R-:W-:Y:S05]  /*10a0*/  @P0 BRA `(.L_x_3517) ;  /* 0x0000000000340947 */ /* 0x000fea0003800000 */
[----:B------:R-:W2:Y:S01]  /*10b0*/  LDCU.64 UR12, c[0x0][0x3b8] ;  /* 0x00007700ff0c77ac */ /* 0x000ea20008000a00 */
[----:B-1----:R-:W1:Y:S01]  /*10c0*/  LDC.64 R2, c[0x0][0x3a0] ;  /* 0x0000e800ff027b82 */ /* 0x002e620000000a00 */
[----:B------:R-:W-:Y:S02]  /*10d0*/  SHF.R.S32.HI R13, RZ, 0x1f, R0 ;  /* 0x0000001fff0d7819 */ /* 0x000fe40000011400 */
[----:B-----5:R-:W-:-:S03]  /*10e0*/  SHF.R.S32.HI R9, RZ, 0x1f, R5 ;  /* 0x0000001fff097819 */ /* 0x020fc60000011405 */
[----:B--2---:R-:W-:Y:S02]  /*10f0*/  IMAD R13, R13, UR12, RZ ;  /* 0x0000000c0d0d7c24 */ /* 0x004fe4000f8e02ff */
[----:B------:R-:W-:-:S04]  /*1100*/  IMAD.WIDE.U32 R14, R0, UR12, RZ ;  /* 0x0000000c000e7c25 */ /* 0x000fc8000f8e00ff */
[----:B------:R-:W-:Y:S02]  /*1110*/  IMAD R8, R0, UR13, R13 ;  /* 0x0000000d00087c24 */ /* 0x000fe4000f8e020d */
[----:B-1----:R-:W-:-:S03]  /*1120*/  IMAD R4, R9, R2, RZ ;  /* 0x0000000209047224 */ /* 0x002fc600078e02ff */
[----:B------:R-:W-:Y:S01]  /*1130*/  IADD3 R15, PT, PT, R15, R8, RZ ;  /* 0x000000080f0f7210 */ /* 0x000fe20007ffe0ff */
[C---:B------:R-:W-:Y:S02]  /*1140*/  IMAD R3, R5.reuse, R3, R4 ;  /* 0x0000000305037224 */ /* 0x040fe400078e0204 */
[----:B------:R-:W-:-:S05]  /*1150*/  IMAD.WIDE.U32 R8, R5, R2, R14 ;  /* 0x0000000205087225 */ /* 0x000fca00078e000e */
[----:B------:R-:W-:Y:S01]  /*1160*/  IADD3 R9, PT, PT, R9, R3, RZ ;  /* 0x0000000309097210 */ /* 0x000fe20007ffe0ff */
[----:B------:R-:W-:Y:S05]  /*1170*/  BRA `(.L_x_3518) ;  /* 0x0000000000187947 */ /* 0x000fea0003800000 */
.L_x_3517:
[----:B------:R-:W2:Y:S01]  /*1180*/  LDCU.64 UR12, c[0x0][0x3b8] ;  /* 0x00007700ff0c77ac */ /* 0x000ea20008000a00 */
[----:B-1----:R-:W-:-:S05]  /*1190*/  IADD3 R2, PT, PT, R0, R11, RZ ;  /* 0x0000000b00027210 */ /* 0x002fca0007ffe0ff */
[C---:B--2---:R-:W-:Y:S02]  /*11a0*/  IMAD R9, R2.reuse, UR13, RZ ;  /* 0x0000000d02097c24 */ /* 0x044fe4000f8e02ff */
[----:B------:R-:W-:-:S05]  /*11b0*/  IMAD.WIDE.U32 R2, R2, UR12, RZ ;  /* 0x0000000c02027c25 */ /* 0x000fca000f8e00ff */
[----:B------:R-:W-:Y:S02]  /*11c0*/  IADD3 R9, PT, PT, R3, R9, RZ ;  /* 0x0000000903097210 */ /* 0x000fe40007ffe0ff */
[----:B------:R-:W-:Y:S02]  /*11d0*/  MOV R8, R2 ;  /* 0x0000000200087202 */ /* 0x000fe40000000f00 */
.L_x_3518:
[----:B------:R-:W-:Y:S05]  /*11e0*/  @P0 BRA `(.L_x_3519) ;  /* 0x0000000000340947 */ /* 0x000fea0003800000 */
[----:B------:R-:W1:Y:S01]  /*11f0*/  LDCU.64 UR4, c[0x0][0x3c0] ;  /* 0x00007800ff0477ac */ /* 0x000e620008000a00 */
[----:B------:R-:W2:Y:S01]  /*1200*/  LDC.64 R2, c[0x0][0x3a8] ;  /* 0x0000ea00ff027b82 */ /* 0x000ea20000000a00 */
[----:B------:R-:W-:Y:S02]  /*1210*/  SHF.R.S32.HI R13, RZ, 0x1f, R0 ;  /* 0x0000001fff0d7819 */ /* 0x000fe40000011400 */
[----:B-----5:R-:W-:-:S03]  /*1220*/  SHF.R.S32.HI R11, RZ, 0x1f, R5 ;  /* 0x0000001fff0b7819 */ /* 0x020fc60000011405 */
[----:B-1----:R-:W-:-:S04]  /*1230*/  IMAD R13, R13, UR4, RZ ;  /* 0x000000040d0d7c24 */ /* 0x002fc8000f8e02ff */
[C---:B------:R-:W-:Y:S02]  /*1240*/  IMAD R4, R0.reuse, UR5, R13 ;  /* 0x0000000500047c24 */ /* 0x040fe4000f8e020d */
[----:B------:R-:W-:-:S04]  /*1250*/  IMAD.WIDE.U32 R12, R0, UR4, RZ ;  /* 0x00000004000c7c25 */ /* 0x000fc8000f8e00ff */
[----:B--2---:R-:W-:Y:S01]  /*1260*/  IMAD R0, R11, R2, RZ ;  /* 0x000000020b007224 */ /* 0x004fe200078e02ff */
[----:B------:R-:W-:-:S03]  /*1270*/  IADD3 R13, PT, PT, R13, R4, RZ ;  /* 0x000000040d0d7210 */ /* 0x000fc60007ffe0ff */
[C---:B------:R-:W-:Y:S02]  /*1280*/  IMAD R0, R5.reuse, R3, R0 ;  /* 0x0000000305007224 */ /* 0x040fe400078e0200 */
[----:B------:R-:W-:-:S05]  /*1290*/  IMAD.WIDE.U32 R12, R5, R2, R12 ;  /* 0x00000002050c7225 */ /* 0x000fca00078e000c */
[----:B------:R-:W-:Y:S01]  /*12a0*/  IADD3 R11, PT, PT, R13, R0, RZ ;  /* 0x000000000d0b7210 */ /* 0x000fe20007ffe0ff */
[----:B------:R-:W-:Y:S06]  /*12b0*/  BRA `(.L_x_3520) ;  /* 0x0000000000147947 */ /* 0x000fec0003800000 */
.L_x_3519:
[----:B------:R-:W1:Y:S01]  /*12c0*/  LDCU.64 UR4, c[0x0][0x3c0] ;  /* 0x00007800ff0477ac */ /* 0x000e620008000a00 */
[----:B------:R-:W-:-:S05]  /*12d0*/  IADD3 R0, PT, PT, R0, R11, RZ ;  /* 0x0000000b00007210 */ /* 0x000fca0007ffe0ff */
[C---:B-1----:R-:W-:Y:S02]  /*12e0*/  IMAD R11, R0.reuse, UR5, RZ ;  /* 0x00000005000b7c24 */ /* 0x042fe4000f8e02ff */
[----:B------:R-:W-:-:S05]  /*12f0*/  IMAD.WIDE.U32 R12, R0, UR4, RZ ;  /* 0x00000004000c7c25 */ /* 0x000fca000f8e00ff */
[----:B------:R-:W-:-:S07]  /*1300*/  IADD3 R11, PT, PT, R13, R11, RZ ;  /* 0x0000000b0d0b7210 */ /* 0x000fce0007ffe0ff */
.L_x_3520:
[----:B------:R-:W1:Y:S01]  /*1310*/  LDC R15, c[0x0][0x3e8] ;  /* 0x0000fa00ff0f7b82 */ /* 0x000e620000000800 */
[----:B------:R-:W-:Y:S01]  /*1320*/  MOV R4, RZ ;  /* 0x000000ff00047202 */ /* 0x000fe20000000f00 */
[----:B------:R-:W-:Y:S01]  /*1330*/  IMAD.MOV.U32 R21, RZ, RZ, R11 ;  /* 0x000000ffff157224 */ /* 0x000fe200078e000b */
[----:B------:R-:W-:Y:S02]  /*1340*/  MOV R20, R12 ;  /* 0x0000000c00147202 */ /* 0x000fe40000000f00 */
[----:B------:R-:W-:Y:S02]  /*1350*/  CS2R R126, SRZ ;  /* 0x00000000007e7805 */ /* 0x000fe4000001ff00 */
[----:B------:R-:W-:Y:S02]  /*1360*/  MOV R14, R8 ;  /* 0x00000008000e7202 */ /* 0x000fe40000000f00 */
[-C--:B-1----:R-:W-:Y:S02]  /*1370*/  IABS R2, R15.reuse ;  /* 0x0000000f00027213 */ /* 0x082fe40000000000 */
[----:B------:R-:W-:-:S02]  /*1380*/  LOP3.LUT R18, RZ, R15, RZ, 0x33, !PT ;  /* 0x0000000fff127212 */ /* 0x000fc400078e33ff */
[----:B------:R-:W1:Y:S08]  /*1390*/  I2F.RP R10, R2 ;  /* 0x00000002000a7306 */ /* 0x000e700000209400 */
[----:B-1---5:R-:W1:Y:S02]  /*13a0*/  MUFU.RCP R5, R10 ;  /* 0x0000000a00057308 */ /* 0x022e640000001000 */
[----:B-1----:R-:W-:-:S02]  /*13b0*/  IADD3 R5, PT, PT, R5, 0xffffffe, RZ ;  /* 0x0ffffffe05057810 */ /* 0x002fc40007ffe0ff */
[----:B------:R-:W-:-:S04]  /*13c0*/  LEA R10, R86, 0xffffffc0, 0x6 ;  /* 0xffffffc0560a7811 */ /* 0x000fc800078e30ff */
[----:B------:R-:W1:Y:S01]  /*13d0*/  F2I.FTZ.U32.TRUNC.NTZ R5, R5 ;  /* 0x0000000500057305 */ /* 0x000e62000021f000 */
[----:B------:R-:W-:-:S03]  /*13e0*/  IMAD.WIDE.U32 R20, R10, UR4, R20 ;  /* 0x000000040a147c25 */ /* 0x000fc6000f8e0014 */
[----:B------:R-:W-:Y:S01]  /*13f0*/  MOV R12, R20 ;  /* 0x00000014000c7202 */ /* 0x000fe20000000f00 */
        /* <DEDUP_REMOVED lines=18> */
[----:B------:R-:W-:-:S03]  /*1520*/  IMAD.MOV.U32 R15, RZ, RZ, R9 ;  /* 0x000000ffff0f7224 */ /* 0x000fc600078e0009 */
[----:B------:R-:W-:Y:S01]  /*1530*/  MOV R13, R0 ;  /* 0x00000000000d7202 */ /* 0x000fe20000000f00 */
[----:B------:R-:W-:-:S04]  /*1540*/  IMAD.WIDE.U32 R14, R10, UR12, R14 ;  /* 0x0000000c0a0e7c25 */ /* 0x000fc8000f8e000e */
[----:B------:R-:W-:Y:S02]  /*1550*/  @!P0 IMAD.MOV R13, RZ, RZ, -R13 ;  /* 0x000000ffff0d8224 */ /* 0x000fe400078e0a0d */
[----:B------:R-:W-:-:S03]  /*1560*/  IMAD R15, R10, UR13, R15 ;  /* 0x0000000d0a0f7c24 */ /* 0x000fc6000f8e020f */
[----:B------:R-:W-:Y:S01]  /*1570*/  SEL R8, R18, R13, !P1 ;  /* 0x0000000d12087207 */ /* 0x000fe20004800000 */
[----:B------:R-:W-:-:S03]  /*1580*/  IMAD R13, R10, UR5, R21 ;  /* 0x000000050a0d7c24 */ /* 0x000fc6000f8e0215 */
        /* <DEDUP_REMOVED lines=10> */
.L_x_3516:
[----:B------:R-:W-:Y:S01]  /*1630*/  IMAD.MOV.U32 R5, RZ, RZ, RZ ;  /* 0x000000ffff057224 */ /* 0x000fe200078e00ff */
[----:B------:R-:W1:Y:S01]  /*1640*/  LDC.64 R92, c[0x0][0x3b0] ;  /* 0x0000ec00ff5c7b82 */ /* 0x000e620000000a00 */
[C---:B------:R-:W-:Y:S01]  /*1650*/  IMAD.SHL.U32 R71, R49.reuse, 0x8, RZ ;  /* 0x0000000831477824 */ /* 0x040fe200078e00ff */
[----:B------:R-:W-:Y:S01]  /*1660*/  SHF.R.U32.HI R94, RZ, 0x2, R49 ;  /* 0x00000002ff5e7819 */ /* 0x000fe20000011631 */
[----:B------:R-:W2:Y:S02]  /*1670*/  LDCU.64 UR10, c[0x0][0x3c8] ;  /* 0x00007900ff0a77ac */ /* 0x000ea40008000a00 */
[----:B------:R3:W5:Y:S01]  /*1680*/  @P2 LDG.E R5, desc[UR6][R16.64] ;  /* 0x0000000610052981 */ /* 0x000762000c1e1900 */
[----:B------:R-:W-:Y:S01]  /*1690*/  ISETP.NE.AND P2, PT, R124, -0x1, PT ;  /* 0xffffffff7c00780c */ /* 0x000fe20003f45270 */
[----:B------:R-:W-:Y:S01]  /*16a0*/  IMAD.MOV.U32 R95, RZ, RZ, RZ ;  /* 0x000000ffff5f7224 */ /* 0x000fe200078e00ff */
[----:B------:R-:W4:Y:S01]  /*16b0*/  LDC R69, c[0x0][0x450] ;  /* 0x00011400ff457b82 */ /* 0x000f220000000800 */
[----:B------:R-:W3:Y:S01]  /*16c0*/  LDCU.64 UR8, c[0x0][0x388] ;  /* 0x00007100ff0877ac */ /* 0x000ee20008000a00 */
[----:B------:R-:W-:-:S02]  /*16d0*/  IMAD.SHL.U32 R68, R49, 0x4, RZ ;  /* 0x0000000431447824 */ /* 0x000fc400078e00ff */
[----:B------:R-:W-:-:S03]  /*16e0*/  IMAD.SHL.U32 R85, R86, 0x40, RZ ;  /* 0x0000004056557824 */ /* 0x000fc600078e00ff */
[----:B------:R-:W-:-:S04]  /*16f0*/  LOP3.LUT R66, R68, 0xc, RZ, 0xc0, !PT ;  /* 0x0000000c44427812 */ /* 0x000fc800078ec0ff */
[----:B------:R-:W2:Y:S01]  /*1700*/  @!P2 LDC.64 R2, c[0x0][0x398] ;  /* 0x0000e600ff02ab82 */ /* 0x000ea20000000a00 */
[----:B-1----:R-:W-:Y:S01]  /*1710*/  @P2 IMAD.WIDE.U32 R20, R124, R92, RZ ;  /* 0x0000005c7c142225 */ /* 0x002fe200078e00ff */
[----:B----4-:R-:W-:-:S04]  /*1720*/  LEA.HI R69, R69, R69, RZ, 0x1 ;  /* 0x0000004545457211 */ /* 0x010fc800078f08ff */
[----:B------:R-:W-:-:S05]  /*1730*/  SHF.R.S32.HI R69, RZ, 0x1, R69 ;  /* 0x00000001ff457819 */ /* 0x000fca0000011445 */
[----:B------:R-:W-:Y:S02]  /*1740*/  IMAD R67, R94, R69, R66 ;  /* 0x000000455e437224 */ /* 0x000fe400078e0242 */
[----:B--2---:R-:W-:-:S03]  /*1750*/  @!P2 IMAD.WIDE.U32 R12, R65, R2, RZ ;  /* 0x00000002410ca225 */ /* 0x004fc600078e00ff */
[----:B------:R-:W-:Y:S01]  /*1760*/  SHF.R.S32.HI R64, RZ, 0x1f, R67 ;  /* 0x0000001fff407819 */ /* 0x000fe20000011443 */
[----:B------:R-:W-:Y:S01]  /*1770*/  @!P2 IMAD R3, R65, R3, R13 ;  /* 0x000000034103a224 */ /* 0x000fe200078e020d */
[----:B------:R-:W-:Y:S01]  /*1780*/  @!P2 MOV R9, R12 ;  /* 0x0000000c0009a202 */ /* 0x000fe20000000f00 */
[----:B------:R-:W-:Y:S01]  /*1790*/  @P2 IMAD R3, R124, R93, R21 ;  /* 0x0000005d7c032224 */ /* 0x000fe200078e0215 */
[----:B------:R-:W-:Y:S01]  /*17a0*/  LOP3.LUT R12, R71, 0x18, RZ, 0xc0, !PT ;  /* 0x00000018470c7812 */ /* 0x000fe200078ec0ff */
[----:B------:R-:W-:Y:S02]  /*17b0*/  @P2 IMAD.MOV.U32 R9, RZ, RZ, R20 ;  /* 0x000000ffff092224 */ /* 0x000fe400078e0014 */
[----:B------:R-:W-:Y:S01]  /*17c0*/  IMAD.IADD R66, R66, 0x1, R67 ;  /* 0x0000000142427824 */ /* 0x000fe200078e0243 */
[C---:B------:R-:W-:Y:S02]  /*17d0*/  IADD3 R10, P2, PT, R12.reuse, R10, RZ ;  /* 0x0000000a0c0a7210 */ /* 0x040fe40007f5e0ff */
[----:B------:R-:W-:-:S02]  /*17e0*/  IADD3 R14, P3, PT, R12, R14, RZ ;  /* 0x0000000e0c0e7210 */ /* 0x000fc40007f7e0ff */
[----:B------:R-:W-:Y:S02]  /*17f0*/  IADD3.X R11, PT, PT, RZ, R4, RZ, P2, !PT ;  /* 0x00000004ff0b7210 */ /* 0x000fe400017fe4ff */
[----:B------:R-:W-:Y:S01]  /*1800*/  SHF.R.S32.HI R63, RZ, 0x1f, R66 ;  /* 0x0000001fff3f7819 */ /* 0x000fe20000011442 */
[----:B------:R-:W-:Y:S01]  /*1810*/  IMAD.X R15, RZ, RZ, R8, P3 ;  /* 0x000000ffff0f7224 */ /* 0x000fe200018e0608 */
[----:B------:R-:W-:Y:S01]  /*1820*/  IADD3 R8, P2, PT, R12, R9, RZ ;  /* 0x000000090c087210 */ /* 0x000fe20007f5e0ff */
[----:B------:R-:W-:-:S04]  /*1830*/  IMAD.WIDE.U32 R10, R94, UR4, R10 ;  /* 0x000000045e0a7c25 */ /* 0x000fc8000f8e000a */
[----:B------:R-:W-:Y:S01]  /*1840*/  IMAD R73, R94, UR5, R11 ;  /* 0x000000055e497c24 */ /* 0x000fe2000f8e020b */
[----:B------:R-:W1:Y:S01]  /*1850*/  LDCU.64 UR4, c[0x0][0x390] ;  /* 0x00007200ff0477ac */ /* 0x000e620008000a00 */
[----:B------:R-:W-:Y:S02]  /*1860*/  IMAD.X R9, RZ, RZ, R3, P2 ;  /* 0x000000ffff097224 */ /* 0x000fe400010e0603 */
[----:B------:R-:W-:Y:S01]  /*1870*/  IMAD.WIDE.U32 R2, R7, 0x40, R94 ;  /* 0x0000004007027825 */ /* 0x000fe200078e005e */
[----:B------:R-:W-:-:S03]  /*1880*/  SHF.L.U64.HI R73, R10, 0x1, R73 ;  /* 0x000000010a497819 */ /* 0x000fc60000010249 */
[----:B------:R-:W-:Y:S01]  /*1890*/  IMAD R61, R3, R92, RZ ;  /* 0x0000005c033d7224 */ /* 0x000fe200078e02ff */
[----:B------:R-:W-:Y:S01]  /*18a0*/  SHF.R.S32.HI R3, RZ, 0x1f, R62 ;  /* 0x0000001fff037819 */ /* 0x000fe2000001143e */
[----:B------:R-:W-:Y:S01]  /*18b0*/  IMAD.SHL.U32 R74, R10, 0x2, RZ ;  /* 0x000000020a4a7824 */ /* 0x000fe200078e00ff */
[----:B------:R-:W-:Y:S01]  /*18c0*/  LOP3.LUT R10, R12, 0x20, RZ, 0xfc, !PT ;  /* 0x000000200c0a7812 */ /* 0x000fe200078efcff */
[----:B------:R-:W-:Y:S01]  /*18d0*/  IMAD.WIDE.U32 R14, R94, UR12, R14 ;  /* 0x0000000c5e0e7c25 */ /* 0x000fe2000f8e000e */
[----:B------:R-:W-:-:S03]  /*18e0*/  LEA.HI R3, R3, R62, RZ, 0x6 ;  /* 0x0000003e03037211 */ /* 0x000fc600078f30ff */
[----:B------:R-:W-:Y:S01]  /*18f0*/  IMAD.WIDE.U32 R8, R6, UR10, R8 ;  /* 0x0000000a06087c25 */ /* 0x000fe2000f8e0008 */
[----:B------:R-:W-:Y:S02]  /*1900*/  SHF.R.S32.HI R3, RZ, 0x6, R3 ;  /* 0x00000006ff037819 */ /* 0x000fe40000011403 */
[----:B-1----:R-:W-:Y:S01]  /*1910*/  IADD3 R74, P2, PT, R74, UR4, RZ ;  /* 0x000000044a4a7c10 */ /* 0x002fe2000ff5e0ff */
[----:B------:R-:W-:Y:S01]  /*1920*/  IMAD R77, R94, UR13, R15 ;  /* 0x0000000d5e4d7c24 */ /* 0x000fe2000f8e020f */
[----:B------:R-:W-:Y:S01]  /*1930*/  SHF.L.U32 R76, R14, 0x1, RZ ;  /* 0x000000010e4c7819 */ /* 0x000fe200000006ff */
[----:B------:R-:W-:Y:S01]  /*1940*/  IMAD R7, R6, UR11, R9 ;  /* 0x0000000b06077c24 */ /* 0x000fe2000f8e0209 */
[----:B------:R-:W-:Y:S01]  /*1950*/  IADD3.X R73, PT, PT, R73, UR5, RZ, P2, !PT ;  /* 0x0000000549497c10 */ /* 0x000fe200097fe4ff */
[----:B------:R-:W-:Y:S01]  /*1960*/  IMAD R61, R2, R93, R61 ;  /* 0x0000005d023d7224 */ /* 0x000fe200078e023d */
[----:B------:R-:W-:Y:S01]  /*1970*/  ISETP.GE.AND P2, PT, R3, R86, PT ;  /* 0x000000560300720c */ /* 0x000fe20003f46270 */
[----:B------:R-:W-:Y:S01]  /*1980*/  IMAD.MOV.U32 R122, RZ, RZ, R74 ;  /* 0x000000ffff7a7224 */ /* 0x000fe200078e004a */
[----:B------:R-:W-:Y:S01]  /*1990*/  MOV R6, R8 ;  /* 0x0000000800067202 */ /* 0x000fe20000000f00 */
[----:B------:R-:W-:Y:S01]  /*19a0*/  IMAD.MOV.U32 R123, RZ, RZ, R73 ;  /* 0x000000ffff7b7224 */ /* 0x000fe200078e0049 */
[----:B------:R-:W-:-:S02]  /*19b0*/  SHF.L.U64.HI R77, R14, 0x1, R77 ;  /* 0x000000010e4d7819 */ /* 0x000fc4000001024d */
[----:B---3--:R-:W-:Y:S01]  /*19c0*/  IADD3 R76, P3, PT, R76, UR8, RZ ;  /* 0x000000084c4c7c10 */ /* 0x008fe2000ff7e0ff */
[----:B------:R-:W-:Y:S01]  /*19d0*/  IMAD.WIDE.U32 R92, R2, R92, R6 ;  /* 0x0000005c025c7225 */ /* 0x000fe200078e0006 */
[----:B------:R-:W-:Y:S02]  /*19e0*/  LOP3.LUT R9, R12, 0x40, RZ, 0xfc, !PT ;  /* 0x000000400c097812 */ /* 0x000fe400078efcff */
[----:B------:R-:W-:Y:S02]  /*19f0*/  IADD3.X R77, PT, PT, R77, UR9, RZ, P3, !PT ;  /* 0x000000094d4d7c10 */ /* 0x000fe40009ffe4ff */
[----:B------:R-:W-:Y:S02]  /*1a00*/  MOV R120, R76 ;  /* 0x0000004c00787202 */ /* 0x000fe40000000f00 */
[----:B------:R-:W-:Y:S02]  /*1a10*/  MOV R121, R77 ;  /* 0x0000004d00797202 */ /* 0x000fe40000000f00 */
[----:B------:R-:W-:Y:S01]  /*1a20*/  IADD3 R61, PT, PT, R93, R61, RZ ;  /* 0x0000003d5d3d7210 */ /* 0x000fe20007ffe0ff */
[----:B------:R-:W-:Y:S06]  /*1a30*/  @P2 BRA `(.L_x_3521) ;  /* 0x0000004800542947 */ /* 0x000fec0003800000 */
[----:B------:R-:W1:Y:S01]  /*1a40*/  LDCU.128 UR16, c[0x0][0x4a0] ;  /* 0x00009400ff1077ac */ /* 0x000e620008000c00 */
[----:B------:R-:W-:Y:S01]  /*1a50*/  IMAD.MOV.U32 R13, RZ, RZ, RZ ;  /* 0x000000ffff0d7224 */ /* 0x000fe200078e00ff */
[----:B------:R-:W-:Y:S01]  /*1a60*/  @!P0 IADD3 R0, PT, PT, -R0, RZ, RZ ;  /* 0x000000ff00008210 */ /* 0x000fe20007ffe1ff */
[----:B------:R-:W-:Y:S01]  /*1a70*/  VIADD R88, R85, 0xffffffc0 ;  /* 0xffffffc055587836 */ /* 0x000fe20000000000 */
[----:B------:R-:W2:Y:S01]  /*1a80*/  LDCU.128 UR8, c[0x0][0x490] ;  /* 0x00009200ff0877ac */ /* 0x000ea20008000c00 */
[----:B------:R-:W-:Y:S01]  /*1a90*/  SHF.R.S32.HI R15, RZ, 0x1f, R62 ;  /* 0x0000001fff0f7819 */ /* 0x000fe2000001143e */
[----:B------:R-:W-:Y:S01]  /*1aa0*/  IMAD.IADD R82, R60, 0x1, -R85 ;  /* 0x000000013c527824 */ /* 0x000fe200078e0a55 */
[----:B------:R-:W-:Y:S01]  /*1ab0*/  SEL R18, R18, R0, !P1 ;  /* 0x0000000012127207 */ /* 0x000fe20004800000 */
[----:B------:R-:W3:Y:S01]  /*1ac0*/  LDCU.128 UR12, c[0x0][0x4b0] ;  /* 0x00009600ff0c77ac */ /* 0x000ee20008000c00 */
[----:B-----5:R-:W-:Y:S02]  /*1ad0*/  IADD3 R50, PT, PT, R88, R5, RZ ;  /* 0x0000000558327210 */ /* 0x020fe40007ffe0ff */
[----:B------:R-:W-:Y:S01]  /*1ae0*/  IADD3 R4, P0, PT, -R62, R94, RZ ;  /* 0x0000005e3e047210 */ /* 0x000fe20007f1e1ff */
[----:B------:R-:W4:Y:S01]  /*1af0*/  LDCU.128 UR20, c[0x0][0x4c0] ;  /* 0x00009800ff1477ac */ /* 0x000f220008000c00 */
[----:B------:R-:W-:Y:S01]  /*1b00*/  VIMNMX R72, PT, PT, RZ, R3, !PT ;  /* 0x00000003ff487248 */ /* 0x000fe20007fe0100 */
[----:B------:R-:W-:Y:S01]  /*1b10*/  IMAD R50, R50, R69, RZ ;  /* 0x0000004532327224 */ /* 0x000fe200078e02ff */
[----:B------:R-:W-:Y:S01]  /*1b20*/  IADD3 R84, PT, PT, R62, -R85, RZ ;  /* 0x800000553e547210 */ /* 0x000fe20007ffe0ff */
[----:B------:R-:W-:Y:S01]  /*1b30*/  IMAD.X R15, RZ, RZ, ~R15, P0 ;  /* 0x000000ffff0f7224 */ /* 0x000fe200000e0e0f */
[----:B------:R-:W4:Y:S01]  /*1b40*/  LDCU.64 UR4, c[0x0][0x488] ;  /* 0x00009100ff0477ac */ /* 0x000f220008000a00 */
[----:B-1----:R-:W-:Y:S01]  /*1b50*/  IMAD.WIDE.U32 R6, R65, UR16, R12 ;  /* 0x0000001041067c25 */ /* 0x002fe2000f8e000c */
[----:B------:R-:W-:-:S02]  /*1b60*/  SHF.R.S32.HI R5, RZ, 0x1f, R50 ;  /* 0x0000001fff057819 */ /* 0x000fc40000011432 */
[C---:B------:R-:W-:Y:S01]  /*1b70*/  IADD3 R78, P0, PT, R50.reuse, R66, RZ ;  /* 0x00000042324e7210 */ /* 0x040fe20007f1e0ff */
[----:B--2---:R-:W-:Y:S01]  /*1b80*/  IMAD.WIDE.U32 R22, R65, UR10, R12 ;  /* 0x0000000a41167c25 */ /* 0x004fe2000f8e000c */
[----:B------:R-:W-:Y:S01]  /*1b90*/  IADD3 R50, P1, PT, R50, R67, RZ ;  /* 0x0000004332327210 */ /* 0x000fe20007f3e0ff */
[----:B------:R-:W1:Y:S01]  /*1ba0*/  LDCU UR25, c[0x0][0x450] ;  /* 0x00008a00ff1977ac */ /* 0x000e620008000800 */
[----:B------:R-:W-:Y:S01]  /*1bb0*/  IADD3.X R79, PT, PT, R5, R63, RZ, P0, !PT ;  /* 0x0000003f054f7210 */ /* 0x000fe200007fe4ff */
[C---:B------:R-:W-:Y:S01]  /*1bc0*/  IMAD R7, R65.reuse, UR17, R7 ;  /* 0x0000001141077c24 */ /* 0x040fe2000f8e0207 */
[----:B------:R-:W-:Y:S01]  /*1bd0*/  MOV R83, R86 ;  /* 0x0000005600537202 */ /* 0x000fe20000000f00 */
[----:B------:R-:W-:Y:S01]  /*1be0*/  IMAD R23, R65, UR11, R23 ;  /* 0x0000000b41177c24 */ /* 0x000fe2000f8e0217 */
[----:B------:R-:W2:Y:S01]  /*1bf0*/  LDCU.U8 UR26, c[0x0][0x533] ;  /* 0x0000a660ff1a77ac */ /* 0x000ea20008000000 */
[----:B---3--:R-:W-:Y:S01]  /*1c00*/  IMAD.WIDE.U32 R20, R88, UR12, R6 ;  /* 0x0000000c58147c25 */ /* 0x008fe2000f8e0006 */
[----:B------:R-:W-:-:S02]  /*1c10*/  SHF.R.S32.HI R7, RZ, 0x1f, R18 ;  /* 0x0000001fff077819 */ /* 0x000fc40000011412 */
[----:B------:R-:W-:Y:S01]  /*1c20*/  SHF.L.U64.HI R79, R78, 0x1, R79 ;  /* 0x000000014e4f7819 */ /* 0x000fe2000001024f */
[----:B------:R-:W-:Y:S01]  /*1c30*/  IMAD.WIDE.U32 R22, R88, UR18, R22 ;  /* 0x0000001258167c25 */ /* 0x000fe2000f8e0016 */
[----:B------:R-:W-:Y:S01]  /*1c40*/  SHF.L.U32 R78, R78, 0x1, RZ ;  /* 0x000000014e4e7819 */ /* 0x000fe200000006ff */
[----:B------:R-:W-:Y:S01]  /*1c50*/  UMOV UR27, URZ ;  /* 0x000000ff001b7c82 */ /* 0x000fe20008000000 */
[----:B------:R-:W3:Y:S01]  /*1c60*/  LDCU UR24, c[0x0][0x440] ;  /* 0x00008800ff1877ac */ /* 0x000ee20008000800 */
[C---:B------:R-:W-:Y:S02]  /*1c70*/  IMAD R21, R88.reuse, UR13, R21 ;  /* 0x0000000d58157c24 */ /* 0x040fe4000f8e0215 */
[C---:B----4-:R-:W-:Y:S01]  /*1c80*/  IMAD R11, R7.reuse, UR20, RZ ;  /* 0x00000014070b7c24 */ /* 0x050fe2000f8e02ff */
[----:B------:R-:W-:Y:S01]  /*1c90*/  UIADD3 UR27, UP0, UPT, URZ, -UR27, URZ ;  /* 0x8000001bff1b7290 */ /* 0x000fe2000ff1e0ff */
[----:B------:R-:W-:Y:S01]  /*1ca0*/  IMAD R7, R7, UR14, RZ ;  /* 0x0000000e07077c24 */ /* 0x000fe2000f8e02ff */
[----:B------:R-:W4:Y:S01]  /*1cb0*/  LDCU.64 UR16, c[0x0][0x3c0] ;  /* 0x00007800ff1077ac */ /* 0x000f220008000a00 */
[----:B------:R-:W-:-:S02]  /*1cc0*/  IMAD R23, R88, UR19, R23 ;  /* 0x0000001358177c24 */ /* 0x000fc4000f8e0217 */
[C---:B------:R-:W-:Y:S01]  /*1cd0*/  IMAD R6, R18.reuse, UR21, R11 ;  /* 0x0000001512067c24 */ /* 0x040fe2000f8e020b */
[----:B------:R-:W-:Y:S01]  /*1ce0*/  USHF.L.U32 UR21, UR18, 0x6, URZ ;  /* 0x0000000612157899 */ /* 0x000fe200080006ff */
[C---:B------:R-:W-:Y:S01]  /*1cf0*/  IMAD.WIDE.U32 R20, R18.reuse, UR20, R20 ;  /* 0x0000001412147c25 */ /* 0x040fe2000f8e0014 */
[----:B------:R-:W-:Y:S02]  /*1d00*/  USHF.L.U32 UR20, UR12, 0x6, URZ ;  /* 0x000000060c147899 */ /* 0x000fe400080006ff */
[----:B------:R-:W-:Y:S01]  /*1d10*/  UIADD3.X UR21, UPT, UPT, URZ, ~UR21, URZ, UP0, !UPT ;  /* 0x80000015ff157290 */ /* 0x000fe200087fe4ff */
[C---:B------:R-:W-:Y:S01]  /*1d20*/  IMAD R16, R18.reuse, UR15, R7 ;  /* 0x0000000f12107c24 */ /* 0x040fe2000f8e0207 */
[----:B------:R-:W-:Y:S01]  /*1d30*/  IADD3 R7, PT, PT, R21, R6, RZ ;  /* 0x0000000615077210 */ /* 0x000fe20007ffe0ff */
[----:B------:R-:W-:Y:S01]  /*1d40*/  IMAD.WIDE.U32 R18, R18, UR14, R22 ;  /* 0x0000000e12127c25 */ /* 0x000fe2000f8e0016 */
[----:B------:R-:W1:Y:S01]  /*1d50*/  LDCU.64 UR14, c[0x0][0x4d0] ;  /* 0x00009a00ff0e77ac */ /* 0x000e620008000a00 */
[----:B------:R-:W-:-:S02]  /*1d60*/  MOV R6, R20 ;  /* 0x0000001400067202 */ /* 0x000fc40000000f00 */
[----:B------:R-:W-:Y:S01]  /*1d70*/  IMAD.X R5, R5, 0x1, R64, P1 ;  /* 0x0000000105057824 */ /* 0x000fe200008e0640 */
[----:B------:R-:W-:Y:S01]  /*1d80*/  IADD3 R80, P1, PT, R78, UR22, RZ ;  /* 0x000000164e507c10 */ /* 0x000fe2000ff3e0ff */
[----:B------:R-:W-:Y:S01]  /*1d90*/  IMAD R97, R15, UR12, RZ ;  /* 0x0000000c0f617c24 */ /* 0x000fe2000f8e02ff */
[----:B------:R-:W-:Y:S01]  /*1da0*/  UIADD3.X UR20, UPT, UPT, URZ, ~UR20, URZ, UP0, !UPT ;  /* 0x80000014ff147290 */ /* 0x000fe200087fe4ff */
[----:B------:R-:W-:Y:S01]  /*1db0*/  IMAD.IADD R17, R19, 0x1, R16 ;  /* 0x0000000113117824 */ /* 0x000fe200078e0210 */
[----:B------:R-:W-:Y:S01]  /*1dc0*/  SHF.L.U64.HI R0, R50, 0x1, R5 ;  /* 0x0000000132007819 */ /* 0x000fe20000010205 */
[----:B------:R-:W-:Y:S01]  /*1dd0*/  IMAD R15, R15, UR18, RZ ;  /* 0x000000120f0f7c24 */ /* 0x000fe2000f8e02ff */
[----:B------:R-:W-:Y:S01]  /*1de0*/  IADD3.X R81, PT, PT, R79, UR23, RZ, P1, !PT ;  /* 0x000000174f517c10 */ /* 0x000fe20008ffe4ff */
[----:B------:R-:W-:Y:S01]  /*1df0*/  IMAD.MOV.U32 R16, RZ, RZ, R18 ;  /* 0x000000ffff107224 */ /* 0x000fe200078e0012 */
[----:B--2---:R-:W-:Y:S01]  /*1e00*/  UISETP.NE.AND UP0, UPT, UR26, URZ, UPT ;  /* 0x000000ff1a00728c */ /* 0x004fe2000bf05270 */
[----:B------:R-:W-:-:S02]  /*1e10*/  IMAD R97, R4, UR13, R97 ;  /* 0x0000000d04617c24 */ /* 0x000fc4000f8e0261 */
[----:B------:R-:W-:Y:S01]  /*1e20*/  IMAD.WIDE.U32 R6, R4, UR12, R6 ;  /* 0x0000000c04067c25 */ /* 0x000fe2000f8e0006 */
[----:B------:R-:W2:Y:S01]  /*1e30*/  LDCU.64 UR12, c[0x0][0x3b8] ;  /* 0x00007700ff0c77ac */ /* 0x000ea20008000a00 */
[----:B-1----:R-:W-:Y:S02]  /*1e40*/  IADD3 R78, P1, PT, R78, UR14, RZ ;  /* 0x0000000e4e4e7c10 */ /* 0x002fe4000ff3e0ff */
[----:B------:R-:W-:Y:S01]  /*1e50*/  IMAD.SHL.U32 R50, R50, 0x2, RZ ;  /* 0x0000000232327824 */ /* 0x000fe200078e00ff */
[----:B------:R-:W-:Y:S01]  /*1e60*/  LEA R96, P2, R6, UR8, 0x1 ;  /* 0x0000000806607c11 */ /* 0x000fe2000f8408ff */
[C---:B------:R-:W-:Y:S01]  /*1e70*/  IMAD R15, R4.reuse, UR19, R15 ;  /* 0x00000013040f7c24 */ /* 0x040fe2000f8e020f */
[----:B------:R-:W-:Y:S01]  /*1e80*/  IADD3 R97, PT, PT, R7, R97, RZ ;  /* 0x0000006107617210 */ /* 0x000fe20007ffe0ff */
[----:B------:R-:W-:Y:S01]  /*1e90*/  IMAD.WIDE.U32 R4, R4, UR18, R16 ;  /* 0x0000001204047c25 */ /* 0x000fe2000f8e0010 */
[----:B------:R-:W-:Y:S01]  /*1ea0*/  IADD3 R16, P0, PT, R50, UR22, RZ ;  /* 0x0000001632107c10 */ /* 0x000fe2000ff1e0ff */
[----:B------:R-:W1:Y:S01]  /*1eb0*/  LDCU.64 UR18, c[0x0][0x4e0] ;  /* 0x00009c00ff1277ac */ /* 0x000e620008000a00 */
[----:B------:R-:W-:Y:S01]  /*1ec0*/  LEA.HI.X R97, R6, UR9, R97, 0x1, P2 ;  /* 0x0000000906617c11 */ /* 0x000fe200090f0c61 */
[----:B------:R-:W-:Y:S01]  /*1ed0*/  IMAD.IADD R15, R5, 0x1, R15 ;  /* 0x00000001050f7824 */ /* 0x000fe200078e020f */
[----:B------:R-:W-:Y:S01]  /*1ee0*/  IADD3.X R17, PT, PT, R0, UR23, RZ, P0, !PT ;  /* 0x0000001700117c10 */ /* 0x000fe200087fe4ff */
[----:B------:R-:W-:Y:S01]  /*1ef0*/  IMAD.U32 R11, RZ, RZ, UR25 ;  /* 0x00000019ff0b7e24 */ /* 0x000fe2000f8e00ff */
[----:B------:R-:W-:Y:S01]  /*1f00*/  LEA R14, P2, R4, UR4, 0x1 ;  /* 0x00000004040e7c11 */ /* 0x000fe2000f8408ff */
[----:B------:R-:W-:Y:S01]  /*1f10*/  USHF.R.S64 UR4, UR27, 0x1f, UR20 ;  /* 0x0000001f1b047899 */ /* 0x000fe20008001014 */
[----:B------:R-:W-:Y:S01]  /*1f20*/  IADD3 R50, P0, PT, R50, UR14, RZ ;  /* 0x0000000e32327c10 */ /* 0x000fe2000ff1e0ff */
[----:B------:R-:W-:Y:S01]  /*1f30*/  USHF.R.S64 UR27, UR27, 0x1f, UR21 ;  /* 0x0000001f1b1b7899 */ /* 0x000fe20008001015 */
[----:B------:R-:W-:Y:S01]  /*1f40*/  LEA.HI.X R15, R4, UR5, R15, 0x1, P2 ;  /* 0x00000005040f7c11 */ /* 0x000fe200090f0c0f */
[----:B------:R-:W1:Y:S01]  /*1f50*/  LDCU.128 UR8, c[0x0][0x3a0] ;  /* 0x00007400ff0877ac */ /* 0x000e620008000c00 */
[----:B------:R-:W-:-:S02]  /*1f60*/  IADD3.X R79, PT, PT, R79, UR15, RZ, P1, !PT ;  /* 0x0000000f4f4f7c10 */ /* 0x000fc40008ffe4ff */
[----:B------:R-:W-:Y:S01]  /*1f70*/  IADD3.X R51, PT, PT, R0, UR15, RZ, P0, !PT ;  /* 0x0000000f00337c10 */ /* 0x000fe200087fe4ff */
[----:B------:R-:W-:Y:S02]  /*1f80*/  USHF.R.S32.HI UR20, URZ, 0x1f, UR20 ;  /* 0x0000001fff147899 */ /* 0x000fe40008011414 */
[----:B--234-:R-:W-:-:S12]  /*1f90*/  USHF.R.S32.HI UR21, URZ, 0x1f, UR21 ;  /* 0x0000001fff157899 */ /* 0x01cfd80008011415 */
.L_x_3557:
[----:B------:R-:W-:Y:S01]  /*1fa0*/  ISETP.NE.AND P1, PT, R11, RZ, PT ;  /* 0x000000ff0b00720c */ /* 0x000fe20003f25270 */
[----:B------:R-:W-:Y:S01]  /*1fb0*/  VIADD R82, R82, 0x40 ;  /* 0x0000004052527836 */ /* 0x000fe20000000000 */
[----:B------:R-:W-:Y:S01]  /*1fc0*/  BSSY.RECONVERGENT B0, `(.L_x_3522) ;  /* 0x0000015000007945 */ /* 0x000fe20003800200 */
[----:B------:R-:W-:Y:S02]  /*1fd0*/  VIADD R84, R84, 0x40 ;  /* 0x0000004054547836 */ /* 0x000fe40000000000 */
[C---:B------:R-:W-:Y:S01]  /*1fe0*/  VIADD R3, R94.reuse, 0x20 ;  /* 0x000000205e037836 */ /* 0x040fe20000000000 */
[C---:B------:R-:W-:Y:S01]  /*1ff0*/  ISETP.GE.AND P0, PT, R94.reuse, R82, PT ;  /* 0x000000525e00720c */ /* 0x040fe20003f06270 */
[----:B------:R-:W-:Y:S03]  /*2000*/  VIADD R83, R83, 0xffffffff ;  /* 0xffffffff53537836 */ /* 0x000fe60000000000 */
[----:B------:R-:W-:Y:S02]  /*2010*/  ISETP.GE.AND P0, PT, R94, R84, !P0 ;  /* 0x000000545e00720c */ /* 0x000fe40004706270 */
[C---:B------:R-:W-:Y:S04]  /*2020*/  ISETP.GE.AND P3, PT, R3.reuse, R82, PT ;  /* 0x000000520300720c */ /* 0x040fe80003f66270 */
[----:B------:R-:W-:Y:S07]  /*2030*/  ISETP.GE.AND P3, PT, R3, R84, !P3 ;  /* 0x000000540300720c */ /* 0x000fee0005f66270 */
[----:B------:R-:W-:Y:S05]  /*2040*/  @!P0 BRA `(.L_x_3523) ;  /* 0x0000000000308947 */ /* 0x000fea0003800000 */
[----:B------:R-:W-:Y:S02]  /*2050*/  ISETP.GE.AND P2, PT, R12, UR24, PT ;  /* 0x000000180c007c0c */ /* 0x000fe4000bf46270 */
[----:B------:R-:W-:Y:S11]  /*2060*/  ISETP.GE.AND P4, PT, R10, UR24, PT ;  /* 0x000000180a007c0c */ /* 0x000ff6000bf86270 */
[----:B------:R-:W2:Y:S01]  /*2070*/  @!P2 LDG.E.128 R24, desc[UR6][R96.64] ;  /* 0x000000066018a981 */ /* 0x000ea2000c1e1d00 */
[--C-:B------:R-:W-:Y:S05]  /*2080*/  @!P2 IMAD.MOV.U32 R75, RZ, RZ, R73.reuse ;  /* 0x000000ffff4ba224 */ /* 0x100fea00078e0049 */
[----:B--2---:R2:W-:Y:S01]  /*2090*/  @!P2 STG.E.128 desc[UR6][R74.64], R24 ;  /* 0x000000184a00a986 */ /* 0x0045e2000c101d06 */
[----:B------:R-:W-:Y:S03]  /*20a0*/  ISETP.GE.AND P2, PT, R9, UR24, PT ;  /* 0x0000001809007c0c */ /* 0x000fe6000bf46270 */
[----:B------:R-:W3:Y:S01]  /*20b0*/  @!P4 LDG.E.128 R20, desc[UR6][R96.64+0x40] ;  /* 0x000040066014c981 */ /* 0x000ee2000c1e1d00 */
[--C-:B--2---:R-:W-:Y:S05]  /*20c0*/  @!P4 IMAD.MOV.U32 R75, RZ, RZ, R73.reuse ;  /* 0x000000ffff4bc224 */ /* 0x104fea00078e0049 */
[----:B---3--:R2:W-:Y:S04]  /*20d0*/  @!P4 STG.E.128 desc[UR6][R74.64+0x40], R20 ;  /* 0x000040144a00c986 */ /* 0x0085e8000c101d06 */
[----:B------:R-:W3:Y:S01]  /*20e0*/  @!P2 LDG.E.128 R4, desc[UR6][R96.64+0x80] ;  /* 0x000080066004a981 */ /* 0x000ee2000c1e1d00 */
[----:B--2---:R-:W-:Y:S05]  /*20f0*/  @!P2 IMAD.MOV.U32 R75, RZ, RZ, R73 ;  /* 0x000000ffff4ba224 */ /* 0x004fea00078e0049 */
[----:B---3--:R2:W-:Y:S02]  /*2100*/  @!P2 STG.E.128 desc[UR6][R74.64+0x80], R4 ;  /* 0x000080044a00a986 */ /* 0x0085e4000c101d06 */
.L_x_3523:
[----:B-1----:R-:W-:Y:S05]  /*2110*/  BSYNC.RECONVERGENT B0 ;  /* 0x0000000000007941 */ /* 0x002fea0003800200 */
.L_x_3522:
[----:B------:R-:W-:Y:S04]  /*2120*/  BSSY.RECONVERGENT B0, `(.L_x_3524) ;  /* 0x0000011000007945 */ /* 0x000fe80003800200 */
[----:B------:R-:W-:Y:S05]  /*2130*/  @!P3 BRA `(.L_x_3525) ;  /* 0x00000000003cb947 */ /* 0x000fea0003800000 */
[----:B------:R-:W1:Y:S01]  /*2140*/  LDC.64 R2, c[0x0][0x4b0] ;  /* 0x00012c00ff027b82 */ /* 0x000e620000000a00 */
[----:B------:R-:W-:Y:S02]  /*2150*/  ISETP.GE.AND P4, PT, R12, UR24, PT ;  /* 0x000000180c007c0c */ /* 0x000fe4000bf86270 */
[C---:B-1----:R-:W-:Y:S04]  /*2160*/  LEA R28, P2, R2.reuse, R96, 0x6 ;  /* 0x00000060021c7211 */ /* 0x042fe800078430ff */
[----:B------:R-:W-:Y:S02]  /*2170*/  LEA.HI.X R29, R2, R97, R3, 0x6, P2 ;  /* 0x00000061021d7211 */ /* 0x000fe400010f3403 */
[----:B------:R-:W1:Y:S01]  /*2180*/  LDC.64 R2, c[0x0][0x3c0] ;  /* 0x0000f000ff027b82 */ /* 0x000e620000000a00 */
[----:B------:R-:W-:Y:S04]  /*2190*/  ISETP.GE.AND P2, PT, R10, UR24, PT ;  /* 0x000000180a007c0c */ /* 0x000fe8000bf46270 */
[----:B--2---:R-:W2:Y:S01]  /*21a0*/  @!P4 LDG.E.128 R4, desc[UR6][R28.64] ;  /* 0x000000061c04c981 */ /* 0x004ea2000c1e1d00 */
        /* <DEDUP_REMOVED lines=8> */
.L_x_3525:
[----:B------:R-:W-:Y:S05]  /*2230*/  BSYNC.RECONVERGENT B0 ;  /* 0x0000000000007941 */ /* 0x000fea0003800200 */
.L_x_3524:
[----:B------:R-:W-:Y:S01]  /*2240*/  ISETP.GT.AND P2, PT, R83, R72, PT ;  /* 0x000000485300720c */ /* 0x000fe20003f44270 */
[----:B------:R-:W-:Y:S01]  /*2250*/  BSSY.RECONVERGENT B2, `(.L_x_3526) ;  /* 0x00003b2000027945 */ /* 0x000fe20003800200 */
[----:B------:R-:W-:Y:S03]  /*2260*/  MOV R90, R88 ;  /* 0x00000058005a7202 */ /* 0x000fe60000000f00 */
[----:B------:R-:W-:Y:S05]  /*2270*/  @P1 BRA `(.L_x_3527) ;  /* 0x0000000000801947 */ /* 0x000fea0003800000 */
[----:B------:R-:W-:Y:S04]  /*2280*/  BSSY.RECONVERGENT B0, `(.L_x_3528) ;  /* 0x000000b000007945 */ /* 0x000fe80003800200 */
[----:B------:R-:W-:Y:S05]  /*2290*/  @!P0 BRA `(.L_x_3529) ;  /* 0x0000000000248947 */ /* 0x000fea0003800000 */
[----:B------:R-:W-:Y:S02]  /*22a0*/  ISETP.GE.AND P0, PT, R12, UR24, PT ;  /* 0x000000180c007c0c */ /* 0x000fe4000bf06270 */
[----:B------:R-:W-:Y:S11]  /*22b0*/  ISETP.GE.AND P1, PT, R10, UR24, PT ;  /* 0x000000180a007c0c */ /* 0x000ff6000bf26270 */
[----:B-1----:R-:W3:Y:S04]  /*22c0*/  @!P0 LDG.E.128 R24, desc[UR6][R14.64] ;  /* 0x000000060e188981 */ /* 0x002ee8000c1e1d00 */
[----:B---3--:R3:W-:Y:S01]  /*22d0*/  @!P0 STG.E.128 desc[UR6][R76.64], R24 ;  /* 0x000000184c008986 */ /* 0x0087e2000c101d06 */
[----:B------:R-:W-:Y:S03]  /*22e0*/  ISETP.GE.AND P0, PT, R9, UR24, PT ;  /* 0x0000001809007c0c */ /* 0x000fe6000bf06270 */
[----:B------:R-:W4:Y:S04]  /*22f0*/  @!P1 LDG.E.128 R20, desc[UR6][R14.64+0x40] ;  /* 0x000040060e149981 */ /* 0x000f28000c1e1d00 */
[----:B----4-:R3:W-:Y:S06]  /*2300*/  @!P1 STG.E.128 desc[UR6][R76.64+0x40], R20 ;  /* 0x000040144c009986 */ /* 0x0107ec000c101d06 */
[----:B--2---:R-:W2:Y:S04]  /*2310*/  @!P0 LDG.E.128 R4, desc[UR6][R14.64+0x80] ;  /* 0x000080060e048981 */ /* 0x004ea8000c1e1d00 */
[----:B--2---:R3:W-:Y:S02]  /*2320*/  @!P0 STG.E.128 desc[UR6][R76.64+0x80], R4 ;  /* 0x000080044c008986 */ /* 0x0047e4000c101d06 */
.L_x_3529:
[----:B------:R-:W-:Y:S05]  /*2330*/  BSYNC.RECONVERGENT B0 ;  /* 0x0000000000007941 */ /* 0x000fea0003800200 */
.L_x_3528:
[----:B------:R-:W-:Y:S01]  /*2340*/  MOV R11, RZ ;  /* 0x000000ff000b7202 */ /* 0x000fe20000000f00 */
[----:B------:R-:W-:Y:S05]  /*2350*/  @!P3 BRA `(.L_x_3530) ;  /* 0x000000380084b947 */ /* 0x000fea0003800000 */
[----:B------:R-:W1:Y:S01]  /*2360*/  LDC.64 R2, c[0x0][0x4a8] ;  /* 0x00012a00ff027b82 */ /* 0x000e620000000a00 */
[----:B------:R-:W-:Y:S02]  /*2370*/  ISETP.GE.AND P1, PT, R12, UR24, PT ;  /* 0x000000180c007c0c */ /* 0x000fe4000bf26270 */
[C---:B-1-3--:R-:W-:Y:S04]  /*2380*/  LEA R24, P0, R2.reuse, R14, 0x6 ;  /* 0x0000000e02187211 */ /* 0x04afe800078030ff */
[----:B------:R-:W-:Y:S02]  /*2390*/  LEA.HI.X R25, R2, R15, R3, 0x6, P0 ;  /* 0x0000000f02197211 */ /* 0x000fe400000f3403 */
[----:B------:R-:W1:Y:S01]  /*23a0*/  LDC.64 R2, c[0x0][0x3b8] ;  /* 0x0000ee00ff027b82 */ /* 0x000e620000000a00 */
[----:B------:R-:W-:Y:S04]  /*23b0*/  ISETP.GE.AND P0, PT, R10, UR24, PT ;  /* 0x000000180a007c0c */ /* 0x000fe8000bf06270 */
[----:B--2---:R-:W2:Y:S01]  /*23c0*/  @!P1 LDG.E.128 R4, desc[UR6][R24.64] ;  /* 0x0000000618049981 */ /* 0x004ea2000c1e1d00 */
[C---:B-1----:R-:W-:Y:S04]  /*23d0*/  LEA R18, P3, R2.reuse, R76, 0x6 ;  /* 0x0000004c02127211 */ /* 0x042fe800078630ff */
[----:B------:R-:W-:Y:S05]  /*23e0*/  LEA.HI.X R19, R2, R77, R3, 0x6, P3 ;  /* 0x0000004d02137211 */ /* 0x000fea00018f3403 */
[----:B--2---:R4:W-:Y:S04]  /*23f0*/  @!P1 STG.E.128 desc[UR6][R18.64], R4 ;  /* 0x0000000412009986 */ /* 0x0049e8000c101d06 */
[----:B------:R-:W2:Y:S04]  /*2400*/  @!P0 LDG.E.128 R20, desc[UR6][R24.64+0x40] ;  /* 0x0000400618148981 */ /* 0x000ea8000c1e1d00 */
[----:B--2---:R4:W-:Y:S01]  /*2410*/  @!P0 STG.E.128 desc[UR6][R18.64+0x40], R20 ;  /* 0x0000401412008986 */ /* 0x0049e2000c101d06 */
[----:B------:R-:W-:Y:S11]  /*2420*/  ISETP.GE.AND P0, PT, R9, UR24, PT ;  /* 0x0000001809007c0c */ /* 0x000ff6000bf06270 */
[----:B------:R-:W-:Y:S02]  /*2430*/  @!UPT UIADD3 URZ, UPT, UPT, URZ, URZ, URZ ;  /* 0x000000fffffff290 */ /* 0x000fe4000fffe0ff */
[----:B------:R-:W-:Y:S05]  /*2440*/  @P0 BRA `(.L_x_3530) ;  /* 0x0000003800480947 */ /* 0x000fea0003800000 */
[----:B----4-:R-:W2:Y:S04]  /*2450*/  LDG.E.128 R4, desc[UR6][R24.64+0x80] ;  /* 0x0000800618047981 */ /* 0x010ea8000c1e1d00 */
[----:B--2---:R1:W-:Y:S01]  /*2460*/  STG.E.128 desc[UR6][R18.64+0x80], R4 ;  /* 0x0000800412007986 */ /* 0x0043e2000c101d06 */
[----:B------:R-:W-:Y:S05]  /*2470*/  BRA `(.L_x_3530) ;  /* 0x00000038003c7947 */ /* 0x000fea0003800000 */
.L_x_3527:
[----:B------:R-:W-:Y:S05]  /*2480*/  BRA.U !UP0, `(.L_x_3531) ;  /* 0x0000001508607547 */ /* 0x000fea000b800000 */
[----:B------:R-:W-:Y:S04]  /*2490*/  BSSY.RECONVERGENT B1, `(.L_x_3532) ;  /* 0x0000097000017945 */ /* 0x000fe80003800200 */
[----:B------:R-:W-:Y:S05]  /*24a0*/  @!P0 BRA `(.L_x_3533) ;  /* 0x0000000800548947 */ /* 0x000fea0003800000 */
[----:B------:R-:W3:Y:S01]  /*24b0*/  LDC R3, c[0x0][0x440] ;  /* 0x00011000ff037b82 */ /* 0x000ee20000000800 */
[----:B------:R-:W-:Y:S01]  /*24c0*/  BSSY.RECONVERGENT B0, `(.L_x_3534) ;  /* 0x0000033000007945 */ /* 0x000fe20003800200 */
[-C--:B---3--:R-:W-:Y:S02]  /*24d0*/  ISETP.GE.AND P0, PT, R12, R3.reuse, PT ;  /* 0x000000030c00720c */ /* 0x088fe40003f06270 */
[-C--:B------:R-:W-:Y:S02]  /*24e0*/  ISETP.GE.AND P4, PT, R10, R3.reuse, PT ;  /* 0x000000030a00720c */ /* 0x080fe40003f86270 */
[----:B------:R-:W-:Y:S09]  /*24f0*/  ISETP.GE.AND P1, PT, R9, R3, PT ;  /* 0x000000030900720c */ /* 0x000ff20003f26270 */
[----:B------:R-:W-:Y:S05]  /*2500*/  @P0 BRA `(.L_x_3535) ;  /* 0x0000000000b80947 */ /* 0x000fea0003800000 */
[----:B------:R-:W-:Y:S01]  /*2510*/  ISETP.GE.AND P0, PT, R12, R11, PT ;  /* 0x0000000b0c00720c */ /* 0x000fe20003f06270 */
[----:B-1----:R-:W3:Y:S11]  /*2520*/  LDG.E.128 R20, desc[UR6][R14.64] ;  /* 0x000000060e147981 */ /* 0x002ef6000c1e1d00 */
[----:B------:R-:W-:Y:S01]  /*2530*/  @!UPT UIADD3 URZ, UPT, UPT, URZ, URZ, URZ ;  /* 0x000000fffffff290 */ /* 0x000fe2000fffe0ff */
[----:B------:R-:W4:Y:S06]  /*2540*/  @!P0 LDG.E.64 R32, desc[UR6][R50.64] ;  /* 0x0000000632208981 */ /* 0x000f2c000c1e1b00 */
[----:B--2---:R-:W2:Y:S01]  /*2550*/  @!P0 LDG.E.64 R6, desc[UR6][R16.64] ;  /* 0x0000000610068981 */ /* 0x004ea2000c1e1b00 */
[----:B---3--:R-:W-:Y:S01]  /*2560*/  @!P0 LOP3.LUT R19, R20, 0xffff0000, RZ, 0xc0, !PT ;  /* 0xffff000014138812 */ /* 0x008fe200078ec0ff */
[----:B------:R-:W-:Y:S01]  /*2570*/  @!P0 IMAD.U32 R26, R22, 0x10000, RZ ;  /* 0x00010000161a8824 */ /* 0x000fe200078e00ff */
[----:B------:R-:W-:Y:S02]  /*2580*/  @!P0 SHF.L.U32 R29, R20, 0x10, RZ ;  /* 0x00000010141d8819 */ /* 0x000fe400000006ff */
[----:B------:R-:W-:Y:S02]  /*2590*/  @!P0 LOP3.LUT R25, R21, 0xffff0000, RZ, 0xc0, !PT ;  /* 0xffff000015198812 */ /* 0x000fe400078ec0ff */
[----:B------:R-:W-:Y:S02]  /*25a0*/  @!P0 LOP3.LUT R18, R22, 0xffff0000, RZ, 0xc0, !PT ;  /* 0xffff000016128812 */ /* 0x000fe400078ec0ff */
[----:B------:R-:W-:Y:S02]  /*25b0*/  @!P0 SHF.L.U32 R28, R23, 0x10, RZ ;  /* 0x00000010171c8819 */ /* 0x000fe400000006ff */
[C---:B----4-:R-:W-:Y:S01]  /*25c0*/  @!P0 LOP3.LUT R31, R32.reuse, 0xffff0000, RZ, 0xc0, !PT ;  /* 0xffff0000201f8812 */ /* 0x050fe200078ec0ff */
[----:B------:R-:W-:Y:S02]  /*25d0*/  @!P0 IMAD.U32 R27, R32, 0x10000, RZ ;  /* 0x00010000201b8824 */ /* 0x000fe400078e00ff */
[C---:B------:R-:W-:Y:S01]  /*25e0*/  @!P0 IMAD.U32 R24, R33.reuse, 0x10000, RZ ;  /* 0x0001000021188824 */ /* 0x040fe200078e00ff */
[----:B------:R-:W-:Y:S01]  /*25f0*/  @!P0 LOP3.LUT R33, R33, 0xffff0000, RZ, 0xc0, !PT ;  /* 0xffff000021218812 */ /* 0x000fe200078ec0ff */
[----:B------:R-:W-:Y:S01]  /*2600*/  @!P0 FMUL.FTZ R35, R19, R27 ;  /* 0x0000001b13238220 */ /* 0x000fe20000410000 */
[C---:B--2---:R-:W-:Y:S01]  /*2610*/  @!P0 SHF.L.U32 R8, R6.reuse, 0x10, RZ ;  /* 0x0000001006088819 */ /* 0x044fe200000006ff */
        /* <DEDUP_REMOVED lines=29> */
.L_x_3535:
[----:B------:R-:W-:Y:S05]  /*27f0*/  BSYNC.RECONVERGENT B0 ;  /* 0x0000000000007941 */ /* 0x000fea0003800200 */
.L_x_3534:
[----:B------:R-:W-:Y:S04]  /*2800*/  BSSY.RECONVERGENT B0, `(.L_x_3536) ;  /* 0x0000030000007945 */ /* 0x000fe80003800200 */
[----:B------:R-:W-:Y:S05]  /*2810*/  @P4 BRA `(.L_x_3537) ;  /* 0x0000000000b84947 */ /* 0x000fea0003800000 */
[----:B------:R-:W-:Y:S01]  /*2820*/  ISETP.GE.AND P0, PT, R10, R11, PT ;  /* 0x0000000b0a00720c */ /* 0x000fe20003f06270 */
[----:B-1-3--:R-:W3:Y:S11]  /*2830*/  LDG.E.128 R20, desc[UR6][R14.64+0x40] ;  /* 0x000040060e147981 */ /* 0x00aef6000c1e1d00 */
        /* <DEDUP_REMOVED lines=44> */
.L_x_3537:
[----:B------:R-:W-:Y:S05]  /*2b00*/  BSYNC.RECONVERGENT B0 ;  /* 0x0000000000007941 */ /* 0x000fea0003800200 */
.L_x_3536:
[----:B------:R-:W-:Y:S05]  /*2b10*/  @P1 BRA `(.L_x_3533) ;  /* 0x0000000000b81947 */ /* 0x000fea0003800000 */
[----:B------:R-:W-:Y:S01]  /*2b20*/  ISETP.GE.AND P0, PT, R9, R11, PT ;  /* 0x0000000b0900720c */ /* 0x000fe20003f06270 */
[----:B-1-34-:R-:W3:Y:S11]  /*2b30*/  LDG.E.128 R20, desc[UR6][R14.64+0x80] ;  /* 0x000080060e147981 */ /* 0x01aef6000c1e1d00 */
        /* <DEDUP_REMOVED lines=44> */
.L_x_3533:
[----:B------:R-:W-:Y:S05]  /*2e00*/  BSYNC.RECONVERGENT B1 ;  /* 0x0000000000017941 */ /* 0x000fea0003800200 */
.L_x_3532:
[----:B------:R-:W-:Y:S04]  /*2e10*/  BSSY.RECONVERGENT B1, `(.L_x_3538) ;  /* 0x00000b7000017945 */ /* 0x000fe80003800200 */
[----:B------:R-:W-:Y:S05]  /*2e20*/  @!P3 BRA `(.L_x_3539) ;  /* 0x0000000800d4b947 */ /* 0x000fea0003800000 */
[----:B-12---:R-:W1:Y:S01]  /*2e30*/  LDC R5, c[0x0][0x440] ;  /* 0x00011000ff057b82 */ /* 0x006e620000000800 */
[----:B------:R-:W-:Y:S01]  /*2e40*/  IMAD.SHL.U32 R37, R69, 0x20, RZ ;  /* 0x0000002045257824 */ /* 0x000fe200078e00ff */
[----:B------:R-:W-:Y:S06]  /*2e50*/  BSSY.RECONVERGENT B0, `(.L_x_3540) ;  /* 0x0000040000007945 */ /* 0x000fec0003800200 */
[----:B------:R-:W2:Y:S01]  /*2e60*/  LDC.64 R2, c[0x0][0x4a8] ;  /* 0x00012a00ff027b82 */ /* 0x000ea20000000a00 */
[----:B------:R-:W-:Y:S02]  /*2e70*/  SHF.R.S32.HI R36, RZ, 0x1f, R37 ;  /* 0x0000001fff247819 */ /* 0x000fe40000011425 */
[-C--:B-1----:R-:W-:Y:S02]  /*2e80*/  ISETP.GE.AND P4, PT, R12, R5.reuse, PT ;  /* 0x000000050c00720c */ /* 0x082fe40003f86270 */
[-C--:B------:R-:W-:Y:S02]  /*2e90*/  ISETP.GE.AND P3, PT, R10, R5.reuse, PT ;  /* 0x000000050a00720c */ /* 0x080fe40003f66270 */
[C---:B--2---:R-:W-:Y:S02]  /*2ea0*/  LEA R38, P0, R2.reuse, R14, 0x6 ;  /* 0x0000000e02267211 */ /* 0x044fe400078030ff */
[----:B------:R-:W-:Y:S02]  /*2eb0*/  ISETP.GE.AND P1, PT, R9, R5, PT ;  /* 0x000000050900720c */ /* 0x000fe40003f26270 */
[----:B------:R-:W-:Y:S05]  /*2ec0*/  LEA.HI.X R39, R2, R15, R3, 0x6, P0 ;  /* 0x0000000f02277211 */ /* 0x000fea00000f3403 */
[----:B------:R-:W-:Y:S06]  /*2ed0*/  @P4 BRA `(.L_x_3541) ;  /* 0x0000000000dc4947 */ /* 0x000fec0003800000 */
[----:B------:R-:W-:Y:S01]  /*2ee0*/  ISETP.GE.AND P0, PT, R12, R11, PT ;  /* 0x0000000b0c00720c */ /* 0x000fe20003f06270 */
[----:B---34-:R-:W2:Y:S11]  /*2ef0*/  LDG.E.128 R20, desc[UR6][R38.64] ;  /* 0x0000000626147981 */ /* 0x018eb6000c1e1d00 */
[----:B------:R-:W-:Y:S01]  /*2f00*/  @!UPT UIADD3 URZ, UPT, UPT, URZ, URZ, URZ ;  /* 0x000000fffffff290 */ /* 0x000fe2000fffe0ff */
[C---:B------:R-:W-:Y:S01]  /*2f10*/  @!P0 SHF.L.U64.HI R35, R37.reuse, 0x1, R36 ;  /* 0x0000000125238819 */ /* 0x040fe20000010224 */
[----:B------:R-:W-:Y:S05]  /*2f20*/  @!P0 IMAD.SHL.U32 R41, R37, 0x2, RZ ;  /* 0x0000000225298824 */ /* 0x000fea00078e00ff */
[-C--:B------:R-:W-:Y:S02]  /*2f30*/  @!P0 IADD3 R32, P4, PT, R50, R41.reuse, RZ ;  /* 0x0000002932208210 */ /* 0x080fe40007f9e0ff */
[----:B------:R-:W-:Y:S03]  /*2f40*/  @!P0 IADD3 R18, P5, PT, R16, R41, RZ ;  /* 0x0000002910128210 */ /* 0x000fe60007fbe0ff */
[----:B------:R-:W-:Y:S01]  /*2f50*/  @!P0 IMAD.X R33, R51, 0x1, R35, P4 ;  /* 0x0000000133218824 */ /* 0x000fe200020e0623 */
[----:B------:R-:W-:Y:S02]  /*2f60*/  @!P0 IADD3.X R19, PT, PT, R17, R35, RZ, P5, !PT ;  /* 0x0000002311138210 */ /* 0x000fe40002ffe4ff */
[----:B------:R-:W1:Y:S03]  /*2f70*/  LDC.64 R34, c[0x0][0x3b8] ;  /* 0x0000ee00ff227b82 */ /* 0x000e660000000a00 */
[----:B------:R-:W3:Y:S06]  /*2f80*/  @!P0 LDG.E.64 R32, desc[UR6][R32.64] ;  /* 0x0000000620208981 */ /* 0x000eec000c1e1b00 */
[----:B------:R4:W5:Y:S01]  /*2f90*/  @!P0 LDG.E.64 R6, desc[UR6][R18.64] ;  /* 0x0000000612068981 */ /* 0x000962000c1e1b00 */
[----:B-1----:R-:W-:Y:S02]  /*2fa0*/  LEA R42, P4, R34, R76, 0x6 ;  /* 0x0000004c222a7211 */ /* 0x002fe400078830ff */
[C---:B--2---:R-:W-:Y:S01]  /*2fb0*/  @!P0 LOP3.LUT R25, R20.reuse, 0xffff0000, RZ, 0xc0, !PT ;  /* 0xffff000014198812 */ /* 0x044fe200078ec0ff */
[----:B------:R-:W-:Y:S01]  /*2fc0*/  @!P0 IMAD.U32 R29, R20, 0x10000, RZ ;  /* 0x00010000141d8824 */ /* 0x000fe200078e00ff */
[----:B----4-:R-:W-:Y:S01]  /*2fd0*/  @!P0 LOP3.LUT R19, R21, 0xffff0000, RZ, 0xc0, !PT ;  /* 0xffff000015138812 */ /* 0x010fe200078ec0ff */
[----:B------:R-:W-:Y:S01]  /*2fe0*/  @!P0 IMAD.U32 R28, R23, 0x10000, RZ ;  /* 0x00010000171c8824 */ /* 0x000fe200078e00ff */
[C---:B------:R-:W-:Y:S02]  /*2ff0*/  @!P0 LOP3.LUT R18, R22.reuse, 0xffff0000, RZ, 0xc0, !PT ;  /* 0xffff000016128812 */ /* 0x040fe400078ec0ff */
[----:B------:R-:W-:Y:S02]  /*3000*/  @!P0 SHF.L.U32 R26, R22, 0x10, RZ ;  /* 0x00000010161a8819 */ /* 0x000fe400000006ff */
[C---:B---3--:R-:W-:Y:S02]  /*3010*/  @!P0 SHF.L.U32 R27, R32.reuse, 0x10, RZ ;  /* 0x00000010201b8819 */ /* 0x048fe400000006ff */
[----:B------:R-:W-:Y:S02]  /*3020*/  @!P0 SHF.L.U32 R24, R33, 0x10, RZ ;  /* 0x0000001021188819 */ /* 0x000fe400000006ff */
[----:B------:R-:W-:Y:S01]  /*3030*/  @!P0 LOP3.LUT R31, R32, 0xffff0000, RZ, 0xc0, !PT ;  /* 0xffff0000201f8812 */ /* 0x000fe200078ec0ff */
[----:B------:R-:W-:Y:S01]  /*3040*/  @!P0 FMUL.FTZ R41, R25, R27 ;  /* 0x0000001b19298220 */ /* 0x000fe20000410000 */
[C---:B-----5:R-:W-:Y:S01]  /*3050*/  @!P0 SHF.L.U32 R8, R6.reuse, 0x10, RZ ;  /* 0x0000001006088819 */ /* 0x060fe200000006ff */
[----:B------:R-:W-:Y:S01]  /*3060*/  @!P0 IMAD.U32 R5, R7, 0x10000, RZ ;  /* 0x0001000007058824 */ /* 0x000fe200078e00ff */
        /* <DEDUP_REMOVED lines=8> */
[----:B------:R-:W-:Y:S02]  /*30f0*/  @!P0 IMAD.U32 R27, R21, 0x10000, RZ ;  /* 0x00010000151b8824 */ /* 0x000fe400078e00ff */
[----:B------:R-:W-:Y:S01]  /*3100*/  @!P0 FMUL.FTZ R2, R19, R6 ;  /* 0x0000000613028220 */ /* 0x000fe20000410000 */
        /* <DEDUP_REMOVED lines=18> */
[----:B------:R-:W-:Y:S05]  /*3230*/  @!P0 MOV R22, R30 ;  /* 0x0000001e00168202 */ /* 0x000fea0000000f00 */
[----:B------:R1:W-:Y:S02]  /*3240*/  STG.E.128 desc[UR6][R42.64], R20 ;  /* 0x000000142a007986 */ /* 0x0003e4000c101d06 */
.L_x_3541:
[----:B------:R-:W-:Y:S05]  /*3250*/  BSYNC.RECONVERGENT B0 ;  /* 0x0000000000007941 */ /* 0x000fea0003800200 */
.L_x_3540:
[----:B------:R-:W-:Y:S04]  /*3260*/  BSSY.RECONVERGENT B0, `(.L_x_3542) ;  /* 0x0000039000007945 */ /* 0x000fe80003800200 */
[----:B------:R-:W-:Y:S05]  /*3270*/  @P3 BRA `(.L_x_3543) ;  /* 0x0000000000dc3947 */ /* 0x000fea0003800000 */
[----:B------:R-:W-:Y:S01]  /*3280*/  ISETP.GE.AND P0, PT, R10, R11, PT ;  /* 0x0000000b0a00720c */ /* 0x000fe20003f06270 */
[----:B-1-34-:R-:W2:Y:S11]  /*3290*/  LDG.E.128 R20, desc[UR6][R38.64+0x40] ;  /* 0x0000400626147981 */ /* 0x01aeb6000c1e1d00 */
        /* <DEDUP_REMOVED lines=53> */
.L_x_3543:
[----:B------:R-:W-:Y:S05]  /*35f0*/  BSYNC.RECONVERGENT B0 ;  /* 0x0000000000007941 */ /* 0x000fea0003800200 */
.L_x_3542:
[----:B------:R-:W-:Y:S05]  /*3600*/  @P1 BRA `(.L_x_3539) ;  /* 0x0000000000dc1947 */ /* 0x000fea0003800000 */
[----:B------:R-:W-:Y:S01]  /*3610*/  ISETP.GE.AND P0, PT, R9, R11, PT ;  /* 0x0000000b0900720c */ /* 0x000fe20003f06270 */
[----:B-1234-:R-:W2:Y:S11]  /*3620*/  LDG.E.128 R20, desc[UR6][R38.64+0x80] ;  /* 0x0000800626147981 */ /* 0x01eeb6000c1e1d00 */
[----:B------:R-:W-:Y:S01]  /*3630*/  @!UPT UIADD3 URZ, UPT, UPT, URZ, URZ, URZ ;  /* 0x000000fffffff290 */ /* 0x000fe2000fffe0ff */
[C---:B------:R-:W-:Y:S01]  /*3640*/  @!P0 IMAD.SHL.U32 R35, R37.reuse, 0x2, RZ ;  /* 0x0000000225238824 */ /* 0x040fe200078e00ff */
[----:B------:R-:W-:Y:S04]  /*3650*/  @!P0 SHF.L.U64.HI R37, R37, 0x1, R36 ;  /* 0x0000000125258819 */ /* 0x000fe80000010224 */
[-C--:B------:R-:W-:Y:S02]  /*3660*/  @!P0 IADD3 R32, P1, PT, R50, R35.reuse, RZ ;  /* 0x0000002332208210 */ /* 0x080fe40007f3e0ff */
[----:B------:R-:W-:Y:S02]  /*3670*/  @!P0 IADD3 R24, P3, PT, R16, R35, RZ ;  /* 0x0000002310188210 */ /* 0x000fe40007f7e0ff */
[----:B------:R-:W1:Y:S01]  /*3680*/  LDC.64 R34, c[0x0][0x3b8] ;  /* 0x0000ee00ff227b82 */ /* 0x000e620000000a00 */
[----:B------:R-:W-:Y:S01]  /*3690*/  @!P0 IMAD.X R33, R51, 0x1, R37, P1 ;  /* 0x0000000133218824 */ /* 0x000fe200008e0625 */
[----:B------:R-:W-:Y:S05]  /*36a0*/  @!P0 IADD3.X R25, PT, PT, R17, R37, RZ, P3, !PT ;  /* 0x0000002511198210 */ /* 0x000fea0001ffe4ff */
[----:B------:R-:W3:Y:S06]  /*36b0*/  @!P0 LDG.E.64 R32, desc[UR6][R32.64+0x40] ;  /* 0x0000400620208981 */ /* 0x000eec000c1e1b00 */
[----:B------:R-:W4:Y:S01]  /*36c0*/  @!P0 LDG.E.64 R6, desc[UR6][R24.64+0x40] ;  /* 0x0000400618068981 */ /* 0x000f22000c1e1b00 */
[C---:B-1----:R-:W-:Y:S04]  /*36d0*/  LEA R42, P1, R34.reuse, R76, 0x6 ;  /* 0x0000004c222a7211 */ /* 0x042fe800078230ff */
[----:B------:R-:W-:Y:S02]  /*36e0*/  LEA.HI.X R43, R34, R77, R35, 0x6, P1 ;  /* 0x0000004d222b7211 */ /* 0x000fe400008f3423 */
[C---:B--2---:R-:W-:Y:S01]  /*36f0*/  @!P0 LOP3.LUT R19, R20.reuse, 0xffff0000, RZ, 0xc0, !PT ;  /* 0xffff000014138812 */ /* 0x044fe200078ec0ff */
[----:B------:R-:W-:Y:S01]  /*3700*/  @!P0 IMAD.U32 R29, R20, 0x10000, RZ ;  /* 0x00010000141d8824 */ /* 0x000fe200078e00ff */
[----:B------:R-:W-:Y:S01]  /*3710*/  @!P0 LOP3.LUT R11, R21, 0xffff0000, RZ, 0xc0, !PT ;  /* 0xffff0000150b8812 */ /* 0x000fe200078ec0ff */
[----:B------:R-:W-:Y:S01]  /*3720*/  @!P0 IMAD.U32 R30, R23, 0x10000, RZ ;  /* 0x00010000171e8824 */ /* 0x000fe200078e00ff */
[C---:B------:R-:W-:Y:S02]  /*3730*/  @!P0 LOP3.LUT R18, R22.reuse, 0xffff0000, RZ, 0xc0, !PT ;  /* 0xffff000016128812 */ /* 0x040fe400078ec0ff */
[----:B------:R-:W-:Y:S02]  /*3740*/  @!P0 SHF.L.U32 R28, R22, 0x10, RZ ;  /* 0x00000010161c8819 */ /* 0x000fe400000006ff */
[C---:B---3--:R-:W-:Y:S02]  /*3750*/  @!P0 SHF.L.U32 R27, R32.reuse, 0x10, RZ ;  /* 0x00000010201b8819 */ /* 0x048fe400000006ff */
[----:B------:R-:W-:Y:S02]  /*3760*/  @!P0 SHF.L.U32 R26, R33, 0x10, RZ ;  /* 0x00000010211a8819 */ /* 0x000fe400000006ff */
[----:B------:R-:W-:Y:S01]  /*3770*/  @!P0 LOP3.LUT R31, R32, 0xffff0000, RZ, 0xc0, !PT ;  /* 0xffff0000201f8812 */ /* 0x000fe200078ec0ff */
[----:B------:R-:W-:Y:S01]  /*3780*/  @!P0 FMUL.FTZ R37, R19, R27 ;  /* 0x0000001b13258220 */ /* 0x000fe20000410000 */
[C---:B----4-:R-:W-:Y:S01]  /*3790*/  @!P0 SHF.L.U32 R8, R6.reuse, 0x10, RZ ;  /* 0x0000001006088819 */ /* 0x050fe200000006ff */
        /* <DEDUP_REMOVED lines=29> */
[----:B------:R1:W-:Y:S02]  /*3970*/  STG.E.128 desc[UR6][R42.64+0x80], R20 ;  /* 0x000080142a007986 */ /* 0x0003e4000c101d06 */
.L_x_3539:
[----:B------:R-:W-:Y:S05]  /*3980*/  BSYNC.RECONVERGENT B1 ;  /* 0x0000000000017941 */ /* 0x000fea0003800200 */
.L_x_3538:
        /* <DEDUP_REMOVED lines=8> */
.L_x_3531:
[----:B-1----:R-:W-:Y:S01]  /*3a10*/  LEA.HI R18, R11, R11, RZ, 0x1 ;  /* 0x0000000b0b127211 */ /* 0x002fe200078f08ff */
[----:B------:R-:W-:Y:S01]  /*3a20*/  BSSY.RECONVERGENT B1, `(.L_x_3544) ;  /* 0x000010e000017945 */ /* 0x000fe20003800200 */
[----:B------:R-:W-:Y:S02]  /*3a30*/  SHF.R.U32.HI R19, RZ, 0x1, R11 ;  /* 0x00000001ff137819 */ /* 0x000fe4000001160b */
[----:B------:R-:W-:Y:S05]  /*3a40*/  SHF.R.S32.HI R18, RZ, 0x1, R18 ;  /* 0x00000001ff127819 */ /* 0x000fea0000011412 */
[----:B------:R-:W-:Y:S01]  /*3a50*/  IMAD.MOV R18, RZ, RZ, -R18 ;  /* 0x000000ffff127224 */ /* 0x000fe200078e0a12 */
[----:B------:R-:W-:Y:S05]  /*3a60*/  @!P0 BRA `(.L_x_3545) ;  /* 0x0000001000248947 */ /* 0x000fea0003800000 */
[----:B--2---:R-:W1:Y:S01]  /*3a70*/  LDC R75, c[0x0][0x440] ;  /* 0x00011000ff4b7b82 */ /* 0x004e620000000800 */
[----:B------:R-:W-:Y:S01]  /*3a80*/  BSSY.RECONVERGENT B0, `(.L_x_3546) ;  /* 0x0000058000007945 */ /* 0x000fe20003800200 */
[-C--:B-1----:R-:W-:Y:S02]  /*3a90*/  ISETP.GE.AND P0, PT, R12, R75.reuse, PT ;  /* 0x0000004b0c00720c */ /* 0x082fe40003f06270 */
[----:B------:R-:W-:Y:S11]  /*3aa0*/  ISETP.GE.AND P5, PT, R10, R75, PT ;  /* 0x0000004b0a00720c */ /* 0x000ff60003fa6270 */
[----:B------:R-:W-:Y:S05]  /*3ab0*/  @P0 BRA `(.L_x_3547) ;  /* 0x0000000400500947 */ /* 0x000fea0003800000 */
[C---:B------:R-:W-:Y:S01]  /*3ac0*/  ISETP.GE.AND P0, PT, R12.reuse, R11, PT ;  /* 0x0000000b0c00720c */ /* 0x040fe20003f06270 */
[----:B------:R-:W2:Y:S11]  /*3ad0*/  LDG.E.128 R52, desc[UR6][R14.64] ;  /* 0x000000060e347981 */ /* 0x000eb6000c1e1d00 */
[----:B------:R-:W-:Y:S01]  /*3ae0*/  @!UPT UIADD3 URZ, UPT, UPT, URZ, URZ, URZ ;  /* 0x000000fffffff290 */ /* 0x000fe2000fffe0ff */
[----:B------:R-:W-:Y:S02]  /*3af0*/  @!P0 ISETP.GE.U32.AND P1, PT, R12, R19, PT ;  /* 0x000000130c00820c */ /* 0x000fe40003f26070 */
[----:B------:R-:W-:Y:S02]  /*3b00*/  @!P0 SHF.R.S32.HI R48, RZ, 0x1f, R18 ;  /* 0x0000001fff308819 */ /* 0x000fe40000011412 */
        /* <DEDUP_REMOVED lines=19> */
[C---:B------:R-:W-:Y:S01]  /*3c40*/  @!P0 LOP3.LUT R29, R25.reuse, 0xffff0000, RZ, 0xc0, !PT ;  /* 0xffff0000191d8812 */ /* 0x040fe200078ec0ff */
[----:B------:R-:W-:Y:S01]  /*3c50*/  @!P0 IMAD.U32 R28, R25, 0x10000, RZ ;  /* 0x00010000191c8824 */ /* 0x000fe200078e00ff */
[C---:B------:R-:W-:Y:S01]  /*3c60*/  @!P0 SHF.L.U32 R25, R26.reuse, 0x10, RZ ;  /* 0x000000101a198819 */ /* 0x040fe200000006ff */
[----:B------:R-:W-:Y:S01]  /*3c70*/  @!P0 IMAD.U32 R23, R27, 0x10000, RZ ;  /* 0x000100001b178824 */ /* 0x000fe200078e00ff */
        /* <DEDUP_REMOVED lines=56> */
.L_x_3547:
[----:B------:R-:W-:Y:S05]  /*4000*/  BSYNC.RECONVERGENT B0 ;  /* 0x0000000000007941 */ /* 0x000fea0003800200 */
.L_x_3546:
[----:B------:R-:W-:Y:S01]  /*4010*/  ISETP.GE.AND P4, PT, R9, R75, PT ;  /* 0x0000004b0900720c */ /* 0x000fe20003f86270 */
[----:B------:R-:W-:Y:S04]  /*4020*/  BSSY.RECONVERGENT B0, `(.L_x_3548) ;  /* 0x0000057000007945 */ /* 0x000fe80003800200 */
[----:B------:R-:W-:Y:S08]  /*4030*/  @P5 BRA `(.L_x_3549) ;  /* 0x0000000400545947 */ /* 0x000ff00003800000 */
[C---:B------:R-:W-:Y:S01]  /*4040*/  ISETP.GE.AND P0, PT, R10.reuse, R11, PT ;  /* 0x0000000b0a00720c */ /* 0x040fe20003f06270 */
[----:B-1----:R-:W2:Y:S11]  /*4050*/  LDG.E.128 R52, desc[UR6][R14.64+0x40] ;  /* 0x000040060e347981 */ /* 0x002eb6000c1e1d00 */
[----:B------:R-:W-:Y:S01]  /*4060*/  @!UPT UIADD3 URZ, UPT, UPT, URZ, URZ, URZ ;  /* 0x000000fffffff290 */ /* 0x000fe2000fffe0ff */
[----:B------:R-:W-:Y:S02]  /*4070*/  @!P0 ISETP.GE.U32.AND P1, PT, R10, R19, PT ;  /* 0x000000130a00820c */ /* 0x000fe40003f26070 */
[C---:B------:R-:W-:Y:S02]  /*4080*/  @!P0 IADD3 R57, P5, PT, R18.reuse, 0x20, RZ ;  /* 0x0000002012398810 */ /* 0x040fe40007fbe0ff */
[----:B------:R-:W-:Y:S02]  /*4090*/  @!P0 SEL R21, R19, R18, !P1 ;  /* 0x0000001213158207 */ /* 0x000fe40004800000 */
[----:B------:R-:W-:Y:S02]  /*40a0*/  @!P0 SEL R57, R57, 0x20, P1 ;  /* 0x0000002039398807 */ /* 0x000fe40000800000 */
[----:B------:R-:W-:Y:S01]  /*40b0*/  @!P0 LEA.HI.X.SX32 R48, R18, RZ, 0x1, P5 ;  /* 0x000000ff12308211 */ /* 0x000fe200028f0eff */
[----:B------:R-:W-:Y:S03]  /*40c0*/  @!P0 IMAD.WIDE R24, R21, 0x2, R14 ;  /* 0x0000000215188825 */ /* 0x000fe600078e020e */
[----:B------:R-:W-:Y:S01]  /*40d0*/  @!P0 SEL R48, R48, RZ, P1 ;  /* 0x000000ff30308207 */ /* 0x000fe20000800000 */
[C---:B------:R-:W-:Y:S02]  /*40e0*/  @!P0 IMAD.SHL.U32 R75, R57.reuse, 0x2, RZ ;  /* 0x00000002394b8824 */ /* 0x040fe400078e00ff */
[----:B------:R-:W3:Y:S01]  /*40f0*/  @!P0 LDG.E.128 R24, desc[UR6][R24.64+0x40] ;  /* 0x0000400618188981 */ /* 0x000ee2000c1e1d00 */
[----:B------:R-:W-:Y:S02]  /*4100*/  @!P0 SHF.L.U64.HI R48, R57, 0x1, R48 ;  /* 0x0000000139308819 */ /* 0x000fe40000010230 */
[C---:B------:R-:W-:Y:S05]  /*4110*/  @!P0 IADD3 R58, P1, PT, R75.reuse, R78, RZ ;  /* 0x0000004e4b3a8210 */ /* 0x040fea0007f3e0ff */
[C---:B------:R-:W-:Y:S01]  /*4120*/  @!P0 IMAD.X R59, R48.reuse, 0x1, R79, P1 ;  /* 0x00000001303b8824 */ /* 0x040fe200008e064f */
[----:B------:R-:W-:Y:S04]  /*4130*/  @!P0 IADD3 R36, P1, PT, R75, R80, RZ ;  /* 0x000000504b248210 */ /* 0x000fe80007f3e0ff */
[----:B------:R-:W-:Y:S01]  /*4140*/  @!P0 IADD3.X R37, PT, PT, R48, R81, RZ, P1, !PT ;  /* 0x0000005130258210 */ /* 0x000fe20000ffe4ff */
[----:B------:R-:W4:Y:S01]  /*4150*/  @!P0 LDG.E.128 R56, desc[UR6][R58.64] ;  /* 0x000000063a388981 */ /* 0x000f22000c1e1d00 */
[----:B------:R-:W-:Y:S07]  /*4160*/  ISETP.GE.U32.OR P1, PT, R10, R19, P0 ;  /* 0x000000130a00720c */ /* 0x000fee0000726470 */
        /* <DEDUP_REMOVED lines=66> */
.L_x_3549:
[----:B------:R-:W-:Y:S05]  /*4590*/  BSYNC.RECONVERGENT B0 ;  /* 0x0000000000007941 */ /* 0x000fea0003800200 */
.L_x_3548:
[----:B------:R-:W-:Y:S05]  /*45a0*/  @P4 BRA `(.L_x_3545) ;  /* 0x0000000400544947 */ /* 0x000fea0003800000 */
[C---:B------:R-:W-:Y:S01]  /*45b0*/  ISETP.GE.AND P0, PT, R9.reuse, R11, PT ;  /* 0x0000000b0900720c */ /* 0x040fe20003f06270 */
[----:B-12---:R-:W2:Y:S11]  /*45c0*/  LDG.E.128 R52, desc[UR6][R14.64+0x80] ;  /* 0x000080060e347981 */ /* 0x006eb6000c1e1d00 */
        /* <DEDUP_REMOVED lines=83> */
.L_x_3545:
[----:B------:R-:W-:Y:S05]  /*4b00*/  BSYNC.RECONVERGENT B1 ;  /* 0x0000000000017941 */ /* 0x000fea0003800200 */
.L_x_3544:
[----:B------:R-:W-:Y:S04]  /*4b10*/  BSSY.RECONVERGENT B1, `(.L_x_3550) ;  /* 0x000011e000017945 */ /* 0x000fe80003800200 */
[----:B------:R-:W-:Y:S05]  /*4b20*/  @!P3 BRA `(.L_x_3551) ;  /* 0x000000100070b947 */ /* 0x000fea0003800000 */
[----:B--2---:R-:W2:Y:S01]  /*4b30*/  LDC R5, c[0x0][0x440] ;  /* 0x00011000ff057b82 */ /* 0x004ea20000000800 */
[----:B------:R-:W-:Y:S07]  /*4b40*/  BSSY.RECONVERGENT B0, `(.L_x_3552) ;  /* 0x0000062000007945 */ /* 0x000fee0003800200 */
[----:B------:R-:W4:Y:S01]  /*4b50*/  LDC.64 R2, c[0x0][0x4a8] ;  /* 0x00012a00ff027b82 */ /* 0x000f220000000a00 */
[-C--:B--2---:R-:W-:Y:S02]  /*4b60*/  ISETP.GE.AND P1, PT, R12, R5.reuse, PT ;  /* 0x000000050c00720c */ /* 0x084fe40003f26270 */
[-C--:B------:R-:W-:Y:S02]  /*4b70*/  ISETP.GE.AND P4, PT, R10, R5.reuse, PT ;  /* 0x000000050a00720c */ /* 0x080fe40003f86270 */
[C---:B----4-:R-:W-:Y:S02]  /*4b80*/  LEA R20, P0, R2.reuse, R14, 0x6 ;  /* 0x0000000e02147211 */ /* 0x050fe400078030ff */
[----:B------:R-:W-:Y:S02]  /*4b90*/  ISETP.GE.AND P3, PT, R9, R5, PT ;  /* 0x000000050900720c */ /* 0x000fe40003f66270 */
[----:B------:R-:W-:Y:S05]  /*4ba0*/  LEA.HI.X R21, R2, R15, R3, 0x6, P0 ;  /* 0x0000000f02157211 */ /* 0x000fea00000f3403 */
[----:B------:R-:W-:Y:S06]  /*4bb0*/  @P1 BRA `(.L_x_3553) ;  /* 0x0000000400681947 */ /* 0x000fec0003800000 */
[C---:B------:R-:W-:Y:S01]  /*4bc0*/  ISETP.GE.AND P0, PT, R12.reuse, R11, PT ;  /* 0x0000000b0c00720c */ /* 0x040fe20003f06270 */
[----:B-1-3--:R-:W2:Y:S11]  /*4bd0*/  LDG.E.128 R52, desc[UR6][R20.64] ;  /* 0x0000000614347981 */ /* 0x00aeb6000c1e1d00 */
[----:B------:R-:W-:Y:S01]  /*4be0*/  @!UPT UIADD3 URZ, UPT, UPT, URZ, URZ, URZ ;  /* 0x000000fffffff290 */ /* 0x000fe2000fffe0ff */
[----:B------:R-:W-:Y:S01]  /*4bf0*/  @!P0 ISETP.GE.U32.AND P1, PT, R12, R19, PT ;  /* 0x000000130c00820c */ /* 0x000fe20003f26070 */
[----:B------:R-:W-:Y:S01]  /*4c00*/  @!P0 IMAD.SHL.U32 R75, R69, 0x20, RZ ;  /* 0x00000020454b8824 */ /* 0x000fe200078e00ff */
[----:B------:R-:W-:Y:S02]  /*4c10*/  @!P0 SHF.R.S32.HI R100, RZ, 0x1f, R18 ;  /* 0x0000001fff648819 */ /* 0x000fe40000011412 */
[----:B------:R-:W-:Y:S02]  /*4c20*/  @!P0 SEL R98, R18, RZ, P1 ;  /* 0x000000ff12628207 */ /* 0x000fe40000800000 */
[----:B------:R-:W-:Y:S02]  /*4c30*/  @!P0 SEL R23, R19, R18, !P1 ;  /* 0x0000001213178207 */ /* 0x000fe40004800000 */
[----:B------:R-:W-:Y:S02]  /*4c40*/  @!P0 SEL R100, R100, RZ, P1 ;  /* 0x000000ff64648207 */ /* 0x000fe40000800000 */
[----:B------:R-:W-:Y:S01]  /*4c50*/  @!P0 IADD3 R98, P1, PT, R75, R98, RZ ;  /* 0x000000624b628210 */ /* 0x000fe20007f3e0ff */
[----:B------:R-:W-:Y:S03]  /*4c60*/  @!P0 IMAD.WIDE R30, R23, 0x2, R20 ;  /* 0x00000002171e8825 */ /* 0x000fe600078e0214 */
[----:B------:R-:W-:Y:S01]  /*4c70*/  @!P0 LEA.HI.X.SX32 R87, R75, R100, 0x1, P1 ;  /* 0x000000644b578211 */ /* 0x000fe200008f0eff */
        /* <DEDUP_REMOVED lines=8> */
[----:B------:R-:W-:Y:S01]  /*4d00*/  ISETP.GE.U32.OR P1, PT, R12, R19, P0 ;  /* 0x000000130c00720c */ /* 0x000fe20000726470 */
[----:B------:R-:W1:Y:S05]  /*4d10*/  LDC.64 R98, c[0x0][0x3b8] ;  /* 0x0000ee00ff627b82 */ /* 0x000e6a0000000a00 */
[----:B------:R2:W5:Y:S02]  /*4d20*/  @!P0 LDG.E.128 R56, desc[UR6][R38.64] ;  /* 0x0000000626388981 */ /* 0x000564000c1e1d00 */
[C---:B--2---:R-:W-:Y:S01]  /*4d30*/  @!P0 SHF.L.U32 R39, R52.reuse, 0x10, RZ ;  /* 0x0000001034278819 */ /* 0x044fe200000006ff */
[----:B------:R-:W-:Y:S01]  /*4d40*/  @!P0 IMAD.U32 R42, R53, 0x10000, RZ ;  /* 0x00010000352a8824 */ /* 0x000fe200078e00ff */
[----:B------:R-:W-:Y:S02]  /*4d50*/  @!P0 LOP3.LUT R41, R52, 0xffff0000, RZ, 0xc0, !PT ;  /* 0xffff000034298812 */ /* 0x000fe400078ec0ff */
[----:B---3--:R-:W-:Y:S01]  /*4d60*/  @!P0 LOP3.LUT R23, R31, 0xffff0000, RZ, 0xc0, !PT ;  /* 0xffff00001f178812 */ /* 0x008fe200078ec0ff */
[----:B------:R-:W-:Y:S01]  /*4d70*/  @!P0 IMAD.U32 R27, R30, 0x10000, RZ ;  /* 0x000100001e1b8824 */ /* 0x000fe200078e00ff */
[C---:B------:R-:W-:Y:S01]  /*4d80*/  @!P0 LOP3.LUT R33, R28.reuse, 0xffff0000, RZ, 0xc0, !PT ;  /* 0xffff00001c218812 */ /* 0x040fe200078ec0ff */
[----:B------:R-:W-:Y:S01]  /*4d90*/  @!P0 IMAD.U32 R34, R28, 0x10000, RZ ;  /* 0x000100001c228824 */ /* 0x000fe200078e00ff */
[----:B------:R-:W-:Y:S01]  /*4da0*/  @!P0 SHF.L.U32 R28, R29, 0x10, RZ ;  /* 0x000000101d1c8819 */ /* 0x000fe200000006ff */
[----:B------:R-:W-:Y:S01]  /*4db0*/  @!P0 IMAD.U32 R25, R31, 0x10000, RZ ;  /* 0x000100001f198824 */ /* 0x000fe200078e00ff */
[----:B------:R-:W-:Y:S02]  /*4dc0*/  @!P0 LOP3.LUT R32, R29, 0xffff0000, RZ, 0xc0, !PT ;  /* 0xffff00001d208812 */ /* 0x000fe400078ec0ff */
[----:B------:R-:W-:Y:S02]  /*4dd0*/  @!P0 LOP3.LUT R26, R30, 0xffff0000, RZ, 0xc0, !PT ;  /* 0xffff00001e1a8812 */ /* 0x000fe400078ec0ff */
[----:B----4-:R-:W-:Y:S01]  /*4de0*/  @!P0 SHF.L.U32 R37, R100, 0x10, RZ ;  /* 0x0000001064258819 */ /* 0x010fe200000006ff */
[----:B------:R-:W-:Y:S01]  /*4df0*/  @!P0 IMAD.U32 R30, R102, 0x10000, RZ ;  /* 0x00010000661e8824 */ /* 0x000fe200078e00ff */
        /* <DEDUP_REMOVED lines=21> */
[----:B------:R-:W-:Y:S01]  /*4f50*/  @!P0 FMUL.FTZ R3, R28, R35 ;  /* 0x000000231c038220 */ /* 0x000fe20000410000 */
[----:B------:R-:W-:Y:S02]  /*4f60*/  @!P0 IMAD.U32 R43, R57, 0x10000, RZ ;  /* 0x00010000392b8824 */ /* 0x000fe400078e00ff */
[----:B------:R-:W-:Y:S01]  /*4f70*/  @!P1 FADD.FTZ R29, -R29, -RZ ;  /* 0x800000ff1d1d9221 */ /* 0x000fe20000010100 */
[----:B------:R-:W-:Y:S01]  /*4f80*/  @!P0 FMUL.FTZ R4, R32, R31 ;  /* 0x0000001f20048220 */ /* 0x000fe20000410000 */
[----:B------:R-:W-:Y:S01]  /*4f90*/  @!P1 FADD.FTZ R24, -R24, -RZ ;  /* 0x800000ff18189221 */ /* 0x000fe20000010100 */
[----:B------:R-:W-:Y:S01]  /*4fa0*/  @!P1 FADD.FTZ R22, -R22, -RZ ;  /* 0x800000ff16169221 */ /* 0x000fe20000010100 */
[----:B-1----:R-:W-:Y:S01]  /*4fb0*/  LEA R102, P1, R98, R76, 0x6 ;  /* 0x0000004c62667211 */ /* 0x002fe200078230ff */
[----:B------:R-:W-:Y:S01]  /*4fc0*/  @!P0 FFMA.FTZ R2, R41, R40, R2 ;  /* 0x0000002829028223 */ /* 0x000fe20000010002 */
[C---:B------:R-:W-:Y:S01]  /*4fd0*/  @!P0 LOP3.LUT R41, R54.reuse, 0xffff0000, RZ, 0xc0, !PT ;  /* 0xffff000036298812 */ /* 0x040fe200078ec0ff */
[----:B------:R-:W-:Y:S01]  /*4fe0*/  @!P0 IMAD.U32 R38, R54, 0x10000, RZ ;  /* 0x0001000036268824 */ /* 0x000fe200078e00ff */
[----:B------:R-:W-:Y:S01]  /*4ff0*/  @!P0 SHF.L.U32 R40, R55, 0x10, RZ ;  /* 0x0000001037288819 */ /* 0x000fe200000006ff */
[----:B------:R-:W-:Y:S01]  /*5000*/  @!P0 FFMA.FTZ R3, R42, R43, R3 ;  /* 0x0000002b2a038223 */ /* 0x000fe20000010003 */
[----:B------:R-:W-:Y:S01]  /*5010*/  @!P0 F2FP.BF16.F32.PACK_AB R75, R2, R0 ;  /* 0x00000000024b823e */ /* 0x000fe200000010ff */
[----:B------:R-:W-:Y:S01]  /*5020*/  @!P0 FMUL.FTZ R5, R27, R30 ;  /* 0x0000001e1b058220 */ /* 0x000fe20000410000 */
[----:B------:R-:W-:Y:S01]  /*5030*/  LEA.HI.X R103, R98, R77, R99, 0x6, P1 ;  /* 0x0000004d62677211 */ /* 0x000fe200008f3463 */
[----:B------:R-:W-:Y:S02]  /*5040*/  @!P0 IMAD.U32 R45, R58, 0x10000, RZ ;  /* 0x000100003a2d8824 */ /* 0x000fe400078e00ff */
[----:B------:R-:W-:Y:S01]  /*5050*/  @!P0 FFMA.FTZ R4, R39, R44, R4 ;  /* 0x0000002c27048223 */ /* 0x000fe20000010004 */
[----:B------:R-:W-:Y:S01]  /*5060*/  @!P0 LOP3.LUT R39, R55, 0xffff0000, RZ, 0xc0, !PT ;  /* 0xffff000037278812 */ /* 0x000fe200078ec0ff */
[----:B------:R-:W-:Y:S01]  /*5070*/  @!P0 FMUL.FTZ R6, R26, R29 ;  /* 0x0000001d1a068220 */ /* 0x000fe20000410000 */
[----:B------:R-:W-:Y:S01]  /*5080*/  @!P0 FMUL.FTZ R7, R25, R24 ;  /* 0x0000001819078220 */ /* 0x000fe20000410000 */
[----:B------:R-:W-:Y:S01]  /*5090*/  @!P0 FMUL.FTZ R8, R23, R22 ;  /* 0x0000001617088220 */ /* 0x000fe20000410000 */
[----:B------:R-:W-:Y:S01]  /*50a0*/  @!P0 F2FP.BF16.F32.PACK_AB R100, R4, R3 ;  /* 0x000000030464823e */ /* 0x000fe200000010ff */
[----:B------:R-:W-:Y:S01]  /*50b0*/  @!P0 FFMA.FTZ R5, R38, R45, R5 ;  /* 0x0000002d26058223 */ /* 0x000fe20000010005 */
[----:B------:R-:W-:Y:S01]  /*50c0*/  @!P0 FFMA.FTZ R6, R41, R46, R6 ;  /* 0x0000002e29068223 */ /* 0x000fe20000010006 */
[----:B------:R-:W-:Y:S01]  /*50d0*/  @!P0 FFMA.FTZ R7, R40, R47, R7 ;  /* 0x0000002f28078223 */ /* 0x000fe20000010007 */
[----:B------:R-:W-:Y:S01]  /*50e0*/  @!P0 FFMA.FTZ R8, R39, R48, R8 ;  /* 0x0000003027088223 */ /* 0x000fe20000010008 */
[----:B------:R-:W-:Y:S01]  /*50f0*/  @!P0 IMAD.MOV.U32 R52, RZ, RZ, R75 ;  /* 0x000000ffff348224 */ /* 0x000fe200078e004b */
[----:B------:R-:W-:Y:S02]  /*5100*/  @!P0 MOV R53, R100 ;  /* 0x0000006400358202 */ /* 0x000fe40000000f00 */
[----:B------:R-:W-:Y:S02]  /*5110*/  @!P0 F2FP.BF16.F32.PACK_AB R87, R6, R5 ;  /* 0x000000050657823e */ /* 0x000fe400000010ff */
[----:B------:R-:W-:Y:S03]  /*5120*/  @!P0 F2FP.BF16.F32.PACK_AB R98, R8, R7 ;  /* 0x000000070862823e */ /* 0x000fe600000010ff */
[----:B------:R-:W-:Y:S01]  /*5130*/  @!P0 IMAD.MOV.U32 R54, RZ, RZ, R87 ;  /* 0x000000ffff368224 */ /* 0x000fe200078e0057 */
[----:B------:R-:W-:Y:S05]  /*5140*/  @!P0 MOV R55, R98 ;  /* 0x0000006200378202 */ /* 0x000fea0000000f00 */
[----:B------:R2:W-:Y:S02]  /*5150*/  STG.E.128 desc[UR6][R102.64], R52 ;  /* 0x0000003466007986 */ /* 0x0005e4000c101d06 */
.L_x_3553:
[----:B------:R-:W-:Y:S05]  /*5160*/  BSYNC.RECONVERGENT B0 ;  /* 0x0000000000007941 */ /* 0x000fea0003800200 */
.L_x_3552:
[----:B------:R-:W-:Y:S04]  /*5170*/  BSSY.RECONVERGENT B0, `(.L_x_3554) ;  /* 0x000005c000007945 */ /* 0x000fe80003800200 */
[----:B------:R-:W-:Y:S05]  /*5180*/  @P4 BRA `(.L_x_3555) ;  /* 0x0000000400684947 */ /* 0x000fea0003800000 */
[C---:B------:R-:W-:Y:S01]  /*5190*/  ISETP.GE.AND P0, PT, R10.reuse, R11, PT ;  /* 0x0000000b0a00720c */ /* 0x040fe20003f06270 */
[----:B-123--:R-:W2:Y:S11]  /*51a0*/  LDG.E.128 R52, desc[UR6][R20.64+0x40] ;  /* 0x0000400614347981 */ /* 0x00eeb6000c1e1d00 */
        /* <DEDUP_REMOVED lines=88> */
.L_x_3555:
[----:B------:R-:W-:Y:S05]  /*5730*/  BSYNC.RECONVERGENT B0 ;  /* 0x0000000000007941 */ /* 0x000fea0003800200 */
.L_x_3554:
[----:B------:R-:W-:Y:S05]  /*5740*/  @P3 BRA `(.L_x_3551) ;  /* 0x0000000400683947 */ /* 0x000fea0003800000 */
[C---:B------:R-:W-:Y:S01]  /*5750*/  ISETP.GE.AND P0, PT, R9.reuse, R11, PT ;  /* 0x0000000b0900720c */ /* 0x040fe20003f06270 */
[----:B-1234-:R-:W2:Y:S11]  /*5760*/  LDG.E.128 R52, desc[UR6][R20.64+0x80] ;  /* 0x0000800614347981 */ /* 0x01eeb6000c1e1d00 */
[----:B------:R-:W-:Y:S01]  /*5770*/  @!UPT UIADD3 URZ, UPT, UPT, URZ, URZ, URZ ;  /* 0x000000fffffff290 */ /* 0x000fe2000fffe0ff */
[----:B------:R-:W-:Y:S01]  /*5780*/  @!P0 ISETP.GE.U32.AND P1, PT, R9, R19, PT ;  /* 0x000000130900820c */ /* 0x000fe20003f26070 */
[----:B------:R-:W-:Y:S01]  /*5790*/  @!P0 IMAD.SHL.U32 R56, R69, 0x20, RZ ;  /* 0x0000002045388824 */ /* 0x000fe200078e00ff */
[----:B------:R-:W-:Y:S02]  /*57a0*/  @!P0 SHF.R.S32.HI R57, RZ, 0x1f, R18 ;  /* 0x0000001fff398819 */ /* 0x000fe40000011412 */
[----:B------:R-:W-:Y:S02]  /*57b0*/  @!P0 SEL R59, R18, RZ, P1 ;  /* 0x000000ff123b8207 */ /* 0x000fe40000800000 */
[----:B------:R-:W-:Y:S02]  /*57c0*/  @!P0 SEL R57, R57, RZ, P1 ;  /* 0x000000ff39398207 */ /* 0x000fe40000800000 */
[C---:B------:R-:W-:Y:S02]  /*57d0*/  @!P0 IADD3 R48, P3, PT, R56.reuse, R59, RZ ;  /* 0x0000003b38308210 */ /* 0x040fe40007f7e0ff */
[----:B------:R-:W-:Y:S02]  /*57e0*/  @!P0 SEL R11, R19, R18, !P1 ;  /* 0x00000012130b8207 */ /* 0x000fe40004800000 */
[----:B------:R-:W-:Y:S01]  /*57f0*/  @!P0 LEA.HI.X.SX32 R57, R56, R57, 0x1, P3 ;  /* 0x0000003938398211 */ /* 0x000fe200018f0eff */
[C---:B------:R-:W-:Y:S02]  /*5800*/  @!P0 IMAD.SHL.U32 R75, R48.reuse, 0x2, RZ ;  /* 0x00000002304b8824 */ /* 0x040fe400078e00ff */
        /* <DEDUP_REMOVED lines=9> */
[----:B------:R1:W5:Y:S01]  /*58a0*/  @!P0 LDG.E.128 R44, desc[UR6][R36.64+0x80] ;  /* 0x00008006242c8981 */ /* 0x000362000c1e1d00 */
[C---:B--2---:R-:W-:Y:S01]  /*58b0*/  @!P0 SHF.L.U32 R35, R52.reuse, 0x10, RZ ;  /* 0x0000001034238819 */ /* 0x044fe200000006ff */
[----:B------:R-:W-:Y:S01]  /*58c0*/  @!P0 IMAD.U32 R40, R53, 0x10000, RZ ;  /* 0x0001000035288824 */ /* 0x000fe200078e00ff */
[----:B-1----:R-:W-:Y:S02]  /*58d0*/  @!P0 LOP3.LUT R37, R52, 0xffff0000, RZ, 0xc0, !PT ;  /* 0xffff000034258812 */ /* 0x002fe400078ec0ff */
[C---:B---3--:R-:W-:Y:S01]  /*58e0*/  @!P0 SHF.L.U32 R34, R24.reuse, 0x10, RZ ;  /* 0x0000001018228819 */ /* 0x048fe200000006ff */
[C---:B------:R-:W-:Y:S01]  /*58f0*/  @!P0 IMAD.U32 R29, R25.reuse, 0x10000, RZ ;  /* 0x00010000191d8824 */ /* 0x040fe200078e00ff */
[----:B------:R-:W-:Y:S02]  /*5900*/  @!P0 LOP3.LUT R31, R24, 0xffff0000, RZ, 0xc0, !PT ;  /* 0xffff0000181f8812 */ /* 0x000fe400078ec0ff */
[----:B------:R-:W-:Y:S01]  /*5910*/  @!P0 LOP3.LUT R32, R25, 0xffff0000, RZ, 0xc0, !PT ;  /* 0xffff000019208812 */ /* 0x000fe200078ec0ff */
[C---:B------:R-:W-:Y:S01]  /*5920*/  @!P0 IMAD.U32 R25, R26.reuse, 0x10000, RZ ;  /* 0x000100001a198824 */ /* 0x040fe200078e00ff */
        /* <DEDUP_REMOVED lines=8> */
[----:B------:R-:W1:Y:S01]  /*59b0*/  LDC.64 R56, c[0x0][0x3b8] ;  /* 0x0000ee00ff387b82 */ /* 0x000e620000000a00 */
[----:B------:R-:W-:Y:S01]  /*59c0*/  @!P0 LOP3.LUT R11, R59, 0xffff0000, RZ, 0xc0, !PT ;  /* 0xffff00003b0b8812 */ /* 0x000fe200078ec0ff */
[----:B------:R-:W-:Y:S01]  /*59d0*/  @!P1 FADD.FTZ R30, -R30, -RZ ;  /* 0x800000ff1e1e9221 */ /* 0x000fe20000010100 */
[C---:B-----5:R-:W-:Y:S01]  /*59e0*/  @!P0 LOP3.LUT R38, R44.reuse, 0xffff0000, RZ, 0xc0, !PT ;  /* 0xffff00002c268812 */ /* 0x060fe200078ec0ff */
[----:B------:R-:W-:Y:S01]  /*59f0*/  @!P0 IMAD.U32 R36, R44, 0x10000, RZ ;  /* 0x000100002c248824 */ /* 0x000fe200078e00ff */
[----:B------:R-:W-:Y:S01]  /*5a00*/  @!P0 LOP3.LUT R41, R45, 0xffff0000, RZ, 0xc0, !PT ;  /* 0xffff00002d298812 */ /* 0x000fe200078ec0ff */
[----:B------:R-:W-:Y:S01]  /*5a10*/  @!P0 FMUL.FTZ R0, R34, R33 ;  /* 0x0000002122008220 */ /* 0x000fe20000410000 */
[C---:B------:R-:W-:Y:S01]  /*5a20*/  @!P0 SHF.L.U32 R21, R27.reuse, 0x10, RZ ;  /* 0x000000101b158819 */ /* 0x040fe200000006ff */
[----:B------:R-:W-:Y:S01]  /*5a30*/  @!P1 FADD.FTZ R28, -R28, -RZ ;  /* 0x800000ff1c1c9221 */ /* 0x000fe20000010100 */
[----:B------:R-:W-:Y:S01]  /*5a40*/  @!P0 LOP3.LUT R20, R27, 0xffff0000, RZ, 0xc0, !PT ;  /* 0xffff00001b148812 */ /* 0x000fe200078ec0ff */
[----:B------:R-:W-:Y:S01]  /*5a50*/  @!P1 FADD.FTZ R23, -R23, -RZ ;  /* 0x800000ff17179221 */ /* 0x000fe20000010100 */
[----:B------:R-:W-:Y:S01]  /*5a60*/  @!P0 LOP3.LUT R43, R46, 0xffff0000, RZ, 0xc0, !PT ;  /* 0xffff00002e2b8812 */ /* 0x000fe200078ec0ff */
[----:B------:R-:W-:Y:S01]  /*5a70*/  @!P0 IMAD.U32 R18, R59, 0x10000, RZ ;  /* 0x000100003b128824 */ /* 0x000fe200078e00ff */
[----:B------:R-:W-:Y:S01]  /*5a80*/  @!P0 SHF.L.U32 R44, R47, 0x10, RZ ;  /* 0x000000102f2c8819 */ /* 0x000fe200000006ff */
[----:B------:R-:W-:Y:S01]  /*5a90*/  @!P0 FFMA.FTZ R0, R35, R36, R0 ;  /* 0x0000002423008223 */ /* 0x000fe20000010000 */
[----:B------:R-:W-:Y:S01]  /*5aa0*/  @!P0 LOP3.LUT R35, R53, 0xffff0000, RZ, 0xc0, !PT ;  /* 0xffff000035238812 */ /* 0x000fe200078ec0ff */
[----:B------:R-:W-:Y:S01]  /*5ab0*/  @!P0 FMUL.FTZ R2, R31, R30 ;  /* 0x0000001e1f028220 */ /* 0x000fe20000410000 */
[----:B------:R-:W-:Y:S01]  /*5ac0*/  @!P1 FADD.FTZ R22, -R22, -RZ ;  /* 0x800000ff16169221 */ /* 0x000fe20000010100 */
[----:B------:R-:W-:Y:S01]  /*5ad0*/  @!P0 FMUL.FTZ R3, R29, R28 ;  /* 0x0000001c1d038220 */ /* 0x000fe20000410000 */
[----:B------:R-:W-:Y:S01]  /*5ae0*/  @!P0 IMAD.U32 R39, R45, 0x10000, RZ ;  /* 0x000100002d278824 */ /* 0x000fe200078e00ff */
[----:B------:R-:W-:Y:S01]  /*5af0*/  @!P0 LOP3.LUT R45, R47, 0xffff0000, RZ, 0xc0, !PT ;  /* 0xffff00002f2d8812 */ /* 0x000fe200078ec0ff */
        /* <DEDUP_REMOVED lines=31> */
.L_x_3551:
[----:B------:R-:W-:Y:S05]  /*5cf0*/  BSYNC.RECONVERGENT B1 ;  /* 0x0000000000017941 */ /* 0x000fea0003800200 */
.L_x_3550:
[----:B------:R-:W5:Y:S08]  /*5d00*/  LDC R3, c[0x0][0x450] ;  /* 0x00011400ff037b82 */ /* 0x000f700000000800 */
[----:B------:R-:W1:Y:S01]  /*5d10*/  LDC R11, c[0x0][0x450] ;  /* 0x00011400ff0b7b82 */ /* 0x000e620000000800 */
[----:B-----5:R-:W-:Y:S05]  /*5d20*/  IMAD.U32 R3, R3, -0x20, RZ ;  /* 0xffffffe003037824 */ /* 0x020fea00078e00ff */
[C---:B------:R-:W-:Y:S02]  /*5d30*/  LEA R80, P1, R3.reuse, R80, 0x1 ;  /* 0x0000005003507211 */ /* 0x040fe400078208ff */
[C---:B------:R-:W-:Y:S02]  /*5d40*/  LEA R78, P0, R3.reuse, R78, 0x1 ;  /* 0x0000004e034e7211 */ /* 0x040fe400078008ff */
[C---:B------:R-:W-:Y:S02]  /*5d50*/  LEA.HI.X.SX32 R81, R3.reuse, R81, 0x1, P1 ;  /* 0x0000005103517211 */ /* 0x040fe400008f0eff */
[----:B-1----:R-:W-:Y:S09]  /*5d60*/  LEA.HI.X.SX32 R79, R3, R79, 0x1, P0 ;  /* 0x0000004f034f7211 */ /* 0x002ff200000f0eff */
.L_x_3530:
[----:B------:R-:W-:Y:S05]  /*5d70*/  BSYNC.RECONVERGENT B2 ;  /* 0x0000000000027941 */ /* 0x000fea0003800200 */
.L_x_3526:
[----:B------:R-:W-:Y:S01]  /*5d80*/  ISETP.NE.U32.AND P3, PT, RZ, UR18, PT ;  /* 0x00000012ff007c0c */ /* 0x000fe2000bf65070 */
[----:B------:R-:W-:Y:S03]  /*5d90*/  VIADD R88, R88, 0xffffffc0 ;  /* 0xffffffc058587836 */ /* 0x000fe60000000000 */
        /* <DEDUP_REMOVED lines=90> */
.L_x_3556:
[----:B------:R-:W-:Y:S02]  /*6340*/  IADD3 R96, P1, PT, R96, UR4, RZ ;  /* 0x0000000460607c10 */ /* 0x000fe4000ff3e0ff */
[----:B------:R-:W-:Y:S02]  /*6350*/  IADD3 R14, P0, PT, R14, UR27, RZ ;  /* 0x0000001b0e0e7c10 */ /* 0x000fe4000ff1e0ff */
[----:B------:R-:W-:Y:S02]  /*6360*/  IADD3.X R97, PT, PT, R97, UR20, RZ, P1, !PT ;  /* 0x0000001461617c10 */ /* 0x000fe40008ffe4ff */
[----:B------:R-:W-:Y:S01]  /*6370*/  IADD3.X R15, PT, PT, R15, UR21, RZ, P0, !PT ;  /* 0x000000150f0f7c10 */ /* 0x000fe200087fe4ff */
[----:B------:R-:W-:Y:S08]  /*6380*/  @P2 BRA `(.L_x_3557) ;  /* 0xffffffbc00042947 */ /* 0x000ff0000383ffff */
.L_x_3521:
[----:B------:R-:W1:Y:S01]  /*6390*/  LDC R11, c[0x0][0x450] ;  /* 0x00011400ff0b7b82 */ /* 0x000e620000000800 */
[----:B------:R-:W-:Y:S01]  /*63a0*/  LOP3.LUT R128, R49, 0x18, RZ, 0xc0, !PT ;  /* 0x0000001831807812 */ /* 0x000fe200078ec0ff */
[----:B------:R-:W-:Y:S01]  /*63b0*/  UMOV UR4, 0x400 ;  /* 0x0000040000047882 */ /* 0x000fe20000000000 */
[----:B------:R-:W-:Y:S02]  /*63c0*/  BSSY.RECONVERGENT B3, `(.L_x_3558) ;  /* 0x00003e0000037945 */ /* 0x000fe40003800200 */
[----:B------:R-:W-:-:S03]  /*63d0*/  LOP3.LUT R0, R128, 0xd8, R71, 0x78, !PT ;  /* 0x000000d880007812 */ /* 0x000fc600078e7847 */
[----:B------:R-:W2:Y:S01]  /*63e0*/  S2UR UR5, SR_CgaCtaId ;  /* 0x00000000000579c3 */ /* 0x000ea20000008800 */
[----:B------:R-:W-:-:S07]  /*63f0*/  LOP3.LUT R71, R0, 0x1f20, R71, 0xf8, !PT ;  /* 0x00001f2000477812 */ /* 0x000fce00078ef847 */
        /* <DEDUP_REMOVED lines=35> */
.L_x_3562:
[----:B------:R2:W-:Y:S02]  /*6630*/  STS.128 [R129+0x2000], RZ ;  /* 0x002000ff81007388 */ /* 0x0005e40000000c00 */
.L_x_3561:
[----:B------:R-:W-:Y:S05]  /*6640*/  BSYNC.RECONVERGENT B0 ;  /* 0x0000000000007941 */ /* 0x000fea0003800200 */
.L_x_3560:
        /* <DEDUP_REMOVED lines=25> */
.L_x_3564:
[----:B------:R1:W-:Y:S01]  /*67e0*/  STS.128 [R129+0x2800], RZ ;  /* 0x002800ff81007388 */ /* 0x0003e20000000c00 */
[----:B------:R-:W-:Y:S05]  /*67f0*/  BRA `(.L_x_3563) ;  /* 0x0000003800707947 */ /* 0x000fea0003800000 */
.L_x_3559:
[----:B------:R-:W1:Y:S01]  /*6800*/  LDC.64 R2, c[0x0][0x470] ;  /* 0x00011c00ff027b82 */ /* 0x000e620000000a00 */
[----:B------:R-:W2:Y:S01]  /*6810*/  LDCU.64 UR8, c[0x0][0x380] ;  /* 0x00007000ff0877ac */ /* 0x000ea20008000a00 */
[----:B-1----:R-:W-:-:S04]  /*6820*/  ISETP.NE.U32.AND P0, PT, R2, RZ, PT ;  /* 0x000000ff0200720c */ /* 0x002fc80003f05070 */
[----:B------:R-:W-:Y:S01]  /*6830*/  ISETP.NE.AND.EX P0, PT, R3, RZ, PT, P0 ;  /* 0x000000ff0300720c */ /* 0x000fe20003f05300 */
[----:B------:R-:W-:-:S12]  /*6840*/  IMAD.MOV.U32 R3, RZ, RZ, RZ ;  /* 0x000000ffff037224 */ /* 0x000fd800078e00ff */
[----:B-----5:R-:W1:Y:S02]  /*6850*/  @P0 LDC.64 R4, c[0x0][0x470] ;  /* 0x00011c00ff040b82 */ /* 0x020e640000000a00 */
[----:B-1----:R-:W-:-:S05]  /*6860*/  @P0 IMAD.WIDE.U32 R4, R65, 0x4, R4 ;  /* 0x0000000441040825 */ /* 0x002fca00078e0004 */
[----:B------:R-:W3:Y:S01]  /*6870*/  @P0 LDG.E R3, desc[UR6][R4.64] ;  /* 0x0000000604030981 */ /* 0x000ee2000c1e1900 */
[----:B------:R-:W1:Y:S01]  /*6880*/  LDCU.U8 UR4, c[0x0][0x533] ;  /* 0x0000a660ff0477ac */ /* 0x000e620008000000 */
[----:B--2---:R-:W-:-:S04]  /*6890*/  LEA R34, P0, R92, UR8, 0x1 ;  /* 0x000000085c227c11 */ /* 0x004fc8000f8008ff */
[----:B------:R-:W-:Y:S01]  /*68a0*/  LEA.HI.X R35, R92, UR9, R61, 0x1, P0 ;  /* 0x000000095c237c11 */ /* 0x000fe200080f0c3d */
[----:B-1----:R-:W-:Y:S01]  /*68b0*/  UISETP.NE.AND UP0, UPT, UR4, URZ, UPT ;  /* 0x000000ff0400728c */ /* 0x002fe2000bf05270 */
        /* <DEDUP_REMOVED lines=69> */
.L_x_3571:
[----:B------:R-:W-:Y:S05]  /*6d10*/  BSYNC.RECONVERGENT B0 ;  /* 0x0000000000007941 */ /* 0x000fea0003800200 */
.L_x_3570:
[----:B-----5:R-:W-:Y:S01]  /*6d20*/  IMAD.MOV.U32 R6, RZ, RZ, R18 ;  /* 0x000000ffff067224 */ /* 0x020fe200078e0012 */
[----:B------:R-:W-:Y:S01]  /*6d30*/  MOV R4, R16 ;  /* 0x0000001000047202 */ /* 0x000fe20000000f00 */
[----:B------:R-:W-:Y:S01]  /*6d40*/  IMAD.MOV.U32 R7, RZ, RZ, R19 ;  /* 0x000000ffff077224 */ /* 0x000fe200078e0013 */
[----:B------:R-:W-:Y:S02]  /*6d50*/  MOV R5, R17 ;  /* 0x0000001100057202 */ /* 0x000fe40000000f00 */
.L_x_3569:
[----:B------:R-:W-:Y:S05]  /*6d60*/  BSYNC.RECONVERGENT B1 ;  /* 0x0000000000017941 */ /* 0x000fea0003800200 */
.L_x_3568:
        /* <DEDUP_REMOVED lines=47> */
.L_x_3575:
[----:B------:R-:W-:Y:S05]  /*7060*/  BSYNC.RECONVERGENT B0 ;  /* 0x0000000000007941 */ /* 0x000fea0003800200 */
.L_x_3574:
[----:B-----5:R4:W-:Y:S02]  /*7070*/  STS.128 [R129+0x1000], R16 ;  /* 0x0010001081007388 */ /* 0x0209e40000000c00 */
.L_x_3573:
[----:B------:R-:W-:Y:S05]  /*7080*/  BSYNC.RECONVERGENT B1 ;  /* 0x0000000000017941 */ /* 0x000fea0003800200 */
.L_x_3572:
        /* <DEDUP_REMOVED lines=45> */
.L_x_3577:
[----:B------:R-:W-:Y:S05]  /*7360*/  BSYNC.RECONVERGENT B0 ;  /* 0x0000000000007941 */ /* 0x000fea0003800200 */
.L_x_3576:
[----:B-----5:R1:W-:Y:S02]  /*7370*/  STS.128 [R129+0x2000], R16 ;  /* 0x0020001081007388 */ /* 0x0203e40000000c00 */
.L_x_3567:
[----:B------:R-:W-:Y:S05]  /*7380*/  BSYNC.RECONVERGENT B2 ;  /* 0x0000000000027941 */ /* 0x000fea0003800200 */
.L_x_3566:
        /* <DEDUP_REMOVED lines=15> */
[C---:B--2---:R-:W-:Y:S01]  /*7480*/  IADD3 R5, P0, PT, R3.reuse, R14, RZ ;  /* 0x0000000e03057210 */ /* 0x044fe20007f1e0ff */
        /* <DEDUP_REMOVED lines=12> */
[----:B------:R-:W-:Y:S01]  /*7550*/  IMAD.U32 R26, R19, 0x10000, RZ ;  /* 0x00010000131a7824 */ /* 0x000fe200078e00ff */
[C---:B------:R-:W-:Y:S02]  /*7560*/  SHF.L.U32 R8, R16.reuse, 0x10, RZ ;  /* 0x0000001010087819 */ /* 0x040fe400000006ff */
[----:B------:R-:W-:-:S02]  /*7570*/  LOP3.LUT R28, R16, 0xffff0000, RZ, 0xc0, !PT ;  /* 0xffff0000101c7812 */ /* 0x000fc400078ec0ff */
[----:B------:R-:W-:Y:S02]  /*7580*/  LOP3.LUT R24, R19, 0xffff0000, RZ, 0xc0, !PT ;  /* 0xffff000013187812 */ /* 0x000fe400078ec0ff */
[C---:B------:R-:W-:Y:S02]  /*7590*/  SHF.L.U32 R27, R18.reuse, 0x10, RZ ;  /* 0x00000010121b7819 */ /* 0x040fe400000006ff */
[----:B------:R-:W-:Y:S02]  /*75a0*/  LOP3.LUT R18, R18, 0xffff0000, RZ, 0xc0, !PT ;  /* 0xffff000012127812 */ /* 0x000fe400078ec0ff */
[----:B--2---:R-:W-:Y:S02]  /*75b0*/  LOP3.LUT R17, R4, 0xffff0000, RZ, 0xc0, !PT ;  /* 0xffff000004117812 */ /* 0x004fe400078ec0ff */
        /* <DEDUP_REMOVED lines=8> */
[----:B------:R-:W-:Y:S01]  /*7640*/  FFMA.FTZ R15, R2, R25, -R15 ;  /* 0x00000019020f7223 */ /* 0x000fe2000001080f */
[----:B------:R-:W-:Y:S01]  /*7650*/  FFMA.FTZ R29, R26, R19, -R29 ;  /* 0x000000131a1d7223 */ /* 0x000fe2000001081d */
[----:B------:R-:W-:Y:S01]  /*7660*/  SHF.L.U32 R25, R6, 0x10, RZ ;  /* 0x0000001006197819 */ /* 0x000fe200000006ff */
[----:B------:R-:W-:Y:S01]  /*7670*/  FFMA.FTZ R0, R2, R17, R0 ;  /* 0x0000001102007223 */ /* 0x000fe20000010000 */
[----:B------:R-:W-:Y:S01]  /*7680*/  FMUL.FTZ R17, R24, R19 ;  /* 0x0000001318117220 */ /* 0x000fe20000410000 */
[----:B------:R-:W-:-:S02]  /*7690*/  IMAD.U32 R19, R4, 0x10000, RZ ;  /* 0x0001000004137824 */ /* 0x000fc400078e00ff */
[C---:B------:R-:W-:Y:S01]  /*76a0*/  FMUL.FTZ R2, R18.reuse, R5 ;  /* 0x0000000512027220 */ /* 0x040fe20000410000 */
[----:B------:R-:W-:Y:S01]  /*76b0*/  FMUL.FTZ R18, R18, R7 ;  /* 0x0000000712127220 */ /* 0x000fe20000410000 */
[----:B------:R-:W-:Y:S01]  /*76c0*/  FFMA.FTZ R16, R26, R16, R17 ;  /* 0x000000101a107223 */ /* 0x000fe20000010011 */
[C---:B------:R-:W-:Y:S01]  /*76d0*/  FMUL.FTZ R17, R28.reuse, R19 ;  /* 0x000000131c117220 */ /* 0x040fe20000410000 */
[----:B------:R-:W-:Y:S01]  /*76e0*/  FMUL.FTZ R28, R28, R25 ;  /* 0x000000191c1c7220 */ /* 0x000fe20000410000 */
[C---:B------:R-:W-:Y:S01]  /*76f0*/  FFMA.FTZ R2, R27.reuse, R7, -R2 ;  /* 0x000000071b027223 */ /* 0x040fe20000010802 */
[----:B------:R-:W-:Y:S01]  /*7700*/  FFMA.FTZ R5, R27, R5, R18 ;  /* 0x000000051b057223 */ /* 0x000fe20000010012 */
[C---:B------:R-:W-:Y:S01]  /*7710*/  FFMA.FTZ R17, R8.reuse, R25, -R17 ;  /* 0x0000001908117223 */ /* 0x040fe20000010811 */
[----:B------:R-:W-:Y:S01]  /*7720*/  FFMA.FTZ R28, R8, R19, R28 ;  /* 0x00000013081c7223 */ /* 0x000fe2000001001c */
[----:B------:R-:W-:Y:S02]  /*7730*/  F2FP.BF16.F32.PACK_AB R0, R0, R15 ;  /* 0x0000000f0000723e */ /* 0x000fe400000010ff */
[----:B------:R-:W-:-:S02]  /*7740*/  F2FP.BF16.F32.PACK_AB R19, R16, R29 ;  /* 0x0000001d1013723e */ /* 0x000fc400000010ff */
[----:B------:R-:W-:Y:S01]  /*7750*/  F2FP.BF16.F32.PACK_AB R16, R28, R17 ;  /* 0x000000111c10723e */ /* 0x000fe200000010ff */
[----:B------:R-:W-:Y:S01]  /*7760*/  IMAD.MOV.U32 R17, RZ, RZ, R0 ;  /* 0x000000ffff117224 */ /* 0x000fe200078e0000 */
[----:B------:R-:W-:Y:S02]  /*7770*/  F2FP.BF16.F32.PACK_AB R18, R5, R2 ;  /* 0x000000020512723e */ /* 0x000fe400000010ff */
.L_x_3581:
[----:B------:R-:W-:Y:S05]  /*7780*/  BSYNC.RECONVERGENT B0 ;  /* 0x0000000000007941 */ /* 0x000fea0003800200 */
.L_x_3580:
[----:B-----5:R4:W-:Y:S02]  /*7790*/  STS.128 [R129+0x800], R16 ;  /* 0x0008001081007388 */ /* 0x0209e40000000c00 */
.L_x_3579:
[----:B------:R-:W-:Y:S05]  /*77a0*/  BSYNC.RECONVERGENT B1 ;  /* 0x0000000000017941 */ /* 0x000fea0003800200 */
.L_x_3578:
        /* <DEDUP_REMOVED lines=57> */
.L_x_3585:
[----:B------:R-:W-:Y:S05]  /*7b40*/  BSYNC.RECONVERGENT B0 ;  /* 0x0000000000007941 */ /* 0x000fea0003800200 */
.L_x_3584:
[----:B-----5:R4:W-:Y:S02]  /*7b50*/  STS.128 [R129+0x1800], R16 ;  /* 0x0018001081007388 */ /* 0x0209e40000000c00 */
.L_x_3583:
[----:B------:R-:W-:Y:S05]  /*7b60*/  BSYNC.RECONVERGENT B1 ;  /* 0x0000000000017941 */ /* 0x000fea0003800200 */
.L_x_3582:
[----:B------:R-:W-:-:S13]  /*7b70*/  ISETP.GE.AND P0, PT, R9, R21, PT ;  /* 0x000000150900720c */ /* 0x000fda0003f06270 */
[----:B------:R1:W-:Y:S01]  /*7b80*/  @P0 STS.128 [R129+0x2800], RZ ;  /* 0x002800ff81000388 */ /* 0x0003e20000000c00 */
[----:B------:R-:W-:Y:S05]  /*7b90*/  @P0 BRA `(.L_x_3563) ;  /* 0x0000002400880947 */ /* 0x000fea0003800000 */
[----:B-1--4-:R1:W5:Y:S01]  /*7ba0*/  LDG.E.128 R16, desc[UR6][R22.64+0x80] ;  /* 0x0000800616107981 */ /* 0x012362000c1e1d00 */
[----:B------:R-:W-:Y:S01]  /*7bb0*/  ISETP.GE.AND P0, PT, R9, R11, PT ;  /* 0x0000000b0900720c */ /* 0x000fe20003f06270 */
[----:B------:R-:W-:-:S12]  /*7bc0*/  BSSY.RECONVERGENT B0, `(.L_x_3586) ;  /* 0x0000033000007945 */ /* 0x000fd80003800200 */
[----:B------:R-:W-:Y:S05]  /*7bd0*/  @P0 BRA `(.L_x_3587) ;  /* 0x0000000000c40947 */ /* 0x000fea0003800000 */
[----:B------:R-:W2:Y:S01]  /*7be0*/  LDCU.64 UR10, c[0x0][0x4c8] ;  /* 0x00009900ff0a77ac */ /* 0x000ea20008000a00 */
[C---:B------:R-:W-:Y:S01]  /*7bf0*/  IADD3 R14, P0, PT, R3.reuse, R14, RZ ;  /* 0x0000000e030e7210 */ /* 0x040fe20007f1e0ff */
[----:B------:R-:W4:Y:S03]  /*7c00*/  LDCU.64 UR8, c[0x0][0x4d0] ;  /* 0x00009a00ff0877ac */ /* 0x000f260008000a00 */
[----:B------:R-:W-:Y:S01]  /*7c10*/  LEA.HI.X.SX32 R3, R3, R20, 0x1, P0 ;  /* 0x0000001403037211 */ /* 0x000fe200000f0eff */
[----:B------:R-:W-:-:S03]  /*7c20*/  IMAD.SHL.U32 R0, R14, 0x2, RZ ;  /* 0x000000020e007824 */ /* 0x000fc600078e00ff */
[----:B------:R-:W-:Y:S02]  /*7c30*/  SHF.L.U64.HI R3, R14, 0x1, R3 ;  /* 0x000000010e037819 */ /* 0x000fe40000010203 */
[C---:B--2---:R-:W-:Y:S02]  /*7c40*/  IADD3 R4, P1, PT, R0.reuse, UR10, RZ ;  /* 0x0000000a00047c10 */ /* 0x044fe4000ff3e0ff */
[----:B----4-:R-:W-:Y:S02]  /*7c50*/  IADD3 R2, P0, PT, R0, UR8, RZ ;  /* 0x0000000800027c10 */ /* 0x010fe4000ff1e0ff */
        /* <DEDUP_REMOVED lines=12> */
[----:B--2---:R-:W-:Y:S02]  /*7d20*/  LOP3.LUT R17, R4, 0xffff0000, RZ, 0xc0, !PT ;  /* 0xffff000004117812 */ /* 0x004fe400078ec0ff */
[----:B----4-:R-:W-:Y:S02]  /*7d30*/  LOP3.LUT R15, R2, 0xffff0000, RZ, 0xc0, !PT ;  /* 0xffff0000020f7812 */ /* 0x010fe400078ec0ff */
[----:B------:R-:W-:-:S02]  /*7d40*/  LOP3.LUT R8, R3, 0xffff0000, RZ, 0xc0, !PT ;  /* 0xffff000003087812 */ /* 0x000fc400078ec0ff */
[----:B------:R-:W-:Y:S01]  /*7d50*/  LOP3.LUT R14, R5, 0xffff0000, RZ, 0xc0, !PT ;  /* 0xffff0000050e7812 */ /* 0x000fe200078ec0ff */
[C---:B------:R-:W-:Y:S01]  /*7d60*/  FMUL.FTZ R11, R0.reuse, R15 ;  /* 0x0000000f000b7220 */ /* 0x040fe20000410000 */
[-C--:B------:R-:W-:Y:S01]  /*7d70*/  FMUL.FTZ R0, R0, R17.reuse ;  /* 0x0000001100007220 */ /* 0x080fe20000410000 */
[C---:B------:R-:W-:Y:S01]  /*7d80*/  FMUL.FTZ R18, R19.reuse, R8 ;  /* 0x0000000813127220 */ /* 0x040fe20000410000 */
[----:B------:R-:W-:Y:S01]  /*7d90*/  SHF.L.U32 R4, R4, 0x10, RZ ;  /* 0x0000001004047819 */ /* 0x000fe200000006ff */
[C---:B------:R-:W-:Y:S01]  /*7da0*/  FFMA.FTZ R11, R6.reuse, R17, -R11 ;  /* 0x00000011060b7223 */ /* 0x040fe2000001080b */
[----:B------:R-:W-:Y:S01]  /*7db0*/  FFMA.FTZ R0, R6, R15, R0 ;  /* 0x0000000f06007223 */ /* 0x000fe20000010000 */
[----:B------:R-:W-:Y:S01]  /*7dc0*/  FMUL.FTZ R6, R19, R14 ;  /* 0x0000000e13067220 */ /* 0x000fe20000410000 */
[----:B------:R-:W-:Y:S01]  /*7dd0*/  IMAD.U32 R2, R2, 0x10000, RZ ;  /* 0x0001000002027824 */ /* 0x000fe200078e00ff */
[----:B------:R-:W-:Y:S01]  /*7de0*/  SHF.L.U32 R5, R5, 0x10, RZ ;  /* 0x0000001005057819 */ /* 0x000fe200000006ff */
[----:B------:R-:W-:-:S02]  /*7df0*/  IMAD.U32 R3, R3, 0x10000, RZ ;  /* 0x0001000003037824 */ /* 0x000fc400078e00ff */
[C---:B------:R-:W-:Y:S01]  /*7e00*/  FFMA.FTZ R18, R21.reuse, R14, -R18 ;  /* 0x0000000e15127223 */ /* 0x040fe20000010812 */
[----:B------:R-:W-:Y:S01]  /*7e10*/  FFMA.FTZ R21, R21, R8, R6 ;  /* 0x0000000815157223 */ /* 0x000fe20000010006 */
[C---:B------:R-:W-:Y:S01]  /*7e20*/  FMUL.FTZ R6, R20.reuse, R2 ;  /* 0x0000000214067220 */ /* 0x040fe20000410000 */
        /* <DEDUP_REMOVED lines=12> */
.L_x_3587:
[----:B------:R-:W-:Y:S05]  /*7ef0*/  BSYNC.RECONVERGENT B0 ;  /* 0x0000000000007941 */ /* 0x000fea0003800200 */
.L_x_3586:
[----:B-----5:R4:W-:Y:S01]  /*7f00*/  STS.128 [R129+0x2800], R16 ;  /* 0x0028001081007388 */ /* 0x0209e20000000c00 */
[----:B------:R-:W-:Y:S05]  /*7f10*/  BRA `(.L_x_3563) ;  /* 0x0000002000a87947 */ /* 0x000fea0003800000 */
.L_x_3565:
[----:B------:R-:W-:Y:S01]  /*7f20*/  IMAD.IADD R29, R125, 0x1, -R70 ;  /* 0x000000017d1d7824 */ /* 0x000fe200078e0a46 */
[----:B------:R-:W-:Y:S01]  /*7f30*/  BSSY.RECONVERGENT B2, `(.L_x_3588) ;  /* 0x0000114000027945 */ /* 0x000fe20003800200 */
[----:B------:R-:W-:Y:S01]  /*7f40*/  IMAD.MOV R14, RZ, RZ, -R69 ;  /* 0x000000ffff0e7224 */ /* 0x000fe200078e0a45 */
[----:B------:R-:W-:Y:S02]  /*7f50*/  SHF.R.U32.HI R31, RZ, 0x1, R11 ;  /* 0x00000001ff1f7819 */ /* 0x000fe4000001160b */
[----:B------:R-:W-:Y:S02]  /*7f60*/  ISETP.GE.AND P0, PT, R94, R29, PT ;  /* 0x0000001d5e00720c */ /* 0x000fe40003f06270 */
[----:B------:R-:W-:-:S11]  /*7f70*/  SHF.R.S32.HI R28, RZ, 0x1f, R14 ;  /* 0x0000001fff1c7819 */ /* 0x000fd6000001140e */
[----:B------:R-:W-:Y:S05]  /*7f80*/  @P0 BRA `(.L_x_3589) ;  /* 0x0000001000380947 */ /* 0x000fea0003800000 */
        /* <DEDUP_REMOVED lines=90> */
.L_x_3592:
[----:B------:R-:W-:Y:S05]  /*8530*/  BSYNC.RECONVERGENT B0 ;  /* 0x0000000000007941 */ /* 0x000fea0003800200 */
.L_x_3591:
[----:B------:R-:W-:Y:S05]  /*8540*/  BSYNC.RECONVERGENT B1 ;  /* 0x0000000000017941 */ /* 0x000fea0003800200 */
.L_x_3590:
        /* <DEDUP_REMOVED lines=88> */
.L_x_3596:
[----:B------:R-:W-:Y:S05]  /*8ad0*/  BSYNC.RECONVERGENT B0 ;  /* 0x0000000000007941 */ /* 0x000fea0003800200 */
.L_x_3595:
[----:B-----5:R4:W-:Y:S02]  /*8ae0*/  STS.128 [R129+0x1000], R24 ;  /* 0x0010001881007388 */ /* 0x0209e40000000c00 */
.L_x_3594:
[----:B------:R-:W-:Y:S05]  /*8af0*/  BSYNC.RECONVERGENT B1 ;  /* 0x0000000000017941 */ /* 0x000fea0003800200 */
.L_x_3593:
        /* <DEDUP_REMOVED lines=85> */
.L_x_3598:
[----:B------:R-:W-:Y:S05]  /*9050*/  BSYNC.RECONVERGENT B0 ;  /* 0x0000000000007941 */ /* 0x000fea0003800200 */
.L_x_3597:
[----:B-----5:R1:W-:Y:S02]  /*9060*/  STS.128 [R129+0x2000], R24 ;  /* 0x0020001881007388 */ /* 0x0203e40000000c00 */
.L_x_3589:
[----:B------:R-:W-:Y:S05]  /*9070*/  BSYNC.RECONVERGENT B2 ;  /* 0x0000000000027941 */ /* 0x000fea0003800200 */
.L_x_3588:
[----:B------:R-:W-:-:S04]  /*9080*/  IADD3 R30, PT, PT, R94, 0x20, RZ ;  /* 0x000000205e1e7810 */ /* 0x000fc80007ffe0ff */
[----:B------:R-:W-:-:S13]  /*9090*/  ISETP.GE.AND P0, PT, R30, R29, PT ;  /* 0x0000001d1e00720c */ /* 0x000fda0003f06270 */
[----:B------:R-:W-:Y:S05]  /*90a0*/  @P0 BRA `(.L_x_3563) ;  /* 0x0000001000440947 */ /* 0x000fea0003800000 */
[----:B------:R-:W5:Y:S01]  /*90b0*/  LDC R29, c[0x0][0x440] ;  /* 0x00011000ff1d7b82 */ /* 0x000f620000000800 */
[C---:B-1-34-:R-:W-:Y:S01]  /*90c0*/  LEA R34, P0, R15.reuse, R34, 0x1 ;  /* 0x000000220f227211 */ /* 0x05afe200078008ff */
[----:B------:R-:W-:Y:S03]  /*90d0*/  BSSY.RECONVERGENT B1, `(.L_x_3599) ;  /* 0x000005a000017945 */ /* 0x000fe60003800200 */
[----:B------:R-:W-:Y:S02]  /*90e0*/  LEA.HI.X R35, R15, R35, R0, 0x1, P0 ;  /* 0x000000230f237211 */ /* 0x000fe400000f0c00 */
[----:B-----5:R-:W-:-:S13]  /*90f0*/  ISETP.GE.AND P1, PT, R12, R29, PT ;  /* 0x0000001d0c00720c */ /* 0x020fda0003f26270 */
[----:B------:R1:W-:Y:S01]  /*9100*/  @P1 STS.128 [R129+0x800], RZ ;  /* 0x000800ff81001388 */ /* 0x0003e20000000c00 */
[----:B------:R-:W-:Y:S05]  /*9110*/  @P1 BRA `(.L_x_3600) ;  /* 0x0000000400541947 */ /* 0x000fea0003800000 */
[----:B------:R3:W5:Y:S01]  /*9120*/  LDG.E.128 R24, desc[UR6][R34.64] ;  /* 0x0000000622187981 */ /* 0x000762000c1e1d00 */
        /* <DEDUP_REMOVED lines=82> */
.L_x_3602:
[----:B------:R-:W-:Y:S05]  /*9650*/  BSYNC.RECONVERGENT B0 ;  /* 0x0000000000007941 */ /* 0x000fea0003800200 */
.L_x_3601:
[----:B-----5:R4:W-:Y:S02]  /*9660*/  STS.128 [R129+0x800], R24 ;  /* 0x0008001881007388 */ /* 0x0209e40000000c00 */
.L_x_3600:
[----:B------:R-:W-:Y:S05]  /*9670*/  BSYNC.RECONVERGENT B1 ;  /* 0x0000000000017941 */ /* 0x000fea0003800200 */
.L_x_3599:
[----:B------:R-:W-:Y:S01]  /*9680*/  ISETP.GE.AND P0, PT, R10, R29, PT ;  /* 0x0000001d0a00720c */ /* 0x000fe20003f06270 */
[----:B------:R-:W-:-:S12]  /*9690*/  BSSY.RECONVERGENT B1, `(.L_x_3603) ;  /* 0x0000058000017945 */ /* 0x000fd80003800200 */
[----:B------:R1:W-:Y:S01]  /*96a0*/  @P0 STS.128 [R129+0x1800], RZ ;  /* 0x001800ff81000388 */ /* 0x0003e20000000c00 */
[----:B------:R-:W-:Y:S05]  /*96b0*/  @P0 BRA `(.L_x_3604) ;  /* 0x0000000400540947 */ /* 0x000fea0003800000 */
[----:B----4-:R4:W5:Y:S01]  /*96c0*/  LDG.E.128 R24, desc[UR6][R34.64+0x40] ;  /* 0x0000400622187981 */ /* 0x010962000c1e1d00 */
[----:B------:R-:W-:Y:S01]  /*96d0*/  ISETP.GE.AND P0, PT, R10, R11, PT ;  /* 0x0000000b0a00720c */ /* 0x000fe20003f06270 */
[----:B------:R-:W-:-:S12]  /*96e0*/  BSSY.RECONVERGENT B0, `(.L_x_3605) ;  /* 0x0000051000007945 */ /* 0x000fd80003800200 */
[----:B------:R-:W-:Y:S05]  /*96f0*/  @P0 BRA `(.L_x_3606) ;  /* 0x00000004003c0947 */ /* 0x000fea0003800000 */
[----:B------:R-:W1:Y:S01]  /*9700*/  LDCU.64 UR8, c[0x0][0x4d0] ;  /* 0x00009a00ff0877ac */ /* 0x000e620008000a00 */
        /* <DEDUP_REMOVED lines=78> */
.L_x_3606:
[----:B------:R-:W-:Y:S05]  /*9bf0*/  BSYNC.RECONVERGENT B0 ;  /* 0x0000000000007941 */ /* 0x000fea0003800200 */
.L_x_3605:
[----:B-----5:R1:W-:Y:S02]  /*9c00*/  STS.128 [R129+0x1800], R24 ;  /* 0x0018001881007388 */ /* 0x0203e40000000c00 */
.L_x_3604:
[----:B------:R-:W-:Y:S05]  /*9c10*/  BSYNC.RECONVERGENT B1 ;  /* 0x0000000000017941 */ /* 0x000fea0003800200 */
.L_x_3603:
        /* <DEDUP_REMOVED lines=40> */
[----:B----4-:R-:W-:Y:S01]  /*9ea0*/  IMAD.U32 R31, R16, 0x10000, RZ ;  /* 0x00010000101f7824 */ /* 0x010fe200078e00ff */
[C---:B------:R-:W-:Y:S02]  /*9eb0*/  SHF.L.U32 R24, R27.reuse, 0x10, RZ ;  /* 0x000000101b187819 */ /* 0x040fe400000006ff */
[----:B------:R-:W-:Y:S01]  /*9ec0*/  LOP3.LUT R26, R27, 0xffff0000, RZ, 0xc0, !PT ;  /* 0xffff00001b1a7812 */ /* 0x000fe200078ec0ff */
[C---:B------:R-:W-:Y:S01]  /*9ed0*/  IMAD.U32 R27, R17.reuse, 0x10000, RZ ;  /* 0x00010000111b7824 */ /* 0x040fe200078e00ff */
        /* <DEDUP_REMOVED lines=8> */
[----:B------:R-:W-:Y:S01]  /*9f60*/  LOP3.LUT R19, R19, 0xffff0000, RZ, 0xc0, !PT ;  /* 0xffff000013137812 */ /* 0x000fe200078ec0ff */
[----:B------:R-:W-:Y:S01]  /*9f70*/  @!P0 FADD.FTZ R16, -R16, -RZ ;  /* 0x800000ff10108221 */ /* 0x000fe20000010100 */
        /* <DEDUP_REMOVED lines=8> */
[C---:B--2---:R-:W-:Y:S01]  /*a000*/  LOP3.LUT R17, R20.reuse, 0xffff0000, RZ, 0xc0, !PT ;  /* 0xffff000014117812 */ /* 0x044fe200078ec0ff */
[----:B------:R-:W-:Y:S01]  /*a010*/  @!P0 FADD.FTZ R33, -R33, -RZ ;  /* 0x800000ff21218221 */ /* 0x000fe20000010100 */
[----:B------:R-:W-:Y:S01]  /*a020*/  IMAD.U32 R25, R20, 0x10000, RZ ;  /* 0x0001000014197824 */ /* 0x000fe200078e00ff */
[----:B------:R-:W-:Y:S01]  /*a030*/  SHF.L.U32 R16, R21, 0x10, RZ ;  /* 0x0000001015107819 */ /* 0x000fe200000006ff */
[----:B------:R-:W-:Y:S01]  /*a040*/  FMUL.FTZ R29, R29, R32 ;  /* 0x000000201d1d7220 */ /* 0x000fe20000410000 */
[----:B------:R-:W-:Y:S01]  /*a050*/  LOP3.LUT R27, R21, 0xffff0000, RZ, 0xc0, !PT ;  /* 0xffff0000151b7812 */ /* 0x000fe200078ec0ff */
[----:B------:R-:W-:Y:S01]  /*a060*/  FMUL.FTZ R19, R26, R19 ;  /* 0x000000131a137220 */ /* 0x000fe20000410000 */
[C---:B------:R-:W-:Y:S01]  /*a070*/  IMAD.U32 R26, R22.reuse, 0x10000, RZ ;  /* 0x00010000161a7824 */ /* 0x040fe200078e00ff */
[----:B------:R-:W-:Y:S01]  /*a080*/  LOP3.LUT R21, R22, 0xffff0000, RZ, 0xc0, !PT ;  /* 0xffff000016157812 */ /* 0x000fe200078ec0ff */
[----:B------:R-:W-:Y:S01]  /*a090*/  FMUL.FTZ R33, R28, R33 ;  /* 0x000000211c217220 */ /* 0x000fe20000410000 */
[----:B------:R-:W-:Y:S01]  /*a0a0*/  SHF.L.U32 R20, R23, 0x10, RZ ;  /* 0x0000001017147819 */ /* 0x000fe200000006ff */
[----:B------:R-:W-:Y:S01]  /*a0b0*/  FFMA.FTZ R3, R3, R25, R14 ;  /* 0x0000001903037223 */ /* 0x000fe2000001000e */
        /* <DEDUP_REMOVED lines=14> */
.L_x_3608:
[----:B------:R-:W-:Y:S05]  /*a1a0*/  BSYNC.RECONVERGENT B0 ;  /* 0x0000000000007941 */ /* 0x000fea0003800200 */
.L_x_3607:
[----:B-----5:R1:W-:Y:S02]  /*a1b0*/  STS.128 [R129+0x2800], R4 ;  /* 0x0028000481007388 */ /* 0x0203e40000000c00 */
.L_x_3563:
[----:B------:R-:W-:Y:S05]  /*a1c0*/  BSYNC.RECONVERGENT B3 ;  /* 0x0000000000037941 */ /* 0x000fea0003800200 */
.L_x_3558:
[----:B-1--4-:R-:W-:Y:S01]  /*a1d0*/  IADD3 R3, PT, PT, R60, 0x40, -R85 ;  /* 0x000000403c037810 */ /* 0x012fe20007ffe855 */
[----:B------:R-:W-:Y:S03]  /*a1e0*/  BSSY.RECONVERGENT B0, `(.L_x_3609) ;  /* 0x000001a000007945 */ /* 0x000fe60003800200 */
[----:B------:R-:W-:-:S13]  /*a1f0*/  ISETP.GE.AND P3, PT, R94, R3, PT ;  /* 0x000000035e00720c */ /* 0x000fda0003f66270 */
[----:B------:R-:W-:Y:S05]  /*a200*/  @P3 BRA `(.L_x_3610) ;  /* 0x00000000005c3947 */ /* 0x000fea0003800000 */
[----:B------:R-:W1:Y:S02]  /*a210*/  LDCU UR4, c[0x0][0x440] ;  /* 0x00008800ff0477ac */ /* 0x000e640008000800 */
[----:B-1----:R-:W-:Y:S02]  /*a220*/  ISETP.GE.AND P1, PT, R12, UR4, PT ;  /* 0x000000040c007c0c */ /* 0x002fe4000bf26270 */
[----:B------:R-:W-:-:S11]  /*a230*/  ISETP.GE.AND P0, PT, R10, UR4, PT ;  /* 0x000000040a007c0c */ /* 0x000fd6000bf06270 */
[----:B--23--:R-:W-:Y:S02]  /*a240*/  @!P1 IMAD.MOV.U32 R4, RZ, RZ, R120 ;  /* 0x000000ffff049224 */ /* 0x00cfe400078e0078 */
        /* <DEDUP_REMOVED lines=18> */
.L_x_3611:
[----:B------:R4:W-:Y:S02]  /*a370*/  STS.128 [R129+0x5000], RZ ;  /* 0x005000ff81007388 */ /* 0x0009e40000000c00 */
.L_x_3610:
[----:B------:R-:W-:Y:S05]  /*a380*/  BSYNC.RECONVERGENT B0 ;  /* 0x0000000000007941 */ /* 0x000fea0003800200 */
.L_x_3609:
[----:B------:R-:W1:Y:S01]  /*a390*/  LDC.64 R104, c[0x0][0x3b8] ;  /* 0x0000ee00ff687b82 */ /* 0x000e620000000a00 */
[----:B------:R-:W-:Y:S01]  /*a3a0*/  ISETP.GE.AND P0, PT, R30, R3, PT ;  /* 0x000000031e00720c */ /* 0x000fe20003f06270 */
[----:B------:R-:W-:-:S12]  /*a3b0*/  BSSY.RECONVERGENT B0, `(.L_x_3612) ;  /* 0x000001b000007945 */ /* 0x000fd80003800200 */
[----:B------:R-:W-:Y:S05]  /*a3c0*/  @P0 BRA `(.L_x_3613) ;  /* 0x0000000000640947 */ /* 0x000fea0003800000 */
[----:B------:R-:W5:Y:S01]  /*a3d0*/  LDCU UR4, c[0x0][0x440] ;  /* 0x00008800ff0477ac */ /* 0x000f620008000800 */
[----:B-123--:R-:W-:-:S04]  /*a3e0*/  IMAD.WIDE.U32 R4, R104, 0x40, RZ ;  /* 0x0000004068047825 */ /* 0x00efc800078e00ff */
[----:B------:R-:W-:Y:S01]  /*a3f0*/  IMAD.SHL.U32 R0, R105, 0x40, RZ ;  /* 0x0000004069007824 */ /* 0x000fe200078e00ff */
[----:B------:R-:W-:-:S04]  /*a400*/  IADD3 R4, P2, PT, R120, R4, RZ ;  /* 0x0000000478047210 */ /* 0x000fc80007f5e0ff */
[----:B------:R-:W-:Y:S02]  /*a410*/  IADD3.X R5, PT, PT, R121, R5, R0, P2, !PT ;  /* 0x0000000579057210 */ /* 0x000fe400017fe400 */
        /* <DEDUP_REMOVED lines=19> */
.L_x_3614:
[----:B------:R2:W-:Y:S02]  /*a550*/  STS.128 [R129+0x5800], RZ ;  /* 0x005800ff81007388 */ /* 0x0005e40000000c00 */
.L_x_3613:
[----:B------:R-:W-:Y:S05]  /*a560*/  BSYNC.RECONVERGENT B0 ;  /* 0x0000000000007941 */ /* 0x000fea0003800200 */
.L_x_3612:
[----:B------:R-:W0:Y:S01]  /*a570*/  LDGDEPBAR ;  /* 0x00000000000079af */ /* 0x000e220000000000 */
[----:B------:R-:W5:Y:S01]  /*a580*/  LDCU UR4, c[0x0][0x508] ;  /* 0x0000a100ff0477ac */ /* 0x000f620008000800 */
[----:B------:R-:W-:Y:S01]  /*a590*/  SHF.R.U32.HI R8, RZ, 0x1, R49 ;  /* 0x00000001ff087819 */ /* 0x000fe20000011631 */
[----:B------:R-:W-:Y:S01]  /*a5a0*/  BSSY.RECONVERGENT B0, `(.L_x_3615) ;  /* 0x0000025000007945 */ /* 0x000fe20003800200 */
[----:B------:R-:W-:Y:S02]  /*a5b0*/  LOP3.LUT R95, R94, 0x7, RZ, 0xc0, !PT ;  /* 0x000000075e5f7812 */ /* 0x000fe400078ec0ff */
[----:B------:R-:W-:-:S04]  /*a5c0*/  LOP3.LUT R0, R8, 0x1f0, RZ, 0xc0, !PT ;  /* 0x000001f008007812 */ /* 0x000fc800078ec0ff */
[----:B------:R-:W-:-:S04]  /*a5d0*/  IADD3 R0, PT, PT, R95, R0, R70 ;  /* 0x000000005f007210 */ /* 0x000fc80007ffe046 */
[----:B------:R-:W-:-:S05]  /*a5e0*/  IADD3 R51, PT, PT, R60, R0, -R125 ;  /* 0x000000003c337210 */ /* 0x000fca0007ffe87d */
[----:B-----5:R-:W-:-:S04]  /*a5f0*/  VIADD R51, R51, UR4 ;  /* 0x0000000433337c36 */ /* 0x020fc80008000000 */
[----:B------:R-:W-:Y:S01]  /*a600*/  VIADD R61, R51, 0x1 ;  /* 0x00000001333d7836 */ /* 0x000fe20000000000 */
[----:B------:R-:W-:-:S04]  /*a610*/  DEPBAR.LE SB0, 0x0 ;  /* 0x000080000000791a */ /* 0x000fc80000000000 */
[----:B------:R-:W-:Y:S06]  /*a620*/  BAR.SYNC.DEFER_BLOCKING 0x0 ;  /* 0x0000000000007b1d */ /* 0x000fec0000010000 */
[----:B------:R-:W-:Y:S05]  /*a630*/  @P3 BRA `(.L_x_3616) ;  /* 0x0000000000603947 */ /* 0x000fea0003800000 */
[----:B------:R-:W5:Y:S02]  /*a640*/  LDCU UR4, c[0x0][0x440] ;  /* 0x00008800ff0477ac */ /* 0x000f640008000800 */
[----:B-----5:R-:W-:Y:S02]  /*a650*/  ISETP.GE.AND P1, PT, R12, UR4, PT ;  /* 0x000000040c007c0c */ /* 0x020fe4000bf26270 */
[----:B------:R-:W-:-:S11]  /*a660*/  ISETP.GE.AND P0, PT, R10, UR4, PT ;  /* 0x000000040a007c0c */ /* 0x000fd6000bf06270 */
[----:B-123--:R-:W-:Y:S02]  /*a670*/  @!P1 IMAD.MOV.U32 R4, RZ, RZ, R122 ;  /* 0x000000ffff049224 */ /* 0x00efe400078e007a */
        /* <DEDUP_REMOVED lines=18> */
.L_x_3617:
[----:B------:R2:W-:Y:S01]  /*a7a0*/  STS.128 [R129+0x8000], RZ ;  /* 0x008000ff81007388 */ /* 0x0005e20000000c00 */
[----:B------:R-:W-:Y:S05]  /*a7b0*/  BRA `(.L_x_3618) ;  /* 0x00000000000c7947 */ /* 0x000fea0003800000 */
.L_x_3616:
[----:B------:R1:W-:Y:S04]  /*a7c0*/  STS.128 [R129+0x6000], RZ ;  /* 0x006000ff81007388 */ /* 0x0003e80000000c00 */
[----:B------:R1:W-:Y:S04]  /*a7d0*/  STS.128 [R129+0x7000], RZ ;  /* 0x007000ff81007388 */ /* 0x0003e80000000c00 */
[----:B------:R1:W-:Y:S02]  /*a7e0*/  STS.128 [R129+0x8000], RZ ;  /* 0x008000ff81007388 */ /* 0x0003e40000000c00 */
.L_x_3618:
[----:B------:R-:W-:Y:S05]  /*a7f0*/  BSYNC.RECONVERGENT B0 ;  /* 0x0000000000007941 */ /* 0x000fea0003800200 */
.L_x_3615:
[----:B------:R-:W-:Y:S01]  /*a800*/  ISETP.GE.AND P0, PT, R30, R3, PT ;  /* 0x000000031e00720c */ /* 0x000fe20003f06270 */
[----:B------:R-:W1:Y:S01]  /*a810*/  LDC.64 R14, c[0x0][0x3c0] ;  /* 0x0000f000ff0e7b82 */ /* 0x000e620000000a00 */
[----:B------:R-:W-:Y:S11]  /*a820*/  BSSY.RECONVERGENT B0, `(.L_x_3619) ;  /* 0x000001e000007945 */ /* 0x000ff60003800200 */
[----:B------:R1:W-:Y:S04]  /*a830*/  @P0 STS.128 [R129+0x6800], RZ ;  /* 0x006800ff81000388 */ /* 0x0003e80000000c00 */
[----:B------:R1:W-:Y:S04]  /*a840*/  @P0 STS.128 [R129+0x7800], RZ ;  /* 0x007800ff81000388 */ /* 0x0003e80000000c00 */
[----:B------:R1:W-:Y:S01]  /*a850*/  @P0 STS.128 [R129+0x8800], RZ ;  /* 0x008800ff81000388 */ /* 0x0003e20000000c00 */
[----:B------:R-:W-:Y:S05]  /*a860*/  @P0 BRA `(.L_x_3620) ;  /* 0x0000000000640947 */ /* 0x000fea0003800000 */
[----:B------:R-:W5:Y:S01]  /*a870*/  LDCU UR4, c[0x0][0x440] ;  /* 0x00008800ff0477ac */ /* 0x000f620008000800 */
[----:B-1----:R-:W-:-:S04]  /*a880*/  IMAD.WIDE.U32 R2, R14, 0x40, RZ ;  /* 0x000000400e027825 */ /* 0x002fc800078e00ff */
        /* <DEDUP_REMOVED lines=22> */
.L_x_3621:
[----:B------:R1:W-:Y:S02]  /*a9f0*/  STS.128 [R129+0x8800], RZ ;  /* 0x008800ff81007388 */ /* 0x0003e40000000c00 */
.L_x_3620:
[----:B------:R-:W-:Y:S05]  /*aa00*/  BSYNC.RECONVERGENT B0 ;  /* 0x0000000000007941 */ /* 0x000fea0003800200 */
.L_x_3619:
[C---:B-1----:R-:W-:Y:S01]  /*aa10*/  IMAD.SHL.U32 R3, R49.reuse, 0x20, RZ ;  /* 0x0000002031037824 */ /* 0x042fe200078e00ff */
[C---:B------:R-:W-:Y:S01]  /*aa20*/  LOP3.LUT P6, RZ, R49.reuse, 0x4, RZ, 0xc0, !PT ;  /* 0x0000000431ff7812 */ /* 0x040fe200078cc0ff */
[----:B--23--:R-:W-:Y:S01]  /*aa30*/  IMAD.SHL.U32 R5, R49, 0x10, RZ ;  /* 0x0000001031057824 */ /* 0x00cfe200078e00ff */
[----:B------:R-:W0:Y:S01]  /*aa40*/  LDGDEPBAR ;  /* 0x00000000000079af */ /* 0x000e220000000000 */
[----:B------:R-:W-:Y:S01]  /*aa50*/  IMAD.MOV.U32 R11, RZ, RZ, 0x20 ;  /* 0x00000020ff0b7424 */ /* 0x000fe200078e00ff */
[C---:B------:R-:W-:Y:S02]  /*aa60*/  LOP3.LUT R7, R3.reuse, 0xc0, RZ, 0xc0, !PT ;  /* 0x000000c003077812 */ /* 0x040fe400078ec0ff */
[----:B------:R-:W-:Y:S02]  /*aa70*/  LOP3.LUT R2, R3, 0x120, RZ, 0xc0, !PT ;  /* 0x0000012003027812 */ /* 0x000fe400078ec0ff */
[----:B------:R-:W-:Y:S02]  /*aa80*/  LOP3.LUT R0, R5, 0x100, RZ, 0xc0, !PT ;  /* 0x0000010005007812 */ /* 0x000fe400078ec0ff */
[----:B------:R-:W-:-:S02]  /*aa90*/  LOP3.LUT R68, R7, 0x18, R68, 0xf8, !PT ;  /* 0x0000001807447812 */ /* 0x000fc400078ef844 */
[----:B------:R-:W-:Y:S02]  /*aaa0*/  LOP3.LUT R5, R2, 0x3e00, R5, 0xf8, !PT ;  /* 0x00003e0002057812 */ /* 0x000fe400078ef805 */
[----:B------:R-:W-:Y:S02]  /*aab0*/  LOP3.LUT R0, R0, 0x20, R3, 0xf8, !PT ;  /* 0x0000002000007812 */ /* 0x000fe400078ef803 */
[C---:B------:R-:W-:Y:S02]  /*aac0*/  LOP3.LUT R8, R68.reuse, 0x8, R8, 0x78, !PT ;  /* 0x0000000844087812 */ /* 0x040fe400078e7808 */
[----:B------:R-:W-:Y:S02]  /*aad0*/  LOP3.LUT R117, R68, 0x8, R49, 0x78, !PT ;  /* 0x0000000844757812 */ /* 0x000fe400078e7831 */
[----:B------:R-:W-:Y:S02]  /*aae0*/  LOP3.LUT R118, R5, R8, RZ, 0xfc, !PT ;  /* 0x0000000805767212 */ /* 0x000fe400078efcff */
[----:B------:R-:W-:-:S02]  /*aaf0*/  LOP3.LUT R117, R0, R117, RZ, 0xfc, !PT ;  /* 0x0000007500757212 */ /* 0x000fc400078efcff */
[----:B------:R-:W-:Y:S02]  /*ab00*/  LEA R118, R118, UR5, 0x1 ;  /* 0x0000000576767c11 */ /* 0x000fe4000f8e08ff */
[----:B------:R-:W-:Y:S02]  /*ab10*/  LEA R117, R117, UR5, 0x1 ;  /* 0x0000000575757c11 */ /* 0x000fe4000f8e08ff */
[----:B------:R-:W-:Y:S01]  /*ab20*/  SEL R11, R11, 0xffffffe0, !P6 ;  /* 0xffffffe00b0b7807 */ /* 0x000fe20007000000 */
[----:B------:R-:W-:Y:S01]  /*ab30*/  LDSM.16.M88.4 R92, [R118] ;  /* 0x00000000765c783b */ /* 0x000fe20000000200 */
[----:B------:R-:W-:-:S03]  /*ab40*/  ISETP.NE.AND P5, PT, R86, 0x1, PT ;  /* 0x000000015600780c */ /* 0x000fc60003fa5270 */
[----:B------:R-:W1:Y:S01]  /*ab50*/  LDSM.16.M88.4 R56, [R117+0x3000] ;  /* 0x003000007538783b */ /* 0x000e620000000200 */
[--C-:B------:R-:W-:Y:S02]  /*ab60*/  IMAD.IADD R2, R118, 0x1, R11.reuse ;  /* 0x0000000176027824 */ /* 0x100fe400078e020b */
[----:B------:R-:W-:Y:S01]  /*ab70*/  IMAD.IADD R0, R117, 0x1, R11 ;  /* 0x0000000175007824 */ /* 0x000fe200078e020b */
[----:B------:R-:W2:Y:S04]  /*ab80*/  LDSM.16.M88.4 R44, [R117+0x3400] ;  /* 0x00340000752c783b */ /* 0x000ea80000000200 */
[----:B------:R-:W3:Y:S04]  /*ab90*/  LDSM.16.M88.4 R36, [R117+0x3800] ;  /* 0x003800007524783b */ /* 0x000ee80000000200 */
[----:B------:R-:W5:Y:S04]  /*aba0*/  LDSM.16.M88.4 R28, [R117+0x3c00] ;  /* 0x003c0000751c783b */ /* 0x000f680000000200 */
        /* <DEDUP_REMOVED lines=9> */
[C---:B--2---:R-:W-:Y:S03]  /*ac40*/  HMMA.16816.F32.BF16 R52, R92.reuse, R44, RZ ;  /* 0x0000002c5c34723c */ /* 0x044fe600000418ff */
[----:B------:R-:W2:Y:S04]  /*ac50*/  LDSM.16.M88.4 R68, [R117+0x4800] ;  /* 0x004800007544783b */ /* 0x000ea80000000200 */
[----:B------:R-:W-:Y:S01]  /*ac60*/  LDSM.16.M88.4 R96, [R2+0x1000] ;  /* 0x001000000260783b */ /* 0x000fe20000000200 */
[C---:B---3--:R-:W-:Y:S03]  /*ac70*/  HMMA.16816.F32.BF16 R40, R92.reuse, R36, RZ ;  /* 0x000000245c28723c */ /* 0x048fe600000418ff */
[----:B------:R-:W-:Y:S05]  /*ac80*/  LDSM.16.M88.4 R100, [R0+0x4c00] ;  /* 0x004c00000064783b */ /* 0x000fea0000000200 */
[C---:B------:R-:W-:Y:S08]  /*ac90*/  HMMA.16816.F32.BF16 R56, R92.reuse, R58, RZ ;  /* 0x0000003a5c38723c */ /* 0x040ff000000418ff */
[C---:B------:R-:W-:Y:S08]  /*aca0*/  HMMA.16816.F32.BF16 R44, R92.reuse, R46, RZ ;  /* 0x0000002e5c2c723c */ /* 0x040ff000000418ff */
[C---:B------:R-:W-:Y:S08]  /*acb0*/  HMMA.16816.F32.BF16 R36, R92.reuse, R38, RZ ;  /* 0x000000265c24723c */ /* 0x040ff000000418ff */
[C---:B-----5:R-:W-:Y:S08]  /*acc0*/  HMMA.16816.F32.BF16 R32, R92.reuse, R28, RZ ;  /* 0x0000001c5c20723c */ /* 0x060ff000000418ff */
[----:B------:R-:W-:Y:S01]  /*acd0*/  HMMA.16816.F32.BF16 R92, R92, R30, RZ ;  /* 0x0000001e5c5c723c */ /* 0x000fe200000418ff */
[----:B------:R-:W3:Y:S07]  /*ace0*/  LDSM.16.M88.4 R28, [R117+0x4c00] ;  /* 0x004c0000751c783b */ /* 0x000eee0000000200 */
        /* <DEDUP_REMOVED lines=8> */
[----:B------:R-:W4:Y:S07]  /*ad70*/  LDSM.16.M88.4 R20, [R0+0x4000] ;  /* 0x004000000014783b */ /* 0x000f2e0000000200 */
[C---:B------:R-:W-:Y:S08]  /*ad80*/  HMMA.16816.F32.BF16 R32, R4.reuse, R16, R32 ;  /* 0x000000100420723c */ /* 0x040ff00000041820 */
[----:B------:R-:W-:Y:S01]  /*ad90*/  HMMA.16816.F32.BF16 R92, R4, R18, R92 ;  /* 0x00000012045c723c */ /* 0x000fe2000004185c */
[----:B------:R-:W5:Y:S04]  /*ada0*/  LDSM.16.M88.4 R16, [R0+0x4400] ;  /* 0x004400000010783b */ /* 0x000f680000000200 */
[----:B------:R-:W5:Y:S03]  /*adb0*/  LDSM.16.M88.4 R4, [R0+0x4800] ;  /* 0x004800000004783b */ /* 0x000f660000000200 */
[C---:B-1----:R-:W-:Y:S08]  /*adc0*/  HMMA.16816.F32.BF16 R64, R24.reuse, R76, R64 ;  /* 0x0000004c1840723c */ /* 0x042ff00000041840 */
[C---:B------:R-:W-:Y:S01]  /*add0*/  HMMA.16816.F32.BF16 R56, R24.reuse, R78, R56 ;  /* 0x0000004e1838723c */ /* 0x040fe20000041838 */
[----:B------:R-:W1:Y:S07]  /*ade0*/  LDSM.16.M88.4 R76, [R117+0x5400] ;  /* 0x00540000754c783b */ /* 0x000e6e0000000200 */
        /* <DEDUP_REMOVED lines=8> */
[----:B------:R3:W-:Y:S04]  /*ae70*/  LDSM.16.M88.4 R28, [R2+0x2000] ;  /* 0x00200000021c783b */ /* 0x0007e80000000200 */
[----:B------:R-:W2:Y:S03]  /*ae80*/  LDSM.16.M88.4 R24, [R0+0x5000] ;  /* 0x005000000018783b */ /* 0x000ea60000000200 */
[C---:B----4-:R-:W-:Y:S08]  /*ae90*/  HMMA.16816.F32.BF16 R64, R96.reuse, R20, R64 ;  /* 0x000000146040723c */ /* 0x050ff00000041840 */
[C---:B------:R-:W-:Y:S01]  /*aea0*/  HMMA.16816.F32.BF16 R56, R96.reuse, R22, R56 ;  /* 0x000000166038723c */ /* 0x040fe20000041838 */
[----:B------:R-:W4:Y:S07]  /*aeb0*/  LDSM.16.M88.4 R20, [R0+0x5400] ;  /* 0x005400000014783b */ /* 0x000f2e0000000200 */
[----:B-----5:R-:W-:Y:S01]  /*aec0*/  HMMA.16816.F32.BF16 R52, R96, R16, R52 ;  /* 0x000000106034723c */ /* 0x020fe20000041834 */
[----:B---3--:R-:W-:-:S07]  /*aed0*/  VIADDMNMX R2, R51, 0x9, R60, PT ;  /* 0x0000000933027846 */ /* 0x008fce000380013c */
[C---:B------:R-:W-:Y:S01]  /*aee0*/  HMMA.16816.F32.BF16 R44, R96.reuse, R18, R44 ;  /* 0x00000012602c723c */ /* 0x040fe2000004182c */
[----:B------:R-:W3:Y:S07]  /*aef0*/  LDSM.16.M88.4 R16, [R0+0x5800] ;  /* 0x005800000010783b */ /* 0x000eee0000000200 */
[C---:B------:R-:W-:Y:S08]  /*af00*/  HMMA.16816.F32.BF16 R40, R96.reuse, R4, R40 ;  /* 0x000000046028723c */ /* 0x040ff00000041828 */
[----:B------:R-:W-:Y:S01]  /*af10*/  HMMA.16816.F32.BF16 R36, R96, R6, R36 ;  /* 0x000000066024723c */ /* 0x000fe20000041824 */
[----:B------:R5:W3:Y:S01]  /*af20*/  LDSM.16.M88.4 R4, [R0+0x5c00] ;  /* 0x005c00000004783b */ /* 0x000ae20000000200 */
[----:B------:R-:W-:-:S06]  /*af30*/  DEPBAR.LE SB0, 0x0 ;  /* 0x000080000000791a */ /* 0x000fcc0000000000 */
[C---:B------:R-:W-:Y:S08]  /*af40*/  HMMA.16816.F32.BF16 R32, R96.reuse, R100, R32 ;  /* 0x000000646020723c */ /* 0x040ff00000041820 */
[----:B------:R-:W-:Y:S08]  /*af50*/  HMMA.16816.F32.BF16 R92, R96, R102, R92 ;  /* 0x00000066605c723c */ /* 0x000ff0000004185c */
[----:B------:R-:W-:Y:S01]  /*af60*/  HMMA.16816.F32.BF16 R64, R88, R80, R64 ;  /* 0x000000505840723c */ /* 0x000fe20000041840 */
[----:B-----5:R-:W-:-:S07]  /*af70*/  VIMNMX R0, PT, PT, R61, R60, PT ;  /* 0x0000003c3d007248 */ /* 0x020fce0003fe0100 */
[C---:B------:R-:W-:Y:S08]  /*af80*/  HMMA.16816.F32.BF16 R56, R88.reuse, R82, R56 ;  /* 0x000000525838723c */ /* 0x040ff00000041838 */
[C---:B-1----:R-:W-:Y:S08]  /*af90*/  HMMA.16816.F32.BF16 R52, R88.reuse, R76, R52 ;  /* 0x0000004c5834723c */ /* 0x042ff00000041834 */
[C---:B------:R-:W-:Y:S08]  /*afa0*/  HMMA.16816.F32.BF16 R44, R88.reuse, R78, R44 ;  /* 0x0000004e582c723c */ /* 0x040ff0000004182c */
[C---:B------:R-:W-:Y:S08]  /*afb0*/  HMMA.16816.F32.BF16 R40, R88.reuse, R72, R40 ;  /* 0x000000485828723c */ /* 0x040ff00000041828 */
[C---:B------:R-:W-:Y:S08]  /*afc0*/  HMMA.16816.F32.BF16 R36, R88.reuse, R74, R36 ;  /* 0x0000004a5824723c */ /* 0x040ff00000041824 */
[C---:B--2---:R-:W-:Y:S08]  /*afd0*/  HMMA.16816.F32.BF16 R32, R88.reuse, R68, R32 ;  /* 0x000000445820723c */ /* 0x044ff00000041820 */
[----:B------:R-:W-:Y:S08]  /*afe0*/  HMMA.16816.F32.BF16 R92, R88, R70, R92 ;  /* 0x00000046585c723c */ /* 0x000ff0000004185c */
[C---:B------:R-:W-:Y:S08]  /*aff0*/  HMMA.16816.F32.BF16 R64, R28.reuse, R24, R64 ;  /* 0x000000181c40723c */ /* 0x040ff00000041840 */
[C---:B------:R-:W-:Y:S08]  /*b000*/  HMMA.16816.F32.BF16 R56, R28.reuse, R26, R56 ;  /* 0x0000001a1c38723c */ /* 0x040ff00000041838 */
[C---:B----4-:R-:W-:Y:S08]  /*b010*/  HMMA.16816.F32.BF16 R52, R28.reuse, R20, R52 ;  /* 0x000000141c34723c */ /* 0x050ff00000041834 */
[C---:B------:R-:W-:Y:S08]  /*b020*/  HMMA.16816.F32.BF16 R44, R28.reuse, R22, R44 ;  /* 0x000000161c2c723c */ /* 0x040ff0000004182c */
[C---:B---3--:R-:W-:Y:S08]  /*b030*/  HMMA.16816.F32.BF16 R40, R28.reuse, R16, R40 ;  /* 0x000000101c28723c */ /* 0x048ff00000041828 */
        /* <DEDUP_REMOVED lines=16> */
.L_x_3623:
        /* <DEDUP_REMOVED lines=60> */
.L_x_3624:
[----:B------:R-:W1:Y:S01]  /*b500*/  LDCU UR4, c[0x0][0x440] ;  /* 0x00008800ff0477ac */ /* 0x000e620008000800 */
[----:B------:R-:W-:-:S04]  /*b510*/  LEA R6, P3, R104, R120, 0x6 ;  /* 0x0000007868067211 */ /* 0x000fc800078630ff */
[----:B------:R-:W-:Y:S02]  /*b520*/  LEA.HI.X R7, R104, R121, R105, 0x6, P3 ;  /* 0x0000007968077211 */ /* 0x000fe400018f3469 */
        /* <DEDUP_REMOVED lines=36> */
.L_x_3622:
[----:B------:R-:W-:Y:S01]  /*b770*/  IMAD.SHL.U32 R22, R49, 0x2, RZ ;  /* 0x0000000231167824 */ /* 0x000fe200078e00ff */
[----:B------:R-:W2:Y:S01]  /*b780*/  LDCU UR4, c[0x0][0x45c] ;  /* 0x00008b80ff0477ac */ /* 0x000ea20008000800 */
[----:B------:R-:W-:-:S03]  /*b790*/  LOP3.LUT R116, R8, 0x120, R3, 0xf8, !PT ;  /* 0x0000012008747812 */ /* 0x000fc600078ef803 */
[----:B------:R-:W-:Y:S02]  /*b7a0*/  LOP3.LUT R22, R22, 0x6, RZ, 0xc0, !PT ;  /* 0x0000000616167812 */ /* 0x000fe400078ec0ff */
[----:B------:R-:W-:Y:S02]  /*b7b0*/  LEA R116, R116, UR5, 0x1 ;  /* 0x0000000574747c11 */ /* 0x000fe4000f8e08ff */
[----:B------:R-:W-:-:S03]  /*b7c0*/  LOP3.LUT R22, R85, R22, RZ, 0xfc, !PT ;  /* 0x0000001655167212 */ /* 0x000fc600078efcff */
[----:B------:R-:W-:Y:S01]  /*b7d0*/  IMAD.IADD R97, R11, 0x1, R116 ;  /* 0x000000010b617824 */ /* 0x000fe200078e0274 */
[----:B------:R-:W-:Y:S01]  /*b7e0*/  LDSM.16.MT88.4 R68, [R116+0x8000] ;  /* 0x008000007444783b */ /* 0x000fe20000004200 */
[C---:B-1----:R-:W-:Y:S02]  /*b7f0*/  VIADD R5, R22.reuse, 0xffffffc0 ;  /* 0xffffffc016057836 */ /* 0x042fe40000000000 */
[C---:B------:R-:W-:Y:S01]  /*b800*/  VIADD R7, R22.reuse, 0xffffffc1 ;  /* 0xffffffc116077836 */ /* 0x040fe20000000000 */
[----:B------:R-:W-:Y:S01]  /*b810*/  LDSM.16.MT88.4 R60, [R97+0x7000] ;  /* 0x00700000613c783b */ /* 0x000fe20000004200 */
[C---:B------:R-:W-:Y:S01]  /*b820*/  VIADD R27, R22.reuse, 0xffffffe9 ;  /* 0xffffffe9161b7836 */ /* 0x040fe20000000000 */
[C---:B------:R-:W-:Y:S01]  /*b830*/  ISETP.GE.AND P2, PT, R5.reuse, R0, PT ;  /* 0x000000000500720c */ /* 0x040fe20003f46270 */
[C---:B------:R-:W-:Y:S01]  /*b840*/  VIADD R25, R22.reuse, 0xffffffe8 ;  /* 0xffffffe816197836 */ /* 0x040fe20000000000 */
        /* <DEDUP_REMOVED lines=10> */
[----:B------:R-:W-:-:S02]  /*b8f0*/  FSEL R20, R65, -INF , !P1 ;  /* 0xff80000041147808 */ /* 0x000fc40004800000 */
        /* <DEDUP_REMOVED lines=28> */
[----:B------:R-:W-:Y:S02]  /*bac0*/  ISETP.GE.AND P3, PT, R7, R0, PT ;  /* 0x000000000700720c */ /* 0x000fe40003f66270 */
[----:B------:R-:W-:-:S02]  /*bad0*/  FMNMX3.FTZ R29, R64, R20, R56, !PT ;  /* 0x00000014401d7276 */ /* 0x000fc40007810038 */
[----:B------:R-:W-:Y:S02]  /*bae0*/  FSEL R4, R45, -INF , !P0 ;  /* 0xff8000002d047808 */ /* 0x000fe40004000000 */
[----:B------:R-:W-:Y:S02]  /*baf0*/  ISETP.GE.AND P0, PT, R7, R2, PT ;  /* 0x000000020700720c */ /* 0x000fe40003f06270 */
[----:B------:R-:W-:Y:S02]  /*bb00*/  FSEL R131, R42, -INF , !P1 ;  /* 0xff8000002a837808 */ /* 0x000fe40004800000 */
[----:B------:R-:W-:Y:S02]  /*bb10*/  FSEL R130, R41, -INF , !P3 ;  /* 0xff80000029827808 */ /* 0x000fe40005800000 */
[----:B------:R-:W-:Y:S02]  /*bb20*/  FSEL R7, R47, -INF , !P2 ;  /* 0xff8000002f077808 */ /* 0x000fe40005000000 */
[----:B------:R-:W-:Y:S01]  /*bb30*/  FSEL R114, R40, -INF , !P4 ;  /* 0xff80000028727808 */ /* 0x000fe20006000000 */
[----:B------:R-:W-:Y:S01]  /*bb40*/  LDSM.16.MT88.4 R44, [R97+0x6000] ;  /* 0x00600000612c783b */ /* 0x000fe20000004200 */
[----:B------:R-:W-:-:S02]  /*bb50*/  ISETP.GE.AND P1, PT, R27, R0, PT ;  /* 0x000000001b00720c */ /* 0x000fc40003f26270 */
[----:B------:R-:W-:Y:S01]  /*bb60*/  ISETP.GE.AND P3, PT, R27, R2, PT ;  /* 0x000000021b00720c */ /* 0x000fe20003f66270 */
[C---:B------:R-:W-:Y:S01]  /*bb70*/  VIADD R27, R22.reuse, 0xfffffff1 ;  /* 0xfffffff1161b7836 */ /* 0x040fe20000000000 */
[----:B------:R-:W-:Y:S02]  /*bb80*/  FMNMX3.FTZ R29, R29, R18, R52, !PT ;  /* 0x000000121d1d7276 */ /* 0x000fe40007810034 */
[C---:B------:R-:W-:Y:S02]  /*bb90*/  ISETP.GE.AND P2, PT, R25.reuse, R0, PT ;  /* 0x000000001900720c */ /* 0x040fe40003f46270 */
[----:B------:R-:W-:Y:S01]  /*bba0*/  ISETP.GE.AND P4, PT, R25, R2, PT ;  /* 0x000000021900720c */ /* 0x000fe20003f86270 */
[----:B------:R-:W-:Y:S01]  /*bbb0*/  VIADD R25, R22, 0xfffffff0 ;  /* 0xfffffff016197836 */ /* 0x000fe20000000000 */
[----:B------:R-:W-:Y:S02]  /*bbc0*/  FMNMX3.FTZ R29, R29, R16, R6, !PT ;  /* 0x000000101d1d7276 */ /* 0x000fe40007810006 */
        /* <DEDUP_REMOVED lines=8> */
[----:B------:R-:W-:Y:S02]  /*bc50*/  FMNMX3.FTZ R29, R29, R4, R114, !PT ;  /* 0x000000041d1d7276 */ /* 0x000fe40007810072 */
[----:B------:R-:W-:Y:S01]  /*bc60*/  ISETP.GE.AND P2, PT, R25, R2, PT ;  /* 0x000000021900720c */ /* 0x000fe20003f46270 */
[----:B------:R-:W-:Y:S01]  /*bc70*/  VIADD R25, R22, 0xfffffff9 ;  /* 0xfffffff916197836 */ /* 0x000fe20000000000 */
[----:B------:R-:W-:Y:S02]  /*bc80*/  FMNMX3.FTZ R24, R23, R67, R21, !PT ;  /* 0x0000004317187276 */ /* 0x000fe40007810015 */
[----:B------:R-:W-:Y:S02]  /*bc90*/  FSEL R108, R32, -INF , !P0 ;  /* 0xff800000206c7808 */ /* 0x000fe40004000000 */
[----:B------:R-:W-:Y:S02]  /*bca0*/  ISETP.GE.AND P0, PT, R27, R0, PT ;  /* 0x000000001b00720c */ /* 0x000fe40003f06270 */
[----:B------:R-:W-:-:S02]  /*bcb0*/  FMNMX3.FTZ R29, R29, R130, R132, !PT ;  /* 0x000000821d1d7276 */ /* 0x000fc40007810084 */
[----:B------:R-:W-:Y:S02]  /*bcc0*/  FMNMX3.FTZ R24, R24, R59, R17, !PT ;  /* 0x0000003b18187276 */ /* 0x000fe40007810011 */
[----:B------:R-:W-:Y:S02]  /*bcd0*/  FSEL R111, R33, -INF , !P4 ;  /* 0xff800000216f7808 */ /* 0x000fe40006000000 */
[----:B------:R-:W-:Y:S02]  /*bce0*/  ISETP.GE.AND P4, PT, R25, R0, PT ;  /* 0x000000001900720c */ /* 0x000fe40003f86270 */
[----:B------:R-:W-:Y:S02]  /*bcf0*/  FSEL R110, R92, -INF , !P0 ;  /* 0xff8000005c6e7808 */ /* 0x000fe40004000000 */
[----:B------:R-:W-:Y:S02]  /*bd00*/  FMNMX3.FTZ R22, R29, R134, R108, !PT ;  /* 0x000000861d167276 */ /* 0x000fe4000781006c */
[----:B------:R-:W-:Y:S01]  /*bd10*/  FMNMX3.FTZ R24, R24, R19, R5, !PT ;  /* 0x0000001318187276 */ /* 0x000fe20007810005 */
[----:B------:R-:W-:Y:S01]  /*bd20*/  LDSM.16.MT88.4 R28, [R97+0x6400] ;  /* 0x00640000611c783b */ /* 0x000fe20000004200 */
[----:B------:R-:W-:-:S02]  /*bd30*/  FSEL R109, R93, -INF , !P4 ;  /* 0xff8000005d6d7808 */ /* 0x000fc40006000000 */
[----:B------:R-:W-:Y:S02]  /*bd40*/  FMNMX3.FTZ R22, R22, R111, R110, !PT ;  /* 0x0000006f16167276 */ /* 0x000fe4000781006e */
[----:B------:R-:W-:Y:S02]  /*bd50*/  FMNMX3.FTZ R24, R24, R7, R131, !PT ;  /* 0x0000000718187276 */ /* 0x000fe40007810083 */
[----:B------:R-:W-:Y:S02]  /*bd60*/  FMNMX.FTZ R22, R109, R22, !PT ;  /* 0x000000166d167209 */ /* 0x000fe40007810000 */
[----:B------:R-:W-:Y:S02]  /*bd70*/  ISETP.GE.AND P0, PT, R27, R2, PT ;  /* 0x000000021b00720c */ /* 0x000fe40003f06270 */
[----:B------:R-:W-:Y:S01]  /*bd80*/  FSEL R133, R39, -INF , !P3 ;  /* 0xff80000027857808 */ /* 0x000fe20005800000 */
[----:B------:R-:W1:Y:S01]  /*bd90*/  SHFL.BFLY PT, R27, R22, 0x2, 0x1f ;  /* 0x0c401f00161b7f89 */ /* 0x000e6200000e0000 */
[----:B------:R-:W-:-:S02]  /*bda0*/  FSEL R107, R34, -INF , !P2 ;  /* 0xff800000226b7808 */ /* 0x000fc40005000000 */
[----:B------:R-:W-:Y:S01]  /*bdb0*/  FMNMX3.FTZ R24, R24, R115, R119, !PT ;  /* 0x0000007318187276 */ /* 0x000fe20007810077 */
[----:B------:R-:W-:Y:S01]  /*bdc0*/  LDSM.16.MT88.4 R36, [R116+0x6000] ;  /* 0x006000007424783b */ /* 0x000fe20000004200 */
[----:B------:R-:W-:Y:S02]  /*bdd0*/  ISETP.GE.AND P2, PT, R25, R2, PT ;  /* 0x000000021900720c */ /* 0x000fe40003f46270 */
[----:B------:R-:W-:Y:S02]  /*bde0*/  FSEL R106, R35, -INF , !P1 ;  /* 0xff800000236a7808 */ /* 0x000fe40004800000 */
[----:B------:R-:W-:Y:S01]  /*bdf0*/  FSEL R103, R94, -INF , !P0 ;  /* 0xff8000005e677808 */ /* 0x000fe20004000000 */
[----:B------:R-:W-:Y:S01]  /*be00*/  LDSM.16.MT88.4 R32, [R116+0x6400] ;  /* 0x006400007420783b */ /* 0x000fe20000004200 */
[----:B------:R-:W-:Y:S02]  /*be10*/  FMNMX3.FTZ R24, R24, R133, R107, !PT ;  /* 0x0000008518187276 */ /* 0x000fe4000781006b */
[----:B------:R-:W-:-:S02]  /*be20*/  FSEL R102, R95, -INF , !P2 ;  /* 0xff8000005f667808 */ /* 0x000fc40005000000 */
[----:B------:R-:W-:-:S04]  /*be30*/  FMNMX3.FTZ R25, R24, R106, R103, !PT ;  /* 0x0000006a18197276 */ /* 0x000fc80007810067 */
        /* <DEDUP_REMOVED lines=8> */
[----:B--2---:R-:W-:-:S05]  /*bec0*/  FMUL.FTZ R113, R84, UR4 ;  /* 0x0000000454717c20 */ /* 0x004fca0008410000 */
[----:B------:R-:W-:-:S05]  /*bed0*/  FSEL R113, R113, RZ, P0 ;  /* 0x000000ff71717208 */ /* 0x000fca0000000000 */
[--C-:B------:R-:W-:Y:S01]  /*bee0*/  FFMA.FTZ R92, R52, UR4, -R113.reuse ;  /* 0x00000004345c7c23 */ /* 0x100fe20008010871 */
[--C-:B------:R-:W-:Y:S01]  /*bef0*/  FFMA.FTZ R99, R64, UR4, -R113.reuse ;  /* 0x0000000440637c23 */ /* 0x100fe20008010871 */
[----:B------:R-:W1:Y:S01]  /*bf00*/  LDSM.16.MT88.4 R52, [R116+0x7000] ;  /* 0x007000007434783b */ /* 0x000e620000004200 */
[--C-:B------:R-:W-:Y:S01]  /*bf10*/  FFMA.FTZ R98, R20, UR4, -R113.reuse ;  /* 0x0000000414627c23 */ /* 0x100fe20008010871 */
[--C-:B------:R-:W-:Y:S01]  /*bf20*/  FFMA.FTZ R93, R56, UR4, -R113.reuse ;  /* 0x00000004385d7c23 */ /* 0x100fe20008010871 */
[--C-:B------:R-:W-:Y:S01]  /*bf30*/  FFMA.FTZ R96, R18, UR4, -R113.reuse ;  /* 0x0000000412607c23 */ /* 0x100fe20008010871 */
[--C-:B------:R-:W-:Y:S01]  /*bf40*/  FFMA.FTZ R91, R16, UR4, -R113.reuse ;  /* 0x00000004105b7c23 */ /* 0x100fe20008010871 */
[----:B------:R-:W-:Y:S01]  /*bf50*/  MUFU.EX2 R99, R99 ;  /* 0x0000006300637308 */ /* 0x000fe20000000800 */
[----:B---3--:R-:W-:Y:S01]  /*bf60*/  FMNMX.FTZ R3, R25, R24, !PT ;  /* 0x0000001819037209 */ /* 0x008fe20007810000 */
[--C-:B------:R-:W-:Y:S01]  /*bf70*/  FFMA.FTZ R88, R6, UR4, -R113.reuse ;  /* 0x0000000406587c23 */ /* 0x100fe20008010871 */
[--C-:B------:R-:W-:Y:S01]  /*bf80*/  FFMA.FTZ R87, R4, UR4, -R113.reuse ;  /* 0x0000000404577c23 */ /* 0x100fe20008010871 */
[----:B------:R-:W2:Y:S01]  /*bf90*/  MUFU.EX2 R98, R98 ;  /* 0x0000006200627308 */ /* 0x000ea20000000800 */
[C---:B------:R-:W-:Y:S01]  /*bfa0*/  FSETP.NEU.FTZ.AND P0, PT, R3.reuse, -INF , PT ;  /* 0xff8000000300780b */ /* 0x040fe20003f1d000 */
[----:B------:R-:W-:Y:S01]  /*bfb0*/  FMUL.FTZ R112, R3, UR4 ;  /* 0x0000000403707c20 */ /* 0x000fe20008410000 */
[----:B------:R-:W-:Y:S01]  /*bfc0*/  LDSM.16.MT88.4 R24, [R97+0x8000] ;  /* 0x008000006118783b */ /* 0x000fe20000004200 */
[----:B------:R-:W-:Y:S01]  /*bfd0*/  MUFU.EX2 R93, R93 ;  /* 0x0000005d005d7308 */ /* 0x000fe20000000800 */
[--C-:B------:R-:W-:Y:S01]  /*bfe0*/  FFMA.FTZ R108, R108, UR4, -R113.reuse ;  /* 0x000000046c6c7c23 */ /* 0x100fe20008010871 */
[----:B------:R-:W-:Y:S01]  /*bff0*/  FFMA.FTZ R111, R111, UR4, -R113 ;  /* 0x000000046f6f7c23 */ /* 0x000fe20008010871 */
[----:B------:R-:W-:Y:S01]  /*c000*/  FSEL R112, R112, RZ, P0 ;  /* 0x000000ff70707208 */ /* 0x000fe20000000000 */
[----:B------:R-:W3:Y:S04]  /*c010*/  MUFU.EX2 R96, R96 ;  /* 0x0000006000607308 */ /* 0x000ee80000000800 */
[--C-:B------:R-:W-:Y:S01]  /*c020*/  FFMA.FTZ R101, R23, UR4, -R112.reuse ;  /* 0x0000000417657c23 */ /* 0x100fe20008010870 */
[--C-:B------:R-:W-:Y:S01]  /*c030*/  FFMA.FTZ R100, R67, UR4, -R112.reuse ;  /* 0x0000000443647c23 */ /* 0x100fe20008010870 */
[--C-:B------:R-:W-:Y:S01]  /*c040*/  FFMA.FTZ R95, R21, UR4, -R112.reuse ;  /* 0x00000004155f7c23 */ /* 0x100fe20008010870 */
[--C-:B------:R-:W-:Y:S01]  /*c050*/  FFMA.FTZ R94, R59, UR4, -R112.reuse ;  /* 0x000000043b5e7c23 */ /* 0x100fe20008010870 */
[----:B------:R-:W4:Y:S01]  /*c060*/  LDSM.16.MT88.4 R20, [R116+0x7400] ;  /* 0x007400007414783b */ /* 0x000f220000004200 */
[--C-:B------:R-:W-:Y:S01]  /*c070*/  FFMA.FTZ R90, R17, UR4, -R112.reuse ;  /* 0x00000004115a7c23 */ /* 0x100fe20008010870 */
[----:B------:R-:W-:Y:S01]  /*c080*/  MUFU.EX2 R101, R101 ;  /* 0x0000006500657308 */ /* 0x000fe20000000800 */
[--C-:B------:R-:W-:Y:S01]  /*c090*/  FFMA.FTZ R89, R19, UR4, -R112.reuse ;  /* 0x0000000413597c23 */ /* 0x100fe20008010870 */
[----:B--2---:R-:W-:Y:S01]  /*c0a0*/  F2FP.BF16.F32.PACK_AB R76, R98, R99 ;  /* 0x00000063624c723e */ /* 0x004fe200000010ff */
[----:B------:R-:W2:Y:S01]  /*c0b0*/  LDSM.16.MT88.4 R16, [R97+0x7400] ;  /* 0x007400006110783b */ /* 0x000ea20000004200 */
[----:B------:R-:W5:Y:S01]  /*c0c0*/  MUFU.EX2 R100, R100 ;  /* 0x0000006400647308 */ /* 0x000f620000000800 */
[----:B---3--:R-:W-:Y:S01]  /*c0d0*/  F2FP.BF16.F32.PACK_AB R78, R96, R93 ;  /* 0x0000005d604e723e */ /* 0x008fe200000010ff */
[--C-:B------:R-:W-:Y:S01]  /*c0e0*/  FFMA.FTZ R11, R5, UR4, -R112.reuse ;  /* 0x00000004050b7c23 */ /* 0x100fe20008010870 */
[--C-:B------:R-:W-:Y:S01]  /*c0f0*/  FFMA.FTZ R8, R7, UR4, -R112.reuse ;  /* 0x0000000407087c23 */ /* 0x100fe20008010870 */
[----:B------:R-:W-:Y:S01]  /*c100*/  MUFU.EX2 R95, R95 ;  /* 0x0000005f005f7308 */ /* 0x000fe20000000800 */
[--C-:B------:R-:W-:Y:S01]  /*c110*/  FFMA.FTZ R135, R102, UR4, -R112.reuse ;  /* 0x0000000466877c23 */ /* 0x100fe20008010870 */
[----:B------:R-:W-:Y:S01]  /*c120*/  FFMA.FTZ R107, R107, UR4, -R112 ;  /* 0x000000046b6b7c23 */ /* 0x000fe20008010870 */
[----:B------:R-:W-:Y:S01]  /*c130*/  FADD.FTZ R98, R99, R98 ;  /* 0x0000006263627221 */ /* 0x000fe20000010000 */
[----:B------:R-:W3:Y:S04]  /*c140*/  MUFU.EX2 R94, R94 ;  /* 0x0000005e005e7308 */ /* 0x000ee80000000800 */
[----:B------:R-:W-:Y:S01]  /*c150*/  MUFU.EX2 R92, R92 ;  /* 0x0000005c005c7308 */ /* 0x000fe20000000800 */
[----:B-----5:R-:W-:Y:S01]  /*c160*/  F2FP.BF16.F32.PACK_AB R77, R100, R101 ;  /* 0x00000065644d723e */ /* 0x020fe200000010ff */
[----:B------:R-:W-:-:S02]  /*c170*/  FADD.FTZ R100, R101, R100 ;  /* 0x0000006465647221 */ /* 0x000fc40000010000 */
[----:B------:R-:W5:Y:S04]  /*c180*/  MUFU.EX2 R91, R91 ;  /* 0x0000005b005b7308 */ /* 0x000f680000000800 */
[----:B------:R-:W-:Y:S01]  /*c190*/  MUFU.EX2 R88, R88 ;  /* 0x0000005800587308 */ /* 0x000fe20000000800 */
[----:B---3--:R-:W-:-:S03]  /*c1a0*/  F2FP.BF16.F32.PACK_AB R79, R94, R95 ;  /* 0x0000005f5e4f723e */ /* 0x008fc600000010ff */
[----:B------:R-:W3:Y:S04]  /*c1b0*/  MUFU.EX2 R87, R87 ;  /* 0x0000005700577308 */ /* 0x000ee80000000800 */
[----:B------:R-:W-:Y:S01]  /*c1c0*/  MUFU.EX2 R90, R90 ;  /* 0x0000005a005a7308 */ /* 0x000fe20000000800 */
[C---:B-1----:R-:W-:Y:S01]  /*c1d0*/  HMMA.16816.F32.BF16 R48, R76.reuse, R52, RZ ;  /* 0x000000344c30723c */ /* 0x042fe200000418ff */
[----:B-----5:R-:W-:Y:S02]  /*c1e0*/  F2FP.BF16.F32.PACK_AB R4, R91, R92 ;  /* 0x0000005c5b04723e */ /* 0x020fe400000010ff */
[----:B------:R-:W1:Y:S04]  /*c1f0*/  MUFU.EX2 R89, R89 ;  /* 0x0000005900597308 */ /* 0x000e680000000800 */
[----:B------:R-:W-:Y:S01]  /*c200*/  MUFU.EX2 R11, R11 ;  /* 0x0000000b000b7308 */ /* 0x000fe20000000800 */
[----:B------:R-:W-:Y:S01]  /*c210*/  HMMA.16816.F32.BF16 R52, R76, R54, RZ ;  /* 0x000000364c34723c */ /* 0x000fe200000418ff */
[----:B---3--:R-:W-:-:S02]  /*c220*/  F2FP.BF16.F32.PACK_AB R6, R87, R88 ;  /* 0x000000585706723e */ /* 0x008fc400000010ff */
[----:B------:R-:W3:Y:S04]  /*c230*/  MUFU.EX2 R8, R8 ;  /* 0x0000000800087308 */ /* 0x000ee80000000800 */
[----:B------:R-:W-:Y:S01]  /*c240*/  MUFU.EX2 R108, R108 ;  /* 0x0000006c006c7308 */ /* 0x000fe20000000800 */
[C---:B------:R-:W-:Y:S01]  /*c250*/  HMMA.16816.F32.BF16 R56, R76.reuse, R60, RZ ;  /* 0x0000003c4c38723c */ /* 0x040fe200000418ff */
[----:B-1----:R-:W-:Y:S02]  /*c260*/  F2FP.BF16.F32.PACK_AB R5, R89, R90 ;  /* 0x0000005a5905723e */ /* 0x002fe400000010ff */
[----:B------:R-:W-:Y:S04]  /*c270*/  MUFU.EX2 R111, R111 ;  /* 0x0000006f006f7308 */ /* 0x000fe80000000800 */
[----:B------:R-:W-:Y:S01]  /*c280*/  MUFU.EX2 R135, R135 ;  /* 0x0000008700877308 */ /* 0x000fe20000000800 */
[----:B------:R-:W-:Y:S01]  /*c290*/  HMMA.16816.F32.BF16 R60, R76, R62, RZ ;  /* 0x0000003e4c3c723c */ /* 0x000fe200000418ff */
[----:B---3--:R-:W-:-:S07]  /*c2a0*/  F2FP.BF16.F32.PACK_AB R7, R8, R11 ;  /* 0x0000000b0807723e */ /* 0x008fce00000010ff */
[C---:B----4-:R-:W-:Y:S08]  /*c2b0*/  HMMA.16816.F32.BF16 R48, R4.reuse, R20, R48 ;  /* 0x000000140430723c */ /* 0x050ff00000041830 */
[C---:B------:R-:W-:Y:S01]  /*c2c0*/  HMMA.16816.F32.BF16 R52, R4.reuse, R22, R52 ;  /* 0x000000160434723c */ /* 0x040fe20000041834 */
[----:B------:R-:W1:Y:S07]  /*c2d0*/  LDSM.16.MT88.4 R20, [R116+0x8400] ;  /* 0x008400007414783b */ /* 0x000e6e0000004200 */
[C---:B--2---:R-:W-:Y:S08]  /*c2e0*/  HMMA.16816.F32.BF16 R56, R4.reuse, R16, R56 ;  /* 0x000000100438723c */ /* 0x044ff00000041838 */
[----:B------:R-:W-:Y:S01]  /*c2f0*/  HMMA.16816.F32.BF16 R60, R4, R18, R60 ;  /* 0x00000012043c723c */ /* 0x000fe2000004183c */
[----:B------:R-:W2:Y:S07]  /*c300*/  LDSM.16.MT88.4 R16, [R97+0x8400] ;  /* 0x008400006110783b */ /* 0x000eae0000004200 */
        /* <DEDUP_REMOVED lines=24> */
[----:B------:R-:W-:Y:S01]  /*c490*/  HMMA.16816.F32.BF16 R40, R4, R28, R40 ;  /* 0x0000001c0428723c */ /* 0x000fe20000041828 */
[--C-:B------:R-:W-:Y:S01]  /*c4a0*/  FFMA.FTZ R29, R119, UR4, -R112.reuse ;  /* 0x00000004771d7c23 */ /* 0x100fe20008010870 */
[----:B------:R-:W-:Y:S01]  /*c4b0*/  FFMA.FTZ R28, R133, UR4, -R112 ;  /* 0x00000004851c7c23 */ /* 0x000fe20008010870 */
[----:B------:R-:W4:Y:S01]  /*c4c0*/  MUFU.EX2 R34, R34 ;  /* 0x0000002200227308 */ /* 0x000f220000000800 */
[----:B------:R-:W-:-:S03]  /*c4d0*/  IMAD.MOV.U32 R133, RZ, RZ, -0x1 ;  /* 0xffffffffff857424 */ /* 0x000fc600078e00ff */
[----:B------:R-:W-:Y:S01]  /*c4e0*/  MUFU.EX2 R29, R29 ;  /* 0x0000001d001d7308 */ /* 0x000fe20000000800 */
[----:B------:R-:W-:Y:S01]  /*c4f0*/  HMMA.16816.F32.BF16 R44, R4, R30, R44 ;  /* 0x0000001e042c723c */ /* 0x000fe2000004182c */
[--C-:B------:R-:W-:Y:S01]  /*c500*/  FFMA.FTZ R31, R132, UR4, -R113.reuse ;  /* 0x00000004841f7c23 */ /* 0x100fe20008010871 */
[----:B------:R-:W-:Y:S01]  /*c510*/  FFMA.FTZ R30, R134, UR4, -R113 ;  /* 0x00000004861e7c23 */ /* 0x000fe20008010871 */
[----:B------:R-:W5:Y:S01]  /*c520*/  MUFU.EX2 R28, R28 ;  /* 0x0000001c001c7308 */ /* 0x000f620000000800 */
[----:B---3--:R-:W-:-:S03]  /*c530*/  F2FP.BF16.F32.PACK_AB R5, R32, R33 ;  /* 0x000000212005723e */ /* 0x008fc600000010ff */
[----:B------:R-:W-:Y:S01]  /*c540*/  MUFU.EX2 R31, R31 ;  /* 0x0000001f001f7308 */ /* 0x000fe20000000800 */
[----:B----4-:R-:W-:-:S03]  /*c550*/  F2FP.BF16.F32.PACK_AB R4, R34, R35 ;  /* 0x000000232204723e */ /* 0x010fc600000010ff */
[----:B------:R-:W3:Y:S01]  /*c560*/  MUFU.EX2 R30, R30 ;  /* 0x0000001e001e7308 */ /* 0x000ee20000000800 */
        /* <DEDUP_REMOVED lines=16> */
[----:B------:R-:W-:-:S03]  /*c670*/  FFMA.FTZ R110, R109, UR4, -R113 ;  /* 0x000000046d6e7c23 */ /* 0x000fc60008010871 */
[----:B------:R1:W-:Y:S03]  /*c680*/  MUFU.EX2 R109, R20 ;  /* 0x00000014006d7308 */ /* 0x0003e60000000800 */
[C---:B------:R-:W-:Y:S01]  /*c690*/  HMMA.16816.F32.BF16 R68, R4.reuse, R22, R68 ;  /* 0x000000160444723c */ /* 0x040fe20000041844 */
[----:B------:R-:W3:Y:S07]  /*c6a0*/  MUFU.EX2 R110, R110 ;  /* 0x0000006e006e7308 */ /* 0x000eee0000000800 */
[C---:B--2---:R-:W-:Y:S01]  /*c6b0*/  HMMA.16816.F32.BF16 R72, R4.reuse, R16, R72 ;  /* 0x000000100448723c */ /* 0x044fe20000041848 */
[--C-:B------:R-:W-:Y:S01]  /*c6c0*/  FFMA.FTZ R17, R106, UR4, -R112.reuse ;  /* 0x000000046a117c23 */ /* 0x100fe20008010870 */
[----:B------:R-:W-:Y:S01]  /*c6d0*/  FFMA.FTZ R16, R103, UR4, -R112 ;  /* 0x0000000467107c23 */ /* 0x000fe20008010870 */
[----:B-1----:R-:W1:Y:S01]  /*c6e0*/  LDSM.16.MT88.4 R20, [R97+0x6c00] ;  /* 0x006c00006114783b */ /* 0x002e620000004200 */
[----:B------:R-:W-:Y:S04]  /*c6f0*/  MUFU.EX2 R106, R107 ;  /* 0x0000006b006a7308 */ /* 0x000fe80000000800 */
[----:B------:R-:W2:Y:S01]  /*c700*/  MUFU.EX2 R103, R17 ;  /* 0x0000001100677308 */ /* 0x000ea20000000800 */
[----:B------:R-:W-:Y:S01]  /*c710*/  HMMA.16816.F32.BF16 R76, R4, R18, R76 ;  /* 0x00000012044c723c */ /* 0x000fe2000004184c */
[----:B------:R-:W-:-:S02]  /*c720*/  F2FP.BF16.F32.PACK_AB R4, R111, R108 ;  /* 0x0000006c6f04723e */ /* 0x000fc400000010ff */
[----:B------:R-:W4:Y:S01]  /*c730*/  MUFU.EX2 R102, R16 ;  /* 0x0000001000667308 */ /* 0x000f220000000800 */
[----:B---3--:R-:W-:Y:S02]  /*c740*/  F2FP.BF16.F32.PACK_AB R6, R110, R109 ;  /* 0x0000006d6e06723e */ /* 0x008fe400000010ff */
[----:B--2---:R-:W-:Y:S02]  /*c750*/  F2FP.BF16.F32.PACK_AB R5, R103, R106 ;  /* 0x0000006a6705723e */ /* 0x004fe400000010ff */
[----:B----4-:R-:W-:Y:S01]  /*c760*/  F2FP.BF16.F32.PACK_AB R7, R135, R102 ;  /* 0x000000668707723e */ /* 0x010fe200000010ff */
[----:B------:R-:W2:Y:S06]  /*c770*/  LDSM.16.MT88.4 R16, [R116+0x7c00] ;  /* 0x007c00007410783b */ /* 0x000eac0000004200 */
        /* <DEDUP_REMOVED lines=110> */
.L_x_3626:
[----:B------:R-:W-:Y:S01]  /*ce60*/  UMOV UR8, URZ ;  /* 0x000000ff00087c82 */ /* 0x000fe20008000000 */
[----:B------:R-:W-:Y:S01]  /*ce70*/  IMAD.SHL.U32 R4, R14, 0x40, RZ ;  /* 0x000000400e047824 */ /* 0x000fe200078e00ff */
[----:B------:R-:W-:-:S05]  /*ce80*/  IADD3 R5, P0, PT, RZ, -UR8, RZ ;  /* 0x80000008ff057c10 */ /* 0x000fca000ff1e0ff */
[----:B------:R-:W-:-:S05]  /*ce90*/  IMAD.X R4, RZ, RZ, ~R4, P0 ;  /* 0x000000ffff047224 */ /* 0x000fca00000e0e04 */
[----:B------:R-:W-:-:S04]  /*cea0*/  SHF.R.S64 R5, R5, 0x1f, R4 ;  /* 0x0000001f05057819 */ /* 0x000fc80000001004 */
[----:B------:R-:W-:-:S04]  /*ceb0*/  IADD3 R122, P0, PT, R5, R122, RZ ;  /* 0x0000007a057a7210 */ /* 0x000fc80007f1e0ff */
[----:B------:R-:W-:-:S09]  /*cec0*/  LEA.HI.X.SX32 R123, R4, R123, 0x1, P0 ;  /* 0x0000007b047b7211 */ /* 0x000fd200000f0eff */
.L_x_3627:
[----:B------:R-:W1:Y:S01]  /*ced0*/  LDCU UR8, c[0x0][0x440] ;  /* 0x00008800ff0877ac */ /* 0x000e620008000800 */
[----:B------:R-:W-:Y:S01]  /*cee0*/  LEA R8, P0, R14, R122, 0x6 ;  /* 0x0000007a0e087211 */ /* 0x000fe200078030ff */
[----:B------:R-:W-:Y:S01]  /*cef0*/  IMAD.MOV.U32 R85, RZ, RZ, 0x20 ;  /* 0x00000020ff557424 */ /* 0x000fe200078e00ff */
[----:B------:R-:W2:Y:S04]  /*cf00*/  S2R R106, SR_TID.X ;  /* 0x00000000006a7919 */ /* 0x000ea80000002100 */
[----:B------:R-:W-:-:S05]  /*cf10*/  SEL R85, R85, 0xffffffe0, !P6 ;  /* 0xffffffe055557807 */ /* 0x000fca0007000000 */
[--C-:B------:R-:W-:Y:S02]  /*cf20*/  IMAD.IADD R87, R118, 0x1, R85.reuse ;  /* 0x0000000176577824 */ /* 0x100fe400078e0255 */
[----:B------:R-:W-:Y:S01]  /*cf30*/  IMAD.IADD R85, R117, 0x1, R85 ;  /* 0x0000000175557824 */ /* 0x000fe200078e0255 */
[----:B-1----:R-:W-:Y:S02]  /*cf40*/  ISETP.GE.AND P4, PT, R10, UR8, PT ;  /* 0x000000080a007c0c */ /* 0x002fe4000bf86270 */
[----:B------:R-:W-:Y:S02]  /*cf50*/  ISETP.GE.AND P5, PT, R12, UR8, PT ;  /* 0x000000080c007c0c */ /* 0x000fe4000bfa6270 */
[----:B------:R-:W-:Y:S02]  /*cf60*/  ISETP.GE.AND P3, PT, R9, UR8, PT ;  /* 0x0000000809007c0c */ /* 0x000fe4000bf66270 */
[----:B------:R-:W-:-:S07]  /*cf70*/  LEA.HI.X R9, R14, R123, R15, 0x6, P0 ;  /* 0x0000007b0e097211 */ /* 0x000fce00000f340f */
[----:B------:R-:W-:Y:S02]  /*cf80*/  @!P4 IMAD.MOV.U32 R10, RZ, RZ, R122 ;  /* 0x000000ffff0ac224 */ /* 0x000fe400078e007a */
[----:B------:R-:W-:Y:S01]  /*cf90*/  @!P4 IMAD.MOV.U32 R11, RZ, RZ, R123 ;  /* 0x000000ffff0bc224 */ /* 0x000fe200078e007b */
[----:B------:R-:W-:Y:S01]  /*cfa0*/  @!PT LDS RZ, [RZ] ;  /* 0x00000000fffff984 */ /* 0x000fe20000000800 */
[----:B------:R-:W-:Y:S01]  /*cfb0*/  @!PT LDS RZ, [RZ] ;  /* 0x00000000fffff984 */ /* 0x000fe20000000800 */
[----:B------:R-:W-:Y:S01]  /*cfc0*/  @!PT LDS RZ, [RZ] ;  /* 0x00000000fffff984 */ /* 0x000fe20000000800 */
[----:B------:R-:W-:Y:S01]  /*cfd0*/  @!P5 LDGSTS.E.BYPASS.LTC128B.128 [R129+0x6000], desc[UR6][R122.64] ;  /* 0x060000007a81dfae */ /* 0x000fe2000b981a06 */
[----:B--2---:R-:W-:-:S03]  /*cfe0*/  IMAD.SHL.U32 R106, R106, 0x2, RZ ;  /* 0x000000026a6a7824 */ /* 0x004fc600078e00ff */
        /* <DEDUP_REMOVED lines=29> */
[----:B------:R-:W4:Y:S04]  /*d1c0*/  LDSM.16.M88.4 R28, [R117+0x3000] ;  /* 0x00300000751c783b */ /* 0x000f280000000200 */
[----:B------:R-:W1:Y:S04]  /*d1d0*/  LDSM.16.M88.4 R100, [R117+0x3c00] ;  /* 0x003c00007564783b */ /* 0x000e680000000200 */
[----:B------:R-:W-:Y:S04]  /*d1e0*/  LDSM.16.M88.4 R96, [R87] ;  /* 0x000000005760783b */ /* 0x000fe80000000200 */
[----:B------:R-:W5:Y:S04]  /*d1f0*/  LDSM.16.M88.4 R92, [R85+0x3400] ;  /* 0x00340000555c783b */ /* 0x000f680000000200 */
[----:B------:R-:W5:Y:S04]  /*d200*/  LDSM.16.M88.4 R88, [R85+0x3800] ;  /* 0x003800005558783b */ /* 0x000f680000000200 */
[----:B------:R-:W5:Y:S04]  /*d210*/  LDSM.16.M88.4 R108, [R85+0x3000] ;  /* 0x00300000556c783b */ /* 0x000f680000000200 */
[----:B------:R-:W0:Y:S01]  /*d220*/  LDGDEPBAR ;  /* 0x00000000000079af */ /* 0x000e220000000000 */
[C---:B--2---:R-:W-:Y:S08]  /*d230*/  HMMA.16816.F32.BF16 R24, R4.reuse, R20, RZ ;  /* 0x000000140418723c */ /* 0x044ff000000418ff */
[C---:B---3--:R-:W-:Y:S08]  /*d240*/  HMMA.16816.F32.BF16 R16, R4.reuse, R12, RZ ;  /* 0x0000000c0410723c */ /* 0x048ff000000418ff */
[C---:B------:R-:W-:Y:S08]  /*d250*/  HMMA.16816.F32.BF16 R20, R4.reuse, R22, RZ ;  /* 0x000000160414723c */ /* 0x040ff000000418ff */
[C---:B------:R-:W-:Y:S08]  /*d260*/  HMMA.16816.F32.BF16 R12, R4.reuse, R14, RZ ;  /* 0x0000000e040c723c */ /* 0x040ff000000418ff */
[C---:B----4-:R-:W-:Y:S08]  /*d270*/  HMMA.16816.F32.BF16 R32, R4.reuse, R28, RZ ;  /* 0x0000001c0420723c */ /* 0x050ff000000418ff */
[C---:B------:R-:W-:Y:S08]  /*d280*/  HMMA.16816.F32.BF16 R28, R4.reuse, R30, RZ ;  /* 0x0000001e041c723c */ /* 0x040ff000000418ff */
[C---:B-1----:R-:W-:Y:S08]  /*d290*/  HMMA.16816.F32.BF16 R8, R4.reuse, R100, RZ ;  /* 0x000000640408723c */ /* 0x042ff000000418ff */
        /* <DEDUP_REMOVED lines=45> */
[----:B------:R1:W-:Y:S07]  /*d570*/  LDSM.16.M88.4 R100, [R87+0x2000] ;  /* 0x002000005764783b */ /* 0x0003ee0000000200 */
[C---:B---3--:R-:W-:Y:S08]  /*d580*/  HMMA.16816.F32.BF16 R16, R88.reuse, R96, R16 ;  /* 0x000000605810723c */ /* 0x048ff00000041810 */
[C---:B------:R-:W-:Y:S01]  /*d590*/  HMMA.16816.F32.BF16 R12, R88.reuse, R98, R12 ;  /* 0x00000062580c723c */ /* 0x040fe2000004180c */
[----:B------:R-:W3:Y:S07]  /*d5a0*/  LDSM.16.M88.4 R96, [R85+0x5000] ;  /* 0x005000005560783b */ /* 0x000eee0000000200 */
[----:B--2---:R-:W-:Y:S01]  /*d5b0*/  HMMA.16816.F32.BF16 R8, R88, R92, R8 ;  /* 0x0000005c5808723c */ /* 0x004fe20000041808 */
[----:B-1----:R-:W-:-:S07]  /*d5c0*/  LOP3.LUT R87, R106, 0x6, RZ, 0xc0, !PT ;  /* 0x000000066a577812 */ /* 0x002fce00078ec0ff */
[----:B------:R-:W-:Y:S01]  /*d5d0*/  HMMA.16816.F32.BF16 R4, R88, R94, R4 ;  /* 0x0000005e5804723c */ /* 0x000fe20000041804 */
[----:B------:R-:W1:Y:S04]  /*d5e0*/  LDSM.16.M88.4 R92, [R85+0x5400] ;  /* 0x00540000555c783b */ /* 0x000e680000000200 */
[----:B------:R-:W2:Y:S03]  /*d5f0*/  LDSM.16.M88.4 R88, [R85+0x5800] ;  /* 0x005800005558783b */ /* 0x000ea60000000200 */
[C---:B---3--:R-:W-:Y:S08]  /*d600*/  HMMA.16816.F32.BF16 R32, R100.reuse, R96, R32 ;  /* 0x000000606420723c */ /* 0x048ff00000041820 */
[C---:B------:R-:W-:Y:S08]  /*d610*/  HMMA.16816.F32.BF16 R28, R100.reuse, R98, R28 ;  /* 0x00000062641c723c */ /* 0x040ff0000004181c */
[----:B-1----:R-:W-:Y:S01]  /*d620*/  HMMA.16816.F32.BF16 R24, R100, R92, R24 ;  /* 0x0000005c6418723c */ /* 0x002fe20000041818 */
[----:B------:R-:W-:-:S05]  /*d630*/  IMAD.SHL.U32 R92, R86, 0x40, RZ ;  /* 0x00000040565c7824 */ /* 0x000fca00078e00ff */
[----:B------:R-:W-:Y:S02]  /*d640*/  LOP3.LUT R87, R92, R87, RZ, 0xfc, !PT ;  /* 0x000000575c577212 */ /* 0x000fe400078efcff */
[----:B--2---:R-:W-:Y:S03]  /*d650*/  HMMA.16816.F32.BF16 R16, R100, R88, R16 ;  /* 0x000000586410723c */ /* 0x004fe60000041810 */
[C---:B------:R-:W-:Y:S02]  /*d660*/  VIADD R93, R87.reuse, 0xffffff80 ;  /* 0xffffff80575d7836 */ /* 0x040fe40000000000 */
[----:B------:R-:W-:-:S03]  /*d670*/  VIADD R89, R87, 0xffffff81 ;  /* 0xffffff8157597836 */ /* 0x000fc60000000000 */
[-C--:B------:R-:W-:Y:S01]  /*d680*/  ISETP.GE.AND P2, PT, R93, R0.reuse, PT ;  /* 0x000000005d00720c */ /* 0x080fe20003f46270 */
[C---:B------:R-:W-:Y:S01]  /*d690*/  HMMA.16816.F32.BF16 R12, R100.reuse, R90, R12 ;  /* 0x0000005a640c723c */ /* 0x040fe2000004180c */
[C---:B------:R-:W-:Y:S02]  /*d6a0*/  ISETP.GE.AND P0, PT, R89.reuse, R0, PT ;  /* 0x000000005900720c */ /* 0x040fe40003f06270 */
[----:B------:R-:W-:Y:S02]  /*d6b0*/  FSEL R113, R32, -INF , !P2 ;  /* 0xff80000020717808 */ /* 0x000fe40005000000 */
[-C--:B------:R-:W-:Y:S02]  /*d6c0*/  ISETP.GE.AND P2, PT, R89, R2.reuse, PT ;  /* 0x000000025900720c */ /* 0x080fe40003f46270 */
[----:B------:R1:W2:Y:S01]  /*d6d0*/  LDSM.16.M88.4 R88, [R85+0x5c00] ;  /* 0x005c00005558783b */ /* 0x0002a20000000200 */
[----:B------:R-:W-:Y:S01]  /*d6e0*/  HMMA.16816.F32.BF16 R20, R100, R94, R20 ;  /* 0x0000005e6414723c */ /* 0x000fe20000041814 */
[----:B------:R-:W-:Y:S01]  /*d6f0*/  ISETP.GE.AND P1, PT, R93, R2, PT ;  /* 0x000000025d00720c */ /* 0x000fe20003f26270 */
[----:B------:R-:W-:Y:S01]  /*d700*/  VIADD R95, R87, 0xffffff88 ;  /* 0xffffff88575f7836 */ /* 0x000fe20000000000 */
[----:B------:R-:W-:Y:S01]  /*d710*/  FSEL R33, R33, -INF , !P0 ;  /* 0xff80000021217808 */ /* 0x000fe20004000000 */
[----:B------:R-:W-:Y:S01]  /*d720*/  VIADD R93, R87, 0xffffff89 ;  /* 0xffffff89575d7836 */ /* 0x000fe20000000000 */
[----:B------:R-:W-:Y:S01]  /*d730*/  FSEL R112, R34, -INF , !P1 ;  /* 0xff80000022707808 */ /* 0x000fe20004800000 */
[----:B------:R-:W-:-:S04]  /*d740*/  DEPBAR.LE SB0, 0x0 ;  /* 0x000080000000791a */ /* 0x000fc80000000000 */
[----:B------:R-:W-:Y:S01]  /*d750*/  BAR.SYNC.DEFER_BLOCKING 0x0 ;  /* 0x0000000000007b1d */ /* 0x000fe20000010000 */
[----:B------:R-:W-:Y:S02]  /*d760*/  ISETP.GE.AND P1, PT, R95, R0, PT ;  /* 0x000000005f00720c */ /* 0x000fe40003f26270 */
[----:B------:R-:W-:Y:S01]  /*d770*/  FSEL R110, R35, -INF , !P2 ;  /* 0xff800000236e7808 */ /* 0x000fe20005000000 */
[----:B------:R-:W-:Y:S01]  /*d780*/  VIADD R35, R87, 0xffffff90 ;  /* 0xffffff9057237836 */ /* 0x000fe20000000000 */
[----:B------:R-:W-:Y:S02]  /*d790*/  ISETP.GE.AND P0, PT, R95, R2, PT ;  /* 0x000000025f00720c */ /* 0x000fe40003f06270 */
[----:B------:R-:W-:Y:S02]  /*d7a0*/  FSEL R115, R28, -INF , !P1 ;  /* 0xff8000001c737808 */ /* 0x000fe40004800000 */
[----:B------:R-:W-:Y:S02]  /*d7b0*/  ISETP.GE.AND P2, PT, R93, R0, PT ;  /* 0x000000005d00720c */ /* 0x000fe40003f46270 */
[----:B------:R-:W-:Y:S01]  /*d7c0*/  FSEL R28, R30, -INF , !P0 ;  /* 0xff8000001e1c7808 */ /* 0x000fe20004000000 */
[----:B-1----:R-:W-:Y:S01]  /*d7d0*/  VIADD R85, R87, 0xffffff91 ;  /* 0xffffff9157557836 */ /* 0x002fe20000000000 */
[----:B------:R-:W-:-:S02]  /*d7e0*/  ISETP.GE.AND P1, PT, R93, R2, PT ;  /* 0x000000025d00720c */ /* 0x000fc40003f26270 */
[----:B------:R-:W-:Y:S02]  /*d7f0*/  ISETP.GE.AND P0, PT, R35, R0, PT ;  /* 0x000000002300720c */ /* 0x000fe40003f06270 */
[----:B------:R-:W-:Y:S02]  /*d800*/  FSEL R29, R29, -INF , !P2 ;  /* 0xff8000001d1d7808 */ /* 0x000fe40005000000 */
[----:B------:R-:W-:Y:S01]  /*d810*/  ISETP.GE.AND P2, PT, R35, R2, PT ;  /* 0x000000022300720c */ /* 0x000fe20003f46270 */
[----:B------:R-:W-:Y:S01]  /*d820*/  VIADD R35, R87, 0xffffff98 ;  /* 0xffffff9857237836 */ /* 0x000fe20000000000 */
[----:B------:R-:W-:Y:S01]  /*d830*/  FSEL R94, R31, -INF , !P1 ;  /* 0xff8000001f5e7808 */ /* 0x000fe20004800000 */
[----:B------:R-:W-:Y:S01]  /*d840*/  VIADD R31, R87, 0xffffff99 ;  /* 0xffffff99571f7836 */ /* 0x000fe20000000000 */
[----:B------:R-:W-:Y:S02]  /*d850*/  FSEL R95, R24, -INF , !P0 ;  /* 0xff800000185f7808 */ /* 0x000fe40004000000 */
[----:B------:R-:W-:-:S02]  /*d860*/  ISETP.GE.AND P1, PT, R85, R0, PT ;  /* 0x000000005500720c */ /* 0x000fc40003f26270 */
[----:B------:R-:W-:Y:S02]  /*d870*/  ISETP.GE.AND P0, PT, R85, R2, PT ;  /* 0x000000025500720c */ /* 0x000fe40003f06270 */
[----:B------:R-:W-:Y:S01]  /*d880*/  FSEL R96, R26, -INF , !P2 ;  /* 0xff8000001a607808 */ /* 0x000fe20005000000 */
[C---:B--2---:R-:W-:Y:S01]  /*d890*/  HMMA.16816.F32.BF16 R8, R100.reuse, R88, R8 ;  /* 0x000000586408723c */ /* 0x044fe20000041808 */
[----:B------:R-:W-:Y:S01]  /*d8a0*/  FSEL R99, R25, -INF , !P1 ;  /* 0xff80000019637808 */ /* 0x000fe20004800000 */
[----:B------:R-:W-:Y:S01]  /*d8b0*/  VIADD R25, R87, 0xffffffa1 ;  /* 0xffffffa157197836 */ /* 0x000fe20000000000 */
[----:B------:R-:W-:Y:S01]  /*d8c0*/  FSEL R98, R27, -INF , !P0 ;  /* 0xff8000001b627808 */ /* 0x000fe20004000000 */
[----:B------:R-:W-:Y:S01]  /*d8d0*/  VIADD R27, R87, 0xffffffa0 ;  /* 0xffffffa0571b7836 */ /* 0x000fe20000000000 */
[C---:B------:R-:W-:Y:S02]  /*d8e0*/  ISETP.GE.AND P2, PT, R35.reuse, R0, PT ;  /* 0x000000002300720c */ /* 0x040fe40003f46270 */
[----:B------:R-:W-:Y:S01]  /*d8f0*/  ISETP.GE.AND P1, PT, R35, R2, PT ;  /* 0x000000022300720c */ /* 0x000fe20003f26270 */
[----:B------:R-:W-:Y:S01]  /*d900*/  HMMA.16816.F32.BF16 R4, R100, R90, R4 ;  /* 0x0000005a6404723c */ /* 0x000fe20000041804 */
[----:B------:R-:W-:-:S02]  /*d910*/  FSEL R97, R20, -INF , !P2 ;  /* 0xff80000014617808 */ /* 0x000fc40005000000 */
[----:B------:R-:W-:Y:S02]  /*d920*/  FSEL R22, R22, -INF , !P1 ;  /* 0xff80000016167808 */ /* 0x000fe40004800000 */
[----:B------:R-:W-:Y:S02]  /*d930*/  ISETP.GE.AND P2, PT, R31, R2, PT ;  /* 0x000000021f00720c */ /* 0x000fe40003f46270 */
[-C--:B------:R-:W-:Y:S02]  /*d940*/  ISETP.GE.AND P1, PT, R27, R0.reuse, PT ;  /* 0x000000001b00720c */ /* 0x080fe40003f26270 */
[----:B------:R-:W-:Y:S02]  /*d950*/  ISETP.GE.AND P0, PT, R31, R0, PT ;  /* 0x000000001f00720c */ /* 0x000fe40003f06270 */
[----:B------:R-:W-:Y:S01]  /*d960*/  FSEL R20, R23, -INF , !P2 ;  /* 0xff80000017147808 */ /* 0x000fe20005000000 */
[----:B------:R-:W-:Y:S01]  /*d970*/  VIADD R23, R87, 0xffffffa9 ;  /* 0xffffffa957177836 */ /* 0x000fe20000000000 */
[----:B------:R-:W-:-:S02]  /*d980*/  FSEL R107, R16, -INF , !P1 ;  /* 0xff800000106b7808 */ /* 0x000fc40004800000 */
[----:B------:R-:W-:Y:S02]  /*d990*/  FSEL R21, R21, -INF , !P0 ;  /* 0xff80000015157808 */ /* 0x000fe40004000000 */
[C---:B------:R-:W-:Y:S02]  /*d9a0*/  ISETP.GE.AND P2, PT, R25.reuse, R0, PT ;  /* 0x000000001900720c */ /* 0x040fe40003f46270 */
[-C--:B------:R-:W-:Y:S01]  /*d9b0*/  ISETP.GE.AND P1, PT, R25, R2.reuse, PT ;  /* 0x000000021900720c */ /* 0x080fe20003f26270 */
[----:B------:R-:W-:Y:S01]  /*d9c0*/  VIADD R25, R87, 0xffffffa8 ;  /* 0xffffffa857197836 */ /* 0x000fe20000000000 */
[----:B------:R-:W-:Y:S02]  /*d9d0*/  ISETP.GE.AND P0, PT, R27, R2, PT ;  /* 0x000000021b00720c */ /* 0x000fe40003f06270 */
[----:B------:R-:W-:Y:S01]  /*d9e0*/  FSEL R108, R19, -INF , !P1 ;  /* 0xff800000136c7808 */ /* 0x000fe20004800000 */
[----:B------:R-:W-:Y:S01]  /*d9f0*/  VIADD R19, R87, 0xffffffb1 ;  /* 0xffffffb157137836 */ /* 0x000fe20000000000 */
[----:B------:R-:W-:-:S02]  /*da00*/  FSEL R106, R18, -INF , !P0 ;  /* 0xff800000126a7808 */ /* 0x000fc40004000000 */
[-C--:B------:R-:W-:Y:S02]  /*da10*/  ISETP.GE.AND P0, PT, R25, R0.reuse, PT ;  /* 0x000000001900720c */ /* 0x080fe40003f06270 */
[C---:B------:R-:W-:Y:S02]  /*da20*/  ISETP.GE.AND P1, PT, R23.reuse, R0, PT ;  /* 0x000000001700720c */ /* 0x040fe40003f26270 */
[----:B------:R-:W-:Y:S02]  /*da30*/  FSEL R109, R12, -INF , !P0 ;  /* 0xff8000000c6d7808 */ /* 0x000fe40004000000 */
[----:B------:R-:W-:Y:S02]  /*da40*/  ISETP.GE.AND P0, PT, R23, R2, PT ;  /* 0x000000021700720c */ /* 0x000fe40003f06270 */
[----:B------:R-:W-:Y:S01]  /*da50*/  FSEL R111, R17, -INF , !P2 ;  /* 0xff800000116f7808 */ /* 0x000fe20005000000 */
[----:B------:R-:W-:Y:S01]  /*da60*/  VIADD R17, R87, 0xffffffb0 ;  /* 0xffffffb057117836 */ /* 0x000fe20000000000 */
[----:B------:R-:W-:Y:S01]  /*da70*/  FSEL R103, R13, -INF , !P1 ;  /* 0xff8000000d677808 */ /* 0x000fe20004800000 */
[----:B------:R-:W-:Y:S01]  /*da80*/  VIADD R13, R87, 0xffffffb8 ;  /* 0xffffffb8570d7836 */ /* 0x000fe20000000000 */
[----:B------:R-:W-:Y:S01]  /*da90*/  FSEL R102, R15, -INF , !P0 ;  /* 0xff8000000f667808 */ /* 0x000fe20004000000 */
[----:B------:R-:W-:Y:S01]  /*daa0*/  VIADD R87, R87, 0xffffffb9 ;  /* 0xffffffb957577836 */ /* 0x000fe20000000000 */
[----:B------:R-:W-:-:S02]  /*dab0*/  ISETP.GE.AND P0, PT, R19, R0, PT ;  /* 0x000000001300720c */ /* 0x000fc40003f06270 */
[----:B------:R-:W-:Y:S02]  /*dac0*/  ISETP.GE.AND P2, PT, R25, R2, PT ;  /* 0x000000021900720c */ /* 0x000fe40003f46270 */
[----:B------:R-:W-:Y:S02]  /*dad0*/  FSEL R89, R9, -INF , !P0 ;  /* 0xff80000009597808 */ /* 0x000fe40004000000 */
[----:B------:R-:W-:Y:S02]  /*dae0*/  ISETP.GE.AND P0, PT, R87, R0, PT ;  /* 0x000000005700720c */ /* 0x000fe40003f06270 */
[----:B------:R-:W-:Y:S02]  /*daf0*/  FSEL R100, R14, -INF , !P2 ;  /* 0xff8000000e647808 */ /* 0x000fe40005000000 */
[----:B------:R-:W-:Y:S02]  /*db00*/  FSEL R90, R5, -INF , !P0 ;  /* 0xff800000055a7808 */ /* 0x000fe40004000000 */
[----:B------:R-:W-:-:S02]  /*db10*/  ISETP.GE.AND P0, PT, R86, 0x3, PT ;  /* 0x000000035600780c */ /* 0x000fc40003f06270 */
[C---:B------:R-:W-:Y:S02]  /*db20*/  ISETP.GE.AND P2, PT, R17.reuse, R0, PT ;  /* 0x000000001100720c */ /* 0x040fe40003f46270 */
[-C--:B------:R-:W-:Y:S02]  /*db30*/  ISETP.GE.AND P1, PT, R17, R2.reuse, PT ;  /* 0x000000021100720c */ /* 0x080fe40003f26270 */
[----:B------:R-:W-:Y:S02]  /*db40*/  FSEL R93, R8, -INF , !P2 ;  /* 0xff800000085d7808 */ /* 0x000fe40005000000 */
[----:B------:R-:W-:Y:S02]  /*db50*/  FSEL R34, R10, -INF , !P1 ;  /* 0xff8000000a227808 */ /* 0x000fe40004800000 */
[----:B------:R-:W-:Y:S02]  /*db60*/  ISETP.GE.AND P2, PT, R19, R2, PT ;  /* 0x000000021300720c */ /* 0x000fe40003f46270 */
[----:B------:R-:W-:-:S02]  /*db70*/  ISETP.GE.AND P1, PT, R13, R0, PT ;  /* 0x000000000d00720c */ /* 0x000fc40003f26270 */
[----:B------:R-:W-:Y:S02]  /*db80*/  FSEL R35, R11, -INF , !P2 ;  /* 0xff8000000b237808 */ /* 0x000fe40005000000 */
        /* <DEDUP_REMOVED lines=19> */
[--C-:B-1----:R-:W-:Y:S02]  /*dcc0*/  IMAD.MOV R5, RZ, RZ, -R13.reuse ;  /* 0x000000ffff057224 */ /* 0x102fe400078e0a0d */
[----:B------:R-:W-:Y:S02]  /*dcd0*/  IMAD.MOV.U32 R12, RZ, RZ, RZ ;  /* 0x000000ffff0c7224 */ /* 0x000fe400078e00ff */
[----:B------:R-:W-:Y:S01]  /*dce0*/  IMAD R4, R5, R6, RZ ;  /* 0x0000000605047224 */ /* 0x000fe200078e02ff */
[----:B------:R-:W-:Y:S02]  /*dcf0*/  IABS R5, R8 ;  /* 0x0000000800057213 */ /* 0x000fe40000000000 */
[----:B------:R-:W-:Y:S01]  /*dd00*/  LOP3.LUT R8, R8, R7, RZ, 0x3c, !PT ;  /* 0x0000000708087212 */ /* 0x000fe200078e3cff */
        /* <DEDUP_REMOVED lines=19> */
[----:B------:R-:W-:Y:S02]  /*de40*/  MOV R0, R2 ;  /* 0x0000000200007202 */ /* 0x000fe40000000f00 */
[----:B------:R-:W-:Y:S01]  /*de50*/  @P0 VIADD R4, R4, 0x1 ;  /* 0x0000000104040836 */ /* 0x000fe20000000000 */
[----:B------:R-:W-:Y:S02]  /*de60*/  ISETP.NE.AND P0, PT, R7, RZ, PT ;  /* 0x000000ff0700720c */ /* 0x000fe40003f05270 */
[----:B------:R-:W-:-:S04]  /*de70*/  @!P1 IADD3 R0, PT, PT, -R0, RZ, RZ ;  /* 0x000000ff00009210 */ /* 0x000fc80007ffe1ff */
[----:B------:R-:W-:-:S05]  /*de80*/  @!P2 IMAD.MOV R4, RZ, RZ, -R4 ;  /* 0x000000ffff04a224 */ /* 0x000fca00078e0a04 */
[C---:B------:R-:W-:Y:S02]  /*de90*/  SEL R2, R5.reuse, R4, !P0 ;  /* 0x0000000405027207 */ /* 0x040fe40004000000 */
[----:B------:R-:W-:-:S03]  /*dea0*/  SEL R5, R5, R0, !P0 ;  /* 0x0000000005057207 */ /* 0x000fc60004000000 */
[----:B------:R-:W-:-:S04]  /*deb0*/  IMAD.WIDE R8, R2, 0x4, R126 ;  /* 0x0000000402087825 */ /* 0x000fc800078e027e */
[C---:B------:R-:W-:Y:S02]  /*dec0*/  IMAD.WIDE R10, R5.reuse, 0x4, R126 ;  /* 0x00000004050a7825 */ /* 0x040fe400078e027e */
        /* <DEDUP_REMOVED lines=18> */
.L_x_3629:
[----:B------:R-:W-:Y:S01]  /*dff0*/  UMOV UR8, URZ ;  /* 0x000000ff00087c82 */ /* 0x000fe20008000000 */
[----:B------:R-:W-:Y:S01]  /*e000*/  IMAD.SHL.U32 R0, R104, 0x40, RZ ;  /* 0x0000004068007824 */ /* 0x000fe200078e00ff */
[----:B------:R-:W-:-:S05]  /*e010*/  IADD3 R2, P0, PT, RZ, -UR8, RZ ;  /* 0x80000008ff027c10 */ /* 0x000fca000ff1e0ff */
[----:B------:R-:W-:-:S05]  /*e020*/  IMAD.X R0, RZ, RZ, ~R0, P0 ;  /* 0x000000ffff007224 */ /* 0x000fca00000e0e00 */
[----:B------:R-:W-:-:S04]  /*e030*/  SHF.R.S64 R5, R2, 0x1f, R0 ;  /* 0x0000001f02057819 */ /* 0x000fc80000001000 */
[----:B------:R-:W-:-:S04]  /*e040*/  IADD3 R120, P0, PT, R5, R120, RZ ;  /* 0x0000007805787210 */ /* 0x000fc80007f1e0ff */
[----:B------:R-:W-:-:S09]  /*e050*/  LEA.HI.X.SX32 R121, R0, R121, 0x1, P0 ;  /* 0x0000007900797211 */ /* 0x000fd200000f0eff */
.L_x_3630:
[CC--:B------:R-:W-:Y:S01]  /*e060*/  @!P5 LEA R8, P2, R104.reuse, R120.reuse, 0x6 ;  /* 0x000000786808d211 */ /* 0x0c0fe200078430ff */
[----:B------:R-:W-:Y:S01]  /*e070*/  @!PT LDS RZ, [RZ] ;  /* 0x00000000fffff984 */ /* 0x000fe20000000800 */
[----:B------:R-:W-:Y:S01]  /*e080*/  @!PT LDS RZ, [RZ] ;  /* 0x00000000fffff984 */ /* 0x000fe20000000800 */
[----:B------:R-:W-:Y:S01]  /*e090*/  @!PT LDS RZ, [RZ] ;  /* 0x00000000fffff984 */ /* 0x000fe20000000800 */
[----:B------:R1:W-:Y:S01]  /*e0a0*/  @!P5 LDGSTS.E.BYPASS.LTC128B.128 [R129+0x3000], desc[UR6][R120.64] ;  /* 0x030000007881dfae */ /* 0x0003e2000b981a06 */
[CC--:B------:R-:W-:Y:S02]  /*e0b0*/  @!P4 LEA R6, P1, R104.reuse, R120.reuse, 0x6 ;  /* 0x000000786806c211 */ /* 0x0c0fe400078230ff */
[C---:B------:R-:W-:Y:S01]  /*e0c0*/  @!P3 LEA R4, P0, R104.reuse, R120, 0x6 ;  /* 0x000000786804b211 */ /* 0x040fe200078030ff */
[----:B------:R1:W-:Y:S01]  /*e0d0*/  @P5 STS.128 [R129+0x3000], RZ ;  /* 0x003000ff81005388 */ /* 0x0003e20000000c00 */
[CCC-:B------:R-:W-:Y:S02]  /*e0e0*/  @!P5 LEA.HI.X R9, R104.reuse, R121.reuse, R105.reuse, 0x6, P2 ;  /* 0x000000796809d211 */ /* 0x1c0fe400010f3469 */
[CCC-:B------:R-:W-:Y:S01]  /*e0f0*/  @!P4 LEA.HI.X R7, R104.reuse, R121.reuse, R105.reuse, 0x6, P1 ;  /* 0x000000796807c211 */ /* 0x1c0fe200008f3469 */
        /* <DEDUP_REMOVED lines=27> */
.L_x_3628:
[----:B------:R-:W-:Y:S01]  /*e2b0*/  FMNMX3.FTZ R2, R84, R113, R33, !PT ;  /* 0x0000007154027276 */ /* 0x000fe20007810021 */
[----:B-1----:R-:W-:Y:S01]  /*e2c0*/  LDSM.16.MT88.4 R8, [R116+0x6000] ;  /* 0x006000007408783b */ /* 0x002fe20000004200 */
        /* <DEDUP_REMOVED lines=15> */
[----:B------:R-:W-:Y:S01]  /*e3c0*/  VIMNMX R86, PT, PT, R86, 0x2, !PT ;  /* 0x0000000256567848 */ /* 0x000fe20007fe0100 */
[----:B------:R-:W1:Y:S03]  /*e3d0*/  SHFL.BFLY PT, R7, R2, 0x2, 0x1f ;  /* 0x0c401f0002077f89 */ /* 0x000e6600000e0000 */
[----:B------:R-:W-:Y:S01]  /*e3e0*/  IADD3 R133, PT, PT, R86, -0x3, RZ ;  /* 0xfffffffd56857810 */ /* 0x000fe20007ffe0ff */
        /* <DEDUP_REMOVED lines=25> */
[----:B------:R-:W-:Y:S01]  /*e580*/  FMUL.FTZ R29, R4, UR4 ;  /* 0x00000004041d7c20 */ /* 0x000fe20008410000 */
[--C-:B------:R-:W-:Y:S01]  /*e590*/  FFMA.FTZ R3, R94, UR4, -R91.reuse ;  /* 0x000000045e037c23 */ /* 0x100fe2000801085b */
[----:B------:R-:W-:Y:S01]  /*e5a0*/  MUFU.EX2 R32, R32 ;  /* 0x0000002000207308 */ /* 0x000fe20000000800 */
[C---:B------:R-:W-:Y:S01]  /*e5b0*/  IADD3 R4, PT, PT, R116.reuse, 0x6000, RZ ;  /* 0x0000600074047810 */ /* 0x040fe20007ffe0ff */
[--C-:B------:R-:W-:Y:S01]  /*e5c0*/  FFMA.FTZ R94, R99, UR4, -R92.reuse ;  /* 0x00000004635e7c23 */ /* 0x100fe2000801085c */
[----:B------:R-:W-:Y:S01]  /*e5d0*/  IADD3 R33, PT, PT, R116, 0x6020, RZ ;  /* 0x0000602074217810 */ /* 0x000fe20007ffe0ff */
[----:B------:R-:W1:Y:S01]  /*e5e0*/  MUFU.EX2 R2, R2 ;  /* 0x0000000200027308 */ /* 0x000e620000000800 */
[----:B------:R-:W-:Y:S01]  /*e5f0*/  @P6 IADD3 R33, PT, PT, R4, -0x20, RZ ;  /* 0xffffffe004216810 */ /* 0x000fe20007ffe0ff */
[--C-:B------:R-:W-:Y:S01]  /*e600*/  FFMA.FTZ R84, R97, UR4, -R92.reuse ;  /* 0x0000000461547c23 */ /* 0x100fe2000801085c */
[--C-:B------:R-:W-:Y:S01]  /*e610*/  FFMA.FTZ R99, R96, UR4, -R91.reuse ;  /* 0x0000000460637c23 */ /* 0x100fe2000801085b */
[----:B------:R-:W-:Y:S01]  /*e620*/  MUFU.EX2 R25, R25 ;  /* 0x0000001900197308 */ /* 0x000fe20000000800 */
[--C-:B------:R-:W-:Y:S01]  /*e630*/  FFMA.FTZ R95, R95, UR4, -R92.reuse ;  /* 0x000000045f5f7c23 */ /* 0x100fe2000801085c */
[----:B------:R-:W2:Y:S01]  /*e640*/  LDSM.16.MT88.4 R12, [R33] ;  /* 0x00000000210c783b */ /* 0x000ea20000004200 */
[--C-:B------:R-:W-:Y:S01]  /*e650*/  FFMA.FTZ R97, R21, UR4, -R92.reuse ;  /* 0x0000000415617c23 */ /* 0x100fe2000801085c */
[----:B------:R-:W3:Y:S01]  /*e660*/  MUFU.EX2 R0, R0 ;  /* 0x0000000000007308 */ /* 0x000ee20000000800 */
[--C-:B------:R-:W-:Y:S01]  /*e670*/  FFMA.FTZ R98, R98, UR4, -R91.reuse ;  /* 0x0000000462627c23 */ /* 0x100fe2000801085b */
[--C-:B------:R-:W-:Y:S01]  /*e680*/  FFMA.FTZ R96, R22, UR4, -R91.reuse ;  /* 0x0000000416607c23 */ /* 0x100fe2000801085b */
[--C-:B------:R-:W-:Y:S01]  /*e690*/  FFMA.FTZ R101, R20, UR4, -R91.reuse ;  /* 0x0000000414657c23 */ /* 0x100fe2000801085b */
[----:B------:R-:W-:Y:S01]  /*e6a0*/  MUFU.EX2 R30, R30 ;  /* 0x0000001e001e7308 */ /* 0x000fe20000000800 */
[----:B------:R-:W-:Y:S01]  /*e6b0*/  LDSM.16.MT88.4 R20, [R116+0x7400] ;  /* 0x007400007414783b */ /* 0x000fe20000004200 */
[----:B-1----:R-:W-:Y:S01]  /*e6c0*/  F2FP.BF16.F32.PACK_AB R4, R2, R32 ;  /* 0x000000200204723e */ /* 0x002fe200000010ff */
[--C-:B------:R-:W-:Y:S01]  /*e6d0*/  FFMA.FTZ R105, R107, UR4, -R92.reuse ;  /* 0x000000046b697c23 */ /* 0x100fe2000801085c */
[----:B------:R-:W1:Y:S01]  /*e6e0*/  MUFU.EX2 R27, R27 ;  /* 0x0000001b001b7308 */ /* 0x000e620000000800 */
[----:B------:R-:W-:Y:S01]  /*e6f0*/  LDSM.16.MT88.4 R16, [R33+0x400] ;  /* 0x000400002110783b */ /* 0x000fe20000004200 */
        /* <DEDUP_REMOVED lines=10> */
[----:B------:R-:W4:Y:S01]  /*e7a0*/  MUFU.EX2 R29, R29 ;  /* 0x0000001d001d7308 */ /* 0x000f220000000800 */
[--C-:B------:R-:W-:Y:S01]  /*e7b0*/  FFMA.FTZ R89, R89, UR4, -R92.reuse ;  /* 0x0000000459597c23 */ /* 0x100fe2000801085c */
[----:B-1----:R-:W-:Y:S01]  /*e7c0*/  F2FP.BF16.F32.PACK_AB R5, R27, R30 ;  /* 0x0000001e1b05723e */ /* 0x002fe200000010ff */
[--C-:B------:R-:W-:Y:S01]  /*e7d0*/  FFMA.FTZ R85, R85, UR4, -R92.reuse ;  /* 0x0000000455557c23 */ /* 0x100fe2000801085c */
[----:B------:R-:W1:Y:S01]  /*e7e0*/  MUFU.EX2 R3, R3 ;  /* 0x0000000300037308 */ /* 0x000e620000000800 */
[----:B------:R-:W-:Y:S01]  /*e7f0*/  FFMA.FTZ R92, R90, UR4, -R92 ;  /* 0x000000045a5c7c23 */ /* 0x000fe2000801085c */
[--C-:B------:R-:W-:Y:S01]  /*e800*/  FFMA.FTZ R90, R34, UR4, -R91.reuse ;  /* 0x00000004225a7c23 */ /* 0x100fe2000801085b */
[----:B------:R-:W-:Y:S01]  /*e810*/  FFMA.FTZ R35, R35, UR4, -R91 ;  /* 0x0000000423237c23 */ /* 0x000fe2000801085b */
        /* <DEDUP_REMOVED lines=9> */
[----:B-1----:R-:W-:Y:S01]  /*e8b0*/  F2FP.BF16.F32.PACK_AB R7, R3, R28 ;  /* 0x0000001c0307723e */ /* 0x002fe200000010ff */
[-C--:B------:R-:W-:Y:S01]  /*e8c0*/  FMUL.FTZ R40, R40, R31.reuse ;  /* 0x0000001f28287220 */ /* 0x080fe20000410000 */
        /* <DEDUP_REMOVED lines=14> */
[----:B------:R-:W1:Y:S01]  /*e9b0*/  LDSM.16.MT88.4 R8, [R116+0x7000] ;  /* 0x007000007408783b */ /* 0x000e620000004200 */
[----:B------:R-:W-:Y:S01]  /*e9c0*/  FMUL.FTZ R53, R53, R31 ;  /* 0x0000001f35357220 */ /* 0x000fe20000410000 */
[-C--:B------:R-:W-:Y:S01]  /*e9d0*/  FMUL.FTZ R54, R54, R29.reuse ;  /* 0x0000001d36367220 */ /* 0x080fe20000410000 */
[----:B------:R-:W-:Y:S01]  /*e9e0*/  FMUL.FTZ R55, R55, R29 ;  /* 0x0000001d37377220 */ /* 0x000fe20000410000 */
[-C--:B------:R-:W-:Y:S01]  /*e9f0*/  FMUL.FTZ R56, R56, R31.reuse ;  /* 0x0000001f38387220 */ /* 0x080fe20000410000 */
[----:B------:R-:W-:Y:S01]  /*ea00*/  FMUL.FTZ R57, R57, R31 ;  /* 0x0000001f39397220 */ /* 0x000fe20000410000 */
[-C--:B------:R-:W-:Y:S01]  /*ea10*/  FMUL.FTZ R58, R58, R29.reuse ;  /* 0x0000001d3a3a7220 */ /* 0x080fe20000410000 */
[C---:B--2---:R-:W-:Y:S01]  /*ea20*/  HMMA.16816.F32.BF16 R40, R4.reuse, R12, R40 ;  /* 0x0000000c0428723c */ /* 0x044fe20000041828 */
[----:B------:R-:W-:Y:S01]  /*ea30*/  FMUL.FTZ R59, R59, R29 ;  /* 0x0000001d3b3b7220 */ /* 0x000fe20000410000 */
[-C--:B------:R-:W-:Y:S01]  /*ea40*/  FMUL.FTZ R60, R60, R31.reuse ;  /* 0x0000001f3c3c7220 */ /* 0x080fe20000410000 */
[----:B------:R-:W-:Y:S01]  /*ea50*/  FMUL.FTZ R61, R61, R31 ;  /* 0x0000001f3d3d7220 */ /* 0x000fe20000410000 */
[-C--:B------:R-:W-:Y:S01]  /*ea60*/  FMUL.FTZ R62, R62, R29.reuse ;  /* 0x0000001d3e3e7220 */ /* 0x080fe20000410000 */
[----:B------:R-:W-:Y:S01]  /*ea70*/  FMUL.FTZ R63, R63, R29 ;  /* 0x0000001d3f3f7220 */ /* 0x000fe20000410000 */
[-C--:B------:R-:W-:Y:S01]  /*ea80*/  FMUL.FTZ R64, R64, R31.reuse ;  /* 0x0000001f40407220 */ /* 0x080fe20000410000 */
[----:B------:R-:W-:Y:S01]  /*ea90*/  FMUL.FTZ R65, R65, R31 ;  /* 0x0000001f41417220 */ /* 0x000fe20000410000 */
[----:B------:R-:W-:Y:S01]  /*eaa0*/  HMMA.16816.F32.BF16 R44, R4, R14, R44 ;  /* 0x0000000e042c723c */ /* 0x000fe2000004182c */
[----:B------:R-:W2:Y:S01]  /*eab0*/  LDSM.16.MT88.4 R12, [R33+0x1000] ;  /* 0x00100000210c783b */ /* 0x000ea20000004200 */
[-C--:B------:R-:W-:Y:S01]  /*eac0*/  FMUL.FTZ R66, R66, R29.reuse ;  /* 0x0000001d42427220 */ /* 0x080fe20000410000 */
[----:B------:R-:W-:Y:S01]  /*ead0*/  FMUL.FTZ R67, R67, R29 ;  /* 0x0000001d43437220 */ /* 0x000fe20000410000 */
[-C--:B------:R-:W-:Y:S01]  /*eae0*/  FMUL.FTZ R68, R68, R31.reuse ;  /* 0x0000001f44447220 */ /* 0x080fe20000410000 */
        /* <DEDUP_REMOVED lines=11> */
[----:B------:R-:W-:Y:S01]  /*eba0*/  MUFU.EX2 R97, R97 ;  /* 0x0000006100617308 */ /* 0x000fe20000000800 */
[-C--:B------:R-:W-:Y:S01]  /*ebb0*/  FMUL.FTZ R78, R78, R29.reuse ;  /* 0x0000001d4e4e7220 */ /* 0x080fe20000410000 */
[----:B------:R-:W-:Y:S01]  /*ebc0*/  FMUL.FTZ R79, R79, R29 ;  /* 0x0000001d4f4f7220 */ /* 0x000fe20000410000 */
[----:B------:R-:W-:Y:S01]  /*ebd0*/  FFMA.FTZ R31, R137, R31, R32 ;  /* 0x0000001f891f7223 */ /* 0x000fe20000010020 */
[----:B------:R-:W-:Y:S01]  /*ebe0*/  MUFU.EX2 R99, R99 ;  /* 0x0000006300637308 */ /* 0x000fe20000000800 */
[----:B------:R-:W-:-:S02]  /*ebf0*/  FFMA.FTZ R30, R135, R29, R30 ;  /* 0x0000001d871e7223 */ /* 0x000fc4000001001e */
[----:B------:R-:W-:Y:S01]  /*ec00*/  FADD.FTZ R2, R2, R31 ;  /* 0x0000001f02027221 */ /* 0x000fe20000010000 */
[----:B------:R-:W4:Y:S01]  /*ec10*/  MUFU.EX2 R98, R98 ;  /* 0x0000006200627308 */ /* 0x000f220000000800 */
[C---:B-1----:R-:W-:Y:S01]  /*ec20*/  HMMA.16816.F32.BF16 R48, R4.reuse, R8, R48 ;  /* 0x000000080430723c */ /* 0x042fe20000041830 */
[----:B------:R-:W-:Y:S01]  /*ec30*/  FADD.FTZ R27, R27, R30 ;  /* 0x0000001e1b1b7221 */ /* 0x000fe20000010000 */
[----:B------:R-:W-:Y:S01]  /*ec40*/  FADD.FTZ R25, R25, R2 ;  /* 0x0000000219197221 */ /* 0x000fe20000010000 */
[----:B------:R-:W-:Y:S02]  /*ec50*/  MUFU.EX2 R96, R96 ;  /* 0x0000006000607308 */ /* 0x000fe40000000800 */
[----:B------:R-:W-:Y:S01]  /*ec60*/  FADD.FTZ R28, R28, R27 ;  /* 0x0000001b1c1c7221 */ /* 0x000fe20000010000 */
[----:B------:R-:W-:Y:S01]  /*ec70*/  FADD.FTZ R0, R0, R25 ;  /* 0x0000001900007221 */ /* 0x000fe20000010000 */
[----:B------:R-:W1:Y:S01]  /*ec80*/  MUFU.EX2 R101, R101 ;  /* 0x0000006500657308 */ /* 0x000e620000000800 */
[----:B------:R-:W-:Y:S01]  /*ec90*/  HMMA.16816.F32.BF16 R52, R4, R10, R52 ;  /* 0x0000000a0434723c */ /* 0x000fe20000041834 */
[----:B------:R-:W5:Y:S01]  /*eca0*/  LDSM.16.MT88.4 R8, [R116+0x8000] ;  /* 0x008000007408783b */ /* 0x000f620000004200 */
[----:B------:R-:W-:Y:S01]  /*ecb0*/  FADD.FTZ R28, R3, R28 ;  /* 0x0000001c031c7221 */ /* 0x000fe20000010000 */
[----:B------:R-:W-:Y:S01]  /*ecc0*/  MUFU.EX2 R105, R105 ;  /* 0x0000006900697308 */ /* 0x000fe20000000800 */
[----:B------:R-:W-:-:S03]  /*ecd0*/  MOV R3, R24 ;  /* 0x0000001800037202 */ /* 0x000fc60000000f00 */
[----:B------:R-:W1:Y:S01]  /*ece0*/  MUFU.EX2 R104, R104 ;  /* 0x0000006800687308 */ /* 0x000e620000000800 */
[C---:B--2---:R-:W-:Y:S03]  /*ecf0*/  HMMA.16816.F32.BF16 R56, R4.reuse, R12, R56 ;  /* 0x0000000c0438723c */ /* 0x044fe60000041838 */
[----:B------:R-:W-:Y:S04]  /*ed00*/  MUFU.EX2 R110, R110 ;  /* 0x0000006e006e7308 */ /* 0x000fe80000000800 */
[----:B------:R-:W-:Y:S01]  /*ed10*/  MUFU.EX2 R103, R103 ;  /* 0x0000006700677308 */ /* 0x000fe20000000800 */
[C---:B------:R-:W-:Y:S01]  /*ed20*/  HMMA.16816.F32.BF16 R60, R4.reuse, R14, R60 ;  /* 0x0000000e043c723c */ /* 0x040fe2000004183c */
[----:B------:R-:W2:Y:S02]  /*ed30*/  LDSM.16.MT88.4 R12, [R33+0x2000] ;  /* 0x00200000210c783b */ /* 0x000ea40000004200 */
[----:B------:R-:W-:Y:S04]  /*ed40*/  MUFU.EX2 R109, R109 ;  /* 0x0000006d006d7308 */ /* 0x000fe80000000800 */
[----:B------:R-:W-:Y:S04]  /*ed50*/  MUFU.EX2 R107, R107 ;  /* 0x0000006b006b7308 */ /* 0x000fe80000000800 */
[----:B------:R-:W-:Y:S04]  /*ed60*/  MUFU.EX2 R106, R106 ;  /* 0x0000006a006a7308 */ /* 0x000fe80000000800 */
[----:B------:R-:W-:Y:S04]  /*ed70*/  MUFU.EX2 R89, R89 ;  /* 0x0000005900597308 */ /* 0x000fe80000000800 */
[----:B------:R-:W-:Y:S04]  /*ed80*/  MUFU.EX2 R85, R85 ;  /* 0x0000005500557308 */ /* 0x000fe80000000800 */
[----:B------:R-:W-:Y:S01]  /*ed90*/  MUFU.EX2 R34, R92 ;  /* 0x0000005c00227308 */ /* 0x000fe20000000800 */
[C---:B-----5:R-:W-:Y:S03]  /*eda0*/  HMMA.16816.F32.BF16 R64, R4.reuse, R8, R64 ;  /* 0x000000080440723c */ /* 0x060fe60000041840 */
[----:B------:R-:W-:Y:S04]  /*edb0*/  MUFU.EX2 R90, R90 ;  /* 0x0000005a005a7308 */ /* 0x000fe80000000800 */
[----:B------:R-:W-:Y:S01]  /*edc0*/  MUFU.EX2 R35, R35 ;  /* 0x0000002300237308 */ /* 0x000fe20000000800 */
[C---:B------:R-:W-:Y:S01]  /*edd0*/  HMMA.16816.F32.BF16 R68, R4.reuse, R10, R68 ;  /* 0x0000000a0444723c */ /* 0x040fe20000041844 */
[----:B------:R-:W5:Y:S07]  /*ede0*/  LDSM.16.MT88.4 R8, [R116+0x6400] ;  /* 0x006400007408783b */ /* 0x000f6e0000004200 */
[C---:B--2---:R-:W-:Y:S08]  /*edf0*/  HMMA.16816.F32.BF16 R72, R4.reuse, R12, R72 ;  /* 0x0000000c0448723c */ /* 0x044ff00000041848 */
[----:B------:R-:W-:Y:S01]  /*ee00*/  HMMA.16816.F32.BF16 R76, R4, R14, R76 ;  /* 0x0000000e044c723c */ /* 0x000fe2000004184c */
[----:B---3--:R-:W-:Y:S01]  /*ee10*/  F2FP.BF16.F32.PACK_AB R4, R94, R95 ;  /* 0x0000005f5e04723e */ /* 0x008fe200000010ff */
[----:B------:R-:W2:Y:S01]  /*ee20*/  LDSM.16.MT88.4 R12, [R33+0x1400] ;  /* 0x00140000210c783b */ /* 0x000ea20000004200 */
[----:B----4-:R-:W-:Y:S01]  /*ee30*/  F2FP.BF16.F32.PACK_AB R5, R98, R99 ;  /* 0x000000636205723e */ /* 0x010fe200000010ff */
[----:B------:R-:W-:Y:S01]  /*ee40*/  FADD.FTZ R95, R95, R0 ;  /* 0x000000005f5f7221 */ /* 0x000fe20000010000 */
[----:B------:R-:W-:Y:S01]  /*ee50*/  F2FP.BF16.F32.PACK_AB R6, R97, R84 ;  /* 0x000000546106723e */ /* 0x000fe200000010ff */
        /* <DEDUP_REMOVED lines=11> */
[C---:B-----5:R-:W-:Y:S08]  /*ef10*/  HMMA.16816.F32.BF16 R80, R4.reuse, R8, R80 ;  /* 0x000000080450723c */ /* 0x060ff00000041850 */
[C---:B------:R-:W-:Y:S01]  /*ef20*/  HMMA.16816.F32.BF16 R36, R4.reuse, R10, R36 ;  /* 0x0000000a0424723c */ /* 0x040fe20000041824 */
[----:B------:R-:W3:Y:S07]  /*ef30*/  LDSM.16.MT88.4 R8, [R116+0x8400] ;  /* 0x008400007408783b */ /* 0x000eee0000004200 */
[C---:B------:R-:W-:Y:S08]  /*ef40*/  HMMA.16816.F32.BF16 R40, R4.reuse, R16, R40 ;  /* 0x000000100428723c */ /* 0x040ff00000041828 */
[C---:B------:R-:W-:Y:S01]  /*ef50*/  HMMA.16816.F32.BF16 R44, R4.reuse, R18, R44 ;  /* 0x00000012042c723c */ /* 0x040fe2000004182c */
[----:B------:R-:W4:Y:S07]  /*ef60*/  LDSM.16.MT88.4 R16, [R33+0x800] ;  /* 0x000800002110783b */ /* 0x000f2e0000004200 */
[----:B--2---:R-:W-:Y:S01]  /*ef70*/  HMMA.16816.F32.BF16 R56, R4, R12, R56 ;  /* 0x0000000c0438723c */ /* 0x004fe20000041838 */
[----:B------:R-:W-:-:S02]  /*ef80*/  FFMA.FTZ R12, R100, UR4, -R91 ;  /* 0x00000004640c7c23 */ /* 0x000fc4000801085b */
[----:B------:R-:W2:Y:S04]  /*ef90*/  MUFU.EX2 R100, R108 ;  /* 0x0000006c00647308 */ /* 0x000ea80000000800 */
[----:B------:R5:W2:Y:S01]  /*efa0*/  MUFU.EX2 R102, R12 ;  /* 0x0000000c00667308 */ /* 0x000aa20000000800 */
[C---:B------:R-:W-:Y:S08]  /*efb0*/  HMMA.16816.F32.BF16 R60, R4.reuse, R14, R60 ;  /* 0x0000000e043c723c */ /* 0x040ff0000004183c */
[C---:B-1----:R-:W-:Y:S01]  /*efc0*/  HMMA.16816.F32.BF16 R72, R4.reuse, R20, R72 ;  /* 0x000000140448723c */ /* 0x042fe20000041848 */
[----:B-----5:R-:W1:Y:S07]  /*efd0*/  LDSM.16.MT88.4 R12, [R33+0x1800] ;  /* 0x00180000210c783b */ /* 0x020e6e0000004200 */
[C---:B---3--:R-:W-:Y:S08]  /*efe0*/  HMMA.16816.F32.BF16 R64, R4.reuse, R8, R64 ;  /* 0x000000080440723c */ /* 0x048ff00000041840 */
[C---:B------:R-:W-:Y:S01]  /*eff0*/  HMMA.16816.F32.BF16 R68, R4.reuse, R10, R68 ;  /* 0x0000000a0444723c */ /* 0x040fe20000041844 */
[----:B------:R-:W3:Y:S07]  /*f000*/  LDSM.16.MT88.4 R8, [R116+0x6800] ;  /* 0x006800007408783b */ /* 0x000eee0000004200 */
[----:B------:R-:W-:Y:S01]  /*f010*/  HMMA.16816.F32.BF16 R76, R4, R22, R76 ;  /* 0x00000016044c723c */ /* 0x000fe2000004184c */
[----:B------:R-:W-:Y:S01]  /*f020*/  F2FP.BF16.F32.PACK_AB R4, R104, R105 ;  /* 0x000000696804723e */ /* 0x000fe200000010ff */
[----:B------:R-:W5:Y:S01]  /*f030*/  LDSM.16.MT88.4 R20, [R116+0x7800] ;  /* 0x007800007414783b */ /* 0x000f620000004200 */
[----:B--2---:R-:W-:Y:S01]  /*f040*/  F2FP.BF16.F32.PACK_AB R5, R100, R109 ;  /* 0x0000006d6405723e */ /* 0x004fe200000010ff */
[----:B------:R-:W-:Y:S01]  /*f050*/  FADD.FTZ R105, R105, R84 ;  /* 0x0000005469697221 */ /* 0x000fe20000010000 */
[----:B------:R-:W-:Y:S01]  /*f060*/  F2FP.BF16.F32.PACK_AB R6, R103, R110 ;  /* 0x0000006e6706723e */ /* 0x000fe200000010ff */
[----:B------:R-:W-:Y:S01]  /*f070*/  FADD.FTZ R109, R109, R96 ;  /* 0x000000606d6d7221 */ /* 0x000fe20000010000 */
[----:B------:R-:W-:Y:S01]  /*f080*/  F2FP.BF16.F32.PACK_AB R7, R107, R102 ;  /* 0x000000666b07723e */ /* 0x000fe200000010ff */
[----:B------:R-:W-:Y:S01]  /*f090*/  FADD.FTZ R105, R104, R105 ;  /* 0x0000006968697221 */ /* 0x000fe20000010000 */
[----:B------:R-:W-:Y:S01]  /*f0a0*/  MOV R84, R26 ;  /* 0x0000001a00547202 */ /* 0x000fe20000000f00 */
[----:B------:R-:W-:-:S02]  /*f0b0*/  FADD.FTZ R109, R100, R109 ;  /* 0x0000006d646d7221 */ /* 0x000fc40000010000 */
[----:B------:R-:W-:Y:S02]  /*f0c0*/  FADD.FTZ R110, R110, R105 ;  /* 0x000000696e6e7221 */ /* 0x000fe40000010000 */
[----:B----4-:R-:W-:Y:S01]  /*f0d0*/  HMMA.16816.F32.BF16 R40, R4, R16, R40 ;  /* 0x000000100428723c */ /* 0x010fe20000041828 */
[----:B------:R-:W-:Y:S01]  /*f0e0*/  FADD.FTZ R102, R102, R109 ;  /* 0x0000006d66667221 */ /* 0x000fe20000010000 */
[----:B------:R-:W-:-:S03]  /*f0f0*/  FADD.FTZ R103, R103, R110 ;  /* 0x0000006e67677221 */ /* 0x000fc60000010000 */
[----:B------:R-:W-:-:S03]  /*f100*/  FADD.FTZ R107, R107, R102 ;  /* 0x000000666b6b7221 */ /* 0x000fc60000010000 */
[C---:B------:R-:W-:Y:S01]  /*f110*/  HMMA.16816.F32.BF16 R44, R4.reuse, R18, R44 ;  /* 0x00000012042c723c */ /* 0x040fe2000004182c */
[----:B------:R-:W2:Y:S07]  /*f120*/  LDSM.16.MT88.4 R16, [R33+0x2800] ;  /* 0x002800002110783b */ /* 0x000eae0000004200 */
[----:B-1----:R-:W-:Y:S01]  /*f130*/  HMMA.16816.F32.BF16 R56, R4, R12, R56 ;  /* 0x0000000c0438723c */ /* 0x002fe20000041838 */
[--C-:B------:R-:W-:Y:S01]  /*f140*/  FFMA.FTZ R12, R88, UR4, -R91.reuse ;  /* 0x00000004580c7c23 */ /* 0x100fe2000801085b */
[----:B------:R-:W-:-:S03]  /*f150*/  FFMA.FTZ R88, R87, UR4, -R91 ;  /* 0x0000000457587c23 */ /* 0x000fc6000801085b */
[----:B------:R1:W-:Y:S03]  /*f160*/  MUFU.EX2 R87, R12 ;  /* 0x0000000c00577308 */ /* 0x0003e60000000800 */
[C---:B---3--:R-:W-:Y:S01]  /*f170*/  HMMA.16816.F32.BF16 R80, R4.reuse, R8, R80 ;  /* 0x000000080450723c */ /* 0x048fe20000041850 */
[----:B------:R-:W3:Y:S07]  /*f180*/  MUFU.EX2 R88, R88 ;  /* 0x0000005800587308 */ /* 0x000eee0000000800 */
        /* <DEDUP_REMOVED lines=8> */
[C---:B------:R-:W-:Y:S01]  /*f210*/  HMMA.16816.F32.BF16 R60, R4.reuse, R14, R60 ;  /* 0x0000000e043c723c */ /* 0x040fe2000004183c */
[----:B-1----:R-:W-:Y:S07]  /*f220*/  LDSM.16.MT88.4 R12, [R33+0x1c00] ;  /* 0x001c0000210c783b */ /* 0x002fee0000004200 */
[C---:B----4-:R-:W-:Y:S08]  /*f230*/  HMMA.16816.F32.BF16 R64, R4.reuse, R8, R64 ;  /* 0x000000080440723c */ /* 0x050ff00000041840 */
[----:B------:R-:W-:Y:S01]  /*f240*/  HMMA.16816.F32.BF16 R68, R4, R10, R68 ;  /* 0x0000000a0444723c */ /* 0x000fe20000041844 */
[----:B------:R-:W1:Y:S01]  /*f250*/  LDSM.16.MT88.4 R8, [R116+0x6c00] ;  /* 0x006c00007408783b */ /* 0x000e620000004200 */
[----:B------:R-:W-:Y:S01]  /*f260*/  F2FP.BF16.F32.PACK_AB R4, R89, R106 ;  /* 0x0000006a5904723e */ /* 0x000fe200000010ff */
[----:B------:R-:W-:Y:S01]  /*f270*/  FADD.FTZ R106, R106, R103 ;  /* 0x000000676a6a7221 */ /* 0x000fe20000010000 */
[----:B------:R-:W-:Y:S01]  /*f280*/  F2FP.BF16.F32.PACK_AB R5, R35, R90 ;  /* 0x0000005a2305723e */ /* 0x000fe200000010ff */
        /* <DEDUP_REMOVED lines=9> */
[----:B------:R-:W-:-:S06]  /*f320*/  FADD.FTZ R135, R88, R87 ;  /* 0x0000005758877221 */ /* 0x000fcc0000010000 */
[C---:B--2---:R-:W-:Y:S08]  /*f330*/  HMMA.16816.F32.BF16 R48, R4.reuse, R16, R48 ;  /* 0x000000100430723c */ /* 0x044ff00000041830 */
[C---:B------:R-:W-:Y:S01]  /*f340*/  HMMA.16816.F32.BF16 R52, R4.reuse, R18, R52 ;  /* 0x000000120434723c */ /* 0x040fe20000041834 */
[----:B------:R-:W2:Y:S07]  /*f350*/  LDSM.16.MT88.4 R16, [R33+0x2c00] ;  /* 0x002c00002110783b */ /* 0x000eae0000004200 */
[C---:B------:R-:W-:Y:S08]  /*f360*/  HMMA.16816.F32.BF16 R44, R4.reuse, R22, R44 ;  /* 0x00000016042c723c */ /* 0x040ff0000004182c */
[C---:B-1----:R-:W-:Y:S08]  /*f370*/  HMMA.16816.F32.BF16 R80, R4.reuse, R8, R80 ;  /* 0x000000080450723c */ /* 0x042ff00000041850 */
[C---:B------:R-:W-:Y:S01]  /*f380*/  HMMA.16816.F32.BF16 R36, R4.reuse, R10, R36 ;  /* 0x0000000a0424723c */ /* 0x040fe20000041824 */
[----:B------:R-:W1:Y:S07]  /*f390*/  LDSM.16.MT88.4 R8, [R116+0x8c00] ;  /* 0x008c00007408783b */ /* 0x000e6e0000004200 */
[C---:B------:R-:W-:Y:S08]  /*f3a0*/  HMMA.16816.F32.BF16 R56, R4.reuse, R12, R56 ;  /* 0x0000000c0438723c */ /* 0x040ff00000041838 */
[C---:B------:R-:W-:Y:S08]  /*f3b0*/  HMMA.16816.F32.BF16 R60, R4.reuse, R14, R60 ;  /* 0x0000000e043c723c */ /* 0x040ff0000004183c */
[C---:B--2---:R-:W-:Y:S08]  /*f3c0*/  HMMA.16816.F32.BF16 R72, R4.reuse, R16, R72 ;  /* 0x000000100448723c */ /* 0x044ff00000041848 */
[C---:B------:R-:W-:Y:S08]  /*f3d0*/  HMMA.16816.F32.BF16 R76, R4.reuse, R18, R76 ;  /* 0x00000012044c723c */ /* 0x040ff0000004184c */
[C---:B-1----:R-:W-:Y:S08]  /*f3e0*/  HMMA.16816.F32.BF16 R64, R4.reuse, R8, R64 ;  /* 0x000000080440723c */ /* 0x042ff00000041840 */
[----:B------:R-:W-:-:S15]  /*f3f0*/  HMMA.16816.F32.BF16 R68, R4, R10, R68 ;  /* 0x0000000a0444723c */ /* 0x000fde0000041844 */
[----:B------:R-:W-:-:S05]  /*f400*/  NOP ;  /* 0x0000000000007918 */ /* 0x000fca0000000000 */
.L_x_3625:
[----:B------:R-:W-:-:S13]  /*f410*/  ISETP.GE.AND P0, PT, R133, RZ, PT ;  /* 0x000000ff8500720c */ /* 0x000fda0003f06270 */
[----:B------:R-:W-:Y:S05]  /*f420*/  @!P0 BRA `(.L_x_3631) ;  /* 0x0000002400a48947 */ /* 0x000fea0003800000 */
[----:B------:R-:W1:Y:S01]  /*f430*/  S2UR UR5, SR_CgaCtaId ;  /* 0x00000000000579c3 */ /* 0x000e620000008800 */
[----:B------:R-:W2:Y:S01]  /*f440*/  S2R R119, SR_TID.X ;  /* 0x0000000000777919 */ /* 0x000ea20000002100 */
        /* <DEDUP_REMOVED lines=11> */
[----:B------:R-:W3:Y:S01]  /*f500*/  LDCU UR12, c[0x0][0x440] ;  /* 0x00008800ff0c77ac */ /* 0x000ee20008000800 */
[----:B------:R-:W4:Y:S01]  /*f510*/  LDCU UR4, c[0x0][0x45c] ;  /* 0x00008b80ff0477ac */ /* 0x000f220008000800 */
[----:B------:R-:W2:Y:S01]  /*f520*/  LDCU.64 UR8, c[0x0][0x3a0] ;  /* 0x00007400ff0877ac */ /* 0x000ea20008000a00 */
[----:B------:R-:W2:Y:S01]  /*f530*/  LDCU.64 UR10, c[0x0][0x3a8] ;  /* 0x00007500ff0a77ac */ /* 0x000ea20008000a00 */
[----:B-1----:R-:W-:-:S12]  /*f540*/  ULEA UR5, UR5, UR13, 0x18 ;  /* 0x0000000d05057291 */ /* 0x002fd8000f8ec0ff */
.L_x_3635:
[C---:B--2---:R-:W-:Y:S01]  /*f550*/  LOP3.LUT R128, R119.reuse, 0x18, RZ, 0xc0, !PT ;  /* 0x0000001877807812 */ /* 0x044fe200078ec0ff */
[----:B------:R-:W1:Y:S01]  /*f560*/  @!P6 LDC R86, c[0x0][0x3c0] ;  /* 0x0000f000ff56eb82 */ /* 0x000e620000000800 */
[----:B------:R-:W-:Y:S01]  /*f570*/  @!P6 IADD3 R7, P0, PT, RZ, -R132, RZ ;  /* 0x80000084ff07e210 */ /* 0x000fe20007f1e0ff */
[----:B------:R-:W-:Y:S01]  /*f580*/  IMAD.SHL.U32 R3, R119, 0x8, RZ ;  /* 0x0000000877037824 */ /* 0x000fe200078e00ff */
[----:B------:R-:W-:Y:S04]  /*f590*/  DEPBAR.LE SB0, 0x0 ;  /* 0x000080000000791a */ /* 0x000fe80000000000 */
[----:B------:R-:W-:Y:S01]  /*f5a0*/  LOP3.LUT R2, R3, 0x18, RZ, 0xc0, !PT ;  /* 0x0000001803027812 */ /* 0x000fe200078ec0ff */
[----:B------:R-:W2:Y:S01]  /*f5b0*/  LDC R136, c[0x0][0x3c4] ;  /* 0x0000f100ff887b82 */ /* 0x000ea20000000800 */
[--C-:B------:R-:W-:Y:S07]  /*f5c0*/  LOP3.LUT R129, R128, 0xd8, R3.reuse, 0x78, !PT ;  /* 0x000000d880817812 */ /* 0x100fee00078e7803 */
[----:B------:R-:W-:Y:S01]  /*f5d0*/  BAR.SYNC.DEFER_BLOCKING 0x0 ;  /* 0x0000000000007b1d */ /* 0x000fe20000010000 */
[C---:B---3--:R-:W-:Y:S02]  /*f5e0*/  ISETP.GE.AND P5, PT, R2.reuse, UR12, PT ;  /* 0x0000000c02007c0c */ /* 0x048fe4000bfa6270 */
[C---:B------:R-:W-:Y:S02]  /*f5f0*/  LOP3.LUT R5, R2.reuse, 0x20, RZ, 0xfc, !PT ;  /* 0x0000002002057812 */ /* 0x040fe400078efcff */
[----:B------:R-:W-:Y:S01]  /*f600*/  LOP3.LUT R129, R129, 0x1f20, R3, 0xf8, !PT ;  /* 0x00001f2081817812 */ /* 0x000fe200078ef803 */
[----:B------:R-:W-:Y:S01]  /*f610*/  IMAD.MOV.U32 R3, RZ, RZ, R122 ;  /* 0x000000ffff037224 */ /* 0x000fe200078e007a */
[----:B------:R-:W-:Y:S02]  /*f620*/  LOP3.LUT R2, R2, 0x40, RZ, 0xfc, !PT ;  /* 0x0000004002027812 */ /* 0x000fe400078efcff */
[----:B------:R-:W-:Y:S02]  /*f630*/  ISETP.GE.AND P4, PT, R5, UR12, PT ;  /* 0x0000000c05007c0c */ /* 0x000fe4000bf86270 */
[----:B------:R-:W-:Y:S01]  /*f640*/  ISETP.GE.AND P3, PT, R2, UR12, PT ;  /* 0x0000000c02007c0c */ /* 0x000fe2000bf66270 */
[----:B------:R-:W-:Y:S01]  /*f650*/  IMAD.MOV.U32 R2, RZ, RZ, R123 ;  /* 0x000000ffff027224 */ /* 0x000fe200078e007b */
[----:B------:R-:W-:Y:S01]  /*f660*/  LEA R129, R129, UR5, 0x1 ;  /* 0x0000000581817c11 */ /* 0x000fe2000f8e08ff */
[----:B-1----:R-:W-:Y:S04]  /*f670*/  @!P6 IMAD.SHL.U32 R4, R86, 0x40, RZ ;  /* 0x000000405604e824 */ /* 0x002fe800078e00ff */
[----:B------:R-:W-:Y:S05]  /*f680*/  @!P6 IMAD.X R4, RZ, RZ, ~R4, P0 ;  /* 0x000000ffff04e224 */ /* 0x000fea00000e0e04 */
[----:B------:R-:W-:Y:S01]  /*f690*/  @!P6 SHF.R.S64 R7, R7, 0x1f, R4 ;  /* 0x0000001f0707e819 */ /* 0x000fe20000001004 */
[----:B------:R-:W1:Y:S03]  /*f6a0*/  S2R R119, SR_TID.X ;  /* 0x0000000000777919 */ /* 0x000e660000002100 */
[----:B------:R-:W-:Y:S04]  /*f6b0*/  @!P6 IADD3 R122, P0, PT, R122, R7, RZ ;  /* 0x000000077a7ae210 */ /* 0x000fe80007f1e0ff */
[----:B------:R-:W-:Y:S01]  /*f6c0*/  @!P6 LEA.HI.X.SX32 R123, R4, R123, 0x1, P0 ;  /* 0x0000007b047be211 */ /* 0x000fe200000f0eff */
[----:B--2---:R-:W-:Y:S08]  /*f6d0*/  @!P6 BRA `(.L_x_3632) ;  /* 0x0000000000f4e947 */ /* 0x004ff00003800000 */
[----:B------:R-:W-:Y:S01]  /*f6e0*/  VIADD R8, R134, 0xffffffc0 ;  /* 0xffffffc086087836 */ /* 0x000fe20000000000 */
[----:B------:R-:W2:Y:S01]  /*f6f0*/  LDC R5, c[0x0][0x4f0] ;  /* 0x00013c00ff057b82 */ /* 0x000ea20000000800 */
[----:B------:R-:W-:Y:S03]  /*f700*/  MOV R10, RZ ;  /* 0x000000ff000a7202 */ /* 0x000fe60000000f00 */
[----:B------:R-:W-:Y:S04]  /*f710*/  IABS R9, R8 ;  /* 0x0000000800097213 */ /* 0x000fe80000000000 */
[----:B------:R-:W3:Y:S01]  /*f720*/  LDC.64 R86, c[0x0][0x3c0] ;  /* 0x0000f000ff567b82 */ /* 0x000ee20000000a00 */
[-C--:B--2---:R-:W-:Y:S02]  /*f730*/  IABS R6, R5.reuse ;  /* 0x0000000500067213 */ /* 0x084fe40000000000 */
[----:B------:R-:W-:Y:S02]  /*f740*/  LOP3.LUT R8, R8, R5, RZ, 0x3c, !PT ;  /* 0x0000000508087212 */ /* 0x000fe400078e3cff */
[----:B------:R-:W2:Y:S10]  /*f750*/  I2F.RP R13, R6 ;  /* 0x00000006000d7306 */ /* 0x000eb40000209400 */
[----:B--2---:R-:W2:Y:S02]  /*f760*/  MUFU.RCP R4, R13 ;  /* 0x0000000d00047308 */ /* 0x004ea40000001000 */
[----:B--2---:R-:W-:Y:S08]  /*f770*/  VIADD R12, R4, 0xffffffe ;  /* 0x0ffffffe040c7836 */ /* 0x004ff00000000000 */
[----:B------:R-:W2:Y:S02]  /*f780*/  F2I.FTZ.U32.TRUNC.NTZ R11, R12 ;  /* 0x0000000c000b7305 */ /* 0x000ea4000021f000 */
[--C-:B--2---:R-:W-:Y:S04]  /*f790*/  IMAD.MOV R7, RZ, RZ, -R11.reuse ;  /* 0x000000ffff077224 */ /* 0x104fe800078e0a0b */
        /* <DEDUP_REMOVED lines=32> */
[----:B------:R-:W2:Y:S01]  /*f9a0*/  LDG.E R7, desc[UR6][R14.64] ;  /* 0x000000060e077981 */ /* 0x000ea2000c1e1900 */
[----:B------:R-:W-:Y:S01]  /*f9b0*/  LEA.HI.X.SX32 R13, R9, R127, 0x2, P0 ;  /* 0x0000007f090d7211 */ /* 0x000fe200000f16ff */
[----:B------:R-:W-:Y:S04]  /*f9c0*/  IMAD R5, R6, R5, -0x40 ;  /* 0xffffffc006057424 */ /* 0x000fe800078e0205 */
[----:B------:R-:W2:Y:S01]  /*f9d0*/  LDG.E R4, desc[UR6][R12.64] ;  /* 0x000000060c047981 */ /* 0x000ea2000c1e1900 */
[----:B------:R-:W-:Y:S05]  /*f9e0*/  SHF.R.S32.HI R9, RZ, 0x1f, R5 ;  /* 0x0000001fff097819 */ /* 0x000fea0000011405 */
[-C--:B---3--:R-:W-:Y:S02]  /*f9f0*/  IMAD R6, R9, R86.reuse, RZ ;  /* 0x0000005609067224 */ /* 0x088fe400078e02ff */
[C---:B------:R-:W-:Y:S04]  /*fa00*/  IMAD.WIDE.U32 R8, R5.reuse, R86, RZ ;  /* 0x0000005605087225 */ /* 0x040fe800078e00ff */
[----:B------:R-:W-:Y:S05]  /*fa10*/  IMAD R6, R5, R87, R6 ;  /* 0x0000005705067224 */ /* 0x000fea00078e0206 */
[----:B------:R-:W-:Y:S01]  /*fa20*/  IADD3 R9, PT, PT, R9, R6, RZ ;  /* 0x0000000609097210 */ /* 0x000fe20007ffe0ff */
[----:B--2---:R-:W-:Y:S04]  /*fa30*/  IMAD.IADD R7, R7, 0x1, -R4 ;  /* 0x0000000107077824 */ /* 0x004fe800078e0a04 */
[C---:B------:R-:W-:Y:S01]  /*fa40*/  IMAD.WIDE.U32 R8, R7.reuse, UR10, R8 ;  /* 0x0000000a07087c25 */ /* 0x040fe2000f8e0008 */
[----:B------:R-:W-:Y:S02]  /*fa50*/  SHF.R.S32.HI R4, RZ, 0x1f, R7 ;  /* 0x0000001fff047819 */ /* 0x000fe40000011407 */
[----:B------:R-:W-:Y:S03]  /*fa60*/  LEA R122, P0, R8, R3, 0x1 ;  /* 0x00000003087a7211 */ /* 0x000fe600078008ff */
[----:B------:R-:W-:Y:S04]  /*fa70*/  IMAD R4, R4, UR10, RZ ;  /* 0x0000000a04047c24 */ /* 0x000fe8000f8e02ff */
[----:B------:R-:W-:Y:S04]  /*fa80*/  IMAD R4, R7, UR11, R4 ;  /* 0x0000000b07047c24 */ /* 0x000fe8000f8e0204 */
[----:B------:R-:W-:Y:S05]  /*fa90*/  IMAD.IADD R123, R9, 0x1, R4 ;  /* 0x00000001097b7824 */ /* 0x000fea00078e0204 */
[----:B------:R-:W-:Y:S07]  /*faa0*/  LEA.HI.X R123, R8, R2, R123, 0x1, P0 ;  /* 0x00000002087b7211 */ /* 0x000fee00000f0c7b */
.L_x_3632:
[----:B------:R-:W-:Y:S01]  /*fab0*/  @!PT LDS RZ, [RZ] ;  /* 0x00000000fffff984 */ /* 0x000fe20000000800 */
[----:B------:R-:W-:Y:S01]  /*fac0*/  @!PT LDS RZ, [RZ] ;  /* 0x00000000fffff984 */ /* 0x000fe20000000800 */
[----:B------:R-:W-:Y:S01]  /*fad0*/  @!PT LDS RZ, [RZ] ;  /* 0x00000000fffff984 */ /* 0x000fe20000000800 */
[----:B------:R2:W-:Y:S01]  /*fae0*/  @!P5 LDGSTS.E.BYPASS.LTC128B.128 [R129+0x6000], desc[UR6][R122.64] ;  /* 0x060000007a81dfae */ /* 0x0005e2000b981a06 */
[C---:B------:R-:W-:Y:S01]  /*faf0*/  LEA R138, P0, R86.reuse, R122, 0x6 ;  /* 0x0000007a568a7211 */ /* 0x040fe200078030ff */
[----:B------:R-:W-:Y:S01]  /*fb00*/  IMAD.MOV.U32 R84, RZ, RZ, 0x20 ;  /* 0x00000020ff547424 */ /* 0x000fe200078e00ff */
[----:B------:R-:W-:Y:S01]  /*fb10*/  ISETP.NE.AND P1, PT, R133, 0x1, PT ;  /* 0x000000018500780c */ /* 0x000fe20003f25270 */
[----:B------:R-:W-:Y:S01]  /*fb20*/  @P5 STS.128 [R129+0x6000], RZ ;  /* 0x006000ff81005388 */ /* 0x000fe20000000c00 */
[----:B------:R-:W-:Y:S02]  /*fb30*/  LEA.HI.X R139, R86, R123, R136, 0x6, P0 ;  /* 0x0000007b568b7211 */ /* 0x000fe400000f3488 */
[----:B-1----:R-:W-:Y:S01]  /*fb40*/  LOP3.LUT P0, RZ, R119, 0x4, RZ, 0xc0, !PT ;  /* 0x0000000477ff7812 */ /* 0x002fe2000780c0ff */
[----:B------:R-:W-:Y:S01]  /*fb50*/  @!PT LDS RZ, [RZ] ;  /* 0x00000000fffff984 */ /* 0x000fe20000000800 */
[----:B------:R-:W-:Y:S01]  /*fb60*/  @!PT LDS RZ, [RZ] ;  /* 0x00000000fffff984 */ /* 0x000fe20000000800 */
[----:B------:R-:W-:Y:S01]  /*fb70*/  @!PT LDS RZ, [RZ] ;  /* 0x00000000fffff984 */ /* 0x000fe20000000800 */
[----:B------:R2:W-:Y:S03]  /*fb80*/  @!P4 LDGSTS.E.BYPASS.LTC128B.128 [R129+0x7000], desc[UR6][R122.64+0x40] ;  /* 0x070000407a81cfae */ /* 0x0005e6000b981a06 */
[----:B------:R-:W-:Y:S01]  /*fb90*/  SEL R84, R84, 0xffffffe0, !P0 ;  /* 0xffffffe054547807 */ /* 0x000fe20004000000 */
[----:B------:R-:W-:Y:S04]  /*fba0*/  @P4 STS.128 [R129+0x7000], RZ ;  /* 0x007000ff81004388 */ /* 0x000fe80000000c00 */
[----:B------:R-:W-:Y:S01]  /*fbb0*/  @!PT LDS RZ, [RZ] ;  /* 0x00000000fffff984 */ /* 0x000fe20000000800 */
[----:B------:R-:W-:Y:S01]  /*fbc0*/  @!PT LDS RZ, [RZ] ;  /* 0x00000000fffff984 */ /* 0x000fe20000000800 */
[----:B------:R-:W-:Y:S01]  /*fbd0*/  @!PT LDS RZ, [RZ] ;  /* 0x00000000fffff984 */ /* 0x000fe20000000800 */
[----:B------:R2:W-:Y:S01]  /*fbe0*/  @!P3 LDGSTS.E.BYPASS.LTC128B.128 [R129+0x8000], desc[UR6][R122.64+0x80] ;  /* 0x080000807a81bfae */ /* 0x0005e2000b981a06 */
[--C-:B------:R-:W-:Y:S02]  /*fbf0*/  IMAD.IADD R3, R118, 0x1, R84.reuse ;  /* 0x0000000176037824 */ /* 0x100fe400078e0254 */
[----:B------:R-:W-:Y:S01]  /*fc00*/  IMAD.IADD R2, R117, 0x1, R84 ;  /* 0x0000000175027824 */ /* 0x000fe200078e0254 */
        /* <DEDUP_REMOVED lines=18> */
[----:B------:R-:W3:Y:S04]  /*fd30*/  LDSM.16.M88.4 R96, [R117+0x3400] ;  /* 0x003400007560783b */ /* 0x000ee80000000200 */
[----:B------:R-:W5:Y:S04]  /*fd40*/  LDSM.16.M88.4 R100, [R117+0x3800] ;  /* 0x003800007564783b */ /* 0x000f680000000200 */
[----:B------:R-:W0:Y:S04]  /*fd50*/  LDGDEPBAR ;  /* 0x00000000000079af */ /* 0x000e280000000000 */
[----:B------:R-:W4:Y:S04]  /*fd60*/  LDSM.16.M88.4 R104, [R117+0x3c00] ;  /* 0x003c00007568783b */ /* 0x000f280000000200 */
[----:B------:R-:W-:Y:S04]  /*fd70*/  LDSM.16.M88.4 R108, [R3] ;  /* 0x00000000036c783b */ /* 0x000fe80000000200 */
[----:B------:R-:W2:Y:S01]  /*fd80*/  LDSM.16.M88.4 R112, [R2+0x3000] ;  /* 0x003000000270783b */ /* 0x000ea20000000200 */
[C---:B-1----:R-:W-:Y:S08]  /*fd90*/  HMMA.16816.F32.BF16 R4, R88.reuse, R92, RZ ;  /* 0x0000005c5804723c */ /* 0x042ff000000418ff */
[C---:B------:R-:W-:Y:S01]  /*fda0*/  HMMA.16816.F32.BF16 R8, R88.reuse, R94, RZ ;  /* 0x0000005e5808723c */ /* 0x040fe200000418ff */
[----:B------:R-:W-:Y:S07]  /*fdb0*/  LDSM.16.M88.4 R92, [R2+0x3800] ;  /* 0x00380000025c783b */ /* 0x000fee0000000200 */
[C---:B---3--:R-:W-:Y:S08]  /*fdc0*/  HMMA.16816.F32.BF16 R12, R88.reuse, R96, RZ ;  /* 0x00000060580c723c */ /* 0x048ff000000418ff */
[C---:B------:R-:W-:Y:S01]  /*fdd0*/  HMMA.16816.F32.BF16 R16, R88.reuse, R98, RZ ;  /* 0x000000625810723c */ /* 0x040fe200000418ff */
[----:B------:R-:W-:Y:S07]  /*fde0*/  LDSM.16.M88.4 R96, [R2+0x3c00] ;  /* 0x003c00000260783b */ /* 0x000fee0000000200 */
[C---:B-----5:R-:W-:Y:S08]  /*fdf0*/  HMMA.16816.F32.BF16 R20, R88.reuse, R100, RZ ;  /* 0x000000645814723c */ /* 0x060ff000000418ff */
[C---:B------:R-:W-:Y:S01]  /*fe00*/  HMMA.16816.F32.BF16 R24, R88.reuse, R102, RZ ;  /* 0x000000665818723c */ /* 0x040fe200000418ff */
[----:B------:R-:W-:Y:S07]  /*fe10*/  LDSM.16.M88.4 R100, [R117+0x4800] ;  /* 0x004800007564783b */ /* 0x000fee0000000200 */
[C---:B----4-:R-:W-:Y:S08]  /*fe20*/  HMMA.16816.F32.BF16 R28, R88.reuse, R104, RZ ;  /* 0x00000068581c723c */ /* 0x050ff000000418ff */
[----:B------:R-:W-:Y:S01]  /*fe30*/  HMMA.16816.F32.BF16 R32, R88, R106, RZ ;  /* 0x0000006a5820723c */ /* 0x000fe200000418ff */
[----:B------:R-:W1:Y:S04]  /*fe40*/  LDSM.16.M88.4 R88, [R2+0x3400] ;  /* 0x003400000258783b */ /* 0x000e680000000200 */
[----:B------:R-:W-:Y:S03]  /*fe50*/  LDSM.16.M88.4 R104, [R2+0x5c00] ;  /* 0x005c00000268783b */ /* 0x000fe60000000200 */
[C---:B--2---:R-:W-:Y:S08]  /*fe60*/  HMMA.16816.F32.BF16 R4, R108.reuse, R112, R4 ;  /* 0x000000706c04723c */ /* 0x044ff00000041804 */
        /* <DEDUP_REMOVED lines=8> */
[----:B------:R-:W-:Y:S01]  /*fef0*/  HMMA.16816.F32.BF16 R32, R108, R98, R32 ;  /* 0x000000626c20723c */ /* 0x000fe20000041820 */
        /* <DEDUP_REMOVED lines=40> */
[----:B------:R-:W-:Y:S04]  /*10180*/  DEPBAR.LE SB0, 0x0 ;  /* 0x000080000000791a */ /* 0x000fe80000000000 */
[----:B------:R-:W-:Y:S01]  /*10190*/  BAR.SYNC.DEFER_BLOCKING 0x0 ;  /* 0x0000000000007b1d */ /* 0x000fe20000010000 */
        /* <DEDUP_REMOVED lines=11> */
[----:B------:R-:W2:Y:S08]  /*10250*/  @!P5 LDC R87, c[0x0][0x3bc] ;  /* 0x0000ef00ff57db82 */ /* 0x000eb00000000800 */
[----:B------:R-:W3:Y:S08]  /*10260*/  @!P4 LDC R86, c[0x0][0x3bc] ;  /* 0x0000ef00ff56cb82 */ /* 0x000ef00000000800 */
[----:B------:R-:W4:Y:S01]  /*10270*/  @!P3 LDC R84, c[0x0][0x3bc] ;  /* 0x0000ef00ff54bb82 */ /* 0x000f220000000800 */
        /* <DEDUP_REMOVED lines=11> */
[----:B--234-:R-:W-:Y:S08]  /*10330*/  @!P6 BRA `(.L_x_3634) ;  /* 0x0000000000f8e947 */ /* 0x01cff00003800000 */
        /* <DEDUP_REMOVED lines=35> */
[----:B------:R-:W1:Y:S10]  /*10570*/  LDC.64 R2, c[0x0][0x3b8] ;  /* 0x0000ee00ff027b82 */ /* 0x000e740000000a00 */
        /* <DEDUP_REMOVED lines=21> */
[C---:B------:R-:W-:Y:S03]  /*106d0*/  LEA R120, P1, R92.reuse, R120, 0x1 ;  /* 0x000000785c787211 */ /* 0x040fe600078208ff */
[----:B------:R-:W-:Y:S04]  /*106e0*/  IMAD R88, R3, UR8, RZ ;  /* 0x0000000803587c24 */ /* 0x000fe8000f8e02ff */
[----:B------:R-:W-:Y:S05]  /*106f0*/  IMAD R88, R89, UR9, R88 ;  /* 0x0000000959587c24 */ /* 0x000fea000f8e0258 */
[----:B------:R-:W-:Y:S04]  /*10700*/  IADD3 R88, PT, PT, R93, R88, RZ ;  /* 0x000000585d587210 */ /* 0x000fe80007ffe0ff */
[----:B------:R-:W-:Y:S07]  /*10710*/  LEA.HI.X R121, R92, R121, R88, 0x1, P1 ;  /* 0x000000795c797211 */ /* 0x000fee00008f0c58 */
.L_x_3634:
[----:B------:R-:W-:Y:S01]  /*10720*/  @!PT LDS RZ, [RZ] ;  /* 0x00000000fffff984 */ /* 0x000fe20000000800 */
[----:B------:R-:W-:Y:S01]  /*10730*/  @!PT LDS RZ, [RZ] ;  /* 0x00000000fffff984 */ /* 0x000fe20000000800 */
[----:B------:R-:W-:Y:S01]  /*10740*/  @!PT LDS RZ, [RZ] ;  /* 0x00000000fffff984 */ /* 0x000fe20000000800 */
[----:B------:R1:W-:Y:S01]  /*10750*/  @!P5 LDGSTS.E.BYPASS.LTC128B.128 [R129+0x3000], desc[UR6][R120.64] ;  /* 0x030000007881dfae */ /* 0x0003e2000b981a06 */
[CC--:B------:R-:W-:Y:S02]  /*10760*/  @!P5 LEA R90, P1, R2.reuse, R120.reuse, 0x6 ;  /* 0x00000078025ad211 */ /* 0x0c0fe400078230ff */
[CC--:B------:R-:W-:Y:S01]  /*10770*/  @!P4 LEA R88, P2, R2.reuse, R120.reuse, 0x6 ;  /* 0x000000780258c211 */ /* 0x0c0fe200078430ff */
[----:B------:R1:W-:Y:S01]  /*10780*/  @P5 STS.128 [R129+0x3000], RZ ;  /* 0x003000ff81005388 */ /* 0x0003e20000000c00 */
[CC--:B------:R-:W-:Y:S02]  /*10790*/  @!P5 LEA.HI.X R91, R2.reuse, R121.reuse, R87, 0x6, P1 ;  /* 0x00000079025bd211 */ /* 0x0c0fe400008f3457 */
[CC--:B------:R-:W-:Y:S01]  /*107a0*/  @!P4 LEA.HI.X R89, R2.reuse, R121.reuse, R86, 0x6, P2 ;  /* 0x000000790259c211 */ /* 0x0c0fe200010f3456 */
[----:B------:R-:W-:Y:S01]  /*107b0*/  @!PT LDS RZ, [RZ] ;  /* 0x00000000fffff984 */ /* 0x000fe20000000800 */
[----:B------:R-:W-:Y:S01]  /*107c0*/  @!PT LDS RZ, [RZ] ;  /* 0x00000000fffff984 */ /* 0x000fe20000000800 */
[----:B------:R-:W-:Y:S01]  /*107d0*/  @!PT LDS RZ, [RZ] ;  /* 0x00000000fffff984 */ /* 0x000fe20000000800 */
[----:B------:R1:W-:Y:S01]  /*107e0*/  @!P4 LDGSTS.E.BYPASS.LTC128B.128 [R129+0x4000], desc[UR6][R120.64+0x40] ;  /* 0x040000407881cfae */ /* 0x0003e2000b981a06 */
[C---:B------:R-:W-:Y:S03]  /*107f0*/  @!P3 LEA R92, P1, R2.reuse, R120, 0x6 ;  /* 0x00000078025cb211 */ /* 0x040fe600078230ff */
[----:B------:R1:W-:Y:S01]  /*10800*/  @P4 STS.128 [R129+0x4000], RZ ;  /* 0x004000ff81004388 */ /* 0x0003e20000000c00 */
[----:B------:R-:W-:Y:S03]  /*10810*/  @!P3 LEA.HI.X R93, R2, R121, R84, 0x6, P1 ;  /* 0x00000079025db211 */ /* 0x000fe600008f3454 */
        /* <DEDUP_REMOVED lines=21> */
.L_x_3633:
        /* <DEDUP_REMOVED lines=14> */
[----:B-1----:R-:W-:Y:S02]  /*10a50*/  FMNMX3.FTZ R90, R3, R32, R33, !PT ;  /* 0x00000020035a7276 */ /* 0x002fe40007810021 */
        /* <DEDUP_REMOVED lines=13> */
[C---:B------:R-:W-:Y:S01]  /*10b30*/  FSETP.NEU.FTZ.AND P1, PT, R84.reuse, -INF , PT ;  /* 0xff8000005400780b */ /* 0x040fe20003f3d000 */
[C---:B------:R-:W-:Y:S01]  /*10b40*/  FMUL.FTZ R100, R84.reuse, UR4 ;  /* 0x0000000454647c20 */ /* 0x040fe20008410000 */
[----:B------:R-:W-:Y:S01]  /*10b50*/  FADD.FTZ R86, -R84, R85 ;  /* 0x0000005554567221 */ /* 0x000fe20000010100 */
[C---:B------:R-:W-:Y:S03]  /*10b60*/  FADD.FTZ R85, -R3.reuse, R0 ;  /* 0x0000000003557221 */ /* 0x040fe60000010100 */
        /* <DEDUP_REMOVED lines=8> */
[--C-:B------:R-:W-:Y:S01]  /*10bf0*/  FFMA.FTZ R86, R8, UR4, -R100.reuse ;  /* 0x0000000408567c23 */ /* 0x100fe20008010864 */
[----:B------:R-:W-:Y:S01]  /*10c00*/  FFMA.FTZ R87, R9, UR4, -R100 ;  /* 0x0000000409577c23 */ /* 0x000fe20008010864 */
[----:B------:R-:W2:Y:S01]  /*10c10*/  MUFU.EX2 R2, R2 ;  /* 0x0000000200027308 */ /* 0x000ea20000000800 */
[--C-:B------:R-:W-:Y:S01]  /*10c20*/  FFMA.FTZ R99, R6, UR4, -R102.reuse ;  /* 0x0000000406637c23 */ /* 0x100fe20008010866 */
[----:B------:R-:W-:Y:S01]  /*10c30*/  MOV R6, R130 ;  /* 0x0000008200067202 */ /* 0x000fe20000000f00 */
[--C-:B------:R-:W-:Y:S01]  /*10c40*/  FFMA.FTZ R7, R7, UR4, -R102.reuse ;  /* 0x0000000407077c23 */ /* 0x100fe20008010866 */
[----:B------:R-:W-:Y:S01]  /*10c50*/  @P0 IADD3 R6, PT, PT, R131, -0x20, RZ ;  /* 0xffffffe083060810 */ /* 0x000fe20007ffe0ff */
[--C-:B------:R-:W-:Y:S01]  /*10c60*/  FFMA.FTZ R97, R10, UR4, -R102.reuse ;  /* 0x000000040a617c23 */ /* 0x100fe20008010866 */
[----:B------:R-:W-:Y:S04]  /*10c70*/  FFMA.FTZ R96, R11, UR4, -R102 ;  /* 0x000000040b607c23 */ /* 0x000fe80008010866 */
[----:B------:R-:W3:Y:S01]  /*10c80*/  MUFU.EX2 R0, R0 ;  /* 0x0000000000007308 */ /* 0x000ee20000000800 */
[----:B------:R-:W-:Y:S01]  /*10c90*/  FFMA.FTZ R106, R17, UR4, -R100 ;  /* 0x00000004116a7c23 */ /* 0x000fe20008010864 */
        /* <DEDUP_REMOVED lines=11> */
[----:B------:R-:W-:Y:S01]  /*10d50*/  FMUL.FTZ R40, R2, R40 ;  /* 0x0000002802287220 */ /* 0x000fe20000410000 */
[C---:B---3--:R-:W-:Y:S01]  /*10d60*/  FMUL.FTZ R10, R0.reuse, R82 ;  /* 0x00000052000a7220 */ /* 0x048fe20000410000 */
[C---:B------:R-:W-:Y:S07]  /*10d70*/  FMUL.FTZ R11, R0.reuse, R83 ;  /* 0x00000053000b7220 */ /* 0x040fee0000410000 */
[----:B------:R-:W3:Y:S01]  /*10d80*/  MUFU.EX2 R7, R7 ;  /* 0x0000000700077308 */ /* 0x000ee20000000800 */
[C---:B------:R-:W-:Y:S01]  /*10d90*/  FMUL.FTZ R38, R0.reuse, R38 ;  /* 0x0000002600267220 */ /* 0x040fe20000410000 */
[----:B------:R-:W-:Y:S01]  /*10da0*/  FMUL.FTZ R39, R0, R39 ;  /* 0x0000002700277220 */ /* 0x000fe20000410000 */
[----:B------:R-:W-:Y:S07]  /*10db0*/  FMUL.FTZ R41, R2, R41 ;  /* 0x0000002902297220 */ /* 0x000fee0000410000 */
[----:B------:R-:W-:Y:S01]  /*10dc0*/  MUFU.EX2 R86, R86 ;  /* 0x0000005600567308 */ /* 0x000fe20000000800 */
[----:B------:R-:W-:Y:S01]  /*10dd0*/  FMUL.FTZ R42, R0, R42 ;  /* 0x0000002a002a7220 */ /* 0x000fe20000410000 */
[----:B--2---:R-:W-:Y:S01]  /*10de0*/  F2FP.BF16.F32.PACK_AB R80, R98, R101 ;  /* 0x000000656250723e */ /* 0x004fe200000010ff */
[----:B------:R-:W-:Y:S07]  /*10df0*/  FMUL.FTZ R43, R0, R43 ;  /* 0x0000002b002b7220 */ /* 0x000fee0000410000 */
[----:B------:R-:W2:Y:S01]  /*10e00*/  MUFU.EX2 R87, R87 ;  /* 0x0000005700577308 */ /* 0x000ea20000000800 */
[C---:B------:R-:W-:Y:S01]  /*10e10*/  FMUL.FTZ R44, R2.reuse, R44 ;  /* 0x0000002c022c7220 */ /* 0x040fe20000410000 */
[----:B------:R-:W-:Y:S01]  /*10e20*/  FMUL.FTZ R45, R2, R45 ;  /* 0x0000002d022d7220 */ /* 0x000fe20000410000 */
        /* <DEDUP_REMOVED lines=9> */
[C---:B------:R-:W-:Y:S01]  /*10ec0*/  FMUL.FTZ R52, R2.reuse, R52 ;  /* 0x0000003402347220 */ /* 0x040fe20000410000 */
[----:B------:R-:W-:Y:S01]  /*10ed0*/  FMUL.FTZ R53, R2, R53 ;  /* 0x0000003502357220 */ /* 0x000fe20000410000 */
[----:B--2---:R-:W-:Y:S01]  /*10ee0*/  F2FP.BF16.F32.PACK_AB R82, R87, R86 ;  /* 0x000000565752723e */ /* 0x004fe200000010ff */
[C---:B------:R-:W-:Y:S01]  /*10ef0*/  FMUL.FTZ R54, R0.reuse, R54 ;  /* 0x0000003600367220 */ /* 0x040fe20000410000 */
[----:B------:R-:W-:Y:S01]  /*10f00*/  FMUL.FTZ R55, R0, R55 ;  /* 0x0000003700377220 */ /* 0x000fe20000410000 */
[C---:B------:R-:W-:Y:S01]  /*10f10*/  FMUL.FTZ R56, R2.reuse, R56 ;  /* 0x0000003802387220 */ /* 0x040fe20000410000 */
[----:B------:R-:W-:Y:S01]  /*10f20*/  FMUL.FTZ R57, R2, R57 ;  /* 0x0000003902397220 */ /* 0x000fe20000410000 */
[C---:B------:R-:W-:Y:S01]  /*10f30*/  FMUL.FTZ R58, R0.reuse, R58 ;  /* 0x0000003a003a7220 */ /* 0x040fe20000410000 */
[----:B------:R-:W-:Y:S01]  /*10f40*/  FMUL.FTZ R59, R0, R59 ;  /* 0x0000003b003b7220 */ /* 0x000fe20000410000 */
[----:B------:R-:W-:Y:S01]  /*10f50*/  FMUL.FTZ R60, R2, R60 ;  /* 0x0000003c023c7220 */ /* 0x000fe20000410000 */
[----:B---3--:R-:W-:Y:S01]  /*10f60*/  F2FP.BF16.F32.PACK_AB R83, R96, R97 ;  /* 0x000000616053723e */ /* 0x008fe200000010ff */
[----:B------:R-:W-:Y:S01]  /*10f70*/  FFMA.FTZ R107, R22, UR4, -R102 ;  /* 0x00000004166b7c23 */ /* 0x000fe20008010866 */
[----:B------:R-:W-:Y:S01]  /*10f80*/  FFMA.FTZ R110, R25, UR4, -R100 ;  /* 0x00000004196e7c23 */ /* 0x000fe20008010864 */
[--C-:B------:R-:W-:Y:S01]  /*10f90*/  FFMA.FTZ R109, R26, UR4, -R102.reuse ;  /* 0x000000041a6d7c23 */ /* 0x100fe20008010866 */
[----:B------:R-:W-:Y:S01]  /*10fa0*/  FFMA.FTZ R108, R27, UR4, -R102 ;  /* 0x000000041b6c7c23 */ /* 0x000fe20008010866 */
[--C-:B------:R-:W-:Y:S01]  /*10fb0*/  FFMA.FTZ R111, R28, UR4, -R100.reuse ;  /* 0x000000041c6f7c23 */ /* 0x100fe20008010864 */
[----:B------:R-:W-:Y:S01]  /*10fc0*/  FFMA.FTZ R112, R29, UR4, -R100 ;  /* 0x000000041d707c23 */ /* 0x000fe20008010864 */
[C---:B-1----:R-:W-:Y:S01]  /*10fd0*/  HMMA.16816.F32.BF16 R8, R80.reuse, R88, R8 ;  /* 0x000000585008723c */ /* 0x042fe20000041808 */
[----:B------:R-:W-:Y:S04]  /*10fe0*/  MUFU.EX2 R103, R103 ;  /* 0x0000006700677308 */ /* 0x000fe80000000800 */
[--C-:B------:R-:W-:Y:S01]  /*10ff0*/  FFMA.FTZ R113, R30, UR4, -R102.reuse ;  /* 0x000000041e717c23 */ /* 0x100fe20008010866 */
[----:B------:R-:W-:Y:S01]  /*11000*/  FFMA.FTZ R31, R31, UR4, -R102 ;  /* 0x000000041f1f7c23 */ /* 0x000fe20008010866 */
[----:B------:R-:W-:Y:S01]  /*11010*/  FMUL.FTZ R61, R2, R61 ;  /* 0x0000003d023d7220 */ /* 0x000fe20000410000 */
[C---:B------:R-:W-:Y:S01]  /*11020*/  HMMA.16816.F32.BF16 R36, R80.reuse, R90, R36 ;  /* 0x0000005a5024723c */ /* 0x040fe20000041824 */
[----:B------:R-:W1:Y:S02]  /*11030*/  LDSM.16.MT88.4 R88, [R116+0x7000] ;  /* 0x007000007458783b */ /* 0x000e640000004200 */
[----:B------:R-:W-:Y:S01]  /*11040*/  MUFU.EX2 R104, R104 ;  /* 0x0000006800687308 */ /* 0x000fe20000000800 */
[C---:B------:R-:W-:Y:S01]  /*11050*/  FMUL.FTZ R62, R0.reuse, R62 ;  /* 0x0000003e003e7220 */ /* 0x040fe20000410000 */
[----:B------:R-:W-:Y:S01]  /*11060*/  FMUL.FTZ R63, R0, R63 ;  /* 0x0000003f003f7220 */ /* 0x000fe20000410000 */
[C---:B------:R-:W-:Y:S01]  /*11070*/  FMUL.FTZ R64, R2.reuse, R64 ;  /* 0x0000004002407220 */ /* 0x040fe20000410000 */
[----:B------:R-:W-:Y:S01]  /*11080*/  FMUL.FTZ R65, R2, R65 ;  /* 0x0000004102417220 */ /* 0x000fe20000410000 */
[C---:B------:R-:W-:Y:S01]  /*11090*/  FMUL.FTZ R66, R0.reuse, R66 ;  /* 0x0000004200427220 */ /* 0x040fe20000410000 */
[C---:B----4-:R-:W-:Y:S04]  /*110a0*/  HMMA.16816.F32.BF16 R40, R80.reuse, R92, R40 ;  /* 0x0000005c5028723c */ /* 0x050fe80000041828 */
[----:B------:R-:W-:Y:S01]  /*110b0*/  MUFU.EX2 R106, R106 ;  /* 0x0000006a006a7308 */ /* 0x000fe20000000800 */
[----:B------:R-:W-:Y:S01]  /*110c0*/  FMUL.FTZ R67, R0, R67 ;  /* 0x0000004300437220 */ /* 0x000fe20000410000 */
[C---:B------:R-:W-:Y:S01]  /*110d0*/  FMUL.FTZ R68, R2.reuse, R68 ;  /* 0x0000004402447220 */ /* 0x040fe20000410000 */
[----:B------:R-:W-:Y:S01]  /*110e0*/  FMUL.FTZ R69, R2, R69 ;  /* 0x0000004502457220 */ /* 0x000fe20000410000 */
[C---:B------:R-:W-:Y:S01]  /*110f0*/  FMUL.FTZ R70, R0.reuse, R70 ;  /* 0x0000004600467220 */ /* 0x040fe20000410000 */
[----:B------:R-:W-:Y:S01]  /*11100*/  FMUL.FTZ R71, R0, R71 ;  /* 0x0000004700477220 */ /* 0x000fe20000410000 */
[C---:B------:R-:W-:Y:S01]  /*11110*/  HMMA.16816.F32.BF16 R44, R80.reuse, R94, R44 ;  /* 0x0000005e502c723c */ /* 0x040fe2000004182c */
[----:B------:R-:W2:Y:S03]  /*11120*/  LDSM.16.MT88.4 R92, [R6+0x1000] ;  /* 0x00100000065c783b */ /* 0x000ea60000004200 */
[----:B------:R-:W-:Y:S01]  /*11130*/  MUFU.EX2 R105, R105 ;  /* 0x0000006900697308 */ /* 0x000fe20000000800 */
[C---:B------:R-:W-:Y:S01]  /*11140*/  FMUL.FTZ R72, R2.reuse, R72 ;  /* 0x0000004802487220 */ /* 0x040fe20000410000 */
[----:B------:R-:W-:Y:S01]  /*11150*/  FMUL.FTZ R73, R2, R73 ;  /* 0x0000004902497220 */ /* 0x000fe20000410000 */
[C---:B------:R-:W-:Y:S01]  /*11160*/  FMUL.FTZ R74, R0.reuse, R74 ;  /* 0x0000004a004a7220 */ /* 0x040fe20000410000 */
[----:B------:R-:W-:Y:S01]  /*11170*/  FMUL.FTZ R75, R0, R75 ;  /* 0x0000004b004b7220 */ /* 0x000fe20000410000 */
[C---:B------:R-:W-:Y:S01]  /*11180*/  FMUL.FTZ R76, R2.reuse, R76 ;  /* 0x0000004c024c7220 */ /* 0x040fe20000410000 */
[----:B------:R-:W-:Y:S01]  /*11190*/  FMUL.FTZ R77, R2, R77 ;  /* 0x0000004d024d7220 */ /* 0x000fe20000410000 */
[C---:B------:R-:W-:Y:S01]  /*111a0*/  FMUL.FTZ R78, R0.reuse, R78 ;  /* 0x0000004e004e7220 */ /* 0x040fe20000410000 */
[----:B------:R-:W-:Y:S01]  /*111b0*/  FMUL.FTZ R79, R0, R79 ;  /* 0x0000004f004f7220 */ /* 0x000fe20000410000 */
[--C-:B------:R-:W-:Y:S01]  /*111c0*/  FFMA.FTZ R12, R12, UR4, -R100.reuse ;  /* 0x000000040c0c7c23 */ /* 0x100fe20008010864 */
[----:B------:R-:W-:Y:S01]  /*111d0*/  FFMA.FTZ R13, R13, UR4, -R100 ;  /* 0x000000040d0d7c23 */ /* 0x000fe20008010864 */
[----:B------:R-:W-:Y:S01]  /*111e0*/  MUFU.EX2 R107, R107 ;  /* 0x0000006b006b7308 */ /* 0x000fe20000000800 */
[----:B------:R-:W-:Y:S01]  /*111f0*/  FFMA.FTZ R34, R34, UR4, -R102 ;  /* 0x0000000422227c23 */ /* 0x000fe20008010866 */
[----:B------:R-:W-:Y:S01]  /*11200*/  FFMA.FTZ R101, R2, R137, R101 ;  /* 0x0000008902657223 */ /* 0x000fe20000010065 */
[----:B------:R-:W-:Y:S07]  /*11210*/  ISETP.NE.AND P0, PT, R133, RZ, PT ;  /* 0x000000ff8500720c */ /* 0x000fee0003f05270 */
[----:B------:R-:W-:Y:S01]  /*11220*/  MUFU.EX2 R110, R110 ;  /* 0x0000006e006e7308 */ /* 0x000fe20000000800 */
[----:B------:R-:W-:Y:S01]  /*11230*/  FFMA.FTZ R99, R0, R135, R99 ;  /* 0x0000008700637223 */ /* 0x000fe20000010063 */
[----:B------:R-:W-:Y:S08]  /*11240*/  FADD.FTZ R101, R98, R101 ;  /* 0x0000006562657221 */ /* 0x000ff00000010000 */
[----:B------:R-:W-:Y:S01]  /*11250*/  MUFU.EX2 R109, R109 ;  /* 0x0000006d006d7308 */ /* 0x000fe20000000800 */
[----:B------:R-:W-:Y:S01]  /*11260*/  FADD.FTZ R0, R7, R99 ;  /* 0x0000006307007221 */ /* 0x000fe20000010000 */
[----:B------:R-:W-:Y:S01]  /*11270*/  FADD.FTZ R86, R86, R101 ;  /* 0x0000006556567221 */ /* 0x000fe20000010000 */
[C---:B-1----:R-:W-:Y:S07]  /*11280*/  HMMA.16816.F32.BF16 R48, R80.reuse, R88, R48 ;  /* 0x000000585030723c */ /* 0x042fee0000041830 */
[----:B------:R-:W-:Y:S01]  /*11290*/  MUFU.EX2 R108, R108 ;  /* 0x0000006c006c7308 */ /* 0x000fe20000000800 */
[----:B------:R-:W-:Y:S01]  /*112a0*/  FADD.FTZ R97, R97, R0 ;  /* 0x0000000061617221 */ /* 0x000fe20000010000 */
[----:B------:R-:W-:Y:S08]  /*112b0*/  FADD.FTZ R87, R87, R86 ;  /* 0x0000005657577221 */ /* 0x000ff00000010000 */
[----:B------:R-:W-:Y:S01]  /*112c0*/  MUFU.EX2 R111, R111 ;  /* 0x0000006f006f7308 */ /* 0x000fe20000000800 */
[----:B------:R-:W-:Y:S01]  /*112d0*/  FADD.FTZ R96, R96, R97 ;  /* 0x0000006160607221 */ /* 0x000fe20000010000 */
[C---:B------:R-:W-:Y:S01]  /*112e0*/  HMMA.16816.F32.BF16 R52, R80.reuse, R90, R52 ;  /* 0x0000005a5034723c */ /* 0x040fe20000041834 */
[----:B------:R-:W1:Y:S07]  /*112f0*/  LDSM.16.MT88.4 R88, [R116+0x8000] ;  /* 0x008000007458783b */ /* 0x000e6e0000004200 */
[----:B------:R-:W-:Y:S10]  /*11300*/  MUFU.EX2 R112, R112 ;  /* 0x0000007000707308 */ /* 0x000ff40000000800 */
[----:B------:R-:W-:Y:S01]  /*11310*/  MUFU.EX2 R113, R113 ;  /* 0x0000007100717308 */ /* 0x000fe20000000800 */
[C---:B--2---:R-:W-:Y:S08]  /*11320*/  HMMA.16816.F32.BF16 R56, R80.reuse, R92, R56 ;  /* 0x0000005c5038723c */ /* 0x044ff00000041838 */
[C---:B------:R-:W-:Y:S01]  /*11330*/  HMMA.16816.F32.BF16 R60, R80.reuse, R94, R60 ;  /* 0x0000005e503c723c */ /* 0x040fe2000004183c */
[----:B------:R-:W2:Y:S07]  /*11340*/  LDSM.16.MT88.4 R92, [R6+0x2000] ;  /* 0x00200000065c783b */ /* 0x000eae0000004200 */
[C---:B-1----:R-:W-:Y:S08]  /*11350*/  HMMA.16816.F32.BF16 R64, R80.reuse, R88, R64 ;  /* 0x000000585040723c */ /* 0x042ff00000041840 */
[C---:B------:R-:W-:Y:S01]  /*11360*/  HMMA.16816.F32.BF16 R68, R80.reuse, R90, R68 ;  /* 0x0000005a5044723c */ /* 0x040fe20000041844 */
[----:B------:R-:W1:Y:S07]  /*11370*/  LDSM.16.MT88.4 R88, [R116+0x6400] ;  /* 0x006400007458783b */ /* 0x000e6e0000004200 */
[C---:B--2---:R-:W-:Y:S01]  /*11380*/  HMMA.16816.F32.BF16 R72, R80.reuse, R92, R72 ;  /* 0x0000005c5048723c */ /* 0x044fe20000041848 */
[----:B------:R-:W2:Y:S10]  /*11390*/  MUFU.EX2 R92, R12 ;  /* 0x0000000c005c7308 */ /* 0x000eb40000000800 */
[----:B------:R-:W3:Y:S01]  /*113a0*/  MUFU.EX2 R93, R13 ;  /* 0x0000000d005d7308 */ /* 0x000ee20000000800 */
[----:B------:R-:W-:Y:S01]  /*113b0*/  HMMA.16816.F32.BF16 R76, R80, R94, R76 ;  /* 0x0000005e504c723c */ /* 0x000fe2000004184c */
[----:B------:R-:W4:Y:S02]  /*113c0*/  LDSM.16.MT88.4 R80, [R6+0x400] ;  /* 0x000400000650783b */ /* 0x000f240000004200 */
[----:B------:R-:W-:Y:S01]  /*113d0*/  FFMA.FTZ R95, R16, UR4, -R100 ;  /* 0x00000004105f7c23 */ /* 0x000fe20008010864 */
[----:B------:R-:W-:Y:S01]  /*113e0*/  FFMA.FTZ R94, R19, UR4, -R102 ;  /* 0x00000004135e7c23 */ /* 0x000fe20008010866 */
[----:B--2---:R-:W-:Y:S04]  /*113f0*/  FADD.FTZ R0, R92, R87 ;  /* 0x000000575c007221 */ /* 0x004fe80000010000 */
[----:B------:R-:W2:Y:S01]  /*11400*/  MUFU.EX2 R95, R95 ;  /* 0x0000005f005f7308 */ /* 0x000ea20000000800 */
[----:B------:R-:W5:Y:S01]  /*11410*/  LDSM.16.MT88.4 R16, [R116+0x7400] ;  /* 0x007400007410783b */ /* 0x000f620000004200 */
[C---:B---3--:R-:W-:Y:S01]  /*11420*/  F2FP.BF16.F32.PACK_AB R12, R93.reuse, R92 ;  /* 0x0000005c5d0c723e */ /* 0x048fe200000010ff */
[----:B------:R-:W-:Y:S07]  /*11430*/  FADD.FTZ R0, R93, R0 ;  /* 0x000000005d007221 */ /* 0x000fee0000010000 */
[----:B------:R-:W3:Y:S01]  /*11440*/  MUFU.EX2 R94, R94 ;  /* 0x0000005e005e7308 */ /* 0x000ee20000000800 */
[C---:B------:R-:W-:Y:S01]  /*11450*/  F2FP.BF16.F32.PACK_AB R13, R104.reuse, R103 ;  /* 0x00000067680d723e */ /* 0x040fe200000010ff */
[----:B------:R-:W-:Y:S04]  /*11460*/  FADD.FTZ R103, R103, R96 ;  /* 0x0000006067677221 */ /* 0x000fe80000010000 */
[----:B------:R-:W-:Y:S01]  /*11470*/  FADD.FTZ R104, R104, R103 ;  /* 0x0000006768687221 */ /* 0x000fe20000010000 */
[----:B--2---:R-:W-:Y:S01]  /*11480*/  F2FP.BF16.F32.PACK_AB R14, R106, R95 ;  /* 0x0000005f6a0e723e */ /* 0x004fe200000010ff */
[----:B------:R-:W-:Y:S01]  /*11490*/  FADD.FTZ R7, R95, R0 ;  /* 0x000000005f077221 */ /* 0x000fe20000010000 */
[----:B---3--:R-:W-:Y:S01]  /*114a0*/  F2FP.BF16.F32.PACK_AB R15, R94, R105 ;  /* 0x000000695e0f723e */ /* 0x008fe200000010ff */
[----:B------:R-:W-:Y:S02]  /*114b0*/  FADD.FTZ R105, R105, R104 ;  /* 0x0000006869697221 */ /* 0x000fe40000010000 */
[----:B------:R-:W-:Y:S02]  /*114c0*/  FADD.FTZ R7, R106, R7 ;  /* 0x000000076a077221 */ /* 0x000fe40000010000 */
[----:B------:R-:W-:Y:S02]  /*114d0*/  FADD.FTZ R94, R94, R105 ;  /* 0x000000695e5e7221 */ /* 0x000fe40000010000 */
[C---:B-1----:R-:W-:Y:S05]  /*114e0*/  HMMA.16816.F32.BF16 R8, R12.reuse, R88, R8 ;  /* 0x000000580c08723c */ /* 0x042fea0000041808 */
[--C-:B------:R-:W-:Y:S01]  /*114f0*/  FFMA.FTZ R88, R20, UR4, -R100.reuse ;  /* 0x0000000414587c23 */ /* 0x100fe20008010864 */
[----:B------:R-:W-:Y:S02]  /*11500*/  FFMA.FTZ R89, R21, UR4, -R100 ;  /* 0x0000000415597c23 */ /* 0x000fe40008010864 */
[C---:B------:R-:W-:Y:S03]  /*11510*/  HMMA.16816.F32.BF16 R36, R12.reuse, R90, R36 ;  /* 0x0000005a0c24723c */ /* 0x040fe60000041824 */
[----:B------:R-:W-:Y:S01]  /*11520*/  FFMA.FTZ R90, R23, UR4, -R102 ;  /* 0x00000004175a7c23 */ /* 0x000fe20008010866 */
[----:B------:R-:W-:Y:S01]  /*11530*/  FFMA.FTZ R91, R24, UR4, -R100 ;  /* 0x00000004185b7c23 */ /* 0x000fe20008010864 */
[----:B------:R-:W-:Y:S01]  /*11540*/  LDSM.16.MT88.4 R20, [R6+0x800] ;  /* 0x000800000614783b */ /* 0x000fe20000004200 */
[----:B------:R-:W1:Y:S01]  /*11550*/  MUFU.EX2 R88, R88 ;  /* 0x0000005800587308 */ /* 0x000e620000000800 */
[----:B------:R-:W-:Y:S01]  /*11560*/  FFMA.FTZ R102, R35, UR4, -R102 ;  /* 0x0000000423667c23 */ /* 0x000fe20008010866 */
[C---:B----4-:R-:W-:Y:S08]  /*11570*/  HMMA.16816.F32.BF16 R40, R12.reuse, R80, R40 ;  /* 0x000000500c28723c */ /* 0x050ff00000041828 */
[----:B------:R-:W2:Y:S01]  /*11580*/  MUFU.EX2 R89, R89 ;  /* 0x0000005900597308 */ /* 0x000ea20000000800 */
[----:B------:R-:W-:Y:S09]  /*11590*/  LDSM.16.MT88.4 R24, [R116+0x7c00] ;  /* 0x007c00007418783b */ /* 0x000ff20000004200 */
[----:B------:R-:W3:Y:S01]  /*115a0*/  MUFU.EX2 R90, R90 ;  /* 0x0000005a005a7308 */ /* 0x000ee20000000800 */
[C---:B------:R-:W-:Y:S09]  /*115b0*/  HMMA.16816.F32.BF16 R44, R12.reuse, R82, R44 ;  /* 0x000000520c2c723c */ /* 0x040ff2000004182c */
[----:B------:R-:W4:Y:S01]  /*115c0*/  MUFU.EX2 R91, R91 ;  /* 0x0000005b005b7308 */ /* 0x000f220000000800 */
[----:B-1----:R-:W-:Y:S01]  /*115d0*/  FADD.FTZ R0, R88, R7 ;  /* 0x0000000758007221 */ /* 0x002fe20000010000 */
[----:B------:R-:W1:Y:S08]  /*115e0*/  LDSM.16.MT88.4 R80, [R6+0x1400] ;  /* 0x001400000650783b */ /* 0x000e700000004200 */
[----:B------:R-:W-:Y:S01]  /*115f0*/  MUFU.EX2 R35, R34 ;  /* 0x0000002200237308 */ /* 0x000fe20000000800 */
[C---:B-----5:R-:W-:Y:S09]  /*11600*/  HMMA.16816.F32.BF16 R48, R12.reuse, R16, R48 ;  /* 0x000000100c30723c */ /* 0x060ff20000041830 */
[----:B------:R-:W-:Y:S01]  /*11610*/  MUFU.EX2 R102, R102 ;  /* 0x0000006600667308 */ /* 0x000fe20000000800 */
[----:B--2---:R-:W-:Y:S01]  /*11620*/  FADD.FTZ R0, R89, R0 ;  /* 0x0000000059007221 */ /* 0x004fe20000010000 */
        /* <DEDUP_REMOVED lines=8> */
[C---:B-1----:R-:W-:Y:S03]  /*116b0*/  HMMA.16816.F32.BF16 R72, R12.reuse, R80, R72 ;  /* 0x000000500c48723c */ /* 0x042fe60000041848 */
[--C-:B------:R-:W-:Y:S01]  /*116c0*/  FFMA.FTZ R80, R32, UR4, -R100.reuse ;  /* 0x0000000420507c23 */ /* 0x100fe20008010864 */
[----:B------:R-:W-:Y:S01]  /*116d0*/  FFMA.FTZ R100, R33, UR4, -R100 ;  /* 0x0000000421647c23 */ /* 0x000fe20008010864 */
[----:B------:R1:W5:Y:S03]  /*116e0*/  MUFU.EX2 R32, R31 ;  /* 0x0000001f00207308 */ /* 0x0003660000000800 */
[----:B------:R-:W-:Y:S07]  /*116f0*/  HMMA.16816.F32.BF16 R76, R12, R82, R76 ;  /* 0x000000520c4c723c */ /* 0x000fee000004184c */
[----:B------:R-:W-:Y:S01]  /*11700*/  MUFU.EX2 R33, R80 ;  /* 0x0000005000217308 */ /* 0x000fe20000000800 */
[----:B------:R-:W-:Y:S02]  /*11710*/  F2FP.BF16.F32.PACK_AB R12, R89, R88 ;  /* 0x00000058590c723e */ /* 0x000fe400000010ff */
[----:B---3--:R-:W-:Y:S07]  /*11720*/  F2FP.BF16.F32.PACK_AB R13, R90, R107 ;  /* 0x0000006b5a0d723e */ /* 0x008fee00000010ff */
[----:B------:R-:W3:Y:S01]  /*11730*/  MUFU.EX2 R100, R100 ;  /* 0x0000006400647308 */ /* 0x000ee20000000800 */
[----:B----4-:R-:W-:Y:S01]  /*11740*/  F2FP.BF16.F32.PACK_AB R14, R110, R91 ;  /* 0x0000005b6e0e723e */ /* 0x010fe200000010ff */
[----:B------:R-:W-:Y:S01]  /*11750*/  FADD.FTZ R107, R107, R94 ;  /* 0x0000005e6b6b7221 */ /* 0x000fe20000010000 */
[----:B------:R-:W-:Y:S01]  /*11760*/  F2FP.BF16.F32.PACK_AB R15, R108, R109 ;  /* 0x0000006d6c0f723e */ /* 0x000fe200000010ff */
[----:B------:R-:W-:Y:S01]  /*11770*/  FADD.FTZ R91, R91, R0 ;  /* 0x000000005b5b7221 */ /* 0x000fe20000010000 */
[----:B-1----:R-:W-:Y:S01]  /*11780*/  LDSM.16.MT88.4 R28, [R6+0x1c00] ;  /* 0x001c0000061c783b */ /* 0x002fe20000004200 */
[----:B------:R-:W-:Y:S01]  /*11790*/  MOV R0, R3 ;  /* 0x0000000300007202 */ /* 0x000fe20000000f00 */
[----:B------:R-:W-:Y:S01]  /*117a0*/  FADD.FTZ R90, R90, R107 ;  /* 0x0000006b5a5a7221 */ /* 0x000fe20000010000 */
[----:B------:R-:W-:Y:S02]  /*117b0*/  FADD.FTZ R110, R110, R91 ;  /* 0x0000005b6e6e7221 */ /* 0x000fe40000010000 */
[C---:B--2---:R-:W-:Y:S03]  /*117c0*/  HMMA.16816.F32.BF16 R8, R12.reuse, R16, R8 ;  /* 0x000000100c08723c */ /* 0x044fe60000041808 */
[----:B------:R-:W-:Y:S04]  /*117d0*/  FADD.FTZ R109, R109, R90 ;  /* 0x0000005a6d6d7221 */ /* 0x000fe80000010000 */
[----:B------:R-:W-:Y:S01]  /*117e0*/  FADD.FTZ R108, R108, R109 ;  /* 0x0000006d6c6c7221 */ /* 0x000fe20000010000 */
        /* <DEDUP_REMOVED lines=17> */
[----:B------:R-:W-:Y:S01]  /*11900*/  F2FP.BF16.F32.PACK_AB R12, R112, R111 ;  /* 0x0000006f700c723e */ /* 0x000fe200000010ff */
[----:B------:R-:W-:Y:S01]  /*11910*/  FADD.FTZ R111, R111, R110 ;  /* 0x0000006e6f6f7221 */ /* 0x000fe20000010000 */
[----:B-----5:R-:W-:Y:S01]  /*11920*/  F2FP.BF16.F32.PACK_AB R13, R32, R113 ;  /* 0x00000071200d723e */ /* 0x020fe200000010ff */
[----:B------:R-:W-:Y:S01]  /*11930*/  FADD.FTZ R113, R113, R108 ;  /* 0x0000006c71717221 */ /* 0x000fe20000010000 */
[----:B---3--:R-:W-:Y:S01]  /*11940*/  F2FP.BF16.F32.PACK_AB R14, R100, R33 ;  /* 0x00000021640e723e */ /* 0x008fe200000010ff */
[----:B------:R-:W-:Y:S01]  /*11950*/  FADD.FTZ R112, R112, R111 ;  /* 0x0000006f70707221 */ /* 0x000fe20000010000 */
[----:B------:R-:W-:Y:S01]  /*11960*/  F2FP.BF16.F32.PACK_AB R15, R102, R35 ;  /* 0x00000023660f723e */ /* 0x000fe200000010ff */
[----:B------:R-:W-:Y:S02]  /*11970*/  FADD.FTZ R32, R32, R113 ;  /* 0x0000007120207221 */ /* 0x000fe40000010000 */
[----:B------:R-:W-:Y:S02]  /*11980*/  FADD.FTZ R33, R33, R112 ;  /* 0x0000007021217221 */ /* 0x000fe40000010000 */
[----:B------:R-:W-:Y:S02]  /*11990*/  FADD.FTZ R35, R35, R32 ;  /* 0x0000002023237221 */ /* 0x000fe40000010000 */
[----:B------:R-:W-:Y:S02]  /*119a0*/  FADD.FTZ R137, R100, R33 ;  /* 0x0000002164897221 */ /* 0x000fe40000010000 */
[----:B------:R-:W-:Y:S01]  /*119b0*/  FADD.FTZ R135, R102, R35 ;  /* 0x0000002366877221 */ /* 0x000fe20000010000 */
[C---:B-1----:R-:W-:Y:S01]  /*119c0*/  HMMA.16816.F32.BF16 R80, R12.reuse, R16, R8 ;  /* 0x000000100c50723c */ /* 0x042fe20000041808 */
[----:B------:R-:W1:Y:S07]  /*119d0*/  LDSM.16.MT88.4 R8, [R116+0x8c00] ;  /* 0x008c00007408783b */ /* 0x000e6e0000004200 */
[C---:B------:R-:W-:Y:S01]  /*119e0*/  HMMA.16816.F32.BF16 R36, R12.reuse, R18, R36 ;  /* 0x000000120c24723c */ /* 0x040fe20000041824 */
[----:B------:R-:W3:Y:S07]  /*119f0*/  LDSM.16.MT88.4 R16, [R6+0x2c00] ;  /* 0x002c00000610783b */ /* 0x000eee0000004200 */
[C---:B--2---:R-:W-:Y:S08]  /*11a00*/  HMMA.16816.F32.BF16 R40, R12.reuse, R20, R40 ;  /* 0x000000140c28723c */ /* 0x044ff00000041828 */
[C---:B------:R-:W-:Y:S08]  /*11a10*/  HMMA.16816.F32.BF16 R44, R12.reuse, R22, R44 ;  /* 0x000000160c2c723c */ /* 0x040ff0000004182c */
[C---:B------:R-:W-:Y:S08]  /*11a20*/  HMMA.16816.F32.BF16 R48, R12.reuse, R24, R48 ;  /* 0x000000180c30723c */ /* 0x040ff00000041830 */
[C---:B------:R-:W-:Y:S08]  /*11a30*/  HMMA.16816.F32.BF16 R52, R12.reuse, R26, R52 ;  /* 0x0000001a0c34723c */ /* 0x040ff00000041834 */
[C---:B------:R-:W-:Y:S08]  /*11a40*/  HMMA.16816.F32.BF16 R56, R12.reuse, R28, R56 ;  /* 0x0000001c0c38723c */ /* 0x040ff00000041838 */
[C---:B------:R-:W-:Y:S08]  /*11a50*/  HMMA.16816.F32.BF16 R60, R12.reuse, R30, R60 ;  /* 0x0000001e0c3c723c */ /* 0x040ff0000004183c */
[C---:B-1----:R-:W-:Y:S08]  /*11a60*/  HMMA.16816.F32.BF16 R64, R12.reuse, R8, R64 ;  /* 0x000000080c40723c */ /* 0x042ff00000041840 */
[C---:B------:R-:W-:Y:S08]  /*11a70*/  HMMA.16816.F32.BF16 R68, R12.reuse, R10, R68 ;  /* 0x0000000a0c44723c */ /* 0x040ff00000041844 */
[C---:B---3--:R-:W-:Y:S08]  /*11a80*/  HMMA.16816.F32.BF16 R72, R12.reuse, R16, R72 ;  /* 0x000000100c48723c */ /* 0x048ff00000041848 */
[----:B------:R-:W-:Y:S01]  /*11a90*/  HMMA.16816.F32.BF16 R76, R12, R18, R76 ;  /* 0x000000120c4c723c */ /* 0x000fe2000004184c */
[----:B------:R-:W-:Y:S08]  /*11aa0*/  @!UPT UIADD3 URZ, UPT, UPT, URZ, URZ, URZ ;  /* 0x000000fffffff290 */ /* 0x000ff0000fffe0ff */
[----:B------:R-:W-:Y:S11]  /*11ab0*/  @P0 BRA `(.L_x_3635) ;  /* 0xffffffd800a40947 */ /* 0x000ff6000383ffff */
.L_x_3631:
[----:B------:R-:W1:Y:S01]  /*11ac0*/  SHFL.BFLY PT, R0, R135, 0x2, 0x1f ;  /* 0x0c401f0087007f89 */ /* 0x000e6200000e0000 */
[----:B------:R-:W-:Y:S01]  /*11ad0*/  ISETP.NE.AND P1, PT, R124, -0x1, PT ;  /* 0xffffffff7c00780c */ /* 0x000fe20003f25270 */
[----:B------:R-:W2:Y:S01]  /*11ae0*/  S2UR UR8, SR_CTAID.X ;  /* 0x00000000000879c3 */ /* 0x000ea20000002500 */
[----:B------:R-:W-:Y:S01]  /*11af0*/  BSSY.RECONVERGENT B0, `(.L_x_3636) ;  /* 0x00000b1000007945 */ /* 0x000fe20003800200 */
[----:B------:R-:W3:Y:S01]  /*11b00*/  SHFL.BFLY PT, R10, R137, 0x2, 0x1f ;  /* 0x0c401f00890a7f89 */ /* 0x000ee200000e0000 */
[----:B------:R-:W4:Y:S09]  /*11b10*/  S2R R2, SR_TID.X ;  /* 0x0000000000027919 */ /* 0x000f320000002100 */
[----:B------:R-:W5:Y:S01]  /*11b20*/  @P1 LDC.64 R16, c[0x0][0x408] ;  /* 0x00010200ff101b82 */ /* 0x000f620000000a00 */
[----:B-1----:R-:W-:Y:S01]  /*11b30*/  FADD.FTZ R11, R0, R135 ;  /* 0x00000087000b7221 */ /* 0x002fe20000010000 */
[----:B--2---:R-:W-:Y:S01]  /*11b40*/  USHF.L.U32 UR8, UR8, 0x6, URZ ;  /* 0x0000000608087899 */ /* 0x004fe200080006ff */
[----:B---3--:R-:W-:-:S03]  /*11b50*/  FADD.FTZ R10, R10, R137 ;  /* 0x000000890a0a7221 */ /* 0x008fc60000010000 */
[----:B------:R-:W1:Y:S04]  /*11b60*/  SHFL.BFLY PT, R4, R11, 0x1, 0x1f ;  /* 0x0c201f000b047f89 */ /* 0x000e6800000e0000 */
[----:B------:R-:W2:Y:S01]  /*11b70*/  SHFL.BFLY PT, R5, R10, 0x1, 0x1f ;  /* 0x0c201f000a057f89 */ /* 0x000ea200000e0000 */
[----:B-----5:R-:W-:Y:S01]  /*11b80*/  @P1 IMAD.WIDE.U32 R26, R124, R16, RZ ;  /* 0x000000107c1a1225 */ /* 0x020fe200078e00ff */
[----:B------:R-:W-:Y:S02]  /*11b90*/  MOV R16, 0x7f800000 ;  /* 0x7f80000000107802 */ /* 0x000fe40000000f00 */
[C---:B----4-:R-:W-:Y:S02]  /*11ba0*/  SHF.L.U32 R0, R2.reuse, 0x4, RZ ;  /* 0x0000000402007819 */ /* 0x050fe400000006ff */
[----:B------:R-:W-:-:S02]  /*11bb0*/  SHF.L.U32 R7, R2, 0x3, RZ ;  /* 0x0000000302077819 */ /* 0x000fc400000006ff */
[----:B------:R-:W-:Y:S02]  /*11bc0*/  LOP3.LUT P5, RZ, R2, 0x3, RZ, 0xc0, !PT ;  /* 0x0000000302ff7812 */ /* 0x000fe400078ac0ff */
[----:B------:R-:W-:Y:S02]  /*11bd0*/  LOP3.LUT R128, R128, 0xc0, R7, 0xf8, !PT ;  /* 0x000000c080807812 */ /* 0x000fe400078ef807 */
[----:B------:R-:W-:Y:S01]  /*11be0*/  LOP3.LUT R24, R7, 0x18, RZ, 0xc0, !PT ;  /* 0x0000001807187812 */ /* 0x000fe200078ec0ff */
[----:B-1----:R-:W-:Y:S01]  /*11bf0*/  FADD.FTZ R4, R11, R4 ;  /* 0x000000040b047221 */ /* 0x002fe20000010000 */
[----:B--2---:R-:W-:-:S03]  /*11c00*/  FADD.FTZ R6, R10, R5 ;  /* 0x000000050a067221 */ /* 0x004fc60000010000 */
[----:B------:R-:W1:Y:S01]  /*11c10*/  MUFU.RCP R8, R4 ;  /* 0x0000000400087308 */ /* 0x000e620000001000 */
[----:B------:R-:W-:Y:S02]  /*11c20*/  SHF.L.U32 R5, R2, 0x1, RZ ;  /* 0x0000000102057819 */ /* 0x000fe400000006ff */
[----:B------:R-:W-:Y:S02]  /*11c30*/  FSETP.NE.FTZ.AND P3, PT, R4, RZ, PT ;  /* 0x000000ff0400720b */ /* 0x000fe40003f75000 */
[----:B------:R-:W-:Y:S02]  /*11c40*/  LOP3.LUT R5, R5, 0x6, RZ, 0xc0, !PT ;  /* 0x0000000605057812 */ /* 0x000fe400078ec0ff */
[----:B------:R-:W-:Y:S01]  /*11c50*/  FSETP.NE.FTZ.AND P4, PT, R6, RZ, PT ;  /* 0x000000ff0600720b */ /* 0x000fe20003f95000 */
[----:B------:R-:W2:Y:S01]  /*11c60*/  MUFU.RCP R9, R6 ;  /* 0x0000000600097308 */ /* 0x000ea20000001000 */
[----:B------:R-:W-:-:S04]  /*11c70*/  LOP3.LUT R0, R5, 0x3e00, R0, 0xf8, !PT ;  /* 0x00003e0005007812 */ /* 0x000fc800078ef800 */
[----:B------:R-:W-:Y:S02]  /*11c80*/  LOP3.LUT R5, R0, 0x20, R7, 0xf8, !PT ;  /* 0x0000002000057812 */ /* 0x000fe400078ef807 */
[----:B------:R-:W-:Y:S01]  /*11c90*/  SHF.L.U32 R0, R2, 0x2, RZ ;  /* 0x0000000202007819 */ /* 0x000fe200000006ff */
[----:B------:R-:W3:Y:S01]  /*11ca0*/  @P3 LDC R12, c[0x0][0x458] ;  /* 0x00011600ff0c3b82 */ /* 0x000ee20000000800 */
[----:B------:R-:W-:Y:S01]  /*11cb0*/  LOP3.LUT R5, R5, R128, RZ, 0xfc, !PT ;  /* 0x0000008005057212 */ /* 0x000fe200078efcff */
[----:B------:R-:W4:Y:S01]  /*11cc0*/  @P3 MUFU.LG2 R4, R4 ;  /* 0x0000000400043308 */ /* 0x000f220000000c00 */
[----:B-1----:R-:W-:Y:S02]  /*11cd0*/  FSEL R8, R8, 1, P3 ;  /* 0x3f80000008087808 */ /* 0x002fe40001800000 */
[----:B------:R-:W-:-:S03]  /*11ce0*/  LEA R11, R5, UR5, 0x1 ;  /* 0x00000005050b7c11 */ /* 0x000fc6000f8e08ff */
        /* <DEDUP_REMOVED lines=91> */
[----:B-1----:R-:W-:Y:S02]  /*122a0*/  ISETP.NE.AND P2, PT, R5, RZ, PT ;  /* 0x000000ff0500720c */ /* 0x002fe40003f45270 */
[----:B------:R-:W-:Y:S02]  /*122b0*/  STS [R11+0x1000], R48 ;  /* 0x001000300b007388 */ /* 0x000fe40000000800 */
[----:B------:R-:W-:-:S02]  /*122c0*/  ISETP.NE.OR P0, PT, R124, -0x1, !P2 ;  /* 0xffffffff7c00780c */ /* 0x000fc40005705670 */
[----:B------:R-:W-:Y:S04]  /*122d0*/  STS [R11+0x1200], R50 ;  /* 0x001200320b007388 */ /* 0x000fe80000000800 */
[----:B------:R-:W-:Y:S03]  /*122e0*/  STS [R13+0x1010], R52 ;  /* 0x001010340d007388 */ /* 0x000fe60000000800 */
[----:B------:R-:W1:Y:S01]  /*122f0*/  @!P2 LDC R10, c[0x0][0x3e0] ;  /* 0x0000f800ff0aab82 */ /* 0x000e620000000800 */
        /* <DEDUP_REMOVED lines=13> */
[----:B---3--:R-:W3:Y:S08]  /*123d0*/  LDC R11, c[0x0][0x434] ;  /* 0x00010d00ff0b7b82 */ /* 0x008ef00000000800 */
[----:B------:R-:W-:Y:S08]  /*123e0*/  BAR.SYNC.DEFER_BLOCKING 0x0 ;  /* 0x0000000000007b1d */ /* 0x000ff00000010000 */
[----:B--2---:R-:W2:Y:S01]  /*123f0*/  @P2 LDC R13, c[0x0][0x454] ;  /* 0x00011500ff0d2b82 */ /* 0x004ea20000000800 */
[----:B------:R-:W4:Y:S01]  /*12400*/  S2R R0, SR_CTAID.Y ;  /* 0x0000000000007919 */ /* 0x000f220000002600 */
[----:B------:R-:W1:Y:S01]  /*12410*/  S2R R5, SR_CTAID.Z ;  /* 0x0000000000057919 */ /* 0x000e620000002700 */
[----:B-----5:R-:W-:Y:S01]  /*12420*/  MOV R15, 0x7f800000 ;  /* 0x7f800000000f7802 */ /* 0x020fe20000000f00 */
[----:B------:R-:W-:Y:S01]  /*12430*/  @P3 FFMA.FTZ R15, R3, R12, R4 ;  /* 0x0000000c030f3223 */ /* 0x000fe20000010004 */
[----:B------:R1:W2:Y:S01]  /*12440*/  LDS.128 R20, [R129+0x800] ;  /* 0x0008000081147984 */ /* 0x0002a20000000c00 */
[----:B----4-:R-:W-:-:S04]  /*12450*/  @!P1 IMAD.WIDE.U32 R18, R0, R8, RZ ;  /* 0x0000000800129225 */ /* 0x010fc800078e00ff */
[----:B------:R-:W-:Y:S02]  /*12460*/  @!P1 IMAD R14, R0, R9, R19 ;  /* 0x00000009000e9224 */ /* 0x000fe400078e0213 */
[----:B------:R-:W4:Y:S01]  /*12470*/  LDC.64 R8, c[0x0][0x408] ;  /* 0x00010200ff087b82 */ /* 0x000f220000000a00 */
[----:B------:R-:W-:Y:S02]  /*12480*/  @P1 IMAD R14, R124, R17, R27 ;  /* 0x000000117c0e1224 */ /* 0x000fe400078e021b */
[----:B------:R-:W-:Y:S01]  /*12490*/  @P4 FMUL.FTZ R17, R6, 0.69314718246459960938 ;  /* 0x3f31721806114820 */ /* 0x000fe20000410000 */
[C---:B-1----:R-:W-:Y:S02]  /*124a0*/  @!P2 IMAD R10, R0.reuse, R10, R5 ;  /* 0x0000000a000aa224 */ /* 0x042fe400078e0205 */
[----:B---3--:R-:W-:Y:S02]  /*124b0*/  @!P0 IMAD R124, R0, R11, RZ ;  /* 0x0000000b007c8224 */ /* 0x008fe400078e02ff */
[----:B------:R-:W-:Y:S01]  /*124c0*/  @P4 FFMA.FTZ R16, R84, R25, R17 ;  /* 0x0000001954104223 */ /* 0x000fe20000010011 */
[----:B------:R-:W-:Y:S01]  /*124d0*/  @!P2 IMAD R10, R10, R11, RZ ;  /* 0x0000000b0a0aa224 */ /* 0x000fe200078e02ff */
[----:B------:R-:W-:Y:S01]  /*124e0*/  SHF.R.U32.HI R0, RZ, 0x2, R2 ;  /* 0x00000002ff007819 */ /* 0x000fe20000011602 */
[----:B--2---:R-:W-:Y:S01]  /*124f0*/  @P2 IMAD R10, R5, R13, R124 ;  /* 0x0000000d050a2224 */ /* 0x004fe200078e027c */
[----:B------:R-:W-:Y:S06]  /*12500*/  @P5 BRA `(.L_x_3637) ;  /* 0x00000000003c5947 */ /* 0x000fec0003800000 */
[----:B------:R-:W-:Y:S01]  /*12510*/  SHF.R.U32.HI R2, RZ, 0x1, R2 ;  /* 0x00000001ff027819 */ /* 0x000fe20000011602 */
[----:B------:R-:W1:Y:S01]  /*12520*/  LDCU.64 UR4, c[0x0][0x420] ;  /* 0x00008400ff0477ac */ /* 0x000e620008000a00 */
[----:B------:R-:W-:Y:S02]  /*12530*/  VIADD R7, R10, UR8 ;  /* 0x000000080a077c36 */ /* 0x000fe40008000000 */
[----:B------:R-:W-:-:S04]  /*12540*/  LOP3.LUT R3, R2, 0x30, RZ, 0xc0, !PT ;  /* 0x0000003002037812 */ /* 0x000fc800078ec0ff */
[----:B------:R-:W-:Y:S01]  /*12550*/  LOP3.LUT R2, R3, 0x7, R0, 0xf8, !PT ;  /* 0x0000000703027812 */ /* 0x000fe200078ef800 */
[----:B------:R-:W-:-:S03]  /*12560*/  VIADD R3, R125, -UR8 ;  /* 0x800000087d037c36 */ /* 0x000fc60008000000 */
        /* <DEDUP_REMOVED lines=9> */
.L_x_3637:
[----:B------:R-:W-:Y:S05]  /*12600*/  BSYNC.RECONVERGENT B0 ;  /* 0x0000000000007941 */ /* 0x000fea0003800200 */
.L_x_3636:
[----:B------:R-:W2:Y:S01]  /*12610*/  LDCU.64 UR4, c[0x0][0x410] ;  /* 0x00008200ff0477ac */ /* 0x000ea20008000a00 */
[----:B------:R-:W-:Y:S01]  /*12620*/  IMAD.MOV.U32 R25, RZ, RZ, RZ ;  /* 0x000000ffff197224 */ /* 0x000fe200078e00ff */
[----:B------:R-:W-:Y:S01]  /*12630*/  @P1 MOV R18, R26 ;  /* 0x0000001a00121202 */ /* 0x000fe20000000f00 */
[----:B------:R-:W-:Y:S01]  /*12640*/  BSSY.RECONVERGENT B0, `(.L_x_3638) ;  /* 0x000001e000007945 */ /* 0x000fe20003800200 */
[----:B------:R-:W-:Y:S01]  /*12650*/  IADD3 R125, PT, PT, R125, -UR8, RZ ;  /* 0x800000087d7d7c10 */ /* 0x000fe2000fffe0ff */
[----:B-1--4-:R-:W-:-:S04]  /*12660*/  IMAD.WIDE.U32 R2, R8, UR8, R24 ;  /* 0x0000000808027c25 */ /* 0x012fc8000f8e0018 */
[----:B------:R-:W-:Y:S01]  /*12670*/  IMAD R3, R9, UR8, R3 ;  /* 0x0000000809037c24 */ /* 0x000fe2000f8e0203 */
[----:B------:R-:W-:Y:S01]  /*12680*/  IADD3 R26, P0, PT, R18, R2, RZ ;  /* 0x00000002121a7210 */ /* 0x000fe20007f1e0ff */
[----:B------:R-:W-:Y:S01]  /*12690*/  VIADD R2, R0, 0x20 ;  /* 0x0000002000027836 */ /* 0x000fe20000000000 */
[----:B------:R1:W3:Y:S03]  /*126a0*/  LDS.128 R16, [R129] ;  /* 0x0000000081107984 */ /* 0x0002e60000000c00 */
[----:B------:R-:W-:Y:S01]  /*126b0*/  IMAD.X R27, R14, 0x1, R3, P0 ;  /* 0x000000010e1b7824 */ /* 0x000fe200000e0603 */
[-C--:B------:R-:W-:Y:S01]  /*126c0*/  ISETP.GE.AND P0, PT, R0, R125.reuse, PT ;  /* 0x0000007d0000720c */ /* 0x080fe20003f06270 */
[----:B------:R1:W4:Y:S01]  /*126d0*/  LDS.128 R12, [R129+0x1000] ;  /* 0x00100000810c7984 */ /* 0x0003220000000c00 */
[----:B------:R-:W-:Y:S01]  /*126e0*/  ISETP.GE.AND P4, PT, R2, R125, PT ;  /* 0x0000007d0200720c */ /* 0x000fe20003f86270 */
[----:B--2---:R-:W-:Y:S01]  /*126f0*/  IMAD.WIDE.U32 R26, R5, UR4, R26 ;  /* 0x00000004051a7c25 */ /* 0x004fe2000f8e001a */
[----:B------:R-:W-:-:S02]  /*12700*/  LOP3.LUT R3, R24, 0x40, RZ, 0xfc, !PT ;  /* 0x0000004018037812 */ /* 0x000fc400078efcff */
[----:B------:R-:W-:Y:S01]  /*12710*/  LOP3.LUT R2, R24, 0x20, RZ, 0xfc, !PT ;  /* 0x0000002018027812 */ /* 0x000fe200078efcff */
[----:B------:R-:W-:Y:S02]  /*12720*/  IMAD R29, R5, UR5, R27 ;  /* 0x00000005051d7c24 */ /* 0x000fe4000f8e021b */
[----:B------:R1:W2:Y:S04]  /*12730*/  LDS.128 R4, [R129+0x2000] ;  /* 0x0020000081047984 */ /* 0x0002a80000000c00 */
[----:B------:R-:W-:Y:S05]  /*12740*/  @P0 BRA `(.L_x_3639) ;  /* 0x0000000000340947 */ /* 0x000fea0003800000 */
[----:B------:R-:W5:Y:S01]  /*12750*/  LDCU UR8, c[0x0][0x440] ;  /* 0x00008800ff0877ac */ /* 0x000f620008000800 */
[----:B------:R-:W-:Y:S01]  /*12760*/  IMAD.MOV.U32 R28, RZ, RZ, R26 ;  /* 0x000000ffff1c7224 */ /* 0x000fe200078e001a */
[----:B------:R-:W1:Y:S03]  /*12770*/  LDCU.64 UR4, c[0x0][0x3f0] ;  /* 0x00007e00ff0477ac */ /* 0x000e660008000a00 */
[----:B------:R-:W-:-:S04]  /*12780*/  IMAD.WIDE.U32 R32, R0, R8, R28 ;  /* 0x0000000800207225 */ /* 0x000fc800078e001c */
[----:B------:R-:W-:Y:S01]  /*12790*/  IMAD R10, R0, R9, R33 ;  /* 0x00000009000a7224 */ /* 0x000fe200078e0221 */
[----:B-----5:R-:W-:Y:S02]  /*127a0*/  ISETP.GE.AND P2, PT, R24, UR8, PT ;  /* 0x0000000818007c0c */ /* 0x020fe4000bf46270 */
[----:B------:R-:W-:Y:S02]  /*127b0*/  ISETP.GE.AND P1, PT, R2, UR8, PT ;  /* 0x0000000802007c0c */ /* 0x000fe4000bf26270 */
[----:B------:R-:W-:Y:S02]  /*127c0*/  ISETP.GE.AND P0, PT, R3, UR8, PT ;  /* 0x0000000803007c0c */ /* 0x000fe4000bf06270 */
[----:B-1----:R-:W-:-:S04]  /*127d0*/  LEA R30, P3, R32, UR4, 0x1 ;  /* 0x00000004201e7c11 */ /* 0x002fc8000f8608ff */
[----:B------:R-:W-:-:S05]  /*127e0*/  LEA.HI.X R31, R32, UR5, R10, 0x1, P3 ;  /* 0x00000005201f7c11 */ /* 0x000fca00098f0c0a */
[----:B---3--:R1:W-:Y:S04]  /*127f0*/  @!P2 STG.E.128 desc[UR6][R30.64], R16 ;  /* 0x000000101e00a986 */ /* 0x0083e8000c101d06 */
[----:B----4-:R1:W-:Y:S04]  /*12800*/  @!P1 STG.E.128 desc[UR6][R30.64+0x40], R12 ;  /* 0x0000400c1e009986 */ /* 0x0103e8000c101d06 */
[----:B--2---:R1:W-:Y:S02]  /*12810*/  @!P0 STG.E.128 desc[UR6][R30.64+0x80], R4 ;  /* 0x000080041e008986 */ /* 0x0043e4000c101d06 */
.L_x_3639:
[----:B------:R-:W-:Y:S05]  /*12820*/  BSYNC.RECONVERGENT B0 ;  /* 0x0000000000007941 */ /* 0x000fea0003800200 */
.L_x_3638:
[----:B-12---:R1:W2:Y:S01]  /*12830*/  LDS.128 R4, [R129+0x1800] ;  /* 0x0018000081047984 */ /* 0x0062a20000000c00 */
[----:B------:R-:W-:Y:S05]  /*12840*/  @P4 EXIT ;  /* 0x000000000000494d */ /* 0x000fea0003800000 */
[----:B----4-:R4:W1:Y:S01]  /*12850*/  LDS.128 R12, [R129+0x2800] ;  /* 0x00280000810c7984 */ /* 0x0108620000000c00 */
[----:B------:R-:W5:Y:S01]  /*12860*/  LDCU UR8, c[0x0][0x440] ;  /* 0x00008800ff0877ac */ /* 0x000f620008000800 */
[----:B------:R-:W-:Y:S01]  /*12870*/  IADD3 R11, P0, PT, R0, 0x20, RZ ;  /* 0x00000020000b7810 */ /* 0x000fe20007f1e0ff */
[----:B---3--:R-:W-:Y:S01]  /*12880*/  IMAD.MOV.U32 R16, RZ, RZ, R26 ;  /* 0x000000ffff107224 */ /* 0x008fe200078e001a */
[----:B------:R-:W3:Y:S03]  /*12890*/  LDCU.64 UR4, c[0x0][0x3f0] ;  /* 0x00007e00ff0477ac */ /* 0x000ee60008000a00 */
[----:B------:R-:W-:-:S04]  /*128a0*/  IMAD.X R17, RZ, RZ, RZ, P0 ;  /* 0x000000ffff117224 */ /* 0x000fc800000e06ff */
[----:B------:R-:W-:Y:S01]  /*128b0*/  IMAD R0, R17, R8, RZ ;  /* 0x0000000811007224 */ /* 0x000fe200078e02ff */
[----:B------:R-:W-:-:S03]  /*128c0*/  MOV R17, R29 ;  /* 0x0000001d00117202 */ /* 0x000fc60000000f00 */
[C---:B------:R-:W-:Y:S02]  /*128d0*/  IMAD R0, R11.reuse, R9, R0 ;  /* 0x000000090b007224 */ /* 0x040fe400078e0200 */
[----:B------:R-:W-:Y:S01]  /*128e0*/  IMAD.WIDE.U32 R16, R11, R8, R16 ;  /* 0x000000080b107225 */ /* 0x000fe200078e0010 */
[----:B-----5:R-:W-:Y:S02]  /*128f0*/  ISETP.GE.AND P2, PT, R24, UR8, PT ;  /* 0x0000000818007c0c */ /* 0x020fe4000bf46270 */
[----:B------:R-:W-:Y:S01]  /*12900*/  ISETP.GE.AND P1, PT, R2, UR8, PT ;  /* 0x0000000802007c0c */ /* 0x000fe2000bf26270 */
[----:B------:R-:W-:Y:S01]  /*12910*/  IMAD.IADD R0, R0, 0x1, R17 ;  /* 0x0000000100007824 */ /* 0x000fe200078e0211 */
[----:B------:R-:W-:Y:S02]  /*12920*/  ISETP.GE.AND P0, PT, R3, UR8, PT ;  /* 0x0000000803007c0c */ /* 0x000fe4000bf06270 */
[----:B---3--:R-:W-:-:S04]  /*12930*/  LEA R2, P3, R16, UR4, 0x1 ;  /* 0x0000000410027c11 */ /* 0x008fc8000f8608ff */
[----:B------:R-:W-:-:S05]  /*12940*/  LEA.HI.X R3, R16, UR5, R0, 0x1, P3 ;  /* 0x0000000510037c11 */ /* 0x000fca00098f0c00 */
[----:B------:R4:W-:Y:S04]  /*12950*/  @!P2 STG.E.128 desc[UR6][R2.64], R20 ;  /* 0x000000140200a986 */ /* 0x0009e8000c101d06 */
[----:B--2---:R4:W-:Y:S01]  /*12960*/  @!P1 STG.E.128 desc[UR6][R2.64+0x40], R4 ;  /* 0x0000400402009986 */ /* 0x0049e2000c101d06 */
[----:B------:R-:W-:Y:S05]  /*12970*/  @P0 EXIT ;  /* 0x000000000000094d */ /* 0x000fea0003800000 */
[----:B-1----:R-:W-:Y:S01]  /*12980*/  STG.E.128 desc[UR6][R2.64+0x80], R12 ;  /* 0x0000800c02007986 */ /* 0x002fe2000c101d06 */
[----:B------:R-:W-:Y:S05]  /*12990*/  EXIT ;  /* 0x000000000000794d */ /* 0x000fea0003800000 */
.L_x_3640:
        /* <DEDUP_REMOVED lines=14> */
.L_x_5520:


//--------------------- .text._ZN5flash24flash_fwd_splitkv_kernelI23Flash_fwd_kernel_traitsILi96ELi64ELi64ELi4ELb0ELb0EN7cutlass10bfloat16_tE19Flash_kernel_traitsILi96ELi64ELi64ELi4ES3_EELb1ELb0ELb0ELb0ELb0ELb1ELb0ELb1EEEvNS_16Flash_fwd_paramsE --------------------------
	.section	.text._ZN5flash24flash_fwd_splitkv_kernelI23Flash_fwd_kernel_traitsILi96ELi64ELi64ELi4ELb0ELb0EN7cutlass10bfloat16_tE19Flash_kernel_traitsILi96ELi64ELi64ELi4ES3_EELb1ELb0ELb0ELb0ELb0ELb1ELb0ELb1EEEvNS_16Flash_fwd_paramsE,"ax",@progbits
	.align	128
        .global         _ZN5flash24flash_fwd_splitkv_kernelI23Flash_fwd_kernel_traitsILi96ELi64ELi64ELi4ELb0ELb0EN7cutlass10bfloat16_tE19Flash_kernel_traitsILi96ELi64ELi64ELi4ES3_EELb1ELb0ELb0ELb0ELb0ELb1ELb0ELb1EEEvNS_16Flash_fwd_paramsE
        .type           _ZN5flash24flash_fwd_splitkv_kernelI23Flash_fwd_kernel_traitsILi96ELi64ELi64ELi4ELb0ELb0EN7cutlass10bfloat16_tE19Flash_kernel_traitsILi96ELi64ELi64ELi4ES3_EELb1ELb0ELb0ELb0ELb0ELb1ELb0ELb1EEEvNS_16Flash_fwd_paramsE,@function
        .size           _ZN5flash24flash_fwd_splitkv_kernelI23Flash_fwd_kernel_traitsILi96ELi64ELi64ELi4ELb0ELb0EN7cutlass10bfloat16_tE19Flash_kernel_traitsILi96ELi64ELi64ELi4ES3_EELb1ELb0ELb0ELb0ELb0ELb1ELb0ELb1EEEvNS_16Flash_fwd_paramsE,(.L_x_5521 - _ZN5flash24flash_fwd_splitkv_kernelI23Flash_fwd_kernel_traitsILi96ELi64ELi64ELi4ELb0ELb0EN7cutlass10bfloat16_tE19Flash_kernel_traitsILi96ELi64ELi64ELi4ES3_EELb1ELb0ELb0ELb0ELb0ELb1ELb0ELb1EEEvNS_16Flash_fwd_paramsE)
        .other          _ZN5flash24flash_fwd_splitkv_kernelI23Flash_fwd_kernel_traitsILi96ELi64ELi64ELi4ELb0ELb0EN7cutlass10bfloat16_tE19Flash_kernel_traitsILi96ELi64ELi64ELi4ES3_EELb1ELb0ELb0ELb0ELb0ELb1ELb0ELb1EEEvNS_16Flash_fwd_paramsE,@"STO_CUDA_ENTRY STV_DEFAULT"
_ZN5flash24flash_fwd_splitkv_kernelI23Flash_fwd_kernel_traitsILi96ELi64ELi64ELi4ELb0ELb0EN7cutlass10bfloat16_tE19Flash_kernel_traitsILi96ELi64ELi64ELi4ES3_EELb1ELb0ELb0ELb0ELb0ELb1ELb0ELb1EEEvNS_16Flash_fwd_paramsE:
.text._ZN5flash24flash_fwd_splitkv_kernelI23Flash_fwd_kernel_traitsILi96ELi64ELi64ELi4ELb0ELb0EN7cutlass10bfloat16_tE19Flash_kernel_traitsILi96ELi64ELi64ELi4ES3_EELb1ELb0ELb0ELb0ELb0ELb1ELb0ELb1EEEvNS_16Flash_fwd_paramsE:
        /* <DEDUP_REMOVED lines=27> */
[----:B------:R-:W-:Y:S01]  /*01b0*/  IMAD.MOV.U32 R0, RZ, RZ, RZ ;  /* 0x000000ffff007224 */ /* 0x000fe200078e00ff */
[----:B------:R-:W3:Y:S01]  /*01c0*/  S2R R15, SR_CTAID.X ;  /* 0x00000000000f7919 */ /* 0x000ee20000002500 */
[----:B------:R-:W-:Y:S01]  /*01d0*/  @P1 IMAD.X R3, R6, 0x1, R3, P0 ;  /* 0x0000000106031824 */ /* 0x000fe200000e0603 */
[----:B------:R-:W4:Y:S01]  /*01e0*/  @!P3 LDC R132, c[0x0][0x434] ;  /* 0x00010d00ff84bb82 */ /* 0x000f220000000800 */
[----:B------:R-:W-:Y:S01]  /*01f0*/  IMAD.MOV.U32 R7, RZ, RZ, -0x1 ;  /* 0xffffffffff077424 */ /* 0x000fe200078e00ff */
[----:B------:R-:W1:Y:S02]  /*0200*/  S2R R129, SR_CTAID.Z ;  /* 0x0000000000817919 */ /* 0x000e640000002700 */
        /* <DEDUP_REMOVED lines=19> */
.L_x_3641:
        /* <DEDUP_REMOVED lines=42> */
[----:B-1----:R-:W-:Y:S01]  /*05e0*/  LOP3.LUT R12, R4, 0x20, RZ, 0xfc, !PT ;  /* 0x00000020040c7812 */ /* 0x002fe200078efcff */
[----:B------:R-:W-:Y:S02]  /*05f0*/  @P0 IMAD R7, R128, R3, R9 ;  /* 0x0000000380070224 */ /* 0x000fe400078e0209 */
[----:B------:R-:W-:-:S04]  /*0600*/  IMAD.WIDE.U32 R10, R131, R2, R4 ;  /* 0x00000002830a7225 */ /* 0x000fc800078e0004 */
        /* <DEDUP_REMOVED lines=24> */
.L_x_3644:
[----:B------:R-:W-:Y:S05]  /*0790*/  BSYNC.RECONVERGENT B0 ;  /* 0x0000000000007941 */ /* 0x000fea0003800200 */
.L_x_3643:
        /* <DEDUP_REMOVED lines=19> */
.L_x_3646:
[----:B------:R-:W-:Y:S05]  /*08d0*/  BSYNC.RECONVERGENT B0 ;  /* 0x0000000000007941 */ /* 0x000fea0003800200 */
.L_x_3645:
        /* <DEDUP_REMOVED lines=16> */
.L_x_3642:
        /* <DEDUP_REMOVED lines=11> */
.L_x_3647:
[----:B------:R-:W-:Y:S05]  /*0a90*/  BRA.U !UP0, `(.L_x_3648) ;  /* 0x00000005089c7547 */ /* 0x000fea000b800000 */
[----:B--2---:R-:W2:Y:S01]  /*0aa0*/  LDC R5, c[0x0][0x4f0] ;  /* 0x00013c00ff057b82 */ /* 0x004ea20000000800 */
[----:B------:R-:W-:Y:S01]  /*0ab0*/  MOV R6, RZ ;  /* 0x000000ff00067202 */ /* 0x000fe20000000f00 */
[----:B------:R-:W3:Y:S01]  /*0ac0*/  LDCU.64 UR4, c[0x0][0x4e8] ;  /* 0x00009d00ff0477ac */ /* 0x000ee20008000a00 */
[----:B------:R-:W-:Y:S01]  /*0ad0*/  LEA R0, R89, 0xffffffc0, 0x6 ;  /* 0xffffffc059007811 */ /* 0x000fe200078e30ff */
[----:B------:R-:W4:Y:S03]  /*0ae0*/  LDCU.64 UR8, c[0x0][0x3a0] ;  /* 0x00007400ff0877ac */ /* 0x000f260008000a00 */
[----:B------:R-:W-:Y:S01]  /*0af0*/  IABS R2, R0 ;  /* 0x0000000000027213 */ /* 0x000fe20000000000 */
[----:B-1----:R-:W1:Y:S01]  /*0b00*/  LDC R12, c[0x0][0x3e8] ;  /* 0x0000fa00ff0c7b82 */ /* 0x002e620000000800 */
        /* <DEDUP_REMOVED lines=29> */
[----:B------:R-:W2:Y:S01]  /*0ce0*/  LDG.E R6, desc[UR6][R16.64] ;  /* 0x0000000610067981 */ /* 0x000ea2000c1e1900 */
[----:B-1----:R-:W-:Y:S01]  /*0cf0*/  IABS R2, R12 ;  /* 0x0000000c00027213 */ /* 0x002fe20000000000 */
        /* <DEDUP_REMOVED lines=26> */
[----:B----4-:R-:W-:-:S04]  /*0ea0*/  IMAD.WIDE.U32 R8, R6, UR8, RZ ;  /* 0x0000000806087c25 */ /* 0x010fc8000f8e00ff */
        /* <DEDUP_REMOVED lines=8> */
[----:B------:R-:W-:Y:S01]  /*0f30*/  MOV R16, R8 ;  /* 0x0000000800107202 */ /* 0x000fe20000000f00 */
[----:B------:R-:W-:Y:S01]  /*0f40*/  IMAD.U32 R8, RZ, RZ, UR14 ;  /* 0x0000000eff087e24 */ /* 0x000fe2000f8e00ff */
[----:B------:R-:W-:Y:S02]  /*0f50*/  IADD3 R11, PT, PT, R7, R10, RZ ;  /* 0x0000000a070b7210 */ /* 0x000fe40007ffe0ff */
[----:B------:R-:W-:Y:S01]  /*0f60*/  MOV R7, R4 ;  /* 0x0000000400077202 */ /* 0x000fe20000000f00 */
[----:B------:R-:W-:Y:S01]  /*0f70*/  IMAD.WIDE.U32 R16, R0, R8, R16 ;  /* 0x0000000800107225 */ /* 0x000fe200078e0010 */
[----:B------:R-:W-:Y:S02]  /*0f80*/  MOV R10, R6 ;  /* 0x00000006000a7202 */ /* 0x000fe40000000f00 */
[----:B------:R-:W-:Y:S01]  /*0f90*/  @!P0 IADD3 R7, PT, PT, -R7, RZ, RZ ;  /* 0x000000ff07078210 */ /* 0x000fe20007ffe1ff */
[----:B------:R-:W-:Y:S01]  /*0fa0*/  IMAD R6, R5, R8, RZ ;  /* 0x0000000805067224 */ /* 0x000fe200078e02ff */
[----:B------:R-:W-:-:S02]  /*0fb0*/  MOV R9, UR15 ;  /* 0x0000000f00097c02 */ /* 0x000fc40008000f00 */
[----:B------:R-:W-:Y:S01]  /*0fc0*/  SEL R7, R12, R7, !P1 ;  /* 0x000000070c077207 */ /* 0x000fe20004800000 */
[----:B--2---:R-:W-:Y:S01]  /*0fd0*/  IMAD.U32 R2, RZ, RZ, UR4 ;  /* 0x00000004ff027e24 */ /* 0x004fe2000f8e00ff */
[----:B------:R-:W-:Y:S01]  /*0fe0*/  MOV R3, UR5 ;  /* 0x0000000500037c02 */ /* 0x000fe20008000f00 */
        /* <DEDUP_REMOVED lines=18> */
.L_x_3648:
        /* <DEDUP_REMOVED lines=13> */
[----:B--2---:R-:W-:Y:S02]  /*11e0*/  IADD3 R5, PT, PT, R11, R3, RZ ;  /* 0x000000030b057210 */ /* 0x004fe40007ffe0ff */
[----:B------:R-:W-:Y:S01]  /*11f0*/  MOV R14, R10 ;  /* 0x0000000a000e7202 */ /* 0x000fe20000000f00 */
[----:B------:R-:W-:Y:S05]  /*1200*/  BRA `(.L_x_3651) ;  /* 0x0000000000187947 */ /* 0x000fea0003800000 */
.L_x_3650:
[----:B------:R-:W2:Y:S01]  /*1210*/  LDC.64 R8, c[0x0][0x3b8] ;  /* 0x0000ee00ff087b82 */ /* 0x000ea20000000a00 */
[----:B------:R-:W-:-:S05]  /*1220*/  IADD3 R2, PT, PT, R0, R7, RZ ;  /* 0x0000000700027210 */ /* 0x000fca0007ffe0ff */
[C---:B--2---:R-:W-:Y:S02]  /*1230*/  IMAD R5, R2.reuse, R9, RZ ;  /* 0x0000000902057224 */ /* 0x044fe400078e02ff */
[----:B------:R-:W-:-:S05]  /*1240*/  IMAD.WIDE.U32 R2, R2, R8, RZ ;  /* 0x0000000802027225 */ /* 0x000fca00078e00ff */
[----:B------:R-:W-:Y:S02]  /*1250*/  IADD3 R5, PT, PT, R3, R5, RZ ;  /* 0x0000000503057210 */ /* 0x000fe40007ffe0ff */
[----:B------:R-:W-:Y:S02]  /*1260*/  MOV R14, R2 ;  /* 0x00000002000e7202 */ /* 0x000fe40000000f00 */
.L_x_3651:
        /* <DEDUP_REMOVED lines=14> */
.L_x_3652:
[----:B------:R-:W1:Y:S01]  /*1350*/  LDC.64 R2, c[0x0][0x3c0] ;  /* 0x0000f000ff027b82 */ /* 0x000e620000000a00 */
[----:B------:R-:W-:-:S05]  /*1360*/  IADD3 R0, PT, PT, R0, R7, RZ ;  /* 0x0000000700007210 */ /* 0x000fca0007ffe0ff */
[C---:B-1----:R-:W-:Y:S02]  /*1370*/  IMAD R13, R0.reuse, R3, RZ ;  /* 0x00000003000d7224 */ /* 0x042fe400078e02ff */
[----:B------:R-:W-:-:S05]  /*1380*/  IMAD.WIDE.U32 R16, R0, R2, RZ ;  /* 0x0000000200107225 */ /* 0x000fca00078e00ff */
[----:B------:R-:W-:-:S07]  /*1390*/  IADD3 R13, PT, PT, R17, R13, RZ ;  /* 0x0000000d110d7210 */ /* 0x000fce0007ffe0ff */
.L_x_3653:
        /* <DEDUP_REMOVED lines=50> */
.L_x_3649:
        /* <DEDUP_REMOVED lines=8> */
[----:B------:R-:W-:Y:S01]  /*1740*/  IMAD.MOV.U32 R97, RZ, RZ, RZ ;  /* 0x000000ffff617224 */ /* 0x000fe200078e00ff */
[----:B------:R-:W-:Y:S01]  /*1750*/  SHF.R.U32.HI R96, RZ, 0x2, R90 ;  /* 0x00000002ff607819 */ /* 0x000fe2000001165a */
[----:B------:R-:W-:Y:S01]  /*1760*/  IMAD.SHL.U32 R125, R2, 0x20, RZ ;  /* 0x00000020027d7824 */ /* 0x000fe200078e00ff */
[----:B------:R-:W-:-:S02]  /*1770*/  IADD3 R20, P3, PT, R86, R14, RZ ;  /* 0x0000000e56147210 */ /* 0x000fc40007f7e0ff */
[----:B------:R-:W-:Y:S01]  /*1780*/  SHF.L.U64.HI R124, R2, 0x5, R3 ;  /* 0x00000005027c7819 */ /* 0x000fe20000010203 */
[----:B------:R-:W-:Y:S01]  /*1790*/  IMAD.WIDE.U32 R14, R15, 0x40, R96 ;  /* 0x000000400f0e7825 */ /* 0x000fe200078e0060 */
[----:B------:R-:W-:Y:S02]  /*17a0*/  SHF.L.U32 R88, R89, 0x6, RZ ;  /* 0x0000000659587819 */ /* 0x000fe400000006ff */
[C---:B------:R-:W-:Y:S01]  /*17b0*/  SHF.L.U64.HI R126, R8.reuse, 0x5, R9 ;  /* 0x00000005087e7819 */ /* 0x040fe20000010209 */
[----:B------:R-:W2:Y:S01]  /*17c0*/  @!P2 LDC.64 R10, c[0x0][0x398] ;  /* 0x0000e600ff0aab82 */ /* 0x000ea20000000a00 */
[----:B------:R-:W-:Y:S01]  /*17d0*/  IMAD.X R21, RZ, RZ, R0, P3 ;  /* 0x000000ffff157224 */ /* 0x000fe200018e0600 */
[----:B------:R-:W-:Y:S01]  /*17e0*/  SHF.L.U32 R127, R8, 0x5, RZ ;  /* 0x00000005087f7819 */ /* 0x000fe200000006ff */
[----:B------:R-:W-:Y:S01]  /*17f0*/  VIADD R45, R88, 0xffffffc0 ;  /* 0xffffffc0582d7836 */ /* 0x000fe20000000000 */
[----:B------:R-:W-:Y:S01]  /*1800*/  SHF.R.U32.HI R57, RZ, 0x1, R90 ;  /* 0x00000001ff397819 */ /* 0x000fe2000001165a */
[----:B------:R-:W-:Y:S01]  /*1810*/  IMAD.WIDE.U32 R20, R96, R8, R20 ;  /* 0x0000000860147225 */ /* 0x000fe200078e0014 */
[----:B------:R-:W-:-:S02]  /*1820*/  LOP3.LUT R91, R66, 0x20, RZ, 0xc0, !PT ;  /* 0x00000020425b7812 */ /* 0x000fc400078ec0ff */
[----:B------:R-:W4:Y:S01]  /*1830*/  LDC R0, c[0x0][0x450] ;  /* 0x00011400ff007b82 */ /* 0x000f220000000800 */
[----:B------:R-:W-:Y:S01]  /*1840*/  IMAD R105, R96, R9, R21 ;  /* 0x0000000960697224 */ /* 0x000fe200078e0215 */
[----:B------:R-:W-:Y:S01]  /*1850*/  LOP3.LUT R85, R86, 0x20, RZ, 0xfc, !PT ;  /* 0x0000002056557812 */ /* 0x000fe200078efcff */
[----:B------:R-:W-:Y:S01]  /*1860*/  IMAD.SHL.U32 R104, R20, 0x2, RZ ;  /* 0x0000000214687824 */ /* 0x000fe200078e00ff */
[----:B------:R-:W-:Y:S02]  /*1870*/  LOP3.LUT R84, R86, 0x40, RZ, 0xfc, !PT ;  /* 0x0000004056547812 */ /* 0x000fe400078efcff */
[----:B------:R-:W-:Y:S01]  /*1880*/  SHF.L.U64.HI R105, R20, 0x1, R105 ;  /* 0x0000000114697819 */ /* 0x000fe20000010269 */
[----:B--2---:R-:W-:-:S04]  /*1890*/  @!P2 IMAD.WIDE.U32 R18, R130, R10, RZ ;  /* 0x0000000a8212a225 */ /* 0x004fc800078e00ff */
[----:B------:R-:W-:Y:S02]  /*18a0*/  @!P2 IMAD R11, R130, R11, R19 ;  /* 0x0000000b820ba224 */ /* 0x000fe400078e0213 */
[----:B------:R-:W-:Y:S02]  /*18b0*/  @!P2 IMAD.MOV.U32 R7, RZ, RZ, R18 ;  /* 0x000000ffff07a224 */ /* 0x000fe400078e0012 */
[----:B-1----:R-:W-:Y:S01]  /*18c0*/  @P2 IMAD.WIDE.U32 R18, R128, R98, RZ ;  /* 0x0000006280122225 */ /* 0x002fe200078e00ff */
[----:B----4-:R-:W-:-:S03]  /*18d0*/  LEA.HI R64, R0, R0, RZ, 0x1 ;  /* 0x0000000000407211 */ /* 0x010fc600078f08ff */
[----:B------:R-:W-:Y:S01]  /*18e0*/  @P2 IMAD R11, R128, R99, R19 ;  /* 0x00000063800b2224 */ /* 0x000fe200078e0213 */
[----:B------:R-:W-:Y:S02]  /*18f0*/  @P2 MOV R7, R18 ;  /* 0x0000001200072202 */ /* 0x000fe40000000f00 */
[C---:B------:R-:W-:Y:S02]  /*1900*/  IADD3 R18, P2, PT, R86.reuse, R16, RZ ;  /* 0x0000001056127210 */ /* 0x040fe40007f5e0ff */
[----:B------:R-:W-:Y:S02]  /*1910*/  IADD3 R10, P4, PT, R86, R7, RZ ;  /* 0x00000007560a7210 */ /* 0x000fe40007f9e0ff */
[----:B------:R-:W-:Y:S02]  /*1920*/  IADD3.X R19, PT, PT, RZ, R5, RZ, P2, !PT ;  /* 0x00000005ff137210 */ /* 0x000fe400017fe4ff */
[----:B------:R-:W-:Y:S01]  /*1930*/  SHF.R.S32.HI R7, RZ, 0x1f, R60 ;  /* 0x0000001fff077819 */ /* 0x000fe2000001143c */
[----:B------:R-:W-:Y:S01]  /*1940*/  IMAD.X R11, RZ, RZ, R11, P4 ;  /* 0x000000ffff0b7224 */ /* 0x000fe200020e060b */
[----:B------:R-:W-:Y:S01]  /*1950*/  IADD3 R104, P2, PT, R104, UR8, RZ ;  /* 0x0000000868687c10 */ /* 0x000fe2000ff5e0ff */
[----:B------:R-:W-:Y:S01]  /*1960*/  IMAD.WIDE.U32 R18, R96, R2, R18 ;  /* 0x0000000260127225 */ /* 0x000fe200078e0012 */
[----:B------:R-:W-:-:S02]  /*1970*/  LEA.HI R0, R7, R60, RZ, 0x6 ;  /* 0x0000003c07007211 */ /* 0x000fc400078f30ff */
[----:B------:R-:W-:Y:S01]  /*1980*/  IADD3.X R105, PT, PT, R105, UR9, RZ, P2, !PT ;  /* 0x0000000969697c10 */ /* 0x000fe200097fe4ff */
[C---:B------:R-:W-:Y:S01]  /*1990*/  IMAD.WIDE.U32 R16, R129.reuse, UR4, R10 ;  /* 0x0000000481107c25 */ /* 0x040fe2000f8e000a */
[----:B------:R-:W-:Y:S02]  /*19a0*/  SHF.R.S32.HI R0, RZ, 0x6, R0 ;  /* 0x00000006ff007819 */ /* 0x000fe40000011400 */
[----:B------:R-:W-:Y:S01]  /*19b0*/  SHF.R.S32.HI R64, RZ, 0x1, R64 ;  /* 0x00000001ff407819 */ /* 0x000fe20000011440 */
[----:B------:R-:W-:Y:S01]  /*19c0*/  IMAD R11, R129, UR5, R17 ;  /* 0x00000005810b7c24 */ /* 0x000fe2000f8e0211 */
[----:B------:R-:W1:Y:S01]  /*19d0*/  LDCU.64 UR4, c[0x0][0x390] ;  /* 0x00007200ff0477ac */ /* 0x000e620008000a00 */
[----:B------:R-:W-:Y:S01]  /*19e0*/  IMAD R69, R96, R3, R19 ;  /* 0x0000000360457224 */ /* 0x000fe200078e0213 */
[----:B------:R-:W-:Y:S01]  /*19f0*/  MOV R120, R104 ;  /* 0x0000006800787202 */ /* 0x000fe20000000f00 */
[----:B------:R-:W-:Y:S02]  /*1a00*/  IMAD.SHL.U32 R68, R18, 0x2, RZ ;  /* 0x0000000212447824 */ /* 0x000fe400078e00ff */
[----:B------:R-:W-:Y:S01]  /*1a10*/  IMAD.SHL.U32 R3, R90, 0x4, RZ ;  /* 0x000000045a037824 */ /* 0x000fe200078e00ff */
[----:B------:R-:W-:Y:S01]  /*1a20*/  SHF.L.U64.HI R69, R18, 0x1, R69 ;  /* 0x0000000112457819 */ /* 0x000fe20000010245 */
[----:B------:R-:W-:-:S02]  /*1a30*/  IMAD R10, R15, R98, RZ ;  /* 0x000000620f0a7224 */ /* 0x000fc400078e02ff */
[----:B------:R-:W-:Y:S01]  /*1a40*/  IMAD.MOV.U32 R119, RZ, RZ, R105 ;  /* 0x000000ffff777224 */ /* 0x000fe200078e0069 */
[----:B------:R-:W-:Y:S01]  /*1a50*/  LOP3.LUT R3, R3, 0xc, RZ, 0xc0, !PT ;  /* 0x0000000c03037812 */ /* 0x000fe200078ec0ff */
[----:B------:R-:W-:Y:S02]  /*1a60*/  IMAD R5, R14, R99, R10 ;  /* 0x000000630e057224 */ /* 0x000fe400078e020a */
[----:B------:R-:W-:Y:S02]  /*1a70*/  IMAD.MOV.U32 R10, RZ, RZ, R16 ;  /* 0x000000ffff0a7224 */ /* 0x000fe400078e0010 */
[----:B------:R-:W-:Y:S02]  /*1a80*/  IMAD R63, R96, R64, R3 ;  /* 0x00000040603f7224 */ /* 0x000fe400078e0203 */
[----:B------:R-:W-:Y:S01]  /*1a90*/  IMAD.WIDE.U32 R98, R14, R98, R10 ;  /* 0x000000620e627225 */ /* 0x000fe200078e000a */
[----:B-1----:R-:W-:Y:S02]  /*1aa0*/  IADD3 R68, P2, PT, R68, UR4, RZ ;  /* 0x0000000444447c10 */ /* 0x002fe4000ff5e0ff */
[--C-:B------:R-:W-:Y:S01]  /*1ab0*/  SHF.R.S32.HI R61, RZ, 0x1f, R63.reuse ;  /* 0x0000001fff3d7819 */ /* 0x100fe2000001143f */
[----:B------:R-:W-:Y:S01]  /*1ac0*/  IMAD.IADD R62, R3, 0x1, R63 ;  /* 0x00000001033e7824 */ /* 0x000fe200078e023f */
[----:B------:R-:W-:Y:S01]  /*1ad0*/  IADD3.X R69, PT, PT, R69, UR5, RZ, P2, !PT ;  /* 0x0000000545457c10 */ /* 0x000fe200097fe4ff */
[----:B------:R-:W-:Y:S01]  /*1ae0*/  IMAD.MOV.U32 R122, RZ, RZ, R68 ;  /* 0x000000ffff7a7224 */ /* 0x000fe200078e0044 */
[----:B------:R-:W-:Y:S01]  /*1af0*/  ISETP.GE.AND P2, PT, R0, R89, PT ;  /* 0x000000590000720c */ /* 0x000fe20003f46270 */
[----:B------:R-:W-:Y:S01]  /*1b00*/  IMAD.IADD R58, R99, 0x1, R5 ;  /* 0x00000001633a7824 */ /* 0x000fe200078e0205 */
[----:B------:R-:W-:-:S02]  /*1b10*/  SHF.R.S32.HI R59, RZ, 0x1f, R62 ;  /* 0x0000001fff3b7819 */ /* 0x000fc4000001143e */
[----:B------:R-:W-:-:S09]  /*1b20*/  MOV R123, R69 ;  /* 0x00000045007b7202 */ /* 0x000fd20000000f00 */
[----:B---3--:R-:W-:Y:S05]  /*1b30*/  @P2 BRA `(.L_x_3654) ;  /* 0x0000004400c82947 */ /* 0x008fea0003800000 */
[----:B------:R-:W1:Y:S01]  /*1b40*/  LDC.64 R2, c[0x0][0x4a0] ;  /* 0x00012800ff027b82 */ /* 0x000e620000000a00 */
[----:B------:R-:W2:Y:S01]  /*1b50*/  LDCU.128 UR8, c[0x0][0x490] ;  /* 0x00009200ff0877ac */ /* 0x000ea20008000c00 */
[----:B------:R-:W-:Y:S01]  /*1b60*/  @!P0 IMAD.MOV R4, RZ, RZ, -R4 ;  /* 0x000000ffff048224 */ /* 0x000fe200078e0a04 */
[--C-:B------:R-:W-:Y:S01]  /*1b70*/  SHF.R.S32.HI R11, RZ, 0x1f, R60.reuse ;  /* 0x0000001fff0b7819 */ /* 0x100fe2000001143c */
[----:B------:R-:W-:Y:S01]  /*1b80*/  IMAD.MOV.U32 R87, RZ, RZ, RZ ;  /* 0x000000ffff577224 */ /* 0x000fe200078e00ff */
[----:B------:R-:W3:Y:S01]  /*1b90*/  LDCU.128 UR12, c[0x0][0x4c0] ;  /* 0x00009800ff0c77ac */ /* 0x000ee20008000c00 */
[----:B------:R-:W-:Y:S01]  /*1ba0*/  VIMNMX R67, PT, PT, RZ, R0, !PT ;  /* 0x00000000ff437248 */ /* 0x000fe20007fe0100 */
[----:B------:R-:W-:Y:S01]  /*1bb0*/  VIADD R65, R96, 0x20 ;  /* 0x0000002060417836 */ /* 0x000fe20000000000 */
[----:B------:R-:W4:Y:S01]  /*1bc0*/  LDC.64 R80, c[0x0][0x4a8] ;  /* 0x00012a00ff507b82 */ /* 0x000f220000000a00 */
[----:B------:R-:W-:Y:S01]  /*1bd0*/  SEL R12, R12, R4, !P1 ;  /* 0x000000040c0c7207 */ /* 0x000fe20004800000 */
[----:B------:R-:W4:Y:S01]  /*1be0*/  LDCU.128 UR16, c[0x0][0x4b0] ;  /* 0x00009600ff1077ac */ /* 0x000f220008000c00 */
[----:B------:R-:W-:Y:S01]  /*1bf0*/  IADD3 R4, P0, PT, -R60, R96, RZ ;  /* 0x000000603c047210 */ /* 0x000fe20007f1e1ff */
[----:B------:R-:W-:Y:S01]  /*1c00*/  IMAD R92, R89, -0x40, R60 ;  /* 0xffffffc0595c7824 */ /* 0x000fe200078e023c */
[----:B------:R-:W-:Y:S01]  /*1c10*/  SHF.R.S32.HI R5, RZ, 0x1f, R12 ;  /* 0x0000001fff057819 */ /* 0x000fe2000001140c */
[----:B------:R-:W4:Y:S01]  /*1c20*/  LDCU.64 UR4, c[0x0][0x488] ;  /* 0x00009100ff0477ac */ /* 0x000f220008000a00 */
[----:B------:R-:W-:Y:S01]  /*1c30*/  SHF.L.U32 R93, R64, 0x5, RZ ;  /* 0x00000005405d7819 */ /* 0x000fe200000006ff */
[----:B------:R-:W-:Y:S01]  /*1c40*/  IMAD.X R11, RZ, RZ, ~R11, P0 ;  /* 0x000000ffff0b7224 */ /* 0x000fe200000e0e0b */
[----:B------:R-:W4:Y:S01]  /*1c50*/  LDCU.U8 UR20, c[0x0][0x533] ;  /* 0x0000a660ff1477ac */ /* 0x000f220008000000 */
[----:B--2---:R-:W-:Y:S01]  /*1c60*/  IMAD.WIDE.U32 R16, R130, UR10, R86 ;  /* 0x0000000a82107c25 */ /* 0x004fe2000f8e0056 */
[----:B------:R-:W-:-:S03]  /*1c70*/  SHF.R.S32.HI R76, RZ, 0x1f, R93 ;  /* 0x0000001fff4c7819 */ /* 0x000fc6000001145d */
[C---:B------:R-:W-:Y:S01]  /*1c80*/  IMAD R17, R130.reuse, UR11, R17 ;  /* 0x0000000b82117c24 */ /* 0x040fe2000f8e0211 */
[----:B------:R-:W2:Y:S01]  /*1c90*/  LDCU.64 UR10, c[0x0][0x4d0] ;  /* 0x00009a00ff0a77ac */ /* 0x000ea20008000a00 */
[----:B-1----:R-:W-:-:S04]  /*1ca0*/  IMAD.WIDE.U32 R8, R130, R2, R86 ;  /* 0x0000000282087225 */ /* 0x002fc800078e0056 */
[----:B------:R-:W-:Y:S02]  /*1cb0*/  IMAD R9, R130, R3, R9 ;  /* 0x0000000382097224 */ /* 0x000fe400078e0209 */
[----:B---3--:R-:W-:Y:S01]  /*1cc0*/  IMAD R3, R5, UR12, RZ ;  /* 0x0000000c05037c24 */ /* 0x008fe2000f8e02ff */
[----:B----4-:R-:W-:Y:S01]  /*1cd0*/  SHF.L.U32 R83, R80, 0x5, RZ ;  /* 0x0000000550537819 */ /* 0x010fe200000006ff */
[----:B------:R-:W-:Y:S01]  /*1ce0*/  IMAD.WIDE.U32 R8, R45, UR16, R8 ;  /* 0x000000102d087c25 */ /* 0x000fe2000f8e0008 */
[----:B------:R-:W-:-:S03]  /*1cf0*/  UISETP.NE.AND UP0, UPT, UR20, URZ, UPT ;  /* 0x000000ff1400728c */ /* 0x000fc6000bf05270 */
[----:B------:R-:W-:Y:S02]  /*1d00*/  IMAD R14, R12, UR13, R3 ;  /* 0x0000000d0c0e7c24 */ /* 0x000fe4000f8e0203 */
[----:B------:R-:W-:-:S04]  /*1d10*/  IMAD.WIDE.U32 R2, R45, R80, R16 ;  /* 0x000000502d027225 */ /* 0x000fc800078e0010 */
[C---:B------:R-:W-:Y:S01]  /*1d20*/  IMAD R7, R45.reuse, R81, R3 ;  /* 0x000000512d077224 */ /* 0x040fe200078e0203 */
[C---:B-----5:R-:W-:Y:S01]  /*1d30*/  IADD3 R3, PT, PT, R45.reuse, R6, RZ ;  /* 0x000000062d037210 */ /* 0x060fe20007ffe0ff */
[----:B------:R-:W-:Y:S02]  /*1d40*/  IMAD R9, R45, UR17, R9 ;  /* 0x000000112d097c24 */ /* 0x000fe4000f8e0209 */
[----:B------:R-:W-:Y:S02]  /*1d50*/  IMAD.MOV.U32 R6, RZ, RZ, R2 ;  /* 0x000000ffff067224 */ /* 0x000fe400078e0002 */
[----:B------:R-:W-:Y:S02]  /*1d60*/  IMAD R70, R3, R64, RZ ;  /* 0x0000004003467224 */ /* 0x000fe400078e02ff */
[----:B------:R-:W-:Y:S01]  /*1d70*/  IMAD.WIDE.U32 R8, R12, UR12, R8 ;  /* 0x0000000c0c087c25 */ /* 0x000fe2000f8e0008 */
[----:B------:R-:W1:Y:S02]  /*1d80*/  LDCU.64 UR12, c[0x0][0x4e0] ;  /* 0x00009c00ff0c77ac */ /* 0x000e640008000a00 */
[----:B------:R-:W-:Y:S01]  /*1d90*/  SHF.R.S32.HI R2, RZ, 0x1f, R70 ;  /* 0x0000001fff027819 */ /* 0x000fe20000011446 */
[----:B------:R-:W-:Y:S01]  /*1da0*/  IMAD R5, R5, UR18, RZ ;  /* 0x0000001205057c24 */ /* 0x000fe2000f8e02ff */
[C---:B------:R-:W-:Y:S01]  /*1db0*/  IADD3 R46, P1, PT, R70.reuse, R63, RZ ;  /* 0x0000003f462e7210 */ /* 0x040fe20007f3e0ff */
[C---:B------:R-:W-:Y:S01]  /*1dc0*/  IMAD R103, R11.reuse, UR16, RZ ;  /* 0x000000100b677c24 */ /* 0x040fe2000f8e02ff */
[----:B------:R-:W-:Y:S01]  /*1dd0*/  IADD3 R70, P0, PT, R70, R62, RZ ;  /* 0x0000003e46467210 */ /* 0x000fe20007f1e0ff */
[----:B------:R-:W-:Y:S01]  /*1de0*/  IMAD R11, R11, R80, RZ ;  /* 0x000000500b0b7224 */ /* 0x000fe200078e02ff */
[----:B------:R-:W-:Y:S01]  /*1df0*/  IADD3 R15, PT, PT, R9, R14, RZ ;  /* 0x0000000e090f7210 */ /* 0x000fe20007ffe0ff */
[----:B------:R-:W-:-:S02]  /*1e00*/  IMAD.X R3, R2, 0x1, R61, P1 ;  /* 0x0000000102037824 */ /* 0x000fc400008e063d */
[----:B------:R-:W-:Y:S02]  /*1e10*/  IMAD.MOV.U32 R14, RZ, RZ, R8 ;  /* 0x000000ffff0e7224 */ /* 0x000fe400078e0008 */
[C---:B------:R-:W-:Y:S01]  /*1e20*/  IMAD R8, R12.reuse, UR19, R5 ;  /* 0x000000130c087c24 */ /* 0x040fe2000f8e0205 */
[----:B------:R-:W-:Y:S01]  /*1e30*/  UMOV UR19, URZ ;  /* 0x000000ff00137c82 */ /* 0x000fe20008000000 */
[----:B------:R-:W-:Y:S01]  /*1e40*/  IMAD.WIDE.U32 R12, R12, UR18, R6 ;  /* 0x000000120c0c7c25 */ /* 0x000fe2000f8e0006 */
[----:B------:R-:W-:-:S03]  /*1e50*/  USHF.L.U32 UR18, UR16, 0x6, URZ ;  /* 0x0000000610127899 */ /* 0x000fc600080006ff */
[----:B------:R-:W-:Y:S01]  /*1e60*/  IMAD.X R71, R2, 0x1, R59, P0 ;  /* 0x0000000102477824 */ /* 0x000fe200000e063b */
[C---:B------:R-:W-:Y:S01]  /*1e70*/  SHF.L.U64.HI R2, R46.reuse, 0x1, R3 ;  /* 0x000000012e027819 */ /* 0x040fe20000010203 */
[----:B------:R-:W-:Y:S01]  /*1e80*/  IMAD.IADD R9, R13, 0x1, R8 ;  /* 0x000000010d097824 */ /* 0x000fe200078e0208 */
[----:B------:R-:W-:Y:S01]  /*1e90*/  SHF.L.U32 R46, R46, 0x1, RZ ;  /* 0x000000012e2e7819 */ /* 0x000fe200000006ff */
[----:B------:R-:W-:Y:S01]  /*1ea0*/  IMAD.WIDE.U32 R6, R4, UR16, R14 ;  /* 0x0000001004067c25 */ /* 0x000fe2000f8e000e */
[----:B------:R-:W-:Y:S01]  /*1eb0*/  MOV R8, R12 ;  /* 0x0000000c00087202 */ /* 0x000fe20000000f00 */
[----:B------:R-:W3:Y:S01]  /*1ec0*/  LDCU UR16, c[0x0][0x450] ;  /* 0x00008a00ff1077ac */ /* 0x000ee20008000800 */
[----:B------:R-:W-:Y:S01]  /*1ed0*/  IADD3 R12, P0, PT, R46, UR14, RZ ;  /* 0x0000000e2e0c7c10 */ /* 0x000fe2000ff1e0ff */
[----:B------:R-:W-:Y:S01]  /*1ee0*/  IMAD R103, R4, UR17, R103 ;  /* 0x0000001104677c24 */ /* 0x000fe2000f8e0267 */
[C---:B------:R-:W-:Y:S01]  /*1ef0*/  SHF.L.U64.HI R71, R70.reuse, 0x1, R71 ;  /* 0x0000000146477819 */ /* 0x040fe20000010247 */
[----:B------:R-:W-:Y:S01]  /*1f00*/  IMAD.SHL.U32 R70, R70, 0x2, RZ ;  /* 0x0000000246467824 */ /* 0x000fe200078e00ff */
[----:B------:R-:W-:Y:S01]  /*1f10*/  IADD3.X R13, PT, PT, R2, UR15, RZ, P0, !PT ;  /* 0x0000000f020d7c10 */ /* 0x000fe200087fe4ff */
[----:B------:R-:W-:Y:S01]  /*1f20*/  IMAD.SHL.U32 R77, R80, 0x40, RZ ;  /* 0x00000040504d7824 */ /* 0x000fe200078e00ff */
[----:B--2---:R-:W-:Y:S01]  /*1f30*/  IADD3 R46, P0, PT, R46, UR10, RZ ;  /* 0x0000000a2e2e7c10 */ /* 0x004fe2000ff1e0ff */
[----:B------:R-:W-:Y:S01]  /*1f40*/  IMAD R11, R4, R81, R11 ;  /* 0x00000051040b7224 */ /* 0x000fe200078e020b */
[----:B------:R-:W-:Y:S01]  /*1f50*/  IADD3 R72, P1, PT, R70, UR14, RZ ;  /* 0x0000000e46487c10 */ /* 0x000fe2000ff3e0ff */
[----:B------:R-:W-:Y:S01]  /*1f60*/  IMAD.WIDE.U32 R4, R4, R80, R8 ;  /* 0x0000005004047225 */ /* 0x000fe200078e0008 */
[----:B------:R-:W-:Y:S01]  /*1f70*/  IADD3.X R47, PT, PT, R2, UR11, RZ, P0, !PT ;  /* 0x0000000b022f7c10 */ /* 0x000fe200087fe4ff */
[----:B------:R-:W2:Y:S01]  /*1f80*/  LDCU UR17, c[0x0][0x440] ;  /* 0x00008800ff1177ac */ /* 0x000ea20008000800 */
[----:B------:R-:W-:Y:S01]  /*1f90*/  IADD3 R0, P0, PT, RZ, -UR19, RZ ;  /* 0x80000013ff007c10 */ /* 0x000fe2000ff1e0ff */
[----:B------:R-:W-:Y:S01]  /*1fa0*/  IMAD.IADD R11, R5, 0x1, R11 ;  /* 0x00000001050b7824 */ /* 0x000fe200078e020b */
[C---:B------:R-:W-:Y:S01]  /*1fb0*/  LEA R102, P2, R6.reuse, UR8, 0x1 ;  /* 0x0000000806667c11 */ /* 0x040fe2000f8408ff */
[----:B------:R-:W-:Y:S01]  /*1fc0*/  IMAD R82, R89, -0x40, R56 ;  /* 0xffffffc059527824 */ /* 0x000fe200078e0238 */
[----:B------:R-:W-:Y:S01]  /*1fd0*/  IADD3 R103, PT, PT, R7, R103, RZ ;  /* 0x0000006707677210 */ /* 0x000fe20007ffe0ff */
[----:B------:R-:W-:Y:S01]  /*1fe0*/  IMAD.X R77, RZ, RZ, ~R77, P0 ;  /* 0x000000ffff4d7224 */ /* 0x000fe200000e0e4d */
[----:B------:R-:W-:Y:S01]  /*1ff0*/  IADD3.X R3, PT, PT, RZ, ~UR18, RZ, P0, !PT ;  /* 0x80000012ff037c10 */ /* 0x000fe200087fe4ff */
[----:B------:R-:W-:Y:S01]  /*2000*/  IMAD.MOV.U32 R78, RZ, RZ, R89 ;  /* 0x000000ffff4e7224 */ /* 0x000fe200078e0059 */
[----:B------:R-:W-:Y:S01]  /*2010*/  IADD3.X R73, PT, PT, R71, UR15, RZ, P1, !PT ;  /* 0x0000000f47497c10 */ /* 0x000fe20008ffe4ff */
[----:B------:R-:W4:Y:S01]  /*2020*/  LDCU.64 UR14, c[0x0][0x3c0] ;  /* 0x00007800ff0e77ac */ /* 0x000f220008000a00 */
[----:B------:R-:W-:-:S02]  /*2030*/  LEA.HI.X R103, R6, UR9, R103, 0x1, P2 ;  /* 0x0000000906677c11 */ /* 0x000fc400090f0c67 */
[----:B------:R-:W-:Y:S02]  /*2040*/  LEA R10, P2, R4, UR4, 0x1 ;  /* 0x00000004040a7c11 */ /* 0x000fe4000f8408ff */
[----:B------:R-:W-:Y:S02]  /*2050*/  IADD3 R70, P1, PT, R70, UR10, RZ ;  /* 0x0000000a46467c10 */ /* 0x000fe4000ff3e0ff */
[----:B------:R-:W-:Y:S02]  /*2060*/  SHF.L.U64.HI R81, R80, 0x5, R81 ;  /* 0x0000000550517819 */ /* 0x000fe40000010251 */
[----:B------:R-:W-:Y:S02]  /*2070*/  SHF.R.S64 R79, R0, 0x1f, R77 ;  /* 0x0000001f004f7819 */ /* 0x000fe4000000104d */
[----:B------:R-:W-:Y:S02]  /*2080*/  MOV R80, R45 ;  /* 0x0000002d00507202 */ /* 0x000fe40000000f00 */
[----:B---3--:R-:W-:-:S02]  /*2090*/  MOV R9, UR16 ;  /* 0x0000001000097c02 */ /* 0x008fc40008000f00 */
[--C-:B------:R-:W-:Y:S02]  /*20a0*/  SHF.R.S64 R75, R0, 0x1f, R3.reuse ;  /* 0x0000001f004b7819 */ /* 0x100fe40000001003 */
[----:B------:R-:W-:Y:S02]  /*20b0*/  SHF.R.S32.HI R74, RZ, 0x1f, R3 ;  /* 0x0000001fff4a7819 */ /* 0x000fe40000011403 */
[----:B------:R-:W-:Y:S02]  /*20c0*/  SHF.R.S32.HI R77, RZ, 0x1f, R77 ;  /* 0x0000001fff4d7819 */ /* 0x000fe4000001144d */
[----:B------:R-:W-:Y:S01]  /*20d0*/  LEA.HI.X R11, R4, UR5, R11, 0x1, P2 ;  /* 0x00000005040b7c11 */ /* 0x000fe200090f0c0b */
[----:B------:R-:W3:Y:S01]  /*20e0*/  LDCU.64 UR4, c[0x0][0x3b8] ;  /* 0x00007700ff0477ac */ /* 0x000ee20008000a00 */
[----:B------:R-:W-:Y:S01]  /*20f0*/  IADD3.X R71, PT, PT, R71, UR11, RZ, P1, !PT ;  /* 0x0000000b47477c10 */ /* 0x000fe20008ffe4ff */
[----:B--2-4-:R-:W1:Y:S06]  /*2100*/  LDCU.128 UR8, c[0x0][0x3a0] ;  /* 0x00007400ff0877ac */ /* 0x014e6c0008000c00 */
.L_x_3690:
[----:B------:R-:W-:Y:S01]  /*2110*/  ISETP.NE.AND P5, PT, R9, RZ, PT ;  /* 0x000000ff0900720c */ /* 0x000fe20003fa5270 */
[----:B------:R-:W-:Y:S01]  /*2120*/  VIADD R82, R82, 0x40 ;  /* 0x0000004052527836 */ /* 0x000fe20000000000 */
[----:B------:R-:W-:Y:S01]  /*2130*/  BSSY.RECONVERGENT B0, `(.L_x_3655) ;  /* 0x0000012000007945 */ /* 0x000fe20003800200 */
[----:B------:R-:W-:Y:S02]  /*2140*/  VIADD R92, R92, 0x40 ;  /* 0x000000405c5c7836 */ /* 0x000fe40000000000 */
[----:B------:R-:W-:Y:S01]  /*2150*/  VIADD R78, R78, 0xffffffff ;  /* 0xffffffff4e4e7836 */ /* 0x000fe20000000000 */
[CC--:B------:R-:W-:Y:S01]  /*2160*/  ISETP.GE.AND P3, PT, R96.reuse, R82.reuse, PT ;  /* 0x000000526000720c */ /* 0x0c0fe20003f66270 */
[----:B------:R-:W-:Y:S01]  /*2170*/  IMAD.MOV.U32 R94, RZ, RZ, R80 ;  /* 0x000000ffff5e7224 */ /* 0x000fe200078e0050 */
[C---:B------:R-:W-:Y:S02]  /*2180*/  ISETP.GE.AND P2, PT, R65.reuse, R82, PT ;  /* 0x000000524100720c */ /* 0x040fe40003f46270 */
[-C--:B------:R-:W-:Y:S02]  /*2190*/  ISETP.GE.AND P3, PT, R96, R92.reuse, !P3 ;  /* 0x0000005c6000720c */ /* 0x080fe40005f66270 */
[----:B------:R-:W-:Y:S11]  /*21a0*/  ISETP.GE.AND P2, PT, R65, R92, !P2 ;  /* 0x0000005c4100720c */ /* 0x000ff60005746270 */
        /* <DEDUP_REMOVED lines=10> */
.L_x_3656:
[----:B-1-3--:R-:W-:Y:S05]  /*2250*/  BSYNC.RECONVERGENT B0 ;  /* 0x0000000000007941 */ /* 0x00afea0003800200 */
.L_x_3655:
        /* <DEDUP_REMOVED lines=16> */
.L_x_3658:
[----:B------:R-:W-:Y:S05]  /*2360*/  BSYNC.RECONVERGENT B0 ;  /* 0x0000000000007941 */ /* 0x000fea0003800200 */
.L_x_3657:
[----:B------:R-:W-:Y:S01]  /*2370*/  IADD3 R80, PT, PT, R80, -0x40, RZ ;  /* 0xffffffc050507810 */ /* 0x000fe20007ffe0ff */
[----:B------:R-:W-:Y:S04]  /*2380*/  BSSY.RECONVERGENT B2, `(.L_x_3659) ;  /* 0x000038b000027945 */ /* 0x000fe80003800200 */
[----:B------:R-:W-:Y:S05]  /*2390*/  @P5 BRA `(.L_x_3660) ;  /* 0x0000000000785947 */ /* 0x000fea0003800000 */
[----:B------:R-:W-:Y:S04]  /*23a0*/  BSSY.RECONVERGENT B0, `(.L_x_3661) ;  /* 0x000000b000007945 */ /* 0x000fe80003800200 */
[----:B------:R-:W-:Y:S05]  /*23b0*/  @!P3 BRA `(.L_x_3662) ;  /* 0x000000000024b947 */ /* 0x000fea0003800000 */
[----:B------:R-:W-:Y:S02]  /*23c0*/  ISETP.GE.AND P0, PT, R86, UR17, PT ;  /* 0x0000001156007c0c */ /* 0x000fe4000bf06270 */
[----:B------:R-:W-:Y:S11]  /*23d0*/  ISETP.GE.AND P1, PT, R85, UR17, PT ;  /* 0x0000001155007c0c */ /* 0x000ff6000bf26270 */
[----:B-12---:R-:W2:Y:S04]  /*23e0*/  @!P0 LDG.E.128 R20, desc[UR6][R10.64] ;  /* 0x000000060a148981 */ /* 0x006ea8000c1e1d00 */
[----:B--2---:R3:W-:Y:S01]  /*23f0*/  @!P0 STG.E.128 desc[UR6][R104.64], R20 ;  /* 0x0000001468008986 */ /* 0x0047e2000c101d06 */
[----:B------:R-:W-:Y:S03]  /*2400*/  ISETP.GE.AND P0, PT, R84, UR17, PT ;  /* 0x0000001154007c0c */ /* 0x000fe6000bf06270 */
[----:B------:R-:W2:Y:S04]  /*2410*/  @!P1 LDG.E.128 R16, desc[UR6][R10.64+0x40] ;  /* 0x000040060a109981 */ /* 0x000ea8000c1e1d00 */
[----:B--2---:R3:W-:Y:S06]  /*2420*/  @!P1 STG.E.128 desc[UR6][R104.64+0x40], R16 ;  /* 0x0000401068009986 */ /* 0x0047ec000c101d06 */
[----:B------:R-:W2:Y:S04]  /*2430*/  @!P0 LDG.E.128 R4, desc[UR6][R10.64+0x80] ;  /* 0x000080060a048981 */ /* 0x000ea8000c1e1d00 */
[----:B--2---:R3:W-:Y:S02]  /*2440*/  @!P0 STG.E.128 desc[UR6][R104.64+0x80], R4 ;  /* 0x0000800468008986 */ /* 0x0047e4000c101d06 */
.L_x_3662:
[----:B------:R-:W-:Y:S05]  /*2450*/  BSYNC.RECONVERGENT B0 ;  /* 0x0000000000007941 */ /* 0x000fea0003800200 */
.L_x_3661:
[----:B------:R-:W-:Y:S01]  /*2460*/  MOV R9, RZ ;  /* 0x000000ff00097202 */ /* 0x000fe20000000f00 */
[----:B------:R-:W-:Y:S05]  /*2470*/  @!P2 BRA `(.L_x_3663) ;  /* 0x0000003400eca947 */ /* 0x000fea0003800000 */
[----:B------:R-:W-:Y:S02]  /*2480*/  ISETP.GE.AND P1, PT, R86, UR17, PT ;  /* 0x0000001156007c0c */ /* 0x000fe4000bf26270 */
[----:B-1----:R-:W-:Y:S02]  /*2490*/  LEA R14, P0, R83, R10, 0x1 ;  /* 0x0000000a530e7211 */ /* 0x002fe400078008ff */
[----:B------:R-:W-:Y:S02]  /*24a0*/  LEA R2, P2, R127, R104, 0x1 ;  /* 0x000000687f027211 */ /* 0x000fe400078408ff */
[----:B------:R-:W-:Y:S02]  /*24b0*/  LEA.HI.X R15, R83, R11, R81, 0x1, P0 ;  /* 0x0000000b530f7211 */ /* 0x000fe400000f0c51 */
[----:B------:R-:W-:Y:S02]  /*24c0*/  ISETP.GE.AND P0, PT, R85, UR17, PT ;  /* 0x0000001155007c0c */ /* 0x000fe4000bf06270 */
[----:B------:R-:W-:Y:S03]  /*24d0*/  LEA.HI.X R3, R127, R105, R126, 0x1, P2 ;  /* 0x000000697f037211 */ /* 0x000fe600010f0c7e */
[----:B--23--:R-:W2:Y:S04]  /*24e0*/  @!P1 LDG.E.128 R16, desc[UR6][R14.64] ;  /* 0x000000060e109981 */ /* 0x00cea8000c1e1d00 */
        /* <DEDUP_REMOVED lines=9> */
.L_x_3660:
        /* <DEDUP_REMOVED lines=55> */
.L_x_3668:
[----:B------:R-:W-:Y:S05]  /*28f0*/  BSYNC.RECONVERGENT B0 ;  /* 0x0000000000007941 */ /* 0x000fea0003800200 */
.L_x_3667:
        /* <DEDUP_REMOVED lines=48> */
.L_x_3670:
[----:B------:R-:W-:Y:S05]  /*2c00*/  BSYNC.RECONVERGENT B0 ;  /* 0x0000000000007941 */ /* 0x000fea0003800200 */
.L_x_3669:
        /* <DEDUP_REMOVED lines=47> */
.L_x_3666:
[----:B------:R-:W-:Y:S05]  /*2f00*/  BSYNC.RECONVERGENT B1 ;  /* 0x0000000000017941 */ /* 0x000fea0003800200 */
.L_x_3665:
[----:B------:R-:W-:Y:S04]  /*2f10*/  BSSY.RECONVERGENT B1, `(.L_x_3671) ;  /* 0x00000a1000017945 */ /* 0x000fe80003800200 */
[----:B------:R-:W-:Y:S05]  /*2f20*/  @!P2 BRA `(.L_x_3672) ;  /* 0x00000008007ca947 */ /* 0x000fea0003800000 */
[----:B------:R-:W-:Y:S01]  /*2f30*/  LEA R36, P3, R83, R10, 0x1 ;  /* 0x0000000a53247211 */ /* 0x000fe200078608ff */
[----:B------:R-:W5:Y:S01]  /*2f40*/  LDC R3, c[0x0][0x440] ;  /* 0x00011000ff037b82 */ /* 0x000f620000000800 */
[----:B------:R-:W-:Y:S01]  /*2f50*/  LEA R34, P0, R127, R104, 0x1 ;  /* 0x000000687f227211 */ /* 0x000fe200078008ff */
[----:B-12---:R-:W-:Y:S01]  /*2f60*/  IMAD.SHL.U32 R5, R93, 0x2, RZ ;  /* 0x000000025d057824 */ /* 0x006fe200078e00ff */
[----:B------:R-:W-:Y:S01]  /*2f70*/  LEA.HI.X R37, R83, R11, R81, 0x1, P3 ;  /* 0x0000000b53257211 */ /* 0x000fe200018f0c51 */
[----:B------:R-:W-:Y:S01]  /*2f80*/  BSSY.RECONVERGENT B0, `(.L_x_3673) ;  /* 0x0000039000007945 */ /* 0x000fe20003800200 */
[----:B------:R-:W-:Y:S02]  /*2f90*/  LEA.HI.X R35, R127, R105, R126, 0x1, P0 ;  /* 0x000000697f237211 */ /* 0x000fe400000f0c7e */
[-C--:B------:R-:W-:Y:S02]  /*2fa0*/  IADD3 R14, P6, PT, R12, R5.reuse, RZ ;  /* 0x000000050c0e7210 */ /* 0x080fe40007fde0ff */
[----:B------:R-:W-:Y:S02]  /*2fb0*/  IADD3 R32, P5, PT, R46, R5, RZ ;  /* 0x000000052e207210 */ /* 0x000fe40007fbe0ff */
[-C--:B-----5:R-:W-:Y:S02]  /*2fc0*/  ISETP.GE.AND P4, PT, R86, R3.reuse, PT ;  /* 0x000000035600720c */ /* 0x0a0fe40003f86270 */
[-C--:B------:R-:W-:Y:S02]  /*2fd0*/  ISETP.GE.AND P2, PT, R85, R3.reuse, PT ;  /* 0x000000035500720c */ /* 0x080fe40003f46270 */
[----:B------:R-:W-:Y:S02]  /*2fe0*/  ISETP.GE.AND P1, PT, R84, R3, PT ;  /* 0x000000035400720c */ /* 0x000fe40003f26270 */
[----:B------:R-:W-:Y:S05]  /*2ff0*/  SHF.L.U64.HI R3, R93, 0x1, R76 ;  /* 0x000000015d037819 */ /* 0x000fea000001024c */
[--C-:B------:R-:W-:Y:S02]  /*3000*/  IMAD.X R15, R13, 0x1, R3.reuse, P6 ;  /* 0x000000010d0f7824 */ /* 0x100fe400030e0603 */
[----:B------:R-:W-:Y:S01]  /*3010*/  IMAD.X R33, R47, 0x1, R3, P5 ;  /* 0x000000012f217824 */ /* 0x000fe200028e0603 */
[----:B------:R-:W-:Y:S06]  /*3020*/  @P4 BRA `(.L_x_3674) ;  /* 0x0000000000b84947 */ /* 0x000fec0003800000 */
[----:B------:R-:W-:Y:S01]  /*3030*/  ISETP.GE.AND P0, PT, R86, R9, PT ;  /* 0x000000095600720c */ /* 0x000fe20003f06270 */
[----:B---34-:R-:W2:Y:S11]  /*3040*/  LDG.E.128 R16, desc[UR6][R36.64] ;  /* 0x0000000624107981 */ /* 0x018eb6000c1e1d00 */
        /* <DEDUP_REMOVED lines=44> */
.L_x_3674:
[----:B------:R-:W-:Y:S05]  /*3310*/  BSYNC.RECONVERGENT B0 ;  /* 0x0000000000007941 */ /* 0x000fea0003800200 */
.L_x_3673:
[----:B------:R-:W-:Y:S04]  /*3320*/  BSSY.RECONVERGENT B0, `(.L_x_3675) ;  /* 0x0000030000007945 */ /* 0x000fe80003800200 */
[----:B------:R-:W-:Y:S05]  /*3330*/  @P2 BRA `(.L_x_3676) ;  /* 0x0000000000b82947 */ /* 0x000fea0003800000 */
[----:B------:R-:W-:Y:S01]  /*3340*/  ISETP.GE.AND P0, PT, R85, R9, PT ;  /* 0x000000095500720c */ /* 0x000fe20003f06270 */
[----:B-1-34-:R-:W2:Y:S11]  /*3350*/  LDG.E.128 R16, desc[UR6][R36.64+0x40] ;  /* 0x0000400624107981 */ /* 0x01aeb6000c1e1d00 */
        /* <DEDUP_REMOVED lines=44> */
.L_x_3676:
[----:B------:R-:W-:Y:S05]  /*3620*/  BSYNC.RECONVERGENT B0 ;  /* 0x0000000000007941 */ /* 0x000fea0003800200 */
.L_x_3675:
        /* <DEDUP_REMOVED lines=47> */
.L_x_3672:
[----:B------:R-:W-:Y:S05]  /*3920*/  BSYNC.RECONVERGENT B1 ;  /* 0x0000000000017941 */ /* 0x000fea0003800200 */
.L_x_3671:
        /* <DEDUP_REMOVED lines=8> */
.L_x_3664:
[----:B-1----:R-:W-:Y:S01]  /*39b0*/  LEA.HI R14, R9, R9, RZ, 0x1 ;  /* 0x00000009090e7211 */ /* 0x002fe200078f08ff */
        /* <DEDUP_REMOVED lines=8> */
[-C--:B-1----:R-:W-:Y:S02]  /*3a40*/  ISETP.GE.AND P0, PT, R86, R3.reuse, PT ;  /* 0x000000035600720c */ /* 0x082fe40003f06270 */
[-C--:B------:R-:W-:Y:S02]  /*3a50*/  ISETP.GE.AND P4, PT, R85, R3.reuse, PT ;  /* 0x000000035500720c */ /* 0x080fe40003f86270 */
[----:B------:R-:W-:Y:S09]  /*3a60*/  ISETP.GE.AND P3, PT, R84, R3, PT ;  /* 0x000000035400720c */ /* 0x000ff20003f66270 */
[----:B------:R-:W-:Y:S05]  /*3a70*/  @P0 BRA `(.L_x_3680) ;  /* 0x00000004004c0947 */ /* 0x000fea0003800000 */
[C---:B------:R-:W-:Y:S01]  /*3a80*/  ISETP.GE.AND P0, PT, R86.reuse, R9, PT ;  /* 0x000000095600720c */ /* 0x040fe20003f06270 */
[----:B------:R-:W3:Y:S11]  /*3a90*/  LDG.E.128 R48, desc[UR6][R10.64] ;  /* 0x000000060a307981 */ /* 0x000ef6000c1e1d00 */
[----:B------:R-:W-:Y:S01]  /*3aa0*/  @!UPT UIADD3 URZ, UPT, UPT, URZ, URZ, URZ ;  /* 0x000000fffffff290 */ /* 0x000fe2000fffe0ff */
[----:B------:R-:W-:Y:S04]  /*3ab0*/  @!P0 ISETP.GE.U32.AND P1, PT, R86, R15, PT ;  /* 0x0000000f5600820c */ /* 0x000fe80003f26070 */
[----:B------:R-:W-:Y:S02]  /*3ac0*/  @!P0 SEL R53, R14, RZ, P1 ;  /* 0x000000ff0e358207 */ /* 0x000fe40000800000 */
[----:B------:R-:W-:Y:S02]  /*3ad0*/  @!P0 SEL R44, R95, RZ, P1 ;  /* 0x000000ff5f2c8207 */ /* 0x000fe40000800000 */
[----:B--2---:R-:W-:Y:S01]  /*3ae0*/  @!P0 SEL R17, R15, R14, !P1 ;  /* 0x0000000e0f118207 */ /* 0x004fe20004800000 */
        /* <DEDUP_REMOVED lines=76> */
.L_x_3680:
[----:B------:R-:W-:Y:S05]  /*3fb0*/  BSYNC.RECONVERGENT B0 ;  /* 0x0000000000007941 */ /* 0x000fea0003800200 */
.L_x_3679:
[----:B------:R-:W-:Y:S04]  /*3fc0*/  BSSY.RECONVERGENT B0, `(.L_x_3681) ;  /* 0x0000057000007945 */ /* 0x000fe80003800200 */
[----:B------:R-:W-:Y:S05]  /*3fd0*/  @P4 BRA `(.L_x_3682) ;  /* 0x0000000400544947 */ /* 0x000fea0003800000 */
[C---:B------:R-:W-:Y:S01]  /*3fe0*/  ISETP.GE.AND P0, PT, R85.reuse, R9, PT ;  /* 0x000000095500720c */ /* 0x040fe20003f06270 */
[----:B-1----:R-:W3:Y:S11]  /*3ff0*/  LDG.E.128 R48, desc[UR6][R10.64+0x40] ;  /* 0x000040060a307981 */ /* 0x002ef6000c1e1d00 */
[----:B------:R-:W-:Y:S01]  /*4000*/  @!UPT UIADD3 URZ, UPT, UPT, URZ, URZ, URZ ;  /* 0x000000fffffff290 */ /* 0x000fe2000fffe0ff */
[----:B------:R-:W-:Y:S02]  /*4010*/  @!P0 ISETP.GE.U32.AND P1, PT, R85, R15, PT ;  /* 0x0000000f5500820c */ /* 0x000fe40003f26070 */
[----:B------:R-:W-:Y:S02]  /*4020*/  @!P0 IADD3 R53, P4, PT, R14, 0x20, RZ ;  /* 0x000000200e358810 */ /* 0x000fe40007f9e0ff */
[----:B--2---:R-:W-:Y:S02]  /*4030*/  @!P0 SEL R17, R15, R14, !P1 ;  /* 0x0000000e0f118207 */ /* 0x004fe40004800000 */
        /* <DEDUP_REMOVED lines=79> */
.L_x_3682:
[----:B------:R-:W-:Y:S05]  /*4530*/  BSYNC.RECONVERGENT B0 ;  /* 0x0000000000007941 */ /* 0x000fea0003800200 */
.L_x_3681:
[----:B------:R-:W-:Y:S05]  /*4540*/  @P3 BRA `(.L_x_3678) ;  /* 0x0000000400543947 */ /* 0x000fea0003800000 */
[C---:B------:R-:W-:Y:S01]  /*4550*/  ISETP.GE.AND P0, PT, R84.reuse, R9, PT ;  /* 0x000000095400720c */ /* 0x040fe20003f06270 */
[----:B-1-3--:R-:W3:Y:S11]  /*4560*/  LDG.E.128 R48, desc[UR6][R10.64+0x80] ;  /* 0x000080060a307981 */ /* 0x00aef6000c1e1d00 */
        /* <DEDUP_REMOVED lines=83> */
.L_x_3678:
[----:B------:R-:W-:Y:S05]  /*4aa0*/  BSYNC.RECONVERGENT B1 ;  /* 0x0000000000017941 */ /* 0x000fea0003800200 */
.L_x_3677:
[----:B------:R-:W-:Y:S04]  /*4ab0*/  BSSY.RECONVERGENT B1, `(.L_x_3683) ;  /* 0x0000110000017945 */ /* 0x000fe80003800200 */
[----:B------:R-:W-:Y:S05]  /*4ac0*/  @!P2 BRA `(.L_x_3684) ;  /* 0x000000100038a947 */ /* 0x000fea0003800000 */
[----:B--2---:R-:W-:Y:S01]  /*4ad0*/  LEA R16, P1, R83, R10, 0x1 ;  /* 0x0000000a53107211 */ /* 0x004fe200078208ff */
[----:B------:R-:W2:Y:S01]  /*4ae0*/  LDC R3, c[0x0][0x440] ;  /* 0x00011000ff037b82 */ /* 0x000ea20000000800 */
[----:B------:R-:W-:Y:S01]  /*4af0*/  LEA R106, P0, R127, R104, 0x1 ;  /* 0x000000687f6a7211 */ /* 0x000fe200078008ff */
[----:B------:R-:W-:Y:S01]  /*4b00*/  BSSY.RECONVERGENT B0, `(.L_x_3685) ;  /* 0x000005c000007945 */ /* 0x000fe20003800200 */
[----:B------:R-:W-:Y:S02]  /*4b10*/  LEA.HI.X R17, R83, R11, R81, 0x1, P1 ;  /* 0x0000000b53117211 */ /* 0x000fe400008f0c51 */
[----:B------:R-:W-:Y:S02]  /*4b20*/  LEA.HI.X R107, R127, R105, R126, 0x1, P0 ;  /* 0x000000697f6b7211 */ /* 0x000fe400000f0c7e */
[-C--:B--2---:R-:W-:Y:S02]  /*4b30*/  ISETP.GE.AND P4, PT, R86, R3.reuse, PT ;  /* 0x000000035600720c */ /* 0x084fe40003f86270 */
[-C--:B------:R-:W-:Y:S02]  /*4b40*/  ISETP.GE.AND P3, PT, R85, R3.reuse, PT ;  /* 0x000000035500720c */ /* 0x080fe40003f66270 */
[----:B------:R-:W-:Y:S09]  /*4b50*/  ISETP.GE.AND P2, PT, R84, R3, PT ;  /* 0x000000035400720c */ /* 0x000ff20003f46270 */
[----:B------:R-:W-:Y:S05]  /*4b60*/  @P4 BRA `(.L_x_3686) ;  /* 0x0000000400544947 */ /* 0x000fea0003800000 */
[C---:B------:R-:W-:Y:S01]  /*4b70*/  ISETP.GE.AND P0, PT, R86.reuse, R9, PT ;  /* 0x000000095600720c */ /* 0x040fe20003f06270 */
[----:B-1-34-:R-:W2:Y:S11]  /*4b80*/  LDG.E.128 R48, desc[UR6][R16.64] ;  /* 0x0000000610307981 */ /* 0x01aeb6000c1e1d00 */
        /* <DEDUP_REMOVED lines=24> */
[C---:B------:R-:W-:Y:S01]  /*4d10*/  @!P0 IMAD.U32 R30, R24.reuse, 0x10000, RZ ;  /* 0x00010000181e8824 */ /* 0x040fe200078e00ff */
        /* <DEDUP_REMOVED lines=58> */
.L_x_3686:
[----:B------:R-:W-:Y:S05]  /*50c0*/  BSYNC.RECONVERGENT B0 ;  /* 0x0000000000007941 */ /* 0x000fea0003800200 */
.L_x_3685:
[----:B------:R-:W-:Y:S04]  /*50d0*/  BSSY.RECONVERGENT B0, `(.L_x_3687) ;  /* 0x0000057000007945 */ /* 0x000fe80003800200 */
[----:B------:R-:W-:Y:S05]  /*50e0*/  @P3 BRA `(.L_x_3688) ;  /* 0x0000000400543947 */ /* 0x000fea0003800000 */
[C---:B------:R-:W-:Y:S01]  /*50f0*/  ISETP.GE.AND P0, PT, R85.reuse, R9, PT ;  /* 0x000000095500720c */ /* 0x040fe20003f06270 */
[----:B-1234-:R-:W2:Y:S11]  /*5100*/  LDG.E.128 R48, desc[UR6][R16.64+0x40] ;  /* 0x0000400610307981 */ /* 0x01eeb6000c1e1d00 */
        /* <DEDUP_REMOVED lines=83> */
.L_x_3688:
[----:B------:R-:W-:Y:S05]  /*5640*/  BSYNC.RECONVERGENT B0 ;  /* 0x0000000000007941 */ /* 0x000fea0003800200 */
.L_x_3687:
        /* <DEDUP_REMOVED lines=86> */
.L_x_3684:
[----:B------:R-:W-:Y:S05]  /*5bb0*/  BSYNC.RECONVERGENT B1 ;  /* 0x0000000000017941 */ /* 0x000fea0003800200 */
.L_x_3683:
[----:B------:R-:W5:Y:S08]  /*5bc0*/  LDC R3, c[0x0][0x450] ;  /* 0x00011400ff037b82 */ /* 0x000f700000000800 */
[----:B------:R-:W1:Y:S01]  /*5bd0*/  LDC R9, c[0x0][0x450] ;  /* 0x00011400ff097b82 */ /* 0x000e620000000800 */
[----:B-----5:R-:W-:Y:S05]  /*5be0*/  IMAD.U32 R3, R3, -0x20, RZ ;  /* 0xffffffe003037824 */ /* 0x020fea00078e00ff */
[C---:B------:R-:W-:Y:S02]  /*5bf0*/  LEA R72, P1, R3.reuse, R72, 0x1 ;  /* 0x0000004803487211 */ /* 0x040fe400078208ff */
[C---:B------:R-:W-:Y:S02]  /*5c00*/  LEA R70, P0, R3.reuse, R70, 0x1 ;  /* 0x0000004603467211 */ /* 0x040fe400078008ff */
[C---:B------:R-:W-:Y:S02]  /*5c10*/  LEA.HI.X.SX32 R73, R3.reuse, R73, 0x1, P1 ;  /* 0x0000004903497211 */ /* 0x040fe400008f0eff */
[----:B-1----:R-:W-:Y:S09]  /*5c20*/  LEA.HI.X.SX32 R71, R3, R71, 0x1, P0 ;  /* 0x0000004703477211 */ /* 0x002ff200000f0eff */
.L_x_3663:
[----:B------:R-:W-:Y:S05]  /*5c30*/  BSYNC.RECONVERGENT B2 ;  /* 0x0000000000027941 */ /* 0x000fea0003800200 */
.L_x_3659:
[----:B------:R-:W-:Y:S04]  /*5c40*/  ISETP.NE.U32.AND P2, PT, RZ, UR12, PT ;  /* 0x0000000cff007c0c */ /* 0x000fe8000bf45070 */
[----:B------:R-:W-:Y:S11]  /*5c50*/  ISETP.NE.AND.EX P2, PT, RZ, UR13, PT, P2 ;  /* 0x0000000dff007c0c */ /* 0x000ff6000bf45320 */
[----:B------:R-:W-:Y:S02]  /*5c60*/  @!UPT UIADD3 URZ, UPT, UPT, URZ, URZ, URZ ;  /* 0x000000fffffff290 */ /* 0x000fe4000fffe0ff */
[----:B-1--4-:R-:W1:Y:S01]  /*5c70*/  @!P2 LDC R3, c[0x0][0x3b8] ;  /* 0x0000ee00ff03ab82 */ /* 0x012e620000000800 */
[----:B------:R-:W-:Y:S07]  /*5c80*/  @!P2 IMAD.MOV.U32 R2, RZ, RZ, RZ ;  /* 0x000000ffff02a224 */ /* 0x000fee00078e00ff */
[----:B------:R-:W4:Y:S01]  /*5c90*/  @!P2 LDC R0, c[0x0][0x3c0] ;  /* 0x0000f000ff00ab82 */ /* 0x000f220000000800 */
[----:B------:R-:W-:Y:S01]  /*5ca0*/  @!P2 IADD3 R2, P0, PT, RZ, -R2, RZ ;  /* 0x80000002ff02a210 */ /* 0x000fe20007f1e0ff */
[----:B----4-:R-:W-:Y:S02]  /*5cb0*/  @!P2 IMAD.SHL.U32 R0, R0, 0x40, RZ ;  /* 0x000000400000a824 */ /* 0x010fe400078e00ff */
[----:B-1----:R-:W-:Y:S02]  /*5cc0*/  @!P2 IMAD.SHL.U32 R3, R3, 0x40, RZ ;  /* 0x000000400303a824 */ /* 0x002fe400078e00ff */
[----:B------:R-:W-:Y:S02]  /*5cd0*/  @!P2 IMAD.X R0, RZ, RZ, ~R0, P0 ;  /* 0x000000ffff00a224 */ /* 0x000fe400000e0e00 */
[----:B------:R-:W-:Y:S03]  /*5ce0*/  @!P2 IMAD.X R3, RZ, RZ, ~R3, P0 ;  /* 0x000000ffff03a224 */ /* 0x000fe600000e0e03 */
[C---:B--23--:R-:W-:Y:S02]  /*5cf0*/  @!P2 SHF.R.S64 R7, R2.reuse, 0x1f, R0 ;  /* 0x0000001f0207a819 */ /* 0x04cfe40000001000 */
[----:B------:R-:W-:Y:S02]  /*5d00*/  @!P2 SHF.R.S64 R5, R2, 0x1f, R3 ;  /* 0x0000001f0205a819 */ /* 0x000fe40000001003 */
[----:B------:R-:W-:Y:S02]  /*5d10*/  @!P2 IADD3 R68, P1, PT, R7, R68, RZ ;  /* 0x000000440744a210 */ /* 0x000fe40007f3e0ff */
[----:B------:R-:W-:Y:S02]  /*5d20*/  @!P2 IADD3 R5, P0, PT, R104, R5, RZ ;  /* 0x000000056805a210 */ /* 0x000fe40007f1e0ff */
[----:B------:R-:W-:Y:S02]  /*5d30*/  @!P2 LEA.HI.X.SX32 R69, R0, R69, 0x1, P1 ;  /* 0x000000450045a211 */ /* 0x000fe400008f0eff */
[----:B------:R-:W-:Y:S01]  /*5d40*/  @!P2 LEA.HI.X.SX32 R2, R3, R105, 0x1, P0 ;  /* 0x000000690302a211 */ /* 0x000fe200000f0eff */
[----:B------:R-:W-:Y:S04]  /*5d50*/  @!P2 IMAD.MOV.U32 R104, RZ, RZ, R5 ;  /* 0x000000ffff68a224 */ /* 0x000fe800078e0005 */
[----:B------:R-:W-:Y:S01]  /*5d60*/  @!P2 IMAD.MOV.U32 R105, RZ, RZ, R2 ;  /* 0x000000ffff69a224 */ /* 0x000fe200078e0002 */
[----:B------:R-:W-:Y:S06]  /*5d70*/  @!P2 BRA `(.L_x_3689) ;  /* 0x000000040020a947 */ /* 0x000fec0003800000 */
        /* <DEDUP_REMOVED lines=32> */
[----:B------:R-:W-:Y:S02]  /*5f80*/  LOP3.LUT R8, R94, R3, RZ, 0x3c, !PT ;  /* 0x000000035e087212 */ /* 0x000fe400078e3cff */
[----:B------:R-:W-:Y:S02]  /*5f90*/  ISETP.GE.AND P1, PT, R6, RZ, PT ;  /* 0x000000ff0600720c */ /* 0x000fe40003f26270 */
[----:B------:R-:W-:Y:S03]  /*5fa0*/  ISETP.GE.AND P2, PT, R8, RZ, PT ;  /* 0x000000ff0800720c */ /* 0x000fe60003f46270 */
        /* <DEDUP_REMOVED lines=15> */
[----:B------:R1:W2:Y:S04]  /*60a0*/  LDG.E R6, desc[UR6][R18.64] ;  /* 0x0000000612067981 */ /* 0x0002a8000c1e1900 */
[----:B------:R-:W-:Y:S04]  /*60b0*/  IMAD R8, R14, UR14, RZ ;  /* 0x0000000e0e087c24 */ /* 0x000fe8000f8e02ff */
[----:B------:R-:W-:Y:S04]  /*60c0*/  IMAD R8, R0, UR15, R8 ;  /* 0x0000000f00087c24 */ /* 0x000fe8000f8e0208 */
[----:B------:R-:W-:Y:S02]  /*60d0*/  IMAD.IADD R23, R23, 0x1, R8 ;  /* 0x0000000117177824 */ /* 0x000fe400078e0208 */
[----:B-1----:R-:W-:Y:S04]  /*60e0*/  IMAD R19, R14, UR4, RZ ;  /* 0x000000040e137c24 */ /* 0x002fe8000f8e02ff */
[----:B------:R-:W-:Y:S01]  /*60f0*/  IMAD R19, R0, UR5, R19 ;  /* 0x0000000500137c24 */ /* 0x000fe2000f8e0213 */
[----:B--2---:R-:W-:Y:S04]  /*6100*/  IADD3 R17, PT, PT, R17, -R6, RZ ;  /* 0x8000000611117210 */ /* 0x004fe80007ffe0ff */
[----:B------:R-:W-:Y:S01]  /*6110*/  SHF.R.S32.HI R16, RZ, 0x1f, R17 ;  /* 0x0000001fff107819 */ /* 0x000fe20000011411 */
[C---:B------:R-:W-:Y:S04]  /*6120*/  IMAD.WIDE.U32 R20, R17.reuse, UR8, RZ ;  /* 0x0000000811147c25 */ /* 0x040fe8000f8e00ff */
[C---:B------:R-:W-:Y:S02]  /*6130*/  IMAD R6, R16.reuse, UR8, RZ ;  /* 0x0000000810067c24 */ /* 0x040fe4000f8e02ff */
[----:B------:R-:W-:Y:S02]  /*6140*/  IMAD R16, R16, UR10, RZ ;  /* 0x0000000a10107c24 */ /* 0x000fe4000f8e02ff */
[C---:B------:R-:W-:Y:S02]  /*6150*/  IMAD R6, R17.reuse, UR9, R6 ;  /* 0x0000000911067c24 */ /* 0x040fe4000f8e0206 */
[----:B------:R-:W-:Y:S03]  /*6160*/  IMAD.WIDE.U32 R22, R17, UR10, R22 ;  /* 0x0000000a11167c25 */ /* 0x000fe6000f8e0016 */
[----:B------:R-:W-:Y:S01]  /*6170*/  IADD3 R21, PT, PT, R21, R6, RZ ;  /* 0x0000000615157210 */ /* 0x000fe20007ffe0ff */
[----:B------:R-:W-:Y:S01]  /*6180*/  IMAD R16, R17, UR11, R16 ;  /* 0x0000000b11107c24 */ /* 0x000fe2000f8e0210 */
[----:B------:R-:W-:Y:S01]  /*6190*/  LEA R68, P1, R22, R68, 0x1 ;  /* 0x0000004416447211 */ /* 0x000fe200078208ff */
[----:B------:R-:W-:Y:S04]  /*61a0*/  IMAD.WIDE.U32 R20, R0, UR4, R20 ;  /* 0x0000000400147c25 */ /* 0x000fe8000f8e0014 */
[----:B------:R-:W-:Y:S01]  /*61b0*/  IMAD.IADD R16, R23, 0x1, R16 ;  /* 0x0000000117107824 */ /* 0x000fe200078e0210 */
[----:B------:R-:W-:Y:S02]  /*61c0*/  LEA R104, P0, R20, R104, 0x1 ;  /* 0x0000006814687211 */ /* 0x000fe400078008ff */
[----:B------:R-:W-:Y:S02]  /*61d0*/  IADD3 R19, PT, PT, R21, R19, RZ ;  /* 0x0000001315137210 */ /* 0x000fe40007ffe0ff */
[----:B------:R-:W-:Y:S02]  /*61e0*/  LEA.HI.X R69, R22, R69, R16, 0x1, P1 ;  /* 0x0000004516457211 */ /* 0x000fe400008f0c10 */
[----:B------:R-:W-:Y:S07]  /*61f0*/  LEA.HI.X R105, R20, R105, R19, 0x1, P0 ;  /* 0x0000006914697211 */ /* 0x000fee00000f0c13 */
.L_x_3689:
[----:B------:R-:W-:Y:S02]  /*6200*/  ISETP.GT.AND P0, PT, R78, R67, PT ;  /* 0x000000434e00720c */ /* 0x000fe40003f04270 */
[----:B------:R-:W-:Y:S02]  /*6210*/  IADD3 R102, P2, PT, R102, R75, RZ ;  /* 0x0000004b66667210 */ /* 0x000fe40007f5e0ff */
[----:B------:R-:W-:Y:S03]  /*6220*/  IADD3 R10, P1, PT, R10, R79, RZ ;  /* 0x0000004f0a0a7210 */ /* 0x000fe60007f3e0ff */
[----:B------:R-:W-:Y:S02]  /*6230*/  IMAD.X R103, R103, 0x1, R74, P2 ;  /* 0x0000000167677824 */ /* 0x000fe400010e064a */
[----:B------:R-:W-:Y:S04]  /*6240*/  IMAD.X R11, R11, 0x1, R77, P1 ;  /* 0x000000010b0b7824 */ /* 0x000fe800008e064d */
[----:B------:R-:W-:Y:S05]  /*6250*/  @P0 BRA `(.L_x_3690) ;  /* 0xffffffbc00ac0947 */ /* 0x000fea000383ffff */
.L_x_3654:
        /* <DEDUP_REMOVED lines=43> */
.L_x_3695:
[----:B------:R2:W-:Y:S02]  /*6510*/  STS.128 [R137+0x2000], RZ ;  /* 0x002000ff89007388 */ /* 0x0005e40000000c00 */
.L_x_3694:
[----:B------:R-:W-:Y:S05]  /*6520*/  BSYNC.RECONVERGENT B0 ;  /* 0x0000000000007941 */ /* 0x000fea0003800200 */
.L_x_3693:
[----:B------:R-:W-:-:S04]  /*6530*/  IADD3 R133, PT, PT, R96, 0x20, RZ ;  /* 0x0000002060857810 */ /* 0x000fc80007ffe0ff */
[----:B------:R-:W-:-:S13]  /*6540*/  ISETP.GE.AND P0, PT, R133, R0, PT ;  /* 0x000000008500720c */ /* 0x000fda0003f06270 */
[----:B------:R-:W-:Y:S05]  /*6550*/  @P0 BRA `(.L_x_3696) ;  /* 0x0000003800d40947 */ /* 0x000fea0003800000 */
[----:B------:R-:W4:Y:S01]  /*6560*/  LDCU UR5, c[0x0][0x440] ;  /* 0x00008800ff0577ac */ /* 0x000f220008000800 */
[----:B-1-3--:R-:W-:-:S04]  /*6570*/  LEA R4, P2, R2, R4, 0x1 ;  /* 0x0000000402047211 */ /* 0x00afc800078408ff */
        /* <DEDUP_REMOVED lines=20> */
.L_x_3697:
[----:B------:R3:W-:Y:S01]  /*66c0*/  STS.128 [R137+0x2800], RZ ;  /* 0x002800ff89007388 */ /* 0x0007e20000000c00 */
[----:B------:R-:W-:Y:S05]  /*66d0*/  BRA `(.L_x_3696) ;  /* 0x0000003800747947 */ /* 0x000fea0003800000 */
.L_x_3692:
        /* <DEDUP_REMOVED lines=29> */
[----:B-----5:R-:W-:Y:S02]  /*68b0*/  CS2R R6, SRZ ;  /* 0x0000000000067805 */ /* 0x020fe4000001ff00 */
[C---:B--2---:R-:W-:Y:S02]  /*68c0*/  IADD3 R18, P2, PT, R20.reuse, UR10, RZ ;  /* 0x0000000a14127c10 */ /* 0x044fe4000ff5e0ff */
[----:B---3--:R-:W-:-:S02]  /*68d0*/  IADD3 R20, P1, PT, R20, UR8, RZ ;  /* 0x0000000814147c10 */ /* 0x008fc4000ff3e0ff */
[----:B-1----:R-:W-:Y:S02]  /*68e0*/  ISETP.GE.AND P0, PT, R86, R17, PT ;  /* 0x000000115600720c */ /* 0x002fe40003f06270 */
[C---:B------:R-:W-:Y:S02]  /*68f0*/  IADD3.X R19, PT, PT, R4.reuse, UR11, RZ, P2, !PT ;  /* 0x0000000b04137c10 */ /* 0x040fe400097fe4ff */
[----:B------:R-:W-:Y:S02]  /*6900*/  IADD3.X R21, PT, PT, R4, UR9, RZ, P1, !PT ;  /* 0x0000000904157c10 */ /* 0x000fe40008ffe4ff */
[----:B------:R-:W-:-:S07]  /*6910*/  CS2R R4, SRZ ;  /* 0x0000000000047805 */ /* 0x000fce000001ff00 */
        /* <DEDUP_REMOVED lines=43> */
.L_x_3704:
[----:B------:R-:W-:Y:S05]  /*6bd0*/  BSYNC.RECONVERGENT B0 ;  /* 0x0000000000007941 */ /* 0x000fea0003800200 */
.L_x_3703:
[----:B-----5:R-:W-:Y:S01]  /*6be0*/  IMAD.MOV.U32 R6, RZ, RZ, R14 ;  /* 0x000000ffff067224 */ /* 0x020fe200078e000e */
[----:B------:R-:W-:Y:S01]  /*6bf0*/  MOV R4, R12 ;  /* 0x0000000c00047202 */ /* 0x000fe20000000f00 */
[----:B------:R-:W-:Y:S01]  /*6c00*/  IMAD.MOV.U32 R7, RZ, RZ, R15 ;  /* 0x000000ffff077224 */ /* 0x000fe200078e000f */
[----:B------:R-:W-:Y:S02]  /*6c10*/  MOV R5, R13 ;  /* 0x0000000d00057202 */ /* 0x000fe40000000f00 */
.L_x_3702:
[----:B------:R-:W-:Y:S05]  /*6c20*/  BSYNC.RECONVERGENT B1 ;  /* 0x0000000000017941 */ /* 0x000fea0003800200 */
.L_x_3701:
        /* <DEDUP_REMOVED lines=47> */
.L_x_3708:
[----:B------:R-:W-:Y:S05]  /*6f20*/  BSYNC.RECONVERGENT B0 ;  /* 0x0000000000007941 */ /* 0x000fea0003800200 */
.L_x_3707:
[----:B-----5:R4:W-:Y:S02]  /*6f30*/  STS.128 [R137+0x1000], R12 ;  /* 0x0010000c89007388 */ /* 0x0209e40000000c00 */
.L_x_3706:
[----:B------:R-:W-:Y:S05]  /*6f40*/  BSYNC.RECONVERGENT B1 ;  /* 0x0000000000017941 */ /* 0x000fea0003800200 */
.L_x_3705:
        /* <DEDUP_REMOVED lines=9> */
[----:B-----5:R-:W-:Y:S01]  /*6fe0*/  LOP3.LUT R8, R13, 0xffff0000, RZ, 0xc0, !PT ;  /* 0xffff00000d087812 */ /* 0x020fe200078ec0ff */
[----:B------:R-:W-:Y:S01]  /*6ff0*/  IMAD.U32 R26, R14, 0x10000, RZ ;  /* 0x000100000e1a7824 */ /* 0x000fe200078e00ff */
[C---:B------:R-:W-:Y:S02]  /*7000*/  SHF.L.U32 R25, R15.reuse, 0x10, RZ ;  /* 0x000000100f197819 */ /* 0x040fe400000006ff */
[----:B------:R-:W-:Y:S02]  /*7010*/  LOP3.LUT R24, R15, 0xffff0000, RZ, 0xc0, !PT ;  /* 0xffff00000f187812 */ /* 0x000fe400078ec0ff */
[----:B------:R-:W-:-:S02]  /*7020*/  SHF.L.U32 R17, R13, 0x10, RZ ;  /* 0x000000100d117819 */ /* 0x000fc400000006ff */
[C---:B------:R-:W-:Y:S02]  /*7030*/  SHF.L.U32 R13, R12.reuse, 0x10, RZ ;  /* 0x000000100c0d7819 */ /* 0x040fe400000006ff */
[----:B------:R-:W-:Y:S02]  /*7040*/  LOP3.LUT R27, R12, 0xffff0000, RZ, 0xc0, !PT ;  /* 0xffff00000c1b7812 */ /* 0x000fe400078ec0ff */
[----:B------:R-:W-:Y:S02]  /*7050*/  LOP3.LUT R14, R14, 0xffff0000, RZ, 0xc0, !PT ;  /* 0xffff00000e0e7812 */ /* 0x000fe400078ec0ff */
[----:B--2---:R-:W-:Y:S02]  /*7060*/  LOP3.LUT R22, R4, 0xffff0000, RZ, 0xc0, !PT ;  /* 0xffff000004167812 */ /* 0x004fe400078ec0ff */
[----:B------:R-:W-:Y:S02]  /*7070*/  LOP3.LUT R15, R5, 0xffff0000, RZ, 0xc0, !PT ;  /* 0xffff0000050f7812 */ /* 0x000fe400078ec0ff */
[----:B---3--:R-:W-:Y:S01]  /*7080*/  LOP3.LUT R23, R6, 0xffff0000, RZ, 0xc0, !PT ;  /* 0xffff000006177812 */ /* 0x008fe200078ec0ff */
[-C--:B------:R-:W-:Y:S01]  /*7090*/  FMUL.FTZ R12, R8, R22.reuse ;  /* 0x00000016080c7220 */ /* 0x080fe20000410000 */
[----:B------:R-:W-:Y:S01]  /*70a0*/  LOP3.LUT R18, R7, 0xffff0000, RZ, 0xc0, !PT ;  /* 0xffff000007127812 */ /* 0x000fe200078ec0ff */
[----:B------:R-:W-:Y:S01]  /*70b0*/  IMAD.U32 R6, R6, 0x10000, RZ ;  /* 0x0001000006067824 */ /* 0x000fe200078e00ff */
[----:B------:R-:W-:Y:S01]  /*70c0*/  SHF.L.U32 R4, R4, 0x10, RZ ;  /* 0x0000001004047819 */ /* 0x000fe200000006ff */
[----:B------:R-:W-:Y:S01]  /*70d0*/  FMUL.FTZ R19, R8, R23 ;  /* 0x0000001708137220 */ /* 0x000fe20000410000 */
[C---:B------:R-:W-:Y:S01]  /*70e0*/  FMUL.FTZ R8, R24.reuse, R15 ;  /* 0x0000000f18087220 */ /* 0x040fe20000410000 */
[----:B------:R-:W-:Y:S01]  /*70f0*/  SHF.L.U32 R5, R5, 0x10, RZ ;  /* 0x0000001005057819 */ /* 0x000fe200000006ff */
[----:B------:R-:W-:Y:S01]  /*7100*/  FFMA.FTZ R12, R17, R23, -R12 ;  /* 0x00000017110c7223 */ /* 0x000fe2000001080c */
[----:B------:R-:W-:Y:S01]  /*7110*/  SHF.L.U32 R7, R7, 0x10, RZ ;  /* 0x0000001007077819 */ /* 0x000fe200000006ff */
[----:B------:R-:W-:Y:S01]  /*7120*/  FFMA.FTZ R19, R17, R22, R19 ;  /* 0x0000001611137223 */ /* 0x000fe20000010013 */
[-C--:B------:R-:W-:Y:S01]  /*7130*/  FMUL.FTZ R24, R24, R18.reuse ;  /* 0x0000001218187220 */ /* 0x080fe20000410000 */
[----:B------:R-:W-:Y:S01]  /*7140*/  FFMA.FTZ R8, R25, R18, -R8 ;  /* 0x0000001219087223 */ /* 0x000fe20000010808 */
[C---:B------:R-:W-:Y:S01]  /*7150*/  FMUL.FTZ R18, R27.reuse, R4 ;  /* 0x000000041b127220 */ /* 0x040fe20000410000 */
[C---:B------:R-:W-:Y:S01]  /*7160*/  FMUL.FTZ R17, R14.reuse, R5 ;  /* 0x000000050e117220 */ /* 0x040fe20000410000 */
[-C--:B------:R-:W-:Y:S01]  /*7170*/  FMUL.FTZ R27, R27, R6.reuse ;  /* 0x000000061b1b7220 */ /* 0x080fe20000410000 */
[----:B------:R-:W-:Y:S01]  /*7180*/  FMUL.FTZ R14, R14, R7 ;  /* 0x000000070e0e7220 */ /* 0x000fe20000410000 */
[----:B------:R-:W-:Y:S01]  /*7190*/  FFMA.FTZ R15, R25, R15, R24 ;  /* 0x0000000f190f7223 */ /* 0x000fe20000010018 */
        /* <DEDUP_REMOVED lines=8> */
.L_x_3710:
[----:B------:R-:W-:Y:S05]  /*7220*/  BSYNC.RECONVERGENT B0 ;  /* 0x0000000000007941 */ /* 0x000fea0003800200 */
.L_x_3709:
[----:B-----5:R1:W-:Y:S02]  /*7230*/  STS.128 [R137+0x2000], R12 ;  /* 0x0020000c89007388 */ /* 0x0203e40000000c00 */
.L_x_3700:
[----:B------:R-:W-:Y:S05]  /*7240*/  BSYNC.RECONVERGENT B2 ;  /* 0x0000000000027941 */ /* 0x000fea0003800200 */
.L_x_3699:
        /* <DEDUP_REMOVED lines=63> */
.L_x_3714:
[----:B------:R-:W-:Y:S05]  /*7640*/  BSYNC.RECONVERGENT B0 ;  /* 0x0000000000007941 */ /* 0x000fea0003800200 */
.L_x_3713:
[----:B-----5:R4:W-:Y:S02]  /*7650*/  STS.128 [R137+0x800], R12 ;  /* 0x0008000c89007388 */ /* 0x0209e40000000c00 */
.L_x_3712:
[----:B------:R-:W-:Y:S05]  /*7660*/  BSYNC.RECONVERGENT B1 ;  /* 0x0000000000017941 */ /* 0x000fea0003800200 */
.L_x_3711:
        /* <DEDUP_REMOVED lines=57> */
.L_x_3718:
[----:B------:R-:W-:Y:S05]  /*7a00*/  BSYNC.RECONVERGENT B0 ;  /* 0x0000000000007941 */ /* 0x000fea0003800200 */
.L_x_3717:
[----:B-----5:R4:W-:Y:S02]  /*7a10*/  STS.128 [R137+0x1800], R12 ;  /* 0x0018000c89007388 */ /* 0x0209e40000000c00 */
.L_x_3716:
[----:B------:R-:W-:Y:S05]  /*7a20*/  BSYNC.RECONVERGENT B1 ;  /* 0x0000000000017941 */ /* 0x000fea0003800200 */
.L_x_3715:
        /* <DEDUP_REMOVED lines=56> */
.L_x_3720:
[----:B------:R-:W-:Y:S05]  /*7db0*/  BSYNC.RECONVERGENT B0 ;  /* 0x0000000000007941 */ /* 0x000fea0003800200 */
.L_x_3719:
[----:B-----5:R4:W-:Y:S01]  /*7dc0*/  STS.128 [R137+0x2800], R12 ;  /* 0x0028000c89007388 */ /* 0x0209e20000000c00 */
[----:B------:R-:W-:Y:S05]  /*7dd0*/  BRA `(.L_x_3696) ;  /* 0x0000002000b47947 */ /* 0x000fea0003800000 */
.L_x_3698:
        /* <DEDUP_REMOVED lines=99> */
.L_x_3725:
[----:B------:R-:W-:Y:S05]  /*8410*/  BSYNC.RECONVERGENT B0 ;  /* 0x0000000000007941 */ /* 0x000fea0003800200 */
.L_x_3724:
[----:B------:R-:W-:Y:S05]  /*8420*/  BSYNC.RECONVERGENT B1 ;  /* 0x0000000000017941 */ /* 0x000fea0003800200 */
.L_x_3723:
        /* <DEDUP_REMOVED lines=88> */
.L_x_3729:
[----:B------:R-:W-:Y:S05]  /*89b0*/  BSYNC.RECONVERGENT B0 ;  /* 0x0000000000007941 */ /* 0x000fea0003800200 */
.L_x_3728:
[----:B-----5:R4:W-:Y:S02]  /*89c0*/  STS.128 [R137+0x1000], R20 ;  /* 0x0010001489007388 */ /* 0x0209e40000000c00 */
.L_x_3727:
[----:B------:R-:W-:Y:S05]  /*89d0*/  BSYNC.RECONVERGENT B1 ;  /* 0x0000000000017941 */ /* 0x000fea0003800200 */
.L_x_3726:
        /* <DEDUP_REMOVED lines=85> */
.L_x_3731:
[----:B------:R-:W-:Y:S05]  /*8f30*/  BSYNC.RECONVERGENT B0 ;  /* 0x0000000000007941 */ /* 0x000fea0003800200 */
.L_x_3730:
[----:B-----5:R1:W-:Y:S02]  /*8f40*/  STS.128 [R137+0x2000], R20 ;  /* 0x0020001489007388 */ /* 0x0203e40000000c00 */
.L_x_3722:
[----:B------:R-:W-:Y:S05]  /*8f50*/  BSYNC.RECONVERGENT B2 ;  /* 0x0000000000027941 */ /* 0x000fea0003800200 */
.L_x_3721:
        /* <DEDUP_REMOVED lines=63> */
[----:B------:R-:W-:Y:S01]  /*9350*/  FMUL.FTZ R5, R16, R5 ;  /* 0x0000000510057220 */ /* 0x000fe20000410000 */
[----:B---3--:R-:W-:Y:S01]  /*9360*/  SHF.L.U32 R16, R12, 0x10, RZ ;  /* 0x000000100c107819 */ /* 0x008fe200000006ff */
[----:B------:R-:W-:Y:S01]  /*9370*/  FMUL.FTZ R35, R35, R4 ;  /* 0x0000000423237220 */ /* 0x000fe20000410000 */
[----:B------:R-:W-:Y:S01]  /*9380*/  FMUL.FTZ R7, R18, R7 ;  /* 0x0000000712077220 */ /* 0x000fe20000410000 */
[----:B------:R-:W-:Y:S01]  /*9390*/  LOP3.LUT R12, R12, 0xffff0000, RZ, 0xc0, !PT ;  /* 0xffff00000c0c7812 */ /* 0x000fe200078ec0ff */
[----:B------:R-:W-:Y:S01]  /*93a0*/  @!P0 FADD.FTZ R34, -R34, -RZ ;  /* 0x800000ff22228221 */ /* 0x000fe20000010100 */
[----:B------:R-:W-:Y:S01]  /*93b0*/  FMUL.FTZ R23, R36, R23 ;  /* 0x0000001724177220 */ /* 0x000fe20000410000 */
[----:B------:R-:W-:Y:S01]  /*93c0*/  FMUL.FTZ R22, R37, R22 ;  /* 0x0000001625167220 */ /* 0x000fe20000410000 */
[----:B------:R-:W-:Y:S01]  /*93d0*/  @!P0 FADD.FTZ R33, -R33, -RZ ;  /* 0x800000ff21218221 */ /* 0x000fe20000010100 */
[C---:B------:R-:W-:Y:S01]  /*93e0*/  IMAD.U32 R4, R13.reuse, 0x10000, RZ ;  /* 0x000100000d047824 */ /* 0x040fe200078e00ff */
[----:B------:R-:W-:Y:S01]  /*93f0*/  LOP3.LUT R18, R13, 0xffff0000, RZ, 0xc0, !PT ;  /* 0xffff00000d127812 */ /* 0x000fe200078ec0ff */
[----:B------:R-:W-:Y:S01]  /*9400*/  FMUL.FTZ R6, R17, R6 ;  /* 0x0000000611067220 */ /* 0x000fe20000410000 */
[----:B------:R-:W-:Y:S01]  /*9410*/  IMAD.U32 R13, R15, 0x10000, RZ ;  /* 0x000100000f0d7824 */ /* 0x000fe200078e00ff */
[----:B------:R-:W-:Y:S01]  /*9420*/  SHF.L.U32 R17, R14, 0x10, RZ ;  /* 0x000000100e117819 */ /* 0x000fe200000006ff */
[----:B------:R-:W-:Y:S01]  /*9430*/  FMUL.FTZ R39, R39, R34 ;  /* 0x0000002227277220 */ /* 0x000fe20000410000 */
[----:B------:R-:W-:Y:S01]  /*9440*/  LOP3.LUT R15, R15, 0xffff0000, RZ, 0xc0, !PT ;  /* 0xffff00000f0f7812 */ /* 0x000fe200078ec0ff */
        /* <DEDUP_REMOVED lines=15> */
.L_x_3735:
[----:B------:R-:W-:Y:S05]  /*9540*/  BSYNC.RECONVERGENT B0 ;  /* 0x0000000000007941 */ /* 0x000fea0003800200 */
.L_x_3734:
[----:B-----5:R3:W-:Y:S02]  /*9550*/  STS.128 [R137+0x800], R20 ;  /* 0x0008001489007388 */ /* 0x0207e40000000c00 */
.L_x_3733:
[----:B------:R-:W-:Y:S05]  /*9560*/  BSYNC.RECONVERGENT B1 ;  /* 0x0000000000017941 */ /* 0x000fea0003800200 */
.L_x_3732:
        /* <DEDUP_REMOVED lines=88> */
.L_x_3739:
[----:B------:R-:W-:Y:S05]  /*9af0*/  BSYNC.RECONVERGENT B0 ;  /* 0x0000000000007941 */ /* 0x000fea0003800200 */
.L_x_3738:
[----:B-----5:R1:W-:Y:S02]  /*9b00*/  STS.128 [R137+0x1800], R20 ;  /* 0x0018001489007388 */ /* 0x0203e40000000c00 */
.L_x_3737:
[----:B------:R-:W-:Y:S05]  /*9b10*/  BSYNC.RECONVERGENT B1 ;  /* 0x0000000000017941 */ /* 0x000fea0003800200 */
.L_x_3736:
        /* <DEDUP_REMOVED lines=22> */
[----:B------:R-:W4:Y:S01]  /*9c80*/  LDG.E.128 R8, desc[UR6][R8.64+0x80] ;  /* 0x0000800608087981 */ /* 0x000f22000c1e1d00 */
[----:B---3--:R-:W-:-:S04]  /*9c90*/  IADD3 R12, P1, PT, R0, UR8, RZ ;  /* 0x00000008000c7c10 */ /* 0x008fc8000ff3e0ff */
[----:B------:R-:W-:-:S06]  /*9ca0*/  IADD3.X R13, PT, PT, R2, UR9, RZ, P1, !PT ;  /* 0x00000009020d7c10 */ /* 0x000fcc0008ffe4ff */
[----:B------:R-:W3:Y:S01]  /*9cb0*/  LDG.E.128 R12, desc[UR6][R12.64+0x80] ;  /* 0x000080060c0c7981 */ /* 0x000ee2000c1e1d00 */
[C---:B-----5:R-:W-:Y:S01]  /*9cc0*/  LOP3.LUT R0, R5.reuse, 0xffff0000, RZ, 0xc0, !PT ;  /* 0xffff000005007812 */ /* 0x060fe200078ec0ff */
[----:B------:R-:W-:Y:S01]  /*9cd0*/  IMAD.U32 R3, R4, 0x10000, RZ ;  /* 0x0001000004037824 */ /* 0x000fe200078e00ff */
[----:B-1----:R-:W-:Y:S01]  /*9ce0*/  SHF.L.U32 R21, R5, 0x10, RZ ;  /* 0x0000001005157819 */ /* 0x002fe200000006ff */
        /* <DEDUP_REMOVED lines=58> */
.L_x_3741:
[----:B------:R-:W-:Y:S05]  /*a090*/  BSYNC.RECONVERGENT B0 ;  /* 0x0000000000007941 */ /* 0x000fea0003800200 */
.L_x_3740:
[----:B-----5:R1:W-:Y:S02]  /*a0a0*/  STS.128 [R137+0x2800], R4 ;  /* 0x0028000489007388 */ /* 0x0203e40000000c00 */
.L_x_3696:
[----:B------:R-:W-:Y:S05]  /*a0b0*/  BSYNC.RECONVERGENT B3 ;  /* 0x0000000000037941 */ /* 0x000fea0003800200 */
.L_x_3691:
[----:B------:R-:W-:Y:S01]  /*a0c0*/  IADD3 R2, PT, PT, -R45, R56, RZ ;  /* 0x000000382d027210 */ /* 0x000fe20007ffe1ff */
[----:B------:R-:W-:Y:S03]  /*a0d0*/  BSSY.RECONVERGENT B0, `(.L_x_3742) ;  /* 0x000001b000007945 */ /* 0x000fe60003800200 */
[----:B------:R-:W-:-:S13]  /*a0e0*/  ISETP.GE.AND P3, PT, R96, R2, PT ;  /* 0x000000026000720c */ /* 0x000fda0003f66270 */
[----:B------:R-:W-:Y:S05]  /*a0f0*/  @P3 BRA `(.L_x_3743) ;  /* 0x0000000000603947 */ /* 0x000fea0003800000 */
[----:B------:R-:W2:Y:S02]  /*a100*/  LDCU UR5, c[0x0][0x440] ;  /* 0x00008800ff0577ac */ /* 0x000ea40008000800 */
[----:B--2---:R-:W-:Y:S02]  /*a110*/  ISETP.GE.AND P1, PT, R86, UR5, PT ;  /* 0x0000000556007c0c */ /* 0x004fe4000bf26270 */
[----:B------:R-:W-:-:S11]  /*a120*/  ISETP.GE.AND P0, PT, R85, UR5, PT ;  /* 0x0000000555007c0c */ /* 0x000fd6000bf06270 */
[----:B------:R-:W-:Y:S02]  /*a130*/  @!P1 IMAD.MOV.U32 R121, RZ, RZ, R119 ;  /* 0x000000ffff799224 */ /* 0x000fe400078e0077 */
        /* <DEDUP_REMOVED lines=13> */
[----:B--2---:R-:W-:-:S05]  /*a210*/  MOV R118, R120 ;  /* 0x0000007800767202 */ /* 0x004fca0000000f00 */
[----:B------:R-:W-:Y:S01]  /*a220*/  @!PT LDS RZ, [RZ] ;  /* 0x00000000fffff984 */ /* 0x000fe20000000800 */
[----:B------:R-:W-:Y:S01]  /*a230*/  @!PT LDS RZ, [RZ] ;  /* 0x00000000fffff984 */ /* 0x000fe20000000800 */
[----:B------:R-:W-:Y:S01]  /*a240*/  @!PT LDS RZ, [RZ] ;  /* 0x00000000fffff984 */ /* 0x000fe20000000800 */
[----:B------:R2:W-:Y:S01]  /*a250*/  LDGSTS.E.BYPASS.LTC128B.128 [R137+0x5000], desc[UR6][R118.64+0x80] ;  /* 0x0500008076897fae */ /* 0x0005e2000b981a06 */
[----:B------:R-:W-:Y:S05]  /*a260*/  BRA `(.L_x_3743) ;  /* 0x0000000000047947 */ /* 0x000fea0003800000 */
.L_x_3744:
[----:B------:R1:W-:Y:S02]  /*a270*/  STS.128 [R137+0x5000], RZ ;  /* 0x005000ff89007388 */ /* 0x0003e40000000c00 */
.L_x_3743:
[----:B------:R-:W-:Y:S05]  /*a280*/  BSYNC.RECONVERGENT B0 ;  /* 0x0000000000007941 */ /* 0x000fea0003800200 */
.L_x_3742:
[----:B------:R-:W-:Y:S01]  /*a290*/  ISETP.GE.AND P0, PT, R133, R2, PT ;  /* 0x000000028500720c */ /* 0x000fe20003f06270 */
[C---:B-123--:R-:W-:Y:S01]  /*a2a0*/  IMAD.SHL.U32 R4, R90.reuse, 0x20, RZ ;  /* 0x000000205a047824 */ /* 0x04efe200078e00ff */
[----:B------:R-:W-:Y:S01]  /*a2b0*/  BSSY.RECONVERGENT B0, `(.L_x_3745) ;  /* 0x0000020000007945 */ /* 0x000fe20003800200 */
[C---:B------:R-:W-:Y:S02]  /*a2c0*/  IMAD.SHL.U32 R3, R90.reuse, 0x4, RZ ;  /* 0x000000045a037824 */ /* 0x040fe400078e00ff */
[----:B------:R-:W-:Y:S01]  /*a2d0*/  IMAD.SHL.U32 R5, R90, 0x10, RZ ;  /* 0x000000105a057824 */ /* 0x000fe200078e00ff */
[C---:B------:R-:W-:Y:S02]  /*a2e0*/  LOP3.LUT R0, R4.reuse, 0xc0, RZ, 0xc0, !PT ;  /* 0x000000c004007812 */ /* 0x040fe400078ec0ff */
[----:B------:R-:W-:Y:S02]  /*a2f0*/  LOP3.LUT R47, R4, 0x120, RZ, 0xc0, !PT ;  /* 0x00000120042f7812 */ /* 0x000fe400078ec0ff */
[----:B------:R-:W-:-:S02]  /*a300*/  LOP3.LUT R3, R0, 0x18, R3, 0xf8, !PT ;  /* 0x0000001800037812 */ /* 0x000fc400078ef803 */
[----:B------:R-:W-:Y:S02]  /*a310*/  LOP3.LUT R118, R5, 0x3e00, RZ, 0xc0, !PT ;  /* 0x00003e0005767812 */ /* 0x000fe400078ec0ff */
[----:B------:R-:W-:Y:S01]  /*a320*/  LOP3.LUT R0, R3, 0x8, R57, 0x78, !PT ;  /* 0x0000000803007812 */ /* 0x000fe200078e7839 */
[----:B------:R-:W-:Y:S06]  /*a330*/  @P0 BRA `(.L_x_3746) ;  /* 0x00000000005c0947 */ /* 0x000fec0003800000 */
[----:B------:R-:W1:Y:S01]  /*a340*/  LDCU UR5, c[0x0][0x440] ;  /* 0x00008800ff0577ac */ /* 0x000e620008000800 */
[----:B-----5:R-:W-:-:S04]  /*a350*/  LEA R6, P2, R127, R120, 0x1 ;  /* 0x000000787f067211 */ /* 0x020fc800078408ff */
        /* <DEDUP_REMOVED lines=20> */
.L_x_3747:
[----:B------:R3:W-:Y:S02]  /*a4a0*/  STS.128 [R137+0x5800], RZ ;  /* 0x005800ff89007388 */ /* 0x0007e40000000c00 */
.L_x_3746:
[----:B------:R-:W-:Y:S05]  /*a4b0*/  BSYNC.RECONVERGENT B0 ;  /* 0x0000000000007941 */ /* 0x000fea0003800200 */
.L_x_3745:
[----:B------:R-:W0:Y:S01]  /*a4c0*/  LDGDEPBAR ;  /* 0x00000000000079af */ /* 0x000e220000000000 */
[----:B------:R-:W4:Y:S01]  /*a4d0*/  LDCU UR5, c[0x0][0x508] ;  /* 0x0000a100ff0577ac */ /* 0x000f220008000800 */
[----:B-12--5:R-:W-:Y:S01]  /*a4e0*/  LOP3.LUT R6, R57, 0x1f0, RZ, 0xc0, !PT ;  /* 0x000001f039067812 */ /* 0x026fe200078ec0ff */
[----:B------:R-:W-:Y:S01]  /*a4f0*/  BSSY.RECONVERGENT B0, `(.L_x_3748) ;  /* 0x0000023000007945 */ /* 0x000fe20003800200 */
[----:B------:R-:W-:Y:S02]  /*a500*/  LOP3.LUT R97, R96, 0x7, RZ, 0xc0, !PT ;  /* 0x0000000760617812 */ /* 0x000fe400078ec0ff */
[----:B------:R-:W-:-:S04]  /*a510*/  IADD3 R6, PT, PT, R6, 0x1, R131 ;  /* 0x0000000106067810 */ /* 0x000fc80007ffe083 */
[----:B------:R-:W-:-:S04]  /*a520*/  IADD3 R59, PT, PT, -R132, R6, R97 ;  /* 0x00000006843b7210 */ /* 0x000fc80007ffe161 */
[----:B----4-:R-:W-:Y:S01]  /*a530*/  IADD3 R59, PT, PT, R59, UR5, R56 ;  /* 0x000000053b3b7c10 */ /* 0x010fe2000fffe038 */
        /* <DEDUP_REMOVED lines=25> */
.L_x_3750:
[----:B------:R2:W-:Y:S01]  /*a6d0*/  STS.128 [R137+0x8000], RZ ;  /* 0x008000ff89007388 */ /* 0x0005e20000000c00 */
[----:B------:R-:W-:Y:S05]  /*a6e0*/  BRA `(.L_x_3751) ;  /* 0x00000000000c7947 */ /* 0x000fea0003800000 */
.L_x_3749:
[----:B------:R1:W-:Y:S04]  /*a6f0*/  STS.128 [R137+0x6000], RZ ;  /* 0x006000ff89007388 */ /* 0x0003e80000000c00 */
[----:B------:R1:W-:Y:S04]  /*a700*/  STS.128 [R137+0x7000], RZ ;  /* 0x007000ff89007388 */ /* 0x0003e80000000c00 */
[----:B------:R1:W-:Y:S02]  /*a710*/  STS.128 [R137+0x8000], RZ ;  /* 0x008000ff89007388 */ /* 0x0003e40000000c00 */
.L_x_3751:
[----:B------:R-:W-:Y:S05]  /*a720*/  BSYNC.RECONVERGENT B0 ;  /* 0x0000000000007941 */ /* 0x000fea0003800200 */
.L_x_3748:
[----:B------:R-:W-:Y:S01]  /*a730*/  ISETP.GE.AND P0, PT, R133, R2, PT ;  /* 0x000000028500720c */ /* 0x000fe20003f06270 */
[----:B------:R-:W-:Y:S01]  /*a740*/  BSSY.RECONVERGENT B0, `(.L_x_3752) ;  /* 0x000001e000007945 */ /* 0x000fe20003800200 */
[----:B------:R-:W-:Y:S02]  /*a750*/  IADD3 R118, PT, PT, R0, R47, R118 ;  /* 0x0000002f00767210 */ /* 0x000fe40007ffe076 */
[----:B------:R-:W-:-:S09]  /*a760*/  LOP3.LUT R2, R90, 0x3, RZ, 0xc0, !PT ;  /* 0x000000035a027812 */ /* 0x000fd200078ec0ff */
        /* <DEDUP_REMOVED lines=26> */
.L_x_3754:
[----:B------:R1:W-:Y:S02]  /*a910*/  STS.128 [R137+0x8800], RZ ;  /* 0x008800ff89007388 */ /* 0x0003e40000000c00 */
.L_x_3753:
[----:B------:R-:W-:Y:S05]  /*a920*/  BSYNC.RECONVERGENT B0 ;  /* 0x0000000000007941 */ /* 0x000fea0003800200 */
.L_x_3752:
        /* <DEDUP_REMOVED lines=12> */
[----:B------:R-:W-:Y:S02]  /*a9f0*/  VIADDMNMX R91, R59, 0x8, R56, PT ;  /* 0x000000083b5b7846 */ /* 0x000fe40003800138 */
[----:B------:R-:W-:Y:S01]  /*aa00*/  SEL R57, R57, 0xffffffe0, !P0 ;  /* 0xffffffe039397807 */ /* 0x000fe20004000000 */
[----:B------:R-:W2:Y:S01]  /*aa10*/  LDSM.16.M88.4 R28, [R117+0x3000] ;  /* 0x00300000751c783b */ /* 0x000ea20000000200 */
[----:B------:R-:W-:Y:S02]  /*aa20*/  ISETP.NE.AND P0, PT, R89, 0x1, PT ;  /* 0x000000015900780c */ /* 0x000fe40003f05270 */
[-C--:B------:R-:W-:Y:S01]  /*aa30*/  IADD3 R44, PT, PT, R118, R57.reuse, RZ ;  /* 0x00000039762c7210 */ /* 0x080fe20007ffe0ff */
[----:B------:R-:W3:Y:S01]  /*aa40*/  LDSM.16.M88.4 R64, [R117+0x3400] ;  /* 0x003400007540783b */ /* 0x000ee20000000200 */
[----:B------:R-:W-:-:S02]  /*aa50*/  IADD3 R3, PT, PT, R117, R57, RZ ;  /* 0x0000003975037210 */ /* 0x000fc40007ffe0ff */
[----:B------:R-:W-:Y:S01]  /*aa60*/  LEA R2, R2, R45, 0x1 ;  /* 0x0000002d02027211 */ /* 0x000fe200078e08ff */
[----:B------:R-:W4:Y:S04]  /*aa70*/  LDSM.16.M88.4 R52, [R117+0x3800] ;  /* 0x003800007534783b */ /* 0x000f280000000200 */
[----:B------:R-:W5:Y:S04]  /*aa80*/  LDSM.16.M88.4 R8, [R117+0x3c00] ;  /* 0x003c00007508783b */ /* 0x000f680000000200 */
[----:B-1----:R-:W-:Y:S04]  /*aa90*/  LDSM.16.M88.4 R4, [R44] ;  /* 0x000000002c04783b */ /* 0x002fe80000000200 */
[----:B------:R-:W1:Y:S04]  /*aaa0*/  LDSM.16.M88.4 R20, [R3+0x3000] ;  /* 0x003000000314783b */ /* 0x000e680000000200 */
[----:B------:R-:W1:Y:S04]  /*aab0*/  LDSM.16.M88.4 R16, [R3+0x3400] ;  /* 0x003400000310783b */ /* 0x000e680000000200 */
[----:B------:R-:W1:Y:S04]  /*aac0*/  LDSM.16.M88.4 R32, [R117+0x4000] ;  /* 0x004000007520783b */ /* 0x000e680000000200 */
[----:B------:R-:W1:Y:S04]  /*aad0*/  LDSM.16.M88.4 R68, [R3+0x3800] ;  /* 0x003800000344783b */ /* 0x000e680000000200 */
[----:B------:R-:W-:Y:S01]  /*aae0*/  LDSM.16.M88.4 R36, [R44+0x1000] ;  /* 0x001000002c24783b */ /* 0x000fe20000000200 */
[C---:B--2---:R-:W-:Y:S03]  /*aaf0*/  HMMA.16816.F32.BF16 R12, R40.reuse, R28, RZ ;  /* 0x0000001c280c723c */ /* 0x044fe600000418ff */
[----:B------:R-:W-:Y:S04]  /*ab00*/  LDSM.16.M88.4 R80, [R3+0x4000] ;  /* 0x004000000350783b */ /* 0x000fe80000000200 */
[----:B------:R-:W-:Y:S01]  /*ab10*/  LDSM.16.M88.4 R76, [R117+0x4400] ;  /* 0x00440000754c783b */ /* 0x000fe20000000200 */
[C---:B------:R-:W-:Y:S08]  /*ab20*/  HMMA.16816.F32.BF16 R28, R40.reuse, R30, RZ ;  /* 0x0000001e281c723c */ /* 0x040ff000000418ff */
[C---:B---3--:R-:W-:Y:S08]  /*ab30*/  HMMA.16816.F32.BF16 R24, R40.reuse, R64, RZ ;  /* 0x000000402818723c */ /* 0x048ff000000418ff */
[C---:B----4-:R-:W-:Y:S08]  /*ab40*/  HMMA.16816.F32.BF16 R60, R40.reuse, R52, RZ ;  /* 0x00000034283c723c */ /* 0x050ff000000418ff */
[C---:B------:R-:W-:Y:S08]  /*ab50*/  HMMA.16816.F32.BF16 R64, R40.reuse, R66, RZ ;  /* 0x000000422840723c */ /* 0x040ff000000418ff */
[C---:B------:R-:W-:Y:S08]  /*ab60*/  HMMA.16816.F32.BF16 R52, R40.reuse, R54, RZ ;  /* 0x000000362834723c */ /* 0x040ff000000418ff */
[C---:B-----5:R-:W-:Y:S08]  /*ab70*/  HMMA.16816.F32.BF16 R48, R40.reuse, R8, RZ ;  /* 0x000000082830723c */ /* 0x060ff000000418ff */
[----:B------:R-:W-:Y:S01]  /*ab80*/  HMMA.16816.F32.BF16 R40, R40, R10, RZ ;  /* 0x0000000a2828723c */ /* 0x000fe200000418ff */
[----:B------:R-:W2:Y:S07]  /*ab90*/  LDSM.16.M88.4 R8, [R3+0x3c00] ;  /* 0x003c00000308783b */ /* 0x000eae0000000200 */
[C---:B-1----:R-:W-:Y:S08]  /*aba0*/  HMMA.16816.F32.BF16 R12, R4.reuse, R20, R12 ;  /* 0x00000014040c723c */ /* 0x042ff0000004180c */
[C---:B------:R-:W-:Y:S01]  /*abb0*/  HMMA.16816.F32.BF16 R28, R4.reuse, R22, R28 ;  /* 0x00000016041c723c */ /* 0x040fe2000004181c */
[----:B------:R-:W-:Y:S07]  /*abc0*/  LDSM.16.M88.4 R20, [R118+0x2000] ;  /* 0x002000007614783b */ /* 0x000fee0000000200 */
[C---:B------:R-:W-:Y:S08]  /*abd0*/  HMMA.16816.F32.BF16 R24, R4.reuse, R16, R24 ;  /* 0x000000100418723c */ /* 0x040ff00000041818 */
[----:B------:R-:W-:Y:S01]  /*abe0*/  HMMA.16816.F32.BF16 R64, R4, R18, R64 ;  /* 0x000000120440723c */ /* 0x000fe20000041840 */
[----:B------:R-:W1:Y:S07]  /*abf0*/  LDSM.16.M88.4 R16, [R117+0x5000] ;  /* 0x005000007510783b */ /* 0x000e6e0000000200 */
[C---:B------:R-:W-:Y:S08]  /*ac00*/  HMMA.16816.F32.BF16 R12, R72.reuse, R32, R12 ;  /* 0x00000020480c723c */ /* 0x040ff0000004180c */
        /* <DEDUP_REMOVED lines=22> */
[----:B------:R-:W-:Y:S01]  /*ad70*/  FMUL.FTZ R58, R13, UR5 ;  /* 0x000000050d3a7c20 */ /* 0x000fe20008410000 */
[----:B------:R-:W-:Y:S01]  /*ad80*/  FMUL.FTZ R46, R14, UR5 ;  /* 0x000000050e2e7c20 */ /* 0x000fe20008410000 */
[----:B------:R-:W-:Y:S01]  /*ad90*/  FMUL.FTZ R68, R15, UR5 ;  /* 0x000000050f447c20 */ /* 0x000fe20008410000 */
[----:B------:R4:W1:Y:S01]  /*ada0*/  MUFU.TANH R44, R12 ;  /* 0x0000000c002c7308 */ /* 0x0008620000002400 */
[----:B------:R-:W-:Y:S01]  /*adb0*/  HMMA.16816.F32.BF16 R80, R36, R32, R24 ;  /* 0x000000202450723c */ /* 0x000fe20000041818 */
[----:B------:R-:W-:Y:S06]  /*adc0*/  LDSM.16.M88.4 R24, [R3+0x5400] ;  /* 0x005400000318783b */ /* 0x000fec0000000200 */
[----:B------:R-:W2:Y:S01]  /*add0*/  MUFU.TANH R58, R58 ;  /* 0x0000003a003a7308 */ /* 0x000ea20000002400 */
[----:B------:R-:W-:Y:S07]  /*ade0*/  HMMA.16816.F32.BF16 R52, R72, R70, R52 ;  /* 0x000000464834723c */ /* 0x000fee0000041834 */
[----:B------:R-:W3:Y:S01]  /*adf0*/  MUFU.TANH R46, R46 ;  /* 0x0000002e002e7308 */ /* 0x000ee20000002400 */
[----:B------:R-:W-:Y:S01]  /*ae00*/  HMMA.16816.F32.BF16 R64, R36, R34, R64 ;  /* 0x000000222440723c */ /* 0x000fe20000041840 */
[----:B----4-:R-:W4:Y:S04]  /*ae10*/  LDSM.16.M88.4 R12, [R117+0x5800] ;  /* 0x00580000750c783b */ /* 0x010f280000000200 */
[----:B------:R-:W5:Y:S02]  /*ae20*/  LDSM.16.M88.4 R32, [R3+0x4c00] ;  /* 0x004c00000320783b */ /* 0x000f640000000200 */
[----:B------:R-:W3:Y:S01]  /*ae30*/  MUFU.TANH R68, R68 ;  /* 0x0000004400447308 */ /* 0x000ee20000002400 */
[----:B-1----:R-:W-:Y:S01]  /*ae40*/  HMMA.16816.F32.BF16 R48, R72, R16, R48 ;  /* 0x000000104830723c */ /* 0x002fe20000041830 */
[----:B------:R-:W-:Y:S01]  /*ae50*/  FMUL.FTZ R16, R28, UR5 ;  /* 0x000000051c107c20 */ /* 0x000fe20008410000 */
[----:B------:R-:W-:-:S05]  /*ae60*/  FMUL.FTZ R17, R29, UR5 ;  /* 0x000000051d117c20 */ /* 0x000fca0008410000 */
[----:B------:R-:W1:Y:S01]  /*ae70*/  MUFU.TANH R16, R16 ;  /* 0x0000001000107308 */ /* 0x000e620000002400 */
[C---:B--2---:R-:W-:Y:S07]  /*ae80*/  HMMA.16816.F32.BF16 R76, R36.reuse, R4, R76 ;  /* 0x00000004244c723c */ /* 0x044fee000004184c */
[----:B------:R-:W2:Y:S01]  /*ae90*/  MUFU.TANH R17, R17 ;  /* 0x0000001100117308 */ /* 0x000ea20000002400 */
[----:B------:R-:W-:Y:S01]  /*aea0*/  HMMA.16816.F32.BF16 R52, R36, R6, R52 ;  /* 0x000000062434723c */ /* 0x000fe20000041834 */
[----:B------:R-:W1:Y:S07]  /*aeb0*/  LDSM.16.M88.4 R4, [R117+0x5c00] ;  /* 0x005c00007504783b */ /* 0x000e6e0000000200 */
        /* <DEDUP_REMOVED lines=8> */
[----:B------:R4:W5:Y:S01]  /*af40*/  LDSM.16.M88.4 R60, [R3+0x5800] ;  /* 0x00580000033c783b */ /* 0x0009620000000200 */
[----:B------:R-:W-:-:S06]  /*af50*/  DEPBAR.LE SB0, 0x0 ;  /* 0x000080000000791a */ /* 0x000fcc0000000000 */
[C---:B-1----:R-:W-:Y:S08]  /*af60*/  HMMA.16816.F32.BF16 R48, R20.reuse, R4, R48 ;  /* 0x000000041430723c */ /* 0x042ff00000041830 */
[----:B------:R-:W-:Y:S08]  /*af70*/  HMMA.16816.F32.BF16 R40, R20, R6, R40 ;  /* 0x000000061428723c */ /* 0x000ff00000041828 */
[----:B------:R-:W-:Y:S01]  /*af80*/  HMMA.16816.F32.BF16 R80, R8, R24, R80 ;  /* 0x000000180850723c */ /* 0x000fe20000041850 */
[----:B------:R-:W-:Y:S01]  /*af90*/  FMUL.FTZ R24, R30, UR5 ;  /* 0x000000051e187c20 */ /* 0x000fe20008410000 */
[----:B------:R-:W-:Y:S01]  /*afa0*/  FMUL.FTZ R25, R31, UR5 ;  /* 0x000000051f197c20 */ /* 0x000fe20008410000 */
[----:B----4-:R-:W-:-:S04]  /*afb0*/  VIMNMX R3, PT, PT, R59, R56, PT ;  /* 0x000000383b037248 */ /* 0x010fc80003fe0100 */
[----:B------:R-:W1:Y:S01]  /*afc0*/  MUFU.TANH R24, R24 ;  /* 0x0000001800187308 */ /* 0x000e620000002400 */
[C---:B------:R-:W-:Y:S07]  /*afd0*/  HMMA.16816.F32.BF16 R64, R8.reuse, R26, R64 ;  /* 0x0000001a0840723c */ /* 0x040fee0000041840 */
[----:B------:R-:W4:Y:S01]  /*afe0*/  MUFU.TANH R25, R25 ;  /* 0x0000001900197308 */ /* 0x000f220000002400 */
        /* <DEDUP_REMOVED lines=11> */
[----:B-----5:R-:W-:Y:S01]  /*b0a0*/  HMMA.16816.F32.BF16 R76, R8, R60, R76 ;  /* 0x0000003c084c723c */ /* 0x020fe2000004184c */
[----:B------:R-:W1:Y:S02]  /*b0b0*/  MUFU.TANH R26, R26 ;  /* 0x0000001a001a7308 */ /* 0x000e640000002400 */
        /* <DEDUP_REMOVED lines=53> */
.L_x_3756:
        /* <DEDUP_REMOVED lines=49> */
[----:B------:R-:W-:Y:S01]  /*b720*/  IMAD R5, R6, UR11, R5 ;  /* 0x0000000b06057c24 */ /* 0x000fe2000f8e0205 */
        /* <DEDUP_REMOVED lines=10> */
.L_x_3757:
[----:B------:R-:W2:Y:S01]  /*b7d0*/  LDCU UR5, c[0x0][0x440] ;  /* 0x00008800ff0577ac */ /* 0x000ea20008000800 */
[----:B------:R-:W-:-:S04]  /*b7e0*/  LEA R6, P1, R127, R120, 0x1 ;  /* 0x000000787f067211 */ /* 0x000fc800078208ff */
[----:B------:R-:W-:Y:S02]  /*b7f0*/  LEA.HI.X R7, R127, R119, R126, 0x1, P1 ;  /* 0x000000777f077211 */ /* 0x000fe400008f0c7e */
[----:B--2---:R-:W-:Y:S02]  /*b800*/  ISETP.GE.AND P4, PT, R86, UR5, PT ;  /* 0x0000000556007c0c */ /* 0x004fe4000bf86270 */
[----:B------:R-:W-:Y:S02]  /*b810*/  ISETP.GE.AND P3, PT, R85, UR5, PT ;  /* 0x0000000555007c0c */ /* 0x000fe4000bf66270 */
[----:B------:R-:W-:-:S09]  /*b820*/  ISETP.GE.AND P2, PT, R84, UR5, PT ;  /* 0x0000000554007c0c */ /* 0x000fd2000bf46270 */
[--C-:B------:R-:W-:Y:S02]  /*b830*/  @!P4 IMAD.MOV.U32 R8, RZ, RZ, R120.reuse ;  /* 0x000000ffff08c224 */ /* 0x100fe400078e0078 */
[----:B------:R-:W-:Y:S01]  /*b840*/  @!P4 IMAD.MOV.U32 R9, RZ, RZ, R119 ;  /* 0x000000ffff09c224 */ /* 0x000fe200078e0077 */
        /* <DEDUP_REMOVED lines=35> */
.L_x_3755:
[C---:B---3--:R-:W-:Y:S01]  /*ba80*/  VIADD R8, R2.reuse, 0x8 ;  /* 0x0000000802087836 */ /* 0x048fe20000000000 */
[----:B------:R-:W2:Y:S01]  /*ba90*/  LDCU UR5, c[0x0][0x45c] ;  /* 0x00008b80ff0577ac */ /* 0x000ea20008000800 */
[----:B------:R-:W-:Y:S02]  /*baa0*/  VIADD R6, R2, 0x1 ;  /* 0x0000000102067836 */ /* 0x000fe40000000000 */
[----:B------:R-:W-:Y:S01]  /*bab0*/  IMAD.IADD R116, R47, 0x1, R0 ;  /* 0x000000012f747824 */ /* 0x000fe200078e0200 */
[C---:B------:R-:W-:Y:S01]  /*bac0*/  ISETP.GE.AND P1, PT, R8.reuse, R3, PT ;  /* 0x000000030800720c */ /* 0x040fe20003f26270 */
[----:B------:R-:W-:Y:S01]  /*bad0*/  IMAD.MOV.U32 R138, RZ, RZ, -0x1 ;  /* 0xffffffffff8a7424 */ /* 0x000fe200078e00ff */
[----:B------:R-:W-:Y:S01]  /*bae0*/  ISETP.GE.AND P2, PT, R8, R91, PT ;  /* 0x0000005b0800720c */ /* 0x000fe20003f46270 */
[----:B------:R-:W-:Y:S01]  /*baf0*/  VIADD R8, R2, 0x10 ;  /* 0x0000001002087836 */ /* 0x000fe20000000000 */
        /* <DEDUP_REMOVED lines=14> */
[----:B-1----:R-:W-:Y:S02]  /*bbe0*/  FSEL R19, R24, -INF , !P2 ;  /* 0xff80000018137808 */ /* 0x002fe40005000000 */
        /* <DEDUP_REMOVED lines=19> */
[-C--:B------:R-:W-:Y:S02]  /*bd20*/  ISETP.GE.AND P3, PT, R8, R3.reuse, PT ;  /* 0x000000030800720c */ /* 0x080fe40003f66270 */
[----:B------:R-:W-:Y:S01]  /*bd30*/  FSEL R5, R4, -INF , !P6 ;  /* 0xff80000004057808 */ /* 0x000fe20007000000 */
[----:B------:R-:W-:Y:S01]  /*bd40*/  VIADD R4, R2, 0x30 ;  /* 0x0000003002047836 */ /* 0x000fe20000000000 */
[C---:B------:R-:W-:Y:S02]  /*bd50*/  ISETP.GE.AND P5, PT, R6.reuse, R3, PT ;  /* 0x000000030600720c */ /* 0x040fe40003fa6270 */
[-C--:B------:R-:W-:Y:S01]  /*bd60*/  ISETP.GE.AND P4, PT, R6, R91.reuse, PT ;  /* 0x0000005b0600720c */ /* 0x080fe20003f86270 */
[----:B------:R-:W-:Y:S01]  /*bd70*/  VIADD R6, R2, 0x29 ;  /* 0x0000002902067836 */ /* 0x000fe20000000000 */
[----:B------:R-:W-:Y:S02]  /*bd80*/  FSEL R109, R109, -INF , !P3 ;  /* 0xff8000006d6d7808 */ /* 0x000fe40005800000 */
[----:B------:R-:W-:-:S02]  /*bd90*/  ISETP.GE.AND P6, PT, R8, R91, PT ;  /* 0x0000005b0800720c */ /* 0x000fc40003fc6270 */
[----:B------:R-:W-:Y:S02]  /*bda0*/  FSEL R139, R139, -INF , !P5 ;  /* 0xff8000008b8b7808 */ /* 0x000fe40006800000 */
[----:B------:R-:W-:Y:S02]  /*bdb0*/  FSEL R113, R113, -INF , !P4 ;  /* 0xff80000071717808 */ /* 0x000fe40006000000 */
[-C--:B------:R-:W-:Y:S02]  /*bdc0*/  ISETP.GE.AND P3, PT, R2, R3.reuse, PT ;  /* 0x000000030200720c */ /* 0x080fe40003f66270 */
[----:B------:R-:W-:Y:S02]  /*bdd0*/  FSEL R141, R141, -INF , !P1 ;  /* 0xff8000008d8d7808 */ /* 0x000fe40004800000 */
[C---:B------:R-:W-:Y:S02]  /*bde0*/  ISETP.GE.AND P5, PT, R4.reuse, R3, PT ;  /* 0x000000030400720c */ /* 0x040fe40003fa6270 */
[----:B------:R-:W-:Y:S01]  /*bdf0*/  ISETP.GE.AND P4, PT, R4, R91, PT ;  /* 0x0000005b0400720c */ /* 0x000fe20003f86270 */
[----:B------:R-:W-:Y:S01]  /*be00*/  VIADD R4, R2, 0x31 ;  /* 0x0000003102047836 */ /* 0x000fe20000000000 */
[----:B------:R-:W-:-:S02]  /*be10*/  ISETP.GE.AND P1, PT, R6, R3, PT ;  /* 0x000000030600720c */ /* 0x000fc40003f26270 */
[----:B------:R-:W-:Y:S02]  /*be20*/  FSEL R107, R107, -INF , !P6 ;  /* 0xff8000006b6b7808 */ /* 0x000fe40007000000 */
[----:B------:R-:W-:Y:S02]  /*be30*/  FSEL R31, R44, -INF , !P3 ;  /* 0xff8000002c1f7808 */ /* 0x000fe40005800000 */
[----:B------:R-:W-:Y:S02]  /*be40*/  ISETP.GE.AND P6, PT, R2, R91, PT ;  /* 0x0000005b0200720c */ /* 0x000fe40003fc6270 */
[----:B------:R-:W-:Y:S02]  /*be50*/  FSEL R121, R121, -INF , !P1 ;  /* 0xff80000079797808 */ /* 0x000fe40004800000 */
[C---:B------:R-:W-:Y:S02]  /*be60*/  ISETP.GE.AND P1, PT, R4.reuse, R3, PT ;  /* 0x000000030400720c */ /* 0x040fe40003f26270 */
[----:B------:R-:W-:-:S02]  /*be70*/  ISETP.GE.AND P3, PT, R4, R91, PT ;  /* 0x0000005b0400720c */ /* 0x000fc40003f66270 */
[----:B------:R-:W-:Y:S02]  /*be80*/  FSEL R115, R115, -INF , !P2 ;  /* 0xff80000073737808 */ /* 0x000fe40005000000 */
[----:B------:R-:W-:Y:S02]  /*be90*/  FMNMX3.FTZ R4, R31, R37, R23, !PT ;  /* 0x000000251f047276 */ /* 0x000fe40007810017 */
[----:B------:R-:W-:Y:S01]  /*bea0*/  ISETP.GE.AND P2, PT, R6, R91, PT ;  /* 0x0000005b0600720c */ /* 0x000fe20003f46270 */
[----:B------:R-:W-:Y:S01]  /*beb0*/  VIADD R6, R2, 0x38 ;  /* 0x0000003802067836 */ /* 0x000fe20000000000 */
[----:B------:R-:W-:Y:S01]  /*bec0*/  FSEL R27, R46, -INF , !P6 ;  /* 0xff8000002e1b7808 */ /* 0x000fe20007000000 */
[----:B------:R-:W-:Y:S01]  /*bed0*/  VIADD R2, R2, 0x39 ;  /* 0x0000003902027836 */ /* 0x000fe20000000000 */
[----:B------:R-:W-:Y:S02]  /*bee0*/  FMNMX3.FTZ R8, R4, R39, R17, !PT ;  /* 0x0000002704087276 */ /* 0x000fe40007810011 */
[----:B------:R-:W-:-:S02]  /*bef0*/  FMNMX3.FTZ R4, R27, R21, R19, !PT ;  /* 0x000000151b047276 */ /* 0x000fc40007810013 */
        /* <DEDUP_REMOVED lines=15> */
[----:B------:R-:W-:Y:S02]  /*bff0*/  FMNMX3.FTZ R4, R4, R113, R107, !PT ;  /* 0x0000007104047276 */ /* 0x000fe4000781006b */
[----:B------:R-:W-:Y:S02]  /*c000*/  FSEL R101, R101, -INF , !P5 ;  /* 0xff80000065657808 */ /* 0x000fe40006800000 */
[----:B------:R-:W-:-:S02]  /*c010*/  FMNMX3.FTZ R6, R6, R104, R103, !PT ;  /* 0x0000006806067276 */ /* 0x000fc40007810067 */
[----:B------:R-:W-:Y:S02]  /*c020*/  ISETP.GE.AND P1, PT, R2, R91, PT ;  /* 0x0000005b0200720c */ /* 0x000fe40003f26270 */
[----:B------:R-:W-:Y:S02]  /*c030*/  FSEL R35, R35, -INF , !P3 ;  /* 0xff80000023237808 */ /* 0x000fe40005800000 */
[----:B------:R-:W-:Y:S02]  /*c040*/  FSEL R34, R34, -INF , !P2 ;  /* 0xff80000022227808 */ /* 0x000fe40005000000 */
[----:B------:R-:W-:Y:S02]  /*c050*/  FMNMX3.FTZ R4, R4, R111, R92, !PT ;  /* 0x0000006f04047276 */ /* 0x000fe4000781005c */
[----:B------:R-:W-:Y:S02]  /*c060*/  FMNMX.FTZ R8, R101, R6, !PT ;  /* 0x0000000665087209 */ /* 0x000fe40007810000 */
[----:B------:R-:W-:-:S02]  /*c070*/  FSEL R33, R33, -INF , !P1 ;  /* 0xff80000021217808 */ /* 0x000fc40004800000 */
        /* <DEDUP_REMOVED lines=33> */
[--C-:B------:R-:W-:Y:S01]  /*c290*/  FFMA.FTZ R99, R25, UR5, -R94.reuse ;  /* 0x0000000519637c23 */ /* 0x100fe2000801085e */
[----:B------:R-:W1:Y:S01]  /*c2a0*/  MUFU.EX2 R97, R97 ;  /* 0x0000006100617308 */ /* 0x000e620000000800 */
[----:B------:R-:W-:Y:S01]  /*c2b0*/  FFMA.FTZ R21, R9, UR5, -R94 ;  /* 0x0000000509157c23 */ /* 0x000fe2000801085e */
[--C-:B------:R-:W-:Y:S01]  /*c2c0*/  FFMA.FTZ R30, R13, UR5, -R106.reuse ;  /* 0x000000050d1e7c23 */ /* 0x100fe2000801086a */
[----:B------:R-:W2:Y:S01]  /*c2d0*/  LDSM.16.MT88.4 R8, [R116+0x7400] ;  /* 0x007400007408783b */ /* 0x000ea20000004200 */
[----:B------:R-:W-:Y:S01]  /*c2e0*/  MUFU.EX2 R96, R96 ;  /* 0x0000006000607308 */ /* 0x000fe20000000800 */
[----:B------:R-:W-:Y:S01]  /*c2f0*/  FFMA.FTZ R23, R15, UR5, -R106 ;  /* 0x000000050f177c23 */ /* 0x000fe2000801086a */
[--C-:B------:R-:W-:Y:S01]  /*c300*/  FFMA.FTZ R28, R29, UR5, -R94.reuse ;  /* 0x000000051d1c7c23 */ /* 0x100fe2000801085e */
[--C-:B------:R-:W-:Y:S01]  /*c310*/  FFMA.FTZ R20, R5, UR5, -R94.reuse ;  /* 0x0000000505147c23 */ /* 0x100fe2000801085e */
[----:B------:R-:W3:Y:S01]  /*c320*/  MUFU.EX2 R95, R95 ;  /* 0x0000005f005f7308 */ /* 0x000ee20000000800 */
[----:B------:R-:W-:Y:S01]  /*c330*/  FFMA.FTZ R7, R7, UR5, -R94 ;  /* 0x0000000507077c23 */ /* 0x000fe2000801085e */
[----:B------:R-:W4:Y:S01]  /*c340*/  LDSM.16.MT88.4 R12, [R32+0x6400] ;  /* 0x00640000200c783b */ /* 0x000f220000004200 */
[----:B------:R-:W-:Y:S01]  /*c350*/  FFMA.FTZ R110, R141, UR5, -R106 ;  /* 0x000000058d6e7c23 */ /* 0x000fe2000801086a */
[----:B------:R-:W-:Y:S01]  /*c360*/  MUFU.EX2 R93, R93 ;  /* 0x0000005d005d7308 */ /* 0x000fe20000000800 */
[----:B------:R-:W-:Y:S01]  /*c370*/  FFMA.FTZ R108, R115, UR5, -R94 ;  /* 0x00000005736c7c23 */ /* 0x000fe2000801085e */
[----:B-1----:R-:W-:Y:S01]  /*c380*/  F2FP.BF16.F32.PACK_AB R48, R97, R98 ;  /* 0x000000626130723e */ /* 0x002fe200000010ff */
[----:B------:R-:W-:Y:S01]  /*c390*/  LDSM.16.MT88.4 R24, [R116+0x6400] ;  /* 0x006400007418783b */ /* 0x000fe20000004200 */
[----:B------:R-:W1:Y:S01]  /*c3a0*/  MUFU.EX2 R102, R102 ;  /* 0x0000006600667308 */ /* 0x000e620000000800 */
[----:B------:R-:W-:Y:S01]  /*c3b0*/  FFMA.FTZ R139, R139, UR5, -R106 ;  /* 0x000000058b8b7c23 */ /* 0x000fe2000801086a */
[----:B------:R-:W-:Y:S01]  /*c3c0*/  FFMA.FTZ R113, R113, UR5, -R94 ;  /* 0x0000000571717c23 */ /* 0x000fe2000801085e */
[----:B------:R-:W-:Y:S01]  /*c3d0*/  LDSM.16.MT88.4 R16, [R32+0x7400] ;  /* 0x007400002010783b */ /* 0x000fe20000004200 */
[----:B------:R-:W5:Y:S01]  /*c3e0*/  MUFU.EX2 R100, R100 ;  /* 0x0000006400647308 */ /* 0x000f620000000800 */
[----:B------:R-:W-:Y:S01]  /*c3f0*/  FFMA.FTZ R105, R105, UR5, -R106 ;  /* 0x0000000569697c23 */ /* 0x000fe2000801086a */
[----:B---3--:R-:W-:Y:S01]  /*c400*/  F2FP.BF16.F32.PACK_AB R50, R95, R96 ;  /* 0x000000605f32723e */ /* 0x008fe200000010ff */
[----:B------:R-:W-:Y:S01]  /*c410*/  FADD.FTZ R97, R98, R97 ;  /* 0x0000006162617221 */ /* 0x000fe20000010000 */
[----:B------:R-:W3:Y:S03]  /*c420*/  MUFU.EX2 R99, R99 ;  /* 0x0000006300637308 */ /* 0x000ee60000000800 */
[----:B------:R-:W-:Y:S01]  /*c430*/  FADD.FTZ R96, R96, R97 ;  /* 0x0000006160607221 */ /* 0x000fe20000010000 */
[----:B------:R-:W-:Y:S01]  /*c440*/  MUFU.EX2 R31, R31 ;  /* 0x0000001f001f7308 */ /* 0x000fe20000000800 */
[----:B-1----:R-:W-:Y:S01]  /*c450*/  F2FP.BF16.F32.PACK_AB R49, R102, R93 ;  /* 0x0000005d6631723e */ /* 0x002fe200000010ff */
[----:B------:R-:W-:-:S02]  /*c460*/  FADD.FTZ R93, R93, R102 ;  /* 0x000000665d5d7221 */ /* 0x000fc40000010000 */
[----:B------:R-:W1:Y:S01]  /*c470*/  MUFU.EX2 R30, R30 ;  /* 0x0000001e001e7308 */ /* 0x000e620000000800 */
[----:B------:R-:W-:Y:S01]  /*c480*/  FADD.FTZ R96, R95, R96 ;  /* 0x000000605f607221 */ /* 0x000fe20000010000 */
[----:B-----5:R-:W-:Y:S02]  /*c490*/  FADD.FTZ R98, R100, R93 ;  /* 0x0000005d64627221 */ /* 0x020fe40000010000 */
[----:B------:R-:W-:Y:S01]  /*c4a0*/  MUFU.EX2 R23, R23 ;  /* 0x0000001700177308 */ /* 0x000fe20000000800 */
[C---:B---3--:R-:W-:Y:S01]  /*c4b0*/  F2FP.BF16.F32.PACK_AB R51, R99.reuse, R100 ;  /* 0x000000646333723e */ /* 0x048fe200000010ff */
[----:B------:R-:W-:Y:S02]  /*c4c0*/  FADD.FTZ R98, R99, R98 ;  /* 0x0000006263627221 */ /* 0x000fe40000010000 */
        /* <DEDUP_REMOVED lines=10> */
[----:B------:R-:W3:Y:S04]  /*c570*/  MUFU.EX2 R20, R20 ;  /* 0x0000001400147308 */ /* 0x000ee80000000800 */
[----:B------:R-:W-:Y:S01]  /*c580*/  MUFU.EX2 R110, R110 ;  /* 0x0000006e006e7308 */ /* 0x000fe20000000800 */
[----:B------:R-:W-:Y:S01]  /*c590*/  HMMA.16816.F32.BF16 R72, R48, R68, RZ ;  /* 0x000000443048723c */ /* 0x000fe200000418ff */
[C---:B-1----:R-:W-:Y:S01]  /*c5a0*/  F2FP.BF16.F32.PACK_AB R5, R28.reuse, R29 ;  /* 0x0000001d1c05723e */ /* 0x042fe200000010ff */
[----:B------:R-:W-:Y:S01]  /*c5b0*/  FADD.FTZ R29, R29, R98 ;  /* 0x000000621d1d7221 */ /* 0x000fe20000010000 */
[----:B------:R-:W-:Y:S03]  /*c5c0*/  MUFU.EX2 R108, R108 ;  /* 0x0000006c006c7308 */ /* 0x000fe60000000800 */
[----:B------:R-:W-:-:S02]  /*c5d0*/  FADD.FTZ R28, R28, R29 ;  /* 0x0000001d1c1c7221 */ /* 0x000fc40000010000 */
[----:B------:R-:W-:Y:S01]  /*c5e0*/  HMMA.16816.F32.BF16 R68, R48, R70, RZ ;  /* 0x000000463044723c */ /* 0x000fe200000418ff */
[----:B---3--:R-:W-:-:S07]  /*c5f0*/  F2FP.BF16.F32.PACK_AB R7, R20, R21 ;  /* 0x000000151407723e */ /* 0x008fce00000010ff */
[C---:B--2---:R-:W-:Y:S08]  /*c600*/  HMMA.16816.F32.BF16 R64, R4.reuse, R8, R64 ;  /* 0x000000080440723c */ /* 0x044ff00000041840 */
[C---:B------:R-:W-:Y:S01]  /*c610*/  HMMA.16816.F32.BF16 R60, R4.reuse, R10, R60 ;  /* 0x0000000a043c723c */ /* 0x040fe2000004183c */
[----:B------:R-:W1:Y:S07]  /*c620*/  LDSM.16.MT88.4 R8, [R116+0x8400] ;  /* 0x008400007408783b */ /* 0x000e6e0000004200 */
[C---:B----4-:R-:W-:Y:S08]  /*c630*/  HMMA.16816.F32.BF16 R72, R4.reuse, R12, R72 ;  /* 0x0000000c0448723c */ /* 0x050ff00000041848 */
[----:B------:R-:W-:Y:S01]  /*c640*/  HMMA.16816.F32.BF16 R68, R4, R14, R68 ;  /* 0x0000000e0444723c */ /* 0x000fe20000041844 */
[----:B------:R-:W2:Y:S07]  /*c650*/  LDSM.16.MT88.4 R12, [R32+0x8000] ;  /* 0x00800000200c783b */ /* 0x000eae0000004200 */
[C---:B------:R-:W-:Y:S08]  /*c660*/  HMMA.16816.F32.BF16 R36, R48.reuse, R40, RZ ;  /* 0x000000283024723c */ /* 0x040ff000000418ff */
[C---:B------:R-:W-:Y:S08]  /*c670*/  HMMA.16816.F32.BF16 R40, R48.reuse, R42, RZ ;  /* 0x0000002a3028723c */ /* 0x040ff000000418ff */
[----:B------:R-:W-:Y:S08]  /*c680*/  HMMA.16816.F32.BF16 R80, R48, R76, RZ ;  /* 0x0000004c3050723c */ /* 0x000ff000000418ff */
[C---:B-1----:R-:W-:Y:S08]  /*c690*/  HMMA.16816.F32.BF16 R36, R4.reuse, R8, R36 ;  /* 0x000000080424723c */ /* 0x042ff00000041824 */
[----:B------:R-:W-:Y:S01]  /*c6a0*/  HMMA.16816.F32.BF16 R40, R4, R10, R40 ;  /* 0x0000000a0428723c */ /* 0x000fe20000041828 */
[----:B------:R-:W1:Y:S07]  /*c6b0*/  LDSM.16.MT88.4 R8, [R32+0x8400] ;  /* 0x008400002008783b */ /* 0x000e6e0000004200 */
[C---:B------:R-:W-:Y:S08]  /*c6c0*/  HMMA.16816.F32.BF16 R56, R48.reuse, R52, RZ ;  /* 0x000000343038723c */ /* 0x040ff000000418ff */
[C---:B------:R-:W-:Y:S08]  /*c6d0*/  HMMA.16816.F32.BF16 R76, R48.reuse, R78, RZ ;  /* 0x0000004e304c723c */ /* 0x040ff000000418ff */
[C---:B------:R-:W-:Y:S08]  /*c6e0*/  HMMA.16816.F32.BF16 R52, R48.reuse, R54, RZ ;  /* 0x000000363034723c */ /* 0x040ff000000418ff */
[C---:B--2---:R-:W-:Y:S08]  /*c6f0*/  HMMA.16816.F32.BF16 R44, R48.reuse, R12, RZ ;  /* 0x0000000c302c723c */ /* 0x044ff000000418ff */
[----:B------:R-:W-:Y:S01]  /*c700*/  HMMA.16816.F32.BF16 R48, R48, R14, RZ ;  /* 0x0000000e3030723c */ /* 0x000fe200000418ff */
[----:B------:R-:W-:Y:S07]  /*c710*/  LDSM.16.MT88.4 R12, [R32+0x6c00] ;  /* 0x006c0000200c783b */ /* 0x000fee0000004200 */
[C---:B------:R-:W-:Y:S01]  /*c720*/  HMMA.16816.F32.BF16 R80, R4.reuse, R24, R80 ;  /* 0x000000180450723c */ /* 0x040fe20000041850 */
[--C-:B------:R-:W-:Y:S01]  /*c730*/  FFMA.FTZ R25, R107, UR5, -R94.reuse ;  /* 0x000000056b197c23 */ /* 0x100fe2000801085e */
[----:B------:R-:W-:Y:S01]  /*c740*/  FFMA.FTZ R24, R111, UR5, -R94 ;  /* 0x000000056f187c23 */ /* 0x000fe2000801085e */
[----:B------:R-:W-:Y:S04]  /*c750*/  MUFU.EX2 R107, R113 ;  /* 0x00000071006b7308 */ /* 0x000fe80000000800 */
[----:B------:R-:W-:Y:S01]  /*c760*/  MUFU.EX2 R25, R25 ;  /* 0x0000001900197308 */ /* 0x000fe20000000800 */
[C---:B-1----:R-:W-:Y:S03]  /*c770*/  HMMA.16816.F32.BF16 R44, R4.reuse, R8, R44 ;  /* 0x00000008042c723c */ /* 0x042fe6000004182c */
[----:B------:R-:W-:Y:S05]  /*c780*/  MUFU.EX2 R24, R24 ;  /* 0x0000001800187308 */ /* 0x000fea0000000800 */
[C---:B------:R-:W-:Y:S01]  /*c790*/  HMMA.16816.F32.BF16 R48, R4.reuse, R10, R48 ;  /* 0x0000000a0430723c */ /* 0x040fe20000041830 */
[----:B------:R-:W1:Y:S07]  /*c7a0*/  LDSM.16.MT88.4 R8, [R116+0x6800] ;  /* 0x006800007408783b */ /* 0x000e6e0000004200 */
[C---:B------:R-:W-:Y:S01]  /*c7b0*/  HMMA.16816.F32.BF16 R76, R4.reuse, R26, R76 ;  /* 0x0000001a044c723c */ /* 0x040fe2000004184c */
[--C-:B------:R-:W-:Y:S01]  /*c7c0*/  FFMA.FTZ R27, R109, UR5, -R106.reuse ;  /* 0x000000056d1b7c23 */ /* 0x100fe2000801086a */
[----:B------:R-:W-:Y:S01]  /*c7d0*/  FFMA.FTZ R26, R121, UR5, -R106 ;  /* 0x00000005791a7c23 */ /* 0x000fe2000801086a */
[----:B------:R-:W2:Y:S04]  /*c7e0*/  MUFU.EX2 R109, R139 ;  /* 0x0000008b006d7308 */ /* 0x000ea80000000800 */
[----:B------:R-:W-:Y:S01]  /*c7f0*/  MUFU.EX2 R27, R27 ;  /* 0x0000001b001b7308 */ /* 0x000fe20000000800 */
[C---:B------:R-:W-:Y:S03]  /*c800*/  HMMA.16816.F32.BF16 R56, R4.reuse, R16, R56 ;  /* 0x000000100438723c */ /* 0x040fe60000041838 */
[----:B------:R-:W3:Y:S05]  /*c810*/  MUFU.EX2 R26, R26 ;  /* 0x0000001a001a7308 */ /* 0x000eea0000000800 */
[----:B------:R-:W-:Y:S01]  /*c820*/  HMMA.16816.F32.BF16 R52, R4, R18, R52 ;  /* 0x000000120434723c */ /* 0x000fe20000041834 */
[----:B--2---:R-:W-:Y:S01]  /*c830*/  F2FP.BF16.F32.PACK_AB R4, R109, R110 ;  /* 0x0000006e6d04723e */ /* 0x004fe200000010ff */
[----:B------:R-:W-:Y:S01]  /*c840*/  LDSM.16.MT88.4 R16, [R116+0x6c00] ;  /* 0x006c00007410783b */ /* 0x000fe20000004200 */
[----:B------:R-:W-:-:S02]  /*c850*/  F2FP.BF16.F32.PACK_AB R5, R107, R108 ;  /* 0x0000006c6b05723e */ /* 0x000fc400000010ff */
[----:B------:R-:W-:Y:S02]  /*c860*/  F2FP.BF16.F32.PACK_AB R7, R24, R25 ;  /* 0x000000191807723e */ /* 0x000fe400000010ff */
[----:B---3--:R-:W-:-:S07]  /*c870*/  F2FP.BF16.F32.PACK_AB R6, R26, R27 ;  /* 0x0000001b1a06723e */ /* 0x008fce00000010ff */
        /* <DEDUP_REMOVED lines=15> */
[----:B-1----:R-:W-:Y:S01]  /*c970*/  HMMA.16816.F32.BF16 R44, R4, R8, R44 ;  /* 0x00000008042c723c */ /* 0x002fe2000004182c */
[----:B------:R-:W-:-:S02]  /*c980*/  FFMA.FTZ R8, R104, UR5, -R106 ;  /* 0x0000000568087c23 */ /* 0x000fc4000801086a */
[----:B------:R-:W-:Y:S05]  /*c990*/  MUFU.EX2 R104, R105 ;  /* 0x0000006900687308 */ /* 0x000fea0000000800 */
[----:B------:R-:W-:Y:S01]  /*c9a0*/  HMMA.16816.F32.BF16 R48, R4, R10, R48 ;  /* 0x0000000a0430723c */ /* 0x000fe20000041830 */
[--C-:B------:R-:W-:Y:S01]  /*c9b0*/  FFMA.FTZ R5, R92, UR5, -R94.reuse ;  /* 0x000000055c057c23 */ /* 0x100fe2000801085e */
[--C-:B------:R-:W-:Y:S01]  /*c9c0*/  FFMA.FTZ R6, R35, UR5, -R94.reuse ;  /* 0x0000000523067c23 */ /* 0x100fe2000801085e */
[--C-:B------:R-:W-:Y:S01]  /*c9d0*/  FFMA.FTZ R7, R34, UR5, -R94.reuse ;  /* 0x0000000522077c23 */ /* 0x100fe2000801085e */
[----:B------:R-:W-:Y:S01]  /*c9e0*/  FFMA.FTZ R94, R33, UR5, -R94 ;  /* 0x00000005215e7c23 */ /* 0x000fe2000801085e */
[--C-:B------:R-:W-:Y:S01]  /*c9f0*/  FFMA.FTZ R4, R103, UR5, -R106.reuse ;  /* 0x0000000567047c23 */ /* 0x100fe2000801086a */
[----:B------:R-:W-:Y:S01]  /*ca00*/  FFMA.FTZ R106, R101, UR5, -R106 ;  /* 0x00000005656a7c23 */ /* 0x000fe2000801086a */
[----:B------:R1:W2:Y:S04]  /*ca10*/  MUFU.EX2 R103, R8 ;  /* 0x0000000800677308 */ /* 0x0002a80000000800 */
[----:B------:R2:W-:Y:S04]  /*ca20*/  MUFU.EX2 R101, R4 ;  /* 0x0000000400657308 */ /* 0x0005e80000000800 */
[----:B------:R-:W-:Y:S04]  /*ca30*/  MUFU.EX2 R92, R106 ;  /* 0x0000006a005c7308 */ /* 0x000fe80000000800 */
[----:B------:R-:W-:Y:S01]  /*ca40*/  MUFU.EX2 R35, R5 ;  /* 0x0000000500237308 */ /* 0x000fe20000000800 */
[----:B-1----:R-:W1:Y:S03]  /*ca50*/  LDSM.16.MT88.4 R8, [R116+0x7c00] ;  /* 0x007c00007408783b */ /* 0x002e660000004200 */
[----:B------:R-:W3:Y:S01]  /*ca60*/  MUFU.EX2 R34, R6 ;  /* 0x0000000600227308 */ /* 0x000ee20000000800 */
[----:B--2---:R-:W-:-:S03]  /*ca70*/  F2FP.BF16.F32.PACK_AB R4, R103, R104 ;  /* 0x000000686704723e */ /* 0x004fc600000010ff */
[----:B------:R-:W-:Y:S04]  /*ca80*/  MUFU.EX2 R33, R7 ;  /* 0x0000000700217308 */ /* 0x000fe80000000800 */
[----:B------:R-:W2:Y:S01]  /*ca90*/  MUFU.EX2 R94, R94 ;  /* 0x0000005e005e7308 */ /* 0x000ea20000000800 */
[----:B---3--:R-:W-:Y:S02]  /*caa0*/  F2FP.BF16.F32.PACK_AB R5, R34, R35 ;  /* 0x000000232205723e */ /* 0x008fe400000010ff */
[----:B------:R-:W-:Y:S02]  /*cab0*/  F2FP.BF16.F32.PACK_AB R6, R92, R101 ;  /* 0x000000655c06723e */ /* 0x000fe400000010ff */
[----:B--2---:R-:W-:-:S07]  /*cac0*/  F2FP.BF16.F32.PACK_AB R7, R94, R33 ;  /* 0x000000215e07723e */ /* 0x004fce00000010ff */
        /* <DEDUP_REMOVED lines=104> */
.L_x_3759:
        /* <DEDUP_REMOVED lines=8> */
.L_x_3760:
[----:B------:R-:W1:Y:S01]  /*d1d0*/  LDCU UR4, c[0x0][0x440] ;  /* 0x00008800ff0477ac */ /* 0x000e620008000800 */
[----:B------:R-:W-:Y:S01]  /*d1e0*/  LEA R8, P3, R125, R122, 0x1 ;  /* 0x0000007a7d087211 */ /* 0x000fe200078608ff */
[----:B------:R-:W-:-:S03]  /*d1f0*/  IMAD.MOV.U32 R88, RZ, RZ, 0x20 ;  /* 0x00000020ff587424 */ /* 0x000fc600078e00ff */
[----:B------:R-:W-:Y:S02]  /*d200*/  LEA.HI.X R9, R125, R123, R124, 0x1, P3 ;  /* 0x0000007b7d097211 */ /* 0x000fe400018f0c7c */
[----:B------:R-:W-:-:S04]  /*d210*/  LOP3.LUT P3, RZ, R90, 0x4, RZ, 0xc0, !PT ;  /* 0x000000045aff7812 */ /* 0x000fc8000786c0ff */
[----:B------:R-:W-:-:S05]  /*d220*/  SEL R88, R88, 0xffffffe0, !P3 ;  /* 0xffffffe058587807 */ /* 0x000fca0005800000 */
[--C-:B------:R-:W-:Y:S01]  /*d230*/  IMAD.IADD R90, R118, 0x1, R88.reuse ;  /* 0x00000001765a7824 */ /* 0x100fe200078e0258 */
[----:B-1----:R-:W-:Y:S01]  /*d240*/  ISETP.GE.AND P1, PT, R85, UR4, PT ;  /* 0x0000000455007c0c */ /* 0x002fe2000bf26270 */
[----:B------:R-:W-:Y:S01]  /*d250*/  IMAD.IADD R88, R117, 0x1, R88 ;  /* 0x0000000175587824 */ /* 0x000fe200078e0258 */
[----:B------:R-:W-:Y:S02]  /*d260*/  ISETP.GE.AND P2, PT, R86, UR4, PT ;  /* 0x0000000456007c0c */ /* 0x000fe4000bf46270 */
[----:B------:R-:W-:Y:S01]  /*d270*/  ISETP.GE.AND P0, PT, R84, UR4, PT ;  /* 0x0000000454007c0c */ /* 0x000fe2000bf06270 */
[----:B------:R-:W1:Y:S08]  /*d280*/  LDCU UR4, c[0x0][0x50c] ;  /* 0x0000a180ff0477ac */ /* 0x000e700008000800 */
[----:B------:R-:W-:-:S02]  /*d290*/  @!P1 IMAD.MOV.U32 R10, RZ, RZ, R122 ;  /* 0x000000ffff0a9224 */ /* 0x000fc400078e007a */
        /* <DEDUP_REMOVED lines=34> */
[----:B------:R-:W-:Y:S04]  /*d4c0*/  LDSM.16.M88.4 R16, [R88+0x3000] ;  /* 0x003000005810783b */ /* 0x000fe80000000200 */
[----:B------:R-:W-:Y:S04]  /*d4d0*/  LDSM.16.M88.4 R12, [R117+0x3800] ;  /* 0x00380000750c783b */ /* 0x000fe80000000200 */
[----:B------:R-:W4:Y:S04]  /*d4e0*/  LDSM.16.M88.4 R20, [R117+0x3400] ;  /* 0x003400007514783b */ /* 0x000f280000000200 */
[----:B------:R-:W5:Y:S04]  /*d4f0*/  LDSM.16.M88.4 R100, [R88+0x3800] ;  /* 0x003800005864783b */ /* 0x000f680000000200 */
[----:B--2---:R-:W2:Y:S04]  /*d500*/  LDSM.16.M88.4 R8, [R88+0x3400] ;  /* 0x003400005808783b */ /* 0x004ea80000000200 */
[----:B------:R-:W1:Y:S04]  /*d510*/  LDSM.16.M88.4 R104, [R117+0x3c00] ;  /* 0x003c00007568783b */ /* 0x000e680000000200 */
[----:B------:R-:W0:Y:S01]  /*d520*/  LDGDEPBAR ;  /* 0x00000000000079af */ /* 0x000e220000000000 */
[C---:B---3--:R-:W-:Y:S08]  /*d530*/  HMMA.16816.F32.BF16 R32, R4.reuse, R28, RZ ;  /* 0x0000001c0420723c */ /* 0x048ff000000418ff */
[C---:B------:R-:W-:Y:S08]  /*d540*/  HMMA.16816.F32.BF16 R28, R4.reuse, R30, RZ ;  /* 0x0000001e041c723c */ /* 0x040ff000000418ff */
[----:B----4-:R-:W-:Y:S08]  /*d550*/  HMMA.16816.F32.BF16 R24, R4, R20, RZ ;  /* 0x000000140418723c */ /* 0x010ff000000418ff */
[C---:B------:R-:W-:Y:S08]  /*d560*/  HMMA.16816.F32.BF16 R32, R96.reuse, R16, R32 ;  /* 0x000000106020723c */ /* 0x040ff00000041820 */
[----:B------:R-:W-:Y:S08]  /*d570*/  HMMA.16816.F32.BF16 R28, R96, R18, R28 ;  /* 0x00000012601c723c */ /* 0x000ff0000004181c */
[C---:B------:R-:W-:Y:S08]  /*d580*/  HMMA.16816.F32.BF16 R16, R4.reuse, R12, RZ ;  /* 0x0000000c0410723c */ /* 0x040ff000000418ff */
[C---:B------:R-:W-:Y:S08]  /*d590*/  HMMA.16816.F32.BF16 R12, R4.reuse, R14, RZ ;  /* 0x0000000e040c723c */ /* 0x040ff000000418ff */
[----:B------:R-:W-:Y:S08]  /*d5a0*/  HMMA.16816.F32.BF16 R20, R4, R22, RZ ;  /* 0x000000160414723c */ /* 0x000ff000000418ff */
[C---:B-----5:R-:W-:Y:S08]  /*d5b0*/  HMMA.16816.F32.BF16 R16, R96.reuse, R100, R16 ;  /* 0x000000646010723c */ /* 0x060ff00000041810 */
[C---:B------:R-:W-:Y:S01]  /*d5c0*/  HMMA.16816.F32.BF16 R12, R96.reuse, R102, R12 ;  /* 0x00000066600c723c */ /* 0x040fe2000004180c */
[----:B------:R-:W3:Y:S07]  /*d5d0*/  LDSM.16.M88.4 R100, [R88+0x3c00] ;  /* 0x003c00005864783b */ /* 0x000eee0000000200 */
[C---:B--2---:R-:W-:Y:S08]  /*d5e0*/  HMMA.16816.F32.BF16 R24, R96.reuse, R8, R24 ;  /* 0x000000086018723c */ /* 0x044ff00000041818 */
[----:B------:R-:W-:Y:S08]  /*d5f0*/  HMMA.16816.F32.BF16 R20, R96, R10, R20 ;  /* 0x0000000a6014723c */ /* 0x000ff00000041814 */
[C---:B-1----:R-:W-:Y:S08]  /*d600*/  HMMA.16816.F32.BF16 R8, R4.reuse, R104, RZ ;  /* 0x000000680408723c */ /* 0x042ff000000418ff */
[----:B------:R-:W-:Y:S01]  /*d610*/  HMMA.16816.F32.BF16 R4, R4, R106, RZ ;  /* 0x0000006a0404723c */ /* 0x000fe200000418ff */
[----:B------:R-:W-:Y:S11]  /*d620*/  LDSM.16.M88.4 R104, [R90+0x2000] ;  /* 0x002000005a68783b */ /* 0x000ff60000000200 */
[C---:B---3--:R-:W-:Y:S08]  /*d630*/  HMMA.16816.F32.BF16 R8, R96.reuse, R100, R8 ;  /* 0x000000646008723c */ /* 0x048ff00000041808 */
        /* <DEDUP_REMOVED lines=45> */
[----:B------:R-:W1:Y:S02]  /*d910*/  LDSM.16.M88.4 R100, [R88+0x5800] ;  /* 0x005800005864783b */ /* 0x000e640000000200 */
[----:B------:R-:W-:Y:S01]  /*d920*/  FMUL.FTZ R108, R24, UR4 ;  /* 0x00000004186c7c20 */ /* 0x000fe20008410000 */
[----:B------:R-:W-:Y:S01]  /*d930*/  FMUL.FTZ R26, R26, UR4 ;  /* 0x000000041a1a7c20 */ /* 0x000fe20008410000 */
[----:B------:R-:W2:Y:S01]  /*d940*/  S2R R24, SR_TID.X ;  /* 0x0000000000187919 */ /* 0x000ea20000002100 */
[----:B------:R-:W-:Y:S01]  /*d950*/  FMUL.FTZ R25, R25, UR4 ;  /* 0x0000000419197c20 */ /* 0x000fe20008410000 */
[----:B------:R-:W-:Y:S01]  /*d960*/  FMUL.FTZ R27, R27, UR4 ;  /* 0x000000041b1b7c20 */ /* 0x000fe20008410000 */
[----:B------:R-:W-:Y:S01]  /*d970*/  HMMA.16816.F32.BF16 R20, R104, R98, R20 ;  /* 0x000000626814723c */ /* 0x000fe20000041814 */
[----:B------:R-:W3:Y:S01]  /*d980*/  LDSM.16.M88.4 R96, [R88+0x5c00] ;  /* 0x005c00005860783b */ /* 0x000ee20000000200 */
[----:B------:R-:W-:Y:S01]  /*d990*/  MUFU.TANH R108, R108 ;  /* 0x0000006c006c7308 */ /* 0x000fe20000002400 */
[----:B------:R-:W-:Y:S01]  /*d9a0*/  FMUL.FTZ R90, R32, UR4 ;  /* 0x00000004205a7c20 */ /* 0x000fe20008410000 */
[----:B------:R-:W-:Y:S01]  /*d9b0*/  FMUL.FTZ R92, R34, UR4 ;  /* 0x00000004225c7c20 */ /* 0x000fe20008410000 */
[----:B------:R-:W-:Y:S01]  /*d9c0*/  FMUL.FTZ R34, R35, UR4 ;  /* 0x0000000423227c20 */ /* 0x000fe20008410000 */
[----:B------:R-:W-:Y:S01]  /*d9d0*/  FMUL.FTZ R32, R33, UR4 ;  /* 0x0000000421207c20 */ /* 0x000fe20008410000 */
[----:B------:R-:W-:-:S04]  /*d9e0*/  DEPBAR.LE SB0, 0x0 ;  /* 0x000080000000791a */ /* 0x000fc80000000000 */
[----:B------:R-:W-:Y:S01]  /*d9f0*/  MUFU.TANH R90, R90 ;  /* 0x0000005a005a7308 */ /* 0x000fe20000002400 */
[----:B------:R-:W-:Y:S01]  /*da00*/  FMUL.FTZ R35, R30, UR4 ;  /* 0x000000041e237c20 */ /* 0x000fe20008410000 */
[----:B------:R-:W-:Y:S01]  /*da10*/  FMUL.FTZ R28, R28, UR4 ;  /* 0x000000041c1c7c20 */ /* 0x000fe20008410000 */
[----:B------:R-:W-:Y:S01]  /*da20*/  FMUL.FTZ R30, R31, UR4 ;  /* 0x000000041f1e7c20 */ /* 0x000fe20008410000 */
[----:B------:R-:W-:-:S04]  /*da30*/  FMUL.FTZ R29, R29, UR4 ;  /* 0x000000041d1d7c20 */ /* 0x000fc80008410000 */
[----:B------:R-:W-:Y:S01]  /*da40*/  FMUL.FTZ R154, R21, UR4 ;  /* 0x00000004159a7c20 */ /* 0x000fe20008410000 */
[----:B------:R-:W-:Y:S02]  /*da50*/  IMAD.SHL.U32 R21, R89, 0x40, RZ ;  /* 0x0000004059157824 */ /* 0x000fe400078e00ff */
[----:B------:R-:W-:Y:S01]  /*da60*/  FMUL.FTZ R156, R20, UR4 ;  /* 0x00000004149c7c20 */ /* 0x000fe20008410000 */
[----:B------:R-:W4:Y:S01]  /*da70*/  MUFU.TANH R92, R92 ;  /* 0x0000005c005c7308 */ /* 0x000f220000002400 */
[----:B------:R-:W-:Y:S01]  /*da80*/  FMUL.FTZ R22, R22, UR4 ;  /* 0x0000000416167c20 */ /* 0x000fe20008410000 */
[----:B--2---:R-:W-:-:S06]  /*da90*/  LOP3.LUT R20, R24, 0x3, RZ, 0xc0, !PT ;  /* 0x0000000318147812 */ /* 0x004fcc00078ec0ff */
[----:B------:R-:W-:Y:S01]  /*daa0*/  MUFU.TANH R34, R34 ;  /* 0x0000002200227308 */ /* 0x000fe20000002400 */
[C---:B-1----:R-:W-:Y:S07]  /*dab0*/  HMMA.16816.F32.BF16 R16, R104.reuse, R100, R16 ;  /* 0x000000646810723c */ /* 0x042fee0000041810 */
[----:B------:R-:W1:Y:S01]  /*dac0*/  MUFU.TANH R32, R32 ;  /* 0x0000002000207308 */ /* 0x000e620000002400 */
[----:B---3--:R-:W-:Y:S01]  /*dad0*/  HMMA.16816.F32.BF16 R4, R104, R98, R4 ;  /* 0x000000626804723c */ /* 0x008fe20000041804 */
[----:B------:R-:W-:Y:S01]  /*dae0*/  FMUL.FTZ R98, R23, UR4 ;  /* 0x0000000417627c20 */ /* 0x000fe20008410000 */
[----:B------:R-:W-:-:S05]  /*daf0*/  VIADD R23, R21, 0xffffffc0 ;  /* 0xffffffc015177836 */ /* 0x000fca0000000000 */
[----:B------:R1:W2:Y:S01]  /*db00*/  MUFU.TANH R33, R28 ;  /* 0x0000001c00217308 */ /* 0x0002a20000002400 */
[----:B------:R-:W-:Y:S01]  /*db10*/  IMAD R23, R20, 0x2, R23 ;  /* 0x0000000214177824 */ /* 0x000fe200078e0217 */
[C---:B------:R-:W-:Y:S03]  /*db20*/  HMMA.16816.F32.BF16 R12, R104.reuse, R102, R12 ;  /* 0x00000066680c723c */ /* 0x040fe6000004180c */
[----:B------:R-:W-:Y:S02]  /*db30*/  VIADD R20, R23, 0xffffffc0 ;  /* 0xffffffc017147836 */ /* 0x000fe40000000000 */
[----:B------:R-:W-:Y:S01]  /*db40*/  FMUL.FTZ R16, R16, UR4 ;  /* 0x0000000410107c20 */ /* 0x000fe20008410000 */
[----:B------:R-:W-:Y:S01]  /*db50*/  FMUL.FTZ R18, R18, UR4 ;  /* 0x0000000412127c20 */ /* 0x000fe20008410000 */
[----:B------:R-:W-:Y:S01]  /*db60*/  MUFU.TANH R35, R35 ;  /* 0x0000002300237308 */ /* 0x000fe20000002400 */
[----:B------:R-:W-:Y:S01]  /*db70*/  FMUL.FTZ R17, R17, UR4 ;  /* 0x0000000411117c20 */ /* 0x000fe20008410000 */
[C---:B------:R-:W-:Y:S01]  /*db80*/  ISETP.GE.AND P3, PT, R20.reuse, R3, PT ;  /* 0x000000031400720c */ /* 0x040fe20003f66270 */
[----:B------:R-:W-:Y:S01]  /*db90*/  HMMA.16816.F32.BF16 R8, R104, R96, R8 ;  /* 0x000000606808723c */ /* 0x000fe20000041808 */
[----:B------:R-:W-:Y:S01]  /*dba0*/  ISETP.GE.AND P6, PT, R20, R91, PT ;  /* 0x0000005b1400720c */ /* 0x000fe20003fc6270 */
[----:B------:R-:W-:-:S02]  /*dbb0*/  VIADD R20, R23, 0xffffffc1 ;  /* 0xffffffc117147836 */ /* 0x000fc40000000000 */
[----:B------:R-:W-:Y:S01]  /*dbc0*/  FMUL.FTZ R114, R4, UR4 ;  /* 0x0000000404727c20 */ /* 0x000fe20008410000 */
[----:B------:R-:W-:Y:S01]  /*dbd0*/  FMUL.FTZ R19, R19, UR4 ;  /* 0x0000000413137c20 */ /* 0x000fe20008410000 */
[----:B------:R-:W-:Y:S01]  /*dbe0*/  MUFU.TANH R30, R30 ;  /* 0x0000001e001e7308 */ /* 0x000fe20000002400 */
[C---:B------:R-:W-:Y:S01]  /*dbf0*/  VIADD R4, R23.reuse, 0xfffffff0 ;  /* 0xfffffff017047836 */ /* 0x040fe20000000000 */
[----:B------:R-:W-:Y:S01]  /*dc00*/  ISETP.GE.AND P5, PT, R20, R3, PT ;  /* 0x000000031400720c */ /* 0x000fe20003fa6270 */
[----:B------:R-:W-:Y:S01]  /*dc10*/  FMUL.FTZ R112, R6, UR4 ;  /* 0x0000000406707c20 */ /* 0x000fe20008410000 */
[----:B------:R-:W-:Y:S01]  /*dc20*/  ISETP.GE.AND P4, PT, R20, R91, PT ;  /* 0x0000005b1400720c */ /* 0x000fe20003f86270 */
[C---:B------:R-:W-:Y:S01]  /*dc30*/  VIADD R6, R23.reuse, 0xfffffff8 ;  /* 0xfffffff817067836 */ /* 0x040fe20000000000 */
[----:B----4-:R-:W-:Y:S01]  /*dc40*/  FSEL R20, R92, -INF , !P6 ;  /* 0xff8000005c147808 */ /* 0x010fe20007000000 */
[----:B------:R-:W-:Y:S01]  /*dc50*/  FMUL.FTZ R144, R12, UR4 ;  /* 0x000000040c907c20 */ /* 0x000fe20008410000 */
[----:B------:R3:W-:Y:S01]  /*dc60*/  MUFU.TANH R138, R16 ;  /* 0x00000010008a7308 */ /* 0x0007e20000002400 */
[C---:B------:R-:W-:Y:S01]  /*dc70*/  VIADD R12, R23.reuse, 0xffffffd0 ;  /* 0xffffffd0170c7836 */ /* 0x040fe20000000000 */
[----:B-1----:R-:W-:Y:S01]  /*dc80*/  FSEL R28, R32, -INF , !P5 ;  /* 0xff800000201c7808 */ /* 0x002fe20006800000 */
[----:B------:R-:W-:-:S02]  /*dc90*/  VIADD R32, R23, 0xffffffd1 ;  /* 0xffffffd117207836 */ /* 0x000fc40000000000 */
[----:B------:R-:W-:Y:S01]  /*dca0*/  FMUL.FTZ R101, R14, UR4 ;  /* 0x000000040e657c20 */ /* 0x000fe20008410000 */
[----:B------:R-:W-:Y:S01]  /*dcb0*/  FMUL.FTZ R13, R13, UR4 ;  /* 0x000000040d0d7c20 */ /* 0x000fe20008410000 */
[----:B------:R-:W-:Y:S01]  /*dcc0*/  FMUL.FTZ R104, R8, UR4 ;  /* 0x0000000408687c20 */ /* 0x000fe20008410000 */
[----:B------:R-:W-:Y:S01]  /*dcd0*/  VIADD R8, R23, 0xffffffe0 ;  /* 0xffffffe017087836 */ /* 0x000fe20000000000 */
[----:B------:R-:W-:Y:S01]  /*dce0*/  MUFU.TANH R152, R26 ;  /* 0x0000001a00987308 */ /* 0x000fe20000002400 */
[----:B------:R-:W-:Y:S01]  /*dcf0*/  FMUL.FTZ R15, R15, UR4 ;  /* 0x000000040f0f7c20 */ /* 0x000fe20008410000 */
[----:B------:R-:W-:Y:S01]  /*dd00*/  FMUL.FTZ R9, R9, UR4 ;  /* 0x0000000409097c20 */ /* 0x000fe20008410000 */
[----:B------:R-:W-:Y:S01]  /*dd10*/  FMUL.FTZ R10, R10, UR4 ;  /* 0x000000040a0a7c20 */ /* 0x000fe20008410000 */
[----:B------:R-:W-:Y:S01]  /*dd20*/  FMUL.FTZ R11, R11, UR4 ;  /* 0x000000040b0b7c20 */ /* 0x000fe20008410000 */
[----:B------:R-:W-:Y:S01]  /*dd30*/  FMUL.FTZ R5, R5, UR4 ;  /* 0x0000000405057c20 */ /* 0x000fe20008410000 */
[----:B------:R-:W-:-:S02]  /*dd40*/  FMUL.FTZ R7, R7, UR4 ;  /* 0x0000000407077c20 */ /* 0x000fc40008410000 */
[----:B------:R-:W1:Y:S01]  /*dd50*/  MUFU.TANH R29, R29 ;  /* 0x0000001d001d7308 */ /* 0x000e620000002400 */
[----:B---3--:R-:W-:-:S05]  /*dd60*/  VIADD R16, R23, 0xffffffc8 ;  /* 0xffffffc817107836 */ /* 0x008fca0000000000 */
[----:B------:R-:W-:Y:S02]  /*dd70*/  ISETP.GE.AND P6, PT, R16, R91, PT ;  /* 0x0000005b1000720c */ /* 0x000fe40003fc6270 */
[----:B------:R3:W-:Y:S08]  /*dd80*/  MUFU.TANH R106, R22 ;  /* 0x00000016006a7308 */ /* 0x0007f00000002400 */
[----:B------:R-:W-:Y:S08]  /*dd90*/  MUFU.TANH R156, R156 ;  /* 0x0000009c009c7308 */ /* 0x000ff00000002400 */
[----:B------:R-:W4:Y:S01]  /*dda0*/  MUFU.TANH R140, R25 ;  /* 0x00000019008c7308 */ /* 0x000f220000002400 */
[----:B---3--:R-:W-:-:S02]  /*ddb0*/  FSEL R22, R90, -INF , !P3 ;  /* 0xff8000005a167808 */ /* 0x008fc40005800000 */
[----:B------:R-:W-:Y:S01]  /*ddc0*/  ISETP.GE.AND P3, PT, R16, R3, PT ;  /* 0x000000031000720c */ /* 0x000fe20003f66270 */
[----:B------:R-:W-:-:S04]  /*ddd0*/  VIADD R16, R23, 0xffffffc9 ;  /* 0xffffffc917107836 */ /* 0x000fc80000000000 */
[----:B------:R-:W3:Y:S01]  /*dde0*/  MUFU.TANH R150, R27 ;  /* 0x0000001b00967308 */ /* 0x000ee20000002400 */
[----:B--2---:R-:W-:Y:S02]  /*ddf0*/  FSEL R26, R33, -INF , !P3 ;  /* 0xff800000211a7808 */ /* 0x004fe40005800000 */
[-C--:B------:R-:W-:Y:S02]  /*de00*/  ISETP.GE.AND P5, PT, R16, R3.reuse, PT ;  /* 0x000000031000720c */ /* 0x080fe40003fa6270 */
[-C--:B------:R-:W-:Y:S02]  /*de10*/  ISETP.GE.AND P3, PT, R12, R3.reuse, PT ;  /* 0x000000030c00720c */ /* 0x080fe40003f66270 */
[----:B-1----:R-:W-:Y:S01]  /*de20*/  FSEL R14, R29, -INF , !P5 ;  /* 0xff8000001d0e7808 */ /* 0x002fe20006800000 */
[----:B------:R1:W-:Y:S01]  /*de30*/  MUFU.TANH R136, R18 ;  /* 0x0000001200887308 */ /* 0x0003e20000002400 */
[----:B------:R-:W-:Y:S02]  /*de40*/  FSEL R108, R108, -INF , !P3 ;  /* 0xff8000006c6c7808 */ /* 0x000fe40005800000 */
[----:B------:R-:W-:-:S04]  /*de50*/  ISETP.GE.AND P5, PT, R32, R3, PT ;  /* 0x000000032000720c */ /* 0x000fc80003fa6270 */
[----:B----4-:R-:W-:Y:S01]  /*de60*/  FSEL R140, R140, -INF , !P5 ;  /* 0xff8000008c8c7808 */ /* 0x010fe20006800000 */
[----:B------:R-:W2:Y:S08]  /*de70*/  MUFU.TANH R154, R154 ;  /* 0x0000009a009a7308 */ /* 0x000eb00000002400 */
[----:B------:R-:W4:Y:S01]  /*de80*/  MUFU.TANH R98, R98 ;  /* 0x0000006200627308 */ /* 0x000f220000002400 */
[----:B-1----:R-:W-:-:S02]  /*de90*/  FSEL R18, R34, -INF , !P4 ;  /* 0xff80000022127808 */ /* 0x002fc40006000000 */
[-C--:B------:R-:W-:Y:S02]  /*dea0*/  ISETP.GE.AND P4, PT, R16, R91.reuse, PT ;  /* 0x0000005b1000720c */ /* 0x080fe40003f86270 */
[----:B------:R-:W-:Y:S02]  /*deb0*/  FSEL R16, R35, -INF , !P6 ;  /* 0xff80000023107808 */ /* 0x000fe40007000000 */
[-C--:B------:R-:W-:Y:S01]  /*dec0*/  ISETP.GE.AND P6, PT, R12, R91.reuse, PT ;  /* 0x0000005b0c00720c */ /* 0x080fe20003fc6270 */
[----:B------:R-:W1:Y:S01]  /*ded0*/  MUFU.TANH R144, R144 ;  /* 0x0000009000907308 */ /* 0x000e620000002400 */
[----:B------:R-:W-:Y:S01]  /*dee0*/  FSEL R12, R30, -INF , !P4 ;  /* 0xff8000001e0c7808 */ /* 0x000fe20006000000 */
[----:B------:R-:W-:Y:S01]  /*def0*/  VIADD R30, R23, 0xffffffd8 ;  /* 0xffffffd8171e7836 */ /* 0x000fe20000000000 */
[----:B------:R-:W-:Y:S02]  /*df00*/  FSEL R152, R152, -INF , !P6 ;  /* 0xff80000098987808 */ /* 0x000fe40007000000 */
[----:B------:R-:W-:-:S02]  /*df10*/  ISETP.GE.AND P4, PT, R32, R91, PT ;  /* 0x0000005b2000720c */ /* 0x000fc40003f86270 */
[C---:B------:R-:W-:Y:S01]  /*df20*/  ISETP.GE.AND P3, PT, R30.reuse, R3, PT ;  /* 0x000000031e00720c */ /* 0x040fe20003f66270 */
[----:B------:R-:W-:Y:S01]  /*df30*/  MUFU.TANH R104, R104 ;  /* 0x0000006800687308 */ /* 0x000fe20000002400 */
[----:B------:R-:W-:Y:S01]  /*df40*/  ISETP.GE.AND P6, PT, R30, R91, PT ;  /* 0x0000005b1e00720c */ /* 0x000fe20003fc6270 */
[----:B------:R-:W-:Y:S01]  /*df50*/  VIADD R30, R23, 0xffffffd9 ;  /* 0xffffffd9171e7836 */ /* 0x000fe20000000000 */
[----:B------:R-:W-:Y:S02]  /*df60*/  FSEL R156, R156, -INF , !P3 ;  /* 0xff8000009c9c7808 */ /* 0x000fe40005800000 */
[----:B------:R-:W-:Y:S02]  /*df70*/  FSEL R106, R106, -INF , !P6 ;  /* 0xff8000006a6a7808 */ /* 0x000fe40007000000 */
[----:B---3--:R-:W-:Y:S01]  /*df80*/  FSEL R150, R150, -INF , !P4 ;  /* 0xff80000096967808 */ /* 0x008fe20006000000 */
[----:B------:R-:W3:Y:S01]  /*df90*/  MUFU.TANH R101, R101 ;  /* 0x0000006500657308 */ /* 0x000ee20000002400 */
[----:B------:R-:W-:-:S02]  /*dfa0*/  ISETP.GE.AND P3, PT, R8, R3, PT ;  /* 0x000000030800720c */ /* 0x000fc40003f66270 */
[----:B------:R-:W-:Y:S01]  /*dfb0*/  ISETP.GE.AND P6, PT, R8, R91, PT ;  /* 0x0000005b0800720c */ /* 0x000fe20003fc6270 */
[----:B------:R-:W-:Y:S01]  /*dfc0*/  VIADD R8, R23, 0xffffffe1 ;  /* 0xffffffe117087836 */ /* 0x000fe20000000000 */
[C---:B------:R-:W-:Y:S02]  /*dfd0*/  ISETP.GE.AND P5, PT, R30.reuse, R3, PT ;  /* 0x000000031e00720c */ /* 0x040fe40003fa6270 */
[----:B------:R-:W-:Y:S01]  /*dfe0*/  ISETP.GE.AND P4, PT, R30, R91, PT ;  /* 0x0000005b1e00720c */ /* 0x000fe20003f86270 */
[----:B------:R-:W5:Y:S01]  /*dff0*/  MUFU.TANH R142, R17 ;  /* 0x00000011008e7308 */ /* 0x000f620000002400 */
[----:B--2---:R-:W-:Y:S02]  /*e000*/  FSEL R154, R154, -INF , !P5 ;  /* 0xff8000009a9a7808 */ /* 0x004fe40006800000 */
[----:B----4-:R-:W-:Y:S02]  /*e010*/  FSEL R98, R98, -INF , !P4 ;  /* 0xff80000062627808 */ /* 0x010fe40006000000 */
[----:B------:R-:W-:-:S02]  /*e020*/  ISETP.GE.AND P5, PT, R8, R3, PT ;  /* 0x000000030800720c */ /* 0x000fc40003fa6270 */
[----:B------:R-:W-:Y:S01]  /*e030*/  ISETP.GE.AND P4, PT, R8, R91, PT ;  /* 0x0000005b0800720c */ /* 0x000fe20003f86270 */
[C---:B------:R-:W-:Y:S01]  /*e040*/  VIADD R8, R23.reuse, 0xffffffe8 ;  /* 0xffffffe817087836 */ /* 0x040fe20000000000 */
[----:B------:R-:W2:Y:S01]  /*e050*/  MUFU.TANH R100, R19 ;  /* 0x0000001300647308 */ /* 0x000ea20000002400 */
[----:B------:R-:W-:Y:S02]  /*e060*/  FSEL R138, R138, -INF , !P3 ;  /* 0xff8000008a8a7808 */ /* 0x000fe40005800000 */
[----:B------:R-:W-:Y:S02]  /*e070*/  FSEL R136, R136, -INF , !P6 ;  /* 0xff80000088887808 */ /* 0x000fe40007000000 */
[C---:B------:R-:W-:Y:S02]  /*e080*/  ISETP.GE.AND P3, PT, R8.reuse, R3, PT ;  /* 0x000000030800720c */ /* 0x040fe40003f66270 */
[----:B------:R-:W-:Y:S01]  /*e090*/  ISETP.GE.AND P6, PT, R8, R91, PT ;  /* 0x0000005b0800720c */ /* 0x000fe20003fc6270 */
[----:B------:R-:W4:Y:S01]  /*e0a0*/  MUFU.TANH R114, R114 ;  /* 0x0000007200727308 */ /* 0x000f220000002400 */
[----:B-1----:R-:W-:Y:S01]  /*e0b0*/  FSEL R144, R144, -INF , !P3 ;  /* 0xff80000090907808 */ /* 0x002fe20005800000 */
[----:B------:R-:W-:Y:S01]  /*e0c0*/  VIADD R8, R23, 0xffffffe9 ;  /* 0xffffffe917087836 */ /* 0x000fe20000000000 */
[----:B------:R-:W-:-:S02]  /*e0d0*/  ISETP.GE.AND P3, PT, R4, R3, PT ;  /* 0x000000030400720c */ /* 0x000fc40003f66270 */
[----:B---3--:R-:W-:Y:S02]  /*e0e0*/  FSEL R101, R101, -INF , !P6 ;  /* 0xff80000065657808 */ /* 0x008fe40007000000 */
[----:B------:R-:W-:Y:S01]  /*e0f0*/  FSEL R104, R104, -INF , !P3 ;  /* 0xff80000068687808 */ /* 0x000fe20005800000 */
[----:B------:R-:W1:Y:S01]  /*e100*/  MUFU.TANH R146, R13 ;  /* 0x0000000d00927308 */ /* 0x000e620000002400 */
[----:B------:R-:W-:Y:S02]  /*e110*/  ISETP.GE.AND P3, PT, R6, R3, PT ;  /* 0x000000030600720c */ /* 0x000fe40003f66270 */
[----:B-----5:R-:W-:Y:S02]  /*e120*/  FSEL R142, R142, -INF , !P5 ;  /* 0xff8000008e8e7808 */ /* 0x020fe40006800000 */
[----:B--2---:R-:W-:Y:S02]  /*e130*/  FSEL R100, R100, -INF , !P4 ;  /* 0xff80000064647808 */ /* 0x004fe40006000000 */
[----:B------:R-:W-:Y:S01]  /*e140*/  ISETP.GE.AND P6, PT, R4, R91, PT ;  /* 0x0000005b0400720c */ /* 0x000fe20003fc6270 */
[----:B------:R-:W2:Y:S01]  /*e150*/  MUFU.TANH R102, R15 ;  /* 0x0000000f00667308 */ /* 0x000ea20000002400 */
[----:B------:R-:W-:Y:S01]  /*e160*/  ISETP.GE.AND P5, PT, R8, R3, PT ;  /* 0x000000030800720c */ /* 0x000fe20003fa6270 */
[----:B------:R-:W-:Y:S01]  /*e170*/  VIADD R4, R23, 0xfffffff1 ;  /* 0xfffffff117047836 */ /* 0x000fe20000000000 */
[----:B----4-:R-:W-:-:S02]  /*e180*/  FSEL R114, R114, -INF , !P3 ;  /* 0xff80000072727808 */ /* 0x010fc40005800000 */
[----:B------:R-:W-:Y:S02]  /*e190*/  ISETP.GE.AND P4, PT, R8, R91, PT ;  /* 0x0000005b0800720c */ /* 0x000fe40003f86270 */
[----:B------:R-:W-:Y:S01]  /*e1a0*/  ISETP.GE.AND P3, PT, R89, 0x3, PT ;  /* 0x000000035900780c */ /* 0x000fe20003f66270 */
[----:B------:R-:W3:Y:S01]  /*e1b0*/  MUFU.TANH R109, R9 ;  /* 0x00000009006d7308 */ /* 0x000ee20000002400 */
[----:B-1----:R-:W-:Y:S01]  /*e1c0*/  FSEL R146, R146, -INF , !P5 ;  /* 0xff80000092927808 */ /* 0x002fe20006800000 */
[----:B------:R-:W-:Y:S01]  /*e1d0*/  BAR.SYNC.DEFER_BLOCKING 0x0 ;  /* 0x0000000000007b1d */ /* 0x000fe20000010000 */
        /* <DEDUP_REMOVED lines=21> */
[----:B------:R-:W-:Y:S01]  /*e330*/  MOV R6, RZ ;  /* 0x000000ff00067202 */ /* 0x000fe20000000f00 */
[----:B------:R-:W-:Y:S01]  /*e340*/  VIADD R21, R21, 0xffffff40 ;  /* 0xffffff4015157836 */ /* 0x000fe20000000000 */
[----:B------:R-:W2:Y:S01]  /*e350*/  LDCU.64 UR8, c[0x0][0x3b8] ;  /* 0x00007700ff0877ac */ /* 0x000ea20008000a00 */
[----:B------:R-:W3:Y:S01]  /*e360*/  LDCU.64 UR4, c[0x0][0x3a0] ;  /* 0x00007400ff0477ac */ /* 0x000ee20008000a00 */
[----:B-1----:R-:W-:-:S04]  /*e370*/  IABS R3, R4 ;  /* 0x0000000400037213 */ /* 0x002fc80000000000 */
        /* <DEDUP_REMOVED lines=8> */
[----:B------:R-:W-:Y:S01]  /*e400*/  LOP3.LUT R21, R21, R4, RZ, 0x3c, !PT ;  /* 0x0000000415157212 */ /* 0x000fe200078e3cff */
[----:B------:R-:W-:Y:S02]  /*e410*/  VIADD R5, R89, 0xfffffffe ;  /* 0xfffffffe59057836 */ /* 0x000fe40000000000 */
[----:B------:R-:W-:-:S03]  /*e420*/  IMAD.HI.U32 R10, R6, R7, RZ ;  /* 0x00000007060a7227 */ /* 0x000fc600078e00ff */
[----:B------:R-:W-:-:S04]  /*e430*/  SHF.L.U32 R5, R5, 0x6, RZ ;  /* 0x0000000605057819 */ /* 0x000fc800000006ff */
[----:B------:R-:W-:Y:S02]  /*e440*/  IABS R9, R5 ;  /* 0x0000000500097213 */ /* 0x000fe40000000000 */
[----:B------:R-:W-:-:S03]  /*e450*/  LOP3.LUT R5, R5, R4, RZ, 0x3c, !PT ;  /* 0x0000000405057212 */ /* 0x000fc600078e3cff */
        /* <DEDUP_REMOVED lines=16> */
[----:B------:R-:W-:Y:S01]  /*e560*/  @P5 VIADD R10, R10, 0x1 ;  /* 0x000000010a0a5836 */ /* 0x000fe20000000000 */
[----:B------:R-:W-:Y:S02]  /*e570*/  ISETP.NE.AND P5, PT, R4, RZ, PT ;  /* 0x000000ff0400720c */ /* 0x000fe40003fa5270 */
[----:B------:R-:W-:Y:S01]  /*e580*/  @P6 IADD3 R11, PT, PT, R11, 0x1, RZ ;  /* 0x000000010b0b6810 */ /* 0x000fe20007ffe0ff */
[----:B------:R-:W-:-:S03]  /*e590*/  @!P3 IMAD.MOV R10, RZ, RZ, -R10 ;  /* 0x000000ffff0ab224 */ /* 0x000fc600078e0a0a */
        /* <DEDUP_REMOVED lines=23> */
.L_x_3762:
        /* <DEDUP_REMOVED lines=8> */
.L_x_3763:
[----:B------:R-:W-:Y:S01]  /*e790*/  @!P2 IMAD.MOV.U32 R121, RZ, RZ, R119 ;  /* 0x000000ffff79a224 */ /* 0x000fe200078e0077 */
[----:B------:R-:W-:-:S04]  /*e7a0*/  LEA R4, P3, R127, R120, 0x1 ;  /* 0x000000787f047211 */ /* 0x000fc800078608ff */
[----:B------:R-:W-:Y:S01]  /*e7b0*/  @!PT LDS RZ, [RZ] ;  /* 0x00000000fffff984 */ /* 0x000fe20000000800 */
[----:B------:R-:W-:Y:S01]  /*e7c0*/  @!PT LDS RZ, [RZ] ;  /* 0x00000000fffff984 */ /* 0x000fe20000000800 */
[----:B------:R-:W-:Y:S01]  /*e7d0*/  @!PT LDS RZ, [RZ] ;  /* 0x00000000fffff984 */ /* 0x000fe20000000800 */
[----:B------:R1:W-:Y:S01]  /*e7e0*/  @!P2 LDGSTS.E.BYPASS.LTC128B.128 [R137+0x3000], desc[UR6][R120.64] ;  /* 0x030000007889afae */ /* 0x0003e2000b981a06 */
[----:B------:R-:W-:-:S03]  /*e7f0*/  LEA.HI.X R5, R127, R119, R126, 0x1, P3 ;  /* 0x000000777f057211 */ /* 0x000fc600018f0c7e */
[----:B------:R2:W-:Y:S01]  /*e800*/  @P2 STS.128 [R137+0x3000], RZ ;  /* 0x003000ff89002388 */ /* 0x0005e20000000c00 */
[----:B-1----:R-:W-:-:S05]  /*e810*/  @!P1 MOV R121, R119 ;  /* 0x0000007700799202 */ /* 0x002fca0000000f00 */
        /* <DEDUP_REMOVED lines=27> */
.L_x_3761:
[----:B------:R-:W-:Y:S01]  /*e9d0*/  FMNMX3.FTZ R3, R2, R22, R28, !PT ;  /* 0x0000001602037276 */ /* 0x000fe2000781001c */
[----:B------:R-:W1:Y:S01]  /*e9e0*/  LDCU UR4, c[0x0][0x45c] ;  /* 0x00008b80ff0477ac */ /* 0x000e620008000800 */
[----:B--2---:R-:W-:Y:S01]  /*e9f0*/  FMNMX3.FTZ R5, R0, R20, R18, !PT ;  /* 0x0000001400057276 */ /* 0x004fe20007810012 */
        /* <DEDUP_REMOVED lines=15> */
[----:B------:R-:W-:Y:S01]  /*eaf0*/  MOV R13, 0x20 ;  /* 0x00000020000d7802 */ /* 0x000fe20000000f00 */
[----:B------:R-:W2:Y:S01]  /*eb00*/  SHFL.BFLY PT, R7, R6, 0x2, 0x1f ;  /* 0x0c401f0006077f89 */ /* 0x000ea200000e0000 */
[----:B------:R-:W-:-:S03]  /*eb10*/  VIMNMX R89, PT, PT, R89, 0x2, !PT ;  /* 0x0000000259597848 */ /* 0x000fc60007fe0100 */
[----:B------:R-:W3:Y:S01]  /*eb20*/  SHFL.BFLY PT, R4, R5, 0x2, 0x1f ;  /* 0x0c401f0005047f89 */ /* 0x000ee200000e0000 */
[----:B--2---:R-:W-:Y:S02]  /*eb30*/  FMNMX.FTZ R7, R6, R7, !PT ;  /* 0x0000000706077209 */ /* 0x004fe40007810000 */
[----:B---3--:R-:W-:-:S03]  /*eb40*/  FMNMX.FTZ R4, R5, R4, !PT ;  /* 0x0000000405047209 */ /* 0x008fc60007810000 */
[----:B------:R-:W2:Y:S04]  /*eb50*/  SHFL.BFLY PT, R88, R7, 0x1, 0x1f ;  /* 0x0c201f0007587f89 */ /* 0x000ea800000e0000 */
[----:B------:R-:W3:Y:S01]  /*eb60*/  SHFL.BFLY PT, R3, R4, 0x1, 0x1f ;  /* 0x0c201f0004037f89 */ /* 0x000ee200000e0000 */
[----:B--2---:R-:W-:-:S04]  /*eb70*/  FMNMX.FTZ R88, R7, R88, !PT ;  /* 0x0000005807587209 */ /* 0x004fc80007810000 */
[C---:B------:R-:W-:Y:S01]  /*eb80*/  FSETP.NEU.FTZ.AND P0, PT, R88.reuse, -INF , PT ;  /* 0xff8000005800780b */ /* 0x040fe20003f1d000 */
[----:B-1----:R-:W-:Y:S01]  /*eb90*/  FMUL.FTZ R115, R88, UR4 ;  /* 0x0000000458737c20 */ /* 0x002fe20008410000 */
[----:B---3--:R-:W-:Y:S02]  /*eba0*/  FMNMX.FTZ R3, R4, R3, !PT ;  /* 0x0000000304037209 */ /* 0x008fe40007810000 */
[----:B------:R-:W-:Y:S02]  /*ebb0*/  FSEL R5, R88, RZ, P0 ;  /* 0x000000ff58057208 */ /* 0x000fe40000000000 */
[----:B------:R-:W-:Y:S01]  /*ebc0*/  FSEL R115, R115, RZ, P0 ;  /* 0x000000ff73737208 */ /* 0x000fe20000000000 */
[C---:B------:R-:W-:Y:S01]  /*ebd0*/  FMUL.FTZ R121, R3.reuse, UR4 ;  /* 0x0000000403797c20 */ /* 0x040fe20008410000 */
[----:B------:R-:W-:Y:S01]  /*ebe0*/  FSETP.NEU.FTZ.AND P0, PT, R3, -INF , PT ;  /* 0xff8000000300780b */ /* 0x000fe20003f1d000 */
[----:B------:R-:W-:Y:S02]  /*ebf0*/  FADD.FTZ R4, R2, -R5 ;  /* 0x8000000502047221 */ /* 0x000fe40000010000 */
[--C-:B------:R-:W-:Y:S01]  /*ec00*/  FFMA.FTZ R148, R22, UR4, -R115.reuse ;  /* 0x0000000416947c23 */ /* 0x100fe20008010873 */
[----:B------:R-:W-:Y:S01]  /*ec10*/  FSEL R121, R121, RZ, P0 ;  /* 0x000000ff79797208 */ /* 0x000fe20000000000 */
[----:B------:R-:W-:Y:S01]  /*ec20*/  FMUL.FTZ R143, R4, UR4 ;  /* 0x00000004048f7c20 */ /* 0x000fe20008410000 */
[----:B------:R-:W-:Y:S01]  /*ec30*/  FSEL R5, R3, RZ, P0 ;  /* 0x000000ff03057208 */ /* 0x000fe20000000000 */
[--C-:B------:R-:W-:Y:S01]  /*ec40*/  FFMA.FTZ R90, R28, UR4, -R115.reuse ;  /* 0x000000041c5a7c23 */ /* 0x100fe20008010873 */
[----:B------:R-:W-:Y:S01]  /*ec50*/  LOP3.LUT P0, RZ, R24, 0x4, RZ, 0xc0, !PT ;  /* 0x0000000418ff7812 */ /* 0x000fe2000780c0ff */
[--C-:B------:R-:W-:Y:S01]  /*ec60*/  FFMA.FTZ R91, R26, UR4, -R115.reuse ;  /* 0x000000041a5b7c23 */ /* 0x100fe20008010873 */
[----:B------:R-:W-:Y:S01]  /*ec70*/  FFMA.FTZ R2, R14, UR4, -R115 ;  /* 0x000000040e027c23 */ /* 0x000fe20008010873 */
[----:B------:R-:W-:Y:S01]  /*ec80*/  FADD.FTZ R96, R0, -R5 ;  /* 0x8000000500607221 */ /* 0x000fe20000010000 */
[----:B------:R-:W-:Y:S01]  /*ec90*/  SEL R13, R13, 0xffffffe0, !P0 ;  /* 0xffffffe00d0d7807 */ /* 0x000fe20004000000 */
[--C-:B------:R-:W-:Y:S01]  /*eca0*/  FFMA.FTZ R97, R20, UR4, -R121.reuse ;  /* 0x0000000414617c23 */ /* 0x100fe20008010879 */
[--C-:B------:R-:W-:Y:S01]  /*ecb0*/  FFMA.FTZ R95, R18, UR4, -R121.reuse ;  /* 0x00000004125f7c23 */ /* 0x100fe20008010879 */
[----:B------:R-:W-:Y:S01]  /*ecc0*/  FMUL.FTZ R96, R96, UR4 ;  /* 0x0000000460607c20 */ /* 0x000fe20008410000 */
[----:B------:R-:W-:Y:S01]  /*ecd0*/  IADD3 R0, PT, PT, R13, R116, RZ ;  /* 0x000000740d007210 */ /* 0x000fe20007ffe0ff */
[--C-:B------:R-:W-:Y:S01]  /*ece0*/  FFMA.FTZ R93, R16, UR4, -R121.reuse ;  /* 0x00000004105d7c23 */ /* 0x100fe20008010879 */
[----:B------:R-:W-:Y:S01]  /*ecf0*/  FFMA.FTZ R92, R12, UR4, -R121 ;  /* 0x000000040c5c7c23 */ /* 0x000fe20008010879 */
[----:B------:R-:W1:Y:S01]  /*ed00*/  MUFU.EX2 R143, R143 ;  /* 0x0000008f008f7308 */ /* 0x000e620000000800 */
[--C-:B------:R-:W-:Y:S01]  /*ed10*/  FFMA.FTZ R107, R140, UR4, -R115.reuse ;  /* 0x000000048c6b7c23 */ /* 0x100fe20008010873 */
[----:B------:R-:W2:Y:S01]  /*ed20*/  LDSM.16.MT88.4 R32, [R0+0x7000] ;  /* 0x007000000020783b */ /* 0x000ea20000004200 */
[----:B------:R-:W-:Y:S01]  /*ed30*/  FFMA.FTZ R99, R154, UR4, -R115 ;  /* 0x000000049a637c23 */ /* 0x000fe20008010873 */
[----:B------:R-:W3:Y:S01]  /*ed40*/  MUFU.EX2 R96, R96 ;  /* 0x0000006000607308 */ /* 0x000ee20000000800 */
[--C-:B------:R-:W-:Y:S01]  /*ed50*/  FFMA.FTZ R139, R152, UR4, -R121.reuse ;  /* 0x00000004988b7c23 */ /* 0x100fe20008010879 */
[--C-:B------:R-:W-:Y:S01]  /*ed60*/  FFMA.FTZ R105, R106, UR4, -R121.reuse ;  /* 0x000000046a697c23 */ /* 0x100fe20008010879 */
[--C-:B------:R-:W-:Y:S01]  /*ed70*/  FFMA.FTZ R98, R98, UR4, -R121.reuse ;  /* 0x0000000462627c23 */ /* 0x100fe20008010879 */
[----:B------:R-:W-:Y:S01]  /*ed80*/  MUFU.EX2 R148, R148 ;  /* 0x0000009400947308 */ /* 0x000fe20000000800 */
[----:B------:R-:W-:Y:S01]  /*ed90*/  FFMA.FTZ R150, R150, UR4, -R121 ;  /* 0x0000000496967c23 */ /* 0x000fe20008010879 */
[----:B------:R-:W4:Y:S01]  /*eda0*/  LDSM.16.MT88.4 R16, [R0+0x6000] ;  /* 0x006000000010783b */ /* 0x000f220000004200 */
[--C-:B------:R-:W-:Y:S01]  /*edb0*/  FFMA.FTZ R147, R138, UR4, -R115.reuse ;  /* 0x000000048a937c23 */ /* 0x100fe20008010873 */
[----:B------:R-:W5:Y:S01]  /*edc0*/  MUFU.EX2 R90, R90 ;  /* 0x0000005a005a7308 */ /* 0x000f620000000800 */
[--C-:B------:R-:W-:Y:S01]  /*edd0*/  FFMA.FTZ R138, R142, UR4, -R115.reuse ;  /* 0x000000048e8a7c23 */ /* 0x100fe20008010873 */
[-C--:B-1----:R-:W-:Y:S01]  /*ede0*/  FMUL.FTZ R4, R80, R143.reuse ;  /* 0x0000008f50047220 */ /* 0x082fe20000410000 */
[-C--:B------:R-:W-:Y:S01]  /*edf0*/  FMUL.FTZ R5, R81, R143.reuse ;  /* 0x0000008f51057220 */ /* 0x080fe20000410000 */
[----:B------:R-:W-:Y:S01]  /*ee00*/  MUFU.EX2 R91, R91 ;  /* 0x0000005b005b7308 */ /* 0x000fe20000000800 */
[-C--:B------:R-:W-:Y:S01]  /*ee10*/  FMUL.FTZ R28, R56, R143.reuse ;  /* 0x0000008f381c7220 */ /* 0x080fe20000410000 */
[-C--:B---3--:R-:W-:Y:S01]  /*ee20*/  FMUL.FTZ R6, R82, R96.reuse ;  /* 0x0000006052067220 */ /* 0x088fe20000410000 */
[-C--:B------:R-:W-:Y:S01]  /*ee30*/  FMUL.FTZ R7, R83, R96.reuse ;  /* 0x0000006053077220 */ /* 0x080fe20000410000 */
[----:B------:R-:W1:Y:S01]  /*ee40*/  MUFU.EX2 R2, R2 ;  /* 0x0000000200027308 */ /* 0x000e620000000800 */
[-C--:B------:R-:W-:Y:S01]  /*ee50*/  FMUL.FTZ R29, R57, R143.reuse ;  /* 0x0000008f391d7220 */ /* 0x080fe20000410000 */
[-C--:B------:R-:W-:Y:S01]  /*ee60*/  FMUL.FTZ R30, R58, R96.reuse ;  /* 0x000000603a1e7220 */ /* 0x080fe20000410000 */
[----:B------:R-:W-:Y:S01]  /*ee70*/  FMUL.FTZ R31, R59, R96 ;  /* 0x000000603b1f7220 */ /* 0x000fe20000410000 */
[----:B------:R-:W-:Y:S01]  /*ee80*/  MUFU.EX2 R97, R97 ;  /* 0x0000006100617308 */ /* 0x000fe20000000800 */
[-C--:B------:R-:W-:Y:S01]  /*ee90*/  FMUL.FTZ R52, R52, R143.reuse ;  /* 0x0000008f34347220 */ /* 0x080fe20000410000 */
[----:B-----5:R-:W-:Y:S01]  /*eea0*/  F2FP.BF16.F32.PACK_AB R80, R90, R148 ;  /* 0x000000945a50723e */ /* 0x020fe200000010ff */
[-C--:B------:R-:W-:Y:S01]  /*eeb0*/  FMUL.FTZ R53, R53, R143.reuse ;  /* 0x0000008f35357220 */ /* 0x080fe20000410000 */
[----:B------:R-:W3:Y:S01]  /*eec0*/  MUFU.EX2 R95, R95 ;  /* 0x0000005f005f7308 */ /* 0x000ee20000000800 */
        /* <DEDUP_REMOVED lines=11> */
[-C--:B------:R-:W-:Y:S01]  /*ef80*/  FMUL.FTZ R42, R42, R96.reuse ;  /* 0x000000602a2a7220 */ /* 0x080fe20000410000 */
[-C--:B------:R-:W-:Y:S01]  /*ef90*/  FMUL.FTZ R43, R43, R96.reuse ;  /* 0x000000602b2b7220 */ /* 0x080fe20000410000 */
[----:B---3--:R-:W-:Y:S01]  /*efa0*/  F2FP.BF16.F32.PACK_AB R81, R95, R97 ;  /* 0x000000615f51723e */ /* 0x008fe200000010ff */
[----:B------:R-:W-:Y:S01]  /*efb0*/  LDSM.16.MT88.4 R56, [R116+0x6400] ;  /* 0x006400007438783b */ /* 0x000fe20000004200 */
[-C--:B------:R-:W-:Y:S01]  /*efc0*/  FMUL.FTZ R44, R44, R143.reuse ;  /* 0x0000008f2c2c7220 */ /* 0x080fe20000410000 */
[-C--:B------:R-:W-:Y:S01]  /*efd0*/  FMUL.FTZ R45, R45, R143.reuse ;  /* 0x0000008f2d2d7220 */ /* 0x080fe20000410000 */
[-C--:B------:R-:W-:Y:S01]  /*efe0*/  FMUL.FTZ R46, R46, R96.reuse ;  /* 0x000000602e2e7220 */ /* 0x080fe20000410000 */
[-C--:B------:R-:W-:Y:S01]  /*eff0*/  FMUL.FTZ R47, R47, R96.reuse ;  /* 0x000000602f2f7220 */ /* 0x080fe20000410000 */
[-C--:B------:R-:W-:Y:S01]  /*f000*/  FMUL.FTZ R76, R76, R143.reuse ;  /* 0x0000008f4c4c7220 */ /* 0x080fe20000410000 */
[----:B------:R-:W-:Y:S01]  /*f010*/  FMUL.FTZ R77, R77, R143 ;  /* 0x0000008f4d4d7220 */ /* 0x000fe20000410000 */
[----:B-1----:R-:W-:Y:S01]  /*f020*/  F2FP.BF16.F32.PACK_AB R83, R92, R93 ;  /* 0x0000005d5c53723e */ /* 0x002fe200000010ff */
[-C--:B------:R-:W-:Y:S01]  /*f030*/  FMUL.FTZ R78, R78, R96.reuse ;  /* 0x000000604e4e7220 */ /* 0x080fe20000410000 */
[-C--:B------:R-:W-:Y:S01]  /*f040*/  FMUL.FTZ R79, R79, R96.reuse ;  /* 0x000000604f4f7220 */ /* 0x080fe20000410000 */
[----:B------:R-:W-:Y:S01]  /*f050*/  MUFU.EX2 R107, R107 ;  /* 0x0000006b006b7308 */ /* 0x000fe20000000800 */
[-C--:B------:R-:W-:Y:S01]  /*f060*/  FMUL.FTZ R48, R48, R143.reuse ;  /* 0x0000008f30307220 */ /* 0x080fe20000410000 */
[-C--:B------:R-:W-:Y:S01]  /*f070*/  FMUL.FTZ R49, R49, R143.reuse ;  /* 0x0000008f31317220 */ /* 0x080fe20000410000 */
[-C--:B------:R-:W-:Y:S01]  /*f080*/  FMUL.FTZ R50, R50, R96.reuse ;  /* 0x0000006032327220 */ /* 0x080fe20000410000 */
[C---:B--2---:R-:W-:Y:S01]  /*f090*/  HMMA.16816.F32.BF16 R28, R80.reuse, R32, R28 ;  /* 0x00000020501c723c */ /* 0x044fe2000004181c */
[----:B------:R-:W-:Y:S01]  /*f0a0*/  MUFU.EX2 R99, R99 ;  /* 0x0000006300637308 */ /* 0x000fe20000000800 */
[-C--:B------:R-:W-:Y:S01]  /*f0b0*/  FMUL.FTZ R51, R51, R96.reuse ;  /* 0x0000006033337220 */ /* 0x080fe20000410000 */
[-C--:B------:R-:W-:Y:S01]  /*f0c0*/  FMUL.FTZ R12, R72, R143.reuse ;  /* 0x0000008f480c7220 */ /* 0x080fe20000410000 */
[-C--:B------:R-:W-:Y:S01]  /*f0d0*/  FMUL.FTZ R13, R73, R143.reuse ;  /* 0x0000008f490d7220 */ /* 0x080fe20000410000 */
[----:B------:R-:W-:Y:S01]  /*f0e0*/  MUFU.EX2 R139, R139 ;  /* 0x0000008b008b7308 */ /* 0x000fe20000000800 */
[-C--:B------:R-:W-:Y:S01]  /*f0f0*/  FMUL.FTZ R14, R74, R96.reuse ;  /* 0x000000604a0e7220 */ /* 0x080fe20000410000 */
[-C--:B------:R-:W-:Y:S01]  /*f100*/  FMUL.FTZ R15, R75, R96.reuse ;  /* 0x000000604b0f7220 */ /* 0x080fe20000410000 */
[C---:B------:R-:W-:Y:S01]  /*f110*/  HMMA.16816.F32.BF16 R32, R80.reuse, R34, R52 ;  /* 0x000000225020723c */ /* 0x040fe20000041834 */
[----:B------:R-:W1:Y:S01]  /*f120*/  LDSM.16.MT88.4 R52, [R116+0x8000] ;  /* 0x008000007434783b */ /* 0x000e620000004200 */
[----:B------:R-:W-:Y:S01]  /*f130*/  MUFU.EX2 R106, R150 ;  /* 0x00000096006a7308 */ /* 0x000fe20000000800 */
[-C--:B------:R-:W-:Y:S01]  /*f140*/  FMUL.FTZ R68, R68, R143.reuse ;  /* 0x0000008f44447220 */ /* 0x080fe20000410000 */
[-C--:B------:R-:W-:Y:S01]  /*f150*/  FMUL.FTZ R69, R69, R143.reuse ;  /* 0x0000008f45457220 */ /* 0x080fe20000410000 */
[-C--:B------:R-:W-:Y:S01]  /*f160*/  FMUL.FTZ R70, R70, R96.reuse ;  /* 0x0000006046467220 */ /* 0x080fe20000410000 */
[----:B------:R-:W-:Y:S01]  /*f170*/  MUFU.EX2 R105, R105 ;  /* 0x0000006900697308 */ /* 0x000fe20000000800 */
[-C--:B------:R-:W-:Y:S01]  /*f180*/  FMUL.FTZ R71, R71, R96.reuse ;  /* 0x0000006047477220 */ /* 0x080fe20000410000 */
[C---:B------:R-:W-:Y:S01]  /*f190*/  HMMA.16816.F32.BF16 R4, R80.reuse, R8, R4 ;  /* 0x000000085004723c */ /* 0x040fe20000041804 */
[----:B------:R-:W2:Y:S01]  /*f1a0*/  LDSM.16.MT88.4 R24, [R116+0x7000] ;  /* 0x007000007418783b */ /* 0x000ea20000004200 */
[----:B------:R-:W-:Y:S01]  /*f1b0*/  MUFU.EX2 R98, R98 ;  /* 0x0000006200627308 */ /* 0x000fe20000000800 */
[-C--:B------:R-:W-:Y:S01]  /*f1c0*/  FMUL.FTZ R20, R64, R143.reuse ;  /* 0x0000008f40147220 */ /* 0x080fe20000410000 */
[-C--:B------:R-:W-:Y:S01]  /*f1d0*/  FMUL.FTZ R21, R65, R143.reuse ;  /* 0x0000008f41157220 */ /* 0x080fe20000410000 */
[-C--:B------:R-:W-:Y:S01]  /*f1e0*/  FMUL.FTZ R22, R66, R96.reuse ;  /* 0x0000006042167220 */ /* 0x080fe20000410000 */
[-C--:B------:R-:W-:Y:S01]  /*f1f0*/  FMUL.FTZ R23, R67, R96.reuse ;  /* 0x0000006043177220 */ /* 0x080fe20000410000 */
[-C--:B------:R-:W-:Y:S01]  /*f200*/  FMUL.FTZ R60, R60, R143.reuse ;  /* 0x0000008f3c3c7220 */ /* 0x080fe20000410000 */
[C---:B------:R-:W-:Y:S01]  /*f210*/  HMMA.16816.F32.BF16 R8, R80.reuse, R10, R76 ;  /* 0x0000000a5008723c */ /* 0x040fe2000004184c */
[-C--:B------:R-:W-:Y:S01]  /*f220*/  FMUL.FTZ R61, R61, R143.reuse ;  /* 0x0000008f3d3d7220 */ /* 0x080fe20000410000 */
[-C--:B------:R-:W-:Y:S01]  /*f230*/  FMUL.FTZ R62, R62, R96.reuse ;  /* 0x000000603e3e7220 */ /* 0x080fe20000410000 */
[-C--:B------:R-:W-:Y:S01]  /*f240*/  FMUL.FTZ R63, R63, R96.reuse ;  /* 0x000000603f3f7220 */ /* 0x080fe20000410000 */
[----:B------:R-:W-:Y:S01]  /*f250*/  FFMA.FTZ R143, R141, R143, R148 ;  /* 0x0000008f8d8f7223 */ /* 0x000fe20000010094 */
[----:B------:R-:W-:Y:S01]  /*f260*/  FFMA.FTZ R145, R144, UR4, -R115 ;  /* 0x0000000490917c23 */ /* 0x000fe20008010873 */
[--C-:B------:R-:W-:Y:S01]  /*f270*/  FFMA.FTZ R142, R136, UR4, -R121.reuse ;  /* 0x00000004888e7c23 */ /* 0x100fe20008010879 */
[----:B------:R-:W-:Y:S01]  /*f280*/  FFMA.FTZ R141, R101, UR4, -R121 ;  /* 0x00000004658d7c23 */ /* 0x000fe20008010879 */
[C---:B----4-:R-:W-:Y:S01]  /*f290*/  HMMA.16816.F32.BF16 R12, R80.reuse, R16, R12 ;  /* 0x00000010500c723c */ /* 0x050fe2000004180c */
[--C-:B------:R-:W-:Y:S01]  /*f2a0*/  FFMA.FTZ R146, R146, UR4, -R115.reuse ;  /* 0x0000000492927c23 */ /* 0x100fe20008010873 */
[----:B------:R-:W-:Y:S01]  /*f2b0*/  MUFU.EX2 R147, R147 ;  /* 0x0000009300937308 */ /* 0x000fe20000000800 */
[----:B------:R-:W-:Y:S01]  /*f2c0*/  LDSM.16.MT88.4 R76, [R116+0x6c00] ;  /* 0x006c0000744c783b */ /* 0x000fe20000004200 */
[--C-:B------:R-:W-:Y:S01]  /*f2d0*/  FFMA.FTZ R104, R104, UR4, -R115.reuse ;  /* 0x0000000468687c23 */ /* 0x100fe20008010873 */
        /* <DEDUP_REMOVED lines=11> */
[----:B------:R-:W-:Y:S01]  /*f390*/  FFMA.FTZ R94, R94, R96, R97 ;  /* 0x000000605e5e7223 */ /* 0x000fe20000010061 */
[C---:B-1----:R-:W-:Y:S01]  /*f3a0*/  HMMA.16816.F32.BF16 R36, R80.reuse, R52, R36 ;  /* 0x000000345024723c */ /* 0x042fe20000041824 */
[----:B------:R-:W-:Y:S01]  /*f3b0*/  MUFU.EX2 R142, R142 ;  /* 0x0000008e008e7308 */ /* 0x000fe20000000800 */
[----:B------:R-:W-:Y:S01]  /*f3c0*/  FADD.FTZ R90, R90, R143 ;  /* 0x0000008f5a5a7221 */ /* 0x000fe20000010000 */
[----:B------:R-:W-:Y:S01]  /*f3d0*/  FADD.FTZ R94, R95, R94 ;  /* 0x0000005e5f5e7221 */ /* 0x000fe20000010000 */
[----:B------:R-:W-:Y:S01]  /*f3e0*/  LDSM.16.MT88.4 R68, [R0+0x6c00] ;  /* 0x006c00000044783b */ /* 0x000fe20000004200 */
[----:B------:R-:W-:Y:S01]  /*f3f0*/  MUFU.EX2 R141, R141 ;  /* 0x0000008d008d7308 */ /* 0x000fe20000000800 */
[----:B------:R-:W-:Y:S01]  /*f400*/  FADD.FTZ R91, R91, R90 ;  /* 0x0000005a5b5b7221 */ /* 0x000fe20000010000 */
[----:B------:R-:W-:Y:S01]  /*f410*/  FADD.FTZ R93, R93, R94 ;  /* 0x0000005e5d5d7221 */ /* 0x000fe20000010000 */
[----:B------:R-:W-:Y:S01]  /*f420*/  HMMA.16816.F32.BF16 R40, R80, R54, R40 ;  /* 0x000000365028723c */ /* 0x000fe20000041828 */
[----:B------:R-:W1:Y:S01]  /*f430*/  LDSM.16.MT88.4 R52, [R0+0x8000] ;  /* 0x008000000034783b */ /* 0x000e620000004200 */
[----:B------:R-:W-:Y:S01]  /*f440*/  MUFU.EX2 R104, R104 ;  /* 0x0000006800687308 */ /* 0x000fe20000000800 */
[----:B------:R-:W-:Y:S01]  /*f450*/  FADD.FTZ R91, R2, R91 ;  /* 0x0000005b025b7221 */ /* 0x000fe20000010000 */
[----:B------:R-:W-:-:S02]  /*f460*/  FADD.FTZ R2, R92, R93 ;  /* 0x0000005d5c027221 */ /* 0x000fc40000010000 */
[----:B------:R-:W3:Y:S02]  /*f470*/  MUFU.EX2 R109, R109 ;  /* 0x0000006d006d7308 */ /* 0x000ee40000000800 */
[C---:B--2---:R-:W-:Y:S02]  /*f480*/  HMMA.16816.F32.BF16 R20, R80.reuse, R24, R20 ;  /* 0x000000185014723c */ /* 0x044fe40000041814 */
[----:B------:R-:W-:Y:S04]  /*f490*/  MUFU.EX2 R114, R114 ;  /* 0x0000007200727308 */ /* 0x000fe80000000800 */
[----:B------:R-:W2:Y:S02]  /*f4a0*/  MUFU.EX2 R113, R113 ;  /* 0x0000007100717308 */ /* 0x000ea40000000800 */
[----:B------:R-:W-:Y:S01]  /*f4b0*/  HMMA.16816.F32.BF16 R24, R80, R26, R60 ;  /* 0x0000001a5018723c */ /* 0x000fe2000004183c */
[----:B------:R-:W-:Y:S01]  /*f4c0*/  LDSM.16.MT88.4 R60, [R116+0x6800] ;  /* 0x00680000743c783b */ /* 0x000fe20000004200 */
[----:B------:R-:W-:Y:S01]  /*f4d0*/  MUFU.EX2 R103, R103 ;  /* 0x0000006700677308 */ /* 0x000fe20000000800 */
[----:B---3--:R-:W-:-:S03]  /*f4e0*/  F2FP.BF16.F32.PACK_AB R92, R109, R104 ;  /* 0x000000686d5c723e */ /* 0x008fc600000010ff */
[----:B------:R-:W3:Y:S04]  /*f4f0*/  MUFU.EX2 R110, R110 ;  /* 0x0000006e006e7308 */ /* 0x000ee80000000800 */
[----:B------:R-:W-:Y:S01]  /*f500*/  MUFU.EX2 R112, R112 ;  /* 0x0000007000707308 */ /* 0x000fe20000000800 */
[----:B--2---:R-:W-:-:S03]  /*f510*/  F2FP.BF16.F32.PACK_AB R94, R113, R114 ;  /* 0x00000072715e723e */ /* 0x004fc600000010ff */
[----:B------:R-:W2:Y:S01]  /*f520*/  MUFU.EX2 R111, R111 ;  /* 0x0000006f006f7308 */ /* 0x000ea20000000800 */
[----:B---3--:R-:W-:Y:S01]  /*f530*/  F2FP.BF16.F32.PACK_AB R93, R110, R103 ;  /* 0x000000676e5d723e */ /* 0x008fe200000010ff */
[C---:B-1----:R-:W-:Y:S01]  /*f540*/  HMMA.16816.F32.BF16 R44, R80.reuse, R52, R44 ;  /* 0x00000034502c723c */ /* 0x042fe2000004182c */
[--C-:B------:R-:W-:Y:S01]  /*f550*/  FFMA.FTZ R52, R108, UR4, -R115.reuse ;  /* 0x000000046c347c23 */ /* 0x100fe20008010873 */
[----:B------:R-:W-:Y:S01]  /*f560*/  FFMA.FTZ R108, R156, UR4, -R115 ;  /* 0x000000049c6c7c23 */ /* 0x000fe20008010873 */
[----:B------:R-:W-:Y:S01]  /*f570*/  F2FP.BF16.F32.PACK_AB R53, R106, R139 ;  /* 0x0000008b6a35723e */ /* 0x000fe200000010ff */
[----:B------:R-:W-:Y:S01]  /*f580*/  FADD.FTZ R139, R139, R2 ;  /* 0x000000028b8b7221 */ /* 0x000fe20000010000 */
[----:B------:R-:W1:Y:S01]  /*f590*/  MUFU.EX2 R140, R52 ;  /* 0x00000034008c7308 */ /* 0x000e620000000800 */
[----:B--2---:R-:W-:Y:S02]  /*f5a0*/  F2FP.BF16.F32.PACK_AB R95, R111, R112 ;  /* 0x000000706f5f723e */ /* 0x004fe400000010ff */
[----:B------:R-:W-:Y:S01]  /*f5b0*/  HMMA.16816.F32.BF16 R48, R80, R54, R48 ;  /* 0x000000365030723c */ /* 0x000fe20000041830 */
[----:B------:R-:W2:Y:S01]  /*f5c0*/  MUFU.EX2 R108, R108 ;  /* 0x0000006c006c7308 */ /* 0x000ea20000000800 */
[----:B------:R-:W-:Y:S01]  /*f5d0*/  F2FP.BF16.F32.PACK_AB R55, R98, R105 ;  /* 0x000000696237723e */ /* 0x000fe200000010ff */
[----:B------:R-:W-:Y:S01]  /*f5e0*/  FADD.FTZ R106, R106, R139 ;  /* 0x0000008b6a6a7221 */ /* 0x000fe20000010000 */
[----:B------:R-:W-:-:S03]  /*f5f0*/  MOV R2, R88 ;  /* 0x0000005800027202 */ /* 0x000fc60000000f00 */
[----:B------:R-:W-:Y:S01]  /*f600*/  FADD.FTZ R105, R105, R106 ;  /* 0x0000006a69697221 */ /* 0x000fe20000010000 */
[----:B-1----:R-:W-:Y:S01]  /*f610*/  F2FP.BF16.F32.PACK_AB R52, R107, R140 ;  /* 0x0000008c6b34723e */ /* 0x002fe200000010ff */
[----:B------:R-:W-:Y:S02]  /*f620*/  FADD.FTZ R140, R140, R91 ;  /* 0x0000005b8c8c7221 */ /* 0x000fe40000010000 */
[----:B------:R-:W-:Y:S01]  /*f630*/  FADD.FTZ R105, R98, R105 ;  /* 0x0000006962697221 */ /* 0x000fe20000010000 */
[----:B--2---:R-:W-:Y:S01]  /*f640*/  F2FP.BF16.F32.PACK_AB R54, R99, R108 ;  /* 0x0000006c6336723e */ /* 0x004fe200000010ff */
[----:B------:R-:W-:-:S04]  /*f650*/  FADD.FTZ R107, R107, R140 ;  /* 0x0000008c6b6b7221 */ /* 0x000fc80000010000 */
[----:B------:R-:W-:Y:S02]  /*f660*/  FADD.FTZ R108, R108, R107 ;  /* 0x0000006b6c6c7221 */ /* 0x000fe40000010000 */
[----:B------:R-:W-:Y:S02]  /*f670*/  HMMA.16816.F32.BF16 R4, R52, R56, R4 ;  /* 0x000000383404723c */ /* 0x000fe40000041804 */
[----:B------:R-:W-:-:S06]  /*f680*/  FADD.FTZ R108, R99, R108 ;  /* 0x0000006c636c7221 */ /* 0x000fcc0000010000 */
        /* <DEDUP_REMOVED lines=19> */
[----:B------:R-:W-:-:S02]  /*f7c0*/  F2FP.BF16.F32.PACK_AB R54, R136, R145 ;  /* 0x000000918836723e */ /* 0x000fc400000010ff */
[----:B------:R2:W3:Y:S04]  /*f7d0*/  MUFU.EX2 R101, R52 ;  /* 0x0000003400657308 */ /* 0x0004e80000000800 */
[----:B------:R-:W4:Y:S01]  /*f7e0*/  MUFU.EX2 R100, R100 ;  /* 0x0000006400647308 */ /* 0x000f220000000800 */
[----:B--2---:R-:W-:Y:S01]  /*f7f0*/  F2FP.BF16.F32.PACK_AB R52, R138, R147 ;  /* 0x000000938a34723e */ /* 0x004fe200000010ff */
[----:B------:R-:W-:Y:S01]  /*f800*/  FADD.FTZ R147, R147, R108 ;  /* 0x0000006c93937221 */ /* 0x000fe20000010000 */
[----:B---3--:R-:W-:Y:S01]  /*f810*/  F2FP.BF16.F32.PACK_AB R53, R101, R142 ;  /* 0x0000008e6535723e */ /* 0x008fe200000010ff */
[----:B------:R-:W-:Y:S01]  /*f820*/  FADD.FTZ R142, R142, R105 ;  /* 0x000000698e8e7221 */ /* 0x000fe20000010000 */
[----:B----4-:R-:W-:Y:S01]  /*f830*/  F2FP.BF16.F32.PACK_AB R55, R100, R141 ;  /* 0x0000008d6437723e */ /* 0x010fe200000010ff */
[----:B------:R-:W-:-:S02]  /*f840*/  FADD.FTZ R138, R138, R147 ;  /* 0x000000938a8a7221 */ /* 0x000fc40000010000 */
[----:B------:R-:W-:Y:S02]  /*f850*/  FADD.FTZ R142, R101, R142 ;  /* 0x0000008e658e7221 */ /* 0x000fe40000010000 */
[----:B------:R-:W-:Y:S01]  /*f860*/  FADD.FTZ R145, R145, R138 ;  /* 0x0000008a91917221 */ /* 0x000fe20000010000 */
[----:B------:R-:W-:Y:S01]  /*f870*/  IADD3 R138, PT, PT, R89, -0x3, RZ ;  /* 0xfffffffd598a7810 */ /* 0x000fe20007ffe0ff */
[----:B------:R-:W-:Y:S01]  /*f880*/  HMMA.16816.F32.BF16 R4, R52, R60, R4 ;  /* 0x0000003c3404723c */ /* 0x000fe20000041804 */
        /* <DEDUP_REMOVED lines=10> */
[----:B-1----:R-:W-:Y:S03]  /*f930*/  HMMA.16816.F32.BF16 R12, R52, R56, R12 ;  /* 0x00000038340c723c */ /* 0x002fe6000004180c */
[----:B------:R-:W-:-:S05]  /*f940*/  FADD.FTZ R141, R113, R114 ;  /* 0x00000072718d7221 */ /* 0x000fca0000010000 */
[----:B------:R-:W-:Y:S01]  /*f950*/  HMMA.16816.F32.BF16 R16, R52, R58, R16 ;  /* 0x0000003a3410723c */ /* 0x000fe20000041810 */
[----:B------:R-:W1:Y:S07]  /*f960*/  LDSM.16.MT88.4 R56, [R0+0x7800] ;  /* 0x007800000038783b */ /* 0x000e6e0000004200 */
[C---:B------:R-:W-:Y:S01]  /*f970*/  HMMA.16816.F32.BF16 R80, R92.reuse, R76, R4 ;  /* 0x0000004c5c50723c */ /* 0x040fe20000041804 */
[----:B------:R-:W-:Y:S07]  /*f980*/  LDSM.16.MT88.4 R4, [R0+0x8c00] ;  /* 0x008c00000004783b */ /* 0x000fee0000004200 */
[C---:B------:R-:W-:Y:S01]  /*f990*/  HMMA.16816.F32.BF16 R76, R92.reuse, R78, R8 ;  /* 0x0000004e5c4c723c */ /* 0x040fe20000041808 */
[----:B------:R-:W-:Y:S07]  /*f9a0*/  LDSM.16.MT88.4 R8, [R116+0x8c00] ;  /* 0x008c00007408783b */ /* 0x000fee0000004200 */
[----:B------:R-:W-:Y:S08]  /*f9b0*/  HMMA.16816.F32.BF16 R72, R92, R68, R12 ;  /* 0x000000445c48723c */ /* 0x000ff0000004180c */
[C---:B--2---:R-:W-:Y:S08]  /*f9c0*/  HMMA.16816.F32.BF16 R20, R52.reuse, R60, R20 ;  /* 0x0000003c3414723c */ /* 0x044ff00000041814 */
[C---:B------:R-:W-:Y:S01]  /*f9d0*/  HMMA.16816.F32.BF16 R24, R52.reuse, R62, R24 ;  /* 0x0000003e3418723c */ /* 0x040fe20000041818 */
[----:B------:R-:W2:Y:S07]  /*f9e0*/  LDSM.16.MT88.4 R60, [R116+0x8800] ;  /* 0x00880000743c783b */ /* 0x000eae0000004200 */
[C---:B-1----:R-:W-:Y:S08]  /*f9f0*/  HMMA.16816.F32.BF16 R28, R52.reuse, R56, R28 ;  /* 0x00000038341c723c */ /* 0x042ff0000004181c */
[----:B------:R-:W-:Y:S01]  /*fa00*/  HMMA.16816.F32.BF16 R32, R52, R58, R32 ;  /* 0x0000003a3420723c */ /* 0x000fe20000041820 */
[----:B------:R-:W1:Y:S07]  /*fa10*/  LDSM.16.MT88.4 R56, [R0+0x8800] ;  /* 0x008800000038783b */ /* 0x000e6e0000004200 */
[----:B------:R-:W-:Y:S08]  /*fa20*/  HMMA.16816.F32.BF16 R68, R92, R70, R16 ;  /* 0x000000465c44723c */ /* 0x000ff00000041810 */
[C---:B--2---:R-:W-:Y:S08]  /*fa30*/  HMMA.16816.F32.BF16 R36, R52.reuse, R60, R36 ;  /* 0x0000003c3424723c */ /* 0x044ff00000041824 */
[C---:B------:R-:W-:Y:S01]  /*fa40*/  HMMA.16816.F32.BF16 R40, R52.reuse, R62, R40 ;  /* 0x0000003e3428723c */ /* 0x040fe20000041828 */
[----:B------:R-:W2:Y:S07]  /*fa50*/  LDSM.16.MT88.4 R60, [R116+0x7c00] ;  /* 0x007c0000743c783b */ /* 0x000eae0000004200 */
[C---:B-1----:R-:W-:Y:S08]  /*fa60*/  HMMA.16816.F32.BF16 R44, R52.reuse, R56, R44 ;  /* 0x00000038342c723c */ /* 0x042ff0000004182c */
[----:B------:R-:W-:Y:S01]  /*fa70*/  HMMA.16816.F32.BF16 R48, R52, R58, R48 ;  /* 0x0000003a3430723c */ /* 0x000fe20000041830 */
[----:B------:R1:W3:Y:S07]  /*fa80*/  LDSM.16.MT88.4 R52, [R0+0x7c00] ;  /* 0x007c00000034783b */ /* 0x0002ee0000004200 */
[C---:B------:R-:W-:Y:S08]  /*fa90*/  HMMA.16816.F32.BF16 R36, R92.reuse, R8, R36 ;  /* 0x000000085c24723c */ /* 0x040ff00000041824 */
[C---:B------:R-:W-:Y:S08]  /*faa0*/  HMMA.16816.F32.BF16 R40, R92.reuse, R10, R40 ;  /* 0x0000000a5c28723c */ /* 0x040ff00000041828 */
[----:B------:R-:W-:Y:S01]  /*fab0*/  HMMA.16816.F32.BF16 R44, R92, R4, R44 ;  /* 0x000000045c2c723c */ /* 0x000fe2000004182c */
[----:B-1----:R-:W-:-:S07]  /*fac0*/  MOV R0, R3 ;  /* 0x0000000300007202 */ /* 0x002fce0000000f00 */
[C---:B--2---:R-:W-:Y:S08]  /*fad0*/  HMMA.16816.F32.BF16 R64, R92.reuse, R60, R20 ;  /* 0x0000003c5c40723c */ /* 0x044ff00000041814 */
[C---:B------:R-:W-:Y:S08]  /*fae0*/  HMMA.16816.F32.BF16 R60, R92.reuse, R62, R24 ;  /* 0x0000003e5c3c723c */ /* 0x040ff00000041818 */
[C---:B---3--:R-:W-:Y:S08]  /*faf0*/  HMMA.16816.F32.BF16 R56, R92.reuse, R52, R28 ;  /* 0x000000345c38723c */ /* 0x048ff0000004181c */
[C---:B------:R-:W-:Y:S08]  /*fb00*/  HMMA.16816.F32.BF16 R52, R92.reuse, R54, R32 ;  /* 0x000000365c34723c */ /* 0x040ff00000041820 */
[----:B------:R-:W-:Y:S01]  /*fb10*/  HMMA.16816.F32.BF16 R48, R92, R6, R48 ;  /* 0x000000065c30723c */ /* 0x000fe20000041830 */
[----:B------:R-:W-:-:S04]  /*fb20*/  FADD.FTZ R94, R112, R103 ;  /* 0x00000067705e7221 */ /* 0x000fc80000010000 */
[----:B------:R-:W-:-:S15]  /*fb30*/  FADD.FTZ R94, R111, R94 ;  /* 0x0000005e6f5e7221 */ /* 0x000fde0000010000 */
.L_x_3758:
[----:B------:R-:W-:-:S13]  /*fb40*/  ISETP.GE.AND P0, PT, R138, RZ, PT ;  /* 0x000000ff8a00720c */ /* 0x000fda0003f06270 */
[----:B------:R-:W-:Y:S05]  /*fb50*/  @!P0 BRA `(.L_x_3764) ;  /* 0x0000002800548947 */ /* 0x000fea0003800000 */
[----:B------:R-:W-:Y:S01]  /*fb60*/  ISETP.NE.U32.AND P1, PT, RZ, UR12, PT ;  /* 0x0000000cff007c0c */ /* 0x000fe2000bf25070 */
[----:B------:R-:W-:Y:S01]  /*fb70*/  IMAD.MOV.U32 R93, RZ, RZ, R0 ;  /* 0x000000ffff5d7224 */ /* 0x000fe200078e0000 */
[C---:B------:R-:W-:Y:S01]  /*fb80*/  LEA R140, R138.reuse, 0x40, 0x6 ;  /* 0x000000408a8c7811 */ /* 0x040fe200078e30ff */
[----:B------:R-:W-:Y:S01]  /*fb90*/  IMAD.MOV.U32 R91, RZ, RZ, R2 ;  /* 0x000000ffff5b7224 */ /* 0x000fe200078e0002 */
[----:B------:R-:W-:Y:S01]  /*fba0*/  ISETP.NE.AND.EX P1, PT, RZ, UR13, PT, P1 ;  /* 0x0000000dff007c0c */ /* 0x000fe2000bf25310 */
[----:B------:R-:W1:Y:S01]  /*fbb0*/  LDCU UR16, c[0x0][0x440] ;  /* 0x00008800ff1077ac */ /* 0x000e620008000800 */
[----:B------:R-:W-:Y:S01]  /*fbc0*/  IADD3 R138, PT, PT, R138, 0x1, RZ ;  /* 0x000000018a8a7810 */ /* 0x000fe20007ffe0ff */
[----:B------:R-:W2:Y:S01]  /*fbd0*/  LDCU UR5, c[0x0][0x50c] ;  /* 0x0000a180ff0577ac */ /* 0x000ea20008000800 */
[----:B------:R-:W3:Y:S09]  /*fbe0*/  LDCU UR4, c[0x0][0x45c] ;  /* 0x00008b80ff0477ac */ /* 0x000ef20008000800 */
[----:B------:R-:W4:Y:S01]  /*fbf0*/  @!P1 LDC R136, c[0x0][0x3c0] ;  /* 0x0000f000ff889b82 */ /* 0x000f220000000800 */
[----:B------:R-:W-:Y:S01]  /*fc00*/  @!P1 IMAD.MOV.U32 R139, RZ, RZ, RZ ;  /* 0x000000ffff8b9224 */ /* 0x000fe200078e00ff */
[----:B------:R-:W1:Y:S04]  /*fc10*/  LDCU.64 UR10, c[0x0][0x3b8] ;  /* 0x00007700ff0a77ac */ /* 0x000e680008000a00 */
[----:B------:R-:W-:Y:S01]  /*fc20*/  @!P1 IADD3 R139, P0, PT, RZ, -R139, RZ ;  /* 0x8000008bff8b9210 */ /* 0x000fe20007f1e0ff */
[----:B------:R-:W1:Y:S01]  /*fc30*/  LDCU.64 UR14, c[0x0][0x3c0] ;  /* 0x00007800ff0e77ac */ /* 0x000e620008000a00 */
[----:B------:R-:W1:Y:S01]  /*fc40*/  LDCU.64 UR8, c[0x0][0x3a0] ;  /* 0x00007400ff0877ac */ /* 0x000e620008000a00 */
[----:B------:R-:W1:Y:S01]  /*fc50*/  LDCU.64 UR12, c[0x0][0x3a8] ;  /* 0x00007500ff0c77ac */ /* 0x000e620008000a00 */
[----:B----4-:R-:W-:-:S05]  /*fc60*/  @!P1 IMAD.SHL.U32 R136, R136, 0x40, RZ ;  /* 0x0000004088889824 */ /* 0x010fca00078e00ff */
[----:B------:R-:W-:-:S04]  /*fc70*/  @!P1 IADD3.X R136, PT, PT, RZ, ~R136, RZ, P0, !PT ;  /* 0x80000088ff889210 */ /* 0x000fc800007fe4ff */
[----:B-123--:R-:W-:-:S07]  /*fc80*/  @!P1 SHF.R.S64 R139, R139, 0x1f, R136 ;  /* 0x0000001f8b8b9819 */ /* 0x00efce0000001088 */
.L_x_3768:
[----:B------:R-:W-:Y:S01]  /*fc90*/  ISETP.GE.AND P3, PT, R86, UR16, PT ;  /* 0x0000001056007c0c */ /* 0x000fe2000bf66270 */
[----:B------:R-:W-:Y:S04]  /*fca0*/  DEPBAR.LE SB0, 0x0 ;  /* 0x000080000000791a */ /* 0x000fe80000000000 */
[----:B------:R-:W-:Y:S01]  /*fcb0*/  BAR.SYNC.DEFER_BLOCKING 0x0 ;  /* 0x0000000000007b1d */ /* 0x000fe20000010000 */
[----:B------:R-:W-:Y:S01]  /*fcc0*/  ISETP.GE.AND P2, PT, R85, UR16, PT ;  /* 0x0000001055007c0c */ /* 0x000fe2000bf46270 */
[----:B------:R-:W-:Y:S01]  /*fcd0*/  IMAD.MOV.U32 R2, RZ, RZ, R122 ;  /* 0x000000ffff027224 */ /* 0x000fe200078e007a */
[----:B------:R-:W-:Y:S01]  /*fce0*/  @!P1 IADD3 R122, P4, PT, R122, R139, RZ ;  /* 0x0000008b7a7a9210 */ /* 0x000fe20007f9e0ff */
[----:B------:R-:W-:Y:S01]  /*fcf0*/  IMAD.MOV.U32 R0, RZ, RZ, R123 ;  /* 0x000000ffff007224 */ /* 0x000fe200078e007b */
[----:B------:R-:W-:Y:S02]  /*fd00*/  ISETP.GE.AND P0, PT, R84, UR16, PT ;  /* 0x0000001054007c0c */ /* 0x000fe4000bf06270 */
[----:B------:R-:W-:Y:S01]  /*fd10*/  @!P1 LEA.HI.X.SX32 R123, R136, R123, 0x1, P4 ;  /* 0x0000007b887b9211 */ /* 0x000fe200020f0eff */
[----:B------:R-:W-:Y:S10]  /*fd20*/  @!P1 BRA `(.L_x_3765) ;  /* 0x0000000000f09947 */ /* 0x000ff40003800000 */
[----:B------:R-:W-:Y:S01]  /*fd30*/  VIADD R6, R140, 0xffffffc0 ;  /* 0xffffffc08c067836 */ /* 0x000fe20000000000 */
[----:B------:R-:W1:Y:S01]  /*fd40*/  LDC R5, c[0x0][0x4f0] ;  /* 0x00013c00ff057b82 */ /* 0x000e620000000800 */
[----:B------:R-:W-:Y:S02]  /*fd50*/  MOV R10, RZ ;  /* 0x000000ff000a7202 */ /* 0x000fe40000000f00 */
[----:B------:R-:W-:Y:S02]  /*fd60*/  IABS R9, R140 ;  /* 0x0000008c00097213 */ /* 0x000fe40000000000 */
[----:B------:R-:W-:Y:S02]  /*fd70*/  IABS R8, R6 ;  /* 0x0000000600087213 */ /* 0x000fe40000000000 */
[-C--:B-1----:R-:W-:Y:S02]  /*fd80*/  IABS R4, R5.reuse ;  /* 0x0000000500047213 */ /* 0x082fe40000000000 */
[----:B------:R-:W-:Y:S02]  /*fd90*/  LOP3.LUT R6, R6, R5, RZ, 0x3c, !PT ;  /* 0x0000000506067212 */ /* 0x000fe400078e3cff */
[----:B------:R-:W1:Y:S10]  /*fda0*/  I2F.RP R7, R4 ;  /* 0x0000000400077306 */ /* 0x000e740000209400 */
[----:B-1----:R-:W1:Y:S02]  /*fdb0*/  MUFU.RCP R3, R7 ;  /* 0x0000000700037308 */ /* 0x002e640000001000 */
[----:B-1----:R-:W-:Y:S08]  /*fdc0*/  VIADD R11, R3, 0xffffffe ;  /* 0x0ffffffe030b7836 */ /* 0x002ff00000000000 */
[----:B------:R-:W1:Y:S02]  /*fdd0*/  F2I.FTZ.U32.TRUNC.NTZ R11, R11 ;  /* 0x0000000b000b7305 */ /* 0x000e64000021f000 */
[--C-:B-1----:R-:W-:Y:S04]  /*fde0*/  IMAD.MOV R3, RZ, RZ, -R11.reuse ;  /* 0x000000ffff037224 */ /* 0x102fe800078e0a0b */
[----:B------:R-:W-:Y:S04]  /*fdf0*/  IMAD R3, R3, R4, RZ ;  /* 0x0000000403037224 */ /* 0x000fe800078e02ff */
[----:B------:R-:W-:Y:S06]  /*fe00*/  IMAD.HI.U32 R3, R11, R3, R10 ;  /* 0x000000030b037227 */ /* 0x000fec00078e000a */
        /* <DEDUP_REMOVED lines=15> */
[-C--:B------:R-:W-:Y:S05]  /*ff00*/  LOP3.LUT R4, R140, R5.reuse, RZ, 0x3c, !PT ;  /* 0x000000058c047212 */ /* 0x080fea00078e3cff */
[----:B------:R-:W-:Y:S02]  /*ff10*/  @P6 IADD3 R10, PT, PT, R10, 0x1, RZ ;  /* 0x000000010a0a6810 */ /* 0x000fe40007ffe0ff */
[----:B------:R-:W-:Y:S02]  /*ff20*/  ISETP.GE.AND P6, PT, R4, RZ, PT ;  /* 0x000000ff0400720c */ /* 0x000fe40003fc6270 */
[----:B------:R-:W-:Y:S01]  /*ff30*/  LOP3.LUT R4, RZ, R5, RZ, 0x33, !PT ;  /* 0x00000005ff047212 */ /* 0x000fe200078e33ff */
[----:B------:R-:W-:Y:S02]  /*ff40*/  @!P5 IMAD.MOV R10, RZ, RZ, -R10 ;  /* 0x000000ffff0ad224 */ /* 0x000fe400078e0a0a */
[----:B------:R-:W-:Y:S01]  /*ff50*/  @P4 VIADD R3, R3, 0x1 ;  /* 0x0000000103034836 */ /* 0x000fe20000000000 */
[----:B------:R-:W-:Y:S04]  /*ff60*/  ISETP.NE.AND P4, PT, R5, RZ, PT ;  /* 0x000000ff0500720c */ /* 0x000fe80003f85270 */
[C---:B------:R-:W-:Y:S03]  /*ff70*/  SEL R9, R4.reuse, R10, !P4 ;  /* 0x0000000a04097207 */ /* 0x040fe60006000000 */
[----:B------:R-:W-:Y:S02]  /*ff80*/  @!P6 IADD3 R3, PT, PT, -R3, RZ, RZ ;  /* 0x000000ff0303e210 */ /* 0x000fe40007ffe1ff */
[CC--:B------:R-:W-:Y:S02]  /*ff90*/  LEA R14, P5, R9.reuse, R134.reuse, 0x2 ;  /* 0x00000086090e7211 */ /* 0x0c0fe400078a10ff */
        /* <DEDUP_REMOVED lines=9> */
[----:B------:R-:W-:Y:S04]  /*10030*/  IMAD R3, R3, UR14, RZ ;  /* 0x0000000e03037c24 */ /* 0x000fe8000f8e02ff */
[C---:B------:R-:W-:Y:S02]  /*10040*/  IMAD R3, R8.reuse, UR15, R3 ;  /* 0x0000000f08037c24 */ /* 0x040fe4000f8e0203 */
[----:B------:R-:W-:Y:S05]  /*10050*/  IMAD.WIDE.U32 R8, R8, UR14, RZ ;  /* 0x0000000e08087c25 */ /* 0x000fea000f8e00ff */
        /* <DEDUP_REMOVED lines=9> */
.L_x_3765:
[----:B------:R-:W-:Y:S01]  /*100f0*/  @!PT LDS RZ, [RZ] ;  /* 0x00000000fffff984 */ /* 0x000fe20000000800 */
[----:B------:R-:W-:Y:S01]  /*10100*/  @!PT LDS RZ, [RZ] ;  /* 0x00000000fffff984 */ /* 0x000fe20000000800 */
[----:B------:R-:W-:Y:S01]  /*10110*/  @!PT LDS RZ, [RZ] ;  /* 0x00000000fffff984 */ /* 0x000fe20000000800 */
[----:B------:R-:W-:Y:S01]  /*10120*/  @!P3 LDGSTS.E.BYPASS.LTC128B.128 [R137+0x6000], desc[UR6][R122.64] ;  /* 0x060000007a89bfae */ /* 0x000fe2000b981a06 */
[-C--:B------:R-:W-:Y:S02]  /*10130*/  @!P0 MOV R142, R122.reuse ;  /* 0x0000007a008e8202 */ /* 0x080fe40000000f00 */
[-C--:B------:R-:W-:Y:S03]  /*10140*/  @!P0 MOV R143, R123.reuse ;  /* 0x0000007b008f8202 */ /* 0x080fe60000000f00 */
[----:B------:R-:W-:Y:S01]  /*10150*/  @P3 STS.128 [R137+0x6000], RZ ;  /* 0x006000ff89003388 */ /* 0x000fe20000000c00 */
[C---:B------:R-:W-:Y:S02]  /*10160*/  LEA R88, P4, R125.reuse, R122, 0x1 ;  /* 0x0000007a7d587211 */ /* 0x040fe400078808ff */
[----:B------:R-:W-:Y:S03]  /*10170*/  MOV R95, 0x20 ;  /* 0x00000020005f7802 */ /* 0x000fe60000000f00 */
[----:B------:R-:W-:Y:S01]  /*10180*/  @!PT LDS RZ, [RZ] ;  /* 0x00000000fffff984 */ /* 0x000fe20000000800 */
[----:B------:R-:W-:Y:S01]  /*10190*/  @!PT LDS RZ, [RZ] ;  /* 0x00000000fffff984 */ /* 0x000fe20000000800 */
[----:B------:R-:W-:Y:S01]  /*101a0*/  @!PT LDS RZ, [RZ] ;  /* 0x00000000fffff984 */ /* 0x000fe20000000800 */
[----:B------:R-:W-:Y:S01]  /*101b0*/  @!P2 LDGSTS.E.BYPASS.LTC128B.128 [R137+0x7000], desc[UR6][R122.64+0x40] ;  /* 0x070000407a89afae */ /* 0x000fe2000b981a06 */
[----:B------:R-:W-:Y:S05]  /*101c0*/  LEA.HI.X R89, R125, R123, R124, 0x1, P4 ;  /* 0x0000007b7d597211 */ /* 0x000fea00020f0c7c */
        /* <DEDUP_REMOVED lines=26> */
[----:B------:R-:W5:Y:S01]  /*10370*/  LDSM.16.M88.4 R112, [R117+0x3c00] ;  /* 0x003c00007570783b */ /* 0x000f620000000200 */
[----:B------:R-:W1:Y:S01]  /*10380*/  S2R R0, SR_TID.X ;  /* 0x0000000000007919 */ /* 0x000e620000002100 */
[C---:B--2---:R-:W-:Y:S08]  /*10390*/  HMMA.16816.F32.BF16 R4, R96.reuse, R100, RZ ;  /* 0x000000646004723c */ /* 0x044ff000000418ff */
[C---:B------:R-:W-:Y:S08]  /*103a0*/  HMMA.16816.F32.BF16 R8, R96.reuse, R102, RZ ;  /* 0x000000666008723c */ /* 0x040ff000000418ff */
[C---:B---3--:R-:W-:Y:S01]  /*103b0*/  HMMA.16816.F32.BF16 R12, R96.reuse, R104, RZ ;  /* 0x00000068600c723c */ /* 0x048fe200000418ff */
[----:B-1----:R-:W-:Y:S07]  /*103c0*/  LOP3.LUT P0, RZ, R0, 0x4, RZ, 0xc0, !PT ;  /* 0x0000000400ff7812 */ /* 0x002fee000780c0ff */
[C---:B------:R-:W-:Y:S01]  /*103d0*/  HMMA.16816.F32.BF16 R16, R96.reuse, R106, RZ ;  /* 0x0000006a6010723c */ /* 0x040fe200000418ff */
[----:B------:R-:W-:Y:S02]  /*103e0*/  SEL R95, R95, 0xffffffe0, !P0 ;  /* 0xffffffe05f5f7807 */ /* 0x000fe40004000000 */
[----:B------:R-:W-:Y:S02]  /*103f0*/  ISETP.NE.AND P0, PT, R138, 0x1, PT ;  /* 0x000000018a00780c */ /* 0x000fe40003f05270 */
[-C--:B------:R-:W-:Y:S02]  /*10400*/  IADD3 R2, PT, PT, R118, R95.reuse, RZ ;  /* 0x0000005f76027210 */ /* 0x080fe40007ffe0ff */
[----:B------:R-:W-:Y:S01]  /*10410*/  IADD3 R0, PT, PT, R117, R95, RZ ;  /* 0x0000005f75007210 */ /* 0x000fe20007ffe0ff */
[C---:B----4-:R-:W-:Y:S02]  /*10420*/  HMMA.16816.F32.BF16 R20, R96.reuse, R108, RZ ;  /* 0x0000006c6014723c */ /* 0x050fe400000418ff */
[----:B------:R-:W-:Y:S06]  /*10430*/  LDSM.16.M88.4 R100, [R2] ;  /* 0x000000000264783b */ /* 0x000fec0000000200 */
[C---:B------:R-:W-:Y:S08]  /*10440*/  HMMA.16816.F32.BF16 R24, R96.reuse, R110, RZ ;  /* 0x0000006e6018723c */ /* 0x040ff000000418ff */
[C---:B-----5:R-:W-:Y:S08]  /*10450*/  HMMA.16816.F32.BF16 R28, R96.reuse, R112, RZ ;  /* 0x00000070601c723c */ /* 0x060ff000000418ff */
[----:B------:R-:W-:Y:S01]  /*10460*/  HMMA.16816.F32.BF16 R32, R96, R114, RZ ;  /* 0x000000726020723c */ /* 0x000fe200000418ff */
        /* <DEDUP_REMOVED lines=12> */
[----:B------:R-:W-:Y:S06]  /*10530*/  LDSM.16.M88.4 R96, [R118+0x1000] ;  /* 0x001000007660783b */ /* 0x000fec0000000200 */
[----:B------:R-:W1:Y:S02]  /*10540*/  LDSM.16.M88.4 R100, [R117+0x4000] ;  /* 0x004000007564783b */ /* 0x000e640000000200 */
        /* <DEDUP_REMOVED lines=41> */
[----:B------:R-:W1:Y:S10]  /*107e0*/  LDSM.16.M88.4 R100, [R0+0x5400] ;  /* 0x005400000064783b */ /* 0x000e740000000200 */
[----:B------:R-:W-:Y:S01]  /*107f0*/  FMUL.FTZ R90, R6, UR5 ;  /* 0x00000005065a7c20 */ /* 0x000fe20008410000 */
[----:B------:R-:W-:Y:S01]  /*10800*/  FMUL.FTZ R3, R7, UR5 ;  /* 0x0000000507037c20 */ /* 0x000fe20008410000 */
[----:B------:R-:W-:Y:S01]  /*10810*/  FMUL.FTZ R161, R4, UR5 ;  /* 0x0000000504a17c20 */ /* 0x000fe20008410000 */
[----:B------:R-:W-:Y:S01]  /*10820*/  FMUL.FTZ R159, R5, UR5 ;  /* 0x00000005059f7c20 */ /* 0x000fe20008410000 */
[----:B------:R2:W3:Y:S04]  /*10830*/  MUFU.TANH R110, R90 ;  /* 0x0000005a006e7308 */ /* 0x0004e80000002400 */
[----:B------:R-:W-:Y:S01]  /*10840*/  FMUL.FTZ R89, R8, UR5 ;  /* 0x0000000508597c20 */ /* 0x000fe20008410000 */
[----:B------:R-:W-:Y:S01]  /*10850*/  FMUL.FTZ R165, R9, UR5 ;  /* 0x0000000509a57c20 */ /* 0x000fe20008410000 */
[----:B------:R-:W-:Y:S01]  /*10860*/  FMUL.FTZ R88, R10, UR5 ;  /* 0x000000050a587c20 */ /* 0x000fe20008410000 */
[----:B------:R-:W-:Y:S03]  /*10870*/  FMUL.FTZ R163, R11, UR5 ;  /* 0x000000050ba37c20 */ /* 0x000fe60008410000 */
[----:B------:R-:W4:Y:S10]  /*10880*/  MUFU.TANH R107, R3 ;  /* 0x00000003006b7308 */ /* 0x000f340000002400 */
[----:B------:R5:W2:Y:S10]  /*10890*/  MUFU.TANH R105, R89 ;  /* 0x0000005900697308 */ /* 0x000ab40000002400 */
[----:B------:R2:W2:Y:S01]  /*108a0*/  MUFU.TANH R114, R88 ;  /* 0x0000005800727308 */ /* 0x0004a20000002400 */
[C---:B-1----:R-:W-:Y:S09]  /*108b0*/  HMMA.16816.F32.BF16 R12, R96.reuse, R100, R12 ;  /* 0x00000064600c723c */ /* 0x042ff2000004180c */
[----:B------:R-:W1:Y:S01]  /*108c0*/  MUFU.TANH R161, R161 ;  /* 0x000000a100a17308 */ /* 0x000e620000002400 */
[C---:B------:R-:W-:Y:S01]  /*108d0*/  HMMA.16816.F32.BF16 R16, R96.reuse, R102, R16 ;  /* 0x000000666010723c */ /* 0x040fe20000041810 */
[----:B------:R-:W3:Y:S08]  /*108e0*/  LDSM.16.M88.4 R100, [R0+0x5800] ;  /* 0x005800000064783b */ /* 0x000ef00000000200 */
[----:B------:R-:W1:Y:S01]  /*108f0*/  MUFU.TANH R159, R159 ;  /* 0x0000009f009f7308 */ /* 0x000e620000002400 */
[----:B------:R-:W-:Y:S01]  /*10900*/  FMUL.FTZ R153, R12, UR5 ;  /* 0x000000050c997c20 */ /* 0x000fe20008410000 */
        /* <DEDUP_REMOVED lines=8> */
[----:B------:R-:W-:Y:S09]  /*10990*/  FMUL.FTZ R162, R19, UR5 ;  /* 0x0000000513a27c20 */ /* 0x000ff20008410000 */
[----:B------:R-:W1:Y:S10]  /*109a0*/  MUFU.TANH R153, R153 ;  /* 0x0000009900997308 */ /* 0x000e740000002400 */
[----:B------:R-:W1:Y:S01]  /*109b0*/  MUFU.TANH R151, R151 ;  /* 0x0000009700977308 */ /* 0x000e620000002400 */
[C---:B---3--:R-:W-:Y:S09]  /*109c0*/  HMMA.16816.F32.BF16 R20, R96.reuse, R100, R20 ;  /* 0x000000646014723c */ /* 0x048ff20000041814 */
[----:B------:R-:W3:Y:S01]  /*109d0*/  MUFU.TANH R158, R158 ;  /* 0x0000009e009e7308 */ /* 0x000ee20000002400 */
[C---:B------:R-:W-:Y:S01]  /*109e0*/  HMMA.16816.F32.BF16 R24, R96.reuse, R102, R24 ;  /* 0x000000666018723c */ /* 0x040fe20000041818 */
[----:B------:R-:W4:Y:S01]  /*109f0*/  LDSM.16.M88.4 R100, [R0+0x5c00] ;  /* 0x005c00000064783b */ /* 0x000f220000000200 */
[----:B------:R-:W-:Y:S07]  /*10a00*/  DEPBAR.LE SB0, 0x0 ;  /* 0x000080000000791a */ /* 0x000fee0000000000 */
[----:B------:R-:W1:Y:S01]  /*10a10*/  MUFU.TANH R160, R160 ;  /* 0x000000a000a07308 */ /* 0x000e620000002400 */
[----:B------:R-:W-:Y:S01]  /*10a20*/  BAR.SYNC.DEFER_BLOCKING 0x0 ;  /* 0x0000000000007b1d */ /* 0x000fe20000010000 */
        /* <DEDUP_REMOVED lines=12> */
[C---:B----4-:R-:W-:Y:S09]  /*10af0*/  HMMA.16816.F32.BF16 R28, R96.reuse, R100, R28 ;  /* 0x00000064601c723c */ /* 0x050ff2000004181c */
[----:B------:R-:W4:Y:S01]  /*10b00*/  MUFU.TANH R143, R143 ;  /* 0x0000008f008f7308 */ /* 0x000f220000002400 */
[----:B------:R-:W-:Y:S09]  /*10b10*/  HMMA.16816.F32.BF16 R32, R96, R102, R32 ;  /* 0x000000666020723c */ /* 0x000ff20000041820 */
[----:B------:R-:W1:Y:S01]  /*10b20*/  MUFU.TANH R142, R142 ;  /* 0x0000008e008e7308 */ /* 0x000e620000002400 */
[----:B------:R-:W-:Y:S01]  /*10b30*/  FMUL.FTZ R145, R28, UR5 ;  /* 0x000000051c917c20 */ /* 0x000fe20008410000 */
[----:B------:R-:W-:Y:S08]  /*10b40*/  FMUL.FTZ R154, R29, UR5 ;  /* 0x000000051d9a7c20 */ /* 0x000ff00008410000 */
[----:B------:R-:W1:Y:S01]  /*10b50*/  MUFU.TANH R144, R144 ;  /* 0x0000009000907308 */ /* 0x000e620000002400 */
[----:B--2---:R-:W-:Y:S01]  /*10b60*/  FMUL.FTZ R90, R30, UR5 ;  /* 0x000000051e5a7c20 */ /* 0x004fe20008410000 */
[----:B-----5:R-:W-:Y:S01]  /*10b70*/  FMUL.FTZ R89, R31, UR5 ;  /* 0x000000051f597c20 */ /* 0x020fe20008410000 */
[----:B------:R-:W-:Y:S01]  /*10b80*/  FMUL.FTZ R149, R32, UR5 ;  /* 0x0000000520957c20 */ /* 0x000fe20008410000 */
[----:B------:R-:W-:Y:S06]  /*10b90*/  FMUL.FTZ R156, R33, UR5 ;  /* 0x00000005219c7c20 */ /* 0x000fec0008410000 */
[----:B------:R-:W2:Y:S01]  /*10ba0*/  MUFU.TANH R146, R146 ;  /* 0x0000009200927308 */ /* 0x000ea20000002400 */
        /* <DEDUP_REMOVED lines=13> */
[----:B------:R-:W1:Y:S01]  /*10c80*/  MUFU.TANH R3, R3 ;  /* 0x0000000300037308 */ /* 0x000e620000002400 */
[----:B--234-:R-:W-:Y:S05]  /*10c90*/  @!P0 BRA `(.L_x_3766) ;  /* 0x0000000400b88947 */ /* 0x01cfea0003800000 */
[----:B------:R-:W-:Y:S01]  /*10ca0*/  ISETP.GE.AND P3, PT, R86, UR16, PT ;  /* 0x0000001056007c0c */ /* 0x000fe2000bf66270 */
[----:B------:R-:W2:Y:S01]  /*10cb0*/  @!P1 LDC R0, c[0x0][0x3b8] ;  /* 0x0000ee00ff009b82 */ /* 0x000ea20000000800 */
[----:B------:R-:W-:Y:S01]  /*10cc0*/  ISETP.GE.AND P2, PT, R85, UR16, PT ;  /* 0x0000001055007c0c */ /* 0x000fe2000bf46270 */
[----:B------:R-:W-:Y:S05]  /*10cd0*/  @!P1 IMAD.MOV.U32 R2, RZ, RZ, RZ ;  /* 0x000000ffff029224 */ /* 0x000fea00078e00ff */
[----:B------:R-:W-:Y:S01]  /*10ce0*/  @!P1 IADD3 R2, P0, PT, RZ, -R2, RZ ;  /* 0x80000002ff029210 */ /* 0x000fe20007f1e0ff */
[----:B--2---:R-:W-:Y:S04]  /*10cf0*/  @!P1 IMAD.SHL.U32 R0, R0, 0x40, RZ ;  /* 0x0000004000009824 */ /* 0x004fe800078e00ff */
[----:B------:R-:W-:Y:S01]  /*10d00*/  @!P1 IMAD.X R0, RZ, RZ, ~R0, P0 ;  /* 0x000000ffff009224 */ /* 0x000fe200000e0e00 */
[----:B------:R-:W-:Y:S04]  /*10d10*/  ISETP.GE.AND P0, PT, R84, UR16, PT ;  /* 0x0000001054007c0c */ /* 0x000fe8000bf06270 */
[----:B------:R-:W-:Y:S04]  /*10d20*/  @!P1 SHF.R.S64 R5, R2, 0x1f, R0 ;  /* 0x0000001f02059819 */ /* 0x000fe80000001000 */
[----:B------:R-:W-:Y:S04]  /*10d30*/  @!P1 IADD3 R120, P4, PT, R5, R120, RZ ;  /* 0x0000007805789210 */ /* 0x000fe80007f9e0ff */
[----:B------:R-:W-:Y:S01]  /*10d40*/  @!P1 LEA.HI.X.SX32 R119, R0, R119, 0x1, P4 ;  /* 0x0000007700779211 */ /* 0x000fe200020f0eff */
[----:B------:R-:W-:Y:S08]  /*10d50*/  @!P1 BRA `(.L_x_3767) ;  /* 0x0000000000f49947 */ /* 0x000ff00003800000 */
[C---:B------:R-:W-:Y:S01]  /*10d60*/  VIADD R5, R140.reuse, 0xffffffc0 ;  /* 0xffffffc08c057836 */ /* 0x040fe20000000000 */
[----:B------:R-:W2:Y:S01]  /*10d70*/  LDC R4, c[0x0][0x4f0] ;  /* 0x00013c00ff047b82 */ /* 0x000ea20000000800 */
[----:B------:R-:W-:Y:S03]  /*10d80*/  IADD3 R13, PT, PT, R140, -0x80, RZ ;  /* 0xffffff808c0d7810 */ /* 0x000fe60007ffe0ff */
        /* <DEDUP_REMOVED lines=10> */
[----:B------:R-:W-:Y:S02]  /*10e30*/  IABS R7, R13 ;  /* 0x0000000d00077213 */ /* 0x000fe40000000000 */
[----:B------:R-:W-:Y:S01]  /*10e40*/  LOP3.LUT R13, R13, R4, RZ, 0x3c, !PT ;  /* 0x000000040d0d7212 */ /* 0x000fe200078e3cff */
[----:B------:R-:W-:Y:S06]  /*10e50*/  IMAD.HI.U32 R0, R9, R0, R8 ;  /* 0x0000000009007227 */ /* 0x000fec00078e0008 */
[C---:B------:R-:W-:Y:S04]  /*10e60*/  IMAD.HI.U32 R6, R0.reuse, R11, RZ ;  /* 0x0000000b00067227 */ /* 0x040fe800078e00ff */
[----:B------:R-:W-:Y:S04]  /*10e70*/  IMAD.HI.U32 R0, R0, R7, RZ ;  /* 0x0000000700007227 */ /* 0x000fe800078e00ff */
[----:B------:R-:W-:Y:S01]  /*10e80*/  IMAD.MOV R9, RZ, RZ, -R6 ;  /* 0x000000ffff097224 */ /* 0x000fe200078e0a06 */
[----:B------:R-:W-:Y:S03]  /*10e90*/  IADD3 R8, PT, PT, -R0, RZ, RZ ;  /* 0x000000ff00087210 */ /* 0x000fe60007ffe1ff */
[C---:B------:R-:W-:Y:S02]  /*10ea0*/  IMAD R11, R2.reuse, R9, R11 ;  /* 0x00000009020b7224 */ /* 0x040fe400078e020b */
[C---:B------:R-:W-:Y:S03]  /*10eb0*/  IMAD R7, R2.reuse, R8, R7 ;  /* 0x0000000802077224 */ /* 0x040fe600078e0207 */
[C---:B------:R-:W-:Y:S02]  /*10ec0*/  ISETP.GT.U32.AND P5, PT, R2.reuse, R11, PT ;  /* 0x0000000b0200720c */ /* 0x040fe40003fa4070 */
[----:B------:R-:W-:Y:S11]  /*10ed0*/  ISETP.GT.U32.AND P4, PT, R2, R7, PT ;  /* 0x000000070200720c */ /* 0x000ff60003f84070 */
[--C-:B------:R-:W-:Y:S02]  /*10ee0*/  @!P5 IMAD.IADD R11, R11, 0x1, -R2.reuse ;  /* 0x000000010b0bd824 */ /* 0x100fe400078e0a02 */
[----:B------:R-:W-:Y:S01]  /*10ef0*/  @!P4 IADD3 R0, PT, PT, R0, 0x1, RZ ;  /* 0x000000010000c810 */ /* 0x000fe20007ffe0ff */
[----:B------:R-:W-:Y:S02]  /*10f00*/  @!P4 IMAD.IADD R7, R7, 0x1, -R2 ;  /* 0x000000010707c824 */ /* 0x000fe400078e0a02 */
[-C--:B------:R-:W-:Y:S01]  /*10f10*/  ISETP.GE.U32.AND P4, PT, R11, R2.reuse, PT ;  /* 0x000000020b00720c */ /* 0x080fe20003f86070 */
[----:B------:R-:W-:Y:S01]  /*10f20*/  @!P5 VIADD R6, R6, 0x1 ;  /* 0x000000010606d836 */ /* 0x000fe20000000000 */
[----:B------:R-:W-:Y:S02]  /*10f30*/  ISETP.GE.AND P5, PT, R13, RZ, PT ;  /* 0x000000ff0d00720c */ /* 0x000fe40003fa6270 */
[----:B------:R-:W-:Y:S09]  /*10f40*/  ISETP.GE.U32.AND P6, PT, R7, R2, PT ;  /* 0x000000020700720c */ /* 0x000ff20003fc6070 */
[----:B------:R-:W-:Y:S02]  /*10f50*/  @P4 IADD3 R6, PT, PT, R6, 0x1, RZ ;  /* 0x0000000106064810 */ /* 0x000fe40007ffe0ff */
[----:B------:R-:W-:Y:S02]  /*10f60*/  ISETP.NE.AND P4, PT, R4, RZ, PT ;  /* 0x000000ff0400720c */ /* 0x000fe40003f85270 */
[----:B------:R-:W-:Y:S01]  /*10f70*/  @P6 VIADD R0, R0, 0x1 ;  /* 0x0000000100006836 */ /* 0x000fe20000000000 */
[----:B------:R-:W-:Y:S02]  /*10f80*/  ISETP.GE.AND P6, PT, R5, RZ, PT ;  /* 0x000000ff0500720c */ /* 0x000fe40003fc6270 */
[----:B------:R-:W-:Y:S01]  /*10f90*/  LOP3.LUT R5, RZ, R4, RZ, 0x33, !PT ;  /* 0x00000004ff057212 */ /* 0x000fe200078e33ff */
[----:B------:R-:W-:Y:S05]  /*10fa0*/  @!P5 IMAD.MOV R0, RZ, RZ, -R0 ;  /* 0x000000ffff00d224 */ /* 0x000fea00078e0a00 */
[----:B------:R-:W-:Y:S04]  /*10fb0*/  SEL R9, R5, R0, !P4 ;  /* 0x0000000005097207 */ /* 0x000fe80006000000 */
[C---:B------:R-:W-:Y:S01]  /*10fc0*/  LEA R12, P5, R9.reuse, R134, 0x2 ;  /* 0x00000086090c7211 */ /* 0x040fe200078a10ff */
[----:B------:R-:W-:Y:S03]  /*10fd0*/  @!P6 IMAD.MOV R6, RZ, RZ, -R6 ;  /* 0x000000ffff06e224 */ /* 0x000fe600078e0a06 */
[-C--:B------:R-:W-:Y:S02]  /*10fe0*/  LEA.HI.X.SX32 R13, R9, R135.reuse, 0x2, P5 ;  /* 0x00000087090d7211 */ /* 0x080fe400028f16ff */
[----:B------:R-:W-:Y:S03]  /*10ff0*/  SEL R5, R5, R6, !P4 ;  /* 0x0000000605057207 */ /* 0x000fe60006000000 */
[----:B------:R-:W2:Y:S01]  /*11000*/  LDG.E R7, desc[UR6][R12.64] ;  /* 0x000000060c077981 */ /* 0x000ea2000c1e1900 */
[C---:B------:R-:W-:Y:S04]  /*11010*/  LEA R10, P4, R5.reuse, R134, 0x2 ;  /* 0x00000086050a7211 */ /* 0x040fe800078810ff */
[C---:B------:R-:W-:Y:S02]  /*11020*/  LEA.HI.X.SX32 R11, R5.reuse, R135, 0x2, P4 ;  /* 0x00000087050b7211 */ /* 0x040fe400020f16ff */
[----:B------:R-:W-:Y:S03]  /*11030*/  IADD3 R5, PT, PT, R5, -R9, RZ ;  /* 0x8000000905057210 */ /* 0x000fe60007ffe0ff */
[----:B------:R-:W2:Y:S02]  /*11040*/  LDG.E R0, desc[UR6][R10.64] ;  /* 0x000000060a007981 */ /* 0x000ea4000c1e1900 */
[----:B------:R-:W-:Y:S05]  /*11050*/  IMAD R5, R5, R4, -0x40 ;  /* 0xffffffc005057424 */ /* 0x000fea00078e0204 */
[----:B------:R-:W-:Y:S05]  /*11060*/  SHF.R.S32.HI R2, RZ, 0x1f, R5 ;  /* 0x0000001fff027819 */ /* 0x000fea0000011405 */
[----:B------:R-:W-:Y:S04]  /*11070*/  IMAD R2, R2, UR10, RZ ;  /* 0x0000000a02027c24 */ /* 0x000fe8000f8e02ff */
[C---:B------:R-:W-:Y:S02]  /*11080*/  IMAD R2, R5.reuse, UR11, R2 ;  /* 0x0000000b05027c24 */ /* 0x040fe4000f8e0202 */
[----:B------:R-:W-:Y:S04]  /*11090*/  IMAD.WIDE.U32 R4, R5, UR10, RZ ;  /* 0x0000000a05047c25 */ /* 0x000fe8000f8e00ff */
        /* <DEDUP_REMOVED lines=9> */
.L_x_3767:
[--C-:B------:R-:W-:Y:S01]  /*11130*/  @!P3 IMAD.MOV.U32 R121, RZ, RZ, R119.reuse ;  /* 0x000000ffff79b224 */ /* 0x100fe200078e0077 */
[-C--:B------:R-:W-:Y:S01]  /*11140*/  @!P0 MOV R6, R120.reuse ;  /* 0x0000007800068202 */ /* 0x080fe20000000f00 */
[--C-:B------:R-:W-:Y:S01]  /*11150*/  @!P0 IMAD.MOV.U32 R7, RZ, RZ, R119.reuse ;  /* 0x000000ffff078224 */ /* 0x100fe200078e0077 */
[C---:B------:R-:W-:Y:S02]  /*11160*/  LEA R4, P4, R127.reuse, R120, 0x1 ;  /* 0x000000787f047211 */ /* 0x040fe400078808ff */
[----:B------:R-:W-:Y:S01]  /*11170*/  @!PT LDS RZ, [RZ] ;  /* 0x00000000fffff984 */ /* 0x000fe20000000800 */
[----:B------:R-:W-:Y:S01]  /*11180*/  @!PT LDS RZ, [RZ] ;  /* 0x00000000fffff984 */ /* 0x000fe20000000800 */
[----:B------:R-:W-:Y:S01]  /*11190*/  @!PT LDS RZ, [RZ] ;  /* 0x00000000fffff984 */ /* 0x000fe20000000800 */
[----:B------:R2:W-:Y:S02]  /*111a0*/  @!P3 LDGSTS.E.BYPASS.LTC128B.128 [R137+0x3000], desc[UR6][R120.64] ;  /* 0x030000007889bfae */ /* 0x0005e4000b981a06 */
[----:B------:R-:W-:Y:S02]  /*111b0*/  LEA.HI.X R5, R127, R119, R126, 0x1, P4 ;  /* 0x000000777f057211 */ /* 0x000fe400020f0c7e */
        /* <DEDUP_REMOVED lines=28> */
.L_x_3766:
[----:B-1----:R-:W-:Y:S01]  /*11380*/  FMNMX3.FTZ R2, R91, R161, R159, !PT ;  /* 0x000000a15b027276 */ /* 0x002fe2000781009f */
[----:B------:R-:W-:Y:S01]  /*11390*/  LDSM.16.MT88.4 R12, [R116+0x6000] ;  /* 0x00600000740c783b */ /* 0x000fe20000004200 */
[----:B---3--:R-:W-:Y:S02]  /*113a0*/  FMNMX3.FTZ R5, R93, R110, R107, !PT ;  /* 0x0000006e5d057276 */ /* 0x008fe4000781006b */
        /* <DEDUP_REMOVED lines=15> */
[----:B------:R-:W-:Y:S01]  /*114a0*/  IADD3 R96, PT, PT, R95, R116, RZ ;  /* 0x000000745f607210 */ /* 0x000fe20007ffe0ff */
[----:B------:R-:W1:Y:S01]  /*114b0*/  SHFL.BFLY PT, R5, R4, 0x2, 0x1f ;  /* 0x0c401f0004057f89 */ /* 0x000e6200000e0000 */
[----:B------:R-:W-:Y:S02]  /*114c0*/  IADD3 R138, PT, PT, R138, -0x1, RZ ;  /* 0xffffffff8a8a7810 */ /* 0x000fe40007ffe0ff */
[----:B------:R-:W-:Y:S05]  /*114d0*/  IADD3 R140, PT, PT, R140, -0x40, RZ ;  /* 0xffffffc08c8c7810 */ /* 0x000fea0007ffe0ff */
[----:B------:R-:W2:Y:S08]  /*114e0*/  SHFL.BFLY PT, R0, R9, 0x2, 0x1f ;  /* 0x0c401f0009007f89 */ /* 0x000eb000000e0000 */
[----:B------:R-:W-:Y:S01]  /*114f0*/  LDSM.16.MT88.4 R20, [R96+0x6000] ;  /* 0x006000006014783b */ /* 0x000fe20000004200 */
        /* <DEDUP_REMOVED lines=34> */
[----:B------:R-:W-:Y:S01]  /*11720*/  FFMA.FTZ R115, R144, UR4, -R97 ;  /* 0x0000000490737c23 */ /* 0x000fe20008010861 */
[--C-:B------:R-:W-:Y:S07]  /*11730*/  FFMA.FTZ R111, R147, UR4, -R106.reuse ;  /* 0x00000004936f7c23 */ /* 0x100fee000801086a */
[----:B------:R-:W-:Y:S01]  /*11740*/  MUFU.EX2 R98, R98 ;  /* 0x0000006200627308 */ /* 0x000fe20000000800 */
        /* <DEDUP_REMOVED lines=17> */
[----:B------:R-:W-:Y:S01]  /*11860*/  FMUL.FTZ R16, R92, R68 ;  /* 0x000000445c107220 */ /* 0x000fe20000410000 */
[----:B------:R-:W3:Y:S07]  /*11870*/  LDSM.16.MT88.4 R60, [R96+0x7000] ;  /* 0x00700000603c783b */ /* 0x000eee0000004200 */
[----:B------:R-:W4:Y:S01]  /*11880*/  MUFU.EX2 R99, R99 ;  /* 0x0000006300637308 */ /* 0x000f220000000800 */
[C---:B------:R-:W-:Y:S01]  /*11890*/  FMUL.FTZ R18, R91.reuse, R70 ;  /* 0x000000465b127220 */ /* 0x040fe20000410000 */
[----:B-1----:R-:W-:Y:S01]  /*118a0*/  F2FP.BF16.F32.PACK_AB R80, R108, R109 ;  /* 0x0000006d6c50723e */ /* 0x002fe200000010ff */
[----:B------:R-:W-:Y:S07]  /*118b0*/  FMUL.FTZ R19, R91, R71 ;  /* 0x000000475b137220 */ /* 0x000fee0000410000 */
[----:B------:R-:W1:Y:S01]  /*118c0*/  MUFU.EX2 R93, R93 ;  /* 0x0000005d005d7308 */ /* 0x000e620000000800 */
[C---:B------:R-:W-:Y:S01]  /*118d0*/  FMUL.FTZ R17, R92.reuse, R69 ;  /* 0x000000455c117220 */ /* 0x040fe20000410000 */
[----:B--2---:R-:W-:Y:S01]  /*118e0*/  F2FP.BF16.F32.PACK_AB R81, R107, R110 ;  /* 0x0000006e6b51723e */ /* 0x004fe200000010ff */
[C---:B------:R-:W-:Y:S01]  /*118f0*/  FMUL.FTZ R32, R92.reuse, R52 ;  /* 0x000000345c207220 */ /* 0x040fe20000410000 */
[C---:B------:R-:W-:Y:S01]  /*11900*/  FMUL.FTZ R33, R92.reuse, R53 ;  /* 0x000000355c217220 */ /* 0x040fe20000410000 */
[C---:B------:R-:W-:Y:S01]  /*11910*/  FMUL.FTZ R34, R91.reuse, R54 ;  /* 0x000000365b227220 */ /* 0x040fe20000410000 */
[----:B------:R-:W-:Y:S01]  /*11920*/  FMUL.FTZ R35, R91, R55 ;  /* 0x000000375b237220 */ /* 0x000fe20000410000 */
[C---:B------:R-:W-:Y:S01]  /*11930*/  FMUL.FTZ R36, R92.reuse, R36 ;  /* 0x000000245c247220 */ /* 0x040fe20000410000 */
[----:B------:R-:W2:Y:S01]  /*11940*/  LDSM.16.MT88.4 R52, [R116+0x8000] ;  /* 0x008000007434783b */ /* 0x000ea20000004200 */
[C---:B------:R-:W-:Y:S01]  /*11950*/  FMUL.FTZ R37, R92.reuse, R37 ;  /* 0x000000255c257220 */ /* 0x040fe20000410000 */
[----:B----4-:R-:W-:Y:S01]  /*11960*/  F2FP.BF16.F32.PACK_AB R82, R99, R100 ;  /* 0x000000646352723e */ /* 0x010fe200000010ff */
[C---:B------:R-:W-:Y:S01]  /*11970*/  FMUL.FTZ R38, R91.reuse, R38 ;  /* 0x000000265b267220 */ /* 0x040fe20000410000 */
[----:B------:R-:W-:Y:S01]  /*11980*/  FMUL.FTZ R39, R91, R39 ;  /* 0x000000275b277220 */ /* 0x000fe20000410000 */
[C---:B------:R-:W-:Y:S01]  /*11990*/  FMUL.FTZ R40, R92.reuse, R40 ;  /* 0x000000285c287220 */ /* 0x040fe20000410000 */
[----:B-1----:R-:W-:Y:S01]  /*119a0*/  F2FP.BF16.F32.PACK_AB R83, R93, R98 ;  /* 0x000000625d53723e */ /* 0x002fe200000010ff */
[C---:B------:R-:W-:Y:S01]  /*119b0*/  FMUL.FTZ R41, R92.reuse, R41 ;  /* 0x000000295c297220 */ /* 0x040fe20000410000 */
[----:B------:R-:W-:Y:S01]  /*119c0*/  LDSM.16.MT88.4 R76, [R116+0x6c00] ;  /* 0x006c0000744c783b */ /* 0x000fe20000004200 */
[C---:B------:R-:W-:Y:S01]  /*119d0*/  FMUL.FTZ R42, R91.reuse, R42 ;  /* 0x0000002a5b2a7220 */ /* 0x040fe20000410000 */
[C---:B------:R-:W-:Y:S01]  /*119e0*/  FMUL.FTZ R43, R91.reuse, R43 ;  /* 0x0000002b5b2b7220 */ /* 0x040fe20000410000 */
[----:B------:R-:W-:Y:S01]  /*119f0*/  FFMA.FTZ R94, R91, R94, R110 ;  /* 0x0000005e5b5e7223 */ /* 0x000fe2000001006e */
[----:B------:R-:W-:Y:S01]  /*11a00*/  MUFU.EX2 R112, R112 ;  /* 0x0000007000707308 */ /* 0x000fe20000000800 */
[C---:B------:R-:W-:Y:S09]  /*11a10*/  HMMA.16816.F32.BF16 R4, R80.reuse, R12, R4 ;  /* 0x0000000c5004723c */ /* 0x040ff20000041804 */
[----:B------:R-:W-:Y:S01]  /*11a20*/  MUFU.EX2 R113, R113 ;  /* 0x0000007100717308 */ /* 0x000fe20000000800 */
[----:B------:R-:W-:Y:S01]  /*11a30*/  FADD.FTZ R69, R107, R94 ;  /* 0x0000005e6b457221 */ /* 0x000fe20000010000 */
[C---:B------:R-:W-:Y:S08]  /*11a40*/  FMUL.FTZ R12, R92.reuse, R72 ;  /* 0x000000485c0c7220 */ /* 0x040ff00000410000 */
[----:B------:R-:W-:Y:S01]  /*11a50*/  MUFU.EX2 R115, R115 ;  /* 0x0000007300737308 */ /* 0x000fe20000000800 */
[C---:B------:R-:W-:Y:S03]  /*11a60*/  HMMA.16816.F32.BF16 R8, R80.reuse, R14, R8 ;  /* 0x0000000e5008723c */ /* 0x040fe60000041808 */
[----:B------:R-:W-:Y:S01]  /*11a70*/  FMUL.FTZ R13, R92, R73 ;  /* 0x000000495c0d7220 */ /* 0x000fe20000410000 */
[C---:B------:R-:W-:Y:S01]  /*11a80*/  FMUL.FTZ R14, R91.reuse, R74 ;  /* 0x0000004a5b0e7220 */ /* 0x040fe20000410000 */
[C---:B------:R-:W-:Y:S01]  /*11a90*/  FMUL.FTZ R15, R91.reuse, R75 ;  /* 0x0000004b5b0f7220 */ /* 0x040fe20000410000 */
[----:B------:R-:W-:Y:S03]  /*11aa0*/  FADD.FTZ R98, R98, R69 ;  /* 0x0000004562627221 */ /* 0x000fe60000010000 */
[----:B------:R-:W-:Y:S01]  /*11ab0*/  MUFU.EX2 R111, R111 ;  /* 0x0000006f006f7308 */ /* 0x000fe20000000800 */
[----:B------:R-:W-:Y:S01]  /*11ac0*/  LDSM.16.MT88.4 R68, [R96+0x6c00] ;  /* 0x006c00006044783b */ /* 0x000fe20000004200 */
[C---:B------:R-:W-:Y:S01]  /*11ad0*/  FMUL.FTZ R44, R92.reuse, R44 ;  /* 0x0000002c5c2c7220 */ /* 0x040fe20000410000 */
[C---:B------:R-:W-:Y:S07]  /*11ae0*/  FMUL.FTZ R45, R92.reuse, R45 ;  /* 0x0000002d5c2d7220 */ /* 0x040fee0000410000 */
[----:B------:R-:W-:Y:S01]  /*11af0*/  MUFU.EX2 R114, R114 ;  /* 0x0000007200727308 */ /* 0x000fe20000000800 */
[C---:B------:R-:W-:Y:S03]  /*11b00*/  HMMA.16816.F32.BF16 R12, R80.reuse, R20, R12 ;  /* 0x00000014500c723c */ /* 0x040fe6000004180c */
[C---:B------:R-:W-:Y:S01]  /*11b10*/  FMUL.FTZ R20, R92.reuse, R64 ;  /* 0x000000405c147220 */ /* 0x040fe20000410000 */
[C---:B------:R-:W-:Y:S01]  /*11b20*/  FMUL.FTZ R21, R92.reuse, R65 ;  /* 0x000000415c157220 */ /* 0x040fe20000410000 */
[C---:B------:R-:W-:Y:S01]  /*11b30*/  FMUL.FTZ R46, R91.reuse, R46 ;  /* 0x0000002e5b2e7220 */ /* 0x040fe20000410000 */
[C---:B------:R-:W-:Y:S03]  /*11b40*/  FMUL.FTZ R47, R91.reuse, R47 ;  /* 0x0000002f5b2f7220 */ /* 0x040fe60000410000 */
[----:B------:R-:W-:Y:S01]  /*11b50*/  MUFU.EX2 R103, R103 ;  /* 0x0000006700677308 */ /* 0x000fe20000000800 */
[C---:B------:R-:W-:Y:S03]  /*11b60*/  HMMA.16816.F32.BF16 R16, R80.reuse, R22, R16 ;  /* 0x000000165010723c */ /* 0x040fe60000041810 */
[C---:B------:R-:W-:Y:S01]  /*11b70*/  FMUL.FTZ R22, R91.reuse, R66 ;  /* 0x000000425b167220 */ /* 0x040fe20000410000 */
[C---:B------:R-:W-:Y:S05]  /*11b80*/  FMUL.FTZ R23, R91.reuse, R67 ;  /* 0x000000435b177220 */ /* 0x040fea0000410000 */
[----:B------:R-:W-:Y:S01]  /*11b90*/  MUFU.EX2 R105, R105 ;  /* 0x0000006900697308 */ /* 0x000fe20000000800 */
[C---:B------:R-:W-:Y:S01]  /*11ba0*/  FMUL.FTZ R48, R92.reuse, R48 ;  /* 0x000000305c307220 */ /* 0x040fe20000410000 */
[C---:B------:R-:W-:Y:S01]  /*11bb0*/  FMUL.FTZ R49, R92.reuse, R49 ;  /* 0x000000315c317220 */ /* 0x040fe20000410000 */
[C---:B------:R-:W-:Y:S07]  /*11bc0*/  FMUL.FTZ R50, R91.reuse, R50 ;  /* 0x000000325b327220 */ /* 0x040fee0000410000 */
[----:B------:R-:W-:Y:S01]  /*11bd0*/  MUFU.EX2 R104, R104 ;  /* 0x0000006800687308 */ /* 0x000fe20000000800 */
[C---:B------:R-:W-:Y:S01]  /*11be0*/  FMUL.FTZ R51, R91.reuse, R51 ;  /* 0x000000335b337220 */ /* 0x040fe20000410000 */
[C---:B------:R-:W-:Y:S08]  /*11bf0*/  HMMA.16816.F32.BF16 R20, R80.reuse, R28, R20 ;  /* 0x0000001c5014723c */ /* 0x040ff00000041814 */
[----:B------:R-:W-:Y:S01]  /*11c00*/  MUFU.EX2 R102, R102 ;  /* 0x0000006600667308 */ /* 0x000fe20000000800 */
[C---:B------:R-:W-:Y:S01]  /*11c10*/  FMUL.FTZ R28, R92.reuse, R56 ;  /* 0x000000385c1c7220 */ /* 0x040fe20000410000 */
[C---:B------:R-:W-:Y:S01]  /*11c20*/  FMUL.FTZ R29, R92.reuse, R57 ;  /* 0x000000395c1d7220 */ /* 0x040fe20000410000 */
[----:B------:R-:W-:Y:S07]  /*11c30*/  FFMA.FTZ R141, R92, R141, R109 ;  /* 0x0000008d5c8d7223 */ /* 0x000fee000001006d */
[----:B------:R-:W-:Y:S01]  /*11c40*/  MUFU.EX2 R101, R101 ;  /* 0x0000006500657308 */ /* 0x000fe20000000800 */
[--C-:B------:R-:W-:Y:S01]  /*11c50*/  FFMA.FTZ R110, R146, UR4, -R97.reuse ;  /* 0x00000004926e7c23 */ /* 0x100fe20008010861 */
[C---:B------:R-:W-:Y:S03]  /*11c60*/  HMMA.16816.F32.BF16 R24, R80.reuse, R30, R24 ;  /* 0x0000001e5018723c */ /* 0x040fe60000041818 */
[C---:B------:R-:W-:Y:S01]  /*11c70*/  FMUL.FTZ R30, R91.reuse, R58 ;  /* 0x0000003a5b1e7220 */ /* 0x040fe20000410000 */
[----:B------:R-:W-:Y:S04]  /*11c80*/  FMUL.FTZ R31, R91, R59 ;  /* 0x0000003b5b1f7220 */ /* 0x000fe80000410000 */
[----:B------:R-:W-:Y:S01]  /*11c90*/  MUFU.EX2 R110, R110 ;  /* 0x0000006e006e7308 */ /* 0x000fe20000000800 */
[----:B------:R-:W-:Y:S01]  /*11ca0*/  LDSM.16.MT88.4 R56, [R116+0x6400] ;  /* 0x006400007438783b */ /* 0x000fe20000004200 */
[--C-:B------:R-:W-:Y:S01]  /*11cb0*/  FFMA.FTZ R142, R150, UR4, -R97.reuse ;  /* 0x00000004968e7c23 */ /* 0x100fe20008010861 */
[--C-:B------:R-:W-:Y:S01]  /*11cc0*/  FFMA.FTZ R109, R152, UR4, -R97.reuse ;  /* 0x00000004986d7c23 */ /* 0x100fe20008010861 */
[----:B------:R-:W-:Y:S01]  /*11cd0*/  FADD.FTZ R93, R93, R98 ;  /* 0x000000625d5d7221 */ /* 0x000fe20000010000 */
[--C-:B------:R-:W-:Y:S01]  /*11ce0*/  FFMA.FTZ R65, R153, UR4, -R106.reuse ;  /* 0x0000000499417c23 */ /* 0x100fe2000801086a */
[C---:B---3--:R-:W-:Y:S04]  /*11cf0*/  HMMA.16816.F32.BF16 R28, R80.reuse, R60, R28 ;  /* 0x0000003c501c723c */ /* 0x048fe8000004181c */
[----:B------:R-:W-:Y:S01]  /*11d00*/  MUFU.EX2 R142, R142 ;  /* 0x0000008e008e7308 */ /* 0x000fe20000000800 */
[--C-:B------:R-:W-:Y:S01]  /*11d10*/  FFMA.FTZ R64, R151, UR4, -R106.reuse ;  /* 0x0000000497407c23 */ /* 0x100fe2000801086a */
[--C-:B------:R-:W-:Y:S01]  /*11d20*/  FFMA.FTZ R66, R158, UR4, -R97.reuse ;  /* 0x000000049e427c23 */ /* 0x100fe20008010861 */
[--C-:B------:R-:W-:Y:S07]  /*11d30*/  FFMA.FTZ R144, R90, UR4, -R97.reuse ;  /* 0x000000045a907c23 */ /* 0x100fee0008010861 */
[----:B------:R-:W-:Y:S01]  /*11d40*/  MUFU.EX2 R109, R109 ;  /* 0x0000006d006d7308 */ /* 0x000fe20000000800 */
[----:B------:R-:W-:Y:S01]  /*11d50*/  FFMA.FTZ R89, R89, UR4, -R97 ;  /* 0x0000000459597c23 */ /* 0x000fe20008010861 */
[C---:B------:R-:W-:Y:S01]  /*11d60*/  HMMA.16816.F32.BF16 R32, R80.reuse, R62, R32 ;  /* 0x0000003e5020723c */ /* 0x040fe20000041820 */
[----:B------:R-:W-:Y:S07]  /*11d70*/  LDSM.16.MT88.4 R60, [R96+0x6800] ;  /* 0x00680000603c783b */ /* 0x000fee0000004200 */
[----:B------:R-:W-:Y:S01]  /*11d80*/  MUFU.EX2 R65, R65 ;  /* 0x0000004100417308 */ /* 0x000fe20000000800 */
[--C-:B------:R-:W-:Y:S01]  /*11d90*/  FFMA.FTZ R145, R145, UR4, -R106.reuse ;  /* 0x0000000491917c23 */ /* 0x100fe2000801086a */
[--C-:B------:R-:W-:Y:S01]  /*11da0*/  FFMA.FTZ R154, R154, UR4, -R106.reuse ;  /* 0x000000049a9a7c23 */ /* 0x100fe2000801086a */
[--C-:B------:R-:W-:Y:S07]  /*11db0*/  FFMA.FTZ R149, R149, UR4, -R106.reuse ;  /* 0x0000000495957c23 */ /* 0x100fee000801086a */
[----:B------:R-:W-:Y:S01]  /*11dc0*/  MUFU.EX2 R64, R64 ;  /* 0x0000004000407308 */ /* 0x000fe20000000800 */
[----:B------:R-:W-:Y:S01]  /*11dd0*/  FFMA.FTZ R106, R156, UR4, -R106 ;  /* 0x000000049c6a7c23 */ /* 0x000fe2000801086a */
[C---:B--2---:R-:W-:Y:S08]  /*11de0*/  HMMA.16816.F32.BF16 R36, R80.reuse, R52, R36 ;  /* 0x000000345024723c */ /* 0x044ff00000041824 */
[----:B------:R-:W1:Y:S01]  /*11df0*/  MUFU.EX2 R66, R66 ;  /* 0x0000004200427308 */ /* 0x000e620000000800 */
[----:B------:R-:W-:Y:S01]  /*11e00*/  FADD.FTZ R67, R108, R141 ;  /* 0x0000008d6c437221 */ /* 0x000fe20000010000 */
[----:B------:R-:W-:Y:S08]  /*11e10*/  ISETP.NE.AND P0, PT, R138, RZ, PT ;  /* 0x000000ff8a00720c */ /* 0x000ff00003f05270 */
[----:B------:R-:W-:Y:S01]  /*11e20*/  MUFU.EX2 R107, R145 ;  /* 0x00000091006b7308 */ /* 0x000fe20000000800 */
[----:B------:R-:W-:Y:S01]  /*11e30*/  FADD.FTZ R100, R100, R67 ;  /* 0x0000004364647221 */ /* 0x000fe20000010000 */
[C---:B------:R-:W-:Y:S01]  /*11e40*/  HMMA.16816.F32.BF16 R40, R80.reuse, R54, R40 ;  /* 0x000000365028723c */ /* 0x040fe20000041828 */
[----:B------:R-:W2:Y:S07]  /*11e50*/  LDSM.16.MT88.4 R52, [R96+0x8000] ;  /* 0x008000006034783b */ /* 0x000eae0000004200 */
[----:B------:R-:W3:Y:S01]  /*11e60*/  MUFU.EX2 R108, R154 ;  /* 0x0000009a006c7308 */ /* 0x000ee20000000800 */
[----:B------:R-:W-:Y:S01]  /*11e70*/  FADD.FTZ R100, R99, R100 ;  /* 0x0000006463647221 */ /* 0x000fe20000010000 */
[----:B------:R-:W-:Y:S08]  /*11e80*/  MOV R91, R2 ;  /* 0x00000002005b7202 */ /* 0x000ff00000000f00 */
[----:B------:R-:W-:Y:S01]  /*11e90*/  MUFU.EX2 R144, R144 ;  /* 0x0000009000907308 */ /* 0x000fe20000000800 */
[----:B-1----:R-:W-:Y:S09]  /*11ea0*/  FADD.FTZ R98, R66, R93 ;  /* 0x0000005d42627221 */ /* 0x002ff20000010000 */
[----:B------:R-:W1:Y:S10]  /*11eb0*/  MUFU.EX2 R89, R89 ;  /* 0x0000005900597308 */ /* 0x000e740000000800 */
[----:B------:R-:W-:Y:S01]  /*11ec0*/  MUFU.EX2 R90, R149 ;  /* 0x00000095005a7308 */ /* 0x000fe20000000800 */
[----:B---3--:R-:W-:Y:S09]  /*11ed0*/  F2FP.BF16.F32.PACK_AB R92, R108, R107 ;  /* 0x0000006b6c5c723e */ /* 0x008ff200000010ff */
[----:B------:R-:W3:Y:S01]  /*11ee0*/  MUFU.EX2 R141, R106 ;  /* 0x0000006a008d7308 */ /* 0x000ee20000000800 */
[----:B-1----:R-:W-:Y:S02]  /*11ef0*/  F2FP.BF16.F32.PACK_AB R93, R89, R144 ;  /* 0x00000090595d723e */ /* 0x002fe400000010ff */
[----:B---3--:R-:W-:Y:S01]  /*11f00*/  F2FP.BF16.F32.PACK_AB R94, R141, R90 ;  /* 0x0000005a8d5e723e */ /* 0x008fe200000010ff */
[C---:B--2---:R-:W-:Y:S03]  /*11f10*/  HMMA.16816.F32.BF16 R44, R80.reuse, R52, R44 ;  /* 0x00000034502c723c */ /* 0x044fe6000004182c */
[----:B------:R-:W-:Y:S01]  /*11f20*/  F2FP.BF16.F32.PACK_AB R52, R64, R65 ;  /* 0x000000414034723e */ /* 0x000fe200000010ff */
[----:B------:R-:W-:Y:S01]  /*11f30*/  FADD.FTZ R65, R65, R100 ;  /* 0x0000006441417221 */ /* 0x000fe20000010000 */
[C---:B------:R-:W-:Y:S01]  /*11f40*/  F2FP.BF16.F32.PACK_AB R53, R103.reuse, R66 ;  /* 0x000000426735723e */ /* 0x040fe200000010ff */
[----:B------:R-:W-:Y:S02]  /*11f50*/  FADD.FTZ R103, R103, R98 ;  /* 0x0000006267677221 */ /* 0x000fe40000010000 */
[----:B------:R-:W-:Y:S03]  /*11f60*/  HMMA.16816.F32.BF16 R48, R80, R54, R48 ;  /* 0x000000365030723c */ /* 0x000fe60000041830 */
[----:B------:R-:W-:Y:S01]  /*11f70*/  F2FP.BF16.F32.PACK_AB R54, R104, R105 ;  /* 0x000000696836723e */ /* 0x000fe200000010ff */
[----:B------:R-:W-:Y:S01]  /*11f80*/  FADD.FTZ R100, R64, R65 ;  /* 0x0000004140647221 */ /* 0x000fe20000010000 */
[C---:B------:R-:W-:Y:S01]  /*11f90*/  F2FP.BF16.F32.PACK_AB R55, R101.reuse, R102 ;  /* 0x000000666537723e */ /* 0x040fe200000010ff */
[----:B------:R-:W-:Y:S04]  /*11fa0*/  FADD.FTZ R102, R102, R103 ;  /* 0x0000006766667221 */ /* 0x000fe80000010000 */
[----:B------:R-:W-:Y:S02]  /*11fb0*/  FADD.FTZ R102, R101, R102 ;  /* 0x0000006665667221 */ /* 0x000fe40000010000 */
[C---:B------:R-:W-:Y:S08]  /*11fc0*/  HMMA.16816.F32.BF16 R4, R52.reuse, R56, R4 ;  /* 0x000000383404723c */ /* 0x040ff00000041804 */
        /* <DEDUP_REMOVED lines=41> */
[----:B------:R-:W-:Y:S03]  /*12260*/  FFMA.FTZ R97, R3, UR4, -R97 ;  /* 0x0000000403617c23 */ /* 0x000fe60008010861 */
[----:B------:R-:W-:Y:S01]  /*12270*/  MUFU.EX2 R3, R56 ;  /* 0x0000003800037308 */ /* 0x000fe20000000800 */
[C---:B------:R-:W-:Y:S09]  /*12280*/  HMMA.16816.F32.BF16 R40, R52.reuse, R58, R40 ;  /* 0x0000003a3428723c */ /* 0x040ff20000041828 */
[----:B------:R-:W1:Y:S01]  /*12290*/  MUFU.EX2 R88, R97 ;  /* 0x0000006100587308 */ /* 0x000e620000000800 */
[C---:B--2---:R-:W-:Y:S08]  /*122a0*/  HMMA.16816.F32.BF16 R44, R52.reuse, R60, R44 ;  /* 0x0000003c342c723c */ /* 0x044ff0000004182c */
[----:B------:R-:W-:Y:S01]  /*122b0*/  HMMA.16816.F32.BF16 R48, R52, R62, R48 ;  /* 0x0000003e3430723c */ /* 0x000fe20000041830 */
[----:B------:R-:W2:Y:S02]  /*122c0*/  LDSM.16.MT88.4 R60, [R116+0x7c00] ;  /* 0x007c0000743c783b */ /* 0x000ea40000004200 */
[----:B-1----:R-:W-:Y:S01]  /*122d0*/  F2FP.BF16.F32.PACK_AB R95, R88, R3 ;  /* 0x00000003585f723e */ /* 0x002fe200000010ff */
[----:B------:R-:W-:Y:S05]  /*122e0*/  FADD.FTZ R3, R3, R144 ;  /* 0x0000009003037221 */ /* 0x000fea0000010000 */
[----:B------:R-:W1:Y:S01]  /*122f0*/  LDSM.16.MT88.4 R52, [R96+0x7c00] ;  /* 0x007c00006034783b */ /* 0x000e620000004200 */
[C---:B------:R-:W-:Y:S07]  /*12300*/  HMMA.16816.F32.BF16 R80, R92.reuse, R76, R4 ;  /* 0x0000004c5c50723c */ /* 0x040fee0000041804 */
[----:B------:R-:W3:Y:S01]  /*12310*/  LDSM.16.MT88.4 R4, [R116+0x8c00] ;  /* 0x008c00007404783b */ /* 0x000ee20000004200 */
[C---:B------:R-:W-:Y:S07]  /*12320*/  HMMA.16816.F32.BF16 R76, R92.reuse, R78, R8 ;  /* 0x0000004e5c4c723c */ /* 0x040fee0000041808 */
[----:B------:R-:W4:Y:S01]  /*12330*/  LDSM.16.MT88.4 R8, [R96+0x8c00] ;  /* 0x008c00006008783b */ /* 0x000f220000004200 */
[C---:B------:R-:W-:Y:S03]  /*12340*/  HMMA.16816.F32.BF16 R72, R92.reuse, R68, R12 ;  /* 0x000000445c48723c */ /* 0x040fe6000004180c */
[----:B------:R-:W-:Y:S04]  /*12350*/  FADD.FTZ R13, R105, R100 ;  /* 0x00000064690d7221 */ /* 0x000fe80000010000 */
[----:B------:R-:W-:Y:S01]  /*12360*/  FADD.FTZ R13, R104, R13 ;  /* 0x0000000d680d7221 */ /* 0x000fe20000010000 */
[C---:B------:R-:W-:Y:S08]  /*12370*/  HMMA.16816.F32.BF16 R68, R92.reuse, R70, R16 ;  /* 0x000000465c44723c */ /* 0x040ff00000041810 */
[C---:B--2---:R-:W-:Y:S08]  /*12380*/  HMMA.16816.F32.BF16 R64, R92.reuse, R60, R20 ;  /* 0x0000003c5c40723c */ /* 0x044ff00000041814 */
[C---:B------:R-:W-:Y:S08]  /*12390*/  HMMA.16816.F32.BF16 R60, R92.reuse, R62, R24 ;  /* 0x0000003e5c3c723c */ /* 0x040ff00000041818 */
[C---:B-1----:R-:W-:Y:S08]  /*123a0*/  HMMA.16816.F32.BF16 R56, R92.reuse, R52, R28 ;  /* 0x000000345c38723c */ /* 0x042ff0000004181c */
        /* <DEDUP_REMOVED lines=11> */
[----:B------:R-:W-:Y:S01]  /*12460*/  MOV R93, R0 ;  /* 0x00000000005d7202 */ /* 0x000fe20000000f00 */
[----:B------:R-:W-:Y:S01]  /*12470*/  FADD.FTZ R90, R90, R5 ;  /* 0x000000055a5a7221 */ /* 0x000fe20000010000 */
[----:B------:R-:W-:Y:S03]  /*12480*/  FADD.FTZ R94, R88, R3 ;  /* 0x00000003585e7221 */ /* 0x000fe60000010000 */
[----:B------:R-:W-:Y:S01]  /*12490*/  FADD.FTZ R141, R141, R90 ;  /* 0x0000005a8d8d7221 */ /* 0x000fe20000010000 */
[----:B------:R-:W-:Y:S11]  /*124a0*/  @P0 BRA `(.L_x_3768) ;  /* 0xffffffd400f80947 */ /* 0x000ff6000383ffff */
.L_x_3764:
[----:B------:R-:W1:Y:S01]  /*124b0*/  SHFL.BFLY PT, R3, R94, 0x2, 0x1f ;  /* 0x0c401f005e037f89 */ /* 0x000e6200000e0000 */
[----:B------:R-:W2:Y:S01]  /*124c0*/  S2UR UR4, SR_CgaCtaId ;  /* 0x00000000000479c3 */ /* 0x000ea20000008800 */
[----:B------:R-:W-:Y:S01]  /*124d0*/  UMOV UR5, 0x400 ;  /* 0x0000040000057882 */ /* 0x000fe20000000000 */
[----:B------:R-:W-:Y:S01]  /*124e0*/  ISETP.NE.AND P1, PT, R128, -0x1, PT ;  /* 0xffffffff8000780c */ /* 0x000fe20003f25270 */
[----:B------:R-:W3:Y:S01]  /*124f0*/  SHFL.BFLY PT, R4, R141, 0x2, 0x1f ;  /* 0x0c401f008d047f89 */ /* 0x000ee200000e0000 */
[----:B------:R-:W4:Y:S01]  /*12500*/  LDCU.64 UR8, c[0x0][0x408] ;  /* 0x00008100ff0877ac */ /* 0x000f220008000a00 */
[----:B------:R-:W-:Y:S01]  /*12510*/  BSSY.RECONVERGENT B0, `(.L_x_3769) ;  /* 0x00000ad000007945 */ /* 0x000fe20003800200 */
[----:B------:R-:W5:Y:S01]  /*12520*/  S2R R6, SR_TID.X ;  /* 0x0000000000067919 */ /* 0x000f620000002100 */
[----:B-1----:R-:W-:Y:S01]  /*12530*/  FADD.FTZ R12, R3, R94 ;  /* 0x0000005e030c7221 */ /* 0x002fe20000010000 */
[----:B--2---:R-:W-:Y:S01]  /*12540*/  ULEA UR4, UR4, UR5, 0x18 ;  /* 0x0000000504047291 */ /* 0x004fe2000f8ec0ff */
[----:B---3--:R-:W-:-:S03]  /*12550*/  FADD.FTZ R9, R4, R141 ;  /* 0x0000008d04097221 */ /* 0x008fc60000010000 */
[----:B------:R-:W1:Y:S04]  /*12560*/  SHFL.BFLY PT, R7, R12, 0x1, 0x1f ;  /* 0x0c201f000c077f89 */ /* 0x000e6800000e0000 */
[----:B------:R-:W2:Y:S01]  /*12570*/  SHFL.BFLY PT, R8, R9, 0x1, 0x1f ;  /* 0x0c201f0009087f89 */ /* 0x000ea200000e0000 */
[C---:B-----5:R-:W-:Y:S02]  /*12580*/  SHF.L.U32 R3, R6.reuse, 0x4, RZ ;  /* 0x0000000406037819 */ /* 0x060fe400000006ff */
[C---:B------:R-:W-:Y:S02]  /*12590*/  SHF.L.U32 R5, R6.reuse, 0x3, RZ ;  /* 0x0000000306057819 */ /* 0x040fe400000006ff */
[----:B------:R-:W-:Y:S02]  /*125a0*/  LOP3.LUT R4, R6, 0x3, RZ, 0xc0, !PT ;  /* 0x0000000306047812 */ /* 0x000fe400078ec0ff */
[----:B------:R-:W-:-:S02]  /*125b0*/  LOP3.LUT R3, R3, 0x3e00, RZ, 0xc0, !PT ;  /* 0x00003e0003037812 */ /* 0x000fc400078ec0ff */
[----:B------:R-:W-:Y:S02]  /*125c0*/  LOP3.LUT P2, RZ, R6, 0x3, RZ, 0xc0, !PT ;  /* 0x0000000306ff7812 */ /* 0x000fe4000784c0ff */
[----:B------:R-:W-:Y:S02]  /*125d0*/  LEA R3, R4, R3, 0x1 ;  /* 0x0000000304037211 */ /* 0x000fe400078e08ff */
[----:B------:R-:W-:Y:S01]  /*125e0*/  LOP3.LUT R4, R5, 0x20, RZ, 0xc0, !PT ;  /* 0x0000002005047812 */ /* 0x000fe200078ec0ff */
[----:B-1----:R-:W-:Y:S01]  /*125f0*/  FADD.FTZ R7, R12, R7 ;  /* 0x000000070c077221 */ /* 0x002fe20000010000 */
[----:B--2---:R-:W-:-:S03]  /*12600*/  FADD.FTZ R8, R9, R8 ;  /* 0x0000000809087221 */ /* 0x004fc60000010000 */
[----:B------:R-:W1:Y:S01]  /*12610*/  MUFU.RCP R10, R7 ;  /* 0x00000007000a7308 */ /* 0x000e620000001000 */
[----:B------:R-:W-:Y:S02]  /*12620*/  LOP3.LUT R9, R5, 0xc0, RZ, 0xc0, !PT ;  /* 0x000000c005097812 */ /* 0x000fe400078ec0ff */
[----:B------:R-:W-:Y:S01]  /*12630*/  FSETP.NE.FTZ.AND P4, PT, R7, RZ, PT ;  /* 0x000000ff0700720b */ /* 0x000fe20003f95000 */
[----:B------:R-:W2:Y:S01]  /*12640*/  LDC.U8 R5, c[0x0][0x548] ;  /* 0x00015200ff057b82 */ /* 0x000ea20000000000 */
[----:B------:R-:W-:Y:S02]  /*12650*/  FSETP.NE.FTZ.AND P5, PT, R8, RZ, PT ;  /* 0x000000ff0800720b */ /* 0x000fe40003fb5000 */
[----:B------:R-:W-:Y:S01]  /*12660*/  LOP3.LUT R9, R9, 0x18, R6, 0xf8, !PT ;  /* 0x0000001809097812 */ /* 0x000fe200078ef806 */
[----:B------:R-:W3:Y:S03]  /*12670*/  MUFU.RCP R11, R8 ;  /* 0x00000008000b7308 */ /* 0x000ee60000001000 */
[----:B------:R-:W-:-:S02]  /*12680*/  IADD3 R3, PT, PT, R9, R3, R4 ;  /* 0x0000000309037210 */ /* 0x000fc40007ffe004 */
[----:B------:R-:W-:Y:S02]  /*12690*/  SHF.L.U32 R4, R6, 0x2, RZ ;  /* 0x0000000206047819 */ /* 0x000fe400000006ff */
[----:B------:R-:W-:Y:S01]  /*126a0*/  LEA R3, R3, UR4, 0x1 ;  /* 0x0000000403037c11 */ /* 0x000fe2000f8e08ff */
[----:B------:R-:W5:Y:S01]  /*126b0*/  @P4 MUFU.LG2 R7, R7 ;  /* 0x0000000700074308 */ /* 0x000f620000000c00 */
[----:B-1----:R-:W-:Y:S01]  /*126c0*/  FSEL R10, R10, 1, P4 ;  /* 0x3f8000000a0a7808 */ /* 0x002fe20002000000 */
[----:B------:R-:W1:Y:S04]  /*126d0*/  @P5 LDC R21, c[0x0][0x458] ;  /* 0x00011600ff155b82 */ /* 0x000e680000000800 */
        /* <DEDUP_REMOVED lines=88> */
[----:B--2---:R-:W-:Y:S01]  /*12c60*/  ISETP.NE.AND P3, PT, R5, RZ, PT ;  /* 0x000000ff0500720c */ /* 0x004fe20003f65270 */
[----:B------:R-:W2:Y:S02]  /*12c70*/  @P1 LDC.64 R10, c[0x0][0x408] ;  /* 0x00010200ff0a1b82 */ /* 0x000ea40000000a00 */
[----:B------:R-:W-:Y:S01]  /*12c80*/  STS [R3+0x1000], R64 ;  /* 0x0010004003007388 */ /* 0x000fe20000000800 */
[----:B------:R-:W-:-:S03]  /*12c90*/  ISETP.NE.OR P0, PT, R128, -0x1, !P3 ;  /* 0xffffffff8000780c */ /* 0x000fc60005f05670 */
[----:B------:R-:W-:Y:S02]  /*12ca0*/  STS [R3+0x1200], R66 ;  /* 0x0012004203007388 */ /* 0x000fe40000000800 */
[----:B------:R-:W5:Y:S02]  /*12cb0*/  @!P1 LDC.64 R4, c[0x0][0x400] ;  /* 0x00010000ff049b82 */ /* 0x000f640000000a00 */
[----:B------:R-:W-:Y:S04]  /*12cc0*/  STS [R9+0x1010], R60 ;  /* 0x0010103c09007388 */ /* 0x000fe80000000800 */
[----:B------:R-:W-:Y:S02]  /*12cd0*/  STS [R9+0x1210], R62 ;  /* 0x0012103e09007388 */ /* 0x000fe40000000800 */
[----:B------:R-:W4:Y:S02]  /*12ce0*/  @!P3 LDC R12, c[0x0][0x3e0] ;  /* 0x0000f800ff0cbb82 */ /* 0x000f240000000800 */
[----:B------:R-:W-:Y:S04]  /*12cf0*/  STS [R13+0x1020], R56 ;  /* 0x001020380d007388 */ /* 0x000fe80000000800 */
[----:B------:R-:W-:Y:S02]  /*12d00*/  STS [R13+0x1220], R58 ;  /* 0x0012203a0d007388 */ /* 0x000fe40000000800 */
[----:B------:R-:W1:Y:S01]  /*12d10*/  @P3 LDC R14, c[0x0][0x454] ;  /* 0x00011500ff0e3b82 */ /* 0x000e620000000800 */
[----:B--2---:R-:W-:Y:S01]  /*12d20*/  @P1 IMAD.WIDE.U32 R24, R128, R10, RZ ;  /* 0x0000000a80181225 */ /* 0x004fe200078e00ff */
[----:B------:R-:W-:Y:S01]  /*12d30*/  STS [R15+0x1030], R52 ;  /* 0x001030340f007388 */ /* 0x000fe20000000800 */
[----:B------:R-:W-:-:S03]  /*12d40*/  MOV R10, 0x7f800000 ;  /* 0x7f800000000a7802 */ /* 0x000fc60000000f00 */
[----:B------:R-:W-:Y:S01]  /*12d50*/  STS [R15+0x1230], R54 ;  /* 0x001230360f007388 */ /* 0x000fe20000000800 */
[C---:B-----5:R-:W-:Y:S01]  /*12d60*/  @!P1 IMAD.WIDE.U32 R22, R130.reuse, R4, RZ ;  /* 0x0000000482169225 */ /* 0x060fe200078e00ff */
[----:B------:R-:W-:Y:S02]  /*12d70*/  MOV R4, 0x7f800000 ;  /* 0x7f80000000047802 */ /* 0x000fe40000000f00 */
[----:B------:R-:W-:Y:S01]  /*12d80*/  STS [R3+0x2000], R36 ;  /* 0x0020002403007388 */ /* 0x000fe20000000800 */
[----:B------:R-:W-:-:S03]  /*12d90*/  @!P1 IMAD R5, R130, R5, R23 ;  /* 0x0000000582059224 */ /* 0x000fc600078e0217 */
[----:B------:R2:W-:Y:S01]  /*12da0*/  STS [R3+0x2200], R38 ;  /* 0x0022002603007388 */ /* 0x0005e20000000800 */
[----:B------:R-:W-:Y:S02]  /*12db0*/  @P1 IMAD R5, R128, R11, R25 ;  /* 0x0000000b80051224 */ /* 0x000fe400078e0219 */
[----:B---3--:R-:W-:Y:S01]  /*12dc0*/  @P5 FMUL.FTZ R11, R8, 0.69314718246459960938 ;  /* 0x3f317218080b5820 */ /* 0x008fe20000410000 */
[----:B----4-:R-:W-:Y:S01]  /*12dd0*/  @!P3 IMAD R12, R130, R12, R129 ;  /* 0x0000000c820cb224 */ /* 0x010fe200078e0281 */
[----:B------:R-:W-:Y:S02]  /*12de0*/  STS [R9+0x2010], R40 ;  /* 0x0020102809007388 */ /* 0x000fe40000000800 */
[----:B-1----:R-:W-:Y:S02]  /*12df0*/  @P5 FFMA.FTZ R10, R2, R21, R11 ;  /* 0x00000015020a5223 */ /* 0x002fe4000001000b */
[----:B------:R1:W-:Y:S04]  /*12e00*/  STS [R9+0x2210], R42 ;  /* 0x0022102a09007388 */ /* 0x0003e80000000800 */
[----:B------:R3:W-:Y:S04]  /*12e10*/  STS [R13+0x2020], R44 ;  /* 0x0020202c0d007388 */ /* 0x0007e80000000800 */
[----:B------:R3:W-:Y:S04]  /*12e20*/  STS [R13+0x2220], R46 ;  /* 0x0022202e0d007388 */ /* 0x0007e80000000800 */
[----:B------:R3:W-:Y:S04]  /*12e30*/  STS [R15+0x2030], R48 ;  /* 0x002030300f007388 */ /* 0x0007e80000000800 */
[----:B------:R3:W-:Y:S01]  /*12e40*/  STS [R15+0x2230], R50 ;  /* 0x002230320f007388 */ /* 0x0007e20000000800 */
[----:B--2---:R-:W2:Y:S08]  /*12e50*/  LDC R3, c[0x0][0x434] ;  /* 0x00010d00ff037b82 */ /* 0x004eb00000000800 */
[----:B------:R-:W-:Y:S08]  /*12e60*/  BAR.SYNC.DEFER_BLOCKING 0x0 ;  /* 0x0000000000007b1d */ /* 0x000ff00000010000 */
[----:B-1----:R-:W1:Y:S01]  /*12e70*/  @P4 LDC R9, c[0x0][0x458] ;  /* 0x00011600ff094b82 */ /* 0x002e620000000800 */
[----:B--2---:R-:W-:-:S02]  /*12e80*/  @!P0 IMAD R128, R130, R3, RZ ;  /* 0x0000000382808224 */ /* 0x004fc400078e02ff */
[----:B------:R-:W-:Y:S01]  /*12e90*/  @!P3 IMAD R12, R12, R3, RZ ;  /* 0x000000030c0cb224 */ /* 0x000fe200078e02ff */
[----:B------:R3:W2:Y:S01]  /*12ea0*/  LDS.128 R16, [R137+0x800] ;  /* 0x0008000089107984 */ /* 0x0006a20000000c00 */
[----:B------:R-:W-:Y:S02]  /*12eb0*/  @P3 IMAD R12, R129, R14, R128 ;  /* 0x0000000e810c3224 */ /* 0x000fe400078e0280 */
[----:B-1----:R-:W-:Y:S01]  /*12ec0*/  @P4 FFMA.FTZ R4, R0, R9, R7 ;  /* 0x0000000900044223 */ /* 0x002fe20000010007 */
[----:B------:R-:W-:Y:S01]  /*12ed0*/  SHF.R.U32.HI R0, RZ, 0x2, R6 ;  /* 0x00000002ff007819 */ /* 0x000fe20000011606 */
[----:B------:R-:W-:Y:S06]  /*12ee0*/  @P2 BRA `(.L_x_3770) ;  /* 0x00000000003c2947 */ /* 0x000fec0003800000 */
[----:B------:R-:W-:Y:S01]  /*12ef0*/  SHF.R.U32.HI R6, RZ, 0x1, R6 ;  /* 0x00000001ff067819 */ /* 0x000fe20000011606 */
[----:B------:R-:W1:Y:S01]  /*12f00*/  LDCU.64 UR4, c[0x0][0x420] ;  /* 0x00008400ff0477ac */ /* 0x000e620008000a00 */
[----:B------:R-:W-:Y:S02]  /*12f10*/  IMAD.IADD R7, R131, 0x1, R12 ;  /* 0x0000000183077824 */ /* 0x000fe400078e020c */
[----:B------:R-:W-:-:S04]  /*12f20*/  LOP3.LUT R3, R6, 0x30, RZ, 0xc0, !PT ;  /* 0x0000003006037812 */ /* 0x000fc800078ec0ff */
[----:B------:R-:W-:Y:S01]  /*12f30*/  LOP3.LUT R2, R3, 0x7, R0, 0xf8, !PT ;  /* 0x0000000703027812 */ /* 0x000fe200078ef800 */
[----:B------:R-:W-:-:S03]  /*12f40*/  IMAD.IADD R3, R132, 0x1, -R131 ;  /* 0x0000000184037824 */ /* 0x000fc600078e0a83 */
        /* <DEDUP_REMOVED lines=9> */
.L_x_3770:
[----:B------:R-:W-:Y:S05]  /*12fe0*/  BSYNC.RECONVERGENT B0 ;  /* 0x0000000000007941 */ /* 0x000fea0003800200 */
.L_x_3769:
[----:B------:R-:W-:Y:S01]  /*12ff0*/  MOV R6, R86 ;  /* 0x0000005600067202 */ /* 0x000fe20000000f00 */
[----:B------:R-:W-:Y:S01]  /*13000*/  @P1 IMAD.MOV.U32 R22, RZ, RZ, R24 ;  /* 0x000000ffff161224 */ /* 0x000fe200078e0018 */
[----:B------:R-:W-:Y:S01]  /*13010*/  MOV R7, RZ ;  /* 0x000000ff00077202 */ /* 0x000fe20000000f00 */
[----:B---3--:R3:W4:Y:S01]  /*13020*/  LDS.128 R12, [R137] ;  /* 0x00000000890c7984 */ /* 0x0087220000000c00 */
[----:B------:R-:W5:Y:S01]  /*13030*/  LDCU.64 UR4, c[0x0][0x410] ;  /* 0x00008200ff0477ac */ /* 0x000f620008000a00 */
[----:B------:R-:W-:Y:S01]  /*13040*/  BSSY.RECONVERGENT B0, `(.L_x_3771) ;  /* 0x000001a000007945 */ /* 0x000fe20003800200 */
[C---:B------:R-:W-:Y:S01]  /*13050*/  IMAD.WIDE.U32 R6, R131.reuse, UR8, R6 ;  /* 0x0000000883067c25 */ /* 0x040fe2000f8e0006 */
[----:B-1----:R3:W1:Y:S03]  /*13060*/  LDS.128 R8, [R137+0x1000] ;  /* 0x0010000089087984 */ /* 0x0026660000000c00 */
[----:B------:R-:W-:Y:S01]  /*13070*/  IMAD R2, R131, UR9, R7 ;  /* 0x0000000983027c24 */ /* 0x000fe2000f8e0207 */
[----:B------:R-:W-:-:S02]  /*13080*/  IADD3 R20, P0, PT, R22, R6, RZ ;  /* 0x0000000616147210 */ /* 0x000fc40007f1e0ff */
[----:B------:R-:W-:-:S03]  /*13090*/  IADD3 R131, PT, PT, -R131, R132, RZ ;  /* 0x0000008483837210 */ /* 0x000fc60007ffe1ff */
[----:B------:R-:W-:Y:S01]  /*130a0*/  IMAD.X R21, R5, 0x1, R2, P0 ;  /* 0x0000000105157824 */ /* 0x000fe200000e0602 */
[-C--:B------:R-:W-:Y:S01]  /*130b0*/  ISETP.GE.AND P0, PT, R0, R131.reuse, PT ;  /* 0x000000830000720c */ /* 0x080fe20003f06270 */
[----:B------:R3:W1:Y:S01]  /*130c0*/  LDS.128 R4, [R137+0x2000] ;  /* 0x0020000089047984 */ /* 0x0006620000000c00 */
[----:B------:R-:W-:Y:S01]  /*130d0*/  ISETP.GE.AND P4, PT, R133, R131, PT ;  /* 0x000000838500720c */ /* 0x000fe20003f86270 */
[----:B-----5:R-:W-:-:S04]  /*130e0*/  IMAD.WIDE.U32 R20, R129, UR4, R20 ;  /* 0x0000000481147c25 */ /* 0x020fc8000f8e0014 */
[----:B------:R-:W-:-:S06]  /*130f0*/  IMAD R23, R129, UR5, R21 ;  /* 0x0000000581177c24 */ /* 0x000fcc000f8e0215 */
        /* <DEDUP_REMOVED lines=11> */
[----:B----4-:R2:W-:Y:S04]  /*131b0*/  @!P2 STG.E.128 desc[UR6][R24.64], R12 ;  /* 0x0000000c1800a986 */ /* 0x0105e8000c101d06 */
[----:B-1----:R2:W-:Y:S04]  /*131c0*/  @!P1 STG.E.128 desc[UR6][R24.64+0x40], R8 ;  /* 0x0000400818009986 */ /* 0x0025e8000c101d06 */
[----:B------:R2:W-:Y:S02]  /*131d0*/  @!P0 STG.E.128 desc[UR6][R24.64+0x80], R4 ;  /* 0x0000800418008986 */ /* 0x0005e4000c101d06 */
.L_x_3772:
[----:B------:R-:W-:Y:S05]  /*131e0*/  BSYNC.RECONVERGENT B0 ;  /* 0x0000000000007941 */ /* 0x000fea0003800200 */
.L_x_3771:
[----:B-12---:R1:W2:Y:S01]  /*131f0*/  LDS.128 R4, [R137+0x1800] ;  /* 0x0018000089047984 */ /* 0x0062a20000000c00 */
        /* <DEDUP_REMOVED lines=18> */
[----:B--2---:R4:W-:Y:S02]  /*13320*/  @!P1 STG.E.128 desc[UR6][R2.64+0x40], R4 ;  /* 0x0000400402009986 */ /* 0x0049e4000c101d06 */
[----:B------:R-:W-:Y:S05]  /*13330*/  @P0 EXIT ;  /* 0x000000000000094d */ /* 0x000fea0003800000 */
[----:B-1----:R-:W-:Y:S01]  /*13340*/  STG.E.128 desc[UR6][R2.64+0x80], R8 ;  /* 0x0000800802007986 */ /* 0x002fe2000c101d06 */
[----:B------:R-:W-:Y:S05]  /*13350*/  EXIT ;  /* 0x000000000000794d */ /* 0x000fea0003800000 */
.L_x_3773:
        /* <DEDUP_REMOVED lines=10> */
.L_x_5521:


//--------------------- .text._ZN5flash24flash_fwd_splitkv_kernelI23Flash_fwd_kernel_traitsILi96ELi64ELi64ELi4ELb0ELb0EN7cutlass10bfloat16_tE19Flash_kernel_traitsILi96ELi64ELi64ELi4ES3_EELb1ELb0ELb0ELb0ELb0ELb0ELb1ELb0EEEvNS_16Flash_fwd_paramsE --------------------------
	.section	.text._ZN5flash24flash_fwd_splitkv_kernelI23Flash_fwd_kernel_traitsILi96ELi64ELi64ELi4ELb0ELb0EN7cutlass10bfloat16_tE19Flash_kernel_traitsILi96ELi64ELi64ELi4ES3_EELb1ELb0ELb0ELb0ELb0ELb0ELb1ELb0EEEvNS_16Flash_fwd_paramsE,"ax",@progbits
	.align	128
        .global         _ZN5flash24flash_fwd_splitkv_kernelI23Flash_fwd_kernel_traitsILi96ELi64ELi64ELi4ELb0ELb0EN7cutlass10bfloat16_tE19Flash_kernel_traitsILi96ELi64ELi64ELi4ES3_EELb1ELb0ELb0ELb0ELb0ELb0ELb1ELb0EEEvNS_16Flash_fwd_paramsE
        .type           _ZN5flash24flash_fwd_splitkv_kernelI23Flash_fwd_kernel_traitsILi96ELi64ELi64ELi4ELb0ELb0EN7cutlass10bfloat16_tE19Flash_kernel_traitsILi96ELi64ELi64ELi4ES3_EELb1ELb0ELb0ELb0ELb0ELb0ELb1ELb0EEEvNS_16Flash_fwd_paramsE,@function
        .size           _ZN5flash24flash_fwd_splitkv_kernelI23Flash_fwd_kernel_traitsILi96ELi64ELi64ELi4ELb0ELb0EN7cutlass10bfloat16_tE19Flash_kernel_traitsILi96ELi64ELi64ELi4ES3_EELb1ELb0ELb0ELb0ELb0ELb0ELb1ELb0EEEvNS_16Flash_fwd_paramsE,(.L_x_5522 - _ZN5flash24flash_fwd_splitkv_kernelI23Flash_fwd_kernel_traitsILi96ELi64ELi64ELi4ELb0ELb0EN7cutlass10bfloat16_tE19Flash_kernel_traitsILi96ELi64ELi64ELi4ES3_EELb1ELb0ELb0ELb0ELb0ELb0ELb1ELb0EEEvNS_16Flash_fwd_paramsE)
        .other          _ZN5flash24flash_fwd_splitkv_kernelI23Flash_fwd_kernel_traitsILi96ELi64ELi64ELi4ELb0ELb0EN7cutlass10bfloat16_tE19Flash_kernel_traitsILi96ELi64ELi64ELi4ES3_EELb1ELb0ELb0ELb0ELb0ELb0ELb1ELb0EEEvNS_16Flash_fwd_paramsE,@"STO_CUDA_ENTRY STV_DEFAULT"
_ZN5flash24flash_fwd_splitkv_kernelI23Flash_fwd_kernel_traitsILi96ELi64ELi64ELi4ELb0ELb0EN7cutlass10bfloat16_tE19Flash_kernel_traitsILi96ELi64ELi64ELi4ES3_EELb1ELb0ELb0ELb0ELb0ELb0ELb1ELb0EEEvNS_16Flash_fwd_paramsE:
.text._ZN5flash24flash_fwd_splitkv_kernelI23Flash_fwd_kernel_traitsILi96ELi64ELi64ELi4ELb0ELb0EN7cutlass10bfloat16_tE19Flash_kernel_traitsILi96ELi64ELi64ELi4ES3_EELb1ELb0ELb0ELb0ELb0ELb0ELb1ELb0EEEvNS_16Flash_fwd_paramsE:
[----:B------:R-:W-:Y:S08]  /*0000*/  LDC R1, c[0x0][0x37c] ;  /* 0x0000df00ff017b82 */ /* 0x000ff00000000800 */
[----:B------:R-:W1:Y:S01]  /*0010*/  LDC R10, c[0x0][0x3e0] ;  /* 0x0000f800ff0a7b82 */ /* 0x000e620000000800 */
[----:B------:R-:W2:Y:S01]  /*0020*/  S2R R5, SR_CTAID.Z ;  /* 0x0000000000057919 */ /* 0x000ea20000002700 */
[----:B------:R-:W-:Y:S01]  /*0030*/  IMAD.MOV.U32 R2, RZ, RZ, RZ ;  /* 0x000000ffff027224 */ /* 0x000fe200078e00ff */
[----:B------:R-:W3:Y:S01]  /*0040*/  LDCU.64 UR4, c[0x0][0x478] ;  /* 0x00008f00ff0477ac */ /* 0x000ee20008000a00 */
[----:B------:R-:W-:Y:S01]  /*0050*/  IMAD.MOV.U32 R8, RZ, RZ, -0x1 ;  /* 0xffffffffff087424 */ /* 0x000fe200078e00ff */
        /* <DEDUP_REMOVED lines=28> */
[----:B------:R-:W-:-:S03]  /*0220*/  ISETP.NE.U32.AND P2, PT, RZ, UR4, PT ;  /* 0x00000004ff007c0c */ /* 0x000fc6000bf45070 */
[----:B-1----:R-:W-:Y:S01]  /*0230*/  IMAD.WIDE.U32 R18, R125, 0x4, R6 ;  /* 0x000000047d127825 */ /* 0x002fe200078e0006 */
[----:B------:R-:W-:-:S04]  /*0240*/  ISETP.NE.AND.EX P2, PT, RZ, UR5, PT, P2 ;  /* 0x00000005ff007c0c */ /* 0x000fc8000bf45320 */
[----:B----4-:R-:W3:Y:S04]  /*0250*/  @P0 LDG.E R8, desc[UR14][R18.64] ;  /* 0x0000000e12080981 */ /* 0x010ee8000c1e1900 */
[----:B------:R2:W3:Y:S01]  /*0260*/  @P4 LDG.E R17, desc[UR14][R18.64+0x4] ;  /* 0x0000040e12114981 */ /* 0x0004e2000c1e1900 */
[----:B------:R-:W-:Y:S01]  /*0270*/  IMAD.SHL.U32 R11, R125, 0x4, RZ ;  /* 0x000000047d0b7824 */ /* 0x000fe200078e00ff */
[----:B------:R-:W-:Y:S01]  /*0280*/  SHF.R.U32.HI R4, RZ, 0x1e, R125 ;  /* 0x0000001eff047819 */ /* 0x000fe2000001167d */
[----:B------:R-:W1:Y:S01]  /*0290*/  @!P4 LDC R9, c[0x0][0x434] ;  /* 0x00010d00ff09cb82 */ /* 0x000e620000000800 */
[----:B------:R-:W-:Y:S02]  /*02a0*/  IMAD.MOV.U32 R6, RZ, RZ, RZ ;  /* 0x000000ffff067224 */ /* 0x000fe400078e00ff */
[----:B------:R-:W-:-:S02]  /*02b0*/  @P2 IADD3 R14, P0, PT, R11, UR4, RZ ;  /* 0x000000040b0e2c10 */ /* 0x000fc4000ff1e0ff */
[----:B------:R-:W-:Y:S02]  /*02c0*/  @P3 IADD3 R12, P1, PT, R11, UR6, RZ ;  /* 0x000000060b0c3c10 */ /* 0x000fe4000ff3e0ff */
[C---:B------:R-:W-:Y:S02]  /*02d0*/  @P2 IADD3.X R15, PT, PT, R4.reuse, UR5, RZ, P0, !PT ;  /* 0x00000005040f2c10 */ /* 0x040fe400087fe4ff */
[----:B------:R-:W-:-:S04]  /*02e0*/  @P3 IADD3.X R13, PT, PT, R4, UR7, RZ, P1, !PT ;  /* 0x00000007040d3c10 */ /* 0x000fc80008ffe4ff */
[----:B------:R-:W5:Y:S01]  /*02f0*/  @P2 LDG.E R15, desc[UR14][R14.64] ;  /* 0x0000000e0e0f2981 */ /* 0x000f62000c1e1900 */
[----:B------:R-:W4:Y:S03]  /*0300*/  LDCU.U8 UR4, c[0x0][0x532] ;  /* 0x0000a640ff0477ac */ /* 0x000f260008000000 */
[----:B------:R4:W5:Y:S01]  /*0310*/  @P3 LDG.E R6, desc[UR14][R12.64] ;  /* 0x0000000e0c063981 */ /* 0x000962000c1e1900 */
[----:B--2---:R-:W-:-:S05]  /*0320*/  IADD3 R18, P0, PT, R11, R2, RZ ;  /* 0x000000020b127210 */ /* 0x004fca0007f1e0ff */
[----:B------:R-:W-:Y:S01]  /*0330*/  IMAD.X R19, R4, 0x1, R3, P0 ;  /* 0x0000000104137824 */ /* 0x000fe200000e0603 */
[----:B------:R-:W-:-:S04]  /*0340*/  ISETP.NE.U32.AND P0, PT, R2, RZ, PT ;  /* 0x000000ff0200720c */ /* 0x000fc80003f05070 */
[----:B------:R-:W-:Y:S01]  /*0350*/  ISETP.NE.AND.EX P0, PT, R3, RZ, PT, P0 ;  /* 0x000000ff0300720c */ /* 0x000fe20003f05300 */
[----:B----4-:R-:W2:Y:S01]  /*0360*/  S2R R13, SR_CTAID.X ;  /* 0x00000000000d7919 */ /* 0x010ea20000002500 */
        /* <DEDUP_REMOVED lines=13> */
.L_x_3774:
[----:B------:R-:W-:Y:S05]  /*0440*/  @!P3 EXIT ;  /* 0x000000000000b94d */ /* 0x000fea0003800000 */
[----:B------:R-:W3:Y:S01]  /*0450*/  LDC R14, c[0x0][0x374] ;  /* 0x0000dd00ff0e7b82 */ /* 0x000ee20000000800 */
[----:B-----5:R-:W-:Y:S01]  /*0460*/  @P2 IMAD.IADD R94, R15, 0x1, -R6 ;  /* 0x000000010f5e2824 */ /* 0x020fe200078e0a06 */
[----:B------:R-:W4:Y:S06]  /*0470*/  S2R R112, SR_TID.X ;  /* 0x0000000000707919 */ /* 0x000f2c0000002100 */
[----:B------:R-:W2:Y:S08]  /*0480*/  LDC R2, c[0x0][0x438] ;  /* 0x00010e00ff027b82 */ /* 0x000eb00000000800 */
[----:B-1----:R-:W1:Y:S01]  /*0490*/  @!P2 LDC R18, c[0x0][0x43c] ;  /* 0x00010f00ff12ab82 */ /* 0x002e620000000800 */
[----:B---3--:R-:W-:-:S07]  /*04a0*/  IABS R12, R14 ;  /* 0x0000000e000c7213 */ /* 0x008fce0000000000 */
[----:B------:R-:W3:Y:S01]  /*04b0*/  LDC R87, c[0x0][0x508] ;  /* 0x00014200ff577b82 */ /* 0x000ee20000000800 */
[----:B------:R-:W4:Y:S01]  /*04c0*/  I2F.RP R16, R12 ;  /* 0x0000000c00107306 */ /* 0x000f220000209400 */
[----:B--2---:R-:W-:-:S05]  /*04d0*/  VIADD R2, R2, 0x3f ;  /* 0x0000003f02027836 */ /* 0x004fca0000000000 */
[----:B------:R-:W-:-:S04]  /*04e0*/  SHF.R.S32.HI R19, RZ, 0x1f, R2 ;  /* 0x0000001fff137819 */ /* 0x000fc80000011402 */
[----:B------:R-:W-:Y:S01]  /*04f0*/  LEA.HI R19, R19, R2, RZ, 0x6 ;  /* 0x0000000213137211 */ /* 0x000fe200078f30ff */
[----:B----4-:R-:W2:Y:S01]  /*0500*/  MUFU.RCP R20, R16 ;  /* 0x0000001000147308 */ /* 0x010ea20000001000 */
[-C--:B------:R-:W-:Y:S02]  /*0510*/  IABS R2, R14.reuse ;  /* 0x0000000e00027213 */ /* 0x080fe40000000000 */
[----:B------:R-:W-:-:S03]  /*0520*/  LEA.HI.SX32 R19, R19, R14, 0x1a ;  /* 0x0000000e13137211 */ /* 0x000fc600078fd2ff */
[----:B------:R-:W-:Y:S02]  /*0530*/  IMAD.MOV R2, RZ, RZ, -R2 ;  /* 0x000000ffff027224 */ /* 0x000fe400078e0a02 */
[----:B------:R-:W-:Y:S02]  /*0540*/  VIADD R19, R19, 0xffffffff ;  /* 0xffffffff13137836 */ /* 0x000fe40000000000 */
[----:B--2---:R-:W-:-:S04]  /*0550*/  VIADD R20, R20, 0xffffffe ;  /* 0x0ffffffe14147836 */ /* 0x004fc80000000000 */
[----:B------:R-:W2:Y:S02]  /*0560*/  F2I.FTZ.U32.TRUNC.NTZ R21, R20 ;  /* 0x0000001400157305 */ /* 0x000ea4000021f000 */
[--C-:B--2---:R-:W-:Y:S02]  /*0570*/  IMAD.MOV R3, RZ, RZ, -R21.reuse ;  /* 0x000000ffff037224 */ /* 0x104fe400078e0a15 */
[----:B------:R-:W-:Y:S02]  /*0580*/  IMAD.MOV.U32 R20, RZ, RZ, RZ ;  /* 0x000000ffff147224 */ /* 0x000fe400078e00ff */
[----:B------:R-:W-:Y:S01]  /*0590*/  IMAD R16, R3, R12, RZ ;  /* 0x0000000c03107224 */ /* 0x000fe200078e02ff */
[----:B------:R-:W-:Y:S02]  /*05a0*/  IABS R3, R19 ;  /* 0x0000001300037213 */ /* 0x000fe40000000000 */
[----:B------:R-:W-:Y:S01]  /*05b0*/  LOP3.LUT R19, R19, R14, RZ, 0x3c, !PT ;  /* 0x0000000e13137212 */ /* 0x000fe200078e3cff */
[----:B------:R-:W-:-:S03]  /*05c0*/  IMAD.HI.U32 R16, R21, R16, R20 ;  /* 0x0000001015107227 */ /* 0x000fc600078e0014 */
[----:B------:R-:W-:-:S03]  /*05d0*/  ISETP.GE.AND P0, PT, R19, RZ, PT ;  /* 0x000000ff1300720c */ /* 0x000fc60003f06270 */
[----:B------:R-:W-:-:S04]  /*05e0*/  IMAD.HI.U32 R16, R16, R3, RZ ;  /* 0x0000000310107227 */ /* 0x000fc800078e00ff */
[----:B------:R-:W-:Y:S02]  /*05f0*/  IMAD R21, R16, R2, R3 ;  /* 0x0000000210157224 */ /* 0x000fe400078e0203 */
[----:B------:R-:W2:Y:S03]  /*0600*/  @!P2 LDC.64 R2, c[0x0][0x488] ;  /* 0x00012200ff02ab82 */ /* 0x000ea60000000a00 */
[----:B------:R-:W-:-:S13]  /*0610*/  ISETP.GT.U32.AND P1, PT, R12, R21, PT ;  /* 0x000000150c00720c */ /* 0x000fda0003f24070 */
[----:B------:R-:W-:Y:S02]  /*0620*/  @!P1 IMAD.IADD R21, R21, 0x1, -R12 ;  /* 0x0000000115159824 */ /* 0x000fe400078e0a0c */
[----:B------:R-:W-:Y:S01]  /*0630*/  @!P1 VIADD R16, R16, 0x1 ;  /* 0x0000000110109836 */ /* 0x000fe20000000000 */
[----:B------:R-:W-:Y:S02]  /*0640*/  ISETP.NE.AND P1, PT, R14, RZ, PT ;  /* 0x000000ff0e00720c */ /* 0x000fe40003f25270 */
[----:B------:R-:W-:Y:S02]  /*0650*/  ISETP.GE.U32.AND P4, PT, R21, R12, PT ;  /* 0x0000000c1500720c */ /* 0x000fe40003f86070 */
[----:B------:R-:W4:Y:S01]  /*0660*/  S2R R12, SR_CTAID.Y ;  /* 0x00000000000c7919 */ /* 0x000f220000002600 */
[----:B--2---:R-:W-:Y:S01]  /*0670*/  @!P2 ISETP.NE.U32.AND P3, PT, R2, RZ, PT ;  /* 0x000000ff0200a20c */ /* 0x004fe20003f65070 */
[----:B------:R-:W-:-:S03]  /*0680*/  VIADD R2, R13, 0x1 ;  /* 0x000000010d027836 */ /* 0x000fc60000000000 */
[----:B------:R-:W-:Y:S01]  /*0690*/  @!P2 ISETP.NE.AND.EX P3, PT, R3, RZ, PT, P3 ;  /* 0x000000ff0300a20c */ /* 0x000fe20003f65330 */
[----:B------:R-:W-:-:S03]  /*06a0*/  IMAD R2, R2, 0x40, -R9 ;  /* 0x0000004002027824 */ /* 0x000fc600078e0a09 */
[----:B-1----:R-:W-:Y:S02]  /*06b0*/  @!P2 SEL R18, R18, RZ, P3 ;  /* 0x000000ff1212a207 */ /* 0x002fe40001800000 */
[----:B------:R-:W-:Y:S02]  /*06c0*/  @P4 VIADD R16, R16, 0x1 ;  /* 0x0000000110104836 */ /* 0x000fe40000000000 */
[----:B------:R-:W-:Y:S02]  /*06d0*/  @!P2 IADD3 R94, PT, PT, R18, R17, -R6 ;  /* 0x00000011125ea210 */ /* 0x000fe40007ffe806 */
[----:B------:R-:W-:Y:S01]  /*06e0*/  @!P0 IMAD.MOV R16, RZ, RZ, -R16 ;  /* 0x000000ffff108224 */ /* 0x000fe200078e0a10 */
[----:B------:R-:W-:Y:S02]  /*06f0*/  @!P1 LOP3.LUT R16, RZ, R14, RZ, 0x33, !PT ;  /* 0x0000000eff109212 */ /* 0x000fe400078e33ff */
[----:B------:R-:W-:-:S05]  /*0700*/  VIADD R18, R94, 0x3f ;  /* 0x0000003f5e127836 */ /* 0x000fca0000000000 */
[----:B---3--:R-:W-:Y:S02]  /*0710*/  IADD3 R2, PT, PT, R18, R87, R2 ;  /* 0x0000005712027210 */ /* 0x008fe40007ffe002 */
[----:B------:R-:W-:Y:S02]  /*0720*/  SHF.R.S32.HI R3, RZ, 0x1f, R18 ;  /* 0x0000001fff037819 */ /* 0x000fe40000011412 */
[----:B------:R-:W-:Y:S02]  /*0730*/  SHF.R.S32.HI R15, RZ, 0x1f, R2 ;  /* 0x0000001fff0f7819 */ /* 0x000fe40000011402 */
[----:B------:R-:W-:Y:S02]  /*0740*/  LEA.HI R3, R3, R18, RZ, 0x6 ;  /* 0x0000001203037211 */ /* 0x000fe400078f30ff */
[----:B------:R-:W-:Y:S01]  /*0750*/  LEA.HI R15, R15, R2, RZ, 0x6 ;  /* 0x000000020f0f7211 */ /* 0x000fe200078f30ff */
[----:B----4-:R-:W-:Y:S01]  /*0760*/  IMAD R117, R16, R12, RZ ;  /* 0x0000000c10757224 */ /* 0x010fe200078e02ff */
[----:B------:R-:W-:-:S02]  /*0770*/  SHF.R.S32.HI R3, RZ, 0x6, R3 ;  /* 0x00000006ff037819 */ /* 0x000fc40000011403 */
[----:B------:R-:W-:Y:S02]  /*0780*/  SHF.R.S32.HI R15, RZ, 0x6, R15 ;  /* 0x00000006ff0f7819 */ /* 0x000fe4000001140f */
[----:B------:R-:W-:Y:S01]  /*0790*/  VIADDMNMX R104, R117, R16, R3, PT ;  /* 0x0000001075687246 */ /* 0x000fe20003800103 */
[----:B------:R-:W-:-:S03]  /*07a0*/  IMAD.MOV R3, RZ, RZ, -R125 ;  /* 0x000000ffff037224 */ /* 0x000fc600078e0a7d */
[----:B------:R-:W-:Y:S01]  /*07b0*/  VIMNMX R104, PT, PT, R104, R15, PT ;  /* 0x0000000f68687248 */ /* 0x000fe20003fe0100 */
[----:B------:R-:W-:-:S03]  /*07c0*/  IMAD R3, R10, R3, R5 ;  /* 0x000000030a037224 */ /* 0x000fc600078e0205 */
[----:B------:R-:W-:-:S13]  /*07d0*/  ISETP.GE.AND P0, PT, R117, R104, PT ;  /* 0x000000687500720c */ /* 0x000fda0003f06270 */
[----:B------:R-:W-:Y:S05]  /*07e0*/  @!P0 BRA `(.L_x_3775) ;  /* 0x0000000400c08947 */ /* 0x000fea0003800000 */
        /* <DEDUP_REMOVED lines=11> */
[----:B------:R-:W-:Y:S01]  /*08a0*/  ISETP.GE.AND P6, PT, R8, R9, PT ;  /* 0x000000090800720c */ /* 0x000fe20003fc6270 */
[----:B-1----:R-:W-:-:S02]  /*08b0*/  IMAD R14, R12, R14, R125 ;  /* 0x0000000e0c0e7224 */ /* 0x002fc400078e027d */
[----:B------:R-:W-:Y:S02]  /*08c0*/  VIADD R12, R112, 0x10 ;  /* 0x00000010700c7836 */ /* 0x000fe40000000000 */
[----:B------:R-:W-:Y:S01]  /*08d0*/  IMAD R3, R14, R10, R3 ;  /* 0x0000000a0e037224 */ /* 0x000fe200078e0203 */
[----:B------:R-:W-:Y:S01]  /*08e0*/  LOP3.LUT R14, R13, 0x40, RZ, 0xfc, !PT ;  /* 0x000000400d0e7812 */ /* 0x000fe200078efcff */
[----:B------:R-:W-:Y:S01]  /*08f0*/  VIADD R10, R112, 0x20 ;  /* 0x00000020700a7836 */ /* 0x000fe20000000000 */
[----:B------:R-:W-:Y:S01]  /*0900*/  ISETP.GE.AND P1, PT, R12, R9, PT ;  /* 0x000000090c00720c */ /* 0x000fe20003f26270 */
        /* <DEDUP_REMOVED lines=16> */
.L_x_3777:
[----:B------:R-:W-:Y:S05]  /*0a10*/  BSYNC.RECONVERGENT B0 ;  /* 0x0000000000007941 */ /* 0x000fea0003800200 */
.L_x_3776:
        /* <DEDUP_REMOVED lines=18> */
.L_x_3779:
[----:B------:R-:W-:Y:S05]  /*0b40*/  BSYNC.RECONVERGENT B0 ;  /* 0x0000000000007941 */ /* 0x000fea0003800200 */
.L_x_3778:
        /* <DEDUP_REMOVED lines=18> */
.L_x_3781:
[----:B------:R-:W-:Y:S05]  /*0c70*/  BSYNC.RECONVERGENT B0 ;  /* 0x0000000000007941 */ /* 0x000fea0003800200 */
.L_x_3780:
        /* <DEDUP_REMOVED lines=18> */
.L_x_3783:
[----:B------:R-:W-:Y:S05]  /*0da0*/  BSYNC.RECONVERGENT B0 ;  /* 0x0000000000007941 */ /* 0x000fea0003800200 */
.L_x_3782:
        /* <DEDUP_REMOVED lines=20> */
.L_x_3775:
        /* <DEDUP_REMOVED lines=11> */
.L_x_3784:
[----:B------:R-:W-:Y:S05]  /*0fa0*/  BRA.U !UP1, `(.L_x_3785) ;  /* 0x00000005097c7547 */ /* 0x000fea000b800000 */
[----:B-1----:R-:W1:Y:S01]  /*0fb0*/  LDC R11, c[0x0][0x4f0] ;  /* 0x00013c00ff0b7b82 */ /* 0x002e620000000800 */
        /* <DEDUP_REMOVED lines=11> */
[----:B-1---5:R-:W-:Y:S01]  /*1070*/  IADD3 R5, PT, PT, RZ, -R15, RZ ;  /* 0x8000000fff057210 */ /* 0x022fe20007ffe0ff */
[----:B------:R-:W-:-:S04]  /*1080*/  IMAD.MOV.U32 R14, RZ, RZ, RZ ;  /* 0x000000ffff0e7224 */ /* 0x000fc800078e00ff */
[----:B------:R-:W-:-:S04]  /*1090*/  IMAD R5, R5, R6, RZ ;  /* 0x0000000605057224 */ /* 0x000fc800078e02ff */
[----:B------:R-:W-:-:S06]  /*10a0*/  IMAD.HI.U32 R5, R15, R5, R14 ;  /* 0x000000050f057227 */ /* 0x000fcc00078e000e */
[----:B------:R-:W-:-:S05]  /*10b0*/  IMAD.HI.U32 R5, R5, R4, RZ ;  /* 0x0000000405057227 */ /* 0x000fca00078e00ff */
[----:B------:R-:W-:-:S05]  /*10c0*/  IADD3 R7, PT, PT, -R5, RZ, RZ ;  /* 0x000000ff05077210 */ /* 0x000fca0007ffe1ff */
[----:B------:R-:W-:Y:S01]  /*10d0*/  IMAD R7, R6, R7, R4 ;  /* 0x0000000706077224 */ /* 0x000fe200078e0204 */
[----:B------:R-:W-:-:S04]  /*10e0*/  LOP3.LUT R4, R2, R11, RZ, 0x3c, !PT ;  /* 0x0000000b02047212 */ /* 0x000fc800078e3cff */
[----:B------:R-:W-:Y:S02]  /*10f0*/  ISETP.GT.U32.AND P2, PT, R6, R7, PT ;  /* 0x000000070600720c */ /* 0x000fe40003f44070 */
[----:B------:R-:W-:Y:S02]  /*1100*/  ISETP.GE.AND P1, PT, R4, RZ, PT ;  /* 0x000000ff0400720c */ /* 0x000fe40003f26270 */
[----:B------:R-:W1:Y:S09]  /*1110*/  LDC R4, c[0x0][0x3e8] ;  /* 0x0000fa00ff047b82 */ /* 0x000e720000000800 */
[----:B------:R-:W-:Y:S01]  /*1120*/  @!P2 IMAD.IADD R7, R7, 0x1, -R6 ;  /* 0x000000010707a824 */ /* 0x000fe200078e0a06 */
[----:B------:R-:W-:-:S02]  /*1130*/  @!P2 IADD3 R5, PT, PT, R5, 0x1, RZ ;  /* 0x000000010505a810 */ /* 0x000fc40007ffe0ff */
[----:B------:R-:W-:Y:S02]  /*1140*/  ISETP.NE.AND P2, PT, R11, RZ, PT ;  /* 0x000000ff0b00720c */ /* 0x000fe40003f45270 */
[----:B------:R-:W-:Y:S01]  /*1150*/  ISETP.GE.U32.AND P0, PT, R7, R6, PT ;  /* 0x000000060700720c */ /* 0x000fe20003f06070 */
[----:B--2---:R-:W-:-:S04]  /*1160*/  IMAD.WIDE.U32 R6, R125, UR4, RZ ;  /* 0x000000047d067c25 */ /* 0x004fc8000f8e00ff */
[----:B------:R-:W-:Y:S01]  /*1170*/  IMAD R127, R125, UR5, R7 ;  /* 0x000000057d7f7c24 */ /* 0x000fe2000f8e0207 */
[----:B------:R-:W2:Y:S07]  /*1180*/  LDCU.64 UR4, c[0x0][0x3a8] ;  /* 0x00007500ff0477ac */ /* 0x000eae0008000a00 */
[----:B------:R-:W-:Y:S01]  /*1190*/  @P0 VIADD R5, R5, 0x1 ;  /* 0x0000000105050836 */ /* 0x000fe20000000000 */
[----:B------:R-:W-:-:S04]  /*11a0*/  LEA R126, P0, R6, UR8, 0x2 ;  /* 0x00000008067e7c11 */ /* 0x000fc8000f8010ff */
[----:B------:R-:W-:Y:S02]  /*11b0*/  @!P1 IADD3 R5, PT, PT, -R5, RZ, RZ ;  /* 0x000000ff05059210 */ /* 0x000fe40007ffe1ff */
[----:B------:R-:W-:Y:S02]  /*11c0*/  LEA.HI.X R127, R6, UR9, R127, 0x2, P0 ;  /* 0x00000009067f7c11 */ /* 0x000fe400080f147f */
[----:B------:R-:W-:-:S05]  /*11d0*/  @!P2 LOP3.LUT R5, RZ, R11, RZ, 0x33, !PT ;  /* 0x0000000bff05a212 */ /* 0x000fca00078e33ff */
[----:B------:R-:W-:-:S05]  /*11e0*/  IMAD.WIDE R18, R5, 0x4, R126 ;  /* 0x0000000405127825 */ /* 0x000fca00078e027e */
[----:B------:R-:W2:Y:S01]  /*11f0*/  LDG.E R10, desc[UR14][R18.64] ;  /* 0x0000000e120a7981 */ /* 0x000ea2000c1e1900 */
[----:B-1----:R-:W-:Y:S01]  /*1200*/  IABS R12, R4 ;  /* 0x00000004000c7213 */ /* 0x002fe20000000000 */
[----:B----4-:R-:W-:Y:S01]  /*1210*/  IMAD.U32 R84, RZ, RZ, UR12 ;  /* 0x0000000cff547e24 */ /* 0x010fe2000f8e00ff */
[----:B------:R-:W-:Y:S01]  /*1220*/  IADD3 R5, PT, PT, -R5, RZ, RZ ;  /* 0x000000ff05057210 */ /* 0x000fe20007ffe1ff */
[----:B------:R-:W-:Y:S01]  /*1230*/  IMAD.U32 R85, RZ, RZ, UR13 ;  /* 0x0000000dff557e24 */ /* 0x000fe2000f8e00ff */
[----:B------:R-:W1:Y:S01]  /*1240*/  I2F.RP R16, R12 ;  /* 0x0000000c00107306 */ /* 0x000e620000209400 */
[----:B---3--:R-:W-:Y:S02]  /*1250*/  MOV R88, UR10 ;  /* 0x0000000a00587c02 */ /* 0x008fe40008000f00 */
[----:B------:R-:W-:-:S05]  /*1260*/  MOV R89, UR11 ;  /* 0x0000000b00597c02 */ /* 0x000fca0008000f00 */
        /* <DEDUP_REMOVED lines=17> */
[----:B------:R-:W-:-:S13]  /*1380*/  ISETP.GE.U32.AND P2, PT, R15, R12, PT ;  /* 0x0000000c0f00720c */ /* 0x000fda0003f46070 */
[----:B------:R-:W-:-:S05]  /*1390*/  @P2 IADD3 R7, PT, PT, R7, 0x1, RZ ;  /* 0x0000000107072810 */ /* 0x000fca0007ffe0ff */
[----:B------:R-:W-:Y:S01]  /*13a0*/  @!P0 IMAD.MOV R7, RZ, RZ, -R7 ;  /* 0x000000ffff078224 */ /* 0x000fe200078e0a07 */
[----:B------:R-:W-:Y:S01]  /*13b0*/  @!P1 LOP3.LUT R7, RZ, R4, RZ, 0x33, !PT ;  /* 0x00000004ff079212 */ /* 0x000fe200078e33ff */
[----:B------:R-:W-:-:S05]  /*13c0*/  IMAD R4, R11, R5, R2 ;  /* 0x000000050b047224 */ /* 0x000fca00078e0202 */
        /* <DEDUP_REMOVED lines=29> */
.L_x_3785:
        /* <DEDUP_REMOVED lines=15> */
.L_x_3787:
[----:B------:R-:W2:Y:S01]  /*1690*/  LDC.64 R84, c[0x0][0x3b8] ;  /* 0x0000ee00ff547b82 */ /* 0x000ea20000000a00 */
[----:B-1----:R-:W-:-:S05]  /*16a0*/  IADD3 R10, PT, PT, R6, R7, RZ ;  /* 0x00000007060a7210 */ /* 0x002fca0007ffe0ff */
[C---:B--2---:R-:W-:Y:S02]  /*16b0*/  IMAD R15, R10.reuse, R85, RZ ;  /* 0x000000550a0f7224 */ /* 0x044fe400078e02ff */
[----:B------:R-:W-:-:S05]  /*16c0*/  IMAD.WIDE.U32 R10, R10, R84, RZ ;  /* 0x000000540a0a7225 */ /* 0x000fca00078e00ff */
[----:B------:R-:W-:Y:S02]  /*16d0*/  IADD3 R15, PT, PT, R11, R15, RZ ;  /* 0x0000000f0b0f7210 */ /* 0x000fe40007ffe0ff */
[----:B------:R-:W-:Y:S02]  /*16e0*/  MOV R14, R10 ;  /* 0x0000000a000e7202 */ /* 0x000fe40000000f00 */
.L_x_3788:
        /* <DEDUP_REMOVED lines=14> */
.L_x_3789:
[----:B------:R-:W1:Y:S01]  /*17d0*/  LDC.64 R88, c[0x0][0x3c0] ;  /* 0x0000f000ff587b82 */ /* 0x000e620000000a00 */
[----:B------:R-:W-:-:S05]  /*17e0*/  IADD3 R4, PT, PT, R6, R7, RZ ;  /* 0x0000000706047210 */ /* 0x000fca0007ffe0ff */
[C---:B-1----:R-:W-:Y:S02]  /*17f0*/  IMAD R17, R4.reuse, R89, RZ ;  /* 0x0000005904117224 */ /* 0x042fe400078e02ff */
[----:B-----5:R-:W-:-:S05]  /*1800*/  IMAD.WIDE.U32 R4, R4, R88, RZ ;  /* 0x0000005804047225 */ /* 0x020fca00078e00ff */
[----:B------:R-:W-:Y:S02]  /*1810*/  IADD3 R17, PT, PT, R5, R17, RZ ;  /* 0x0000001105117210 */ /* 0x000fe40007ffe0ff */
[----:B------:R-:W-:-:S07]  /*1820*/  MOV R16, R4 ;  /* 0x0000000400107202 */ /* 0x000fce0000000f00 */
.L_x_3790:
        /* <DEDUP_REMOVED lines=25> */
[----:B------:R-:W-:-:S04]  /*19c0*/  LEA R2, R104, 0xffffffc0, 0x6 ;  /* 0xffffffc068027811 */ /* 0x000fc800078e30ff */
[----:B------:R-:W-:Y:S01]  /*19d0*/  SHF.R.S32.HI R11, RZ, 0x1f, R2 ;  /* 0x0000001fff0b7819 */ /* 0x000fe20000011402 */
[----:B------:R-:W-:Y:S02]  /*19e0*/  @P2 VIADD R12, R12, 0x1 ;  /* 0x000000010c0c2836 */ /* 0x000fe40000000000 */
[----:B------:R-:W-:-:S04]  /*19f0*/  IMAD.WIDE.U32 R16, R2, R88, R16 ;  /* 0x0000005802107225 */ /* 0x000fc800078e0010 */
[----:B------:R-:W-:Y:S01]  /*1a00*/  @!P1 IADD3 R12, PT, PT, -R12, RZ, RZ ;  /* 0x000000ff0c0c9210 */ /* 0x000fe20007ffe1ff */
[C---:B------:R-:W-:Y:S01]  /*1a10*/  IMAD.WIDE.U32 R14, R2.reuse, R84, R14 ;  /* 0x00000054020e7225 */ /* 0x040fe200078e000e */
[----:B------:R-:W-:Y:S02]  /*1a20*/  @!P0 LOP3.LUT R12, RZ, R10, RZ, 0x33, !PT ;  /* 0x0000000aff0c8212 */ /* 0x000fe400078e33ff */
[----:B------:R-:W-:Y:S01]  /*1a30*/  MOV R18, R16 ;  /* 0x0000001000127202 */ /* 0x000fe20000000f00 */
[C---:B------:R-:W-:Y:S02]  /*1a40*/  IMAD R10, R11.reuse, R88, RZ ;  /* 0x000000580b0a7224 */ /* 0x040fe400078e02ff */
[----:B------:R-:W-:Y:S02]  /*1a50*/  IMAD R11, R11, R84, RZ ;  /* 0x000000540b0b7224 */ /* 0x000fe400078e02ff */
[C---:B------:R-:W-:Y:S02]  /*1a60*/  IMAD R10, R2.reuse, R89, R10 ;  /* 0x00000059020a7224 */ /* 0x040fe400078e020a */
[----:B------:R-:W-:-:S03]  /*1a70*/  IMAD R11, R2, R85, R11 ;  /* 0x00000055020b7224 */ /* 0x000fc600078e020b */
[----:B------:R-:W-:Y:S01]  /*1a80*/  IADD3 R19, PT, PT, R17, R10, RZ ;  /* 0x0000000a11137210 */ /* 0x000fe20007ffe0ff */
[----:B------:R-:W-:Y:S01]  /*1a90*/  IMAD.IADD R15, R15, 0x1, R11 ;  /* 0x000000010f0f7824 */ /* 0x000fe200078e020b */
[----:B------:R-:W-:Y:S01]  /*1aa0*/  SHF.R.S32.HI R17, RZ, 0x1f, R12 ;  /* 0x0000001fff117819 */ /* 0x000fe2000001140c */
        /* <DEDUP_REMOVED lines=10> */
.L_x_3786:
[----:B------:R-:W-:Y:S01]  /*1b50*/  ISETP.NE.AND P1, PT, R8, -0x1, PT ;  /* 0xffffffff0800780c */ /* 0x000fe20003f25270 */
[C---:B------:R-:W-:Y:S01]  /*1b60*/  IMAD.SHL.U32 R123, R112.reuse, 0x8, RZ ;  /* 0x00000008707b7824 */ /* 0x040fe200078e00ff */
[----:B------:R-:W1:Y:S01]  /*1b70*/  LDCU.64 UR4, c[0x0][0x388] ;  /* 0x00007100ff0477ac */ /* 0x000e620008000a00 */
[----:B------:R-:W-:Y:S01]  /*1b80*/  SHF.R.U32.HI R10, RZ, 0x2, R112 ;  /* 0x00000002ff0a7819 */ /* 0x000fe20000011670 */
[----:B------:R-:W2:Y:S01]  /*1b90*/  S2UR UR12, SR_CgaCtaId ;  /* 0x00000000000c79c3 */ /* 0x000ea20000008800 */
[----:B------:R-:W-:Y:S01]  /*1ba0*/  LOP3.LUT R122, R112, 0x18, RZ, 0xc0, !PT ;  /* 0x00000018707a7812 */ /* 0x000fe200078ec0ff */
[----:B------:R-:W3:Y:S01]  /*1bb0*/  LDCU.64 UR6, c[0x0][0x3c8] ;  /* 0x00007900ff0677ac */ /* 0x000ee20008000a00 */
[----:B------:R-:W-:Y:S01]  /*1bc0*/  LOP3.LUT R92, R123, 0x18, RZ, 0xc0, !PT ;  /* 0x000000187b5c7812 */ /* 0x000fe200078ec0ff */
[----:B------:R-:W-:Y:S01]  /*1bd0*/  IMAD.IADD R116, R9, 0x1, -R0 ;  /* 0x0000000109747824 */ /* 0x000fe200078e0a00 */
[C---:B------:R-:W-:Y:S01]  /*1be0*/  LOP3.LUT R15, R123.reuse, 0xd8, RZ, 0xc0, !PT ;  /* 0x000000d87b0f7812 */ /* 0x040fe200078ec0ff */
[----:B------:R-:W4:Y:S01]  /*1bf0*/  LDCU.64 UR10, c[0x0][0x390] ;  /* 0x00007200ff0a77ac */ /* 0x000f220008000a00 */
[C---:B------:R-:W-:Y:S01]  /*1c00*/  IADD3 R18, P0, PT, R92.reuse, R18, RZ ;  /* 0x000000125c127210 */ /* 0x040fe20007f1e0ff */
[----:B------:R-:W-:Y:S01]  /*1c10*/  IMAD.MOV.U32 R11, RZ, RZ, RZ ;  /* 0x000000ffff0b7224 */ /* 0x000fe200078e00ff */
[----:B------:R-:W5:Y:S01]  /*1c20*/  @!P1 LDC.64 R6, c[0x0][0x398] ;  /* 0x0000e600ff069b82 */ /* 0x000f620000000a00 */
[----:B------:R-:W-:Y:S01]  /*1c30*/  LOP3.LUT R20, R123, 0x1f20, RZ, 0xc0, !PT ;  /* 0x00001f207b147812 */ /* 0x000fe200078ec0ff */
[----:B------:R-:W-:Y:S01]  /*1c40*/  BSSY.RECONVERGENT B0, `(.L_x_3791) ;  /* 0x0000042000007945 */ /* 0x000fe20003800200 */
[----:B------:R-:W-:Y:S01]  /*1c50*/  IMAD.X R19, RZ, RZ, R12, P0 ;  /* 0x000000ffff137224 */ /* 0x000fe200000e060c */
[----:B------:R-:W-:Y:S01]  /*1c60*/  LOP3.LUT R15, R15, R122, RZ, 0x3c, !PT ;  /* 0x0000007a0f0f7212 */ /* 0x000fe200078e3cff */
[----:B------:R-:W-:Y:S01]  /*1c70*/  IMAD.WIDE.U32 R12, R13, 0x40, R10 ;  /* 0x000000400d0c7825 */ /* 0x000fe200078e000a */
[----:B------:R-:W-:-:S02]  /*1c80*/  LOP3.LUT R91, R92, 0x20, RZ, 0xfc, !PT ;  /* 0x000000205c5b7812 */ /* 0x000fc400078efcff */
[----:B------:R-:W3:Y:S01]  /*1c90*/  @P1 LDC.64 R4, c[0x0][0x3b0] ;  /* 0x0000ec00ff041b82 */ /* 0x000ee20000000a00 */
[----:B------:R-:W-:Y:S01]  /*1ca0*/  IMAD.WIDE.U32 R18, R10, R84, R18 ;  /* 0x000000540a127225 */ /* 0x000fe200078e0012 */
[----:B------:R-:W-:-:S03]  /*1cb0*/  LOP3.LUT R90, R92, 0x40, RZ, 0xfc, !PT ;  /* 0x000000405c5a7812 */ /* 0x000fc600078efcff */
[----:B------:R-:W-:Y:S01]  /*1cc0*/  IMAD R119, R10, R85, R19 ;  /* 0x000000550a777224 */ /* 0x000fe200078e0213 */
[----:B-1----:R-:W-:-:S04]  /*1cd0*/  LEA R118, P0, R18, UR4, 0x1 ;  /* 0x0000000412767c11 */ /* 0x002fc8000f8008ff */
[----:B------:R-:W-:Y:S01]  /*1ce0*/  LEA.HI.X R119, R18, UR5, R119, 0x1, P0 ;  /* 0x0000000512777c11 */ /* 0x000fe200080f0c77 */
[----:B------:R-:W-:Y:S01]  /*1cf0*/  UMOV UR5, 0x400 ;  /* 0x0000040000057882 */ /* 0x000fe20000000000 */
[----:B------:R-:W-:Y:S01]  /*1d00*/  IADD3 R16, P0, PT, R92, R16, RZ ;  /* 0x000000105c107210 */ /* 0x000fe20007f1e0ff */
[----:B--2---:R-:W-:Y:S01]  /*1d10*/  ULEA UR5, UR12, UR5, 0x18 ;  /* 0x000000050c057291 */ /* 0x004fe2000f8ec0ff */
[----:B-----5:R-:W-:Y:S01]  /*1d20*/  @!P1 IMAD.WIDE.U32 R22, R125, R6, RZ ;  /* 0x000000067d169225 */ /* 0x020fe200078e00ff */
[----:B------:R-:W-:-:S03]  /*1d30*/  LOP3.LUT R6, R20, R15, RZ, 0xfc, !PT ;  /* 0x0000000f14067212 */ /* 0x000fc600078efcff */
[----:B------:R-:W-:Y:S02]  /*1d40*/  @!P1 IMAD R7, R125, R7, R23 ;  /* 0x000000077d079224 */ /* 0x000fe400078e0217 */
[----:B------:R-:W-:Y:S02]  /*1d50*/  IMAD.X R17, RZ, RZ, R14, P0 ;  /* 0x000000ffff117224 */ /* 0x000fe400000e060e */
[----:B---3--:R-:W-:-:S04]  /*1d60*/  @P1 IMAD.WIDE.U32 R20, R8, R4, RZ ;  /* 0x0000000408141225 */ /* 0x008fc800078e00ff */
[----:B------:R-:W-:Y:S01]  /*1d70*/  @!P1 IMAD.MOV.U32 R4, RZ, RZ, R22 ;  /* 0x000000ffff049224 */ /* 0x000fe200078e0016 */
[----:B------:R-:W-:Y:S01]  /*1d80*/  @P1 MOV R4, R20 ;  /* 0x0000001400041202 */ /* 0x000fe20000000f00 */
[----:B------:R-:W-:Y:S01]  /*1d90*/  @P1 IMAD R7, R8, R5, R21 ;  /* 0x0000000508071224 */ /* 0x000fe200078e0215 */
[C---:B------:R-:W-:Y:S01]  /*1da0*/  ISETP.GE.AND P1, PT, R10.reuse, R116, PT ;  /* 0x000000740a00720c */ /* 0x040fe20003f26270 */
[----:B------:R-:W-:Y:S01]  /*1db0*/  IMAD.WIDE.U32 R16, R10, R88, R16 ;  /* 0x000000580a107225 */ /* 0x000fe200078e0010 */
[----:B------:R-:W-:Y:S02]  /*1dc0*/  SHF.R.S32.HI R5, RZ, 0x1f, R3 ;  /* 0x0000001fff057819 */ /* 0x000fe40000011403 */
[----:B------:R-:W-:Y:S01]  /*1dd0*/  IADD3 R14, P0, PT, R92, R4, RZ ;  /* 0x000000045c0e7210 */ /* 0x000fe20007f1e0ff */
[----:B------:R-:W-:Y:S02]  /*1de0*/  IMAD R121, R10, R89, R17 ;  /* 0x000000590a797224 */ /* 0x000fe400078e0211 */
[----:B------:R-:W-:Y:S01]  /*1df0*/  IMAD R4, R5, UR6, RZ ;  /* 0x0000000605047c24 */ /* 0x000fe2000f8e02ff */
[----:B------:R-:W-:-:S02]  /*1e00*/  IADD3.X R15, PT, PT, RZ, R7, RZ, P0, !PT ;  /* 0x00000007ff0f7210 */ /* 0x000fc400007fe4ff */
[C---:B----4-:R-:W-:Y:S01]  /*1e10*/  LEA R120, P0, R16.reuse, UR10, 0x1 ;  /* 0x0000000a10787c11 */ /* 0x050fe2000f8008ff */
[C---:B------:R-:W-:Y:S02]  /*1e20*/  IMAD R17, R3.reuse, UR7, R4 ;  /* 0x0000000703117c24 */ /* 0x040fe4000f8e0204 */
[----:B------:R-:W-:Y:S01]  /*1e30*/  IMAD.WIDE.U32 R14, R3, UR6, R14 ;  /* 0x00000006030e7c25 */ /* 0x000fe2000f8e000e */
[----:B------:R-:W-:Y:S02]  /*1e40*/  LEA.HI.X R121, R16, UR11, R121, 0x1, P0 ;  /* 0x0000000b10797c11 */ /* 0x000fe400080f0c79 */
[----:B------:R-:W-:Y:S01]  /*1e50*/  LEA R3, R6, UR5, 0x1 ;  /* 0x0000000506037c11 */ /* 0x000fe2000f8e08ff */
[----:B------:R-:W-:Y:S01]  /*1e60*/  IMAD.IADD R17, R15, 0x1, R17 ;  /* 0x000000010f117824 */ /* 0x000fe200078e0211 */
        /* <DEDUP_REMOVED lines=30> */
.L_x_3793:
[----:B------:R2:W-:Y:S02]  /*2050*/  STS.128 [R3+0x2000], RZ ;  /* 0x002000ff03007388 */ /* 0x0005e40000000c00 */
.L_x_3792:
[----:B------:R-:W-:Y:S05]  /*2060*/  BSYNC.RECONVERGENT B0 ;  /* 0x0000000000007941 */ /* 0x000fea0003800200 */
.L_x_3791:
        /* <DEDUP_REMOVED lines=36> */
.L_x_3796:
[----:B------:R4:W-:Y:S02]  /*22b0*/  STS.128 [R3+0x2800], RZ ;  /* 0x002800ff03007388 */ /* 0x0009e40000000c00 */
.L_x_3795:
[----:B------:R-:W-:Y:S05]  /*22c0*/  BSYNC.RECONVERGENT B0 ;  /* 0x0000000000007941 */ /* 0x000fea0003800200 */
.L_x_3794:
[----:B-1--4-:R-:W-:Y:S01]  /*22d0*/  IMAD R6, R104, -0x40, R94 ;  /* 0xffffffc068067824 */ /* 0x012fe200078e025e */
[----:B------:R-:W-:Y:S04]  /*22e0*/  BSSY.RECONVERGENT B0, `(.L_x_3797) ;  /* 0x000001b000007945 */ /* 0x000fe80003800200 */
[----:B------:R-:W-:-:S04]  /*22f0*/  IADD3 R6, PT, PT, R6, 0x40, RZ ;  /* 0x0000004006067810 */ /* 0x000fc80007ffe0ff */
        /* <DEDUP_REMOVED lines=24> */
.L_x_3799:
[----:B------:R4:W-:Y:S02]  /*2480*/  STS.128 [R3+0x5000], RZ ;  /* 0x005000ff03007388 */ /* 0x0009e40000000c00 */
.L_x_3798:
[----:B------:R-:W-:Y:S05]  /*2490*/  BSYNC.RECONVERGENT B0 ;  /* 0x0000000000007941 */ /* 0x000fea0003800200 */
.L_x_3797:
        /* <DEDUP_REMOVED lines=28> */
.L_x_3802:
[----:B------:R1:W-:Y:S02]  /*2660*/  STS.128 [R3+0x5800], RZ ;  /* 0x005800ff03007388 */ /* 0x0003e40000000c00 */
.L_x_3801:
[----:B------:R-:W-:Y:S05]  /*2670*/  BSYNC.RECONVERGENT B0 ;  /* 0x0000000000007941 */ /* 0x000fea0003800200 */
.L_x_3800:
[----:B------:R-:W0:Y:S01]  /*2680*/  LDGDEPBAR ;  /* 0x00000000000079af */ /* 0x000e220000000000 */
[----:B------:R-:W-:Y:S01]  /*2690*/  LOP3.LUT R7, R4, 0x1f0, RZ, 0xc0, !PT ;  /* 0x000001f004077812 */ /* 0x000fe200078ec0ff */
[----:B------:R-:W-:Y:S01]  /*26a0*/  BSSY.RECONVERGENT B0, `(.L_x_3803) ;  /* 0x0000023000007945 */ /* 0x000fe20003800200 */
[----:B------:R-:W-:Y:S02]  /*26b0*/  LOP3.LUT R10, R10, 0x7, RZ, 0xc0, !PT ;  /* 0x000000070a0a7812 */ /* 0x000fe400078ec0ff */
[----:B------:R-:W-:-:S04]  /*26c0*/  IADD3 R7, PT, PT, R7, 0x1, R0 ;  /* 0x0000000107077810 */ /* 0x000fc80007ffe000 */
[----:B------:R-:W-:-:S04]  /*26d0*/  IADD3 R7, PT, PT, -R9, R7, R10 ;  /* 0x0000000709077210 */ /* 0x000fc80007ffe10a */
[----:B------:R-:W-:Y:S01]  /*26e0*/  IADD3 R87, PT, PT, R7, R87, R94 ;  /* 0x0000005707577210 */ /* 0x000fe20007ffe05e */
        /* <DEDUP_REMOVED lines=25> */
.L_x_3805:
[----:B------:R1:W-:Y:S01]  /*2880*/  STS.128 [R3+0x8000], RZ ;  /* 0x008000ff03007388 */ /* 0x0003e20000000c00 */
[----:B------:R-:W-:Y:S05]  /*2890*/  BRA `(.L_x_3806) ;  /* 0x00000000000c7947 */ /* 0x000fea0003800000 */
.L_x_3804:
[----:B------:R1:W-:Y:S04]  /*28a0*/  STS.128 [R3+0x6000], RZ ;  /* 0x006000ff03007388 */ /* 0x0003e80000000c00 */
[----:B------:R1:W-:Y:S04]  /*28b0*/  STS.128 [R3+0x7000], RZ ;  /* 0x007000ff03007388 */ /* 0x0003e80000000c00 */
[----:B------:R1:W-:Y:S02]  /*28c0*/  STS.128 [R3+0x8000], RZ ;  /* 0x008000ff03007388 */ /* 0x0003e40000000c00 */
.L_x_3806:
[----:B------:R-:W-:Y:S05]  /*28d0*/  BSYNC.RECONVERGENT B0 ;  /* 0x0000000000007941 */ /* 0x000fea0003800200 */
.L_x_3803:
        /* <DEDUP_REMOVED lines=30> */
.L_x_3809:
[----:B------:R1:W-:Y:S02]  /*2ac0*/  STS.128 [R3+0x8800], RZ ;  /* 0x008800ff03007388 */ /* 0x0003e40000000c00 */
.L_x_3808:
[----:B------:R-:W-:Y:S05]  /*2ad0*/  BSYNC.RECONVERGENT B0 ;  /* 0x0000000000007941 */ /* 0x000fea0003800200 */
.L_x_3807:
        /* <DEDUP_REMOVED lines=20> */
[C---:B------:R-:W-:Y:S02]  /*2c20*/  VIMNMX R105, PT, PT, R87.reuse, R94, PT ;  /* 0x0000005e57697248 */ /* 0x040fe40003fe0100 */
[----:B------:R-:W-:Y:S01]  /*2c30*/  VIADDMNMX R87, R87, 0x8, R94, PT ;  /* 0x0000000857577846 */ /* 0x000fe2000380015e */
[----:B------:R-:W1:Y:S01]  /*2c40*/  LDSM.16.M88.4 R44, [R110+0x3000] ;  /* 0x003000006e2c783b */ /* 0x000e620000000200 */
[----:B------:R-:W-:-:S02]  /*2c50*/  IMAD.IADD R97, R114, 0x1, R93 ;  /* 0x0000000172617824 */ /* 0x000fc400078e025d */
[----:B------:R-:W-:Y:S01]  /*2c60*/  IMAD.IADD R96, R110, 0x1, R93 ;  /* 0x000000016e607824 */ /* 0x000fe200078e025d */
[----:B------:R-:W5:Y:S04]  /*2c70*/  LDSM.16.M88.4 R36, [R110+0x3400] ;  /* 0x003400006e24783b */ /* 0x000f680000000200 */
[----:B------:R-:W2:Y:S04]  /*2c80*/  LDSM.16.M88.4 R28, [R110+0x3800] ;  /* 0x003800006e1c783b */ /* 0x000ea80000000200 */
[----:B------:R-:W4:Y:S04]  /*2c90*/  LDSM.16.M88.4 R20, [R110+0x3c00] ;  /* 0x003c00006e14783b */ /* 0x000f280000000200 */
[----:B------:R-:W-:Y:S04]  /*2ca0*/  LDSM.16.M88.4 R4, [R97] ;  /* 0x000000006104783b */ /* 0x000fe80000000200 */
[----:B------:R-:W4:Y:S04]  /*2cb0*/  LDSM.16.M88.4 R68, [R96+0x3000] ;  /* 0x003000006044783b */ /* 0x000f280000000200 */
[----:B------:R-:W4:Y:S04]  /*2cc0*/  LDSM.16.M88.4 R64, [R96+0x3400] ;  /* 0x003400006040783b */ /* 0x000f280000000200 */
[----:B------:R-:W4:Y:S04]  /*2cd0*/  LDSM.16.M88.4 R12, [R96+0x3800] ;  /* 0x00380000600c783b */ /* 0x000f280000000200 */
[----:B------:R-:W4:Y:S04]  /*2ce0*/  LDSM.16.M88.4 R8, [R96+0x3c00] ;  /* 0x003c00006008783b */ /* 0x000f280000000200 */
[----:B---3--:R-:W-:Y:S01]  /*2cf0*/  LDSM.16.M88.4 R16, [R114+0x1000] ;  /* 0x001000007210783b */ /* 0x008fe20000000200 */
[C---:B-1----:R-:W-:Y:S03]  /*2d00*/  HMMA.16816.F32.BF16 R48, R72.reuse, R44, RZ ;  /* 0x0000002c4830723c */ /* 0x042fe600000418ff */
[----:B------:R-:W1:Y:S04]  /*2d10*/  LDSM.16.M88.4 R60, [R110+0x4000] ;  /* 0x004000006e3c783b */ /* 0x000e680000000200 */
[----:B------:R-:W3:Y:S01]  /*2d20*/  LDSM.16.M88.4 R56, [R110+0x4400] ;  /* 0x004400006e38783b */ /* 0x000ee20000000200 */
        /* <DEDUP_REMOVED lines=8> */
[C---:B----4-:R-:W-:Y:S08]  /*2db0*/  HMMA.16816.F32.BF16 R24, R72.reuse, R20, RZ ;  /* 0x000000144818723c */ /* 0x050ff000000418ff */
        /* <DEDUP_REMOVED lines=13> */
[----:B------:R-:W4:Y:S04]  /*2e90*/  LDSM.16.M88.4 R8, [R96+0x4400] ;  /* 0x004400006008783b */ /* 0x000f280000000200 */
[----:B------:R-:W4:Y:S03]  /*2ea0*/  LDSM.16.M88.4 R4, [R96+0x4800] ;  /* 0x004800006004783b */ /* 0x000f260000000200 */
[C---:B-1----:R-:W-:Y:S08]  /*2eb0*/  HMMA.16816.F32.BF16 R48, R16.reuse, R60, R48 ;  /* 0x0000003c1030723c */ /* 0x042ff00000041830 */
[C---:B------:R-:W-:Y:S01]  /*2ec0*/  HMMA.16816.F32.BF16 R44, R16.reuse, R62, R44 ;  /* 0x0000003e102c723c */ /* 0x040fe2000004182c */
[----:B------:R-:W1:Y:S07]  /*2ed0*/  LDSM.16.M88.4 R60, [R110+0x5400] ;  /* 0x005400006e3c783b */ /* 0x000e6e0000000200 */
[C---:B---3--:R-:W-:Y:S08]  /*2ee0*/  HMMA.16816.F32.BF16 R40, R16.reuse, R56, R40 ;  /* 0x000000381028723c */ /* 0x048ff00000041828 */
[C---:B------:R-:W-:Y:S01]  /*2ef0*/  HMMA.16816.F32.BF16 R36, R16.reuse, R58, R36 ;  /* 0x0000003a1024723c */ /* 0x040fe20000041824 */
[----:B------:R-:W3:Y:S07]  /*2f00*/  LDSM.16.M88.4 R56, [R110+0x5800] ;  /* 0x005800006e38783b */ /* 0x000eee0000000200 */
[C---:B-----5:R-:W-:Y:S08]  /*2f10*/  HMMA.16816.F32.BF16 R32, R16.reuse, R52, R32 ;  /* 0x000000341020723c */ /* 0x060ff00000041820 */
[C---:B------:R-:W-:Y:S01]  /*2f20*/  HMMA.16816.F32.BF16 R28, R16.reuse, R54, R28 ;  /* 0x00000036101c723c */ /* 0x040fe2000004181c */
[----:B------:R-:W5:Y:S07]  /*2f30*/  LDSM.16.M88.4 R52, [R110+0x5c00] ;  /* 0x005c00006e34783b */ /* 0x000f6e0000000200 */
[C---:B--2---:R-:W-:Y:S08]  /*2f40*/  HMMA.16816.F32.BF16 R24, R16.reuse, R20, R24 ;  /* 0x000000141018723c */ /* 0x044ff00000041818 */
[----:B------:R-:W-:Y:S01]  /*2f50*/  HMMA.16816.F32.BF16 R72, R16, R22, R72 ;  /* 0x000000161048723c */ /* 0x000fe20000041848 */
[----:B------:R-:W-:Y:S04]  /*2f60*/  LDSM.16.M88.4 R20, [R97+0x2000] ;  /* 0x002000006114783b */ /* 0x000fe80000000200 */
[----:B------:R-:W2:Y:S03]  /*2f70*/  LDSM.16.M88.4 R16, [R96+0x5000] ;  /* 0x005000006010783b */ /* 0x000ea60000000200 */
[C---:B----4-:R-:W-:Y:S08]  /*2f80*/  HMMA.16816.F32.BF16 R48, R76.reuse, R12, R48 ;  /* 0x0000000c4c30723c */ /* 0x050ff00000041830 */
[C---:B------:R-:W-:Y:S01]  /*2f90*/  HMMA.16816.F32.BF16 R44, R76.reuse, R14, R44 ;  /* 0x0000000e4c2c723c */ /* 0x040fe2000004182c */
[----:B------:R-:W4:Y:S07]  /*2fa0*/  LDSM.16.M88.4 R12, [R96+0x5400] ;  /* 0x00540000600c783b */ /* 0x000f2e0000000200 */
[C---:B------:R-:W-:Y:S08]  /*2fb0*/  HMMA.16816.F32.BF16 R40, R76.reuse, R8, R40 ;  /* 0x000000084c28723c */ /* 0x040ff00000041828 */
        /* <DEDUP_REMOVED lines=12> */
[C---:B---3--:R-:W-:Y:S08]  /*3080*/  HMMA.16816.F32.BF16 R32, R68.reuse, R56, R32 ;  /* 0x000000384420723c */ /* 0x048ff00000041820 */
[C---:B------:R-:W-:Y:S08]  /*3090*/  HMMA.16816.F32.BF16 R28, R68.reuse, R58, R28 ;  /* 0x0000003a441c723c */ /* 0x040ff0000004181c */
[C---:B-----5:R-:W-:Y:S08]  /*30a0*/  HMMA.16816.F32.BF16 R24, R68.reuse, R52, R24 ;  /* 0x000000344418723c */ /* 0x060ff00000041818 */
[----:B------:R-:W-:Y:S08]  /*30b0*/  HMMA.16816.F32.BF16 R72, R68, R54, R72 ;  /* 0x000000364448723c */ /* 0x000ff00000041848 */
[C---:B--2---:R-:W-:Y:S08]  /*30c0*/  HMMA.16816.F32.BF16 R48, R20.reuse, R16, R48 ;  /* 0x000000101430723c */ /* 0x044ff00000041830 */
[C---:B------:R-:W-:Y:S08]  /*30d0*/  HMMA.16816.F32.BF16 R44, R20.reuse, R18, R44 ;  /* 0x00000012142c723c */ /* 0x040ff0000004182c */
[C---:B----4-:R-:W-:Y:S08]  /*30e0*/  HMMA.16816.F32.BF16 R40, R20.reuse, R12, R40 ;  /* 0x0000000c1428723c */ /* 0x050ff00000041828 */
[C---:B------:R-:W-:Y:S08]  /*30f0*/  HMMA.16816.F32.BF16 R36, R20.reuse, R14, R36 ;  /* 0x0000000e1424723c */ /* 0x040ff00000041824 */
[C---:B------:R-:W-:Y:S08]  /*3100*/  HMMA.16816.F32.BF16 R32, R20.reuse, R8, R32 ;  /* 0x000000081420723c */ /* 0x040ff00000041820 */
[C---:B------:R-:W-:Y:S08]  /*3110*/  HMMA.16816.F32.BF16 R28, R20.reuse, R10, R28 ;  /* 0x0000000a141c723c */ /* 0x040ff0000004181c */
[C---:B------:R-:W-:Y:S08]  /*3120*/  HMMA.16816.F32.BF16 R24, R20.reuse, R4, R24 ;  /* 0x000000041418723c */ /* 0x040ff00000041818 */
[----:B------:R-:W-:Y:S01]  /*3130*/  HMMA.16816.F32.BF16 R72, R20, R6, R72 ;  /* 0x000000061448723c */ /* 0x000fe20000041848 */
[----:B------:R-:W-:Y:S01]  /*3140*/  VIADD R20, R104, 0xffffffff ;  /* 0xffffffff68147836 */ /* 0x000fe20000000000 */
[----:B------:R-:W-:Y:S04]  /*3150*/  BAR.SYNC.DEFER_BLOCKING 0x0 ;  /* 0x0000000000007b1d */ /* 0x000fe80000010000 */
[----:B------:R-:W-:-:S13]  /*3160*/  ISETP.GT.AND P0, PT, R20, R117, PT ;  /* 0x000000751400720c */ /* 0x000fda0003f04270 */
[----:B------:R-:W-:Y:S05]  /*3170*/  @!P0 BRA `(.L_x_3810) ;  /* 0x0000000400b48947 */ /* 0x000fea0003800000 */
        /* <DEDUP_REMOVED lines=11> */
.L_x_3811:
[----:B------:R-:W1:Y:S01]  /*3230*/  LDC R5, c[0x0][0x4f0] ;  /* 0x00013c00ff057b82 */ /* 0x000e620000000800 */
[----:B------:R-:W-:Y:S01]  /*3240*/  LEA R12, R104, 0xffffff80, 0x6 ;  /* 0xffffff80680c7811 */ /* 0x000fe200078e30ff */
        /* <DEDUP_REMOVED lines=31> */
[----:B------:R-:W-:-:S07]  /*3440*/  LOP3.LUT R7, RZ, R5, RZ, 0x33, !PT ;  /* 0x00000005ff077212 */ /* 0x000fce00078e33ff */
[----:B------:R-:W-:-:S04]  /*3450*/  @P4 VIADD R10, R10, 0x1 ;  /* 0x000000010a0a4836 */ /* 0x000fc80000000000 */
[----:B------:R-:W-:Y:S01]  /*3460*/  @P5 IADD3 R11, PT, PT, R11, 0x1, RZ ;  /* 0x000000010b0b5810 */ /* 0x000fe20007ffe0ff */
[----:B------:R-:W-:-:S03]  /*3470*/  @!P0 IMAD.MOV R10, RZ, RZ, -R10 ;  /* 0x000000ffff0a8224 */ /* 0x000fc600078e0a0a */
[----:B------:R-:W-:Y:S02]  /*3480*/  @!P2 IADD3 R11, PT, PT, -R11, RZ, RZ ;  /* 0x000000ff0b0ba210 */ /* 0x000fe40007ffe1ff */
        /* <DEDUP_REMOVED lines=21> */
.L_x_3812:
        /* <DEDUP_REMOVED lines=39> */
.L_x_3810:
[----:B------:R-:W-:Y:S01]  /*3850*/  IMAD.SHL.U32 R107, R112, 0x2, RZ ;  /* 0x00000002706b7824 */ /* 0x000fe200078e00ff */
[----:B------:R-:W2:Y:S01]  /*3860*/  LDCU UR4, c[0x0][0x45c] ;  /* 0x00008b80ff0477ac */ /* 0x000ea20008000800 */
[----:B------:R-:W-:-:S03]  /*3870*/  LOP3.LUT R106, R0, 0x120, R95, 0xf8, !PT ;  /* 0x00000120006a7812 */ /* 0x000fc600078ef85f */
[----:B------:R-:W-:Y:S02]  /*3880*/  LOP3.LUT R107, R107, 0x6, RZ, 0xc0, !PT ;  /* 0x000000066b6b7812 */ /* 0x000fe400078ec0ff */
[----:B------:R-:W-:-:S03]  /*3890*/  LEA R113, R106, UR5, 0x1 ;  /* 0x000000056a717c11 */ /* 0x000fc6000f8e08ff */
[----:B------:R-:W-:Y:S02]  /*38a0*/  IMAD R2, R20, 0x40, R107 ;  /* 0x0000004014027824 */ /* 0x000fe400078e026b */
[----:B------:R-:W-:Y:S02]  /*38b0*/  LDSM.16.MT88.4 R56, [R113+0x7000] ;  /* 0x007000007138783b */ /* 0x000fe40000004200 */
[C---:B-1----:R-:W-:Y:S02]  /*38c0*/  VIADD R4, R2.reuse, 0x8 ;  /* 0x0000000802047836 */ /* 0x042fe40000000000 */
[C---:B------:R-:W-:Y:S02]  /*38d0*/  VIADD R6, R2.reuse, 0x1 ;  /* 0x0000000102067836 */ /* 0x040fe40000000000 */
[----:B------:R-:W-:Y:S01]  /*38e0*/  VIADD R16, R2, 0x21 ;  /* 0x0000002102107836 */ /* 0x000fe20000000000 */
[----:B------:R-:W-:Y:S01]  /*38f0*/  ISETP.GE.AND P1, PT, R4, R105, PT ;  /* 0x000000690400720c */ /* 0x000fe20003f26270 */
[----:B------:R-:W-:Y:S01]  /*3900*/  VIADD R14, R2, 0x28 ;  /* 0x00000028020e7836 */ /* 0x000fe20000000000 */
        /* <DEDUP_REMOVED lines=25> */
[C---:B------:R-:W-:Y:S01]  /*3aa0*/  ISETP.GE.AND P5, PT, R4.reuse, R105, PT ;  /* 0x000000690400720c */ /* 0x040fe20003fa6270 */
[----:B------:R-:W-:Y:S01]  /*3ab0*/  LDSM.16.MT88.4 R40, [R113+0x6000] ;  /* 0x006000007128783b */ /* 0x000fe20000004200 */
[----:B------:R-:W-:-:S02]  /*3ac0*/  ISETP.GE.AND P2, PT, R4, R87, PT ;  /* 0x000000570400720c */ /* 0x000fc40003f46270 */
[----:B------:R-:W-:Y:S02]  /*3ad0*/  FSEL R5, R36, -INF , !P1 ;  /* 0xff80000024057808 */ /* 0x000fe40004800000 */
[----:B------:R-:W-:Y:S02]  /*3ae0*/  FSEL R4, R38, -INF , !P4 ;  /* 0xff80000026047808 */ /* 0x000fe40006000000 */
[C---:B------:R-:W-:Y:S02]  /*3af0*/  ISETP.GE.AND P1, PT, R6.reuse, R105, PT ;  /* 0x000000690600720c */ /* 0x040fe40003f26270 */
[----:B------:R-:W-:Y:S02]  /*3b00*/  ISETP.GE.AND P4, PT, R6, R87, PT ;  /* 0x000000570600720c */ /* 0x000fe40003f86270 */
        /* <DEDUP_REMOVED lines=11> */
[-C--:B------:R-:W-:Y:S02]  /*3bc0*/  ISETP.GE.AND P5, PT, R2, R105.reuse, PT ;  /* 0x000000690200720c */ /* 0x080fe40003fa6270 */
[----:B------:R-:W-:Y:S02]  /*3bd0*/  FSEL R124, R35, -INF , !P2 ;  /* 0xff800000237c7808 */ /* 0x000fe40005000000 */
[----:B------:R-:W-:Y:S02]  /*3be0*/  FSEL R49, R49, -INF , !P0 ;  /* 0xff80000031317808 */ /* 0x000fe40004000000 */
[C---:B------:R-:W-:Y:S02]  /*3bf0*/  ISETP.GE.AND P0, PT, R14.reuse, R105, PT ;  /* 0x000000690e00720c */ /* 0x040fe40003f06270 */
[----:B------:R-:W-:Y:S02]  /*3c00*/  ISETP.GE.AND P2, PT, R14, R87, PT ;  /* 0x000000570e00720c */ /* 0x000fe40003f46270 */
[----:B------:R-:W-:-:S02]  /*3c10*/  FSEL R13, R48, -INF , !P5 ;  /* 0xff800000300d7808 */ /* 0x000fc40006800000 */
[----:B------:R-:W-:Y:S02]  /*3c20*/  FSEL R14, R51, -INF , !P3 ;  /* 0xff800000330e7808 */ /* 0x000fe40005800000 */
[----:B------:R-:W-:Y:S02]  /*3c30*/  ISETP.GE.AND P3, PT, R2, R87, PT ;  /* 0x000000570200720c */ /* 0x000fe40003f66270 */
[----:B------:R-:W-:Y:S02]  /*3c40*/  FMNMX3.FTZ R18, R13, R49, R11, !PT ;  /* 0x000000310d127276 */ /* 0x000fe4000781000b */
[----:B------:R-:W-:Y:S02]  /*3c50*/  FSEL R50, R50, -INF , !P3 ;  /* 0xff80000032327808 */ /* 0x000fe40005800000 */
[----:B------:R-:W-:Y:S02]  /*3c60*/  FSEL R134, R28, -INF , !P1 ;  /* 0xff8000001c867808 */ /* 0x000fe40004800000 */
[----:B------:R-:W-:-:S02]  /*3c70*/  ISETP.GE.AND P5, PT, R16, R105, PT ;  /* 0x000000691000720c */ /* 0x000fc40003fa6270 */
[----:B------:R-:W-:Y:S01]  /*3c80*/  ISETP.GE.AND P1, PT, R16, R87, PT ;  /* 0x000000571000720c */ /* 0x000fe20003f26270 */
[----:B------:R-:W-:Y:S01]  /*3c90*/  VIADD R16, R2, 0x31 ;  /* 0x0000003102107836 */ /* 0x000fe20000000000 */
[----:B------:R-:W-:Y:S02]  /*3ca0*/  FMNMX3.FTZ R18, R18, R45, R7, !PT ;  /* 0x0000002d12127276 */ /* 0x000fe40007810007 */
[----:B------:R-:W-:Y:S02]  /*3cb0*/  FMNMX3.FTZ R15, R50, R14, R46, !PT ;  /* 0x0000000e320f7276 */ /* 0x000fe4000781002e */
[----:B------:R-:W-:Y:S01]  /*3cc0*/  FSEL R128, R30, -INF , !P4 ;  /* 0xff8000001e807808 */ /* 0x000fe20006000000 */
[----:B------:R-:W-:Y:S01]  /*3cd0*/  IMAD.IADD R30, R93, 0x1, R113 ;  /* 0x000000015d1e7824 */ /* 0x000fe200078e0271 */
[----:B------:R-:W-:Y:S02]  /*3ce0*/  FSEL R129, R29, -INF , !P0 ;  /* 0xff8000001d817808 */ /* 0x000fe40004000000 */
[----:B------:R-:W-:-:S02]  /*3cf0*/  FMNMX3.FTZ R18, R18, R9, R5, !PT ;  /* 0x0000000912127276 */ /* 0x000fc40007810005 */
[C---:B------:R-:W-:Y:S01]  /*3d00*/  ISETP.GE.AND P4, PT, R16.reuse, R105, PT ;  /* 0x000000691000720c */ /* 0x040fe20003f86270 */
[----:B------:R-:W-:Y:S01]  /*3d10*/  LDSM.16.MT88.4 R64, [R30+0x7400] ;  /* 0x007400001e40783b */ /* 0x000fe20000004200 */
[----:B------:R-:W-:Y:S01]  /*3d20*/  ISETP.GE.AND P0, PT, R16, R87, PT ;  /* 0x000000571000720c */ /* 0x000fe20003f06270 */
[C---:B------:R-:W-:Y:S01]  /*3d30*/  VIADD R16, R2.reuse, 0x38 ;  /* 0x0000003802107836 */ /* 0x040fe20000000000 */
[----:B------:R-:W-:Y:S01]  /*3d40*/  FMNMX3.FTZ R15, R15, R12, R8, !PT ;  /* 0x0000000c0f0f7276 */ /* 0x000fe20007810008 */
[----:B------:R-:W-:Y:S01]  /*3d50*/  VIADD R2, R2, 0x39 ;  /* 0x0000003902027836 */ /* 0x000fe20000000000 */
[----:B------:R-:W-:Y:S02]  /*3d60*/  FMNMX3.FTZ R18, R18, R37, R99, !PT ;  /* 0x0000002512127276 */ /* 0x000fe40007810063 */
[----:B------:R-:W-:Y:S02]  /*3d70*/  FMNMX3.FTZ R15, R15, R10, R4, !PT ;  /* 0x0000000a0f0f7276 */ /* 0x000fe40007810004 */
        /* <DEDUP_REMOVED lines=16> */
[----:B------:R-:W-:Y:S01]  /*3e80*/  FSEL R96, R74, -INF , !P3 ;  /* 0xff8000004a607808 */ /* 0x000fe20005800000 */
[----:B------:R-:W-:Y:S01]  /*3e90*/  LDSM.16.MT88.4 R24, [R113+0x6400] ;  /* 0x006400007118783b */ /* 0x000fe20000004200 */
[----:B------:R-:W-:Y:S02]  /*3ea0*/  FMNMX3.FTZ R16, R16, R132, R35, !PT ;  /* 0x0000008410107276 */ /* 0x000fe40007810023 */
[----:B------:R-:W-:-:S02]  /*3eb0*/  FMNMX.FTZ R15, R111, R18, !PT ;  /* 0x000000126f0f7209 */ /* 0x000fc40007810000 */
[----:B------:R-:W-:Y:S02]  /*3ec0*/  FSEL R94, R75, -INF , !P1 ;  /* 0xff8000004b5e7808 */ /* 0x000fe40004800000 */
[----:B------:R-:W-:Y:S01]  /*3ed0*/  FMNMX3.FTZ R17, R16, R97, R96, !PT ;  /* 0x0000006110117276 */ /* 0x000fe20007810060 */
[----:B------:R-:W1:Y:S03]  /*3ee0*/  SHFL.BFLY PT, R2, R15, 0x2, 0x1f ;  /* 0x0c401f000f027f89 */ /* 0x000e6600000e0000 */
[----:B------:R-:W-:Y:S01]  /*3ef0*/  FMNMX.FTZ R18, R94, R17, !PT ;  /* 0x000000115e127209 */ /* 0x000fe20007810000 */
[----:B------:R-:W-:Y:S04]  /*3f00*/  LDSM.16.MT88.4 R72, [R113+0x8000] ;  /* 0x008000007148783b */ /* 0x000fe80000004200 */
        /* <DEDUP_REMOVED lines=40> */
[----:B------:R-:W1:Y:S01]  /*4190*/  LDSM.16.MT88.4 R12, [R30+0x7000] ;  /* 0x007000001e0c783b */ /* 0x000e620000004200 */
[----:B------:R-:W5:Y:S01]  /*41a0*/  MUFU.EX2 R133, R133 ;  /* 0x0000008500857308 */ /* 0x000f620000000800 */
[--C-:B------:R-:W-:Y:S01]  /*41b0*/  FFMA.FTZ R102, R102, UR4, -R95.reuse ;  /* 0x0000000466667c23 */ /* 0x100fe2000801085f */
[----:B------:R-:W-:Y:S01]  /*41c0*/  FFMA.FTZ R99, R124, UR4, -R95 ;  /* 0x000000047c637c23 */ /* 0x000fe2000801085f */
[----:B------:R-:W-:Y:S01]  /*41d0*/  FADD.FTZ R131, R138, R131 ;  /* 0x000000838a837221 */ /* 0x000fe20000010000 */
        /* <DEDUP_REMOVED lines=9> */
[----:B------:R-:W-:Y:S01]  /*4270*/  FFMA.FTZ R97, R97, UR4, -R95 ;  /* 0x0000000461617c23 */ /* 0x000fe2000801085f */
[----:B-----5:R-:W-:Y:S01]  /*4280*/  F2FP.BF16.F32.PACK_AB R81, R133, R140 ;  /* 0x0000008c8551723e */ /* 0x020fe200000010ff */
[----:B------:R-:W-:Y:S01]  /*4290*/  FADD.FTZ R133, R140, R133 ;  /* 0x000000858c857221 */ /* 0x000fe20000010000 */
[----:B------:R-:W5:Y:S01]  /*42a0*/  MUFU.EX2 R33, R33 ;  /* 0x0000002100217308 */ /* 0x000f620000000800 */
[----:B------:R-:W-:-:S03]  /*42b0*/  ISETP.GT.AND P0, PT, R20, R117, PT ;  /* 0x000000751400720c */ /* 0x000fc60003f04270 */
[----:B------:R-:W-:Y:S01]  /*42c0*/  MUFU.EX2 R28, R28 ;  /* 0x0000001c001c7308 */ /* 0x000fe20000000800 */
[C---:B---3--:R-:W-:Y:S01]  /*42d0*/  F2FP.BF16.F32.PACK_AB R83, R31.reuse, R100 ;  /* 0x000000641f53723e */ /* 0x048fe200000010ff */
[----:B------:R-:W-:Y:S02]  /*42e0*/  FADD.FTZ R100, R100, R133 ;  /* 0x0000008564647221 */ /* 0x000fe40000010000 */
[----:B------:R-:W3:Y:S02]  /*42f0*/  MUFU.EX2 R23, R23 ;  /* 0x0000001700177308 */ /* 0x000ee40000000800 */
[----:B------:R-:W-:Y:S02]  /*4300*/  FADD.FTZ R31, R31, R100 ;  /* 0x000000641f1f7221 */ /* 0x000fe40000010000 */
[----:B------:R-:W-:Y:S01]  /*4310*/  MUFU.EX2 R32, R32 ;  /* 0x0000002000207308 */ /* 0x000fe20000000800 */
[----:B------:R-:W-:Y:S01]  /*4320*/  HMMA.16816.F32.BF16 R52, R80, R56, RZ ;  /* 0x000000385034723c */ /* 0x000fe200000418ff */
[----:B-----5:R-:W-:-:S02]  /*4330*/  F2FP.BF16.F32.PACK_AB R4, R33, R34 ;  /* 0x000000222104723e */ /* 0x020fc400000010ff */
[----:B------:R-:W5:Y:S04]  /*4340*/  MUFU.EX2 R29, R29 ;  /* 0x0000001d001d7308 */ /* 0x000f680000000800 */
[----:B------:R-:W-:Y:S01]  /*4350*/  MUFU.EX2 R22, R22 ;  /* 0x0000001600167308 */ /* 0x000fe20000000800 */
[C---:B------:R-:W-:Y:S01]  /*4360*/  HMMA.16816.F32.BF16 R56, R80.reuse, R58, RZ ;  /* 0x0000003a5038723c */ /* 0x040fe200000418ff */
[----:B---3--:R-:W-:Y:S02]  /*4370*/  F2FP.BF16.F32.PACK_AB R6, R23, R28 ;  /* 0x0000001c1706723e */ /* 0x008fe400000010ff */
[----:B------:R-:W3:Y:S04]  /*4380*/  MUFU.EX2 R21, R21 ;  /* 0x0000001500157308 */ /* 0x000ee80000000800 */
[----:B------:R-:W-:Y:S01]  /*4390*/  MUFU.EX2 R108, R108 ;  /* 0x0000006c006c7308 */ /* 0x000fe20000000800 */
[C---:B------:R-:W-:Y:S01]  /*43a0*/  HMMA.16816.F32.BF16 R68, R80.reuse, R72, RZ ;  /* 0x000000485044723c */ /* 0x040fe200000418ff */
[C---:B-----5:R-:W-:Y:S01]  /*43b0*/  F2FP.BF16.F32.PACK_AB R5, R29.reuse, R32 ;  /* 0x000000201d05723e */ /* 0x060fe200000010ff */
[----:B------:R-:W-:Y:S01]  /*43c0*/  FADD.FTZ R32, R32, R31 ;  /* 0x0000001f20207221 */ /* 0x000fe20000010000 */
[----:B------:R-:W5:Y:S03]  /*43d0*/  MUFU.EX2 R101, R101 ;  /* 0x0000006500657308 */ /* 0x000f660000000800 */
        /* <DEDUP_REMOVED lines=13> */
[----:B------:R-:W-:Y:S05]  /*44b0*/  MUFU.EX2 R96, R96 ;  /* 0x0000006000607308 */ /* 0x000fea0000000800 */
[C---:B------:R-:W-:Y:S08]  /*44c0*/  HMMA.16816.F32.BF16 R36, R80.reuse, R40, RZ ;  /* 0x000000285024723c */ /* 0x040ff000000418ff */
[C---:B----4-:R-:W-:Y:S08]  /*44d0*/  HMMA.16816.F32.BF16 R44, R80.reuse, R48, RZ ;  /* 0x00000030502c723c */ /* 0x050ff000000418ff */
[C---:B-1----:R-:W-:Y:S08]  /*44e0*/  HMMA.16816.F32.BF16 R60, R80.reuse, R12, RZ ;  /* 0x0000000c503c723c */ /* 0x042ff000000418ff */
[C---:B------:R-:W-:Y:S08]  /*44f0*/  HMMA.16816.F32.BF16 R40, R80.reuse, R42, RZ ;  /* 0x0000002a5028723c */ /* 0x040ff000000418ff */
[----:B------:R-:W-:Y:S08]  /*4500*/  HMMA.16816.F32.BF16 R48, R80, R50, RZ ;  /* 0x000000325030723c */ /* 0x000ff000000418ff */
[C---:B--2---:R-:W-:Y:S08]  /*4510*/  HMMA.16816.F32.BF16 R68, R4.reuse, R8, R68 ;  /* 0x000000080444723c */ /* 0x044ff00000041844 */
[----:B------:R-:W-:Y:S01]  /*4520*/  HMMA.16816.F32.BF16 R72, R4, R10, R72 ;  /* 0x0000000a0448723c */ /* 0x000fe20000041848 */
[----:B------:R-:W1:Y:S07]  /*4530*/  LDSM.16.MT88.4 R8, [R30+0x8000] ;  /* 0x008000001e08783b */ /* 0x000e6e0000004200 */
[----:B------:R-:W-:Y:S08]  /*4540*/  HMMA.16816.F32.BF16 R12, R80, R14, RZ ;  /* 0x0000000e500c723c */ /* 0x000ff000000418ff */
        /* <DEDUP_REMOVED lines=9> */
[C---:B------:R-:W-:Y:S03]  /*45e0*/  HMMA.16816.F32.BF16 R60, R4.reuse, R64, R60 ;  /* 0x00000040043c723c */ /* 0x040fe6000004183c */
[----:B------:R-:W2:Y:S05]  /*45f0*/  MUFU.EX2 R26, R26 ;  /* 0x0000001a001a7308 */ /* 0x000eaa0000000800 */
[----:B------:R-:W-:Y:S08]  /*4600*/  HMMA.16816.F32.BF16 R44, R4, R16, R44 ;  /* 0x00000010042c723c */ /* 0x000ff0000004182c */
[C---:B-1----:R-:W-:Y:S08]  /*4610*/  HMMA.16816.F32.BF16 R76, R80.reuse, R8, RZ ;  /* 0x00000008504c723c */ /* 0x042ff000000418ff */
[----:B------:R-:W-:Y:S01]  /*4620*/  HMMA.16816.F32.BF16 R80, R80, R10, RZ ;  /* 0x0000000a5050723c */ /* 0x000fe200000418ff */
[----:B------:R-:W1:Y:S07]  /*4630*/  LDSM.16.MT88.4 R8, [R30+0x8400] ;  /* 0x008400001e08783b */ /* 0x000e6e0000004200 */
[C---:B------:R-:W-:Y:S01]  /*4640*/  HMMA.16816.F32.BF16 R48, R4.reuse, R18, R48 ;  /* 0x000000120430723c */ /* 0x040fe20000041830 */
[----:B------:R-:W-:Y:S07]  /*4650*/  LDSM.16.MT88.4 R16, [R113+0x6c00] ;  /* 0x006c00007110783b */ /* 0x000fee0000004200 */
[C---:B------:R-:W-:Y:S01]  /*4660*/  HMMA.16816.F32.BF16 R64, R4.reuse, R66, R12 ;  /* 0x000000420440723c */ /* 0x040fe2000004180c */
[----:B------:R-:W-:Y:S07]  /*4670*/  LDSM.16.MT88.4 R12, [R30+0x6c00] ;  /* 0x006c00001e0c783b */ /* 0x000fee0000004200 */
[C---:B-1----:R-:W-:Y:S08]  /*4680*/  HMMA.16816.F32.BF16 R76, R4.reuse, R8, R76 ;  /* 0x00000008044c723c */ /* 0x042ff0000004184c */
[----:B------:R-:W-:Y:S01]  /*4690*/  HMMA.16816.F32.BF16 R80, R4, R10, R80 ;  /* 0x0000000a0450723c */ /* 0x000fe20000041850 */
[----:B------:R-:W1:Y:S01]  /*46a0*/  LDSM.16.MT88.4 R8, [R113+0x6800] ;  /* 0x006800007108783b */ /* 0x000e620000004200 */
[----:B-----5:R-:W-:-:S02]  /*46b0*/  F2FP.BF16.F32.PACK_AB R4, R101, R108 ;  /* 0x0000006c6504723e */ /* 0x020fc400000010ff */
[----:B---3--:R-:W-:Y:S02]  /*46c0*/  F2FP.BF16.F32.PACK_AB R5, R99, R102 ;  /* 0x000000666305723e */ /* 0x008fe400000010ff */
[----:B--2---:R-:W-:Y:S02]  /*46d0*/  F2FP.BF16.F32.PACK_AB R6, R26, R27 ;  /* 0x0000001b1a06723e */ /* 0x004fe400000010ff */
[----:B------:R-:W-:-:S07]  /*46e0*/  F2FP.BF16.F32.PACK_AB R7, R24, R25 ;  /* 0x000000191807723e */ /* 0x000fce00000010ff */
        /* <DEDUP_REMOVED lines=18> */
[----:B------:R-:W-:Y:S01]  /*4810*/  FADD.FTZ R4, R98, R131 ;  /* 0x0000008362047221 */ /* 0x000fe20000010000 */
[--C-:B------:R-:W-:Y:S01]  /*4820*/  FFMA.FTZ R98, R35, UR4, -R95.reuse ;  /* 0x0000000423627c23 */ /* 0x100fe2000801085f */
[----:B------:R-:W-:Y:S01]  /*4830*/  FFMA.FTZ R35, R94, UR4, -R95 ;  /* 0x000000045e237c23 */ /* 0x000fe2000801085f */
[----:B------:R-:W-:Y:S01]  /*4840*/  F2FP.BF16.F32.PACK_AB R6, R111, R130 ;  /* 0x000000826f06723e */ /* 0x000fe200000010ff */
[----:B------:R-:W-:Y:S01]  /*4850*/  FADD.FTZ R5, R93, R4 ;  /* 0x000000045d057221 */ /* 0x000fe20000010000 */
[----:B------:R-:W2:Y:S03]  /*4860*/  MUFU.EX2 R94, R109 ;  /* 0x0000006d005e7308 */ /* 0x000ea60000000800 */
[----:B------:R-:W-:Y:S01]  /*4870*/  FADD.FTZ R34, R34, R5 ;  /* 0x0000000522227221 */ /* 0x000fe20000010000 */
[----:B------:R-:W-:Y:S03]  /*4880*/  MUFU.EX2 R98, R98 ;  /* 0x0000006200627308 */ /* 0x000fe60000000800 */
[----:B------:R-:W-:Y:S01]  /*4890*/  FADD.FTZ R33, R33, R34 ;  /* 0x0000002221217221 */ /* 0x000fe20000010000 */
[----:B------:R-:W3:Y:S03]  /*48a0*/  MUFU.EX2 R93, R97 ;  /* 0x00000061005d7308 */ /* 0x000ee60000000800 */
[----:B------:R-:W-:Y:S01]  /*48b0*/  FADD.FTZ R28, R28, R33 ;  /* 0x000000211c1c7221 */ /* 0x000fe20000010000 */
[----:B------:R-:W4:Y:S01]  /*48c0*/  MUFU.EX2 R35, R35 ;  /* 0x0000002300237308 */ /* 0x000f220000000800 */
[----:B--2---:R-:W-:-:S02]  /*48d0*/  F2FP.BF16.F32.PACK_AB R4, R94, R103 ;  /* 0x000000675e04723e */ /* 0x004fc400000010ff */
[----:B------:R-:W-:Y:S01]  /*48e0*/  FADD.FTZ R23, R23, R28 ;  /* 0x0000001c17177221 */ /* 0x000fe20000010000 */
[----:B---3--:R-:W-:Y:S02]  /*48f0*/  F2FP.BF16.F32.PACK_AB R5, R93, R98 ;  /* 0x000000625d05723e */ /* 0x008fe400000010ff */
        /* <DEDUP_REMOVED lines=38> */
[----:B------:R-:W-:Y:S01]  /*4b60*/  LEA R6, R104, 0xffffff80, 0x6 ;  /* 0xffffff8068067811 */ /* 0x000fe200078e30ff */
[----:B------:R-:W2:Y:S03]  /*4b70*/  LDCU.64 UR6, c[0x0][0x3a8] ;  /* 0x00007500ff0677ac */ /* 0x000ea60008000a00 */
[----:B------:R-:W-:Y:S02]  /*4b80*/  IADD3 R14, PT, PT, R6, 0x40, RZ ;  /* 0x00000040060e7810 */ /* 0x000fe40007ffe0ff */
[----:B------:R-:W-:Y:S02]  /*4b90*/  IABS R8, R6 ;  /* 0x0000000600087213 */ /* 0x000fe40000000000 */
[----:B------:R-:W-:Y:S02]  /*4ba0*/  IABS R10, R14 ;  /* 0x0000000e000a7213 */ /* 0x000fe40000000000 */
[----:B-1----:R-:W-:-:S02]  /*4bb0*/  IABS R4, R5 ;  /* 0x0000000500047213 */ /* 0x002fc40000000000 */
        /* <DEDUP_REMOVED lines=54> */
.L_x_3814:
[----:B------:R-:W-:Y:S01]  /*4f20*/  UMOV UR4, URZ ;  /* 0x000000ff00047c82 */ /* 0x000fe20008000000 */
[----:B------:R-:W-:Y:S01]  /*4f30*/  IMAD.SHL.U32 R4, R88, 0x40, RZ ;  /* 0x0000004058047824 */ /* 0x000fe200078e00ff */
[----:B------:R-:W-:-:S05]  /*4f40*/  IADD3 R5, P0, PT, RZ, -UR4, RZ ;  /* 0x80000004ff057c10 */ /* 0x000fca000ff1e0ff */
[----:B------:R-:W-:-:S05]  /*4f50*/  IMAD.X R4, RZ, RZ, ~R4, P0 ;  /* 0x000000ffff047224 */ /* 0x000fca00000e0e04 */
[----:B------:R-:W-:-:S04]  /*4f60*/  SHF.R.S64 R5, R5, 0x1f, R4 ;  /* 0x0000001f05057819 */ /* 0x000fc80000001004 */
[----:B------:R-:W-:-:S04]  /*4f70*/  IADD3 R120, P0, PT, R5, R120, RZ ;  /* 0x0000007805787210 */ /* 0x000fc80007f1e0ff */
[----:B------:R-:W-:-:S09]  /*4f80*/  LEA.HI.X.SX32 R121, R4, R121, 0x1, P0 ;  /* 0x0000007904797211 */ /* 0x000fd200000f0eff */
.L_x_3815:
        /* <DEDUP_REMOVED lines=46> */
[----:B-1----:R-:W-:Y:S04]  /*5270*/  LDSM.16.M88.4 R4, [R110+0x3400] ;  /* 0x003400006e04783b */ /* 0x002fe80000000200 */
[----:B------:R-:W1:Y:S04]  /*5280*/  LDSM.16.M88.4 R28, [R110+0x3800] ;  /* 0x003800006e1c783b */ /* 0x000e680000000200 */
[----:B------:R-:W3:Y:S04]  /*5290*/  LDSM.16.M88.4 R24, [R111+0x3400] ;  /* 0x003400006f18783b */ /* 0x000ee80000000200 */
[----:B------:R-:W4:Y:S04]  /*52a0*/  LDSM.16.M88.4 R92, [R110+0x3c00] ;  /* 0x003c00006e5c783b */ /* 0x000f280000000200 */
[----:B------:R-:W5:Y:S04]  /*52b0*/  LDSM.16.M88.4 R96, [R111+0x3800] ;  /* 0x003800006f60783b */ /* 0x000f680000000200 */
[----:B------:R-:W-:Y:S04]  /*52c0*/  LDSM.16.M88.4 R100, [R111+0x5400] ;  /* 0x005400006f64783b */ /* 0x000fe80000000200 */
[----:B------:R-:W0:Y:S01]  /*52d0*/  LDGDEPBAR ;  /* 0x00000000000079af */ /* 0x000e220000000000 */
[C---:B--2---:R-:W-:Y:S08]  /*52e0*/  HMMA.16816.F32.BF16 R16, R20.reuse, R12, RZ ;  /* 0x0000000c1410723c */ /* 0x044ff000000418ff */
[C---:B------:R-:W-:Y:S08]  /*52f0*/  HMMA.16816.F32.BF16 R12, R20.reuse, R14, RZ ;  /* 0x0000000e140c723c */ /* 0x040ff000000418ff */
[----:B-1----:R-:W-:Y:S08]  /*5300*/  HMMA.16816.F32.BF16 R32, R20, R28, RZ ;  /* 0x0000001c1420723c */ /* 0x002ff000000418ff */
[C---:B------:R-:W-:Y:S08]  /*5310*/  HMMA.16816.F32.BF16 R16, R88.reuse, R8, R16 ;  /* 0x000000085810723c */ /* 0x040ff00000041810 */
[----:B------:R-:W-:Y:S08]  /*5320*/  HMMA.16816.F32.BF16 R12, R88, R10, R12 ;  /* 0x0000000a580c723c */ /* 0x000ff0000004180c */
[C---:B------:R-:W-:Y:S08]  /*5330*/  HMMA.16816.F32.BF16 R8, R20.reuse, R4, RZ ;  /* 0x000000041408723c */ /* 0x040ff000000418ff */
[C---:B------:R-:W-:Y:S08]  /*5340*/  HMMA.16816.F32.BF16 R4, R20.reuse, R6, RZ ;  /* 0x000000061404723c */ /* 0x040ff000000418ff */
[----:B------:R-:W-:Y:S08]  /*5350*/  HMMA.16816.F32.BF16 R28, R20, R30, RZ ;  /* 0x0000001e141c723c */ /* 0x000ff000000418ff */
[C---:B---3--:R-:W-:Y:S08]  /*5360*/  HMMA.16816.F32.BF16 R8, R88.reuse, R24, R8 ;  /* 0x000000185808723c */ /* 0x048ff00000041808 */
[----:B------:R-:W-:Y:S08]  /*5370*/  HMMA.16816.F32.BF16 R4, R88, R26, R4 ;  /* 0x0000001a5804723c */ /* 0x000ff00000041804 */
[C---:B----4-:R-:W-:Y:S08]  /*5380*/  HMMA.16816.F32.BF16 R24, R20.reuse, R92, RZ ;  /* 0x0000005c1418723c */ /* 0x050ff000000418ff */
[----:B------:R-:W-:Y:S01]  /*5390*/  HMMA.16816.F32.BF16 R20, R20, R94, RZ ;  /* 0x0000005e1414723c */ /* 0x000fe200000418ff */
[----:B------:R-:W1:Y:S07]  /*53a0*/  LDSM.16.M88.4 R92, [R111+0x3c00] ;  /* 0x003c00006f5c783b */ /* 0x000e6e0000000200 */
[C---:B-----5:R-:W-:Y:S08]  /*53b0*/  HMMA.16816.F32.BF16 R32, R88.reuse, R96, R32 ;  /* 0x000000605820723c */ /* 0x060ff00000041820 */
        /* <DEDUP_REMOVED lines=46> */
[C---:B------:R-:W-:Y:S08]  /*56a0*/  HMMA.16816.F32.BF16 R4, R96.reuse, R102, R4 ;  /* 0x000000666004723c */ /* 0x040ff00000041804 */
[C---:B--2---:R-:W-:Y:S08]  /*56b0*/  HMMA.16816.F32.BF16 R16, R96.reuse, R88, R16 ;  /* 0x000000586010723c */ /* 0x044ff00000041810 */
[----:B------:R-:W-:Y:S01]  /*56c0*/  HMMA.16816.F32.BF16 R12, R96, R90, R12 ;  /* 0x0000005a600c723c */ /* 0x000fe2000004180c */
[----:B------:R-:W1:Y:S01]  /*56d0*/  LDSM.16.M88.4 R88, [R111+0x5c00] ;  /* 0x005c00006f58783b */ /* 0x000e620000000200 */
[----:B------:R-:W-:-:S06]  /*56e0*/  DEPBAR.LE SB0, 0x0 ;  /* 0x000080000000791a */ /* 0x000fcc0000000000 */
[C---:B---3--:R-:W-:Y:S08]  /*56f0*/  HMMA.16816.F32.BF16 R32, R96.reuse, R92, R32 ;  /* 0x0000005c6020723c */ /* 0x048ff00000041820 */
[C---:B------:R-:W-:Y:S08]  /*5700*/  HMMA.16816.F32.BF16 R28, R96.reuse, R94, R28 ;  /* 0x0000005e601c723c */ /* 0x040ff0000004181c */
[----:B-1----:R-:W-:Y:S01]  /*5710*/  HMMA.16816.F32.BF16 R24, R96, R88, R24 ;  /* 0x000000586018723c */ /* 0x002fe20000041818 */
[----:B------:R-:W-:-:S05]  /*5720*/  IMAD.SHL.U32 R88, R104, 0x40, RZ ;  /* 0x0000004068587824 */ /* 0x000fca00078e00ff */
[----:B------:R-:W-:Y:S02]  /*5730*/  LOP3.LUT R107, R88, R107, RZ, 0xfc, !PT ;  /* 0x0000006b586b7212 */ /* 0x000fe400078efcff */
[----:B------:R-:W-:Y:S03]  /*5740*/  HMMA.16816.F32.BF16 R20, R96, R90, R20 ;  /* 0x0000005a6014723c */ /* 0x000fe60000041814 */
[C---:B------:R-:W-:Y:S02]  /*5750*/  VIADD R92, R107.reuse, 0xffffff80 ;  /* 0xffffff806b5c7836 */ /* 0x040fe40000000000 */
[----:B------:R-:W-:Y:S01]  /*5760*/  VIADD R90, R107, 0xffffff81 ;  /* 0xffffff816b5a7836 */ /* 0x000fe20000000000 */
[----:B------:R-:W-:Y:S02]  /*5770*/  BAR.SYNC.DEFER_BLOCKING 0x0 ;  /* 0x0000000000007b1d */ /* 0x000fe40000010000 */
[----:B------:R-:W-:-:S02]  /*5780*/  ISETP.GE.AND P1, PT, R92, R105, PT ;  /* 0x000000695c00720c */ /* 0x000fc40003f26270 */
[----:B------:R-:W-:Y:S01]  /*5790*/  ISETP.GE.AND P0, PT, R92, R87, PT ;  /* 0x000000575c00720c */ /* 0x000fe20003f06270 */
[C---:B------:R-:W-:Y:S01]  /*57a0*/  VIADD R92, R107.reuse, 0xffffff88 ;  /* 0xffffff886b5c7836 */ /* 0x040fe20000000000 */
[----:B------:R-:W-:Y:S01]  /*57b0*/  FSEL R91, R16, -INF , !P1 ;  /* 0xff800000105b7808 */ /* 0x000fe20004800000 */
[C---:B------:R-:W-:Y:S01]  /*57c0*/  VIADD R16, R107.reuse, 0xffffff90 ;  /* 0xffffff906b107836 */ /* 0x040fe20000000000 */
        /* <DEDUP_REMOVED lines=9> */
[----:B------:R-:W-:Y:S02]  /*5860*/  ISETP.GE.AND P1, PT, R90, R105, PT ;  /* 0x000000695a00720c */ /* 0x000fe40003f26270 */
[----:B------:R-:W-:Y:S01]  /*5870*/  FSEL R95, R12, -INF , !P0 ;  /* 0xff8000000c5f7808 */ /* 0x000fe20004000000 */
[C---:B------:R-:W-:Y:S01]  /*5880*/  VIADD R12, R107.reuse, 0xffffff91 ;  /* 0xffffff916b0c7836 */ /* 0x040fe20000000000 */
[----:B------:R-:W-:Y:S01]  /*5890*/  FSEL R17, R14, -INF , !P5 ;  /* 0xff8000000e117808 */ /* 0x000fe20006800000 */
[----:B------:R-:W-:Y:S01]  /*58a0*/  VIADD R14, R107, 0xffffff98 ;  /* 0xffffff986b0e7836 */ /* 0x000fe20000000000 */
[----:B------:R-:W-:-:S02]  /*58b0*/  ISETP.GE.AND P0, PT, R90, R87, PT ;  /* 0x000000575a00720c */ /* 0x000fc40003f06270 */
[C---:B------:R-:W-:Y:S02]  /*58c0*/  ISETP.GE.AND P5, PT, R16.reuse, R105, PT ;  /* 0x000000691000720c */ /* 0x040fe40003fa6270 */
[----:B------:R-:W-:Y:S02]  /*58d0*/  FSEL R13, R13, -INF , !P1 ;  /* 0xff8000000d0d7808 */ /* 0x000fe40004800000 */
        /* <DEDUP_REMOVED lines=8> */
[C---:B------:R-:W-:Y:S02]  /*5960*/  ISETP.GE.AND P1, PT, R14.reuse, R105, PT ;  /* 0x000000690e00720c */ /* 0x040fe40003f26270 */
[----:B------:R-:W-:Y:S02]  /*5970*/  FSEL R159, R9, -INF , !P0 ;  /* 0xff800000099f7808 */ /* 0x000fe40004000000 */
[----:B------:R-:W-:Y:S02]  /*5980*/  ISETP.GE.AND P0, PT, R14, R87, PT ;  /* 0x000000570e00720c */ /* 0x000fe40003f06270 */
[----:B------:R-:W-:-:S02]  /*5990*/  FSEL R151, R11, -INF , !P5 ;  /* 0xff8000000b977808 */ /* 0x000fc40006800000 */
[----:B------:R-:W-:Y:S01]  /*59a0*/  FSEL R149, R4, -INF , !P1 ;  /* 0xff80000004957808 */ /* 0x000fe20004800000 */
[C---:B------:R-:W-:Y:S01]  /*59b0*/  VIADD R4, R107.reuse, 0xffffffa1 ;  /* 0xffffffa16b047836 */ /* 0x040fe20000000000 */
[C---:B------:R-:W-:Y:S02]  /*59c0*/  ISETP.GE.AND P5, PT, R12.reuse, R105, PT ;  /* 0x000000690c00720c */ /* 0x040fe40003fa6270 */
[----:B------:R-:W-:Y:S02]  /*59d0*/  ISETP.GE.AND P1, PT, R12, R87, PT ;  /* 0x000000570c00720c */ /* 0x000fe40003f26270 */
[----:B------:R-:W-:Y:S01]  /*59e0*/  FSEL R153, R6, -INF , !P0 ;  /* 0xff80000006997808 */ /* 0x000fe20004000000 */
[----:B------:R-:W-:Y:S01]  /*59f0*/  VIADD R6, R107, 0xffffffa8 ;  /* 0xffffffa86b067836 */ /* 0x000fe20000000000 */
[----:B------:R-:W-:Y:S02]  /*5a00*/  ISETP.GE.AND P0, PT, R8, R105, PT ;  /* 0x000000690800720c */ /* 0x000fe40003f06270 */
[----:B------:R-:W-:-:S02]  /*5a10*/  FSEL R147, R5, -INF , !P5 ;  /* 0xff80000005937808 */ /* 0x000fc40006800000 */
[----:B------:R-:W-:Y:S02]  /*5a20*/  FSEL R155, R7, -INF , !P1 ;  /* 0xff800000079b7808 */ /* 0x000fe40004800000 */
[----:B------:R-:W-:Y:S02]  /*5a30*/  ISETP.GE.AND P5, PT, R8, R87, PT ;  /* 0x000000570800720c */ /* 0x000fe40003fa6270 */
[----:B------:R-:W-:Y:S02]  /*5a40*/  ISETP.GE.AND P1, PT, R4, R105, PT ;  /* 0x000000690400720c */ /* 0x000fe40003f26270 */
[----:B------:R-:W-:Y:S02]  /*5a50*/  FSEL R141, R32, -INF , !P0 ;  /* 0xff800000208d7808 */ /* 0x000fe40004000000 */
        /* <DEDUP_REMOVED lines=13> */
[-C--:B------:R-:W-:Y:S02]  /*5b30*/  ISETP.GE.AND P1, PT, R6, R105.reuse, PT ;  /* 0x000000690600720c */ /* 0x080fe40003f26270 */
[----:B------:R-:W-:Y:S02]  /*5b40*/  FSEL R137, R31, -INF , !P5 ;  /* 0xff8000001f897808 */ /* 0x000fe40006800000 */
[----:B------:R-:W-:Y:S02]  /*5b50*/  FSEL R98, R24, -INF , !P1 ;  /* 0xff80000018627808 */ /* 0x000fe40004800000 */
[----:B------:R-:W-:-:S02]  /*5b60*/  ISETP.GE.AND P5, PT, R4, R105, PT ;  /* 0x000000690400720c */ /* 0x000fc40003fa6270 */
[----:B------:R-:W-:Y:S01]  /*5b70*/  ISETP.GE.AND P1, PT, R4, R87, PT ;  /* 0x000000570400720c */ /* 0x000fe20003f26270 */
[----:B------:R-:W-:Y:S01]  /*5b80*/  VIADD R4, R107, 0xffffffb9 ;  /* 0xffffffb96b047836 */ /* 0x000fe20000000000 */
[----:B------:R-:W-:Y:S02]  /*5b90*/  FSEL R99, R25, -INF , !P5 ;  /* 0xff80000019637808 */ /* 0x000fe40006800000 */
[----:B------:R-:W-:Y:S02]  /*5ba0*/  FSEL R135, R29, -INF , !P0 ;  /* 0xff8000001d877808 */ /* 0x000fe40004000000 */
[----:B------:R-:W-:Y:S02]  /*5bb0*/  ISETP.GE.AND P5, PT, R4, R105, PT ;  /* 0x000000690400720c */ /* 0x000fe40003fa6270 */
[----:B------:R-:W-:Y:S01]  /*5bc0*/  ISETP.GE.AND P0, PT, R6, R87, PT ;  /* 0x000000570600720c */ /* 0x000fe20003f06270 */
[----:B------:R-:W-:Y:S01]  /*5bd0*/  VIADD R6, R107, 0xffffffb8 ;  /* 0xffffffb86b067836 */ /* 0x000fe20000000000 */
[----:B------:R-:W-:-:S02]  /*5be0*/  FSEL R102, R21, -INF , !P5 ;  /* 0xff80000015667808 */ /* 0x000fc40006800000 */
[----:B------:R-:W-:Y:S02]  /*5bf0*/  ISETP.GT.AND P5, PT, R92, R117, PT ;  /* 0x000000755c00720c */ /* 0x000fe40003fa4270 */
[----:B------:R-:W-:Y:S02]  /*5c00*/  FSEL R96, R26, -INF , !P0 ;  /* 0xff8000001a607808 */ /* 0x000fe40004000000 */
[----:B------:R-:W-:Y:S02]  /*5c10*/  ISETP.GE.AND P0, PT, R6, R105, PT ;  /* 0x000000690600720c */ /* 0x000fe40003f06270 */
[----:B------:R-:W-:Y:S02]  /*5c20*/  FSEL R97, R27, -INF , !P1 ;  /* 0xff8000001b617808 */ /* 0x000fe40004800000 */
[----:B------:R-:W-:Y:S02]  /*5c30*/  FSEL R111, R20, -INF , !P0 ;  /* 0xff800000146f7808 */ /* 0x000fe40004000000 */
[----:B------:R-:W-:-:S02]  /*5c40*/  ISETP.GE.AND P1, PT, R6, R87, PT ;  /* 0x000000570600720c */ /* 0x000fc40003f26270 */
[----:B------:R-:W-:Y:S02]  /*5c50*/  ISETP.GE.AND P0, PT, R4, R87, PT ;  /* 0x000000570400720c */ /* 0x000fe40003f06270 */
[----:B------:R-:W-:Y:S02]  /*5c60*/  FSEL R107, R22, -INF , !P1 ;  /* 0xff800000166b7808 */ /* 0x000fe40004800000 */
[----:B------:R-:W-:Y:S01]  /*5c70*/  FSEL R110, R23, -INF , !P0 ;  /* 0xff800000176e7808 */ /* 0x000fe20004000000 */
[----:B------:R-:W-:Y:S08]  /*5c80*/  @!P5 BRA `(.L_x_3816) ;  /* 0x0000000400b0d947 */ /* 0x000ff00003800000 */
[----:B------:R-:W-:Y:S05]  /*5c90*/  BRA.U !UP1, `(.L_x_3817) ;  /* 0x0000000109f47547 */ /* 0x000fea000b800000 */
[----:B------:R-:W1:Y:S01]  /*5ca0*/  LDC R6, c[0x0][0x4f0] ;  /* 0x00013c00ff067b82 */ /* 0x000e620000000800 */
[----:B------:R-:W-:Y:S01]  /*5cb0*/  IADD3 R9, PT, PT, R88, -0x80, RZ ;  /* 0xffffff8058097810 */ /* 0x000fe20007ffe0ff */
[----:B------:R-:W2:Y:S03]  /*5cc0*/  LDCU.64 UR6, c[0x0][0x3a0] ;  /* 0x00007400ff0677ac */ /* 0x000ea60008000a00 */
        /* <DEDUP_REMOVED lines=11> */
[----:B------:R-:W-:-:S04]  /*5d80*/  IADD3 R11, PT, PT, R88, -0xc0, RZ ;  /* 0xffffff40580b7810 */ /* 0x000fc80007ffe0ff */
[----:B------:R-:W-:Y:S01]  /*5d90*/  IABS R8, R11 ;  /* 0x0000000b00087213 */ /* 0x000fe20000000000 */
[----:B------:R-:W-:Y:S01]  /*5da0*/  IMAD.HI.U32 R12, R4, R7, RZ ;  /* 0x00000007040c7227 */ /* 0x000fe200078e00ff */
[----:B------:R-:W-:-:S03]  /*5db0*/  LOP3.LUT R11, R11, R6, RZ, 0x3c, !PT ;  /* 0x000000060b0b7212 */ /* 0x000fc600078e3cff */
[----:B------:R-:W-:-:S04]  /*5dc0*/  IMAD.MOV R10, RZ, RZ, -R12 ;  /* 0x000000ffff0a7224 */ /* 0x000fc800078e0a0c */
[----:B------:R-:W-:Y:S02]  /*5dd0*/  IMAD R10, R5, R10, R7 ;  /* 0x0000000a050a7224 */ /* 0x000fe400078e0207 */
[----:B------:R-:W-:-:S03]  /*5de0*/  IMAD.HI.U32 R7, R4, R8, RZ ;  /* 0x0000000804077227 */ /* 0x000fc600078e00ff */
[----:B------:R-:W-:Y:S02]  /*5df0*/  ISETP.GT.U32.AND P0, PT, R5, R10, PT ;  /* 0x0000000a0500720c */ /* 0x000fe40003f04070 */
[----:B------:R-:W-:-:S05]  /*5e00*/  IADD3 R4, PT, PT, -R7, RZ, RZ ;  /* 0x000000ff07047210 */ /* 0x000fca0007ffe1ff */
[----:B------:R-:W-:-:S06]  /*5e10*/  IMAD R4, R5, R4, R8 ;  /* 0x0000000405047224 */ /* 0x000fcc00078e0208 */
        /* <DEDUP_REMOVED lines=37> */
.L_x_3817:
[----:B------:R-:W-:Y:S01]  /*6070*/  UMOV UR4, URZ ;  /* 0x000000ff00047c82 */ /* 0x000fe20008000000 */
[----:B------:R-:W-:Y:S01]  /*6080*/  IMAD.SHL.U32 R4, R84, 0x40, RZ ;  /* 0x0000004054047824 */ /* 0x000fe200078e00ff */
[----:B------:R-:W-:-:S05]  /*6090*/  IADD3 R5, P0, PT, RZ, -UR4, RZ ;  /* 0x80000004ff057c10 */ /* 0x000fca000ff1e0ff */
[----:B------:R-:W-:-:S05]  /*60a0*/  IMAD.X R4, RZ, RZ, ~R4, P0 ;  /* 0x000000ffff047224 */ /* 0x000fca00000e0e04 */
[----:B------:R-:W-:-:S04]  /*60b0*/  SHF.R.S64 R5, R5, 0x1f, R4 ;  /* 0x0000001f05057819 */ /* 0x000fc80000001004 */
[----:B------:R-:W-:-:S04]  /*60c0*/  IADD3 R118, P0, PT, R5, R118, RZ ;  /* 0x0000007605767210 */ /* 0x000fc80007f1e0ff */
[----:B------:R-:W-:-:S09]  /*60d0*/  LEA.HI.X.SX32 R119, R4, R119, 0x1, P0 ;  /* 0x0000007704777211 */ /* 0x000fd200000f0eff */
.L_x_3818:
[CC--:B------:R-:W-:Y:S01]  /*60e0*/  @!P3 LEA R8, P1, R84.reuse, R118.reuse, 0x6 ;  /* 0x000000765408b211 */ /* 0x0c0fe200078230ff */
[C---:B------:R-:W-:Y:S01]  /*60f0*/  IMAD.WIDE.U32 R10, R84.reuse, 0x40, RZ ;  /* 0x00000040540a7825 */ /* 0x040fe200078e00ff */
[----:B------:R-:W-:Y:S01]  /*6100*/  @!PT LDS RZ, [RZ] ;  /* 0x00000000fffff984 */ /* 0x000fe20000000800 */
[----:B------:R-:W-:Y:S01]  /*6110*/  @!PT LDS RZ, [RZ] ;  /* 0x00000000fffff984 */ /* 0x000fe20000000800 */
[----:B------:R-:W-:Y:S01]  /*6120*/  @!PT LDS RZ, [RZ] ;  /* 0x00000000fffff984 */ /* 0x000fe20000000800 */
[----:B------:R1:W-:Y:S01]  /*6130*/  @!P4 LDGSTS.E.BYPASS.LTC128B.128 [R3+0x3000], desc[UR14][R118.64] ;  /* 0x030000007603cfae */ /* 0x0003e2000b981a0e */
[C---:B------:R-:W-:Y:S02]  /*6140*/  @!P2 LEA R6, P0, R84.reuse, R118, 0x6 ;  /* 0x000000765406a211 */ /* 0x040fe400078030ff */
[----:B------:R-:W-:Y:S01]  /*6150*/  IMAD.SHL.U32 R4, R85, 0x40, RZ ;  /* 0x0000004055047824 */ /* 0x000fe200078e00ff */
[-CC-:B------:R-:W-:Y:S01]  /*6160*/  @!P3 LEA.HI.X R9, R84, R119.reuse, R85.reuse, 0x6, P1 ;  /* 0x000000775409b211 */ /* 0x180fe200008f3455 */
[----:B------:R1:W-:Y:S01]  /*6170*/  @P4 STS.128 [R3+0x3000], RZ ;  /* 0x003000ff03004388 */ /* 0x0003e20000000c00 */
[----:B------:R-:W-:Y:S02]  /*6180*/  @!P4 IADD3 R10, P1, PT, R118, R10, RZ ;  /* 0x0000000a760ac210 */ /* 0x000fe40007f3e0ff */
[----:B------:R-:W-:Y:S01]  /*6190*/  @!P2 LEA.HI.X R7, R84, R119, R85, 0x6, P0 ;  /* 0x000000775407a211 */ /* 0x000fe200000f3455 */
[----:B------:R-:W-:Y:S01]  /*61a0*/  @!PT LDS RZ, [RZ] ;  /* 0x00000000fffff984 */ /* 0x000fe20000000800 */
[----:B------:R-:W-:Y:S01]  /*61b0*/  @!PT LDS RZ, [RZ] ;  /* 0x00000000fffff984 */ /* 0x000fe20000000800 */
[----:B------:R-:W-:Y:S01]  /*61c0*/  @!PT LDS RZ, [RZ] ;  /* 0x00000000fffff984 */ /* 0x000fe20000000800 */
[----:B------:R1:W-:Y:S01]  /*61d0*/  @!P3 LDGSTS.E.BYPASS.LTC128B.128 [R3+0x4000], desc[UR14][R118.64+0x40] ;  /* 0x040000407603bfae */ /* 0x0003e2000b981a0e */
[----:B------:R-:W-:-:S03]  /*61e0*/  @!P4 IADD3.X R11, PT, PT, R119, R11, R4, P1, !PT ;  /* 0x0000000b770bc210 */ /* 0x000fc60000ffe404 */
        /* <DEDUP_REMOVED lines=22> */
.L_x_3816:
        /* <DEDUP_REMOVED lines=17> */
[----:B------:R-:W-:Y:S01]  /*6460*/  LEA R113, R106, UR5, 0x1 ;  /* 0x000000056a717c11 */ /* 0x000fe2000f8e08ff */
[----:B------:R-:W2:Y:S01]  /*6470*/  SHFL.BFLY PT, R6, R7, 0x2, 0x1f ;  /* 0x0c401f0007067f89 */ /* 0x000ea200000e0000 */
[----:B------:R-:W-:-:S03]  /*6480*/  @P5 IADD3 R104, PT, PT, R104, -0x3, RZ ;  /* 0xfffffffd68685810 */ /* 0x000fc60007ffe0ff */
[----:B------:R-:W3:Y:S04]  /*6490*/  SHFL.BFLY PT, R5, R4, 0x2, 0x1f ;  /* 0x0c401f0004057f89 */ /* 0x000ee800000e0000 */
[----:B------:R-:W-:Y:S04]  /*64a0*/  LDSM.16.MT88.4 R24, [R113+0x7000] ;  /* 0x007000007118783b */ /* 0x000fe80000004200 */
[----:B------:R-:W-:Y:S01]  /*64b0*/  LDSM.16.MT88.4 R8, [R113+0x6000] ;  /* 0x006000007108783b */ /* 0x000fe20000004200 */
[----:B--2---:R-:W-:Y:S02]  /*64c0*/  FMNMX.FTZ R6, R7, R6, !PT ;  /* 0x0000000607067209 */ /* 0x004fe40007810000 */
[----:B---3--:R-:W-:-:S03]  /*64d0*/  FMNMX.FTZ R5, R4, R5, !PT ;  /* 0x0000000504057209 */ /* 0x008fc60007810000 */
[----:B------:R-:W2:Y:S04]  /*64e0*/  SHFL.BFLY PT, R3, R6, 0x1, 0x1f ;  /* 0x0c201f0006037f89 */ /* 0x000ea800000e0000 */
[----:B------:R-:W3:Y:S01]  /*64f0*/  SHFL.BFLY PT, R84, R5, 0x1, 0x1f ;  /* 0x0c201f0005547f89 */ /* 0x000ee200000e0000 */
[----:B--2---:R-:W-:Y:S02]  /*6500*/  FMNMX.FTZ R3, R6, R3, !PT ;  /* 0x0000000306037209 */ /* 0x004fe40007810000 */
[----:B---3--:R-:W-:-:S03]  /*6510*/  FMNMX.FTZ R84, R5, R84, !PT ;  /* 0x0000005405547209 */ /* 0x008fc60007810000 */
[C---:B-1----:R-:W-:Y:S01]  /*6520*/  FMUL.FTZ R4, R3.reuse, UR4 ;  /* 0x0000000403047c20 */ /* 0x042fe20008410000 */
[C---:B------:R-:W-:Y:S02]  /*6530*/  FSETP.NEU.FTZ.AND P0, PT, R3.reuse, -INF , PT ;  /* 0xff8000000300780b */ /* 0x040fe40003f1d000 */
        /* <DEDUP_REMOVED lines=8> */
[----:B------:R-:W-:Y:S01]  /*65c0*/  FSEL R106, R4, RZ, P0 ;  /* 0x000000ff046a7208 */ /* 0x000fe20000000000 */
[--C-:B------:R-:W-:Y:S01]  /*65d0*/  FFMA.FTZ R94, R95, UR4, -R124.reuse ;  /* 0x000000045f5e7c23 */ /* 0x100fe2000801087c */
[----:B------:R-:W-:Y:S01]  /*65e0*/  IADD3 R95, PT, PT, R113, 0x6020, RZ ;  /* 0x00006020715f7810 */ /* 0x000fe20007ffe0ff */
[--C-:B------:R-:W-:Y:S01]  /*65f0*/  FFMA.FTZ R100, R91, UR4, -R124.reuse ;  /* 0x000000045b647c23 */ /* 0x100fe2000801087c */
[----:B------:R-:W-:Y:S01]  /*6600*/  @P6 IADD3 R95, PT, PT, R0, -0x20, RZ ;  /* 0xffffffe0005f6810 */ /* 0x000fe20007ffe0ff */
[--C-:B------:R-:W-:Y:S01]  /*6610*/  FFMA.FTZ R93, R93, UR4, -R124.reuse ;  /* 0x000000045d5d7c23 */ /* 0x100fe2000801087c */
[----:B------:R-:W-:Y:S01]  /*6620*/  FFMA.FTZ R85, R13, UR4, -R124 ;  /* 0x000000040d557c23 */ /* 0x000fe2000801087c */
[--C-:B------:R-:W-:Y:S01]  /*6630*/  FFMA.FTZ R101, R89, UR4, -R106.reuse ;  /* 0x0000000459657c23 */ /* 0x100fe2000801086a */
[--C-:B------:R-:W-:Y:S01]  /*6640*/  FFMA.FTZ R2, R19, UR4, -R106.reuse ;  /* 0x0000000413027c23 */ /* 0x100fe2000801086a */
[----:B------:R-:W1:Y:S01]  /*6650*/  LDSM.16.MT88.4 R32, [R95+0x1000] ;  /* 0x001000005f20783b */ /* 0x000e620000004200 */
[----:B------:R-:W-:Y:S01]  /*6660*/  FMUL.FTZ R103, R5, UR4 ;  /* 0x0000000405677c20 */ /* 0x000fe20008410000 */
[--C-:B------:R-:W-:Y:S01]  /*6670*/  FFMA.FTZ R87, R17, UR4, -R106.reuse ;  /* 0x0000000411577c23 */ /* 0x100fe2000801086a */
[----:B------:R-:W-:Y:S01]  /*6680*/  FMUL.FTZ R7, R7, UR4 ;  /* 0x0000000407077c20 */ /* 0x000fe20008410000 */
[--C-:B------:R-:W-:Y:S01]  /*6690*/  FFMA.FTZ R15, R15, UR4, -R106.reuse ;  /* 0x000000040f0f7c23 */ /* 0x100fe2000801086a */
[----:B------:R-:W-:Y:S01]  /*66a0*/  MUFU.EX2 R100, R100 ;  /* 0x0000006400647308 */ /* 0x000fe20000000800 */
[----:B------:R-:W2:Y:S01]  /*66b0*/  LDSM.16.MT88.4 R16, [R95] ;  /* 0x000000005f10783b */ /* 0x000ea20000004200 */
[----:B------:R-:W-:Y:S01]  /*66c0*/  FFMA.FTZ R134, R151, UR4, -R106 ;  /* 0x0000000497867c23 */ /* 0x000fe2000801086a */
[--C-:B------:R-:W-:Y:S01]  /*66d0*/  FFMA.FTZ R128, R157, UR4, -R124.reuse ;  /* 0x000000049d807c23 */ /* 0x100fe2000801087c */
[----:B------:R-:W3:Y:S01]  /*66e0*/  MUFU.EX2 R93, R93 ;  /* 0x0000005d005d7308 */ /* 0x000ee20000000800 */
[----:B------:R-:W-:Y:S01]  /*66f0*/  FFMA.FTZ R132, R147, UR4, -R124 ;  /* 0x0000000493847c23 */ /* 0x000fe2000801087c */
[----:B------:R-:W-:Y:S01]  /*6700*/  FFMA.FTZ R130, R155, UR4, -R106 ;  /* 0x000000049b827c23 */ /* 0x000fe2000801086a */
[--C-:B------:R-:W-:Y:S01]  /*6710*/  FFMA.FTZ R159, R159, UR4, -R124.reuse ;  /* 0x000000049f9f7c23 */ /* 0x100fe2000801087c */
[----:B------:R-:W-:Y:S01]  /*6720*/  MUFU.EX2 R94, R94 ;  /* 0x0000005e005e7308 */ /* 0x000fe20000000800 */
[--C-:B------:R-:W-:Y:S01]  /*6730*/  FFMA.FTZ R136, R141, UR4, -R124.reuse ;  /* 0x000000048d887c23 */ /* 0x100fe2000801087c */
[----:B------:R-:W-:Y:S01]  /*6740*/  FFMA.FTZ R138, R139, UR4, -R124 ;  /* 0x000000048b8a7c23 */ /* 0x000fe2000801087c */
[--C-:B------:R-:W-:Y:S01]  /*6750*/  FFMA.FTZ R142, R129, UR4, -R106.reuse ;  /* 0x00000004818e7c23 */ /* 0x100fe2000801086a */
[----:B------:R-:W4:Y:S01]  /*6760*/  MUFU.EX2 R85, R85 ;  /* 0x0000005500557308 */ /* 0x000f220000000800 */
[----:B------:R-:W-:Y:S01]  /*6770*/  FFMA.FTZ R140, R133, UR4, -R106 ;  /* 0x00000004858c7c23 */ /* 0x000fe2000801086a */
[--C-:B------:R-:W-:Y:S01]  /*6780*/  FFMA.FTZ R143, R143, UR4, -R124.reuse ;  /* 0x000000048f8f7c23 */ /* 0x100fe2000801087c */
[----:B------:R-:W-:Y:S01]  /*6790*/  FFMA.FTZ R135, R135, UR4, -R124 ;  /* 0x0000000487877c23 */ /* 0x000fe2000801087c */
[----:B------:R-:W-:Y:S01]  /*67a0*/  MUFU.EX2 R101, R101 ;  /* 0x0000006500657308 */ /* 0x000fe20000000800 */
[----:B---3--:R-:W-:-:S03]  /*67b0*/  F2FP.BF16.F32.PACK_AB R88, R93, R100 ;  /* 0x000000645d58723e */ /* 0x008fc600000010ff */
[----:B------:R-:W3:Y:S04]  /*67c0*/  MUFU.EX2 R2, R2 ;  /* 0x0000000200027308 */ /* 0x000ee80000000800 */
[----:B------:R-:W5:Y:S01]  /*67d0*/  MUFU.EX2 R105, R7 ;  /* 0x0000000700697308 */ /* 0x000f620000000800 */
[----:B----4-:R-:W-:-:S03]  /*67e0*/  F2FP.BF16.F32.PACK_AB R90, R85, R94 ;  /* 0x0000005e555a723e */ /* 0x010fc600000010ff */
[----:B------:R-:W4:Y:S04]  /*67f0*/  MUFU.EX2 R103, R103 ;  /* 0x0000006700677308 */ /* 0x000f280000000800 */
[----:B------:R-:W-:Y:S01]  /*6800*/  MUFU.EX2 R87, R87 ;  /* 0x0000005700577308 */ /* 0x000fe20000000800 */
[----:B---3--:R-:W-:-:S03]  /*6810*/  F2FP.BF16.F32.PACK_AB R89, R2, R101 ;  /* 0x000000650259723e */ /* 0x008fc600000010ff */
[----:B------:R-:W3:Y:S01]  /*6820*/  MUFU.EX2 R0, R15 ;  /* 0x0000000f00007308 */ /* 0x000ee20000000800 */
[-C--:B-----5:R-:W-:Y:S01]  /*6830*/  FMUL.FTZ R20, R52, R105.reuse ;  /* 0x0000006934147220 */ /* 0x0a0fe20000410000 */
[-C--:B------:R-:W-:Y:S01]  /*6840*/  FMUL.FTZ R21, R53, R105.reuse ;  /* 0x0000006935157220 */ /* 0x080fe20000410000 */
[-C--:B------:R-:W-:Y:S01]  /*6850*/  FMUL.FTZ R56, R56, R105.reuse ;  /* 0x0000006938387220 */ /* 0x080fe20000410000 */
[----:B------:R-:W-:Y:S01]  /*6860*/  FMUL.FTZ R57, R57, R105 ;  /* 0x0000006939397220 */ /* 0x000fe20000410000 */
[-C--:B----4-:R-:W-:Y:S01]  /*6870*/  FMUL.FTZ R22, R54, R103.reuse ;  /* 0x0000006736167220 */ /* 0x090fe20000410000 */
[-C--:B------:R-:W-:Y:S01]  /*6880*/  FMUL.FTZ R23, R55, R103.reuse ;  /* 0x0000006737177220 */ /* 0x080fe20000410000 */
        /* <DEDUP_REMOVED lines=20> */
[----:B------:R-:W-:Y:S01]  /*69d0*/  FFMA.FTZ R53, R149, UR4, -R124 ;  /* 0x0000000495357c23 */ /* 0x000fe2000801087c */
[C---:B------:R-:W-:Y:S01]  /*69e0*/  HMMA.16816.F32.BF16 R24, R88.reuse, R26, R56 ;  /* 0x0000001a5818723c */ /* 0x040fe20000041838 */
[----:B------:R-:W3:Y:S01]  /*69f0*/  LDSM.16.MT88.4 R56, [R95+0x400] ;  /* 0x000400005f38783b */ /* 0x000ee20000004200 */
[----:B------:R-:W-:Y:S01]  /*6a00*/  MUFU.EX2 R128, R128 ;  /* 0x0000008000807308 */ /* 0x000fe20000000800 */
[-C--:B------:R-:W-:Y:S01]  /*6a10*/  FMUL.FTZ R4, R36, R105.reuse ;  /* 0x0000006924047220 */ /* 0x080fe20000410000 */
[----:B------:R-:W-:Y:S01]  /*6a20*/  FMUL.FTZ R5, R37, R105 ;  /* 0x0000006925057220 */ /* 0x000fe20000410000 */
[-C--:B------:R-:W-:Y:S01]  /*6a30*/  FMUL.FTZ R6, R38, R103.reuse ;  /* 0x0000006726067220 */ /* 0x080fe20000410000 */
[----:B------:R-:W4:Y:S01]  /*6a40*/  MUFU.EX2 R149, R159 ;  /* 0x0000009f00957308 */ /* 0x000f220000000800 */
[----:B------:R-:W-:Y:S01]  /*6a50*/  FMUL.FTZ R7, R39, R103 ;  /* 0x0000006727077220 */ /* 0x000fe20000410000 */
[C---:B-1----:R-:W-:Y:S01]  /*6a60*/  HMMA.16816.F32.BF16 R28, R88.reuse, R32, R28 ;  /* 0x00000020581c723c */ /* 0x042fe2000004181c */
[-C--:B------:R-:W-:Y:S01]  /*6a70*/  FMUL.FTZ R40, R40, R105.reuse ;  /* 0x0000006928287220 */ /* 0x080fe20000410000 */
[----:B------:R-:W-:Y:S01]  /*6a80*/  MUFU.EX2 R147, R53 ;  /* 0x0000003500937308 */ /* 0x000fe20000000800 */
[----:B------:R-:W-:Y:S01]  /*6a90*/  FMUL.FTZ R41, R41, R105 ;  /* 0x0000006929297220 */ /* 0x000fe20000410000 */
[-C--:B------:R-:W-:Y:S01]  /*6aa0*/  FMUL.FTZ R42, R42, R103.reuse ;  /* 0x000000672a2a7220 */ /* 0x080fe20000410000 */
[----:B------:R-:W-:Y:S01]  /*6ab0*/  FMUL.FTZ R43, R43, R103 ;  /* 0x000000672b2b7220 */ /* 0x000fe20000410000 */
[----:B------:R-:W1:Y:S01]  /*6ac0*/  MUFU.EX2 R132, R132 ;  /* 0x0000008400847308 */ /* 0x000e620000000800 */
[----:B------:R-:W5:Y:S01]  /*6ad0*/  LDSM.16.MT88.4 R60, [R113+0x6400] ;  /* 0x00640000713c783b */ /* 0x000f620000004200 */
[C---:B------:R-:W-:Y:S01]  /*6ae0*/  HMMA.16816.F32.BF16 R32, R88.reuse, R34, R64 ;  /* 0x000000225820723c */ /* 0x040fe20000041840 */
[--C-:B------:R-:W-:Y:S01]  /*6af0*/  FFMA.FTZ R64, R145, UR4, -R106.reuse ;  /* 0x0000000491407c23 */ /* 0x100fe2000801086a */
[----:B------:R-:W-:Y:S01]  /*6b00*/  FFMA.FTZ R145, R153, UR4, -R106 ;  /* 0x0000000499917c23 */ /* 0x000fe2000801086a */
[----:B------:R-:W-:Y:S01]  /*6b10*/  MUFU.EX2 R134, R134 ;  /* 0x0000008600867308 */ /* 0x000fe20000000800 */
[----:B----4-:R-:W-:Y:S01]  /*6b20*/  F2FP.BF16.F32.PACK_AB R52, R149, R128 ;  /* 0x000000809534723e */ /* 0x010fe200000010ff */
[-C--:B------:R-:W-:Y:S01]  /*6b30*/  FMUL.FTZ R44, R76, R105.reuse ;  /* 0x000000694c2c7220 */ /* 0x080fe20000410000 */
[----:B------:R-:W-:Y:S01]  /*6b40*/  FMUL.FTZ R45, R77, R105 ;  /* 0x000000694d2d7220 */ /* 0x000fe20000410000 */
[----:B------:R4:W4:Y:S01]  /*6b50*/  MUFU.EX2 R151, R64 ;  /* 0x0000004000977308 */ /* 0x0009220000000800 */
[C---:B--2---:R-:W-:Y:S01]  /*6b60*/  HMMA.16816.F32.BF16 R12, R88.reuse, R16, R12 ;  /* 0x00000010580c723c */ /* 0x044fe2000004180c */
[-C--:B------:R-:W-:Y:S01]  /*6b70*/  FMUL.FTZ R46, R78, R103.reuse ;  /* 0x000000674e2e7220 */ /* 0x080fe20000410000 */
[----:B------:R-:W-:Y:S01]  /*6b80*/  FMUL.FTZ R47, R79, R103 ;  /* 0x000000674f2f7220 */ /* 0x000fe20000410000 */
[----:B------:R-:W-:Y:S01]  /*6b90*/  MUFU.EX2 R145, R145 ;  /* 0x0000009100917308 */ /* 0x000fe20000000800 */
[----:B-1----:R-:W-:Y:S01]  /*6ba0*/  F2FP.BF16.F32.PACK_AB R54, R132, R147 ;  /* 0x000000938436723e */ /* 0x002fe200000010ff */
[-C--:B------:R-:W-:Y:S01]  /*6bb0*/  FMUL.FTZ R80, R80, R105.reuse ;  /* 0x0000006950507220 */ /* 0x080fe20000410000 */
[----:B------:R-:W-:Y:S01]  /*6bc0*/  FMUL.FTZ R81, R81, R105 ;  /* 0x0000006951517220 */ /* 0x000fe20000410000 */
[----:B------:R-:W1:Y:S01]  /*6bd0*/  MUFU.EX2 R130, R130 ;  /* 0x0000008200827308 */ /* 0x000e620000000800 */
[C---:B------:R-:W-:Y:S01]  /*6be0*/  HMMA.16816.F32.BF16 R16, R88.reuse, R18, R48 ;  /* 0x000000125810723c */ /* 0x040fe20000041830 */
[----:B------:R-:W-:Y:S01]  /*6bf0*/  LDSM.16.MT88.4 R48, [R95+0x2000] ;  /* 0x002000005f30783b */ /* 0x000fe20000004200 */
[-C--:B------:R-:W-:Y:S01]  /*6c00*/  FMUL.FTZ R82, R82, R103.reuse ;  /* 0x0000006752527220 */ /* 0x080fe20000410000 */
[----:B------:R-:W-:Y:S01]  /*6c10*/  FMUL.FTZ R83, R83, R103 ;  /* 0x0000006753537220 */ /* 0x000fe20000410000 */
[----:B------:R-:W-:Y:S01]  /*6c20*/  FMUL.FTZ R36, R68, R105 ;  /* 0x0000006944247220 */ /* 0x000fe20000410000 */
[----:B----4-:R-:W2:Y:S01]  /*6c30*/  LDSM.16.MT88.4 R64, [R113+0x7400] ;  /* 0x007400007140783b */ /* 0x010ea20000004200 */
[----:B------:R-:W-:Y:S01]  /*6c40*/  F2FP.BF16.F32.PACK_AB R53, R134, R151 ;  /* 0x000000978635723e */ /* 0x000fe200000010ff */
[----:B------:R-:W-:Y:S01]  /*6c50*/  FMUL.FTZ R37, R69, R105 ;  /* 0x0000006945257220 */ /* 0x000fe20000410000 */
[C---:B------:R-:W-:Y:S01]  /*6c60*/  HMMA.16816.F32.BF16 R4, R88.reuse, R8, R4 ;  /* 0x000000085804723c */ /* 0x040fe20000041804 */
[-C--:B------:R-:W-:Y:S01]  /*6c70*/  FMUL.FTZ R38, R70, R103.reuse ;  /* 0x0000006746267220 */ /* 0x080fe20000410000 */
[----:B------:R-:W-:Y:S01]  /*6c80*/  FMUL.FTZ R39, R71, R103 ;  /* 0x0000006747277220 */ /* 0x000fe20000410000 */
[-C--:B------:R-:W-:Y:S01]  /*6c90*/  FMUL.FTZ R72, R72, R105.reuse ;  /* 0x0000006948487220 */ /* 0x080fe20000410000 */
[----:B------:R-:W-:Y:S01]  /*6ca0*/  FMUL.FTZ R73, R73, R105 ;  /* 0x0000006949497220 */ /* 0x000fe20000410000 */
[----:B-1----:R-:W-:Y:S01]  /*6cb0*/  F2FP.BF16.F32.PACK_AB R55, R130, R145 ;  /* 0x000000918237723e */ /* 0x002fe200000010ff */
[-C--:B------:R-:W-:Y:S01]  /*6cc0*/  FMUL.FTZ R74, R74, R103.reuse ;  /* 0x000000674a4a7220 */ /* 0x080fe20000410000 */
[----:B------:R-:W-:Y:S01]  /*6cd0*/  FMUL.FTZ R75, R75, R103 ;  /* 0x000000674b4b7220 */ /* 0x000fe20000410000 */
[----:B------:R-:W-:Y:S01]  /*6ce0*/  HMMA.16816.F32.BF16 R8, R88, R10, R40 ;  /* 0x0000000a5808723c */ /* 0x000fe20000041828 */
[----:B------:R-:W1:Y:S01]  /*6cf0*/  LDSM.16.MT88.4 R40, [R113+0x8000] ;  /* 0x008000007128783b */ /* 0x000e620000004200 */
[----:B------:R-:W-:Y:S01]  /*6d00*/  MUFU.EX2 R136, R136 ;  /* 0x0000008800887308 */ /* 0x000fe20000000800 */
[----:B------:R-:W-:Y:S01]  /*6d10*/  FFMA.FTZ R100, R109, R105, R100 ;  /* 0x000000696d647223 */ /* 0x000fe20000010064 */
[----:B------:R-:W-:-:S02]  /*6d20*/  FFMA.FTZ R101, R108, R103, R101 ;  /* 0x000000676c657223 */ /* 0x000fc40000010065 */
[----:B------:R-:W4:Y:S01]  /*6d30*/  MUFU.EX2 R139, R143 ;  /* 0x0000008f008b7308 */ /* 0x000f220000000800 */
[----:B------:R-:W-:Y:S01]  /*6d40*/  FADD.FTZ R93, R93, R100 ;  /* 0x000000645d5d7221 */ /* 0x000fe20000010000 */
[C---:B---3--:R-:W-:Y:S01]  /*6d50*/  HMMA.16816.F32.BF16 R12, R52.reuse, R56, R12 ;  /* 0x00000038340c723c */ /* 0x048fe2000004180c */
[----:B------:R-:W-:Y:S01]  /*6d60*/  FADD.FTZ R2, R2, R101 ;  /* 0x0000006502027221 */ /* 0x000fe20000010000 */
[----:B------:R-:W-:Y:S01]  /*6d70*/  MUFU.EX2 R138, R138 ;  /* 0x0000008a008a7308 */ /* 0x000fe20000000800 */
[----:B------:R-:W-:Y:S02]  /*6d80*/  FADD.FTZ R94, R94, R93 ;  /* 0x0000005d5e5e7221 */ /* 0x000fe40000010000 */
[----:B------:R-:W-:Y:S01]  /*6d90*/  FADD.FTZ R87, R87, R2 ;  /* 0x0000000257577221 */ /* 0x000fe20000010000 */
[----:B------:R-:W-:Y:S01]  /*6da0*/  MUFU.EX2 R129, R135 ;  /* 0x0000008700817308 */ /* 0x000fe20000000800 */
[----:B------:R-:W-:Y:S01]  /*6db0*/  FADD.FTZ R85, R85, R94 ;  /* 0x0000005e55557221 */ /* 0x000fe20000010000 */
[C---:B------:R-:W-:Y:S01]  /*6dc0*/  HMMA.16816.F32.BF16 R16, R52.reuse, R58, R16 ;  /* 0x0000003a3410723c */ /* 0x040fe20000041810 */
[----:B------:R-:W3:Y:S01]  /*6dd0*/  LDSM.16.MT88.4 R56, [R95+0x2400] ;  /* 0x002400005f38783b */ /* 0x000ee20000004200 */
[----:B------:R-:W-:Y:S01]  /*6de0*/  MUFU.EX2 R142, R142 ;  /* 0x0000008e008e7308 */ /* 0x000fe20000000800 */
[----:B------:R-:W-:Y:S01]  /*6df0*/  FADD.FTZ R0, R0, R87 ;  /* 0x0000005700007221 */ /* 0x000fe20000010000 */
[----:B------:R-:W-:Y:S01]  /*6e00*/  FADD.FTZ R128, R128, R85 ;  /* 0x0000005580807221 */ /* 0x000fe20000010000 */
[-C--:B------:R-:W-:Y:S01]  /*6e10*/  MOV R2, R84.reuse ;  /* 0x0000005400027202 */ /* 0x080fe20000000f00 */
[----:B------:R-:W-:Y:S01]  /*6e20*/  MUFU.EX2 R140, R140 ;  /* 0x0000008c008c7308 */ /* 0x000fe20000000800 */
[----:B------:R-:W-:Y:S01]  /*6e30*/  FADD.FTZ R151, R151, R0 ;  /* 0x0000000097977221 */ /* 0x000fe20000010000 */
[C---:B-----5:R-:W-:Y:S01]  /*6e40*/  HMMA.16816.F32.BF16 R4, R52.reuse, R60, R4 ;  /* 0x0000003c3404723c */ /* 0x060fe20000041804 */
[----:B------:R-:W-:Y:S01]  /*6e50*/  FADD.FTZ R128, R149, R128 ;  /* 0x0000008095807221 */ /* 0x000fe20000010000 */
[-C--:B------:R-:W-:Y:S01]  /*6e60*/  MOV R0, R3.reuse ;  /* 0x0000000300007202 */ /* 0x080fe20000000f00 */
[----:B------:R-:W-:Y:S01]  /*6e70*/  FADD.FTZ R134, R134, R151 ;  /* 0x0000009786867221 */ /* 0x000fe20000010000 */
[----:B------:R-:W-:Y:S01]  /*6e80*/  @P5 MOV R0, R3 ;  /* 0x0000000300005202 */ /* 0x000fe20000000f00 */
[----:B------:R-:W-:Y:S01]  /*6e90*/  FADD.FTZ R147, R147, R128 ;  /* 0x0000008093937221 */ /* 0x000fe20000010000 */
[----:B------:R-:W-:Y:S01]  /*6ea0*/  @P5 MOV R2, R84 ;  /* 0x0000005400025202 */ /* 0x000fe20000000f00 */
[----:B------:R-:W-:Y:S01]  /*6eb0*/  FADD.FTZ R145, R145, R134 ;  /* 0x0000008691917221 */ /* 0x000fe20000010000 */
[----:B--2---:R-:W-:Y:S01]  /*6ec0*/  HMMA.16816.F32.BF16 R20, R52, R64, R20 ;  /* 0x000000403414723c */ /* 0x004fe20000041814 */
[----:B------:R-:W-:-:S02]  /*6ed0*/  FADD.FTZ R147, R132, R147 ;  /* 0x0000009384937221 */ /* 0x000fc40000010000 */
[----:B------:R-:W-:-:S05]  /*6ee0*/  FADD.FTZ R145, R130, R145 ;  /* 0x0000009182917221 */ /* 0x000fca0000010000 */
[----:B------:R-:W-:Y:S01]  /*6ef0*/  HMMA.16816.F32.BF16 R24, R52, R66, R24 ;  /* 0x000000423418723c */ /* 0x000fe20000041818 */
[----:B------:R-:W2:Y:S07]  /*6f00*/  LDSM.16.MT88.4 R64, [R113+0x8400] ;  /* 0x008400007140783b */ /* 0x000eae0000004200 */
[C---:B------:R-:W-:Y:S08]  /*6f10*/  HMMA.16816.F32.BF16 R44, R88.reuse, R48, R44 ;  /* 0x00000030582c723c */ /* 0x040ff0000004182c */
[C---:B------:R-:W-:Y:S01]  /*6f20*/  HMMA.16816.F32.BF16 R48, R88.reuse, R50, R80 ;  /* 0x000000325830723c */ /* 0x040fe20000041850 */
[----:B------:R-:W-:Y:S07]  /*6f30*/  LDSM.16.MT88.4 R80, [R95+0x2800] ;  /* 0x002800005f50783b */ /* 0x000fee0000004200 */
[----:B-1----:R-:W-:Y:S08]  /*6f40*/  HMMA.16816.F32.BF16 R36, R88, R40, R36 ;  /* 0x000000285824723c */ /* 0x002ff00000041824 */
[----:B------:R-:W-:Y:S01]  /*6f50*/  HMMA.16816.F32.BF16 R8, R52, R62, R8 ;  /* 0x0000003e3408723c */ /* 0x000fe20000041808 */
[----:B------:R-:W1:Y:S07]  /*6f60*/  LDSM.16.MT88.4 R60, [R95+0x1400] ;  /* 0x001400005f3c783b */ /* 0x000e6e0000004200 */
[----:B------:R-:W-:Y:S01]  /*6f70*/  HMMA.16816.F32.BF16 R40, R88, R42, R72 ;  /* 0x0000002a5828723c */ /* 0x000fe20000041848 */
[----:B------:R-:W5:Y:S07]  /*6f80*/  LDSM.16.MT88.4 R72, [R113+0x8800] ;  /* 0x008800007148783b */ /* 0x000f6e0000004200 */
[C---:B---3--:R-:W-:Y:S08]  /*6f90*/  HMMA.16816.F32.BF16 R44, R52.reuse, R56, R44 ;  /* 0x00000038342c723c */ /* 0x048ff0000004182c */
[C---:B------:R-:W-:Y:S01]  /*6fa0*/  HMMA.16816.F32.BF16 R48, R52.reuse, R58, R48 ;  /* 0x0000003a3430723c */ /* 0x040fe20000041830 */
[----:B------:R-:W3:Y:S07]  /*6fb0*/  LDSM.16.MT88.4 R56, [R113+0x6800] ;  /* 0x006800007138783b */ /* 0x000eee0000004200 */
[----:B--2---:R-:W-:Y:S01]  /*6fc0*/  HMMA.16816.F32.BF16 R36, R52, R64, R36 ;  /* 0x000000403424723c */ /* 0x004fe20000041824 */
[--C-:B------:R-:W-:Y:S01]  /*6fd0*/  FFMA.FTZ R64, R131, UR4, -R106.reuse ;  /* 0x0000000483407c23 */ /* 0x100fe2000801086a */
[----:B------:R-:W-:-:S03]  /*6fe0*/  FFMA.FTZ R131, R137, UR4, -R106 ;  /* 0x0000000489837c23 */ /* 0x000fc6000801086a */
[----:B------:R2:W5:Y:S03]  /*6ff0*/  MUFU.EX2 R133, R64 ;  /* 0x0000004000857308 */ /* 0x0005660000000800 */
[C---:B------:R-:W-:Y:S01]  /*7000*/  HMMA.16816.F32.BF16 R40, R52.reuse, R66, R40 ;  /* 0x000000423428723c */ /* 0x040fe20000041828 */
[----:B------:R-:W5:Y:S07]  /*7010*/  MUFU.EX2 R131, R131 ;  /* 0x0000008300837308 */ /* 0x000f6e0000000800 */
[C---:B-1----:R-:W-:Y:S01]  /*7020*/  HMMA.16816.F32.BF16 R28, R52.reuse, R60, R28 ;  /* 0x0000003c341c723c */ /* 0x042fe2000004181c */
[----:B--2---:R-:W1:Y:S07]  /*7030*/  LDSM.16.MT88.4 R64, [R113+0x7800] ;  /* 0x007800007140783b */ /* 0x004e6e0000004200 */
[----:B------:R-:W-:Y:S01]  /*7040*/  HMMA.16816.F32.BF16 R32, R52, R62, R32 ;  /* 0x0000003e3420723c */ /* 0x000fe20000041820 */
[----:B----4-:R-:W-:Y:S01]  /*7050*/  F2FP.BF16.F32.PACK_AB R52, R139, R136 ;  /* 0x000000888b34723e */ /* 0x010fe200000010ff */
[----:B------:R-:W-:Y:S01]  /*7060*/  LDSM.16.MT88.4 R60, [R95+0x800] ;  /* 0x000800005f3c783b */ /* 0x000fe20000004200 */
        /* <DEDUP_REMOVED lines=8> */
[C---:B------:R-:W-:Y:S01]  /*70f0*/  HMMA.16816.F32.BF16 R68, R52.reuse, R72, R36 ;  /* 0x000000483444723c */ /* 0x040fe20000041824 */
[--C-:B------:R-:W-:Y:S01]  /*7100*/  FFMA.FTZ R39, R98, UR4, -R124.reuse ;  /* 0x0000000462277c23 */ /* 0x100fe2000801087c */
[----:B------:R-:W-:Y:S01]  /*7110*/  FFMA.FTZ R36, R99, UR4, -R124 ;  /* 0x0000000463247c23 */ /* 0x000fe2000801087c */
[--C-:B------:R-:W-:Y:S01]  /*7120*/  FFMA.FTZ R37, R96, UR4, -R106.reuse ;  /* 0x0000000460257c23 */ /* 0x100fe2000801086a */
[----:B------:R-:W-:Y:S01]  /*7130*/  FFMA.FTZ R38, R97, UR4, -R106 ;  /* 0x0000000461267c23 */ /* 0x000fe2000801086a */
[--C-:B------:R-:W-:Y:S01]  /*7140*/  FFMA.FTZ R98, R111, UR4, -R124.reuse ;  /* 0x000000046f627c23 */ /* 0x100fe2000801087c */
[----:B------:R-:W-:Y:S01]  /*7150*/  FFMA.FTZ R99, R102, UR4, -R124 ;  /* 0x0000000466637c23 */ /* 0x000fe2000801087c */
[--C-:B------:R-:W-:Y:S01]  /*7160*/  FFMA.FTZ R97, R107, UR4, -R106.reuse ;  /* 0x000000046b617c23 */ /* 0x100fe2000801086a */
[----:B---3--:R-:W-:Y:S01]  /*7170*/  HMMA.16816.F32.BF16 R4, R52, R56, R4 ;  /* 0x000000383404723c */ /* 0x008fe20000041804 */
[----:B------:R-:W-:Y:S01]  /*7180*/  FFMA.FTZ R96, R110, UR4, -R106 ;  /* 0x000000046e607c23 */ /* 0x000fe2000801086a */
[----:B------:R-:W-:Y:S01]  /*7190*/  MUFU.EX2 R111, R39 ;  /* 0x00000027006f7308 */ /* 0x000fe20000000800 */
[----:B------:R-:W-:Y:S01]  /*71a0*/  FADD.FTZ R140, R140, R133 ;  /* 0x000000858c8c7221 */ /* 0x000fe20000010000 */
[----:B------:R-:W-:-:S02]  /*71b0*/  FADD.FTZ R138, R129, R138 ;  /* 0x0000008a818a7221 */ /* 0x000fc40000010000 */
[----:B------:R-:W2:Y:S01]  /*71c0*/  MUFU.EX2 R102, R36 ;  /* 0x0000002400667308 */ /* 0x000ea20000000800 */
[----:B------:R-:W-:Y:S01]  /*71d0*/  FADD.FTZ R140, R131, R140 ;  /* 0x0000008c838c7221 */ /* 0x000fe20000010000 */
[C---:B------:R-:W-:Y:S01]  /*71e0*/  HMMA.16816.F32.BF16 R8, R52.reuse, R58, R8 ;  /* 0x0000003a3408723c */ /* 0x040fe20000041808 */
[----:B------:R-:W3:Y:S01]  /*71f0*/  LDSM.16.MT88.4 R56, [R95+0x1800] ;  /* 0x001800005f38783b */ /* 0x000ee20000004200 */
[----:B------:R-:W-:Y:S04]  /*7200*/  MUFU.EX2 R98, R98 ;  /* 0x0000006200627308 */ /* 0x000fe80000000800 */
[----:B------:R-:W4:Y:S02]  /*7210*/  MUFU.EX2 R99, R99 ;  /* 0x0000006300637308 */ /* 0x000f240000000800 */
[----:B------:R-:W-:Y:S01]  /*7220*/  HMMA.16816.F32.BF16 R72, R52, R74, R40 ;  /* 0x0000004a3448723c */ /* 0x000fe20000041828 */
[----:B------:R-:W5:Y:S01]  /*7230*/  LDSM.16.MT88.4 R40, [R113+0x6c00] ;  /* 0x006c00007128783b */ /* 0x000f620000004200 */
[----:B------:R-:W-:Y:S01]  /*7240*/  MUFU.EX2 R107, R37 ;  /* 0x00000025006b7308 */ /* 0x000fe20000000800 */
[----:B--2---:R-:W-:Y:S01]  /*7250*/  F2FP.BF16.F32.PACK_AB R88, R102, R111 ;  /* 0x0000006f6658723e */ /* 0x004fe200000010ff */
[----:B------:R-:W-:-:S02]  /*7260*/  FADD.FTZ R111, R111, R138 ;  /* 0x0000008a6f6f7221 */ /* 0x000fc40000010000 */
[----:B------:R-:W2:Y:S02]  /*7270*/  MUFU.EX2 R106, R38 ;  /* 0x00000026006a7308 */ /* 0x000ea40000000800 */
[C---:B------:R-:W-:Y:S01]  /*7280*/  HMMA.16816.F32.BF16 R76, R52.reuse, R80, R44 ;  /* 0x00000050344c723c */ /* 0x040fe2000004182c */
[----:B------:R-:W-:Y:S01]  /*7290*/  FADD.FTZ R111, R102, R111 ;  /* 0x0000006f666f7221 */ /* 0x000fe20000010000 */
[----:B------:R-:W-:Y:S01]  /*72a0*/  MUFU.EX2 R97, R97 ;  /* 0x0000006100617308 */ /* 0x000fe20000000800 */
[C---:B----4-:R-:W-:Y:S02]  /*72b0*/  F2FP.BF16.F32.PACK_AB R90, R99.reuse, R98 ;  /* 0x00000062635a723e */ /* 0x050fe400000010ff */
[----:B------:R-:W-:Y:S01]  /*72c0*/  FADD.FTZ R98, R98, R111 ;  /* 0x0000006f62627221 */ /* 0x000fe20000010000 */
[----:B------:R-:W4:Y:S02]  /*72d0*/  MUFU.EX2 R96, R96 ;  /* 0x0000006000607308 */ /* 0x000f240000000800 */
[----:B-1----:R-:W-:Y:S01]  /*72e0*/  HMMA.16816.F32.BF16 R20, R52, R64, R20 ;  /* 0x000000403414723c */ /* 0x002fe20000041814 */
[----:B------:R-:W-:Y:S01]  /*72f0*/  FADD.FTZ R109, R99, R98 ;  /* 0x00000062636d7221 */ /* 0x000fe20000010000 */
[----:B--2---:R-:W-:Y:S01]  /*7300*/  F2FP.BF16.F32.PACK_AB R89, R106, R107 ;  /* 0x0000006b6a59723e */ /* 0x004fe200000010ff */
[----:B------:R-:W-:-:S05]  /*7310*/  FADD.FTZ R107, R107, R140 ;  /* 0x0000008c6b6b7221 */ /* 0x000fca0000010000 */
[----:B------:R-:W-:Y:S01]  /*7320*/  HMMA.16816.F32.BF16 R24, R52, R66, R24 ;  /* 0x000000423418723c */ /* 0x000fe20000041818 */
[----:B------:R-:W1:Y:S01]  /*7330*/  LDSM.16.MT88.4 R64, [R95+0x1c00] ;  /* 0x001c00005f40783b */ /* 0x000e620000004200 */
[----:B------:R-:W-:Y:S01]  /*7340*/  FADD.FTZ R106, R106, R107 ;  /* 0x0000006b6a6a7221 */ /* 0x000fe20000010000 */
[----:B----4-:R-:W-:-:S03]  /*7350*/  F2FP.BF16.F32.PACK_AB R91, R96, R97 ;  /* 0x00000061605b723e */ /* 0x010fc600000010ff */
[----:B------:R-:W-:Y:S02]  /*7360*/  FADD.FTZ R97, R97, R106 ;  /* 0x0000006a61617221 */ /* 0x000fe40000010000 */
[----:B------:R-:W-:Y:S01]  /*7370*/  HMMA.16816.F32.BF16 R80, R52, R82, R48 ;  /* 0x000000523450723c */ /* 0x000fe20000041830 */
[----:B------:R-:W2:Y:S01]  /*7380*/  LDSM.16.MT88.4 R48, [R95+0xc00] ;  /* 0x000c00005f30783b */ /* 0x000ea20000004200 */
[----:B------:R-:W-:-:S06]  /*7390*/  FADD.FTZ R108, R96, R97 ;  /* 0x00000061606c7221 */ /* 0x000fcc0000010000 */
[C---:B---3--:R-:W-:Y:S08]  /*73a0*/  HMMA.16816.F32.BF16 R28, R52.reuse, R56, R28 ;  /* 0x00000038341c723c */ /* 0x048ff0000004181c */
[----:B------:R-:W-:Y:S01]  /*73b0*/  HMMA.16816.F32.BF16 R32, R52, R58, R32 ;  /* 0x0000003a3420723c */ /* 0x000fe20000041820 */
[----:B------:R-:W3:Y:S07]  /*73c0*/  LDSM.16.MT88.4 R56, [R113+0x7c00] ;  /* 0x007c00007138783b */ /* 0x000eee0000004200 */
[C---:B-----5:R-:W-:Y:S01]  /*73d0*/  HMMA.16816.F32.BF16 R36, R88.reuse, R40, R4 ;  /* 0x000000285824723c */ /* 0x060fe20000041804 */
[----:B------:R-:W-:Y:S07]  /*73e0*/  LDSM.16.MT88.4 R4, [R95+0x2c00] ;  /* 0x002c00005f04783b */ /* 0x000fee0000004200 */
[----:B------:R-:W-:Y:S01]  /*73f0*/  HMMA.16816.F32.BF16 R40, R88, R42, R8 ;  /* 0x0000002a5828723c */ /* 0x000fe20000041808 */
[----:B------:R-:W4:Y:S07]  /*7400*/  LDSM.16.MT88.4 R8, [R113+0x8c00] ;  /* 0x008c00007108783b */ /* 0x000f2e0000004200 */
[C---:B------:R-:W-:Y:S08]  /*7410*/  HMMA.16816.F32.BF16 R12, R52.reuse, R60, R12 ;  /* 0x0000003c340c723c */ /* 0x040ff0000004180c */
[----:B------:R-:W-:Y:S08]  /*7420*/  HMMA.16816.F32.BF16 R16, R52, R62, R16 ;  /* 0x0000003e3410723c */ /* 0x000ff00000041810 */
[C---:B-1----:R-:W-:Y:S08]  /*7430*/  HMMA.16816.F32.BF16 R60, R88.reuse, R64, R28 ;  /* 0x00000040583c723c */ /* 0x042ff0000004181c */
[C---:B--2---:R-:W-:Y:S08]  /*7440*/  HMMA.16816.F32.BF16 R44, R88.reuse, R48, R12 ;  /* 0x00000030582c723c */ /* 0x044ff0000004180c */
[----:B---3--:R-:W-:Y:S01]  /*7450*/  HMMA.16816.F32.BF16 R52, R88, R56, R20 ;  /* 0x000000385834723c */ /* 0x008fe20000041814 */
[----:B------:R-:W-:-:S07]  /*7460*/  MOV R20, R92 ;  /* 0x0000005c00147202 */ /* 0x000fce0000000f00 */
[C---:B------:R-:W-:Y:S08]  /*7470*/  HMMA.16816.F32.BF16 R48, R88.reuse, R50, R16 ;  /* 0x000000325830723c */ /* 0x040ff00000041810 */
[C---:B------:R-:W-:Y:S08]  /*7480*/  HMMA.16816.F32.BF16 R56, R88.reuse, R58, R24 ;  /* 0x0000003a5838723c */ /* 0x040ff00000041818 */
[C---:B------:R-:W-:Y:S08]  /*7490*/  HMMA.16816.F32.BF16 R64, R88.reuse, R66, R32 ;  /* 0x000000425840723c */ /* 0x040ff00000041820 */
[C---:B----4-:R-:W-:Y:S08]  /*74a0*/  HMMA.16816.F32.BF16 R68, R88.reuse, R8, R68 ;  /* 0x000000085844723c */ /* 0x050ff00000041844 */
[C---:B------:R-:W-:Y:S08]  /*74b0*/  HMMA.16816.F32.BF16 R72, R88.reuse, R10, R72 ;  /* 0x0000000a5848723c */ /* 0x040ff00000041848 */
[C---:B------:R-:W-:Y:S08]  /*74c0*/  HMMA.16816.F32.BF16 R76, R88.reuse, R4, R76 ;  /* 0x00000004584c723c */ /* 0x040ff0000004184c */
[----:B------:R-:W-:Y:S01]  /*74d0*/  HMMA.16816.F32.BF16 R80, R88, R6, R80 ;  /* 0x000000065850723c */ /* 0x000fe20000041850 */
[----:B------:R-:W-:-:S04]  /*74e0*/  NOP ;  /* 0x0000000000007918 */ /* 0x000fc80000000000 */
[----:B------:R-:W-:-:S15]  /*74f0*/  @P5 BRA `(.L_x_3819) ;  /* 0x0000000000045947 */ /* 0x000fde0003800000 */
.L_x_3813:
[----:B------:R-:W-:-:S07]  /*7500*/  IADD3 R104, PT, PT, R20, -0x1, RZ ;  /* 0xffffffff14687810 */ /* 0x000fce0007ffe0ff */
.L_x_3819:
[----:B------:R-:W-:-:S13]  /*7510*/  ISETP.GE.AND P0, PT, R104, R117, PT ;  /* 0x000000756800720c */ /* 0x000fda0003f06270 */
[----:B------:R-:W-:Y:S05]  /*7520*/  @!P0 BRA `(.L_x_3820) ;  /* 0x0000002400d08947 */ /* 0x000fea0003800000 */
[----:B------:R-:W1:Y:S01]  /*7530*/  S2UR UR5, SR_CgaCtaId ;  /* 0x00000000000579c3 */ /* 0x000e620000008800 */
[----:B------:R-:W-:Y:S01]  /*7540*/  UISETP.NE.U32.AND UP0, UPT, UR8, URZ, UPT ;  /* 0x000000ff0800728c */ /* 0x000fe2000bf05070 */
[----:B------:R-:W-:Y:S01]  /*7550*/  IMAD.MOV.U32 R85, RZ, RZ, R0 ;  /* 0x000000ffff557224 */ /* 0x000fe200078e0000 */
[----:B------:R-:W-:Y:S01]  /*7560*/  MOV R3, R2 ;  /* 0x0000000200037202 */ /* 0x000fe20000000f00 */
[C---:B------:R-:W-:Y:S01]  /*7570*/  VIADD R130, R104.reuse, 0x1 ;  /* 0x0000000168827836 */ /* 0x040fe20000000000 */
[----:B------:R-:W-:Y:S01]  /*7580*/  UISETP.NE.AND.EX UP0, UPT, UR9, URZ, UPT, UP0 ;  /* 0x000000ff0900728c */ /* 0x000fe2000bf05300 */
[----:B------:R-:W-:Y:S01]  /*7590*/  LEA R129, R104, 0x40, 0x6 ;  /* 0x0000004068817811 */ /* 0x000fe200078e30ff */
[----:B------:R-:W-:Y:S01]  /*75a0*/  IMAD.MOV.U32 R128, RZ, RZ, RZ ;  /* 0x000000ffff807224 */ /* 0x000fe200078e00ff */
[----:B------:R-:W-:Y:S01]  /*75b0*/  IADD3 R124, PT, PT, R113, 0x6000, RZ ;  /* 0x00006000717c7810 */ /* 0x000fe20007ffe0ff */
[----:B------:R-:W-:Y:S01]  /*75c0*/  UMOV UR11, 0x400 ;  /* 0x00000400000b7882 */ /* 0x000fe20000000000 */
[----:B------:R-:W2:Y:S01]  /*75d0*/  LDCU UR10, c[0x0][0x440] ;  /* 0x00008800ff0a77ac */ /* 0x000ea20008000800 */
[----:B------:R-:W-:Y:S01]  /*75e0*/  PLOP3.LUT P6, PT, PT, PT, UP0, 0x80, 0x8 ;  /* 0x000000000008781c */ /* 0x000fe20003fcf008 */
[----:B------:R-:W3:Y:S01]  /*75f0*/  LDCU UR4, c[0x0][0x45c] ;  /* 0x00008b80ff0477ac */ /* 0x000ee20008000800 */
[----:B------:R-:W4:Y:S01]  /*7600*/  LDCU.64 UR6, c[0x0][0x3a0] ;  /* 0x00007400ff0677ac */ /* 0x000f220008000a00 */
[----:B------:R-:W2:Y:S01]  /*7610*/  LDCU.64 UR8, c[0x0][0x3a8] ;  /* 0x00007500ff0877ac */ /* 0x000ea20008000a00 */
[----:B-1----:R-:W-:-:S12]  /*7620*/  ULEA UR5, UR5, UR11, 0x18 ;  /* 0x0000000b05057291 */ /* 0x002fd8000f8ec0ff */
.L_x_3824:
[----:B------:R-:W-:Y:S01]  /*7630*/  @!P6 IADD3 R2, P0, PT, RZ, -R128, RZ ;  /* 0x80000080ff02e210 */ /* 0x000fe20007f1e0ff */
[----:B------:R-:W1:Y:S01]  /*7640*/  S2R R112, SR_TID.X ;  /* 0x0000000000707919 */ /* 0x000e620000002100 */
[----:B------:R-:W5:Y:S01]  /*7650*/  @!P6 LDC R132, c[0x0][0x3c0] ;  /* 0x0000f000ff84eb82 */ /* 0x000f620000000800 */
[----:B------:R-:W-:Y:S07]  /*7660*/  DEPBAR.LE SB0, 0x0 ;  /* 0x000080000000791a */ /* 0x000fee0000000000 */
[----:B------:R-:W2:Y:S08]  /*7670*/  LDC R110, c[0x0][0x3c4] ;  /* 0x0000f100ff6e7b82 */ /* 0x000eb00000000800 */
[----:B------:R-:W-:Y:S01]  /*7680*/  BAR.SYNC.DEFER_BLOCKING 0x0 ;  /* 0x0000000000007b1d */ /* 0x000fe20000010000 */
[C---:B-1----:R-:W-:Y:S01]  /*7690*/  LOP3.LUT R122, R112.reuse, 0x18, RZ, 0xc0, !PT ;  /* 0x00000018707a7812 */ /* 0x042fe200078ec0ff */
[----:B------:R-:W-:Y:S02]  /*76a0*/  IMAD.SHL.U32 R123, R112, 0x8, RZ ;  /* 0x00000008707b7824 */ /* 0x000fe400078e00ff */
[----:B-----5:R-:W-:Y:S02]  /*76b0*/  @!P6 IMAD.SHL.U32 R6, R132, 0x40, RZ ;  /* 0x000000408406e824 */ /* 0x020fe400078e00ff */
[C---:B------:R-:W-:Y:S01]  /*76c0*/  IMAD.SHL.U32 R86, R112.reuse, 0x4, RZ ;  /* 0x0000000470567824 */ /* 0x040fe200078e00ff */
[C---:B------:R-:W-:Y:S01]  /*76d0*/  LOP3.LUT R111, R123.reuse, 0xd8, RZ, 0xc0, !PT ;  /* 0x000000d87b6f7812 */ /* 0x040fe200078ec0ff */
[----:B------:R-:W-:Y:S01]  /*76e0*/  @!P6 IMAD.X R6, RZ, RZ, ~R6, P0 ;  /* 0x000000ffff06e224 */ /* 0x000fe200000e0e06 */
[----:B------:R-:W-:Y:S01]  /*76f0*/  LOP3.LUT R4, R123, 0x1f20, RZ, 0xc0, !PT ;  /* 0x00001f207b047812 */ /* 0x000fe200078ec0ff */
[C---:B------:R-:W-:Y:S01]  /*7700*/  IMAD.SHL.U32 R115, R112.reuse, 0x10, RZ ;  /* 0x0000001070737824 */ /* 0x040fe200078e00ff */
[----:B------:R-:W-:Y:S01]  /*7710*/  LOP3.LUT R111, R111, R122, RZ, 0x3c, !PT ;  /* 0x0000007a6f6f7212 */ /* 0x000fe200078e3cff */
[----:B------:R-:W-:Y:S01]  /*7720*/  IMAD.SHL.U32 R0, R112, 0x20, RZ ;  /* 0x0000002070007824 */ /* 0x000fe200078e00ff */
[----:B------:R-:W-:Y:S02]  /*7730*/  LOP3.LUT R8, R123, 0x18, RZ, 0xc0, !PT ;  /* 0x000000187b087812 */ /* 0x000fe400078ec0ff */
[----:B------:R-:W-:Y:S02]  /*7740*/  LOP3.LUT R5, R86, 0x18, RZ, 0xc0, !PT ;  /* 0x0000001856057812 */ /* 0x000fe400078ec0ff */
[----:B------:R-:W-:Y:S02]  /*7750*/  @!P6 SHF.R.S64 R9, R2, 0x1f, R6 ;  /* 0x0000001f0209e819 */ /* 0x000fe40000001006 */
[----:B------:R-:W-:Y:S01]  /*7760*/  LOP3.LUT R111, R4, R111, RZ, 0xfc, !PT ;  /* 0x0000006f046f7212 */ /* 0x000fe200078efcff */
[----:B------:R-:W-:Y:S01]  /*7770*/  IMAD.MOV.U32 R4, RZ, RZ, R120 ;  /* 0x000000ffff047224 */ /* 0x000fe200078e0078 */
[C---:B------:R-:W-:Y:S02]  /*7780*/  LOP3.LUT R2, R8.reuse, 0x20, RZ, 0xfc, !PT ;  /* 0x0000002008027812 */ /* 0x040fe400078efcff */
[C---:B--2---:R-:W-:Y:S02]  /*7790*/  ISETP.GE.AND P5, PT, R8.reuse, UR10, PT ;  /* 0x0000000a08007c0c */ /* 0x044fe4000bfa6270 */
[----:B------:R-:W-:Y:S02]  /*77a0*/  LOP3.LUT R7, R115, 0x100, RZ, 0xc0, !PT ;  /* 0x0000010073077812 */ /* 0x000fe400078ec0ff */
[--C-:B------:R-:W-:Y:S02]  /*77b0*/  LOP3.LUT R5, R5, 0xc0, R0.reuse, 0xf8, !PT ;  /* 0x000000c005057812 */ /* 0x100fe400078ef800 */
[----:B------:R-:W-:Y:S02]  /*77c0*/  LOP3.LUT R8, R8, 0x40, RZ, 0xfc, !PT ;  /* 0x0000004008087812 */ /* 0x000fe400078efcff */
[----:B------:R-:W-:Y:S02]  /*77d0*/  @!P6 IADD3 R120, P0, PT, R120, R9, RZ ;  /* 0x000000097878e210 */ /* 0x000fe40007f1e0ff */
[----:B------:R-:W-:Y:S01]  /*77e0*/  ISETP.GE.AND P4, PT, R2, UR10, PT ;  /* 0x0000000a02007c0c */ /* 0x000fe2000bf86270 */
[----:B------:R-:W-:Y:S01]  /*77f0*/  IMAD.MOV.U32 R2, RZ, RZ, R121 ;  /* 0x000000ffff027224 */ /* 0x000fe200078e0079 */
[----:B------:R-:W-:Y:S02]  /*7800*/  LOP3.LUT R0, R7, 0x20, R0, 0xf8, !PT ;  /* 0x0000002007007812 */ /* 0x000fe400078ef800 */
[----:B------:R-:W-:Y:S02]  /*7810*/  ISETP.GE.AND P3, PT, R8, UR10, PT ;  /* 0x0000000a08007c0c */ /* 0x000fe4000bf66270 */
[----:B------:R-:W-:Y:S02]  /*7820*/  @!P6 LEA.HI.X.SX32 R121, R6, R121, 0x1, P0 ;  /* 0x000000790679e211 */ /* 0x000fe400000f0eff */
[----:B------:R-:W-:Y:S02]  /*7830*/  LOP3.LUT R87, R5, 0x8, R112, 0x78, !PT ;  /* 0x0000000805577812 */ /* 0x000fe400078e7870 */
[----:B------:R-:W-:Y:S01]  /*7840*/  LEA R111, R111, UR5, 0x1 ;  /* 0x000000056f6f7c11 */ /* 0x000fe2000f8e08ff */
[----:B------:R-:W-:Y:S06]  /*7850*/  @!P6 BRA `(.L_x_3821) ;  /* 0x0000000000f4e947 */ /* 0x000fec0003800000 */
[----:B------:R-:W-:Y:S01]  /*7860*/  VIADD R9, R129, 0xffffffc0 ;  /* 0xffffffc081097836 */ /* 0x000fe20000000000 */
[----:B------:R-:W1:Y:S01]  /*7870*/  LDC R6, c[0x0][0x4f0] ;  /* 0x00013c00ff067b82 */ /* 0x000e620000000800 */
[----:B------:R-:W-:Y:S03]  /*7880*/  MOV R12, RZ ;  /* 0x000000ff000c7202 */ /* 0x000fe60000000f00 */
        /* <DEDUP_REMOVED lines=18> */
[C---:B------:R-:W-:Y:S01]  /*79b0*/  IMAD R12, R7.reuse, R8, R12 ;  /* 0x00000008070c7224 */ /* 0x040fe200078e020c */
[----:B------:R-:W-:Y:S04]  /*79c0*/  LOP3.LUT R8, RZ, R6, RZ, 0x33, !PT ;  /* 0x00000006ff087212 */ /* 0x000fe800078e33ff */
        /* <DEDUP_REMOVED lines=8> */
[----:B------:R-:W-:Y:S05]  /*7a50*/  LOP3.LUT R7, R129, R6, RZ, 0x3c, !PT ;  /* 0x0000000681077212 */ /* 0x000fea00078e3cff */
[----:B------:R-:W-:Y:S02]  /*7a60*/  @P2 IADD3 R11, PT, PT, R11, 0x1, RZ ;  /* 0x000000010b0b2810 */ /* 0x000fe40007ffe0ff */
[----:B------:R-:W-:Y:S03]  /*7a70*/  ISETP.GE.AND P2, PT, R7, RZ, PT ;  /* 0x000000ff0700720c */ /* 0x000fe60003f46270 */
        /* <DEDUP_REMOVED lines=8> */
[C---:B------:R-:W-:Y:S03]  /*7b00*/  LEA R12, P0, R7.reuse, R126, 0x2 ;  /* 0x0000007e070c7211 */ /* 0x040fe600078010ff */
[----:B------:R-:W5:Y:S01]  /*7b10*/  LDG.E R8, desc[UR14][R14.64] ;  /* 0x0000000e0e087981 */ /* 0x000f62000c1e1900 */
[C---:B------:R-:W-:Y:S01]  /*7b20*/  LEA.HI.X.SX32 R13, R7.reuse, R127, 0x2, P0 ;  /* 0x0000007f070d7211 */ /* 0x040fe200000f16ff */
[----:B------:R-:W-:Y:S04]  /*7b30*/  IMAD.IADD R7, R7, 0x1, -R11 ;  /* 0x0000000107077824 */ /* 0x000fe800078e0a0b */
[----:B------:R-:W-:Y:S01]  /*7b40*/  IMAD R7, R7, R6, -0x40 ;  /* 0xffffffc007077424 */ /* 0x000fe200078e0206 */
[----:B------:R-:W5:Y:S03]  /*7b50*/  LDG.E R5, desc[UR14][R12.64] ;  /* 0x0000000e0c057981 */ /* 0x000f66000c1e1900 */
[-C--:B--2---:R-:W-:Y:S01]  /*7b60*/  IMAD.WIDE.U32 R10, R7, R132.reuse, RZ ;  /* 0x00000084070a7225 */ /* 0x084fe200078e00ff */
[----:B------:R-:W-:Y:S05]  /*7b70*/  SHF.R.S32.HI R9, RZ, 0x1f, R7 ;  /* 0x0000001fff097819 */ /* 0x000fea0000011407 */
        /* <DEDUP_REMOVED lines=11> */
.L_x_3821:
[----:B------:R-:W-:Y:S01]  /*7c30*/  @!PT LDS RZ, [RZ] ;  /* 0x00000000fffff984 */ /* 0x000fe20000000800 */
[----:B------:R-:W-:Y:S01]  /*7c40*/  @!PT LDS RZ, [RZ] ;  /* 0x00000000fffff984 */ /* 0x000fe20000000800 */
[----:B------:R-:W-:Y:S01]  /*7c50*/  @!PT LDS RZ, [RZ] ;  /* 0x00000000fffff984 */ /* 0x000fe20000000800 */
[----:B------:R1:W-:Y:S01]  /*7c60*/  @!P5 LDGSTS.E.BYPASS.LTC128B.128 [R111+0x6000], desc[UR14][R120.64] ;  /* 0x06000000786fdfae */ /* 0x0003e2000b981a0e */
[----:B------:R-:W-:Y:S01]  /*7c70*/  LEA R134, P0, R132, R120, 0x6 ;  /* 0x0000007884867211 */ /* 0x000fe200078030ff */
[----:B------:R-:W-:Y:S01]  /*7c80*/  VIADD R130, R130, 0xffffffff ;  /* 0xffffffff82827836 */ /* 0x000fe20000000000 */
[----:B------:R-:W-:Y:S01]  /*7c90*/  LOP3.LUT R0, R0, R87, RZ, 0xfc, !PT ;  /* 0x0000005700007212 */ /* 0x000fe200078efcff */
[----:B------:R-:W-:Y:S01]  /*7ca0*/  @P5 STS.128 [R111+0x6000], RZ ;  /* 0x006000ff6f005388 */ /* 0x000fe20000000c00 */
[----:B------:R-:W-:Y:S01]  /*7cb0*/  LEA.HI.X R135, R132, R121, R110, 0x6, P0 ;  /* 0x0000007984877211 */ /* 0x000fe200000f346e */
[----:B------:R-:W-:Y:S01]  /*7cc0*/  IMAD.MOV.U32 R87, RZ, RZ, 0x20 ;  /* 0x00000020ff577424 */ /* 0x000fe200078e00ff */
[----:B------:R-:W-:Y:S01]  /*7cd0*/  LEA R84, R0, UR5, 0x1 ;  /* 0x0000000500547c11 */ /* 0x000fe2000f8e08ff */
[----:B------:R-:W-:Y:S01]  /*7ce0*/  @!PT LDS RZ, [RZ] ;  /* 0x00000000fffff984 */ /* 0x000fe20000000800 */
[----:B------:R-:W-:Y:S01]  /*7cf0*/  @!PT LDS RZ, [RZ] ;  /* 0x00000000fffff984 */ /* 0x000fe20000000800 */
[----:B------:R-:W-:Y:S01]  /*7d00*/  @!PT LDS RZ, [RZ] ;  /* 0x00000000fffff984 */ /* 0x000fe20000000800 */
[----:B------:R1:W-:Y:S01]  /*7d10*/  @!P4 LDGSTS.E.BYPASS.LTC128B.128 [R111+0x7000], desc[UR14][R120.64+0x40] ;  /* 0x07000040786fcfae */ /* 0x0003e2000b981a0e */
[----:B------:R-:W-:Y:S02]  /*7d20*/  LOP3.LUT P0, RZ, R112, 0x4, RZ, 0xc0, !PT ;  /* 0x0000000470ff7812 */ /* 0x000fe4000780c0ff */
[----:B------:R-:W-:Y:S01]  /*7d30*/  ISETP.GT.AND P1, PT, R130, R117, PT ;  /* 0x000000758200720c */ /* 0x000fe20003f24270 */
[----:B------:R-:W-:Y:S01]  /*7d40*/  @P4 STS.128 [R111+0x7000], RZ ;  /* 0x007000ff6f004388 */ /* 0x000fe20000000c00 */
[----:B------:R-:W-:Y:S03]  /*7d50*/  SEL R87, R87, 0xffffffe0, !P0 ;  /* 0xffffffe057577807 */ /* 0x000fe60004000000 */
[----:B------:R-:W-:Y:S01]  /*7d60*/  @!PT LDS RZ, [RZ] ;  /* 0x00000000fffff984 */ /* 0x000fe20000000800 */
[----:B------:R-:W-:Y:S01]  /*7d70*/  @!PT LDS RZ, [RZ] ;  /* 0x00000000fffff984 */ /* 0x000fe20000000800 */
[----:B------:R-:W-:Y:S01]  /*7d80*/  @!PT LDS RZ, [RZ] ;  /* 0x00000000fffff984 */ /* 0x000fe20000000800 */
[----:B------:R1:W-:Y:S02]  /*7d90*/  @!P3 LDGSTS.E.BYPASS.LTC128B.128 [R111+0x8000], desc[UR14][R120.64+0x80] ;  /* 0x08000080786fbfae */ /* 0x0003e4000b981a0e */
[--C-:B------:R-:W-:Y:S02]  /*7da0*/  IMAD.IADD R2, R114, 0x1, R87.reuse ;  /* 0x0000000172027824 */ /* 0x100fe400078e0257 */
[----:B------:R-:W-:Y:S01]  /*7db0*/  @P3 STS.128 [R111+0x8000], RZ ;  /* 0x008000ff6f003388 */ /* 0x000fe20000000c00 */
[----:B------:R-:W-:Y:S03]  /*7dc0*/  IMAD.IADD R0, R84, 0x1, R87 ;  /* 0x0000000154007824 */ /* 0x000fe600078e0257 */
        /* <DEDUP_REMOVED lines=17> */
[----:B------:R-:W5:Y:S04]  /*7ee0*/  LDSM.16.M88.4 R96, [R84+0x3400] ;  /* 0x003400005460783b */ /* 0x000f680000000200 */
[----:B------:R-:W3:Y:S04]  /*7ef0*/  LDSM.16.M88.4 R100, [R84+0x3800] ;  /* 0x003800005464783b */ /* 0x000ee80000000200 */
[----:B------:R-:W0:Y:S04]  /*7f00*/  LDGDEPBAR ;  /* 0x00000000000079af */ /* 0x000e280000000000 */
[----:B------:R-:W4:Y:S01]  /*7f10*/  LDSM.16.M88.4 R104, [R84+0x3c00] ;  /* 0x003c00005468783b */ /* 0x000f220000000200 */
[C---:B--2---:R-:W-:Y:S08]  /*7f20*/  HMMA.16816.F32.BF16 R4, R88.reuse, R92, RZ ;  /* 0x0000005c5804723c */ /* 0x044ff000000418ff */
[C---:B------:R-:W-:Y:S01]  /*7f30*/  HMMA.16816.F32.BF16 R8, R88.reuse, R94, RZ ;  /* 0x0000005e5808723c */ /* 0x040fe200000418ff */
[----:B------:R-:W-:Y:S07]  /*7f40*/  LDSM.16.M88.4 R92, [R2] ;  /* 0x00000000025c783b */ /* 0x000fee0000000200 */
[C---:B-----5:R-:W-:Y:S08]  /*7f50*/  HMMA.16816.F32.BF16 R12, R88.reuse, R96, RZ ;  /* 0x00000060580c723c */ /* 0x060ff000000418ff */
[C---:B------:R-:W-:Y:S01]  /*7f60*/  HMMA.16816.F32.BF16 R16, R88.reuse, R98, RZ ;  /* 0x000000625810723c */ /* 0x040fe200000418ff */
[----:B------:R-:W2:Y:S07]  /*7f70*/  LDSM.16.M88.4 R96, [R0+0x3000] ;  /* 0x003000000060783b */ /* 0x000eae0000000200 */
[C---:B---3--:R-:W-:Y:S08]  /*7f80*/  HMMA.16816.F32.BF16 R20, R88.reuse, R100, RZ ;  /* 0x000000645814723c */ /* 0x048ff000000418ff */
[C---:B------:R-:W-:Y:S01]  /*7f90*/  HMMA.16816.F32.BF16 R24, R88.reuse, R102, RZ ;  /* 0x000000665818723c */ /* 0x040fe200000418ff */
[----:B------:R-:W-:Y:S07]  /*7fa0*/  LDSM.16.M88.4 R100, [R84+0x5c00] ;  /* 0x005c00005464783b */ /* 0x000fee0000000200 */
[C---:B----4-:R-:W-:Y:S08]  /*7fb0*/  HMMA.16816.F32.BF16 R28, R88.reuse, R104, RZ ;  /* 0x00000068581c723c */ /* 0x050ff000000418ff */
[----:B------:R-:W-:Y:S01]  /*7fc0*/  HMMA.16816.F32.BF16 R32, R88, R106, RZ ;  /* 0x0000006a5820723c */ /* 0x000fe200000418ff */
[----:B------:R-:W3:Y:S07]  /*7fd0*/  LDSM.16.M88.4 R88, [R0+0x3400] ;  /* 0x003400000058783b */ /* 0x000eee0000000200 */
[C---:B--2---:R-:W-:Y:S08]  /*7fe0*/  HMMA.16816.F32.BF16 R4, R92.reuse, R96, R4 ;  /* 0x000000605c04723c */ /* 0x044ff00000041804 */
[C---:B------:R-:W-:Y:S01]  /*7ff0*/  HMMA.16816.F32.BF16 R8, R92.reuse, R98, R8 ;  /* 0x000000625c08723c */ /* 0x040fe20000041808 */
[----:B------:R-:W2:Y:S07]  /*8000*/  LDSM.16.M88.4 R96, [R0+0x3800] ;  /* 0x003800000060783b */ /* 0x000eae0000000200 */
[C---:B---3--:R-:W-:Y:S08]  /*8010*/  HMMA.16816.F32.BF16 R12, R92.reuse, R88, R12 ;  /* 0x000000585c0c723c */ /* 0x048ff0000004180c */
[C---:B------:R-:W-:Y:S01]  /*8020*/  HMMA.16816.F32.BF16 R16, R92.reuse, R90, R16 ;  /* 0x0000005a5c10723c */ /* 0x040fe20000041810 */
[----:B------:R-:W3:Y:S07]  /*8030*/  LDSM.16.M88.4 R88, [R0+0x3c00] ;  /* 0x003c00000058783b */ /* 0x000eee0000000200 */
[C---:B--2---:R-:W-:Y:S08]  /*8040*/  HMMA.16816.F32.BF16 R20, R92.reuse, R96, R20 ;  /* 0x000000605c14723c */ /* 0x044ff00000041814 */
[C---:B------:R-:W-:Y:S01]  /*8050*/  HMMA.16816.F32.BF16 R24, R92.reuse, R98, R24 ;  /* 0x000000625c18723c */ /* 0x040fe20000041818 */
[----:B------:R-:W-:Y:S07]  /*8060*/  LDSM.16.M88.4 R96, [R114+0x1000] ;  /* 0x001000007260783b */ /* 0x000fee0000000200 */
[C---:B---3--:R-:W-:Y:S08]  /*8070*/  HMMA.16816.F32.BF16 R28, R92.reuse, R88, R28 ;  /* 0x000000585c1c723c */ /* 0x048ff0000004181c */
[----:B------:R-:W-:Y:S01]  /*8080*/  HMMA.16816.F32.BF16 R32, R92, R90, R32 ;  /* 0x0000005a5c20723c */ /* 0x000fe20000041820 */
[----:B------:R-:W2:Y:S04]  /*8090*/  LDSM.16.M88.4 R88, [R84+0x4000] ;  /* 0x004000005458783b */ /* 0x000ea80000000200 */
[----:B------:R-:W3:Y:S03]  /*80a0*/  LDSM.16.M88.4 R92, [R84+0x4400] ;  /* 0x00440000545c783b */ /* 0x000ee60000000200 */
        /* <DEDUP_REMOVED lines=31> */
[----:B------:R-:W-:Y:S07]  /*82a0*/  LDSM.16.M88.4 R96, [R0+0x5000] ;  /* 0x005000000060783b */ /* 0x000fee0000000200 */
[C---:B--2---:R-:W-:Y:S08]  /*82b0*/  HMMA.16816.F32.BF16 R20, R92.reuse, R88, R20 ;  /* 0x000000585c14723c */ /* 0x044ff00000041814 */
[C---:B------:R-:W-:Y:S01]  /*82c0*/  HMMA.16816.F32.BF16 R24, R92.reuse, R90, R24 ;  /* 0x0000005a5c18723c */ /* 0x040fe20000041818 */
[----:B------:R-:W2:Y:S07]  /*82d0*/  LDSM.16.M88.4 R88, [R2+0x2000] ;  /* 0x002000000258783b */ /* 0x000eae0000000200 */
[C---:B------:R-:W-:Y:S08]  /*82e0*/  HMMA.16816.F32.BF16 R28, R92.reuse, R100, R28 ;  /* 0x000000645c1c723c */ /* 0x040ff0000004181c */
[----:B------:R-:W-:Y:S01]  /*82f0*/  HMMA.16816.F32.BF16 R32, R92, R102, R32 ;  /* 0x000000665c20723c */ /* 0x000fe20000041820 */
[----:B------:R-:W3:Y:S04]  /*8300*/  LDSM.16.M88.4 R92, [R0+0x5400] ;  /* 0x00540000005c783b */ /* 0x000ee80000000200 */
[----:B------:R-:W4:Y:S03]  /*8310*/  LDSM.16.M88.4 R100, [R0+0x5800] ;  /* 0x005800000064783b */ /* 0x000f260000000200 */
[C---:B--2---:R-:W-:Y:S08]  /*8320*/  HMMA.16816.F32.BF16 R4, R88.reuse, R96, R4 ;  /* 0x000000605804723c */ /* 0x044ff00000041804 */
[C---:B------:R-:W-:Y:S01]  /*8330*/  HMMA.16816.F32.BF16 R8, R88.reuse, R98, R8 ;  /* 0x000000625808723c */ /* 0x040fe20000041808 */
[----:B------:R-:W2:Y:S01]  /*8340*/  LDSM.16.M88.4 R96, [R0+0x5c00] ;  /* 0x005c00000060783b */ /* 0x000ea20000000200 */
[----:B------:R-:W-:Y:S04]  /*8350*/  DEPBAR.LE SB0, 0x0 ;  /* 0x000080000000791a */ /* 0x000fe80000000000 */
[----:B------:R-:W-:Y:S02]  /*8360*/  BAR.SYNC.DEFER_BLOCKING 0x0 ;  /* 0x0000000000007b1d */ /* 0x000fe40000010000 */
[C---:B---3--:R-:W-:Y:S08]  /*8370*/  HMMA.16816.F32.BF16 R12, R88.reuse, R92, R12 ;  /* 0x0000005c580c723c */ /* 0x048ff0000004180c */
[C---:B------:R-:W-:Y:S08]  /*8380*/  HMMA.16816.F32.BF16 R16, R88.reuse, R94, R16 ;  /* 0x0000005e5810723c */ /* 0x040ff00000041810 */
[C---:B----4-:R-:W-:Y:S08]  /*8390*/  HMMA.16816.F32.BF16 R20, R88.reuse, R100, R20 ;  /* 0x000000645814723c */ /* 0x050ff00000041814 */
[C---:B------:R-:W-:Y:S08]  /*83a0*/  HMMA.16816.F32.BF16 R24, R88.reuse, R102, R24 ;  /* 0x000000665818723c */ /* 0x040ff00000041818 */
[C---:B--2---:R-:W-:Y:S08]  /*83b0*/  HMMA.16816.F32.BF16 R28, R88.reuse, R96, R28 ;  /* 0x00000060581c723c */ /* 0x044ff0000004181c */
[----:B------:R-:W-:Y:S01]  /*83c0*/  HMMA.16816.F32.BF16 R32, R88, R98, R32 ;  /* 0x000000625820723c */ /* 0x000fe20000041820 */
[----:B------:R-:W-:Y:S08]  /*83d0*/  @!UPT UIADD3 URZ, UPT, UPT, URZ, URZ, URZ ;  /* 0x000000fffffff290 */ /* 0x000ff0000fffe0ff */
[----:B-1----:R-:W-:Y:S11]  /*83e0*/  @!P1 BRA `(.L_x_3822) ;  /* 0x0000000400d09947 */ /* 0x002ff60003800000 */
        /* <DEDUP_REMOVED lines=76> */
.L_x_3823:
        /* <DEDUP_REMOVED lines=40> */
.L_x_3822:
[----:B-1----:R-:W-:Y:S01]  /*8b30*/  FMNMX3.FTZ R91, R3, R4, R5, !PT ;  /* 0x00000004035b7276 */ /* 0x002fe20007810005 */
        /* <DEDUP_REMOVED lines=27> */
[----:B------:R-:W-:Y:S01]  /*8cf0*/  IADD3 R88, PT, PT, R113, 0x6020, RZ ;  /* 0x0000602071587810 */ /* 0x000fe20007ffe0ff */
[C---:B------:R-:W-:Y:S01]  /*8d00*/  FMUL.FTZ R104, R2.reuse, UR4 ;  /* 0x0000000402687c20 */ /* 0x040fe20008410000 */
[C---:B------:R-:W-:Y:S01]  /*8d10*/  FSETP.NEU.FTZ.AND P1, PT, R2.reuse, -INF , PT ;  /* 0xff8000000200780b */ /* 0x040fe20003f3d000 */
[----:B------:R-:W-:Y:S01]  /*8d20*/  FADD.FTZ R3, -R2, R3 ;  /* 0x0000000302037221 */ /* 0x000fe20000010100 */
[----:B------:R-:W-:Y:S02]  /*8d30*/  @P0 IADD3 R88, PT, PT, R124, -0x20, RZ ;  /* 0xffffffe07c580810 */ /* 0x000fe40007ffe0ff */
[----:B------:R-:W-:Y:S01]  /*8d40*/  FSEL R104, R104, RZ, P1 ;  /* 0x000000ff68687208 */ /* 0x000fe20000800000 */
[----:B------:R-:W-:Y:S01]  /*8d50*/  FMUL.FTZ R84, R3, UR4 ;  /* 0x0000000403547c20 */ /* 0x000fe20008410000 */
[----:B------:R-:W-:Y:S01]  /*8d60*/  FSETP.NEU.FTZ.AND P1, PT, R0, -INF , PT ;  /* 0xff8000000000780b */ /* 0x000fe20003f3d000 */
[----:B------:R-:W-:Y:S01]  /*8d70*/  FMUL.FTZ R3, R85, UR4 ;  /* 0x0000000455037c20 */ /* 0x000fe20008410000 */
[----:B------:R-:W1:Y:S01]  /*8d80*/  LDSM.16.MT88.4 R100, [R88] ;  /* 0x000000005864783b */ /* 0x000e620000004200 */
        /* <DEDUP_REMOVED lines=10> */
[----:B------:R-:W-:Y:S01]  /*8e30*/  MUFU.EX2 R107, R107 ;  /* 0x0000006b006b7308 */ /* 0x000fe20000000800 */
        /* <DEDUP_REMOVED lines=8> */
[C---:B--2---:R-:W-:Y:S01]  /*8ec0*/  FMUL.FTZ R36, R84.reuse, R36 ;  /* 0x0000002454247220 */ /* 0x044fe20000410000 */
[C---:B------:R-:W-:Y:S01]  /*8ed0*/  FMUL.FTZ R37, R84.reuse, R37 ;  /* 0x0000002554257220 */ /* 0x040fe20000410000 */
[C---:B------:R-:W-:Y:S07]  /*8ee0*/  FMUL.FTZ R40, R84.reuse, R40 ;  /* 0x0000002854287220 */ /* 0x040fee0000410000 */
[----:B------:R-:W2:Y:S01]  /*8ef0*/  MUFU.EX2 R133, R133 ;  /* 0x0000008500857308 */ /* 0x000ea20000000800 */
[C---:B------:R-:W-:Y:S01]  /*8f00*/  FMUL.FTZ R41, R84.reuse, R41 ;  /* 0x0000002954297220 */ /* 0x040fe20000410000 */
[C---:B------:R-:W-:Y:S01]  /*8f10*/  FMUL.FTZ R44, R84.reuse, R44 ;  /* 0x0000002c542c7220 */ /* 0x040fe20000410000 */
[C---:B------:R-:W-:Y:S07]  /*8f20*/  FMUL.FTZ R45, R84.reuse, R45 ;  /* 0x0000002d542d7220 */ /* 0x040fee0000410000 */
[----:B------:R-:W4:Y:S01]  /*8f30*/  MUFU.EX2 R134, R134 ;  /* 0x0000008600867308 */ /* 0x000f220000000800 */
        /* <DEDUP_REMOVED lines=8> */
[----:B------:R-:W-:Y:S01]  /*8fc0*/  FMUL.FTZ R42, R3, R42 ;  /* 0x0000002a032a7220 */ /* 0x000fe20000410000 */
[----:B--2---:R-:W-:Y:S01]  /*8fd0*/  F2FP.BF16.F32.PACK_AB R92, R133, R107 ;  /* 0x0000006b855c723e */ /* 0x004fe200000010ff */
[C---:B------:R-:W-:Y:S07]  /*8fe0*/  FMUL.FTZ R43, R3.reuse, R43 ;  /* 0x0000002b032b7220 */ /* 0x040fee0000410000 */
[----:B------:R-:W-:Y:S01]  /*8ff0*/  MUFU.EX2 R132, R132 ;  /* 0x0000008400847308 */ /* 0x000fe20000000800 */
[C---:B------:R-:W-:Y:S01]  /*9000*/  FMUL.FTZ R46, R3.reuse, R46 ;  /* 0x0000002e032e7220 */ /* 0x040fe20000410000 */
[----:B----4-:R-:W-:Y:S01]  /*9010*/  F2FP.BF16.F32.PACK_AB R93, R134, R106 ;  /* 0x0000006a865d723e */ /* 0x010fe200000010ff */
[C---:B------:R-:W-:Y:S07]  /*9020*/  FMUL.FTZ R47, R3.reuse, R47 ;  /* 0x0000002f032f7220 */ /* 0x040fee0000410000 */
[----:B------:R-:W2:Y:S01]  /*9030*/  MUFU.EX2 R131, R131 ;  /* 0x0000008300837308 */ /* 0x000ea20000000800 */
[C---:B------:R-:W-:Y:S01]  /*9040*/  FMUL.FTZ R50, R3.reuse, R50 ;  /* 0x0000003203327220 */ /* 0x040fe20000410000 */
[C---:B------:R-:W-:Y:S01]  /*9050*/  FMUL.FTZ R51, R3.reuse, R51 ;  /* 0x0000003303337220 */ /* 0x040fe20000410000 */
[C---:B------:R-:W-:Y:S01]  /*9060*/  FMUL.FTZ R54, R3.reuse, R54 ;  /* 0x0000003603367220 */ /* 0x040fe20000410000 */
[----:B------:R-:W-:Y:S01]  /*9070*/  FMUL.FTZ R55, R3, R55 ;  /* 0x0000003703377220 */ /* 0x000fe20000410000 */
[C---:B------:R-:W-:Y:S01]  /*9080*/  FMUL.FTZ R56, R84.reuse, R56 ;  /* 0x0000003854387220 */ /* 0x040fe20000410000 */
[----:B---3--:R-:W-:Y:S01]  /*9090*/  F2FP.BF16.F32.PACK_AB R94, R91, R90 ;  /* 0x0000005a5b5e723e */ /* 0x008fe200000010ff */
        /* <DEDUP_REMOVED lines=8> */
[--C-:B------:R-:W-:Y:S01]  /*9120*/  FFMA.FTZ R148, R22, UR4, -R105.reuse ;  /* 0x0000000416947c23 */ /* 0x100fe20008010869 */
[--C-:B------:R-:W-:Y:S01]  /*9130*/  FFMA.FTZ R143, R23, UR4, -R105.reuse ;  /* 0x00000004178f7c23 */ /* 0x100fe20008010869 */
[--C-:B------:R-:W-:Y:S01]  /*9140*/  FFMA.FTZ R150, R26, UR4, -R105.reuse ;  /* 0x000000041a967c23 */ /* 0x100fe20008010869 */
[--C-:B------:R-:W-:Y:S01]  /*9150*/  FFMA.FTZ R147, R27, UR4, -R105.reuse ;  /* 0x000000041b937c23 */ /* 0x100fe20008010869 */
[--C-:B------:R-:W-:Y:S01]  /*9160*/  FFMA.FTZ R156, R30, UR4, -R105.reuse ;  /* 0x000000041e9c7c23 */ /* 0x100fe20008010869 */
[--C-:B------:R-:W-:Y:S01]  /*9170*/  FFMA.FTZ R153, R31, UR4, -R105.reuse ;  /* 0x000000041f997c23 */ /* 0x100fe20008010869 */
[C---:B------:R-:W-:Y:S01]  /*9180*/  HMMA.16816.F32.BF16 R36, R92.reuse, R96, R36 ;  /* 0x000000605c24723c */ /* 0x040fe20000041824 */
[----:B------:R-:W-:Y:S04]  /*9190*/  MUFU.EX2 R135, R135 ;  /* 0x0000008700877308 */ /* 0x000fe80000000800 */
[--C-:B------:R-:W-:Y:S01]  /*91a0*/  FFMA.FTZ R158, R34, UR4, -R105.reuse ;  /* 0x00000004229e7c23 */ /* 0x100fe20008010869 */
[----:B------:R-:W-:Y:S01]  /*91b0*/  FFMA.FTZ R157, R35, UR4, -R105 ;  /* 0x00000004239d7c23 */ /* 0x000fe20008010869 */
[C---:B------:R-:W-:Y:S01]  /*91c0*/  FFMA.FTZ R160, R84.reuse, R109, R107 ;  /* 0x0000006d54a07223 */ /* 0x040fe2000001006b */
[C---:B------:R-:W-:Y:S01]  /*91d0*/  HMMA.16816.F32.BF16 R40, R92.reuse, R98, R40 ;  /* 0x000000625c28723c */ /* 0x040fe20000041828 */
[----:B------:R-:W2:Y:S02]  /*91e0*/  LDSM.16.MT88.4 R96, [R113+0x7000] ;  /* 0x007000007160783b */ /* 0x000ea40000004200 */
[----:B------:R-:W3:Y:S01]  /*91f0*/  MUFU.EX2 R136, R136 ;  /* 0x0000008800887308 */ /* 0x000ee20000000800 */
[C---:B------:R-:W-:Y:S01]  /*9200*/  FFMA.FTZ R159, R3.reuse, R108, R106 ;  /* 0x0000006c039f7223 */ /* 0x040fe2000001006a */
[C---:B------:R-:W-:Y:S01]  /*9210*/  FMUL.FTZ R64, R84.reuse, R64 ;  /* 0x0000004054407220 */ /* 0x040fe20000410000 */
[C---:B------:R-:W-:Y:S01]  /*9220*/  FMUL.FTZ R65, R84.reuse, R65 ;  /* 0x0000004154417220 */ /* 0x040fe20000410000 */
[C---:B------:R-:W-:Y:S01]  /*9230*/  FMUL.FTZ R66, R3.reuse, R66 ;  /* 0x0000004203427220 */ /* 0x040fe20000410000 */
[C---:B------:R-:W-:Y:S01]  /*9240*/  FMUL.FTZ R67, R3.reuse, R67 ;  /* 0x0000004303437220 */ /* 0x040fe20000410000 */
[C---:B-1----:R-:W-:Y:S01]  /*9250*/  HMMA.16816.F32.BF16 R44, R92.reuse, R100, R44 ;  /* 0x000000645c2c723c */ /* 0x042fe2000004182c */
        /* <DEDUP_REMOVED lines=8> */
[----:B------:R-:W1:Y:S03]  /*92e0*/  LDSM.16.MT88.4 R100, [R88+0x1000] ;  /* 0x001000005864783b */ /* 0x000e660000004200 */
[----:B------:R-:W4:Y:S01]  /*92f0*/  MUFU.EX2 R137, R137 ;  /* 0x0000008900897308 */ /* 0x000f220000000800 */
[----:B------:R-:W-:Y:S01]  /*9300*/  FMUL.FTZ R73, R84, R73 ;  /* 0x0000004954497220 */ /* 0x000fe20000410000 */
[C---:B------:R-:W-:Y:S01]  /*9310*/  FMUL.FTZ R74, R3.reuse, R74 ;  /* 0x0000004a034a7220 */ /* 0x040fe20000410000 */
[----:B------:R-:W-:Y:S01]  /*9320*/  FMUL.FTZ R75, R3, R75 ;  /* 0x0000004b034b7220 */ /* 0x000fe20000410000 */
[--C-:B------:R-:W-:Y:S01]  /*9330*/  FFMA.FTZ R139, R16, UR4, -R104.reuse ;  /* 0x00000004108b7c23 */ /* 0x100fe20008010868 */
[--C-:B------:R-:W-:Y:S01]  /*9340*/  FFMA.FTZ R140, R17, UR4, -R104.reuse ;  /* 0x00000004118c7c23 */ /* 0x100fe20008010868 */
        /* <DEDUP_REMOVED lines=11> */
[--C-:B------:R-:W-:Y:S01]  /*9400*/  FFMA.FTZ R149, R25, UR4, -R104.reuse ;  /* 0x0000000419957c23 */ /* 0x100fe20008010868 */
[--C-:B------:R-:W-:Y:S01]  /*9410*/  FFMA.FTZ R151, R28, UR4, -R104.reuse ;  /* 0x000000041c977c23 */ /* 0x100fe20008010868 */
[--C-:B------:R-:W-:Y:S01]  /*9420*/  FFMA.FTZ R152, R29, UR4, -R104.reuse ;  /* 0x000000041d987c23 */ /* 0x100fe20008010868 */
[--C-:B------:R-:W-:Y:S01]  /*9430*/  FFMA.FTZ R154, R32, UR4, -R104.reuse ;  /* 0x00000004209a7c23 */ /* 0x100fe20008010868 */
[----:B------:R-:W-:Y:S01]  /*9440*/  FFMA.FTZ R104, R33, UR4, -R104 ;  /* 0x0000000421687c23 */ /* 0x000fe20008010868 */
[----:B------:R-:W-:Y:S01]  /*9450*/  MUFU.EX2 R139, R139 ;  /* 0x0000008b008b7308 */ /* 0x000fe20000000800 */
[C---:B--2---:R-:W-:Y:S09]  /*9460*/  HMMA.16816.F32.BF16 R52, R92.reuse, R96, R52 ;  /* 0x000000605c34723c */ /* 0x044ff20000041834 */
[----:B------:R2:W-:Y:S01]  /*9470*/  MUFU.EX2 R155, R104 ;  /* 0x00000068009b7308 */ /* 0x0005e20000000800 */
[----:B------:R-:W-:Y:S01]  /*9480*/  FADD.FTZ R133, R133, R160 ;  /* 0x000000a085857221 */ /* 0x000fe20000010000 */
[----:B------:R-:W-:Y:S01]  /*9490*/  ISETP.GT.AND P0, PT, R130, R117, PT ;  /* 0x000000758200720c */ /* 0x000fe20003f04270 */
[----:B------:R-:W-:Y:S07]  /*94a0*/  FADD.FTZ R159, R134, R159 ;  /* 0x0000009f869f7221 */ /* 0x000fee0000010000 */
[----:B------:R-:W5:Y:S01]  /*94b0*/  MUFU.EX2 R140, R140 ;  /* 0x0000008c008c7308 */ /* 0x000f620000000800 */
[C---:B------:R-:W-:Y:S01]  /*94c0*/  HMMA.16816.F32.BF16 R56, R92.reuse, R98, R56 ;  /* 0x000000625c38723c */ /* 0x040fe20000041838 */
[----:B------:R-:W3:Y:S08]  /*94d0*/  LDSM.16.MT88.4 R96, [R113+0x8000] ;  /* 0x008000007160783b */ /* 0x000ef00000004200 */
[----:B------:R-:W-:Y:S01]  /*94e0*/  MUFU.EX2 R142, R142 ;  /* 0x0000008e008e7308 */ /* 0x000fe20000000800 */
[----:B------:R-:W-:Y:S01]  /*94f0*/  FADD.FTZ R90, R90, R133 ;  /* 0x000000855a5a7221 */ /* 0x000fe20000010000 */
[----:B------:R-:W-:Y:S01]  /*9500*/  FADD.FTZ R132, R132, R159 ;  /* 0x0000009f84847221 */ /* 0x000fe20000010000 */
[----:B------:R-:W-:Y:S07]  /*9510*/  MOV R85, R0 ;  /* 0x0000000000557202 */ /* 0x000fee0000000f00 */
[----:B------:R-:W5:Y:S01]  /*9520*/  MUFU.EX2 R141, R141 ;  /* 0x0000008d008d7308 */ /* 0x000f620000000800 */
[C---:B-1----:R-:W-:Y:S01]  /*9530*/  HMMA.16816.F32.BF16 R60, R92.reuse, R100, R60 ;  /* 0x000000645c3c723c */ /* 0x042fe2000004183c */
[----:B--2---:R-:W-:Y:S08]  /*9540*/  LDSM.16.MT88.4 R104, [R88+0xc00] ;  /* 0x000c00005868783b */ /* 0x004ff00000004200 */
[----:B------:R-:W1:Y:S01]  /*9550*/  MUFU.EX2 R145, R145 ;  /* 0x0000009100917308 */ /* 0x000e620000000800 */
[----:B------:R-:W-:Y:S01]  /*9560*/  FADD.FTZ R90, R91, R90 ;  /* 0x0000005a5b5a7221 */ /* 0x000fe20000010000 */
[----:B------:R-:W-:Y:S01]  /*9570*/  FADD.FTZ R131, R131, R132 ;  /* 0x0000008483837221 */ /* 0x000fe20000010000 */
[----:B------:R-:W-:Y:S07]  /*9580*/  MOV R3, R2 ;  /* 0x0000000200037202 */ /* 0x000fee0000000f00 */
[----:B------:R-:W2:Y:S01]  /*9590*/  MUFU.EX2 R146, R146 ;  /* 0x0000009200927308 */ /* 0x000ea20000000800 */
[C---:B------:R-:W-:Y:S01]  /*95a0*/  HMMA.16816.F32.BF16 R64, R92.reuse, R102, R64 ;  /* 0x000000665c40723c */ /* 0x040fe20000041840 */
[----:B------:R-:W4:Y:S08]  /*95b0*/  LDSM.16.MT88.4 R100, [R88+0x2000] ;  /* 0x002000005864783b */ /* 0x000f300000004200 */
[----:B------:R-:W-:Y:S10]  /*95c0*/  MUFU.EX2 R148, R148 ;  /* 0x0000009400947308 */ /* 0x000ff40000000800 */
[----:B------:R-:W2:Y:S10]  /*95d0*/  MUFU.EX2 R143, R143 ;  /* 0x0000008f008f7308 */ /* 0x000eb40000000800 */
[----:B------:R-:W-:Y:S10]  /*95e0*/  MUFU.EX2 R144, R144 ;  /* 0x0000009000907308 */ /* 0x000ff40000000800 */
[----:B------:R-:W2:Y:S10]  /*95f0*/  MUFU.EX2 R149, R149 ;  /* 0x0000009500957308 */ /* 0x000eb40000000800 */
[----:B------:R-:W-:Y:S10]  /*9600*/  MUFU.EX2 R150, R150 ;  /* 0x0000009600967308 */ /* 0x000ff40000000800 */
[----:B------:R-:W2:Y:S01]  /*9610*/  MUFU.EX2 R147, R147 ;  /* 0x0000009300937308 */ /* 0x000ea20000000800 */
[C---:B---3--:R-:W-:Y:S09]  /*9620*/  HMMA.16816.F32.BF16 R68, R92.reuse, R96, R68 ;  /* 0x000000605c44723c */ /* 0x048ff20000041844 */
[----:B------:R-:W-:Y:S10]  /*9630*/  MUFU.EX2 R151, R151 ;  /* 0x0000009700977308 */ /* 0x000ff40000000800 */
[----:B------:R-:W3:Y:S01]  /*9640*/  MUFU.EX2 R152, R152 ;  /* 0x0000009800987308 */ /* 0x000ee20000000800 */
[C---:B------:R-:W-:Y:S01]  /*9650*/  HMMA.16816.F32.BF16 R72, R92.reuse, R98, R72 ;  /* 0x000000625c48723c */ /* 0x040fe20000041848 */
[----:B------:R-:W3:Y:S08]  /*9660*/  LDSM.16.MT88.4 R96, [R113+0x6400] ;  /* 0x006400007160783b */ /* 0x000ef00000004200 */
[----:B------:R-:W-:Y:S10]  /*9670*/  MUFU.EX2 R156, R156 ;  /* 0x0000009c009c7308 */ /* 0x000ff40000000800 */
[----:B------:R-:W3:Y:S01]  /*9680*/  MUFU.EX2 R153, R153 ;  /* 0x0000009900997308 */ /* 0x000ee20000000800 */
[C---:B----4-:R-:W-:Y:S09]  /*9690*/  HMMA.16816.F32.BF16 R76, R92.reuse, R100, R76 ;  /* 0x000000645c4c723c */ /* 0x050ff2000004184c */
[----:B------:R-:W4:Y:S10]  /*96a0*/  MUFU.EX2 R154, R154 ;  /* 0x0000009a009a7308 */ /* 0x000f340000000800 */
[----:B------:R-:W-:Y:S01]  /*96b0*/  MUFU.EX2 R158, R158 ;  /* 0x0000009e009e7308 */ /* 0x000fe20000000800 */
[----:B------:R-:W-:Y:S01]  /*96c0*/  HMMA.16816.F32.BF16 R80, R92, R102, R80 ;  /* 0x000000665c50723c */ /* 0x000fe20000041850 */
[----:B------:R-:W4:Y:S08]  /*96d0*/  LDSM.16.MT88.4 R100, [R88+0x400] ;  /* 0x000400005864783b */ /* 0x000f300000004200 */
[----:B------:R-:W4:Y:S01]  /*96e0*/  MUFU.EX2 R157, R157 ;  /* 0x0000009d009d7308 */ /* 0x000f220000000800 */
[----:B------:R-:W-:Y:S01]  /*96f0*/  F2FP.BF16.F32.PACK_AB R92, R136, R135 ;  /* 0x00000087885c723e */ /* 0x000fe200000010ff */
[----:B------:R-:W-:Y:S01]  /*9700*/  FADD.FTZ R135, R135, R90 ;  /* 0x0000005a87877221 */ /* 0x000fe20000010000 */
[----:B------:R-:W-:Y:S01]  /*9710*/  F2FP.BF16.F32.PACK_AB R93, R137, R138 ;  /* 0x0000008a895d723e */ /* 0x000fe200000010ff */
[----:B------:R-:W-:Y:S01]  /*9720*/  FADD.FTZ R138, R138, R131 ;  /* 0x000000838a8a7221 */ /* 0x000fe20000010000 */
[----:B-----5:R-:W-:Y:S01]  /*9730*/  F2FP.BF16.F32.PACK_AB R94, R140, R139 ;  /* 0x0000008b8c5e723e */ /* 0x020fe200000010ff */
[----:B------:R-:W-:Y:S01]  /*9740*/  FADD.FTZ R136, R136, R135 ;  /* 0x0000008788887221 */ /* 0x000fe20000010000 */
[----:B------:R-:W-:Y:S01]  /*9750*/  F2FP.BF16.F32.PACK_AB R95, R141, R142 ;  /* 0x0000008e8d5f723e */ /* 0x000fe200000010ff */
[----:B------:R-:W-:Y:S02]  /*9760*/  FADD.FTZ R137, R137, R138 ;  /* 0x0000008a89897221 */ /* 0x000fe40000010000 */
[----:B------:R-:W-:Y:S02]  /*9770*/  FADD.FTZ R139, R139, R136 ;  /* 0x000000888b8b7221 */ /* 0x000fe40000010000 */
[----:B------:R-:W-:Y:S02]  /*9780*/  FADD.FTZ R142, R142, R137 ;  /* 0x000000898e8e7221 */ /* 0x000fe40000010000 */
[----:B------:R-:W-:Y:S02]  /*9790*/  FADD.FTZ R140, R140, R139 ;  /* 0x0000008b8c8c7221 */ /* 0x000fe40000010000 */
[----:B------:R-:W-:Y:S02]  /*97a0*/  FADD.FTZ R141, R141, R142 ;  /* 0x0000008e8d8d7221 */ /* 0x000fe40000010000 */
[----:B-1----:R-:W-:Y:S04]  /*97b0*/  FADD.FTZ R91, R145, R140 ;  /* 0x0000008c915b7221 */ /* 0x002fe80000010000 */
[C---:B--2---:R-:W-:Y:S01]  /*97c0*/  FADD.FTZ R91, R146.reuse, R91 ;  /* 0x0000005b925b7221 */ /* 0x044fe20000010000 */
[C---:B---3--:R-:W-:Y:S08]  /*97d0*/  HMMA.16816.F32.BF16 R36, R92.reuse, R96, R36 ;  /* 0x000000605c24723c */ /* 0x048ff00000041824 */
[C---:B------:R-:W-:Y:S01]  /*97e0*/  HMMA.16816.F32.BF16 R40, R92.reuse, R98, R40 ;  /* 0x000000625c28723c */ /* 0x040fe20000041828 */
[----:B------:R-:W1:Y:S07]  /*97f0*/  LDSM.16.MT88.4 R96, [R113+0x7400] ;  /* 0x007400007160783b */ /* 0x000e6e0000004200 */
[C---:B----4-:R-:W-:Y:S08]  /*9800*/  HMMA.16816.F32.BF16 R44, R92.reuse, R100, R44 ;  /* 0x000000645c2c723c */ /* 0x050ff0000004182c */
        /* <DEDUP_REMOVED lines=20> */
[----:B------:R-:W-:Y:S04]  /*9950*/  FADD.FTZ R150, R150, R143 ;  /* 0x0000008f96967221 */ /* 0x000fe80000010000 */
        /* <DEDUP_REMOVED lines=24> */
[----:B------:R-:W-:Y:S06]  /*9ae0*/  FADD.FTZ R153, R153, R156 ;  /* 0x0000009c99997221 */ /* 0x000fec0000010000 */
[C---:B-1----:R-:W-:Y:S08]  /*9af0*/  HMMA.16816.F32.BF16 R36, R92.reuse, R96, R36 ;  /* 0x000000605c24723c */ /* 0x042ff00000041824 */
[C---:B------:R-:W-:Y:S01]  /*9b00*/  HMMA.16816.F32.BF16 R40, R92.reuse, R98, R40 ;  /* 0x000000625c28723c */ /* 0x040fe20000041828 */
[----:B------:R-:W1:Y:S07]  /*9b10*/  LDSM.16.MT88.4 R96, [R113+0x8c00] ;  /* 0x008c00007160783b */ /* 0x000e6e0000004200 */
[C---:B------:R-:W-:Y:S08]  /*9b20*/  HMMA.16816.F32.BF16 R44, R92.reuse, R104, R44 ;  /* 0x000000685c2c723c */ /* 0x040ff0000004182c */
[C---:B------:R-:W-:Y:S01]  /*9b30*/  HMMA.16816.F32.BF16 R48, R92.reuse, R106, R48 ;  /* 0x0000006a5c30723c */ /* 0x040fe20000041830 */
[----:B------:R3:W4:Y:S07]  /*9b40*/  LDSM.16.MT88.4 R104, [R88+0x2c00] ;  /* 0x002c00005868783b */ /* 0x00072e0000004200 */
[C---:B------:R-:W-:Y:S03]  /*9b50*/  HMMA.16816.F32.BF16 R52, R92.reuse, R108, R52 ;  /* 0x0000006c5c34723c */ /* 0x040fe60000041834 */
[----:B------:R-:W-:Y:S04]  /*9b60*/  FADD.FTZ R108, R158, R153 ;  /* 0x000000999e6c7221 */ /* 0x000fe80000010000 */
[----:B------:R-:W-:Y:S01]  /*9b70*/  FADD.FTZ R108, R157, R108 ;  /* 0x0000006c9d6c7221 */ /* 0x000fe20000010000 */
        /* <DEDUP_REMOVED lines=11> */
[C---:B----4-:R-:W-:Y:S08]  /*9c30*/  HMMA.16816.F32.BF16 R76, R92.reuse, R104, R76 ;  /* 0x000000685c4c723c */ /* 0x050ff0000004184c */
[----:B------:R-:W-:Y:S01]  /*9c40*/  HMMA.16816.F32.BF16 R80, R92, R106, R80 ;  /* 0x0000006a5c50723c */ /* 0x000fe20000041850 */
[----:B------:R-:W-:Y:S08]  /*9c50*/  @!UPT UIADD3 URZ, UPT, UPT, URZ, URZ, URZ ;  /* 0x000000fffffff290 */ /* 0x000ff0000fffe0ff */
[----:B------:R-:W-:Y:S11]  /*9c60*/  @P0 BRA `(.L_x_3824) ;  /* 0xffffffd800700947 */ /* 0x000ff6000383ffff */
.L_x_3820:
[----:B------:R-:W1:Y:S01]  /*9c70*/  SHFL.BFLY PT, R4, R109, 0x2, 0x1f ;  /* 0x0c401f006d047f89 */ /* 0x000e6200000e0000 */
[----:B------:R-:W-:Y:S01]  /*9c80*/  SHF.L.U32 R8, R112, 0x1, RZ ;  /* 0x0000000170087819 */ /* 0x000fe200000006ff */
[----:B------:R-:W-:Y:S01]  /*9c90*/  S2UR UR4, SR_CTAID.Y ;  /* 0x00000000000479c3 */ /* 0x000fe20000002600 */
[----:B------:R-:W-:Y:S01]  /*9ca0*/  SHF.R.U32.HI R5, RZ, 0x3, R112 ;  /* 0x00000003ff057819 */ /* 0x000fe20000011670 */
[----:B------:R-:W2:Y:S01]  /*9cb0*/  SHFL.BFLY PT, R3, R108, 0x2, 0x1f ;  /* 0x0c401f006c037f89 */ /* 0x000ea200000e0000 */
[----:B------:R-:W-:Y:S01]  /*9cc0*/  LOP3.LUT R8, R8, 0x6, RZ, 0xc0, !PT ;  /* 0x0000000608087812 */ /* 0x000fe200078ec0ff */
[----:B------:R-:W-:Y:S01]  /*9cd0*/  BSSY.RECONVERGENT B0, `(.L_x_3825) ;  /* 0x0000094000007945 */ /* 0x000fe20003800200 */
[----:B------:R-:W-:-:S03]  /*9ce0*/  LOP3.LUT R122, R122, 0xc0, R123, 0xf8, !PT ;  /* 0x000000c07a7a7812 */ /* 0x000fc600078ef87b */
[----:B------:R-:W-:Y:S01]  /*9cf0*/  BAR.SYNC.DEFER_BLOCKING 0x0 ;  /* 0x0000000000007b1d */ /* 0x000fe20000010000 */
[----:B------:R-:W-:Y:S02]  /*9d00*/  LOP3.LUT R8, R8, 0x3e00, R115, 0xf8, !PT ;  /* 0x00003e0008087812 */ /* 0x000fe400078ef873 */
[----:B------:R-:W-:Y:S02]  /*9d10*/  SHF.R.U32.HI R7, RZ, 0x1, R112 ;  /* 0x00000001ff077819 */ /* 0x000fe40000011670 */
[----:B------:R-:W-:-:S03]  /*9d20*/  LOP3.LUT R15, R8, 0x20, R123, 0xf8, !PT ;  /* 0x00000020080f7812 */ /* 0x000fc600078ef87b */
[----:B------:R-:W-:Y:S01]  /*9d30*/  S2UR UR7, SR_CTAID.Z ;  /* 0x00000000000779c3 */ /* 0x000fe20000002700 */
[----:B------:R-:W-:Y:S02]  /*9d40*/  SHF.R.U32.HI R9, RZ, 0x2, R112 ;  /* 0x00000002ff097819 */ /* 0x000fe40000011670 */
[----:B------:R-:W-:Y:S02]  /*9d50*/  LOP3.LUT R8, R15, R122, RZ, 0xfc, !PT ;  /* 0x0000007a0f087212 */ /* 0x000fe400078efcff */
[----:B------:R-:W-:Y:S02]  /*9d60*/  IADD3 R13, PT, PT, R5, 0x20, RZ ;  /* 0x00000020050d7810 */ /* 0x000fe40007ffe0ff */
[----:B------:R-:W-:Y:S01]  /*9d70*/  LEA R8, R8, UR5, 0x2 ;  /* 0x0000000508087c11 */ /* 0x000fe2000f8e10ff */
[----:B------:R-:W3:Y:S01]  /*9d80*/  S2UR UR6, SR_CTAID.X ;  /* 0x00000000000679c3 */ /* 0x000ee20000002500 */
[----:B------:R-:W-:Y:S01]  /*9d90*/  ISETP.GE.AND P5, PT, R13, R116, PT ;  /* 0x000000740d00720c */ /* 0x000fe20003fa6270 */
[----:B-1----:R-:W-:Y:S01]  /*9da0*/  FADD.FTZ R11, R4, R109 ;  /* 0x0000006d040b7221 */ /* 0x002fe20000010000 */
[----:B------:R-:W-:-:S02]  /*9db0*/  LOP3.LUT R14, R86, 0xd8, RZ, 0xc0, !PT ;  /* 0x000000d8560e7812 */ /* 0x000fc400078ec0ff */
[----:B------:R-:W-:Y:S01]  /*9dc0*/  LOP3.LUT P3, RZ, R112, 0x3, RZ, 0xc0, !PT ;  /* 0x0000000370ff7812 */ /* 0x000fe2000786c0ff */
[----:B--2---:R-:W-:Y:S01]  /*9dd0*/  FADD.FTZ R12, R3, R108 ;  /* 0x0000006c030c7221 */ /* 0x004fe20000010000 */
[----:B------:R-:W1:Y:S01]  /*9de0*/  SHFL.BFLY PT, R4, R11, 0x1, 0x1f ;  /* 0x0c201f000b047f89 */ /* 0x000e6200000e0000 */
[----:B------:R-:W2:Y:S01]  /*9df0*/  LDC R13, c[0x0][0x3e0] ;  /* 0x0000f800ff0d7b82 */ /* 0x000ea20000000800 */
[----:B------:R-:W-:Y:S02]  /*9e00*/  ISETP.GE.AND P1, PT, R5, R116, PT ;  /* 0x000000740500720c */ /* 0x000fe40003f26270 */
[----:B------:R-:W4:Y:S01]  /*9e10*/  SHFL.BFLY PT, R3, R12, 0x1, 0x1f ;  /* 0x0c201f000c037f89 */ /* 0x000f2200000e0000 */
[----:B---3--:R-:W-:Y:S01]  /*9e20*/  USHF.L.U32 UR6, UR6, 0x6, URZ ;  /* 0x0000000606067899 */ /* 0x008fe200080006ff */
[----:B-1----:R-:W-:Y:S01]  /*9e30*/  FADD.FTZ R4, R11, R4 ;  /* 0x000000040b047221 */ /* 0x002fe20000010000 */
[----:B------:R-:W-:-:S03]  /*9e40*/  IADD3 R11, PT, PT, R5, 0x10, RZ ;  /* 0x00000010050b7810 */ /* 0x000fc60007ffe0ff */
[----:B------:R-:W1:Y:S01]  /*9e50*/  MUFU.RCP R10, R4 ;  /* 0x00000004000a7308 */ /* 0x000e620000001000 */
[-C--:B------:R-:W-:Y:S01]  /*9e60*/  ISETP.GE.AND P4, PT, R11, R116.reuse, PT ;  /* 0x000000740b00720c */ /* 0x080fe20003f86270 */
[----:B----4-:R-:W-:Y:S01]  /*9e70*/  FADD.FTZ R3, R12, R3 ;  /* 0x000000030c037221 */ /* 0x010fe20000010000 */
[----:B------:R-:W-:Y:S02]  /*9e80*/  IADD3 R11, PT, PT, R5, 0x30, RZ ;  /* 0x00000030050b7810 */ /* 0x000fe40007ffe0ff */
[----:B------:R-:W-:Y:S02]  /*9e90*/  FSETP.NE.FTZ.AND P2, PT, R4, RZ, PT ;  /* 0x000000ff0400720b */ /* 0x000fe40003f55000 */
[----:B------:R-:W-:Y:S01]  /*9ea0*/  ISETP.GE.AND P6, PT, R11, R116, PT ;  /* 0x000000740b00720c */ /* 0x000fe20003fc6270 */
[----:B------:R-:W3:Y:S01]  /*9eb0*/  MUFU.RCP R6, R3 ;  /* 0x0000000300067308 */ /* 0x000ee20000001000 */
[----:B------:R-:W-:Y:S02]  /*9ec0*/  LOP3.LUT R12, R7, 0x30, RZ, 0xc0, !PT ;  /* 0x00000030070c7812 */ /* 0x000fe400078ec0ff */
[----:B------:R-:W-:-:S02]  /*9ed0*/  LOP3.LUT R11, R123, 0x40, RZ, 0xc0, !PT ;  /* 0x000000407b0b7812 */ /* 0x000fc400078ec0ff */
[----:B------:R-:W-:Y:S02]  /*9ee0*/  LOP3.LUT R9, R12, 0x7, R9, 0xf8, !PT ;  /* 0x000000070c097812 */ /* 0x000fe400078ef809 */
[----:B------:R-:W-:Y:S02]  /*9ef0*/  IADD3 R12, PT, PT, R8, -R11, RZ ;  /* 0x8000000b080c7210 */ /* 0x000fe40007ffe0ff */
[----:B------:R-:W-:Y:S01]  /*9f00*/  FSETP.NE.FTZ.AND P0, PT, R3, RZ, PT ;  /* 0x000000ff0300720b */ /* 0x000fe20003f15000 */
[----:B------:R-:W4:Y:S01]  /*9f10*/  @P2 LDC R15, c[0x0][0x458] ;  /* 0x00011600ff0f2b82 */ /* 0x000f220000000800 */
[----:B-1----:R-:W-:Y:S01]  /*9f20*/  FSEL R10, R10, 1, P2 ;  /* 0x3f8000000a0a7808 */ /* 0x002fe20001000000 */
[----:B------:R-:W-:Y:S01]  /*9f30*/  @P2 MUFU.LG2 R4, R4 ;  /* 0x0000000400042308 */ /* 0x000fe20000000c00 */
[----:B------:R-:W-:Y:S02]  /*9f40*/  LOP3.LUT R123, R123, 0x80, RZ, 0xc0, !PT ;  /* 0x000000807b7b7812 */ /* 0x000fe400078ec0ff */
[----:B------:R-:W-:Y:S01]  /*9f50*/  LOP3.LUT R7, R14, 0x18, R7, 0x78, !PT ;  /* 0x000000180e077812 */ /* 0x000fe200078e7807 */
        /* <DEDUP_REMOVED lines=24> */
[----:B------:R-:W1:Y:S01]  /*a0e0*/  @P0 LDC R17, c[0x0][0x458] ;  /* 0x00011600ff110b82 */ /* 0x000e620000000800 */
[----:B------:R-:W5:Y:S01]  /*a0f0*/  @P0 MUFU.LG2 R3, R3 ;  /* 0x0000000300030308 */ /* 0x000f620000000c00 */
[----:B---3--:R-:W-:Y:S01]  /*a100*/  FSEL R6, R6, 1, P0 ;  /* 0x3f80000006067808 */ /* 0x008fe20000000000 */
[----:B------:R-:W-:Y:S01]  /*a110*/  STS.64 [R8], R36 ;  /* 0x0000002408007388 */ /* 0x000fe20000000a00 */
[----:B------:R-:W-:-:S02]  /*a120*/  IADD3 R14, PT, PT, -R125, RZ, RZ ;  /* 0x000000ff7d0e7210 */ /* 0x000fc40007ffe1ff */
[----:B------:R-:W-:Y:S01]  /*a130*/  LOP3.LUT R7, R7, 0xf24, R86, 0xf8, !PT ;  /* 0x00000f2407077812 */ /* 0x000fe200078ef856 */
[C---:B------:R-:W-:Y:S01]  /*a140*/  FMUL.FTZ R38, R6.reuse, R38 ;  /* 0x0000002606267220 */ /* 0x040fe20000410000 */
[----:B------:R-:W3:Y:S01]  /*a150*/  LDC.64 R10, c[0x0][0x430] ;  /* 0x00010c00ff0a7b82 */ /* 0x000ee20000000a00 */
        /* <DEDUP_REMOVED lines=23> */
[----:B---3--:R-:W-:Y:S01]  /*a2d0*/  IMAD R10, R10, UR4, R125 ;  /* 0x000000040a0a7c24 */ /* 0x008fe2000f8e027d */
[----:B------:R-:W3:Y:S01]  /*a2e0*/  LDCU UR4, c[0x0][0x44c] ;  /* 0x00008980ff0477ac */ /* 0x000ee20008000800 */
[-C--:B------:R-:W-:Y:S01]  /*a2f0*/  IADD3 R6, PT, PT, R8, -R123.reuse, RZ ;  /* 0x8000007b08067210 */ /* 0x080fe20007ffe0ff */
[----:B------:R-:W-:Y:S01]  /*a300*/  STS.64 [R8+0x400], R38 ;  /* 0x0004002608007388 */ /* 0x000fe20000000a00 */
[----:B------:R-:W-:Y:S01]  /*a310*/  IADD3 R123, PT, PT, R12, -R123, RZ ;  /* 0x8000007b0c7b7210 */ /* 0x000fe20007ffe0ff */
[----:B--2---:R-:W-:-:S02]  /*a320*/  IMAD R14, R13, R14, UR7 ;  /* 0x000000070d0e7e24 */ /* 0x004fc4000f8e020e */
[----:B-----5:R-:W-:Y:S01]  /*a330*/  @P0 FMUL.FTZ R3, R3, 0.69314718246459960938 ;  /* 0x3f31721803030820 */ /* 0x020fe20000410000 */
[----:B------:R-:W-:Y:S01]  /*a340*/  STS.64 [R12+0x20], R40 ;  /* 0x000020280c007388 */ /* 0x000fe20000000a00 */
[----:B------:R-:W-:Y:S01]  /*a350*/  LOP3.LUT R86, R86, 0x1c, RZ, 0xc0, !PT ;  /* 0x0000001c56567812 */ /* 0x000fe200078ec0ff */
[----:B------:R-:W-:Y:S02]  /*a360*/  IMAD R10, R10, R13, R14 ;  /* 0x0000000d0a0a7224 */ /* 0x000fe400078e020e */
[----:B------:R-:W-:Y:S01]  /*a370*/  @P2 FMUL.FTZ R13, R4, 0.69314718246459960938 ;  /* 0x3f317218040d2820 */ /* 0x000fe20000410000 */
[----:B------:R-:W-:Y:S01]  /*a380*/  STS.64 [R12+0x420], R42 ;  /* 0x0004202a0c007388 */ /* 0x000fe20000000a00 */
[----:B------:R-:W-:Y:S01]  /*a390*/  MOV R4, 0xff800000 ;  /* 0xff80000000047802 */ /* 0x000fe20000000f00 */
[----:B------:R-:W-:Y:S02]  /*a3a0*/  IMAD R10, R10, R11, UR6 ;  /* 0x000000060a0a7e24 */ /* 0x000fe4000f8e020b */
[----:B-1----:R-:W-:Y:S01]  /*a3b0*/  @P0 FFMA.FTZ R4, R0, R17, R3 ;  /* 0x0000001100040223 */ /* 0x002fe20000010003 */
[----:B------:R-:W-:Y:S01]  /*a3c0*/  STS.64 [R6+0x40], R44 ;  /* 0x0000402c06007388 */ /* 0x000fe20000000a00 */
[----:B------:R-:W-:-:S03]  /*a3d0*/  IMAD R3, R5, 0x60, R86 ;  /* 0x0000006005037824 */ /* 0x000fc600078e0256 */
[----:B------:R-:W-:Y:S01]  /*a3e0*/  STS.64 [R6+0x440], R46 ;  /* 0x0004402e06007388 */ /* 0x000fe20000000a00 */
[----:B---3--:R-:W-:-:S03]  /*a3f0*/  IMAD R0, R10, UR4, RZ ;  /* 0x000000040a007c24 */ /* 0x008fc6000f8e02ff */
        /* <DEDUP_REMOVED lines=19> */
[----:B----4-:R-:W-:Y:S01]  /*a530*/  @P2 FFMA.FTZ R8, R2, R15, R13 ;  /* 0x0000000f02082223 */ /* 0x010fe2000001000d */
[----:B------:R-:W-:Y:S01]  /*a540*/  LEA R2, R7, UR5, 0x2 ;  /* 0x0000000507027c11 */ /* 0x000fe2000f8e10ff */
[----:B------:R-:W-:Y:S06]  /*a550*/  BAR.SYNC.DEFER_BLOCKING 0x0 ;  /* 0x0000000000007b1d */ /* 0x000fec0000010000 */
[----:B------:R-:W-:Y:S05]  /*a560*/  @P3 BRA `(.L_x_3826) ;  /* 0x0000000000283947 */ /* 0x000fea0003800000 */
[----:B------:R-:W2:Y:S01]  /*a570*/  LDCU.64 UR4, c[0x0][0x428] ;  /* 0x00008500ff0477ac */ /* 0x000ea20008000a00 */
[C---:B------:R-:W-:Y:S01]  /*a580*/  VIADD R7, R9.reuse, 0x8 ;  /* 0x0000000809077836 */ /* 0x040fe20000000000 */
[C---:B------:R-:W-:Y:S02]  /*a590*/  IADD3 R5, P0, PT, R10.reuse, R9, RZ ;  /* 0x000000090a057210 */ /* 0x040fe40007f1e0ff */
[-C--:B------:R-:W-:Y:S02]  /*a5a0*/  ISETP.GE.AND P3, PT, R9, R116.reuse, PT ;  /* 0x000000740900720c */ /* 0x080fe40003f66270 */
[----:B------:R-:W-:Y:S02]  /*a5b0*/  ISETP.GE.AND P2, PT, R7, R116, PT ;  /* 0x000000740700720c */ /* 0x000fe40003f46270 */
[----:B------:R-:W-:Y:S02]  /*a5c0*/  LEA.HI.X.SX32 R10, R10, RZ, 0x1, P0 ;  /* 0x000000ff0a0a7211 */ /* 0x000fe400000f0eff */
[----:B--2---:R-:W-:-:S04]  /*a5d0*/  LEA R6, P0, R5, UR4, 0x2 ;  /* 0x0000000405067c11 */ /* 0x004fc8000f8010ff */
[----:B------:R-:W-:-:S05]  /*a5e0*/  LEA.HI.X R7, R5, UR5, R10, 0x2, P0 ;  /* 0x0000000505077c11 */ /* 0x000fca00080f140a */
[----:B------:R1:W-:Y:S04]  /*a5f0*/  @!P3 STG.E desc[UR14][R6.64], R8 ;  /* 0x000000080600b986 */ /* 0x0003e8000c10190e */
[----:B------:R1:W-:Y:S02]  /*a600*/  @!P2 STG.E desc[UR14][R6.64+0x20], R4 ;  /* 0x000020040600a986 */ /* 0x0003e4000c10190e */
.L_x_3826:
[----:B------:R-:W-:Y:S05]  /*a610*/  BSYNC.RECONVERGENT B0 ;  /* 0x0000000000007941 */ /* 0x000fea0003800200 */
.L_x_3825:
[----:B--2---:R2:W3:Y:S01]  /*a620*/  LDS.128 R12, [R2] ;  /* 0x00000000020c7984 */ /* 0x0044e20000000c00 */
        /* <DEDUP_REMOVED lines=18> */
.L_x_3828:
[----:B------:R-:W-:Y:S05]  /*a750*/  BSYNC.RECONVERGENT B0 ;  /* 0x0000000000007941 */ /* 0x000fea0003800200 */
.L_x_3827:
        /* <DEDUP_REMOVED lines=21> */
.L_x_3830:
[----:B------:R-:W-:Y:S05]  /*a8b0*/  BSYNC.RECONVERGENT B0 ;  /* 0x0000000000007941 */ /* 0x000fea0003800200 */
.L_x_3829:
        /* <DEDUP_REMOVED lines=21> */
.L_x_3832:
[----:B------:R-:W-:Y:S05]  /*aa10*/  BSYNC.RECONVERGENT B0 ;  /* 0x0000000000007941 */ /* 0x000fea0003800200 */
.L_x_3831:
        /* <DEDUP_REMOVED lines=22> */
.L_x_3833:
        /* <DEDUP_REMOVED lines=16> */
.L_x_5522:


//--------------------- .text._ZN5flash24flash_fwd_splitkv_kernelI23Flash_fwd_kernel_traitsILi96ELi64ELi64ELi4ELb0ELb0EN7cutlass10bfloat16_tE19Flash_kernel_traitsILi96ELi64ELi64ELi4ES3_EELb1ELb0ELb0ELb0ELb0ELb1ELb1ELb0EEEvNS_16Flash_fwd_paramsE --------------------------
	.section	.text._ZN5flash24flash_fwd_splitkv_kernelI23Flash_fwd_kernel_traitsILi96ELi64ELi64ELi4ELb0ELb0EN7cutlass10bfloat16_tE19Flash_kernel_traitsILi96ELi64ELi64ELi4ES3_EELb1ELb0ELb0ELb0ELb0ELb1ELb1ELb0EEEvNS_16Flash_fwd_paramsE,"ax",@progbits
	.align	128
        .global         _ZN5flash24flash_fwd_splitkv_kernelI23Flash_fwd_kernel_traitsILi96ELi64ELi64ELi4ELb0ELb0EN7cutlass10bfloat16_tE19Flash_kernel_traitsILi96ELi64ELi64ELi4ES3_EELb1ELb0ELb0ELb0ELb0ELb1ELb1ELb0EEEvNS_16Flash_fwd_paramsE
        .type           _ZN5flash24flash_fwd_splitkv_kernelI23Flash_fwd_kernel_traitsILi96ELi64ELi64ELi4ELb0ELb0EN7cutlass10bfloat16_tE19Flash_kernel_traitsILi96ELi64ELi64ELi4ES3_EELb1ELb0ELb0ELb0ELb0ELb1ELb1ELb0EEEvNS_16Flash_fwd_paramsE,@function
        .size           _ZN5flash24flash_fwd_splitkv_kernelI23Flash_fwd_kernel_traitsILi96ELi64ELi64ELi4ELb0ELb0EN7cutlass10bfloat16_tE19Flash_kernel_traitsILi96ELi64ELi64ELi4ES3_EELb1ELb0ELb0ELb0ELb0ELb1ELb1ELb0EEEvNS_16Flash_fwd_paramsE,(.L_x_5523 - _ZN5flash24flash_fwd_splitkv_kernelI23Flash_fwd_kernel_traitsILi96ELi64ELi64ELi4ELb0ELb0EN7cutlass10bfloat16_tE19Flash_kernel_traitsILi96ELi64ELi64ELi4ES3_EELb1ELb0ELb0ELb0ELb0ELb1ELb1ELb0EEEvNS_16Flash_fwd_paramsE)
        .other          _ZN5flash24flash_fwd_splitkv_kernelI23Flash_fwd_kernel_traitsILi96ELi64ELi64ELi4ELb0ELb0EN7cutlass10bfloat16_tE19Flash_kernel_traitsILi96ELi64ELi64ELi4ES3_EELb1ELb0ELb0ELb0ELb0ELb1ELb1ELb0EEEvNS_16Flash_fwd_paramsE,@"STO_CUDA_ENTRY STV_DEFAULT"
_ZN5flash24flash_fwd_splitkv_kernelI23Flash_fwd_kernel_traitsILi96ELi64ELi64ELi4ELb0ELb0EN7cutlass10bfloat16_tE19Flash_kernel_traitsILi96ELi64ELi64ELi4ES3_EELb1ELb0ELb0ELb0ELb0ELb1ELb1ELb0EEEvNS_16Flash_fwd_paramsE:
.text._ZN5flash24flash_fwd_splitkv_kernelI23Flash_fwd_kernel_traitsILi96ELi64ELi64ELi4ELb0ELb0EN7cutlass10bfloat16_tE19Flash_kernel_traitsILi96ELi64ELi64ELi4ES3_EELb1ELb0ELb0ELb0ELb0ELb1ELb1ELb0EEEvNS_16Flash_fwd_paramsE:
        /* <DEDUP_REMOVED lines=46> */
[----:B------:R-:W-:-:S03]  /*02e0*/  @P3 IADD3.X R13, PT, PT, R4, UR7, RZ, P1, !PT ;  /* 0x00000007040d3c10 */ /* 0x000fc60008ffe4ff */
        /* <DEDUP_REMOVED lines=21> */
.L_x_3834:
[----:B------:R-:W-:Y:S05]  /*0440*/  @!P3 EXIT ;  /* 0x000000000000b94d */ /* 0x000fea0003800000 */
[----:B-1----:R-:W1:Y:S01]  /*0450*/  LDC R14, c[0x0][0x374] ;  /* 0x0000dd00ff0e7b82 */ /* 0x002e620000000800 */
[----:B-----5:R-:W-:Y:S01]  /*0460*/  @P2 IMAD.IADD R85, R85, 0x1, -R6 ;  /* 0x0000000155552824 */ /* 0x020fe200078e0a06 */
[----:B------:R-:W3:Y:S06]  /*0470*/  S2R R91, SR_TID.X ;  /* 0x00000000005b7919 */ /* 0x000eec0000002100 */
[----:B------:R-:W4:Y:S08]  /*0480*/  LDC R2, c[0x0][0x438] ;  /* 0x00010e00ff027b82 */ /* 0x000f300000000800 */
[----:B------:R-:W2:Y:S01]  /*0490*/  @!P2 LDC R16, c[0x0][0x43c] ;  /* 0x00010f00ff10ab82 */ /* 0x000ea20000000800 */
[----:B-1----:R-:W-:-:S07]  /*04a0*/  IABS R12, R14 ;  /* 0x0000000e000c7213 */ /* 0x002fce0000000000 */
[----:B------:R-:W1:Y:S01]  /*04b0*/  LDC R80, c[0x0][0x508] ;  /* 0x00014200ff507b82 */ /* 0x000e620000000800 */
[----:B------:R-:W3:Y:S01]  /*04c0*/  I2F.RP R3, R12 ;  /* 0x0000000c00037306 */ /* 0x000ee20000209400 */
[----:B----4-:R-:W-:-:S05]  /*04d0*/  VIADD R2, R2, 0x3f ;  /* 0x0000003f02027836 */ /* 0x010fca0000000000 */
[----:B------:R-:W-:-:S04]  /*04e0*/  SHF.R.S32.HI R19, RZ, 0x1f, R2 ;  /* 0x0000001fff137819 */ /* 0x000fc80000011402 */
[----:B------:R-:W-:Y:S01]  /*04f0*/  LEA.HI R19, R19, R2, RZ, 0x6 ;  /* 0x0000000213137211 */ /* 0x000fe200078f30ff */
[----:B---3--:R-:W3:Y:S01]  /*0500*/  MUFU.RCP R20, R3 ;  /* 0x0000000300147308 */ /* 0x008ee20000001000 */
[-C--:B------:R-:W-:Y:S02]  /*0510*/  IABS R2, R14.reuse ;  /* 0x0000000e00027213 */ /* 0x080fe40000000000 */
[----:B------:R-:W-:-:S03]  /*0520*/  LEA.HI.SX32 R19, R19, R14, 0x1a ;  /* 0x0000000e13137211 */ /* 0x000fc600078fd2ff */
[----:B------:R-:W-:Y:S02]  /*0530*/  IMAD.MOV R2, RZ, RZ, -R2 ;  /* 0x000000ffff027224 */ /* 0x000fe400078e0a02 */
[----:B------:R-:W-:Y:S02]  /*0540*/  VIADD R19, R19, 0xffffffff ;  /* 0xffffffff13137836 */ /* 0x000fe40000000000 */
[----:B---3--:R-:W-:-:S03]  /*0550*/  VIADD R20, R20, 0xffffffe ;  /* 0x0ffffffe14147836 */ /* 0x008fc60000000000 */
[----:B------:R-:W-:Y:S02]  /*0560*/  IABS R3, R19 ;  /* 0x0000001300037213 */ /* 0x000fe40000000000 */
[----:B------:R-:W-:Y:S01]  /*0570*/  LOP3.LUT R19, R19, R14, RZ, 0x3c, !PT ;  /* 0x0000000e13137212 */ /* 0x000fe200078e3cff */
[----:B------:R-:W3:Y:S03]  /*0580*/  F2I.FTZ.U32.TRUNC.NTZ R21, R20 ;  /* 0x0000001400157305 */ /* 0x000ee6000021f000 */
[----:B------:R-:W-:Y:S01]  /*0590*/  ISETP.GE.AND P0, PT, R19, RZ, PT ;  /* 0x000000ff1300720c */ /* 0x000fe20003f06270 */
[----:B---3--:R-:W-:Y:S02]  /*05a0*/  IMAD.MOV R15, RZ, RZ, -R21 ;  /* 0x000000ffff0f7224 */ /* 0x008fe400078e0a15 */
[----:B------:R-:W-:Y:S02]  /*05b0*/  IMAD.MOV.U32 R20, RZ, RZ, RZ ;  /* 0x000000ffff147224 */ /* 0x000fe400078e00ff */
[----:B------:R-:W-:-:S04]  /*05c0*/  IMAD R15, R15, R12, RZ ;  /* 0x0000000c0f0f7224 */ /* 0x000fc800078e02ff */
[----:B------:R-:W-:-:S06]  /*05d0*/  IMAD.HI.U32 R15, R21, R15, R20 ;  /* 0x0000000f150f7227 */ /* 0x000fcc00078e0014 */
[----:B------:R-:W-:-:S04]  /*05e0*/  IMAD.HI.U32 R15, R15, R3, RZ ;  /* 0x000000030f0f7227 */ /* 0x000fc800078e00ff */
[----:B------:R-:W-:Y:S02]  /*05f0*/  IMAD R21, R15, R2, R3 ;  /* 0x000000020f157224 */ /* 0x000fe400078e0203 */
[----:B------:R-:W3:Y:S03]  /*0600*/  @!P2 LDC.64 R2, c[0x0][0x488] ;  /* 0x00012200ff02ab82 */ /* 0x000ee60000000a00 */
[----:B------:R-:W-:-:S13]  /*0610*/  ISETP.GT.U32.AND P1, PT, R12, R21, PT ;  /* 0x000000150c00720c */ /* 0x000fda0003f24070 */
[----:B------:R-:W-:Y:S02]  /*0620*/  @!P1 IMAD.IADD R21, R21, 0x1, -R12 ;  /* 0x0000000115159824 */ /* 0x000fe400078e0a0c */
[----:B------:R-:W-:Y:S01]  /*0630*/  @!P1 VIADD R15, R15, 0x1 ;  /* 0x000000010f0f9836 */ /* 0x000fe20000000000 */
[----:B------:R-:W-:Y:S02]  /*0640*/  ISETP.NE.AND P1, PT, R14, RZ, PT ;  /* 0x000000ff0e00720c */ /* 0x000fe40003f25270 */
[----:B------:R-:W-:Y:S02]  /*0650*/  ISETP.GE.U32.AND P4, PT, R21, R12, PT ;  /* 0x0000000c1500720c */ /* 0x000fe40003f86070 */
[----:B------:R-:W4:Y:S01]  /*0660*/  S2R R12, SR_CTAID.Y ;  /* 0x00000000000c7919 */ /* 0x000f220000002600 */
[----:B---3--:R-:W-:Y:S01]  /*0670*/  @!P2 ISETP.NE.U32.AND P3, PT, R2, RZ, PT ;  /* 0x000000ff0200a20c */ /* 0x008fe20003f65070 */
[----:B------:R-:W-:-:S03]  /*0680*/  VIADD R2, R13, 0x1 ;  /* 0x000000010d027836 */ /* 0x000fc60000000000 */
[----:B------:R-:W-:Y:S01]  /*0690*/  @!P2 ISETP.NE.AND.EX P3, PT, R3, RZ, PT, P3 ;  /* 0x000000ff0300a20c */ /* 0x000fe20003f65330 */
[----:B------:R-:W-:-:S03]  /*06a0*/  IMAD R2, R2, 0x40, -R9 ;  /* 0x0000004002027824 */ /* 0x000fc600078e0a09 */
[----:B--2---:R-:W-:Y:S02]  /*06b0*/  @!P2 SEL R16, R16, RZ, P3 ;  /* 0x000000ff1010a207 */ /* 0x004fe40001800000 */
[----:B------:R-:W-:Y:S02]  /*06c0*/  @P4 VIADD R15, R15, 0x1 ;  /* 0x000000010f0f4836 */ /* 0x000fe40000000000 */
[----:B------:R-:W-:Y:S02]  /*06d0*/  @!P2 IADD3 R85, PT, PT, R16, R17, -R6 ;  /* 0x000000111055a210 */ /* 0x000fe40007ffe806 */
[----:B------:R-:W-:Y:S01]  /*06e0*/  @!P0 IMAD.MOV R15, RZ, RZ, -R15 ;  /* 0x000000ffff0f8224 */ /* 0x000fe200078e0a0f */
[----:B------:R-:W-:Y:S02]  /*06f0*/  @!P1 LOP3.LUT R15, RZ, R14, RZ, 0x33, !PT ;  /* 0x0000000eff0f9212 */ /* 0x000fe400078e33ff */
[----:B------:R-:W-:-:S05]  /*0700*/  VIADD R3, R85, 0x3f ;  /* 0x0000003f55037836 */ /* 0x000fca0000000000 */
[----:B-1----:R-:W-:Y:S02]  /*0710*/  IADD3 R2, PT, PT, R3, R80, R2 ;  /* 0x0000005003027210 */ /* 0x002fe40007ffe002 */
[----:B------:R-:W-:Y:S02]  /*0720*/  SHF.R.S32.HI R14, RZ, 0x1f, R3 ;  /* 0x0000001fff0e7819 */ /* 0x000fe40000011403 */
[----:B------:R-:W-:Y:S02]  /*0730*/  SHF.R.S32.HI R17, RZ, 0x1f, R2 ;  /* 0x0000001fff117819 */ /* 0x000fe40000011402 */
[----:B------:R-:W-:Y:S02]  /*0740*/  LEA.HI R3, R14, R3, RZ, 0x6 ;  /* 0x000000030e037211 */ /* 0x000fe400078f30ff */
[----:B------:R-:W-:Y:S01]  /*0750*/  LEA.HI R17, R17, R2, RZ, 0x6 ;  /* 0x0000000211117211 */ /* 0x000fe200078f30ff */
[----:B----4-:R-:W-:Y:S01]  /*0760*/  IMAD R117, R15, R12, RZ ;  /* 0x0000000c0f757224 */ /* 0x010fe200078e02ff */
[----:B------:R-:W-:Y:S01]  /*0770*/  SHF.R.S32.HI R2, RZ, 0x6, R3 ;  /* 0x00000006ff027819 */ /* 0x000fe20000011403 */
[----:B------:R-:W-:Y:S01]  /*0780*/  IMAD.MOV R3, RZ, RZ, -R125 ;  /* 0x000000ffff037224 */ /* 0x000fe200078e0a7d */
[----:B------:R-:W-:-:S02]  /*0790*/  SHF.R.S32.HI R17, RZ, 0x6, R17 ;  /* 0x00000006ff117819 */ /* 0x000fc40000011411 */
[----:B------:R-:W-:Y:S01]  /*07a0*/  VIADDMNMX R2, R117, R15, R2, PT ;  /* 0x0000000f75027246 */ /* 0x000fe20003800102 */
[----:B------:R-:W-:-:S03]  /*07b0*/  IMAD R3, R10, R3, R5 ;  /* 0x000000030a037224 */ /* 0x000fc600078e0205 */
[----:B------:R-:W-:-:S04]  /*07c0*/  VIMNMX R100, PT, PT, R2, R17, PT ;  /* 0x0000001102647248 */ /* 0x000fc80003fe0100 */
[----:B------:R-:W-:-:S13]  /*07d0*/  ISETP.GE.AND P0, PT, R117, R100, PT ;  /* 0x000000647500720c */ /* 0x000fda0003f06270 */
[----:B------:R-:W-:Y:S05]  /*07e0*/  @!P0 BRA `(.L_x_3835) ;  /* 0x0000000400c08947 */ /* 0x000fea0003800000 */
        /* <DEDUP_REMOVED lines=34> */
.L_x_3837:
[----:B------:R-:W-:Y:S05]  /*0a10*/  BSYNC.RECONVERGENT B0 ;  /* 0x0000000000007941 */ /* 0x000fea0003800200 */
.L_x_3836:
        /* <DEDUP_REMOVED lines=18> */
.L_x_3839:
[----:B------:R-:W-:Y:S05]  /*0b40*/  BSYNC.RECONVERGENT B0 ;  /* 0x0000000000007941 */ /* 0x000fea0003800200 */
.L_x_3838:
        /* <DEDUP_REMOVED lines=18> */
.L_x_3841:
[----:B------:R-:W-:Y:S05]  /*0c70*/  BSYNC.RECONVERGENT B0 ;  /* 0x0000000000007941 */ /* 0x000fea0003800200 */
.L_x_3840:
        /* <DEDUP_REMOVED lines=18> */
.L_x_3843:
[----:B------:R-:W-:Y:S05]  /*0da0*/  BSYNC.RECONVERGENT B0 ;  /* 0x0000000000007941 */ /* 0x000fea0003800200 */
.L_x_3842:
        /* <DEDUP_REMOVED lines=20> */
.L_x_3835:
        /* <DEDUP_REMOVED lines=11> */
.L_x_3844:
        /* <DEDUP_REMOVED lines=96> */
.L_x_3845:
        /* <DEDUP_REMOVED lines=15> */
.L_x_3847:
[----:B------:R-:W2:Y:S01]  /*1690*/  LDC.64 R88, c[0x0][0x3b8] ;  /* 0x0000ee00ff587b82 */ /* 0x000ea20000000a00 */
[----:B-1----:R-:W-:-:S05]  /*16a0*/  IADD3 R10, PT, PT, R6, R7, RZ ;  /* 0x00000007060a7210 */ /* 0x002fca0007ffe0ff */
[C---:B--2---:R-:W-:Y:S02]  /*16b0*/  IMAD R15, R10.reuse, R89, RZ ;  /* 0x000000590a0f7224 */ /* 0x044fe400078e02ff */
[----:B------:R-:W-:-:S05]  /*16c0*/  IMAD.WIDE.U32 R10, R10, R88, RZ ;  /* 0x000000580a0a7225 */ /* 0x000fca00078e00ff */
[----:B------:R-:W-:Y:S02]  /*16d0*/  IADD3 R15, PT, PT, R11, R15, RZ ;  /* 0x0000000f0b0f7210 */ /* 0x000fe40007ffe0ff */
[----:B------:R-:W-:Y:S02]  /*16e0*/  MOV R14, R10 ;  /* 0x0000000a000e7202 */ /* 0x000fe40000000f00 */
.L_x_3848:
        /* <DEDUP_REMOVED lines=14> */
.L_x_3849:
[----:B------:R-:W1:Y:S01]  /*17d0*/  LDC.64 R20, c[0x0][0x3c0] ;  /* 0x0000f000ff147b82 */ /* 0x000e620000000a00 */
[----:B------:R-:W-:-:S05]  /*17e0*/  IADD3 R4, PT, PT, R6, R7, RZ ;  /* 0x0000000706047210 */ /* 0x000fca0007ffe0ff */
[C---:B-1----:R-:W-:Y:S02]  /*17f0*/  IMAD R17, R4.reuse, R21, RZ ;  /* 0x0000001504117224 */ /* 0x042fe400078e02ff */
[----:B-----5:R-:W-:-:S05]  /*1800*/  IMAD.WIDE.U32 R4, R4, R20, RZ ;  /* 0x0000001404047225 */ /* 0x020fca00078e00ff */
[----:B------:R-:W-:Y:S02]  /*1810*/  IADD3 R17, PT, PT, R5, R17, RZ ;  /* 0x0000001105117210 */ /* 0x000fe40007ffe0ff */
[----:B------:R-:W-:-:S07]  /*1820*/  MOV R16, R4 ;  /* 0x0000000400107202 */ /* 0x000fce0000000f00 */
.L_x_3850:
        /* <DEDUP_REMOVED lines=50> */
.L_x_3846:
        /* <DEDUP_REMOVED lines=11> */
[----:B------:R-:W-:Y:S01]  /*1c00*/  IADD3 R18, P0, PT, R84, R18, RZ ;  /* 0x0000001254127210 */ /* 0x000fe20007f1e0ff */
[----:B------:R-:W-:Y:S01]  /*1c10*/  IMAD.MOV.U32 R11, RZ, RZ, RZ ;  /* 0x000000ffff0b7224 */ /* 0x000fe200078e00ff */
[----:B------:R-:W5:Y:S01]  /*1c20*/  @!P1 LDC.64 R6, c[0x0][0x398] ;  /* 0x0000e600ff069b82 */ /* 0x000f620000000a00 */
[----:B------:R-:W-:Y:S01]  /*1c30*/  LOP3.LUT R22, R123, 0x1f20, RZ, 0xc0, !PT ;  /* 0x00001f207b167812 */ /* 0x000fe200078ec0ff */
[----:B------:R-:W-:Y:S01]  /*1c40*/  BSSY.RECONVERGENT B0, `(.L_x_3851) ;  /* 0x0000042000007945 */ /* 0x000fe20003800200 */
[----:B------:R-:W-:Y:S01]  /*1c50*/  IMAD.X R19, RZ, RZ, R12, P0 ;  /* 0x000000ffff137224 */ /* 0x000fe200000e060c */
[----:B------:R-:W-:Y:S01]  /*1c60*/  LOP3.LUT R15, R15, R122, RZ, 0x3c, !PT ;  /* 0x0000007a0f0f7212 */ /* 0x000fe200078e3cff */
[----:B------:R-:W-:-:S03]  /*1c70*/  IMAD.WIDE.U32 R12, R13, 0x40, R10 ;  /* 0x000000400d0c7825 */ /* 0x000fc600078e000a */
[----:B------:R-:W3:Y:S01]  /*1c80*/  @P1 LDC.64 R4, c[0x0][0x3b0] ;  /* 0x0000ec00ff041b82 */ /* 0x000ee20000000a00 */
[----:B------:R-:W-:-:S04]  /*1c90*/  IMAD.WIDE.U32 R18, R10, R88, R18 ;  /* 0x000000580a127225 */ /* 0x000fc800078e0012 */
        /* <DEDUP_REMOVED lines=18> */
[----:B------:R-:W-:Y:S01]  /*1dc0*/  IMAD R121, R10, R21, R17 ;  /* 0x000000150a797224 */ /* 0x000fe200078e0211 */
[----:B------:R-:W-:Y:S01]  /*1dd0*/  LOP3.LUT R23, R84, 0x20, RZ, 0xfc, !PT ;  /* 0x0000002054177812 */ /* 0x000fe200078efcff */
[----:B------:R-:W-:Y:S01]  /*1de0*/  IMAD R4, R5, UR6, RZ ;  /* 0x0000000605047c24 */ /* 0x000fe2000f8e02ff */
[----:B------:R-:W-:-:S02]  /*1df0*/  IADD3.X R15, PT, PT, RZ, R7, RZ, P0, !PT ;  /* 0x00000007ff0f7210 */ /* 0x000fc400007fe4ff */
[----:B----4-:R-:W-:Y:S01]  /*1e00*/  LEA R120, P0, R16, UR10, 0x1 ;  /* 0x0000000a10787c11 */ /* 0x010fe2000f8008ff */
[C---:B------:R-:W-:Y:S01]  /*1e10*/  IMAD R17, R3.reuse, UR7, R4 ;  /* 0x0000000703117c24 */ /* 0x040fe2000f8e0204 */
[----:B------:R-:W-:Y:S01]  /*1e20*/  LOP3.LUT R22, R84, 0x40, RZ, 0xfc, !PT ;  /* 0x0000004054167812 */ /* 0x000fe200078efcff */
        /* <DEDUP_REMOVED lines=34> */
.L_x_3853:
[----:B------:R2:W-:Y:S02]  /*2050*/  STS.128 [R3+0x2000], RZ ;  /* 0x002000ff03007388 */ /* 0x0005e40000000c00 */
.L_x_3852:
[----:B------:R-:W-:Y:S05]  /*2060*/  BSYNC.RECONVERGENT B0 ;  /* 0x0000000000007941 */ /* 0x000fea0003800200 */
.L_x_3851:
        /* <DEDUP_REMOVED lines=36> */
.L_x_3856:
[----:B------:R4:W-:Y:S02]  /*22b0*/  STS.128 [R3+0x2800], RZ ;  /* 0x002800ff03007388 */ /* 0x0009e40000000c00 */
.L_x_3855:
[----:B------:R-:W-:Y:S05]  /*22c0*/  BSYNC.RECONVERGENT B0 ;  /* 0x0000000000007941 */ /* 0x000fea0003800200 */
.L_x_3854:
        /* <DEDUP_REMOVED lines=27> */
.L_x_3859:
[----:B------:R4:W-:Y:S02]  /*2480*/  STS.128 [R3+0x5000], RZ ;  /* 0x005000ff03007388 */ /* 0x0009e40000000c00 */
.L_x_3858:
[----:B------:R-:W-:Y:S05]  /*2490*/  BSYNC.RECONVERGENT B0 ;  /* 0x0000000000007941 */ /* 0x000fea0003800200 */
.L_x_3857:
        /* <DEDUP_REMOVED lines=28> */
.L_x_3862:
[----:B------:R1:W-:Y:S02]  /*2660*/  STS.128 [R3+0x5800], RZ ;  /* 0x005800ff03007388 */ /* 0x0003e40000000c00 */
.L_x_3861:
[----:B------:R-:W-:Y:S05]  /*2670*/  BSYNC.RECONVERGENT B0 ;  /* 0x0000000000007941 */ /* 0x000fea0003800200 */
.L_x_3860:
        /* <DEDUP_REMOVED lines=32> */
.L_x_3865:
[----:B------:R1:W-:Y:S01]  /*2880*/  STS.128 [R3+0x8000], RZ ;  /* 0x008000ff03007388 */ /* 0x0003e20000000c00 */
[----:B------:R-:W-:Y:S05]  /*2890*/  BRA `(.L_x_3866) ;  /* 0x00000000000c7947 */ /* 0x000fea0003800000 */
.L_x_3864:
[----:B------:R1:W-:Y:S04]  /*28a0*/  STS.128 [R3+0x6000], RZ ;  /* 0x006000ff03007388 */ /* 0x0003e80000000c00 */
[----:B------:R1:W-:Y:S04]  /*28b0*/  STS.128 [R3+0x7000], RZ ;  /* 0x007000ff03007388 */ /* 0x0003e80000000c00 */
[----:B------:R1:W-:Y:S02]  /*28c0*/  STS.128 [R3+0x8000], RZ ;  /* 0x008000ff03007388 */ /* 0x0003e40000000c00 */
.L_x_3866:
[----:B------:R-:W-:Y:S05]  /*28d0*/  BSYNC.RECONVERGENT B0 ;  /* 0x0000000000007941 */ /* 0x000fea0003800200 */
.L_x_3863:
        /* <DEDUP_REMOVED lines=30> */
.L_x_3869:
[----:B------:R1:W-:Y:S02]  /*2ac0*/  STS.128 [R3+0x8800], RZ ;  /* 0x008800ff03007388 */ /* 0x0003e40000000c00 */
.L_x_3868:
[----:B------:R-:W-:Y:S05]  /*2ad0*/  BSYNC.RECONVERGENT B0 ;  /* 0x0000000000007941 */ /* 0x000fea0003800200 */
.L_x_3867:
        /* <DEDUP_REMOVED lines=9> */
[--C-:B------:R-:W-:Y:S02]  /*2b70*/  LOP3.LUT R113, R0, 0x120, R83.reuse, 0xf8, !PT ;  /* 0x0000012000717812 */ /* 0x100fe400078ef853 */
        /* <DEDUP_REMOVED lines=10> */
[----:B------:R-:W-:Y:S01]  /*2c20*/  IADD3 R92, PT, PT, R100, -0x1, RZ ;  /* 0xffffffff645c7810 */ /* 0x000fe20007ffe0ff */
[----:B------:R-:W1:Y:S01]  /*2c30*/  LDSM.16.M88.4 R32, [R106+0x3000] ;  /* 0x003000006a20783b */ /* 0x000e620000000200 */
[----:B------:R-:W-:-:S02]  /*2c40*/  SEL R81, R81, 0xffffffe0, !P6 ;  /* 0xffffffe051517807 */ /* 0x000fc40007000000 */
[----:B------:R-:W-:Y:S01]  /*2c50*/  ISETP.GT.AND P0, PT, R92, R117, PT ;  /* 0x000000755c00720c */ /* 0x000fe20003f04270 */
[----:B------:R-:W2:Y:S01]  /*2c60*/  LDSM.16.M88.4 R60, [R106+0x3400] ;  /* 0x003400006a3c783b */ /* 0x000ea20000000200 */
[-C--:B------:R-:W-:Y:S02]  /*2c70*/  IADD3 R86, PT, PT, R113, R81.reuse, RZ ;  /* 0x0000005171567210 */ /* 0x080fe40007ffe0ff */
[----:B------:R-:W-:Y:S01]  /*2c80*/  IADD3 R82, PT, PT, R106, R81, RZ ;  /* 0x000000516a527210 */ /* 0x000fe20007ffe0ff */
[----:B------:R-:W4:Y:S01]  /*2c90*/  LDSM.16.M88.4 R52, [R106+0x3800] ;  /* 0x003800006a34783b */ /* 0x000f220000000200 */
[C---:B------:R-:W-:Y:S02]  /*2ca0*/  VIMNMX R102, PT, PT, R80.reuse, R85, PT ;  /* 0x0000005550667248 */ /* 0x040fe40003fe0100 */
[----:B------:R-:W-:Y:S01]  /*2cb0*/  VIADDMNMX R101, R80, 0x8, R85, PT ;  /* 0x0000000850657846 */ /* 0x000fe20003800155 */
[----:B------:R-:W5:Y:S04]  /*2cc0*/  LDSM.16.M88.4 R8, [R106+0x3c00] ;  /* 0x003c00006a08783b */ /* 0x000f680000000200 */
[----:B------:R-:W-:Y:S04]  /*2cd0*/  LDSM.16.M88.4 R4, [R86] ;  /* 0x000000005604783b */ /* 0x000fe80000000200 */
[----:B------:R-:W5:Y:S04]  /*2ce0*/  LDSM.16.M88.4 R24, [R82+0x3000] ;  /* 0x003000005218783b */ /* 0x000f680000000200 */
[----:B---3--:R-:W3:Y:S04]  /*2cf0*/  LDSM.16.M88.4 R16, [R82+0x3400] ;  /* 0x003400005210783b */ /* 0x008ee80000000200 */
[----:B------:R-:W-:Y:S04]  /*2d00*/  LDSM.16.M88.4 R68, [R113+0x1000] ;  /* 0x001000007144783b */ /* 0x000fe80000000200 */
[----:B------:R-:W3:Y:S04]  /*2d10*/  LDSM.16.M88.4 R36, [R106+0x4000] ;  /* 0x004000006a24783b */ /* 0x000ee80000000200 */
[----:B------:R-:W3:Y:S01]  /*2d20*/  LDSM.16.M88.4 R64, [R82+0x3800] ;  /* 0x003800005240783b */ /* 0x000ee20000000200 */
[C---:B-1----:R-:W-:Y:S03]  /*2d30*/  HMMA.16816.F32.BF16 R12, R44.reuse, R32, RZ ;  /* 0x000000202c0c723c */ /* 0x042fe600000418ff */
[----:B------:R-:W-:Y:S04]  /*2d40*/  LDSM.16.M88.4 R40, [R86+0x1000] ;  /* 0x001000005628783b */ /* 0x000fe80000000200 */
[----:B------:R-:W-:Y:S01]  /*2d50*/  LDSM.16.M88.4 R76, [R82+0x4000] ;  /* 0x00400000524c783b */ /* 0x000fe20000000200 */
[C---:B------:R-:W-:Y:S03]  /*2d60*/  HMMA.16816.F32.BF16 R32, R44.reuse, R34, RZ ;  /* 0x000000222c20723c */ /* 0x040fe600000418ff */
[----:B------:R-:W-:Y:S05]  /*2d70*/  LDSM.16.M88.4 R72, [R106+0x4400] ;  /* 0x004400006a48783b */ /* 0x000fea0000000200 */
[C---:B--2---:R-:W-:Y:S08]  /*2d80*/  HMMA.16816.F32.BF16 R28, R44.reuse, R60, RZ ;  /* 0x0000003c2c1c723c */ /* 0x044ff000000418ff */
[C---:B----4-:R-:W-:Y:S08]  /*2d90*/  HMMA.16816.F32.BF16 R56, R44.reuse, R52, RZ ;  /* 0x000000342c38723c */ /* 0x050ff000000418ff */
[C---:B------:R-:W-:Y:S08]  /*2da0*/  HMMA.16816.F32.BF16 R60, R44.reuse, R62, RZ ;  /* 0x0000003e2c3c723c */ /* 0x040ff000000418ff */
[C---:B------:R-:W-:Y:S08]  /*2db0*/  HMMA.16816.F32.BF16 R52, R44.reuse, R54, RZ ;  /* 0x000000362c34723c */ /* 0x040ff000000418ff */
[C---:B-----5:R-:W-:Y:S08]  /*2dc0*/  HMMA.16816.F32.BF16 R48, R44.reuse, R8, RZ ;  /* 0x000000082c30723c */ /* 0x060ff000000418ff */
[----:B------:R-:W-:Y:S01]  /*2dd0*/  HMMA.16816.F32.BF16 R44, R44, R10, RZ ;  /* 0x0000000a2c2c723c */ /* 0x000fe200000418ff */
[----:B------:R-:W1:Y:S07]  /*2de0*/  LDSM.16.M88.4 R8, [R82+0x3c00] ;  /* 0x003c00005208783b */ /* 0x000e6e0000000200 */
[C---:B------:R-:W-:Y:S08]  /*2df0*/  HMMA.16816.F32.BF16 R12, R4.reuse, R24, R12 ;  /* 0x00000018040c723c */ /* 0x040ff0000004180c */
[C---:B------:R-:W-:Y:S01]  /*2e00*/  HMMA.16816.F32.BF16 R32, R4.reuse, R26, R32 ;  /* 0x0000001a0420723c */ /* 0x040fe20000041820 */
[----:B------:R-:W-:Y:S07]  /*2e10*/  LDSM.16.M88.4 R24, [R113+0x2000] ;  /* 0x002000007118783b */ /* 0x000fee0000000200 */
[C---:B---3--:R-:W-:Y:S08]  /*2e20*/  HMMA.16816.F32.BF16 R28, R4.reuse, R16, R28 ;  /* 0x00000010041c723c */ /* 0x048ff0000004181c */
        /* <DEDUP_REMOVED lines=48> */
[C---:B------:R-:W-:Y:S01]  /*3130*/  HMMA.16816.F32.BF16 R60, R24.reuse, R58, R60 ;  /* 0x0000003a183c723c */ /* 0x040fe2000004183c */
[----:B------:R-:W3:Y:S07]  /*3140*/  LDSM.16.M88.4 R56, [R82+0x5800] ;  /* 0x005800005238783b */ /* 0x000eee0000000200 */
[C---:B----4-:R-:W-:Y:S08]  /*3150*/  HMMA.16816.F32.BF16 R72, R24.reuse, R12, R72 ;  /* 0x0000000c1848723c */ /* 0x050ff00000041848 */
[----:B------:R-:W-:Y:S01]  /*3160*/  HMMA.16816.F32.BF16 R52, R24, R14, R52 ;  /* 0x0000000e1834723c */ /* 0x000fe20000041834 */
[----:B------:R-:W4:Y:S01]  /*3170*/  LDSM.16.M88.4 R12, [R82+0x5c00] ;  /* 0x005c0000520c783b */ /* 0x000f220000000200 */
[----:B------:R-:W-:-:S06]  /*3180*/  DEPBAR.LE SB0, 0x0 ;  /* 0x000080000000791a */ /* 0x000fcc0000000000 */
[C---:B-----5:R-:W-:Y:S08]  /*3190*/  HMMA.16816.F32.BF16 R48, R40.reuse, R36, R48 ;  /* 0x000000242830723c */ /* 0x060ff00000041830 */
[----:B------:R-:W-:Y:S08]  /*31a0*/  HMMA.16816.F32.BF16 R44, R40, R38, R44 ;  /* 0x00000026282c723c */ /* 0x000ff0000004182c */
[----:B------:R-:W-:Y:S01]  /*31b0*/  HMMA.16816.F32.BF16 R76, R8, R28, R76 ;  /* 0x0000001c084c723c */ /* 0x000fe2000004184c */
[----:B------:R-:W-:Y:S01]  /*31c0*/  FMUL.FTZ R28, R34, UR4 ;  /* 0x00000004221c7c20 */ /* 0x000fe20008410000 */
[----:B------:R-:W-:-:S05]  /*31d0*/  FMUL.FTZ R29, R35, UR4 ;  /* 0x00000004231d7c20 */ /* 0x000fca0008410000 */
[----:B------:R-:W1:Y:S01]  /*31e0*/  MUFU.TANH R28, R28 ;  /* 0x0000001c001c7308 */ /* 0x000e620000002400 */
[C---:B--2---:R-:W-:Y:S07]  /*31f0*/  HMMA.16816.F32.BF16 R48, R24.reuse, R4, R48 ;  /* 0x000000041830723c */ /* 0x044fee0000041830 */
[----:B------:R-:W2:Y:S01]  /*3200*/  MUFU.TANH R29, R29 ;  /* 0x0000001d001d7308 */ /* 0x000ea20000002400 */
[----:B------:R-:W-:Y:S03]  /*3210*/  HMMA.16816.F32.BF16 R44, R24, R6, R44 ;  /* 0x00000006182c723c */ /* 0x000fe6000004182c */
[----:B------:R-:W-:Y:S01]  /*3220*/  FMUL.FTZ R32, R76, UR4 ;  /* 0x000000044c207c20 */ /* 0x000fe20008410000 */
[----:B------:R-:W-:-:S04]  /*3230*/  FMUL.FTZ R33, R79, UR4 ;  /* 0x000000044f217c20 */ /* 0x000fc80008410000 */
[C---:B------:R-:W-:Y:S01]  /*3240*/  HMMA.16816.F32.BF16 R60, R8.reuse, R30, R60 ;  /* 0x0000001e083c723c */ /* 0x040fe2000004183c */
[----:B------:R-:W-:Y:S01]  /*3250*/  FMUL.FTZ R30, R77, UR4 ;  /* 0x000000044d1e7c20 */ /* 0x000fe20008410000 */
[----:B------:R-:W-:Y:S01]  /*3260*/  FMUL.FTZ R31, R78, UR4 ;  /* 0x000000044e1f7c20 */ /* 0x000fe20008410000 */
[----:B------:R-:W1:Y:S05]  /*3270*/  MUFU.TANH R32, R32 ;  /* 0x0000002000207308 */ /* 0x000e6a0000002400 */
[C---:B---3--:R-:W-:Y:S03]  /*3280*/  HMMA.16816.F32.BF16 R72, R8.reuse, R56, R72 ;  /* 0x000000380848723c */ /* 0x048fe60000041848 */
[----:B------:R-:W3:Y:S05]  /*3290*/  MUFU.TANH R30, R30 ;  /* 0x0000001e001e7308 */ /* 0x000eea0000002400 */
[C---:B------:R-:W-:Y:S03]  /*32a0*/  HMMA.16816.F32.BF16 R52, R8.reuse, R58, R52 ;  /* 0x0000003a0834723c */ /* 0x040fe60000041834 */
[----:B------:R-:W-:Y:S01]  /*32b0*/  FMUL.FTZ R34, R60, UR4 ;  /* 0x000000043c227c20 */ /* 0x000fe20008410000 */
[----:B------:R-:W-:Y:S01]  /*32c0*/  FMUL.FTZ R35, R61, UR4 ;  /* 0x000000043d237c20 */ /* 0x000fe20008410000 */
[----:B------:R-:W-:Y:S01]  /*32d0*/  FMUL.FTZ R18, R62, UR4 ;  /* 0x000000043e127c20 */ /* 0x000fe20008410000 */
[----:B------:R-:W-:Y:S01]  /*32e0*/  FMUL.FTZ R4, R63, UR4 ;  /* 0x000000043f047c20 */ /* 0x000fe20008410000 */
[----:B------:R-:W1:Y:S01]  /*32f0*/  MUFU.TANH R31, R31 ;  /* 0x0000001f001f7308 */ /* 0x000e620000002400 */
[C---:B----4-:R-:W-:Y:S03]  /*3300*/  HMMA.16816.F32.BF16 R48, R8.reuse, R12, R48 ;  /* 0x0000000c0830723c */ /* 0x050fe60000041830 */
[----:B------:R-:W-:Y:S01]  /*3310*/  FMUL.FTZ R72, R72, UR4 ;  /* 0x0000000448487c20 */ /* 0x000fe20008410000 */
[----:B------:R-:W-:Y:S01]  /*3320*/  FMUL.FTZ R73, R73, UR4 ;  /* 0x0000000449497c20 */ /* 0x000fe20008410000 */
[----:B------:R-:W-:Y:S01]  /*3330*/  FMUL.FTZ R74, R74, UR4 ;  /* 0x000000044a4a7c20 */ /* 0x000fe20008410000 */
[----:B------:R-:W-:Y:S01]  /*3340*/  FMUL.FTZ R75, R75, UR4 ;  /* 0x000000044b4b7c20 */ /* 0x000fe20008410000 */
[----:B------:R-:W4:Y:S01]  /*3350*/  MUFU.TANH R33, R33 ;  /* 0x0000002100217308 */ /* 0x000f220000002400 */
        /* <DEDUP_REMOVED lines=46> */
.L_x_3871:
[----:B------:R-:W2:Y:S01]  /*3640*/  LDC R7, c[0x0][0x4f0] ;  /* 0x00013c00ff077b82 */ /* 0x000ea20000000800 */
[----:B------:R-:W-:Y:S01]  /*3650*/  LEA R12, R100, 0xffffff80, 0x6 ;  /* 0xffffff80640c7811 */ /* 0x000fe200078e30ff */
[----:B------:R-:W3:Y:S01]  /*3660*/  LDCU.64 UR6, c[0x0][0x3a0] ;  /* 0x00007400ff0677ac */ /* 0x000ee20008000a00 */
[----:B------:R-:W-:Y:S02]  /*3670*/  IABS R9, R2 ;  /* 0x0000000200097213 */ /* 0x000fe40000000000 */
[----:B------:R-:W-:Y:S02]  /*3680*/  IABS R8, R12 ;  /* 0x0000000c00087213 */ /* 0x000fe40000000000 */
        /* <DEDUP_REMOVED lines=9> */
[----:B--2---:R-:W-:Y:S01]  /*3720*/  IMAD.MOV R6, RZ, RZ, -R11 ;  /* 0x000000ffff067224 */ /* 0x004fe200078e0a0b */
        /* <DEDUP_REMOVED lines=44> */
.L_x_3872:
        /* <DEDUP_REMOVED lines=39> */
.L_x_3870:
[----:B------:R-:W-:Y:S01]  /*3c60*/  IMAD.SHL.U32 R104, R91, 0x2, RZ ;  /* 0x000000025b687824 */ /* 0x000fe200078e00ff */
[----:B------:R-:W3:Y:S01]  /*3c70*/  LDCU UR6, c[0x0][0x45c] ;  /* 0x00008b80ff0677ac */ /* 0x000ee20008000800 */
[----:B------:R-:W-:-:S03]  /*3c80*/  LOP3.LUT R103, R0, 0x120, R83, 0xf8, !PT ;  /* 0x0000012000677812 */ /* 0x000fc600078ef853 */
[----:B------:R-:W-:Y:S02]  /*3c90*/  LOP3.LUT R104, R104, 0x6, RZ, 0xc0, !PT ;  /* 0x0000000668687812 */ /* 0x000fe400078ec0ff */
[----:B------:R-:W-:-:S03]  /*3ca0*/  LEA R112, R103, UR5, 0x1 ;  /* 0x0000000567707c11 */ /* 0x000fc6000f8e08ff */
[----:B------:R-:W-:Y:S02]  /*3cb0*/  IMAD R2, R92, 0x40, R104 ;  /* 0x000000405c027824 */ /* 0x000fe400078e0268 */
[----:B------:R-:W-:Y:S02]  /*3cc0*/  LDSM.16.MT88.4 R60, [R112+0x7000] ;  /* 0x00700000703c783b */ /* 0x000fe40000004200 */
[C---:B------:R-:W-:Y:S02]  /*3cd0*/  VIADD R5, R2.reuse, 0x8 ;  /* 0x0000000802057836 */ /* 0x040fe40000000000 */
[C---:B--2---:R-:W-:Y:S01]  /*3ce0*/  VIADD R6, R2.reuse, 0x1 ;  /* 0x0000000102067836 */ /* 0x044fe20000000000 */
[----:B------:R-:W-:Y:S01]  /*3cf0*/  LDSM.16.MT88.4 R40, [R112+0x8000] ;  /* 0x008000007028783b */ /* 0x000fe20000004200 */
[C---:B------:R-:W-:Y:S01]  /*3d00*/  VIADD R7, R2.reuse, 0x21 ;  /* 0x0000002102077836 */ /* 0x040fe20000000000 */
[CC--:B------:R-:W-:Y:S01]  /*3d10*/  ISETP.GE.AND P3, PT, R5.reuse, R102.reuse, PT ;  /* 0x000000660500720c */ /* 0x0c0fe20003f66270 */
[C---:B------:R-:W-:Y:S01]  /*3d20*/  VIADD R12, R2.reuse, 0x28 ;  /* 0x00000028020c7836 */ /* 0x040fe20000000000 */
[-C--:B------:R-:W-:Y:S01]  /*3d30*/  ISETP.GE.AND P0, PT, R5, R101.reuse, PT ;  /* 0x000000650500720c */ /* 0x080fe20003f06270 */
[----:B------:R-:W-:Y:S01]  /*3d40*/  VIADD R5, R2, 0x10 ;  /* 0x0000001002057836 */ /* 0x000fe20000000000 */
[C---:B------:R-:W-:Y:S01]  /*3d50*/  ISETP.GE.AND P1, PT, R6.reuse, R102, PT ;  /* 0x000000660600720c */ /* 0x040fe20003f26270 */
[----:B------:R-:W-:Y:S01]  /*3d60*/  LDSM.16.MT88.4 R76, [R112+0x6000] ;  /* 0x00600000704c783b */ /* 0x000fe20000004200 */
[----:B------:R-:W-:Y:S01]  /*3d70*/  ISETP.GE.AND P4, PT, R6, R101, PT ;  /* 0x000000650600720c */ /* 0x000fe20003f86270 */
[----:B------:R-:W-:Y:S01]  /*3d80*/  VIADD R6, R2, 0x9 ;  /* 0x0000000902067836 */ /* 0x000fe20000000000 */
[----:B------:R-:W-:Y:S01]  /*3d90*/  FSEL R66, R66, -INF , !P1 ;  /* 0xff80000042427808 */ /* 0x000fe20004800000 */
[----:B------:R-:W-:Y:S01]  /*3da0*/  LDSM.16.MT88.4 R24, [R112+0x6400] ;  /* 0x006400007018783b */ /* 0x000fe20000004200 */
[----:B------:R-:W-:-:S02]  /*3db0*/  FSEL R67, R67, -INF , !P4 ;  /* 0xff80000043437808 */ /* 0x000fc40006000000 */
[CC--:B------:R-:W-:Y:S02]  /*3dc0*/  ISETP.GE.AND P1, PT, R5.reuse, R102.reuse, PT ;  /* 0x000000660500720c */ /* 0x0c0fe40003f26270 */
[-C--:B------:R-:W-:Y:S01]  /*3dd0*/  ISETP.GE.AND P4, PT, R5, R101.reuse, PT ;  /* 0x000000650500720c */ /* 0x080fe20003f86270 */
[----:B------:R-:W-:Y:S01]  /*3de0*/  VIADD R5, R2, 0x18 ;  /* 0x0000001802057836 */ /* 0x000fe20000000000 */
[C---:B------:R-:W-:Y:S02]  /*3df0*/  ISETP.GE.AND P2, PT, R6.reuse, R102, PT ;  /* 0x000000660600720c */ /* 0x040fe40003f46270 */
[----:B------:R-:W-:Y:S01]  /*3e00*/  ISETP.GE.AND P5, PT, R6, R101, PT ;  /* 0x000000650600720c */ /* 0x000fe20003fa6270 */
[----:B------:R-:W-:Y:S01]  /*3e10*/  VIADD R6, R2, 0x11 ;  /* 0x0000001102067836 */ /* 0x000fe20000000000 */
[----:B-1----:R-:W-:Y:S02]  /*3e20*/  FSEL R10, R17, -INF , !P2 ;  /* 0xff800000110a7808 */ /* 0x002fe40005000000 */
[----:B------:R-:W-:-:S02]  /*3e30*/  FSEL R29, R29, -INF , !P5 ;  /* 0xff8000001d1d7808 */ /* 0x000fc40006800000 */
[----:B------:R-:W-:Y:S02]  /*3e40*/  FSEL R16, R16, -INF , !P3 ;  /* 0xff80000010107808 */ /* 0x000fe40005800000 */
[CC--:B------:R-:W-:Y:S02]  /*3e50*/  ISETP.GE.AND P2, PT, R5.reuse, R102.reuse, PT ;  /* 0x000000660500720c */ /* 0x0c0fe40003f46270 */
[----:B------:R-:W-:Y:S01]  /*3e60*/  ISETP.GE.AND P5, PT, R5, R101, PT ;  /* 0x000000650500720c */ /* 0x000fe20003fa6270 */
[----:B------:R-:W-:Y:S01]  /*3e70*/  VIADD R5, R2, 0x20 ;  /* 0x0000002002057836 */ /* 0x000fe20000000000 */
[----:B------:R-:W-:Y:S02]  /*3e80*/  ISETP.GE.AND P3, PT, R6, R102, PT ;  /* 0x000000660600720c */ /* 0x000fe40003f66270 */
[----:B------:R-:W-:Y:S02]  /*3e90*/  FSEL R13, R28, -INF , !P0 ;  /* 0xff8000001c0d7808 */ /* 0x000fe40004000000 */
[----:B------:R-:W-:-:S02]  /*3ea0*/  FSEL R8, R30, -INF , !P3 ;  /* 0xff8000001e087808 */ /* 0x000fc40005800000 */
[----:B------:R-:W-:Y:S01]  /*3eb0*/  ISETP.GE.AND P0, PT, R6, R101, PT ;  /* 0x000000650600720c */ /* 0x000fe20003f06270 */
[----:B------:R-:W-:Y:S01]  /*3ec0*/  VIADD R6, R2, 0x19 ;  /* 0x0000001902067836 */ /* 0x000fe20000000000 */
[-C--:B------:R-:W-:Y:S02]  /*3ed0*/  ISETP.GE.AND P3, PT, R5, R102.reuse, PT ;  /* 0x000000660500720c */ /* 0x080fe40003f66270 */
[----:B------:R-:W-:Y:S02]  /*3ee0*/  FSEL R32, R32, -INF , !P1 ;  /* 0xff80000020207808 */ /* 0x000fe40004800000 */
[----:B------:R-:W-:Y:S02]  /*3ef0*/  FSEL R140, R140, -INF , !P3 ;  /* 0xff8000008c8c7808 */ /* 0x000fe40005800000 */
[----:B------:R-:W-:Y:S02]  /*3f00*/  FSEL R9, R31, -INF , !P4 ;  /* 0xff8000001f097808 */ /* 0x000fe40006000000 */
[----:B------:R-:W-:-:S02]  /*3f10*/  ISETP.GE.AND P3, PT, R2, R102, PT ;  /* 0x000000660200720c */ /* 0x000fc40003f66270 */
[CC--:B------:R-:W-:Y:S02]  /*3f20*/  ISETP.GE.AND P1, PT, R6.reuse, R102.reuse, PT ;  /* 0x000000660600720c */ /* 0x0c0fe40003f26270 */
[-C--:B------:R-:W-:Y:S02]  /*3f30*/  ISETP.GE.AND P4, PT, R6, R101.reuse, PT ;  /* 0x000000650600720c */ /* 0x080fe40003f86270 */
[----:B------:R-:W-:Y:S01]  /*3f40*/  FSEL R11, R33, -INF , !P0 ;  /* 0xff800000210b7808 */ /* 0x000fe20004000000 */
[----:B------:R-:W-:Y:S01]  /*3f50*/  IMAD.IADD R33, R81, 0x1, R112 ;  /* 0x0000000151217824 */ /* 0x000fe200078e0270 */
[----:B------:R-:W-:Y:S02]  /*3f60*/  ISETP.GE.AND P0, PT, R5, R101, PT ;  /* 0x000000650500720c */ /* 0x000fe40003f06270 */
[----:B------:R-:W-:Y:S02]  /*3f70*/  FSEL R6, R34, -INF , !P2 ;  /* 0xff80000022067808 */ /* 0x000fe40005000000 */
[----:B------:R-:W-:Y:S01]  /*3f80*/  FSEL R5, R18, -INF , !P5 ;  /* 0xff80000012057808 */ /* 0x000fe20006800000 */
[----:B------:R-:W-:Y:S01]  /*3f90*/  LDSM.16.MT88.4 R68, [R33+0x6000] ;  /* 0x006000002144783b */ /* 0x000fe20000004200 */
[----:B------:R-:W-:-:S02]  /*3fa0*/  ISETP.GE.AND P2, PT, R7, R102, PT ;  /* 0x000000660700720c */ /* 0x000fc40003f46270 */
[-C--:B------:R-:W-:Y:S01]  /*3fb0*/  ISETP.GE.AND P5, PT, R7, R101.reuse, PT ;  /* 0x000000650700720c */ /* 0x080fe20003fa6270 */
[----:B------:R-:W-:Y:S01]  /*3fc0*/  LDSM.16.MT88.4 R52, [R33+0x7400] ;  /* 0x007400002134783b */ /* 0x000fe20000004200 */
[----:B------:R-:W-:Y:S02]  /*3fd0*/  FSEL R64, R64, -INF , !P3 ;  /* 0xff80000040407808 */ /* 0x000fe40005800000 */
[----:B------:R-:W-:Y:S02]  /*3fe0*/  FSEL R30, R35, -INF , !P1 ;  /* 0xff800000231e7808 */ /* 0x000fe40004800000 */
[----:B------:R-:W-:Y:S01]  /*3ff0*/  FSEL R7, R4, -INF , !P4 ;  /* 0xff80000004077808 */ /* 0x000fe20006000000 */
[C---:B------:R-:W-:Y:S01]  /*4000*/  VIADD R4, R2.reuse, 0x30 ;  /* 0x0000003002047836 */ /* 0x040fe20000000000 */
[----:B------:R-:W-:Y:S02]  /*4010*/  ISETP.GE.AND P3, PT, R2, R101, PT ;  /* 0x000000650200720c */ /* 0x000fe40003f66270 */
[----:B------:R-:W-:-:S02]  /*4020*/  ISETP.GE.AND P1, PT, R12, R102, PT ;  /* 0x000000660c00720c */ /* 0x000fc40003f26270 */
[----:B------:R-:W-:Y:S01]  /*4030*/  ISETP.GE.AND P4, PT, R12, R101, PT ;  /* 0x000000650c00720c */ /* 0x000fe20003f86270 */
[----:B------:R-:W-:Y:S01]  /*4040*/  VIADD R12, R2, 0x29 ;  /* 0x00000029020c7836 */ /* 0x000fe20000000000 */
[----:B------:R-:W-:Y:S02]  /*4050*/  FMNMX3.FTZ R15, R64, R66, R16, !PT ;  /* 0x00000042400f7276 */ /* 0x000fe40007810010 */
[----:B------:R-:W-:Y:S02]  /*4060*/  FSEL R65, R65, -INF , !P3 ;  /* 0xff80000041417808 */ /* 0x000fe40005800000 */
[----:B------:R-:W-:Y:S02]  /*4070*/  FSEL R133, R133, -INF , !P0 ;  /* 0xff80000085857808 */ /* 0x000fe40004000000 */
        /* <DEDUP_REMOVED lines=20> */
[----:B------:R-:W-:Y:S02]  /*41c0*/  ISETP.GE.AND P3, PT, R4, R102, PT ;  /* 0x000000660400720c */ /* 0x000fe40003f66270 */
[----:B------:R-:W-:Y:S02]  /*41d0*/  FSEL R132, R132, -INF , !P5 ;  /* 0xff80000084847808 */ /* 0x000fe40006800000 */
[----:B------:R-:W-:-:S02]  /*41e0*/  FMNMX3.FTZ R15, R15, R110, R138, !PT ;  /* 0x0000006e0f0f7276 */ /* 0x000fc4000781008a */
[----:B------:R-:W-:Y:S02]  /*41f0*/  FMNMX3.FTZ R12, R12, R7, R133, !PT ;  /* 0x000000070c0c7276 */ /* 0x000fe40007810085 */
[----:B------:R-:W-:Y:S02]  /*4200*/  ISETP.GE.AND P5, PT, R2, R102, PT ;  /* 0x000000660200720c */ /* 0x000fe40003fa6270 */
[----:B------:R-:W-:Y:S02]  /*4210*/  FSEL R130, R130, -INF , !P4 ;  /* 0xff80000082827808 */ /* 0x000fe40006000000 */
[----:B------:R-:W-:Y:S02]  /*4220*/  FSEL R128, R128, -INF , !P3 ;  /* 0xff80000080807808 */ /* 0x000fe40005800000 */
[----:B------:R-:W-:Y:S02]  /*4230*/  FMNMX3.FTZ R15, R15, R108, R132, !PT ;  /* 0x0000006c0f0f7276 */ /* 0x000fe40007810084 */
[----:B------:R-:W-:-:S02]  /*4240*/  ISETP.GE.AND P3, PT, R4, R101, PT ;  /* 0x000000650400720c */ /* 0x000fc40003f66270 */
[----:B------:R-:W-:Y:S02]  /*4250*/  FSEL R115, R115, -INF , !P2 ;  /* 0xff80000073737808 */ /* 0x000fe40005000000 */
        /* <DEDUP_REMOVED lines=54> */
[----:B------:R-:W-:Y:S01]  /*45c0*/  FFMA.FTZ R131, R131, UR6, -R96 ;  /* 0x0000000683837c23 */ /* 0x000fe20008010860 */
[--C-:B------:R-:W-:Y:S01]  /*45d0*/  FFMA.FTZ R132, R132, UR6, -R109.reuse ;  /* 0x0000000684847c23 */ /* 0x100fe2000801086d */
[--C-:B------:R-:W-:Y:S01]  /*45e0*/  FFMA.FTZ R130, R130, UR6, -R109.reuse ;  /* 0x0000000682827c23 */ /* 0x100fe2000801086d */
[----:B------:R-:W-:Y:S01]  /*45f0*/  MUFU.EX2 R99, R99 ;  /* 0x0000006300637308 */ /* 0x000fe20000000800 */
[----:B------:R-:W-:Y:S01]  /*4600*/  FFMA.FTZ R128, R128, UR6, -R109 ;  /* 0x0000000680807c23 */ /* 0x000fe2000801086d */
[----:B---3--:R-:W-:Y:S01]  /*4610*/  F2FP.BF16.F32.PACK_AB R50, R98, R97 ;  /* 0x000000616232723e */ /* 0x008fe200000010ff */
[----:B------:R-:W-:Y:S01]  /*4620*/  FADD.FTZ R134, R134, R111 ;  /* 0x0000006f86867221 */ /* 0x000fe20000010000 */
[----:B------:R-:W3:Y:S01]  /*4630*/  MUFU.EX2 R34, R34 ;  /* 0x0000002200227308 */ /* 0x000ee20000000800 */
[----:B------:R-:W-:-:S03]  /*4640*/  ISETP.GT.AND P0, PT, R92, R117, PT ;  /* 0x000000755c00720c */ /* 0x000fc60003f04270 */
[----:B------:R-:W-:Y:S01]  /*4650*/  MUFU.EX2 R86, R86 ;  /* 0x0000005600567308 */ /* 0x000fe20000000800 */
[----:B-1----:R-:W-:Y:S01]  /*4660*/  F2FP.BF16.F32.PACK_AB R49, R129, R136 ;  /* 0x000000888131723e */ /* 0x002fe200000010ff */
[----:B------:R-:W-:Y:S02]  /*4670*/  FADD.FTZ R136, R136, R129 ;  /* 0x0000008188887221 */ /* 0x000fe40000010000 */
[----:B------:R-:W1:Y:S04]  /*4680*/  MUFU.EX2 R85, R85 ;  /* 0x0000005500557308 */ /* 0x000e680000000800 */
[----:B------:R-:W-:Y:S01]  /*4690*/  MUFU.EX2 R31, R31 ;  /* 0x0000001f001f7308 */ /* 0x000fe20000000800 */
[----:B---3--:R-:W-:Y:S01]  /*46a0*/  F2FP.BF16.F32.PACK_AB R51, R34, R99 ;  /* 0x000000632233723e */ /* 0x008fe200000010ff */
[----:B------:R-:W-:-:S02]  /*46b0*/  FADD.FTZ R99, R99, R136 ;  /* 0x0000008863637221 */ /* 0x000fc40000010000 */
[----:B------:R-:W3:Y:S02]  /*46c0*/  MUFU.EX2 R30, R30 ;  /* 0x0000001e001e7308 */ /* 0x000ee40000000800 */
[----:B------:R-:W-:Y:S02]  /*46d0*/  FADD.FTZ R34, R34, R99 ;  /* 0x0000006322227221 */ /* 0x000fe40000010000 */
[----:B------:R-:W-:Y:S01]  /*46e0*/  MUFU.EX2 R35, R35 ;  /* 0x0000002300237308 */ /* 0x000fe20000000800 */
[C---:B------:R-:W-:Y:S01]  /*46f0*/  HMMA.16816.F32.BF16 R64, R48.reuse, R60, RZ ;  /* 0x0000003c3040723c */ /* 0x040fe200000418ff */
[----:B-1----:R-:W-:Y:S02]  /*4700*/  F2FP.BF16.F32.PACK_AB R4, R85, R86 ;  /* 0x000000565504723e */ /* 0x002fe400000010ff */
[----:B------:R-:W1:Y:S04]  /*4710*/  MUFU.EX2 R32, R32 ;  /* 0x0000002000207308 */ /* 0x000e680000000800 */
[----:B------:R-:W-:Y:S01]  /*4720*/  MUFU.EX2 R29, R29 ;  /* 0x0000001d001d7308 */ /* 0x000fe20000000800 */
[----:B------:R-:W-:Y:S01]  /*4730*/  HMMA.16816.F32.BF16 R60, R48, R62, RZ ;  /* 0x0000003e303c723c */ /* 0x000fe200000418ff */
[----:B---3--:R-:W-:-:S02]  /*4740*/  F2FP.BF16.F32.PACK_AB R6, R30, R31 ;  /* 0x0000001f1e06723e */ /* 0x008fc400000010ff */
        /* <DEDUP_REMOVED lines=10> */
[----:B------:R-:W-:Y:S05]  /*47f0*/  MUFU.EX2 R128, R128 ;  /* 0x0000008000807308 */ /* 0x000fea0000000800 */
[C---:B--2---:R-:W-:Y:S08]  /*4800*/  HMMA.16816.F32.BF16 R64, R4.reuse, R8, R64 ;  /* 0x000000080440723c */ /* 0x044ff00000041840 */
[----:B------:R-:W-:Y:S01]  /*4810*/  HMMA.16816.F32.BF16 R60, R4, R10, R60 ;  /* 0x0000000a043c723c */ /* 0x000fe2000004183c */
[----:B------:R-:W2:Y:S07]  /*4820*/  LDSM.16.MT88.4 R8, [R112+0x8400] ;  /* 0x008400007008783b */ /* 0x000eae0000004200 */
        /* <DEDUP_REMOVED lines=9> */
[----:B------:R-:W-:Y:S01]  /*48c0*/  HMMA.16816.F32.BF16 R76, R4, R26, R76 ;  /* 0x0000001a044c723c */ /* 0x000fe2000004184c */
[--C-:B------:R-:W-:Y:S01]  /*48d0*/  FFMA.FTZ R26, R108, UR6, -R109.reuse ;  /* 0x000000066c1a7c23 */ /* 0x100fe2000801086d */
[--C-:B------:R-:W-:Y:S01]  /*48e0*/  FFMA.FTZ R27, R138, UR6, -R109.reuse ;  /* 0x000000068a1b7c23 */ /* 0x100fe2000801086d */
[----:B------:R-:W-:Y:S01]  /*48f0*/  FFMA.FTZ R108, R133, UR6, -R96 ;  /* 0x00000006856c7c23 */ /* 0x000fe20008010860 */
[----:B------:R-:W-:-:S03]  /*4900*/  FFMA.FTZ R109, R124, UR6, -R109 ;  /* 0x000000067c6d7c23 */ /* 0x000fc6000801086d */
[----:B------:R-:W-:Y:S01]  /*4910*/  MUFU.EX2 R26, R26 ;  /* 0x0000001a001a7308 */ /* 0x000fe20000000800 */
[C---:B------:R-:W-:Y:S01]  /*4920*/  HMMA.16816.F32.BF16 R80, R4.reuse, R24, R80 ;  /* 0x000000180450723c */ /* 0x040fe20000041850 */
[--C-:B------:R-:W-:Y:S01]  /*4930*/  FFMA.FTZ R25, R105, UR6, -R96.reuse ;  /* 0x0000000669197c23 */ /* 0x100fe20008010860 */
[----:B------:R-:W-:Y:S01]  /*4940*/  FFMA.FTZ R24, R115, UR6, -R96 ;  /* 0x0000000673187c23 */ /* 0x000fe20008010860 */
[----:B------:R-:W-:Y:S04]  /*4950*/  MUFU.EX2 R27, R27 ;  /* 0x0000001b001b7308 */ /* 0x000fe80000000800 */
[----:B------:R-:W-:Y:S01]  /*4960*/  MUFU.EX2 R108, R108 ;  /* 0x0000006c006c7308 */ /* 0x000fe20000000800 */
[C---:B------:R-:W-:Y:S03]  /*4970*/  HMMA.16816.F32.BF16 R56, R4.reuse, R52, R56 ;  /* 0x000000340438723c */ /* 0x040fe60000041838 */
[----:B------:R-:W3:Y:S04]  /*4980*/  MUFU.EX2 R105, R131 ;  /* 0x0000008300697308 */ /* 0x000ee80000000800 */
[----:B------:R-:W-:Y:S01]  /*4990*/  MUFU.EX2 R25, R25 ;  /* 0x0000001900197308 */ /* 0x000fe20000000800 */
[----:B------:R-:W-:Y:S03]  /*49a0*/  HMMA.16816.F32.BF16 R72, R4, R16, R72 ;  /* 0x000000100448723c */ /* 0x000fe60000041848 */
[----:B------:R-:W4:Y:S04]  /*49b0*/  MUFU.EX2 R24, R24 ;  /* 0x0000001800187308 */ /* 0x000f280000000800 */
[----:B------:R-:W5:Y:S01]  /*49c0*/  MUFU.EX2 R109, R109 ;  /* 0x0000006d006d7308 */ /* 0x000f620000000800 */
[C---:B--2---:R-:W-:Y:S08]  /*49d0*/  HMMA.16816.F32.BF16 R44, R48.reuse, R8, RZ ;  /* 0x00000008302c723c */ /* 0x044ff000000418ff */
[----:B------:R-:W-:Y:S01]  /*49e0*/  HMMA.16816.F32.BF16 R48, R48, R10, RZ ;  /* 0x0000000a3030723c */ /* 0x000fe200000418ff */
[----:B------:R-:W2:Y:S07]  /*49f0*/  LDSM.16.MT88.4 R8, [R33+0x8400] ;  /* 0x008400002108783b */ /* 0x000eae0000004200 */
[C---:B------:R-:W-:Y:S01]  /*4a00*/  HMMA.16816.F32.BF16 R68, R4.reuse, R18, R68 ;  /* 0x000000120444723c */ /* 0x040fe20000041844 */
[----:B------:R-:W-:Y:S07]  /*4a10*/  LDSM.16.MT88.4 R16, [R112+0x6c00] ;  /* 0x006c00007010783b */ /* 0x000fee0000004200 */
[C---:B------:R-:W-:Y:S01]  /*4a20*/  HMMA.16816.F32.BF16 R52, R4.reuse, R54, R12 ;  /* 0x000000360434723c */ /* 0x040fe2000004180c */
[----:B------:R-:W-:Y:S07]  /*4a30*/  LDSM.16.MT88.4 R12, [R33+0x6c00] ;  /* 0x006c0000210c783b */ /* 0x000fee0000004200 */
[C---:B--2---:R-:W-:Y:S08]  /*4a40*/  HMMA.16816.F32.BF16 R44, R4.reuse, R8, R44 ;  /* 0x00000008042c723c */ /* 0x044ff0000004182c */
[----:B------:R-:W-:Y:S01]  /*4a50*/  HMMA.16816.F32.BF16 R48, R4, R10, R48 ;  /* 0x0000000a0430723c */ /* 0x000fe20000041830 */
[----:B------:R-:W2:Y:S01]  /*4a60*/  LDSM.16.MT88.4 R8, [R112+0x6800] ;  /* 0x006800007008783b */ /* 0x000ea20000004200 */
[----:B-1----:R-:W-:-:S02]  /*4a70*/  F2FP.BF16.F32.PACK_AB R4, R107, R110 ;  /* 0x0000006e6b04723e */ /* 0x002fc400000010ff */
[----:B---3--:R-:W-:Y:S02]  /*4a80*/  F2FP.BF16.F32.PACK_AB R5, R105, R108 ;  /* 0x0000006c6905723e */ /* 0x008fe400000010ff */
[----:B------:R-:W-:Y:S02]  /*4a90*/  F2FP.BF16.F32.PACK_AB R6, R26, R27 ;  /* 0x0000001b1a06723e */ /* 0x000fe400000010ff */
[----:B----4-:R-:W-:-:S07]  /*4aa0*/  F2FP.BF16.F32.PACK_AB R7, R24, R25 ;  /* 0x000000191807723e */ /* 0x010fce00000010ff */
        /* <DEDUP_REMOVED lines=18> */
[--C-:B------:R-:W-:Y:S01]  /*4bd0*/  FFMA.FTZ R95, R94, UR6, -R96.reuse ;  /* 0x000000065e5f7c23 */ /* 0x100fe20008010860 */
[--C-:B------:R-:W-:Y:S01]  /*4be0*/  FFMA.FTZ R94, R93, UR6, -R96.reuse ;  /* 0x000000065d5e7c23 */ /* 0x100fe20008010860 */
[----:B------:R-:W-:Y:S01]  /*4bf0*/  FFMA.FTZ R93, R87, UR6, -R96 ;  /* 0x00000006575d7c23 */ /* 0x000fe20008010860 */
[----:B------:R-:W1:Y:S01]  /*4c00*/  LDSM.16.MT88.4 R8, [R112+0x7c00] ;  /* 0x007c00007008783b */ /* 0x000e620000004200 */
[----:B------:R-:W2:Y:S01]  /*4c10*/  MUFU.EX2 R87, R130 ;  /* 0x0000008200577308 */ /* 0x000ea20000000800 */
[----:B------:R-:W-:Y:S01]  /*4c20*/  FADD.FTZ R5, R97, R134 ;  /* 0x0000008661057221 */ /* 0x000fe20000010000 */
[----:B-----5:R-:W-:-:S02]  /*4c30*/  F2FP.BF16.F32.PACK_AB R6, R109, R128 ;  /* 0x000000806d06723e */ /* 0x020fc400000010ff */
[----:B------:R-:W-:Y:S01]  /*4c40*/  MUFU.EX2 R96, R7 ;  /* 0x0000000700607308 */ /* 0x000fe20000000800 */
[----:B------:R-:W-:-:S03]  /*4c50*/  FADD.FTZ R5, R98, R5 ;  /* 0x0000000562057221 */ /* 0x000fc60000010000 */
[----:B------:R-:W3:Y:S01]  /*4c60*/  MUFU.EX2 R95, R95 ;  /* 0x0000005f005f7308 */ /* 0x000ee20000000800 */
[----:B------:R-:W-:-:S03]  /*4c70*/  FADD.FTZ R86, R86, R5 ;  /* 0x0000000556567221 */ /* 0x000fc60000010000 */
[----:B------:R-:W-:Y:S01]  /*4c80*/  MUFU.EX2 R94, R94 ;  /* 0x0000005e005e7308 */ /* 0x000fe20000000800 */
[----:B------:R-:W-:Y:S01]  /*4c90*/  FADD.FTZ R34, R85, R86 ;  /* 0x0000005655227221 */ /* 0x000fe20000010000 */
[----:B--2---:R-:W-:Y:S02]  /*4ca0*/  F2FP.BF16.F32.PACK_AB R4, R87, R132 ;  /* 0x000000845704723e */ /* 0x004fe400000010ff */
[----:B------:R-:W2:Y:S01]  /*4cb0*/  MUFU.EX2 R93, R93 ;  /* 0x0000005d005d7308 */ /* 0x000ea20000000800 */
[----:B---3--:R-:W-:Y:S02]  /*4cc0*/  F2FP.BF16.F32.PACK_AB R5, R95, R96 ;  /* 0x000000605f05723e */ /* 0x008fe400000010ff */
        /* <DEDUP_REMOVED lines=36> */
[----:B------:R-:W-:Y:S05]  /*4f10*/  @!P0 BRA `(.L_x_3873) ;  /* 0x0000002c00748947 */ /* 0x000fea0003800000 */
        /* <DEDUP_REMOVED lines=64> */
.L_x_3874:
[----:B------:R-:W-:Y:S01]  /*5320*/  UMOV UR6, URZ ;  /* 0x000000ff00067c82 */ /* 0x000fe20008000000 */
[----:B------:R-:W-:Y:S01]  /*5330*/  IMAD.SHL.U32 R4, R20, 0x40, RZ ;  /* 0x0000004014047824 */ /* 0x000fe200078e00ff */
[----:B------:R-:W-:-:S05]  /*5340*/  IADD3 R5, P0, PT, RZ, -UR6, RZ ;  /* 0x80000006ff057c10 */ /* 0x000fca000ff1e0ff */
[----:B------:R-:W-:-:S05]  /*5350*/  IMAD.X R4, RZ, RZ, ~R4, P0 ;  /* 0x000000ffff047224 */ /* 0x000fca00000e0e04 */
[----:B------:R-:W-:-:S04]  /*5360*/  SHF.R.S64 R5, R5, 0x1f, R4 ;  /* 0x0000001f05057819 */ /* 0x000fc80000001004 */
[----:B------:R-:W-:-:S04]  /*5370*/  IADD3 R120, P0, PT, R5, R120, RZ ;  /* 0x0000007805787210 */ /* 0x000fc80007f1e0ff */
[----:B------:R-:W-:-:S09]  /*5380*/  LEA.HI.X.SX32 R121, R4, R121, 0x1, P0 ;  /* 0x0000007904797211 */ /* 0x000fd200000f0eff */
.L_x_3875:
        /* <DEDUP_REMOVED lines=43> */
[----:B-1----:R-:W2:Y:S04]  /*5640*/  LDSM.16.M88.4 R4, [R106+0x3000] ;  /* 0x003000006a04783b */ /* 0x002ea80000000200 */
[----:B------:R-:W1:Y:S04]  /*5650*/  LDSM.16.M88.4 R28, [R106+0x3400] ;  /* 0x003400006a1c783b */ /* 0x000e680000000200 */
[----:B------:R-:W-:Y:S04]  /*5660*/  LDSM.16.M88.4 R84, [R107] ;  /* 0x000000006b54783b */ /* 0x000fe80000000200 */
[----:B------:R-:W3:Y:S04]  /*5670*/  LDSM.16.M88.4 R24, [R105+0x3000] ;  /* 0x003000006918783b */ /* 0x000ee80000000200 */
[----:B------:R-:W4:Y:S04]  /*5680*/  LDSM.16.M88.4 R20, [R106+0x3800] ;  /* 0x003800006a14783b */ /* 0x000f280000000200 */
[----:B------:R-:W5:Y:S04]  /*5690*/  LDSM.16.M88.4 R16, [R105+0x3400] ;  /* 0x003400006910783b */ /* 0x000f680000000200 */
[----:B------:R-:W5:Y:S04]  /*56a0*/  LDSM.16.M88.4 R92, [R106+0x3c00] ;  /* 0x003c00006a5c783b */ /* 0x000f680000000200 */
[----:B------:R-:W5:Y:S04]  /*56b0*/  LDSM.16.M88.4 R96, [R105+0x3800] ;  /* 0x003800006960783b */ /* 0x000f680000000200 */
[----:B------:R-:W0:Y:S01]  /*56c0*/  LDGDEPBAR ;  /* 0x00000000000079af */ /* 0x000e220000000000 */
[C---:B--2---:R-:W-:Y:S08]  /*56d0*/  HMMA.16816.F32.BF16 R8, R12.reuse, R4, RZ ;  /* 0x000000040c08723c */ /* 0x044ff000000418ff */
[C---:B------:R-:W-:Y:S08]  /*56e0*/  HMMA.16816.F32.BF16 R4, R12.reuse, R6, RZ ;  /* 0x000000060c04723c */ /* 0x040ff000000418ff */
[C---:B-1----:R-:W-:Y:S08]  /*56f0*/  HMMA.16816.F32.BF16 R32, R12.reuse, R28, RZ ;  /* 0x0000001c0c20723c */ /* 0x042ff000000418ff */
[----:B------:R-:W-:Y:S08]  /*5700*/  HMMA.16816.F32.BF16 R28, R12, R30, RZ ;  /* 0x0000001e0c1c723c */ /* 0x000ff000000418ff */
[C---:B---3--:R-:W-:Y:S08]  /*5710*/  HMMA.16816.F32.BF16 R8, R84.reuse, R24, R8 ;  /* 0x000000185408723c */ /* 0x048ff00000041808 */
[----:B------:R-:W-:Y:S08]  /*5720*/  HMMA.16816.F32.BF16 R4, R84, R26, R4 ;  /* 0x0000001a5404723c */ /* 0x000ff00000041804 */
[----:B----4-:R-:W-:Y:S08]  /*5730*/  HMMA.16816.F32.BF16 R24, R12, R20, RZ ;  /* 0x000000140c18723c */ /* 0x010ff000000418ff */
[C---:B-----5:R-:W-:Y:S08]  /*5740*/  HMMA.16816.F32.BF16 R32, R84.reuse, R16, R32 ;  /* 0x000000105420723c */ /* 0x060ff00000041820 */
[----:B------:R-:W-:Y:S08]  /*5750*/  HMMA.16816.F32.BF16 R28, R84, R18, R28 ;  /* 0x00000012541c723c */ /* 0x000ff0000004181c */
[C---:B------:R-:W-:Y:S08]  /*5760*/  HMMA.16816.F32.BF16 R20, R12.reuse, R22, RZ ;  /* 0x000000160c14723c */ /* 0x040ff000000418ff */
[C---:B------:R-:W-:Y:S08]  /*5770*/  HMMA.16816.F32.BF16 R16, R12.reuse, R92, RZ ;  /* 0x0000005c0c10723c */ /* 0x040ff000000418ff */
[----:B------:R-:W-:Y:S01]  /*5780*/  HMMA.16816.F32.BF16 R12, R12, R94, RZ ;  /* 0x0000005e0c0c723c */ /* 0x000fe200000418ff */
[----:B------:R-:W1:Y:S07]  /*5790*/  LDSM.16.M88.4 R92, [R105+0x3c00] ;  /* 0x003c0000695c783b */ /* 0x000e6e0000000200 */
[C---:B------:R-:W-:Y:S08]  /*57a0*/  HMMA.16816.F32.BF16 R24, R84.reuse, R96, R24 ;  /* 0x000000605418723c */ /* 0x040ff00000041818 */
        /* <DEDUP_REMOVED lines=48> */
[----:B--2---:R-:W-:Y:S03]  /*5ab0*/  HMMA.16816.F32.BF16 R32, R96, R92, R32 ;  /* 0x0000005c6020723c */ /* 0x004fe60000041820 */
[----:B------:R-:W-:Y:S01]  /*5ac0*/  FMUL.FTZ R8, R8, UR4 ;  /* 0x0000000408087c20 */ /* 0x000fe20008410000 */
[----:B------:R-:W-:Y:S01]  /*5ad0*/  FMUL.FTZ R10, R10, UR4 ;  /* 0x000000040a0a7c20 */ /* 0x000fe20008410000 */
[----:B------:R-:W-:Y:S01]  /*5ae0*/  FMUL.FTZ R9, R9, UR4 ;  /* 0x0000000409097c20 */ /* 0x000fe20008410000 */
[----:B------:R-:W-:-:S02]  /*5af0*/  FMUL.FTZ R11, R11, UR4 ;  /* 0x000000040b0b7c20 */ /* 0x000fc40008410000 */
[----:B------:R-:W-:Y:S01]  /*5b00*/  HMMA.16816.F32.BF16 R28, R96, R94, R28 ;  /* 0x0000005e601c723c */ /* 0x000fe2000004181c */
[----:B------:R-:W2:Y:S02]  /*5b10*/  MUFU.TANH R8, R8 ;  /* 0x0000000800087308 */ /* 0x000ea40000002400 */
[----:B------:R-:W-:Y:S01]  /*5b20*/  FMUL.FTZ R4, R4, UR4 ;  /* 0x0000000404047c20 */ /* 0x000fe20008410000 */
[----:B------:R-:W-:Y:S01]  /*5b30*/  FMUL.FTZ R5, R5, UR4 ;  /* 0x0000000405057c20 */ /* 0x000fe20008410000 */
[----:B------:R-:W-:Y:S01]  /*5b40*/  FMUL.FTZ R6, R6, UR4 ;  /* 0x0000000406067c20 */ /* 0x000fe20008410000 */
[----:B------:R-:W-:-:S03]  /*5b50*/  FMUL.FTZ R93, R7, UR4 ;  /* 0x00000004075d7c20 */ /* 0x000fc60008410000 */
[----:B------:R-:W-:Y:S02]  /*5b60*/  MUFU.TANH R92, R6 ;  /* 0x00000006005c7308 */ /* 0x000fe40000002400 */
        /* <DEDUP_REMOVED lines=8> */
[----:B------:R-:W-:Y:S01]  /*5bf0*/  FMUL.FTZ R31, R31, UR4 ;  /* 0x000000041f1f7c20 */ /* 0x000fe20008410000 */
[C---:B-1----:R-:W-:Y:S02]  /*5c00*/  HMMA.16816.F32.BF16 R24, R96.reuse, R84, R24 ;  /* 0x000000546018723c */ /* 0x042fe40000041818 */
[----:B------:R-:W-:Y:S06]  /*5c10*/  MUFU.TANH R84, R4 ;  /* 0x0000000400547308 */ /* 0x000fec0000002400 */
[----:B------:R-:W-:Y:S02]  /*5c20*/  HMMA.16816.F32.BF16 R20, R96, R86, R20 ;  /* 0x000000566014723c */ /* 0x000fe40000041814 */
[----:B------:R1:W-:Y:S08]  /*5c30*/  MUFU.TANH R85, R5 ;  /* 0x0000000500557308 */ /* 0x0003f00000002400 */
[----:B------:R-:W3:Y:S01]  /*5c40*/  MUFU.TANH R9, R9 ;  /* 0x0000000900097308 */ /* 0x000ee20000002400 */
[----:B------:R-:W-:Y:S01]  /*5c50*/  FMUL.FTZ R24, R24, UR4 ;  /* 0x0000000418187c20 */ /* 0x000fe20008410000 */
[----:B------:R-:W-:Y:S01]  /*5c60*/  FMUL.FTZ R26, R26, UR4 ;  /* 0x000000041a1a7c20 */ /* 0x000fe20008410000 */
[----:B------:R-:W-:Y:S01]  /*5c70*/  FMUL.FTZ R27, R27, UR4 ;  /* 0x000000041b1b7c20 */ /* 0x000fe20008410000 */
[----:B------:R-:W-:-:S04]  /*5c80*/  FMUL.FTZ R25, R25, UR4 ;  /* 0x0000000419197c20 */ /* 0x000fc80008410000 */
[----:B------:R-:W4:Y:S01]  /*5c90*/  MUFU.TANH R11, R11 ;  /* 0x0000000b000b7308 */ /* 0x000f220000002400 */
[----:B-1----:R-:W1:Y:S01]  /*5ca0*/  LDSM.16.M88.4 R4, [R105+0x5c00] ;  /* 0x005c00006904783b */ /* 0x002e620000000200 */
[----:B------:R-:W-:Y:S01]  /*5cb0*/  FMUL.FTZ R20, R20, UR4 ;  /* 0x0000000414147c20 */ /* 0x000fe20008410000 */
[----:B------:R-:W-:Y:S01]  /*5cc0*/  FMUL.FTZ R21, R21, UR4 ;  /* 0x0000000415157c20 */ /* 0x000fe20008410000 */
[----:B------:R-:W-:Y:S01]  /*5cd0*/  FMUL.FTZ R22, R22, UR4 ;  /* 0x0000000416167c20 */ /* 0x000fe20008410000 */
[----:B------:R-:W-:Y:S01]  /*5ce0*/  FMUL.FTZ R23, R23, UR4 ;  /* 0x0000000417177c20 */ /* 0x000fe20008410000 */
[----:B------:R-:W-:-:S04]  /*5cf0*/  DEPBAR.LE SB0, 0x0 ;  /* 0x000080000000791a */ /* 0x000fc80000000000 */
[----:B------:R-:W-:Y:S08]  /*5d00*/  MUFU.TANH R93, R93 ;  /* 0x0000005d005d7308 */ /* 0x000ff00000002400 */
[----:B------:R-:W-:Y:S08]  /*5d10*/  MUFU.TANH R139, R32 ;  /* 0x00000020008b7308 */ /* 0x000ff00000002400 */
[----:B------:R-:W-:Y:S08]  /*5d20*/  MUFU.TANH R111, R33 ;  /* 0x00000021006f7308 */ /* 0x000ff00000002400 */
[----:B------:R-:W-:Y:S01]  /*5d30*/  MUFU.TANH R134, R35 ;  /* 0x0000002300867308 */ /* 0x000fe20000002400 */
[----:B-1----:R-:W-:Y:S01]  /*5d40*/  HMMA.16816.F32.BF16 R16, R96, R4, R16 ;  /* 0x000000046010723c */ /* 0x002fe20000041810 */
[----:B------:R-:W-:-:S06]  /*5d50*/  IMAD.SHL.U32 R5, R100, 0x40, RZ ;  /* 0x0000004064057824 */ /* 0x000fcc00078e00ff */
[----:B------:R-:W1:Y:S01]  /*5d60*/  MUFU.TANH R142, R34 ;  /* 0x00000022008e7308 */ /* 0x000e620000002400 */
[----:B------:R-:W-:Y:S01]  /*5d70*/  LOP3.LUT R104, R5, R104, RZ, 0xfc, !PT ;  /* 0x0000006805687212 */ /* 0x000fe200078efcff */
[----:B------:R-:W-:Y:S06]  /*5d80*/  HMMA.16816.F32.BF16 R12, R96, R6, R12 ;  /* 0x00000006600c723c */ /* 0x000fec000004180c */
[----:B------:R-:W-:Y:S01]  /*5d90*/  MUFU.TANH R115, R29 ;  /* 0x0000001d00737308 */ /* 0x000fe20000002400 */
[C---:B------:R-:W-:Y:S02]  /*5da0*/  VIADD R6, R104.reuse, 0xffffff80 ;  /* 0xffffff8068067836 */ /* 0x040fe40000000000 */
[----:B------:R-:W-:-:S03]  /*5db0*/  VIADD R4, R104, 0xffffff81 ;  /* 0xffffff8168047836 */ /* 0x000fc60000000000 */
[-C--:B------:R-:W-:Y:S02]  /*5dc0*/  ISETP.GE.AND P1, PT, R6, R102.reuse, PT ;  /* 0x000000660600720c */ /* 0x080fe40003f26270 */
[-C--:B------:R-:W-:Y:S01]  /*5dd0*/  ISETP.GE.AND P5, PT, R4, R102.reuse, PT ;  /* 0x000000660400720c */ /* 0x080fe20003fa6270 */
[----:B------:R-:W-:Y:S01]  /*5de0*/  MUFU.TANH R130, R30 ;  /* 0x0000001e00827308 */ /* 0x000fe20000002400 */
[----:B--2---:R-:W-:Y:S01]  /*5df0*/  FSEL R7, R8, -INF , !P1 ;  /* 0xff80000008077808 */ /* 0x004fe20004800000 */
[----:B------:R-:W-:Y:S01]  /*5e00*/  VIADD R8, R104, 0xffffff98 ;  /* 0xffffff9868087836 */ /* 0x000fe20000000000 */
[-C--:B------:R-:W-:Y:S01]  /*5e10*/  ISETP.GE.AND P1, PT, R4, R101.reuse, PT ;  /* 0x000000650400720c */ /* 0x080fe20003f26270 */
[----:B------:R-:W-:Y:S01]  /*5e20*/  VIADD R4, R104, 0xffffff88 ;  /* 0xffffff8868047836 */ /* 0x000fe20000000000 */
[-C--:B------:R-:W-:Y:S01]  /*5e30*/  ISETP.GE.AND P0, PT, R6, R101.reuse, PT ;  /* 0x000000650600720c */ /* 0x080fe20003f06270 */
[----:B------:R-:W-:Y:S01]  /*5e40*/  VIADD R6, R104, 0xffffff89 ;  /* 0xffffff8968067836 */ /* 0x000fe20000000000 */
[----:B---3--:R-:W-:Y:S01]  /*5e50*/  FSEL R9, R9, -INF , !P5 ;  /* 0xff80000009097808 */ /* 0x008fe20006800000 */
[----:B------:R-:W2:Y:S01]  /*5e60*/  MUFU.TANH R129, R28 ;  /* 0x0000001c00817308 */ /* 0x000ea20000002400 */
[----:B------:R-:W-:Y:S01]  /*5e70*/  FSEL R10, R10, -INF , !P0 ;  /* 0xff8000000a0a7808 */ /* 0x000fe20004000000 */
[----:B------:R-:W-:Y:S01]  /*5e80*/  FMUL.FTZ R105, R16, UR4 ;  /* 0x0000000410697c20 */ /* 0x000fe20008410000 */
[-C--:B------:R-:W-:Y:S01]  /*5e90*/  ISETP.GE.AND P0, PT, R4, R102.reuse, PT ;  /* 0x000000660400720c */ /* 0x080fe20003f06270 */
[----:B------:R-:W-:Y:S01]  /*5ea0*/  VIADD R16, R104, 0xffffffa0 ;  /* 0xffffffa068107836 */ /* 0x000fe20000000000 */
[-C--:B------:R-:W-:Y:S01]  /*5eb0*/  ISETP.GE.AND P5, PT, R4, R101.reuse, PT ;  /* 0x000000650400720c */ /* 0x080fe20003fa6270 */
[----:B------:R-:W-:Y:S01]  /*5ec0*/  FMUL.FTZ R107, R12, UR4 ;  /* 0x000000040c6b7c20 */ /* 0x000fe20008410000 */
[----:B----4-:R-:W-:Y:S01]  /*5ed0*/  FSEL R4, R11, -INF , !P1 ;  /* 0xff8000000b047808 */ /* 0x010fe20004800000 */
[----:B------:R3:W-:Y:S01]  /*5ee0*/  MUFU.TANH R133, R20 ;  /* 0x0000001400857308 */ /* 0x0007e20000002400 */
[----:B------:R-:W-:Y:S01]  /*5ef0*/  FSEL R11, R84, -INF , !P0 ;  /* 0xff800000540b7808 */ /* 0x000fe20004000000 */
[----:B------:R-:W-:Y:S01]  /*5f00*/  FMUL.FTZ R18, R18, UR4 ;  /* 0x0000000412127c20 */ /* 0x000fe20008410000 */
[C---:B------:R-:W-:Y:S01]  /*5f10*/  ISETP.GE.AND P1, PT, R6.reuse, R102, PT ;  /* 0x000000660600720c */ /* 0x040fe20003f26270 */
[----:B------:R-:W-:Y:S01]  /*5f20*/  FMUL.FTZ R12, R13, UR4 ;  /* 0x000000040d0c7c20 */ /* 0x000fe20008410000 */
[----:B------:R-:W-:Y:S01]  /*5f30*/  ISETP.GE.AND P0, PT, R6, R101, PT ;  /* 0x000000650600720c */ /* 0x000fe20003f06270 */
[C---:B------:R-:W-:Y:S01]  /*5f40*/  VIADD R6, R104.reuse, 0xffffff90 ;  /* 0xffffff9068067836 */ /* 0x040fe20000000000 */
[----:B------:R-:W-:Y:S01]  /*5f50*/  FSEL R85, R85, -INF , !P1 ;  /* 0xff80000055557808 */ /* 0x000fe20004800000 */
[----:B------:R4:W-:Y:S01]  /*5f60*/  MUFU.TANH R109, R21 ;  /* 0x00000015006d7308 */ /* 0x0009e20000002400 */
[----:B------:R-:W-:-:S02]  /*5f70*/  VIADD R13, R104, 0xffffffb1 ;  /* 0xffffffb1680d7836 */ /* 0x000fc40000000000 */
[----:B------:R-:W-:Y:S01]  /*5f80*/  FMUL.FTZ R19, R19, UR4 ;  /* 0x0000000413137c20 */ /* 0x000fe20008410000 */
[----:B------:R-:W-:Y:S01]  /*5f90*/  ISETP.GE.AND P1, PT, R6, R101, PT ;  /* 0x000000650600720c */ /* 0x000fe20003f26270 */
[----:B------:R-:W-:Y:S01]  /*5fa0*/  FMUL.FTZ R98, R15, UR4 ;  /* 0x000000040f627c20 */ /* 0x000fe20008410000 */
[----:B------:R-:W-:Y:S02]  /*5fb0*/  VIADD R15, R104, 0xffffffb8 ;  /* 0xffffffb8680f7836 */ /* 0x000fe40000000000 */
[----:B-1----:R-:W-:Y:S01]  /*5fc0*/  FSEL R142, R142, -INF , !P1 ;  /* 0xff8000008e8e7808 */ /* 0x002fe20004800000 */
[----:B------:R-:W-:Y:S01]  /*5fd0*/  MUFU.TANH R140, R31 ;  /* 0x0000001f008c7308 */ /* 0x000fe20000002400 */
[-C--:B------:R-:W-:Y:S02]  /*5fe0*/  ISETP.GE.AND P1, PT, R8, R102.reuse, PT ;  /* 0x000000660800720c */ /* 0x080fe40003f26270 */
[----:B---3--:R-:W-:Y:S01]  /*5ff0*/  FSEL R20, R92, -INF , !P5 ;  /* 0xff8000005c147808 */ /* 0x008fe20006800000 */
[----:B------:R-:W-:Y:S01]  /*6000*/  VIADD R92, R100, 0xfffffffe ;  /* 0xfffffffe645c7836 */ /* 0x000fe20000000000 */
[----:B------:R-:W-:-:S02]  /*6010*/  ISETP.GE.AND P5, PT, R6, R102, PT ;  /* 0x000000660600720c */ /* 0x000fc40003fa6270 */
[----:B------:R-:W-:Y:S01]  /*6020*/  FSEL R6, R93, -INF , !P0 ;  /* 0xff8000005d067808 */ /* 0x000fe20004000000 */
[----:B------:R-:W1:Y:S01]  /*6030*/  MUFU.TANH R137, R24 ;  /* 0x0000001800897308 */ /* 0x000e620000002400 */
[----:B------:R-:W-:Y:S01]  /*6040*/  FSEL R139, R139, -INF , !P5 ;  /* 0xff8000008b8b7808 */ /* 0x000fe20006800000 */
[----:B----4-:R-:W-:Y:S01]  /*6050*/  VIADD R21, R104, 0xffffff91 ;  /* 0xffffff9168157836 */ /* 0x010fe20000000000 */
[----:B--2---:R-:W-:-:S04]  /*6060*/  FSEL R129, R129, -INF , !P1 ;  /* 0xff80000081817808 */ /* 0x004fc80004800000 */
[CC--:B------:R-:W-:Y:S01]  /*6070*/  ISETP.GE.AND P0, PT, R21.reuse, R102.reuse, PT ;  /* 0x000000661500720c */ /* 0x0c0fe20003f06270 */
[----:B------:R-:W2:Y:S01]  /*6080*/  MUFU.TANH R108, R26 ;  /* 0x0000001a006c7308 */ /* 0x000ea20000002400 */
[-C--:B------:R-:W-:Y:S01]  /*6090*/  ISETP.GE.AND P5, PT, R21, R101.reuse, PT ;  /* 0x000000651500720c */ /* 0x080fe20003fa6270 */
[----:B------:R-:W-:Y:S01]  /*60a0*/  VIADD R21, R104, 0xffffff99 ;  /* 0xffffff9968157836 */ /* 0x000fe20000000000 */
[----:B------:R-:W-:Y:S02]  /*60b0*/  FSEL R111, R111, -INF , !P0 ;  /* 0xff8000006f6f7808 */ /* 0x000fe40004000000 */
[----:B------:R-:W-:Y:S02]  /*60c0*/  FSEL R134, R134, -INF , !P5 ;  /* 0xff80000086867808 */ /* 0x000fe40006800000 */
[----:B------:R-:W-:Y:S01]  /*60d0*/  ISETP.GE.AND P0, PT, R8, R101, PT ;  /* 0x000000650800720c */ /* 0x000fe20003f06270 */
[----:B------:R-:W3:Y:S01]  /*60e0*/  MUFU.TANH R110, R27 ;  /* 0x0000001b006e7308 */ /* 0x000ee20000002400 */
[----:B------:R-:W-:Y:S01]  /*60f0*/  ISETP.GE.AND P5, PT, R21, R102, PT ;  /* 0x000000661500720c */ /* 0x000fe20003fa6270 */
[----:B------:R-:W-:Y:S01]  /*6100*/  FMUL.FTZ R8, R17, UR4 ;  /* 0x0000000411087c20 */ /* 0x000fe20008410000 */
[----:B------:R-:W-:Y:S01]  /*6110*/  FSEL R130, R130, -INF , !P0 ;  /* 0xff80000082827808 */ /* 0x000fe20004000000 */
[----:B------:R-:W-:Y:S01]  /*6120*/  VIADD R17, R104, 0xffffffa8 ;  /* 0xffffffa868117836 */ /* 0x000fe20000000000 */
[----:B------:R-:W-:-:S02]  /*6130*/  FSEL R115, R115, -INF , !P5 ;  /* 0xff80000073737808 */ /* 0x000fc40006800000 */
[CC--:B------:R-:W-:Y:S01]  /*6140*/  ISETP.GE.AND P0, PT, R16.reuse, R102.reuse, PT ;  /* 0x000000661000720c */ /* 0x0c0fe20003f06270 */
[----:B------:R-:W4:Y:S01]  /*6150*/  MUFU.TANH R135, R25 ;  /* 0x0000001900877308 */ /* 0x000f220000002400 */
[-C--:B------:R-:W-:Y:S01]  /*6160*/  ISETP.GE.AND P5, PT, R16, R101.reuse, PT ;  /* 0x000000651000720c */ /* 0x080fe20003fa6270 */
[----:B------:R-:W-:Y:S01]  /*6170*/  VIADD R16, R104, 0xffffffa1 ;  /* 0xffffffa168107836 */ /* 0x000fe20000000000 */
[----:B------:R-:W-:Y:S02]  /*6180*/  ISETP.GE.AND P1, PT, R21, R101, PT ;  /* 0x000000651500720c */ /* 0x000fe40003f26270 */
[----:B-1----:R-:W-:Y:S02]  /*6190*/  FSEL R137, R137, -INF , !P0 ;  /* 0xff80000089897808 */ /* 0x002fe40004000000 */
[----:B------:R-:W-:Y:S01]  /*61a0*/  FSEL R140, R140, -INF , !P1 ;  /* 0xff8000008c8c7808 */ /* 0x000fe20004800000 */
[----:B------:R-:W1:Y:S01]  /*61b0*/  MUFU.TANH R124, R22 ;  /* 0x00000016007c7308 */ /* 0x000e620000002400 */
[----:B------:R-:W-:-:S02]  /*61c0*/  ISETP.GE.AND P1, PT, R16, R102, PT ;  /* 0x000000661000720c */ /* 0x000fc40003f26270 */
[----:B------:R-:W-:Y:S01]  /*61d0*/  ISETP.GE.AND P0, PT, R16, R101, PT ;  /* 0x000000651000720c */ /* 0x000fe20003f06270 */
[----:B------:R-:W-:Y:S01]  /*61e0*/  VIADD R16, R104, 0xffffffa9 ;  /* 0xffffffa968107836 */ /* 0x000fe20000000000 */
[----:B--2---:R-:W-:Y:S02]  /*61f0*/  FSEL R108, R108, -INF , !P5 ;  /* 0xff8000006c6c7808 */ /* 0x004fe40006800000 */
[----:B------:R-:W-:Y:S01]  /*6200*/  ISETP.GE.AND P5, PT, R17, R102, PT ;  /* 0x000000661100720c */ /* 0x000fe20003fa6270 */
[----:B------:R-:W2:Y:S01]  /*6210*/  MUFU.TANH R128, R23 ;  /* 0x0000001700807308 */ /* 0x000ea20000002400 */
[----:B---3--:R-:W-:Y:S02]  /*6220*/  FSEL R110, R110, -INF , !P0 ;  /* 0xff8000006e6e7808 */ /* 0x008fe40004000000 */
[----:B------:R-:W-:Y:S02]  /*6230*/  FSEL R133, R133, -INF , !P5 ;  /* 0xff80000085857808 */ /* 0x000fe40006800000 */
[----:B----4-:R-:W-:-:S02]  /*6240*/  FSEL R135, R135, -INF , !P1 ;  /* 0xff80000087877808 */ /* 0x010fc40004800000 */
[CC--:B------:R-:W-:Y:S01]  /*6250*/  ISETP.GE.AND P0, PT, R16.reuse, R102.reuse, PT ;  /* 0x000000661000720c */ /* 0x0c0fe20003f06270 */
[----:B------:R-:W3:Y:S01]  /*6260*/  MUFU.TANH R8, R8 ;  /* 0x0000000800087308 */ /* 0x000ee20000002400 */
[-C--:B------:R-:W-:Y:S01]  /*6270*/  ISETP.GE.AND P5, PT, R16, R101.reuse, PT ;  /* 0x000000651000720c */ /* 0x080fe20003fa6270 */
[----:B------:R-:W-:Y:S01]  /*6280*/  VIADD R16, R104, 0xffffffb0 ;  /* 0xffffffb068107836 */ /* 0x000fe20000000000 */
[----:B------:R-:W-:Y:S02]  /*6290*/  ISETP.GE.AND P1, PT, R17, R101, PT ;  /* 0x000000651100720c */ /* 0x000fe40003f26270 */
[----:B------:R-:W-:Y:S02]  /*62a0*/  FSEL R109, R109, -INF , !P0 ;  /* 0xff8000006d6d7808 */ /* 0x000fe40004000000 */
[----:B-1----:R-:W-:Y:S01]  /*62b0*/  FSEL R124, R124, -INF , !P1 ;  /* 0xff8000007c7c7808 */ /* 0x002fe20004800000 */
[----:B------:R-:W1:Y:S01]  /*62c0*/  MUFU.TANH R105, R105 ;  /* 0x0000006900697308 */ /* 0x000e620000002400 */
[----:B------:R-:W-:-:S02]  /*62d0*/  ISETP.GE.AND P1, PT, R16, R102, PT ;  /* 0x000000661000720c */ /* 0x000fc40003f26270 */
[----:B------:R-:W-:Y:S01]  /*62e0*/  ISETP.GE.AND P0, PT, R16, R101, PT ;  /* 0x000000651000720c */ /* 0x000fe20003f06270 */
[----:B------:R-:W-:Y:S01]  /*62f0*/  FMUL.FTZ R16, R14, UR4 ;  /* 0x000000040e107c20 */ /* 0x000fe20008410000 */
[----:B--2---:R-:W-:Y:S01]  /*6300*/  FSEL R128, R128, -INF , !P5 ;  /* 0xff80000080807808 */ /* 0x004fe20006800000 */
[----:B------:R-:W-:Y:S01]  /*6310*/  VIADD R14, R104, 0xffffffb9 ;  /* 0xffffffb9680e7836 */ /* 0x000fe20000000000 */
[----:B------:R-:W-:Y:S01]  /*6320*/  BAR.SYNC.DEFER_BLOCKING 0x0 ;  /* 0x0000000000007b1d */ /* 0x000fe20000010000 */
[----:B------:R-:W-:-:S04]  /*6330*/  ISETP.GE.AND P5, PT, R13, R102, PT ;  /* 0x000000660d00720c */ /* 0x000fc80003fa6270 */
[----:B---3--:R-:W-:Y:S01]  /*6340*/  FSEL R104, R8, -INF , !P5 ;  /* 0xff80000008687808 */ /* 0x008fe20006800000 */
[----:B------:R-:W2:Y:S01]  /*6350*/  MUFU.TANH R86, R18 ;  /* 0x0000001200567308 */ /* 0x000ea20000002400 */
[----:B------:R-:W-:Y:S02]  /*6360*/  ISETP.GE.AND P5, PT, R14, R102, PT ;  /* 0x000000660e00720c */ /* 0x000fe40003fa6270 */
[----:B-1----:R-:W-:Y:S02]  /*6370*/  FSEL R105, R105, -INF , !P1 ;  /* 0xff80000069697808 */ /* 0x002fe40004800000 */
[----:B------:R-:W-:-:S03]  /*6380*/  ISETP.GE.AND P1, PT, R13, R101, PT ;  /* 0x000000650d00720c */ /* 0x000fc60003f26270 */
[----:B------:R-:W1:Y:S08]  /*6390*/  MUFU.TANH R12, R12 ;  /* 0x0000000c000c7308 */ /* 0x000e700000002400 */
[----:B------:R-:W3:Y:S01]  /*63a0*/  MUFU.TANH R99, R19 ;  /* 0x0000001300637308 */ /* 0x000ee20000002400 */
[----:B--2---:R-:W-:Y:S02]  /*63b0*/  FSEL R86, R86, -INF , !P0 ;  /* 0xff80000056567808 */ /* 0x004fe40004000000 */
[----:B------:R-:W-:-:S05]  /*63c0*/  ISETP.GE.AND P0, PT, R15, R102, PT ;  /* 0x000000660f00720c */ /* 0x000fca0003f06270 */
[----:B------:R-:W2:Y:S01]  /*63d0*/  MUFU.TANH R107, R107 ;  /* 0x0000006b006b7308 */ /* 0x000ea20000002400 */
[----:B-1----:R-:W-:Y:S02]  /*63e0*/  FSEL R102, R12, -INF , !P5 ;  /* 0xff8000000c667808 */ /* 0x002fe40006800000 */
[----:B------:R-:W-:-:S05]  /*63f0*/  ISETP.GT.AND P5, PT, R92, R117, PT ;  /* 0x000000755c00720c */ /* 0x000fca0003fa4270 */
[----:B------:R-:W1:Y:S01]  /*6400*/  MUFU.TANH R13, R16 ;  /* 0x00000010000d7308 */ /* 0x000e620000002400 */
[----:B---3--:R-:W-:Y:S02]  /*6410*/  FSEL R99, R99, -INF , !P1 ;  /* 0xff80000063637808 */ /* 0x008fe40004800000 */
[----:B------:R-:W-:-:S05]  /*6420*/  ISETP.GE.AND P1, PT, R15, R101, PT ;  /* 0x000000650f00720c */ /* 0x000fca0003f26270 */
[----:B------:R-:W3:Y:S01]  /*6430*/  MUFU.TANH R98, R98 ;  /* 0x0000006200627308 */ /* 0x000ee20000002400 */
[----:B--2---:R-:W-:Y:S02]  /*6440*/  FSEL R107, R107, -INF , !P0 ;  /* 0xff8000006b6b7808 */ /* 0x004fe40004000000 */
[----:B------:R-:W-:Y:S02]  /*6450*/  ISETP.GE.AND P0, PT, R14, R101, PT ;  /* 0x000000650e00720c */ /* 0x000fe40003f06270 */
[----:B-1----:R-:W-:Y:S02]  /*6460*/  FSEL R101, R13, -INF , !P1 ;  /* 0xff8000000d657808 */ /* 0x002fe40004800000 */
[----:B---3--:R-:W-:Y:S01]  /*6470*/  FSEL R98, R98, -INF , !P0 ;  /* 0xff80000062627808 */ /* 0x008fe20004000000 */
[----:B------:R-:W-:Y:S08]  /*6480*/  @!P5 BRA `(.L_x_3876) ;  /* 0x0000000400b0d947 */ /* 0x000ff00003800000 */
[----:B------:R-:W-:Y:S05]  /*6490*/  BRA.U !UP1, `(.L_x_3877) ;  /* 0x0000000109f47547 */ /* 0x000fea000b800000 */
[----:B------:R-:W1:Y:S01]  /*64a0*/  LDC R13, c[0x0][0x4f0] ;  /* 0x00013c00ff0d7b82 */ /* 0x000e620000000800 */
[----:B------:R-:W-:Y:S01]  /*64b0*/  IADD3 R14, PT, PT, R5, -0x80, RZ ;  /* 0xffffff80050e7810 */ /* 0x000fe20007ffe0ff */
[----:B------:R-:W2:Y:S01]  /*64c0*/  LDCU.64 UR6, c[0x0][0x3a0] ;  /* 0x00007400ff0677ac */ /* 0x000ea20008000a00 */
[----:B-1----:R-:W-:-:S04]  /*64d0*/  IABS R12, R13 ;  /* 0x0000000d000c7213 */ /* 0x002fc80000000000 */
[----:B------:R-:W1:Y:S08]  /*64e0*/  I2F.RP R18, R12 ;  /* 0x0000000c00127306 */ /* 0x000e700000209400 */
[----:B-1----:R-:W1:Y:S02]  /*64f0*/  MUFU.RCP R16, R18 ;  /* 0x0000001200107308 */ /* 0x002e640000001000 */
[----:B-1----:R-:W-:Y:S01]  /*6500*/  VIADD R16, R16, 0xffffffe ;  /* 0x0ffffffe10107836 */ /* 0x002fe20000000000 */
[----:B------:R-:W-:-:S05]  /*6510*/  IADD3 R18, PT, PT, R5, -0xc0, RZ ;  /* 0xffffff4005127810 */ /* 0x000fca0007ffe0ff */
[----:B------:R-:W1:Y:S01]  /*6520*/  F2I.FTZ.U32.TRUNC.NTZ R17, R16 ;  /* 0x0000001000117305 */ /* 0x000e62000021f000 */
[----:B------:R-:W-:Y:S02]  /*6530*/  IABS R5, R18 ;  /* 0x0000001200057213 */ /* 0x000fe40000000000 */
[-C--:B------:R-:W-:Y:S01]  /*6540*/  LOP3.LUT R18, R18, R13.reuse, RZ, 0x3c, !PT ;  /* 0x0000000d12127212 */ /* 0x080fe200078e3cff */
[--C-:B-1----:R-:W-:Y:S02]  /*6550*/  IMAD.MOV R15, RZ, RZ, -R17.reuse ;  /* 0x000000ffff0f7224 */ /* 0x102fe400078e0a11 */
[----:B------:R-:W-:Y:S02]  /*6560*/  IMAD.MOV.U32 R16, RZ, RZ, RZ ;  /* 0x000000ffff107224 */ /* 0x000fe400078e00ff */
[----:B------:R-:W-:Y:S01]  /*6570*/  IMAD R8, R15, R12, RZ ;  /* 0x0000000c0f087224 */ /* 0x000fe200078e02ff */
[----:B------:R-:W-:Y:S02]  /*6580*/  IABS R15, R14 ;  /* 0x0000000e000f7213 */ /* 0x000fe40000000000 */
[----:B------:R-:W-:Y:S01]  /*6590*/  LOP3.LUT R14, R14, R13, RZ, 0x3c, !PT ;  /* 0x0000000d0e0e7212 */ /* 0x000fe200078e3cff */
[----:B------:R-:W-:-:S06]  /*65a0*/  IMAD.HI.U32 R8, R17, R8, R16 ;  /* 0x0000000811087227 */ /* 0x000fcc00078e0010 */
[----:B------:R-:W-:-:S04]  /*65b0*/  IMAD.HI.U32 R17, R8, R15, RZ ;  /* 0x0000000f08117227 */ /* 0x000fc800078e00ff */
[----:B------:R-:W-:-:S04]  /*65c0*/  IMAD.MOV R16, RZ, RZ, -R17 ;  /* 0x000000ffff107224 */ /* 0x000fc800078e0a11 */
[----:B------:R-:W-:Y:S02]  /*65d0*/  IMAD R15, R12, R16, R15 ;  /* 0x000000100c0f7224 */ /* 0x000fe400078e020f */
[----:B------:R-:W-:-:S03]  /*65e0*/  IMAD.HI.U32 R16, R8, R5, RZ ;  /* 0x0000000508107227 */ /* 0x000fc600078e00ff */
[----:B------:R-:W-:Y:S02]  /*65f0*/  ISETP.GT.U32.AND P0, PT, R12, R15, PT ;  /* 0x0000000f0c00720c */ /* 0x000fe40003f04070 */
[----:B------:R-:W-:-:S05]  /*6600*/  IADD3 R8, PT, PT, -R16, RZ, RZ ;  /* 0x000000ff10087210 */ /* 0x000fca0007ffe1ff */
[----:B------:R-:W-:Y:S01]  /*6610*/  IMAD R5, R12, R8, R5 ;  /* 0x000000080c057224 */ /* 0x000fe200078e0205 */
[----:B------:R-:W-:-:S05]  /*6620*/  LOP3.LUT R8, RZ, R13, RZ, 0x33, !PT ;  /* 0x0000000dff087212 */ /* 0x000fca00078e33ff */
        /* <DEDUP_REMOVED lines=8> */
[----:B------:R-:W-:-:S11]  /*66b0*/  ISETP.GE.U32.AND P1, PT, R5, R12, PT ;  /* 0x0000000c0500720c */ /* 0x000fd60003f26070 */
[----:B------:R-:W-:Y:S01]  /*66c0*/  @!P0 IMAD.MOV R17, RZ, RZ, -R17 ;  /* 0x000000ffff118224 */ /* 0x000fe200078e0a11 */
[----:B------:R-:W-:Y:S02]  /*66d0*/  ISETP.NE.AND P0, PT, R13, RZ, PT ;  /* 0x000000ff0d00720c */ /* 0x000fe40003f05270 */
[----:B------:R-:W-:Y:S02]  /*66e0*/  @P1 IADD3 R16, PT, PT, R16, 0x1, RZ ;  /* 0x0000000110101810 */ /* 0x000fe40007ffe0ff */
[----:B------:R-:W-:Y:S02]  /*66f0*/  ISETP.GE.AND P1, PT, R18, RZ, PT ;  /* 0x000000ff1200720c */ /* 0x000fe40003f26270 */
[----:B------:R-:W-:-:S11]  /*6700*/  SEL R5, R8, R17, !P0 ;  /* 0x0000001108057207 */ /* 0x000fd60004000000 */
[----:B------:R-:W-:-:S04]  /*6710*/  @!P1 IADD3 R16, PT, PT, -R16, RZ, RZ ;  /* 0x000000ff10109210 */ /* 0x000fc80007ffe1ff */
[----:B------:R-:W-:Y:S01]  /*6720*/  SEL R12, R8, R16, !P0 ;  /* 0x00000010080c7207 */ /* 0x000fe20004000000 */
[----:B------:R-:W-:-:S04]  /*6730*/  IMAD.WIDE R16, R5, 0x4, R126 ;  /* 0x0000000405107825 */ /* 0x000fc800078e027e */
[----:B------:R-:W-:Y:S01]  /*6740*/  IMAD.WIDE R18, R12, 0x4, R126 ;  /* 0x000000040c127825 */ /* 0x000fe200078e027e */
        /* <DEDUP_REMOVED lines=18> */
.L_x_3877:
[----:B------:R-:W-:Y:S01]  /*6870*/  UMOV UR4, URZ ;  /* 0x000000ff00047c82 */ /* 0x000fe20008000000 */
[----:B------:R-:W-:Y:S01]  /*6880*/  IMAD.SHL.U32 R5, R88, 0x40, RZ ;  /* 0x0000004058057824 */ /* 0x000fe200078e00ff */
[----:B------:R-:W-:-:S05]  /*6890*/  IADD3 R8, P0, PT, RZ, -UR4, RZ ;  /* 0x80000004ff087c10 */ /* 0x000fca000ff1e0ff */
[----:B------:R-:W-:-:S05]  /*68a0*/  IMAD.X R5, RZ, RZ, ~R5, P0 ;  /* 0x000000ffff057224 */ /* 0x000fca00000e0e05 */
[----:B------:R-:W-:-:S04]  /*68b0*/  SHF.R.S64 R13, R8, 0x1f, R5 ;  /* 0x0000001f080d7819 */ /* 0x000fc80000001005 */
[----:B------:R-:W-:-:S04]  /*68c0*/  IADD3 R118, P0, PT, R13, R118, RZ ;  /* 0x000000760d767210 */ /* 0x000fc80007f1e0ff */
[----:B------:R-:W-:-:S09]  /*68d0*/  LEA.HI.X.SX32 R119, R5, R119, 0x1, P0 ;  /* 0x0000007705777211 */ /* 0x000fd200000f0eff */
.L_x_3878:
        /* <DEDUP_REMOVED lines=39> */
.L_x_3876:
        /* <DEDUP_REMOVED lines=19> */
[----:B------:R-:W-:-:S02]  /*6c80*/  @P5 IADD3 R100, PT, PT, R100, -0x3, RZ ;  /* 0xfffffffd64645810 */ /* 0x000fc40007ffe0ff */
[----:B------:R-:W-:Y:S01]  /*6c90*/  IADD3 R96, PT, PT, R112, 0x6020, RZ ;  /* 0x0000602070607810 */ /* 0x000fe20007ffe0ff */
[----:B------:R-:W3:Y:S04]  /*6ca0*/  SHFL.BFLY PT, R5, R12, 0x2, 0x1f ;  /* 0x0c401f000c057f89 */ /* 0x000ee800000e0000 */
        /* <DEDUP_REMOVED lines=8> */
[----:B------:R-:W-:Y:S02]  /*6d30*/  FSETP.NEU.FTZ.AND P0, PT, R3, -INF , PT ;  /* 0xff8000000300780b */ /* 0x000fe40003f1d000 */
[C---:B------:R-:W-:Y:S01]  /*6d40*/  FSETP.NEU.FTZ.AND P1, PT, R88.reuse, -INF , PT ;  /* 0xff8000005800780b */ /* 0x040fe20003f3d000 */
[----:B------:R-:W-:Y:S01]  /*6d50*/  FMUL.FTZ R106, R88, UR4 ;  /* 0x00000004586a7c20 */ /* 0x000fe20008410000 */
[----:B------:R-:W-:Y:S02]  /*6d60*/  FSEL R103, R5, RZ, P0 ;  /* 0x000000ff05677208 */ /* 0x000fe40000000000 */
[----:B------:R-:W-:Y:S02]  /*6d70*/  FSEL R5, R3, RZ, P0 ;  /* 0x000000ff03057208 */ /* 0x000fe40000000000 */
[----:B------:R-:W-:Y:S01]  /*6d80*/  FSEL R106, R106, RZ, P1 ;  /* 0x000000ff6a6a7208 */ /* 0x000fe20000800000 */
[--C-:B------:R-:W-:Y:S01]  /*6d90*/  FFMA.FTZ R93, R20, UR4, -R103.reuse ;  /* 0x00000004145d7c23 */ /* 0x100fe20008010867 */
[----:B------:R-:W-:Y:S01]  /*6da0*/  FFMA.FTZ R12, R6, UR4, -R103 ;  /* 0x00000004060c7c23 */ /* 0x000fe20008010867 */
[----:B------:R-:W-:Y:S01]  /*6db0*/  FADD.FTZ R5, R0, -R5 ;  /* 0x8000000500057221 */ /* 0x000fe20000010000 */
[----:B------:R-:W-:Y:S01]  /*6dc0*/  IADD3 R0, PT, PT, R112, 0x6000, RZ ;  /* 0x0000600070007810 */ /* 0x000fe20007ffe0ff */
[--C-:B------:R-:W-:Y:S01]  /*6dd0*/  FFMA.FTZ R84, R7, UR4, -R106.reuse ;  /* 0x0000000407547c23 */ /* 0x100fe2000801086a */
[----:B------:R-:W-:Y:S01]  /*6de0*/  FSEL R7, R88, RZ, P1 ;  /* 0x000000ff58077208 */ /* 0x000fe20000800000 */
[----:B------:R-:W-:Y:S01]  /*6df0*/  FMUL.FTZ R87, R5, UR4 ;  /* 0x0000000405577c20 */ /* 0x000fe20008410000 */
[----:B------:R-:W-:Y:S01]  /*6e00*/  @P6 IADD3 R96, PT, PT, R0, -0x20, RZ ;  /* 0xffffffe000606810 */ /* 0x000fe20007ffe0ff */
[--C-:B------:R-:W-:Y:S01]  /*6e10*/  FFMA.FTZ R89, R85, UR4, -R106.reuse ;  /* 0x0000000455597c23 */ /* 0x100fe2000801086a */
[--C-:B------:R-:W-:Y:S01]  /*6e20*/  FFMA.FTZ R95, R9, UR4, -R106.reuse ;  /* 0x00000004095f7c23 */ /* 0x100fe2000801086a */
[----:B------:R-:W-:Y:S01]  /*6e30*/  FADD.FTZ R7, R2, -R7 ;  /* 0x8000000702077221 */ /* 0x000fe20000010000 */
[--C-:B------:R-:W-:Y:S01]  /*6e40*/  FFMA.FTZ R94, R11, UR4, -R106.reuse ;  /* 0x000000040b5e7c23 */ /* 0x100fe2000801086a */
[----:B------:R-:W1:Y:S01]  /*6e50*/  LDSM.16.MT88.4 R32, [R96+0x1000] ;  /* 0x001000006020783b */ /* 0x000e620000004200 */
[--C-:B------:R-:W-:Y:S01]  /*6e60*/  FFMA.FTZ R85, R10, UR4, -R103.reuse ;  /* 0x000000040a557c23 */ /* 0x100fe20008010867 */
[----:B------:R-:W-:Y:S01]  /*6e70*/  FMUL.FTZ R7, R7, UR4 ;  /* 0x0000000407077c20 */ /* 0x000fe20008410000 */
[--C-:B------:R-:W-:Y:S01]  /*6e80*/  FFMA.FTZ R2, R4, UR4, -R103.reuse ;  /* 0x0000000404027c23 */ /* 0x100fe20008010867 */
[----:B------:R-:W2:Y:S01]  /*6e90*/  MUFU.EX2 R87, R87 ;  /* 0x0000005700577308 */ /* 0x000ea20000000800 */
[----:B------:R-:W-:Y:S01]  /*6ea0*/  LDSM.16.MT88.4 R16, [R96] ;  /* 0x000000006010783b */ /* 0x000fe20000004200 */
[--C-:B------:R-:W-:Y:S01]  /*6eb0*/  FFMA.FTZ R136, R129, UR4, -R106.reuse ;  /* 0x0000000481887c23 */ /* 0x100fe2000801086a */
[--C-:B------:R-:W-:Y:S01]  /*6ec0*/  FFMA.FTZ R129, R115, UR4, -R106.reuse ;  /* 0x0000000473817c23 */ /* 0x100fe2000801086a */
[----:B------:R-:W3:Y:S01]  /*6ed0*/  MUFU.EX2 R97, R7 ;  /* 0x0000000700617308 */ /* 0x000ee20000000800 */
[----:B------:R-:W-:Y:S01]  /*6ee0*/  LDSM.16.MT88.4 R8, [R112+0x6000] ;  /* 0x006000007008783b */ /* 0x000fe20000004200 */
        /* <DEDUP_REMOVED lines=8> */
[-C--:B--2---:R-:W-:Y:S01]  /*6f70*/  FMUL.FTZ R30, R58, R87.reuse ;  /* 0x000000573a1e7220 */ /* 0x084fe20000410000 */
[-C--:B------:R-:W-:Y:S01]  /*6f80*/  FMUL.FTZ R31, R59, R87.reuse ;  /* 0x000000573b1f7220 */ /* 0x080fe20000410000 */
[----:B------:R-:W-:Y:S01]  /*6f90*/  MUFU.EX2 R94, R94 ;  /* 0x0000005e005e7308 */ /* 0x000fe20000000800 */
[----:B------:R-:W-:Y:S01]  /*6fa0*/  FMUL.FTZ R6, R82, R87 ;  /* 0x0000005752067220 */ /* 0x000fe20000410000 */
[-C--:B---3--:R-:W-:Y:S01]  /*6fb0*/  FMUL.FTZ R28, R56, R97.reuse ;  /* 0x00000061381c7220 */ /* 0x088fe20000410000 */
[-C--:B------:R-:W-:Y:S01]  /*6fc0*/  FMUL.FTZ R29, R57, R97.reuse ;  /* 0x00000061391d7220 */ /* 0x080fe20000410000 */
[----:B------:R-:W2:Y:S01]  /*6fd0*/  MUFU.EX2 R89, R89 ;  /* 0x0000005900597308 */ /* 0x000ea20000000800 */
[----:B------:R-:W3:Y:S01]  /*6fe0*/  LDSM.16.MT88.4 R56, [R112+0x8000] ;  /* 0x008000007038783b */ /* 0x000ee20000004200 */
[-C--:B------:R-:W-:Y:S01]  /*6ff0*/  FMUL.FTZ R4, R80, R97.reuse ;  /* 0x0000006150047220 */ /* 0x080fe20000410000 */
[----:B------:R-:W-:Y:S01]  /*7000*/  FMUL.FTZ R5, R81, R97 ;  /* 0x0000006151057220 */ /* 0x000fe20000410000 */
        /* <DEDUP_REMOVED lines=17> */
[----:B------:R-:W-:Y:S01]  /*7120*/  FMUL.FTZ R38, R38, R87 ;  /* 0x0000005726267220 */ /* 0x000fe20000410000 */
[----:B----4-:R-:W-:Y:S01]  /*7130*/  F2FP.BF16.F32.PACK_AB R81, R2, R85 ;  /* 0x000000550251723e */ /* 0x010fe200000010ff */
        /* <DEDUP_REMOVED lines=17> */
[-C--:B------:R-:W-:Y:S01]  /*7250*/  FMUL.FTZ R14, R74, R87.reuse ;  /* 0x000000574a0e7220 */ /* 0x080fe20000410000 */
[----:B------:R-:W-:Y:S01]  /*7260*/  FMUL.FTZ R15, R75, R87 ;  /* 0x000000574b0f7220 */ /* 0x000fe20000410000 */
[----:B------:R-:W-:Y:S01]  /*7270*/  LDSM.16.MT88.4 R64, [R112+0x7400] ;  /* 0x007400007040783b */ /* 0x000fe20000004200 */
[-C--:B------:R-:W-:Y:S01]  /*7280*/  FMUL.FTZ R68, R68, R97.reuse ;  /* 0x0000006144447220 */ /* 0x080fe20000410000 */
[----:B------:R-:W-:Y:S01]  /*7290*/  FMUL.FTZ R69, R69, R97 ;  /* 0x0000006145457220 */ /* 0x000fe20000410000 */
[C---:B------:R-:W-:Y:S01]  /*72a0*/  HMMA.16816.F32.BF16 R32, R80.reuse, R34, R52 ;  /* 0x000000225020723c */ /* 0x040fe20000041834 */
[----:B------:R-:W1:Y:S01]  /*72b0*/  LDSM.16.MT88.4 R52, [R96+0x2000] ;  /* 0x002000006034783b */ /* 0x000e620000004200 */
        /* <DEDUP_REMOVED lines=13> */
[--C-:B------:R-:W-:Y:S01]  /*7390*/  FFMA.FTZ R110, R110, UR4, -R103.reuse ;  /* 0x000000046e6e7c23 */ /* 0x100fe20008010867 */
[C---:B---3--:R-:W-:Y:S01]  /*73a0*/  HMMA.16816.F32.BF16 R36, R80.reuse, R56, R36 ;  /* 0x000000385024723c */ /* 0x048fe20000041824 */
[----:B------:R-:W-:Y:S01]  /*73b0*/  MUFU.EX2 R129, R129 ;  /* 0x0000008100817308 */ /* 0x000fe20000000800 */
[--C-:B------:R-:W-:Y:S01]  /*73c0*/  FFMA.FTZ R124, R124, UR4, -R103.reuse ;  /* 0x000000047c7c7c23 */ /* 0x100fe20008010867 */
[--C-:B------:R-:W-:Y:S01]  /*73d0*/  FFMA.FTZ R104, R104, UR4, -R106.reuse ;  /* 0x0000000468687c23 */ /* 0x100fe2000801086a */
[--C-:B------:R-:W-:Y:S01]  /*73e0*/  FFMA.FTZ R98, R98, UR4, -R103.reuse ;  /* 0x0000000462627c23 */ /* 0x100fe20008010867 */
[----:B------:R-:W-:Y:S03]  /*73f0*/  MUFU.EX2 R134, R134 ;  /* 0x0000008600867308 */ /* 0x000fe60000000800 */
[C---:B------:R-:W-:Y:S01]  /*7400*/  HMMA.16816.F32.BF16 R40, R80.reuse, R58, R40 ;  /* 0x0000003a5028723c */ /* 0x040fe20000041828 */
[----:B------:R-:W2:Y:S01]  /*7410*/  LDSM.16.MT88.4 R56, [R96+0x400] ;  /* 0x000400006038783b */ /* 0x000ea20000004200 */
[----:B------:R-:W-:Y:S04]  /*7420*/  MUFU.EX2 R130, R130 ;  /* 0x0000008200827308 */ /* 0x000fe80000000800 */
[----:B------:R-:W-:Y:S02]  /*7430*/  MUFU.EX2 R115, R115 ;  /* 0x0000007300737308 */ /* 0x000fe40000000800 */
[C---:B------:R-:W-:Y:S01]  /*7440*/  HMMA.16816.F32.BF16 R24, R80.reuse, R26, R60 ;  /* 0x0000001a5018723c */ /* 0x040fe2000004183c */
[----:B------:R-:W3:Y:S01]  /*7450*/  LDSM.16.MT88.4 R60, [R112+0x6400] ;  /* 0x00640000703c783b */ /* 0x000ee20000004200 */
[----:B------:R-:W-:Y:S04]  /*7460*/  MUFU.EX2 R140, R140 ;  /* 0x0000008c008c7308 */ /* 0x000fe80000000800 */
[----:B------:R-:W-:Y:S02]  /*7470*/  MUFU.EX2 R133, R133 ;  /* 0x0000008500857308 */ /* 0x000fe40000000800 */
[C---:B------:R-:W-:Y:S02]  /*7480*/  HMMA.16816.F32.BF16 R12, R80.reuse, R16, R12 ;  /* 0x00000010500c723c */ /* 0x040fe4000004180c */
[----:B------:R-:W-:Y:S04]  /*7490*/  MUFU.EX2 R110, R110 ;  /* 0x0000006e006e7308 */ /* 0x000fe80000000800 */
[----:B------:R-:W-:Y:S02]  /*74a0*/  MUFU.EX2 R124, R124 ;  /* 0x0000007c007c7308 */ /* 0x000fe40000000800 */
[C---:B-1----:R-:W-:Y:S01]  /*74b0*/  HMMA.16816.F32.BF16 R44, R80.reuse, R52, R44 ;  /* 0x00000034502c723c */ /* 0x042fe2000004182c */
[----:B------:R-:W-:Y:S01]  /*74c0*/  FFMA.FTZ R52, R139, UR4, -R106 ;  /* 0x000000048b347c23 */ /* 0x000fe2000801086a */
[----:B------:R-:W-:Y:S01]  /*74d0*/  FFMA.FTZ R139, R142, UR4, -R103 ;  /* 0x000000048e8b7c23 */ /* 0x000fe20008010867 */
[----:B------:R-:W-:Y:S04]  /*74e0*/  MUFU.EX2 R104, R104 ;  /* 0x0000006800687308 */ /* 0x000fe80000000800 */
[----:B------:R-:W1:Y:S01]  /*74f0*/  MUFU.EX2 R111, R52 ;  /* 0x00000034006f7308 */ /* 0x000e620000000800 */
[C---:B------:R-:W-:Y:S03]  /*7500*/  HMMA.16816.F32.BF16 R4, R80.reuse, R8, R4 ;  /* 0x000000085004723c */ /* 0x040fe60000041804 */
[----:B------:R-:W4:Y:S04]  /*7510*/  MUFU.EX2 R139, R139 ;  /* 0x0000008b008b7308 */ /* 0x000f280000000800 */
[----:B------:R-:W-:Y:S01]  /*7520*/  MUFU.EX2 R98, R98 ;  /* 0x0000006200627308 */ /* 0x000fe20000000800 */
[----:B------:R-:W-:Y:S01]  /*7530*/  HMMA.16816.F32.BF16 R16, R80, R18, R68 ;  /* 0x000000125010723c */ /* 0x000fe20000041844 */
[----:B------:R-:W-:Y:S01]  /*7540*/  LDSM.16.MT88.4 R68, [R96+0xc00] ;  /* 0x000c00006044783b */ /* 0x000fe20000004200 */
[----:B-1----:R-:W-:-:S06]  /*7550*/  F2FP.BF16.F32.PACK_AB R52, R138, R111 ;  /* 0x0000006f8a34723e */ /* 0x002fcc00000010ff */
[C---:B------:R-:W-:Y:S01]  /*7560*/  HMMA.16816.F32.BF16 R8, R80.reuse, R10, R76 ;  /* 0x0000000a5008723c */ /* 0x040fe2000004184c */
[----:B----4-:R-:W-:Y:S01]  /*7570*/  F2FP.BF16.F32.PACK_AB R53, R134, R139 ;  /* 0x0000008b8635723e */ /* 0x010fe200000010ff */
[----:B------:R-:W-:Y:S06]  /*7580*/  LDSM.16.MT88.4 R76, [R112+0x6c00] ;  /* 0x006c0000704c783b */ /* 0x000fec0000004200 */
[----:B------:R-:W-:Y:S01]  /*7590*/  HMMA.16816.F32.BF16 R48, R80, R54, R48 ;  /* 0x000000365030723c */ /* 0x000fe20000041830 */
        /* <DEDUP_REMOVED lines=20> */
[----:B------:R3:W4:Y:S03]  /*76e0*/  MUFU.EX2 R135, R64 ;  /* 0x0000004000877308 */ /* 0x0007260000000800 */
[----:B------:R-:W-:Y:S01]  /*76f0*/  HMMA.16816.F32.BF16 R40, R52, R66, R40 ;  /* 0x000000423428723c */ /* 0x000fe20000041828 */
[----:B------:R-:W-:Y:S01]  /*7700*/  FFMA.FTZ R55, R109, UR4, -R106 ;  /* 0x000000046d377c23 */ /* 0x000fe2000801086a */
[----:B------:R-:W-:Y:S01]  /*7710*/  FFMA.FTZ R109, R128, UR4, -R103 ;  /* 0x00000004806d7c23 */ /* 0x000fe20008010867 */
[----:B------:R-:W5:Y:S04]  /*7720*/  MUFU.EX2 R137, R137 ;  /* 0x0000008900897308 */ /* 0x000f680000000800 */
[----:B------:R-:W1:Y:S04]  /*7730*/  MUFU.EX2 R108, R55 ;  /* 0x00000037006c7308 */ /* 0x000e680000000800 */
        /* <DEDUP_REMOVED lines=15> */
[C---:B-1----:R-:W-:Y:S01]  /*7830*/  HMMA.16816.F32.BF16 R44, R52.reuse, R56, R44 ;  /* 0x00000038342c723c */ /* 0x042fe2000004182c */
[--C-:B------:R-:W-:Y:S01]  /*7840*/  FFMA.FTZ R57, R105, UR4, -R106.reuse ;  /* 0x0000000469397c23 */ /* 0x100fe2000801086a */
[--C-:B------:R-:W-:Y:S01]  /*7850*/  FFMA.FTZ R56, R107, UR4, -R106.reuse ;  /* 0x000000046b387c23 */ /* 0x100fe2000801086a */
[----:B------:R-:W-:Y:S01]  /*7860*/  FFMA.FTZ R105, R102, UR4, -R106 ;  /* 0x0000000466697c23 */ /* 0x000fe2000801086a */
[--C-:B------:R-:W-:Y:S01]  /*7870*/  FFMA.FTZ R106, R86, UR4, -R103.reuse ;  /* 0x00000004566a7c23 */ /* 0x100fe20008010867 */
[----:B------:R1:W4:Y:S03]  /*7880*/  MUFU.EX2 R107, R57 ;  /* 0x00000039006b7308 */ /* 0x0003260000000800 */
[C---:B------:R-:W-:Y:S01]  /*7890*/  HMMA.16816.F32.BF16 R48, R52.reuse, R58, R48 ;  /* 0x0000003a3430723c */ /* 0x040fe20000041830 */
[----:B------:R5:W-:Y:S04]  /*78a0*/  MUFU.EX2 R102, R56 ;  /* 0x0000003800667308 */ /* 0x000be80000000800 */
[----:B------:R-:W4:Y:S03]  /*78b0*/  MUFU.EX2 R105, R105 ;  /* 0x0000006900697308 */ /* 0x000f260000000800 */
[----:B--2---:R-:W-:Y:S01]  /*78c0*/  HMMA.16816.F32.BF16 R28, R52, R60, R28 ;  /* 0x0000003c341c723c */ /* 0x004fe2000004181c */
[--C-:B------:R-:W-:Y:S01]  /*78d0*/  FFMA.FTZ R60, R99, UR4, -R103.reuse ;  /* 0x00000004633c7c23 */ /* 0x100fe20008010867 */
[----:B------:R-:W-:Y:S01]  /*78e0*/  FFMA.FTZ R99, R101, UR4, -R103 ;  /* 0x0000000465637c23 */ /* 0x000fe20008010867 */
[----:B------:R-:W-:Y:S01]  /*78f0*/  MUFU.EX2 R106, R106 ;  /* 0x0000006a006a7308 */ /* 0x000fe20000000800 */
[----:B-1----:R-:W-:-:S03]  /*7900*/  FFMA.FTZ R57, R132, R87, R85 ;  /* 0x0000005784397223 */ /* 0x002fc60000010055 */
[----:B------:R-:W1:Y:S01]  /*7910*/  MUFU.EX2 R101, R60 ;  /* 0x0000003c00657308 */ /* 0x000e620000000800 */
[----:B-----5:R-:W-:Y:S01]  /*7920*/  FFMA.FTZ R56, R131, R97, R84 ;  /* 0x0000006183387223 */ /* 0x020fe20000010054 */
[----:B------:R-:W-:Y:S01]  /*7930*/  FADD.FTZ R2, R2, R57 ;  /* 0x0000003902027221 */ /* 0x000fe20000010000 */
[----:B----4-:R-:W-:Y:S01]  /*7940*/  F2FP.BF16.F32.PACK_AB R84, R104, R107 ;  /* 0x0000006b6854723e */ /* 0x010fe200000010ff */
[----:B------:R-:W2:Y:S01]  /*7950*/  MUFU.EX2 R99, R99 ;  /* 0x0000006300637308 */ /* 0x000ea20000000800 */
[----:B------:R-:W-:Y:S01]  /*7960*/  FADD.FTZ R95, R95, R56 ;  /* 0x000000385f5f7221 */ /* 0x000fe20000010000 */
[----:B------:R-:W-:Y:S01]  /*7970*/  F2FP.BF16.F32.PACK_AB R86, R105, R102 ;  /* 0x000000666956723e */ /* 0x000fe200000010ff */
[----:B------:R-:W-:Y:S01]  /*7980*/  FADD.FTZ R93, R93, R2 ;  /* 0x000000025d5d7221 */ /* 0x000fe20000010000 */
[C---:B------:R-:W-:Y:S01]  /*7990*/  HMMA.16816.F32.BF16 R32, R52.reuse, R62, R32 ;  /* 0x0000003e3420723c */ /* 0x040fe20000041820 */
[----:B------:R-:W-:Y:S01]  /*79a0*/  FADD.FTZ R94, R94, R95 ;  /* 0x0000005f5e5e7221 */ /* 0x000fe20000010000 */
[-C--:B------:R-:W-:Y:S01]  /*79b0*/  MOV R2, R88.reuse ;  /* 0x0000005800027202 */ /* 0x080fe20000000f00 */
[----:B------:R-:W-:Y:S01]  /*79c0*/  FADD.FTZ R0, R0, R93 ;  /* 0x0000005d00007221 */ /* 0x000fe20000010000 */
[----:B------:R-:W-:Y:S01]  /*79d0*/  @P5 MOV R2, R88 ;  /* 0x0000005800025202 */ /* 0x000fe20000000f00 */
[----:B------:R-:W-:Y:S01]  /*79e0*/  FADD.FTZ R94, R89, R94 ;  /* 0x0000005e595e7221 */ /* 0x000fe20000010000 */
[----:B-1----:R-:W-:Y:S01]  /*79f0*/  F2FP.BF16.F32.PACK_AB R85, R101, R106 ;  /* 0x0000006a6555723e */ /* 0x002fe200000010ff */
[----:B------:R-:W1:Y:S01]  /*7a00*/  LDSM.16.MT88.4 R60, [R112+0x7c00] ;  /* 0x007c0000703c783b */ /* 0x000e620000004200 */
[C---:B---3--:R-:W-:Y:S01]  /*7a10*/  HMMA.16816.F32.BF16 R36, R52.reuse, R64, R36 ;  /* 0x000000403424723c */ /* 0x048fe20000041824 */
[----:B------:R-:W-:Y:S01]  /*7a20*/  FADD.FTZ R111, R111, R94 ;  /* 0x0000005e6f6f7221 */ /* 0x000fe20000010000 */
[----:B--2---:R-:W-:Y:S01]  /*7a30*/  F2FP.BF16.F32.PACK_AB R87, R98, R99 ;  /* 0x000000636257723e */ /* 0x004fe200000010ff */
[----:B------:R-:W-:Y:S01]  /*7a40*/  FADD.FTZ R139, R139, R0 ;  /* 0x000000008b8b7221 */ /* 0x000fe20000010000 */
[-C--:B------:R-:W-:Y:S01]  /*7a50*/  MOV R0, R3.reuse ;  /* 0x0000000300007202 */ /* 0x080fe20000000f00 */
[----:B------:R-:W-:Y:S01]  /*7a60*/  FADD.FTZ R111, R138, R111 ;  /* 0x0000006f8a6f7221 */ /* 0x000fe20000010000 */
[----:B------:R-:W-:Y:S01]  /*7a70*/  @P5 MOV R0, R3 ;  /* 0x0000000300005202 */ /* 0x000fe20000000f00 */
[----:B------:R-:W-:Y:S01]  /*7a80*/  FADD.FTZ R139, R134, R139 ;  /* 0x0000008b868b7221 */ /* 0x000fe20000010000 */
[----:B------:R-:W-:Y:S01]  /*7a90*/  HMMA.16816.F32.BF16 R40, R52, R66, R40 ;  /* 0x000000423428723c */ /* 0x000fe20000041828 */
[----:B------:R-:W2:Y:S01]  /*7aa0*/  LDSM.16.MT88.4 R52, [R96+0x1c00] ;  /* 0x001c00006034783b */ /* 0x000ea20000004200 */
[----:B------:R-:W-:Y:S01]  /*7ab0*/  FADD.FTZ R136, R136, R111 ;  /* 0x0000006f88887221 */ /* 0x000fe20000010000 */
[----:B------:R-:W-:-:S03]  /*7ac0*/  FADD.FTZ R130, R130, R139 ;  /* 0x0000008b82827221 */ /* 0x000fc60000010000 */
[----:B------:R-:W-:Y:S01]  /*7ad0*/  FADD.FTZ R136, R129, R136 ;  /* 0x0000008881887221 */ /* 0x000fe20000010000 */
        /* <DEDUP_REMOVED lines=23> */
[C---:B------:R-:W-:Y:S08]  /*7c50*/  HMMA.16816.F32.BF16 R68, R84.reuse, R70, R16 ;  /* 0x000000465444723c */ /* 0x040ff00000041810 */
[C---:B--2---:R-:W-:Y:S08]  /*7c60*/  HMMA.16816.F32.BF16 R56, R84.reuse, R52, R28 ;  /* 0x000000345438723c */ /* 0x044ff0000004181c */
[C---:B------:R-:W-:Y:S08]  /*7c70*/  HMMA.16816.F32.BF16 R60, R84.reuse, R62, R24 ;  /* 0x0000003e543c723c */ /* 0x040ff00000041818 */
[C---:B------:R-:W-:Y:S08]  /*7c80*/  HMMA.16816.F32.BF16 R52, R84.reuse, R54, R32 ;  /* 0x000000365434723c */ /* 0x040ff00000041820 */
[C---:B---3--:R-:W-:Y:S08]  /*7c90*/  HMMA.16816.F32.BF16 R36, R84.reuse, R8, R36 ;  /* 0x000000085424723c */ /* 0x048ff00000041824 */
[C---:B------:R-:W-:Y:S08]  /*7ca0*/  HMMA.16816.F32.BF16 R40, R84.reuse, R10, R40 ;  /* 0x0000000a5428723c */ /* 0x040ff00000041828 */
[C---:B------:R-:W-:Y:S08]  /*7cb0*/  HMMA.16816.F32.BF16 R44, R84.reuse, R4, R44 ;  /* 0x00000004542c723c */ /* 0x040ff0000004182c */
[----:B------:R-:W-:Y:S01]  /*7cc0*/  HMMA.16816.F32.BF16 R48, R84, R6, R48 ;  /* 0x000000065430723c */ /* 0x000fe20000041830 */
[----:B------:R-:W-:-:S04]  /*7cd0*/  NOP ;  /* 0x0000000000007918 */ /* 0x000fc80000000000 */
[----:B------:R-:W-:-:S15]  /*7ce0*/  @P5 BRA `(.L_x_3879) ;  /* 0x0000000000045947 */ /* 0x000fde0003800000 */
.L_x_3873:
[----:B------:R-:W-:-:S07]  /*7cf0*/  IADD3 R100, PT, PT, R92, -0x1, RZ ;  /* 0xffffffff5c647810 */ /* 0x000fce0007ffe0ff */
.L_x_3879:
        /* <DEDUP_REMOVED lines=15> */
[----:B------:R-:W4:Y:S01]  /*7df0*/  LDCU UR11, c[0x0][0x50c] ;  /* 0x0000a180ff0b77ac */ /* 0x000f220008000800 */
[----:B------:R-:W2:Y:S01]  /*7e00*/  LDCU.64 UR6, c[0x0][0x3a0] ;  /* 0x00007400ff0677ac */ /* 0x000ea20008000a00 */
[----:B------:R-:W2:Y:S01]  /*7e10*/  LDCU.64 UR8, c[0x0][0x3a8] ;  /* 0x00007500ff0877ac */ /* 0x000ea20008000a00 */
[----:B-1----:R-:W-:-:S12]  /*7e20*/  ULEA UR5, UR5, UR12, 0x18 ;  /* 0x0000000c05057291 */ /* 0x002fd8000f8ec0ff */
.L_x_3884:
[----:B------:R-:W-:Y:S01]  /*7e30*/  @!P6 IADD3 R4, P0, PT, RZ, -R128, RZ ;  /* 0x80000080ff04e210 */ /* 0x000fe20007f1e0ff */
[----:B------:R-:W1:Y:S01]  /*7e40*/  S2R R91, SR_TID.X ;  /* 0x00000000005b7919 */ /* 0x000e620000002100 */
[----:B------:R-:W5:Y:S01]  /*7e50*/  @!P6 LDC R86, c[0x0][0x3c0] ;  /* 0x0000f000ff56eb82 */ /* 0x000f620000000800 */
[----:B------:R-:W-:Y:S07]  /*7e60*/  DEPBAR.LE SB0, 0x0 ;  /* 0x000080000000791a */ /* 0x000fee0000000000 */
[----:B------:R-:W2:Y:S08]  /*7e70*/  LDC R85, c[0x0][0x3c4] ;  /* 0x0000f100ff557b82 */ /* 0x000eb00000000800 */
[----:B------:R-:W-:Y:S01]  /*7e80*/  BAR.SYNC.DEFER_BLOCKING 0x0 ;  /* 0x0000000000007b1d */ /* 0x000fe20000010000 */
[C---:B-1----:R-:W-:Y:S01]  /*7e90*/  LOP3.LUT R122, R91.reuse, 0x18, RZ, 0xc0, !PT ;  /* 0x000000185b7a7812 */ /* 0x042fe200078ec0ff */
[C---:B------:R-:W-:Y:S02]  /*7ea0*/  IMAD.SHL.U32 R123, R91.reuse, 0x8, RZ ;  /* 0x000000085b7b7824 */ /* 0x040fe400078e00ff */
[----:B-----5:R-:W-:Y:S02]  /*7eb0*/  @!P6 IMAD.SHL.U32 R8, R86, 0x40, RZ ;  /* 0x000000405608e824 */ /* 0x020fe400078e00ff */
[----:B------:R-:W-:Y:S01]  /*7ec0*/  IMAD.SHL.U32 R90, R91, 0x4, RZ ;  /* 0x000000045b5a7824 */ /* 0x000fe200078e00ff */
[C---:B------:R-:W-:Y:S01]  /*7ed0*/  LOP3.LUT R133, R123.reuse, 0xd8, RZ, 0xc0, !PT ;  /* 0x000000d87b857812 */ /* 0x040fe200078ec0ff */
[----:B------:R-:W-:Y:S01]  /*7ee0*/  @!P6 IMAD.X R8, RZ, RZ, ~R8, P0 ;  /* 0x000000ffff08e224 */ /* 0x000fe200000e0e08 */
[----:B------:R-:W-:Y:S01]  /*7ef0*/  LOP3.LUT R6, R123, 0x1f20, RZ, 0xc0, !PT ;  /* 0x00001f207b067812 */ /* 0x000fe200078ec0ff */
[----:B------:R-:W-:Y:S01]  /*7f00*/  IMAD.SHL.U32 R114, R91, 0x10, RZ ;  /* 0x000000105b727824 */ /* 0x000fe200078e00ff */
        /* <DEDUP_REMOVED lines=8> */
[----:B--2---:R-:W-:Y:S02]  /*7f90*/  ISETP.GE.AND P5, PT, R9, UR10, PT ;  /* 0x0000000a09007c0c */ /* 0x004fe4000bfa6270 */
        /* <DEDUP_REMOVED lines=73> */
.L_x_3881:
        /* <DEDUP_REMOVED lines=16> */
[----:B------:R-:W-:Y:S02]  /*8530*/  IADD3 R130, PT, PT, R130, -0x1, RZ ;  /* 0xffffffff82827810 */ /* 0x000fe40007ffe0ff */
[----:B------:R-:W-:Y:S03]  /*8540*/  SEL R84, R84, 0xffffffe0, !P0 ;  /* 0xffffffe054547807 */ /* 0x000fe60004000000 */
[----:B------:R-:W-:Y:S01]  /*8550*/  @!PT LDS RZ, [RZ] ;  /* 0x00000000fffff984 */ /* 0x000fe20000000800 */
[----:B------:R-:W-:Y:S01]  /*8560*/  @!PT LDS RZ, [RZ] ;  /* 0x00000000fffff984 */ /* 0x000fe20000000800 */
[----:B------:R-:W-:Y:S01]  /*8570*/  @!PT LDS RZ, [RZ] ;  /* 0x00000000fffff984 */ /* 0x000fe20000000800 */
[----:B------:R-:W-:Y:S01]  /*8580*/  @!P3 LDGSTS.E.BYPASS.LTC128B.128 [R133+0x8000], desc[UR14][R120.64+0x80] ;  /* 0x080000807885bfae */ /* 0x000fe2000b981a0e */
[----:B------:R-:W-:Y:S02]  /*8590*/  ISETP.GT.AND P1, PT, R130, R117, PT ;  /* 0x000000758200720c */ /* 0x000fe40003f24270 */
[-C--:B------:R-:W-:Y:S03]  /*85a0*/  IADD3 R2, PT, PT, R113, R84.reuse, RZ ;  /* 0x0000005471027210 */ /* 0x080fe60007ffe0ff */
        /* <DEDUP_REMOVED lines=19> */
[----:B------:R-:W5:Y:S06]  /*86e0*/  LDSM.16.M88.4 R100, [R115+0x3400] ;  /* 0x003400007364783b */ /* 0x000f6c0000000200 */
[----:B------:R-:W3:Y:S06]  /*86f0*/  LDSM.16.M88.4 R104, [R115+0x3800] ;  /* 0x003800007368783b */ /* 0x000eec0000000200 */
[----:B------:R-:W0:Y:S06]  /*8700*/  LDGDEPBAR ;  /* 0x00000000000079af */ /* 0x000e2c0000000000 */
[----:B------:R-:W4:Y:S06]  /*8710*/  LDSM.16.M88.4 R108, [R115+0x3c00] ;  /* 0x003c0000736c783b */ /* 0x000f2c0000000200 */
[----:B------:R-:W-:Y:S01]  /*8720*/  LDSM.16.M88.4 R84, [R0+0x5400] ;  /* 0x005400000054783b */ /* 0x000fe20000000200 */
        /* <DEDUP_REMOVED lines=23> */
[----:B------:R-:W2:Y:S06]  /*88a0*/  LDSM.16.M88.4 R92, [R115+0x4000] ;  /* 0x00400000735c783b */ /* 0x000eac0000000200 */
[----:B------:R-:W3:Y:S01]  /*88b0*/  LDSM.16.M88.4 R96, [R115+0x4400] ;  /* 0x004400007360783b */ /* 0x000ee20000000200 */
        /* <DEDUP_REMOVED lines=37> */
[----:B------:R-:W3:Y:S07]  /*8b10*/  LDSM.16.M88.4 R96, [R0+0x5800] ;  /* 0x005800000060783b */ /* 0x000eee0000000200 */
[C---:B--2---:R-:W-:Y:S08]  /*8b20*/  HMMA.16816.F32.BF16 R4, R92.reuse, R100, R4 ;  /* 0x000000645c04723c */ /* 0x044ff00000041804 */
[C---:B------:R-:W-:Y:S08]  /*8b30*/  HMMA.16816.F32.BF16 R8, R92.reuse, R102, R8 ;  /* 0x000000665c08723c */ /* 0x040ff00000041808 */
[C---:B------:R-:W-:Y:S03]  /*8b40*/  HMMA.16816.F32.BF16 R12, R92.reuse, R84, R12 ;  /* 0x000000545c0c723c */ /* 0x040fe6000004180c */
[----:B------:R-:W-:Y:S01]  /*8b50*/  FMUL.FTZ R157, R4, UR11 ;  /* 0x0000000b049d7c20 */ /* 0x000fe20008410000 */
[----:B------:R-:W-:Y:S01]  /*8b60*/  FMUL.FTZ R155, R5, UR11 ;  /* 0x0000000b059b7c20 */ /* 0x000fe20008410000 */
[----:B------:R-:W-:Y:S01]  /*8b70*/  FMUL.FTZ R156, R6, UR11 ;  /* 0x0000000b069c7c20 */ /* 0x000fe20008410000 */
[----:B------:R-:W-:Y:S02]  /*8b80*/  FMUL.FTZ R154, R7, UR11 ;  /* 0x0000000b079a7c20 */ /* 0x000fe40008410000 */
[C---:B------:R-:W-:Y:S01]  /*8b90*/  HMMA.16816.F32.BF16 R16, R92.reuse, R86, R16 ;  /* 0x000000565c10723c */ /* 0x040fe20000041810 */
[----:B------:R-:W2:Y:S01]  /*8ba0*/  MUFU.TANH R157, R157 ;  /* 0x0000009d009d7308 */ /* 0x000ea20000002400 */
[----:B------:R-:W4:Y:S01]  /*8bb0*/  LDSM.16.M88.4 R84, [R0+0x5c00] ;  /* 0x005c00000054783b */ /* 0x000f220000000200 */
[----:B------:R-:W-:Y:S04]  /*8bc0*/  DEPBAR.LE SB0, 0x0 ;  /* 0x000080000000791a */ /* 0x000fe80000000000 */
[----:B------:R-:W-:Y:S01]  /*8bd0*/  FMUL.FTZ R161, R8, UR11 ;  /* 0x0000000b08a17c20 */ /* 0x000fe20008410000 */
[C---:B---3--:R-:W-:Y:S03]  /*8be0*/  HMMA.16816.F32.BF16 R20, R92.reuse, R96, R20 ;  /* 0x000000605c14723c */ /* 0x048fe60000041814 */
[----:B------:R-:W3:Y:S01]  /*8bf0*/  MUFU.TANH R155, R155 ;  /* 0x0000009b009b7308 */ /* 0x000ee20000002400 */
[----:B------:R-:W-:Y:S01]  /*8c00*/  BAR.SYNC.DEFER_BLOCKING 0x0 ;  /* 0x0000000000007b1d */ /* 0x000fe20000010000 */
[----:B------:R-:W-:Y:S01]  /*8c10*/  FMUL.FTZ R159, R9, UR11 ;  /* 0x0000000b099f7c20 */ /* 0x000fe20008410000 */
[----:B------:R-:W-:Y:S01]  /*8c20*/  FMUL.FTZ R160, R10, UR11 ;  /* 0x0000000b0aa07c20 */ /* 0x000fe20008410000 */
[----:B------:R-:W-:Y:S01]  /*8c30*/  FMUL.FTZ R158, R11, UR11 ;  /* 0x0000000b0b9e7c20 */ /* 0x000fe20008410000 */
[C---:B------:R-:W-:Y:S05]  /*8c40*/  HMMA.16816.F32.BF16 R24, R92.reuse, R98, R24 ;  /* 0x000000625c18723c */ /* 0x040fea0000041818 */
        /* <DEDUP_REMOVED lines=20> */
[C---:B----4-:R-:W-:Y:S09]  /*8d90*/  HMMA.16816.F32.BF16 R28, R92.reuse, R84, R28 ;  /* 0x000000545c1c723c */ /* 0x050ff2000004181c */
[----:B------:R-:W4:Y:S01]  /*8da0*/  MUFU.TANH R160, R160 ;  /* 0x000000a000a07308 */ /* 0x000f220000002400 */
[----:B------:R-:W-:Y:S09]  /*8db0*/  HMMA.16816.F32.BF16 R32, R92, R86, R32 ;  /* 0x000000565c20723c */ /* 0x000ff20000041820 */
[----:B------:R-:W2:Y:S01]  /*8dc0*/  MUFU.TANH R158, R158 ;  /* 0x0000009e009e7308 */ /* 0x000ea20000002400 */
[----:B-1----:R-:W-:Y:S01]  /*8dd0*/  FMUL.FTZ R134, R28, UR11 ;  /* 0x0000000b1c867c20 */ /* 0x002fe20008410000 */
        /* <DEDUP_REMOVED lines=108> */
.L_x_3883:
        /* <DEDUP_REMOVED lines=40> */
.L_x_3882:
[----:B------:R-:W-:Y:S01]  /*9720*/  FMNMX3.FTZ R2, R3, R157, R155, !PT ;  /* 0x0000009d03027276 */ /* 0x000fe2000781009b */
[----:B------:R-:W-:Y:S01]  /*9730*/  LDSM.16.MT88.4 R12, [R112+0x6000] ;  /* 0x00600000700c783b */ /* 0x000fe20000004200 */
[----:B------:R-:W-:Y:S02]  /*9740*/  FMNMX3.FTZ R5, R89, R156, R154, !PT ;  /* 0x0000009c59057276 */ /* 0x000fe4000781009a */
[----:B------:R-:W-:Y:S02]  /*9750*/  FMNMX3.FTZ R2, R2, R161, R159, !PT ;  /* 0x000000a102027276 */ /* 0x000fe4000781009f */
[----:B------:R-:W-:Y:S02]  /*9760*/  FMNMX3.FTZ R5, R5, R160, R158, !PT ;  /* 0x000000a005057276 */ /* 0x000fe4000781009e */
        /* <DEDUP_REMOVED lines=66> */
[----:B----4-:R-:W-:Y:S01]  /*9b90*/  F2FP.BF16.F32.PACK_AB R80, R97, R101 ;  /* 0x000000656150723e */ /* 0x010fe200000010ff */
        /* <DEDUP_REMOVED lines=12> */
[----:B------:R-:W5:Y:S01]  /*9c60*/  LDSM.16.MT88.4 R60, [R112+0x8000] ;  /* 0x00800000703c783b */ /* 0x000f620000004200 */
[----:B------:R-:W-:Y:S01]  /*9c70*/  FMUL.FTZ R33, R84, R53 ;  /* 0x0000003554217220 */ /* 0x000fe20000410000 */
[C---:B------:R-:W-:Y:S01]  /*9c80*/  FMUL.FTZ R34, R3.reuse, R54 ;  /* 0x0000003603227220 */ /* 0x040fe20000410000 */
[----:B---3--:R-:W-:Y:S01]  /*9c90*/  F2FP.BF16.F32.PACK_AB R82, R94, R95 ;  /* 0x0000005f5e52723e */ /* 0x008fe200000010ff */
[C---:B------:R-:W-:Y:S01]  /*9ca0*/  FMUL.FTZ R35, R3.reuse, R55 ;  /* 0x0000003703237220 */ /* 0x040fe20000410000 */
[C---:B------:R-:W-:Y:S01]  /*9cb0*/  FMUL.FTZ R36, R84.reuse, R36 ;  /* 0x0000002454247220 */ /* 0x040fe20000410000 */
[C---:B------:R-:W-:Y:S01]  /*9cc0*/  FMUL.FTZ R37, R84.reuse, R37 ;  /* 0x0000002554257220 */ /* 0x040fe20000410000 */
[C---:B------:R-:W-:Y:S01]  /*9cd0*/  FMUL.FTZ R38, R3.reuse, R38 ;  /* 0x0000002603267220 */ /* 0x040fe20000410000 */
[----:B------:R-:W3:Y:S01]  /*9ce0*/  LDSM.16.MT88.4 R52, [R89+0x2000] ;  /* 0x002000005934783b */ /* 0x000ee20000004200 */
[C---:B------:R-:W-:Y:S01]  /*9cf0*/  FMUL.FTZ R39, R3.reuse, R39 ;  /* 0x0000002703277220 */ /* 0x040fe20000410000 */
[----:B------:R-:W-:Y:S01]  /*9d00*/  FMUL.FTZ R40, R84, R40 ;  /* 0x0000002854287220 */ /* 0x000fe20000410000 */
[----:B--2---:R-:W-:Y:S01]  /*9d10*/  F2FP.BF16.F32.PACK_AB R83, R92, R93 ;  /* 0x0000005d5c53723e */ /* 0x004fe200000010ff */
[C---:B------:R-:W-:Y:S01]  /*9d20*/  FMUL.FTZ R41, R84.reuse, R41 ;  /* 0x0000002954297220 */ /* 0x040fe20000410000 */
[C---:B------:R-:W-:Y:S01]  /*9d30*/  FMUL.FTZ R42, R3.reuse, R42 ;  /* 0x0000002a032a7220 */ /* 0x040fe20000410000 */
[C---:B------:R-:W-:Y:S01]  /*9d40*/  FMUL.FTZ R43, R3.reuse, R43 ;  /* 0x0000002b032b7220 */ /* 0x040fe20000410000 */
[C---:B------:R-:W-:Y:S01]  /*9d50*/  FMUL.FTZ R44, R84.reuse, R44 ;  /* 0x0000002c542c7220 */ /* 0x040fe20000410000 */
        /* <DEDUP_REMOVED lines=16> */
[----:B------:R-:W2:Y:S01]  /*9e60*/  MUFU.EX2 R103, R103 ;  /* 0x0000006700677308 */ /* 0x000ea20000000800 */
[C---:B-1----:R-:W-:Y:S03]  /*9e70*/  HMMA.16816.F32.BF16 R12, R80.reuse, R20, R12 ;  /* 0x00000014500c723c */ /* 0x042fe6000004180c */
[C---:B------:R-:W-:Y:S01]  /*9e80*/  FMUL.FTZ R20, R84.reuse, R64 ;  /* 0x0000004054147220 */ /* 0x040fe20000410000 */
[----:B------:R-:W-:Y:S05]  /*9e90*/  FMUL.FTZ R21, R84, R65 ;  /* 0x0000004154157220 */ /* 0x000fea0000410000 */
[----:B------:R-:W-:Y:S01]  /*9ea0*/  MUFU.EX2 R105, R105 ;  /* 0x0000006900697308 */ /* 0x000fe20000000800 */
[C---:B------:R-:W-:Y:S01]  /*9eb0*/  FMUL.FTZ R51, R3.reuse, R51 ;  /* 0x0000003303337220 */ /* 0x040fe20000410000 */
        /* <DEDUP_REMOVED lines=21> */
[----:B------:R-:W-:Y:S08]  /*a010*/  FMUL.FTZ R31, R3, R59 ;  /* 0x0000003b031f7220 */ /* 0x000ff00000410000 */
[----:B------:R-:W-:Y:S01]  /*a020*/  MUFU.EX2 R111, R111 ;  /* 0x0000006f006f7308 */ /* 0x000fe20000000800 */
[----:B------:R-:W1:Y:S01]  /*a030*/  LDSM.16.MT88.4 R56, [R112+0x6400] ;  /* 0x006400007038783b */ /* 0x000e620000004200 */
[----:B------:R-:W-:Y:S01]  /*a040*/  FFMA.FTZ R64, R86, UR4, -R99 ;  /* 0x0000000456407c23 */ /* 0x000fe20008010863 */
[----:B------:R-:W-:Y:S07]  /*a050*/  FFMA.FTZ R101, R84, R131, R101 ;  /* 0x0000008354657223 */ /* 0x000fee0000010065 */
[----:B------:R-:W-:Y:S01]  /*a060*/  MUFU.EX2 R140, R140 ;  /* 0x0000008c008c7308 */ /* 0x000fe20000000800 */
[--C-:B------:R-:W-:Y:S01]  /*a070*/  FFMA.FTZ R109, R152, UR4, -R99.reuse ;  /* 0x00000004986d7c23 */ /* 0x100fe20008010863 */
[C---:B----4-:R-:W-:Y:S08]  /*a080*/  HMMA.16816.F32.BF16 R28, R80.reuse, R68, R28 ;  /* 0x00000044501c723c */ /* 0x050ff0000004181c */
        /* <DEDUP_REMOVED lines=14> */
[C---:B-----5:R-:W-:Y:S08]  /*a170*/  HMMA.16816.F32.BF16 R36, R80.reuse, R60, R36 ;  /* 0x0000003c5024723c */ /* 0x060ff00000041824 */
[----:B------:R-:W-:Y:S01]  /*a180*/  MUFU.EX2 R134, R134 ;  /* 0x0000008600867308 */ /* 0x000fe20000000800 */
[----:B------:R-:W-:Y:S01]  /*a190*/  FFMA.FTZ R100, R3, R132, R100 ;  /* 0x0000008403647223 */ /* 0x000fe20000010064 */
[----:B------:R-:W-:Y:S01]  /*a1a0*/  FADD.FTZ R136, R97, R101 ;  /* 0x0000006561887221 */ /* 0x000fe20000010000 */
[----:B------:R-:W-:Y:S07]  /*a1b0*/  ISETP.GT.AND P0, PT, R130, R117, PT ;  /* 0x000000758200720c */ /* 0x000fee0003f04270 */
[----:B------:R-:W4:Y:S01]  /*a1c0*/  MUFU.EX2 R137, R137 ;  /* 0x0000008900897308 */ /* 0x000f220000000800 */
[----:B------:R-:W-:Y:S01]  /*a1d0*/  FADD.FTZ R100, R96, R100 ;  /* 0x0000006460647221 */ /* 0x000fe20000010000 */
[C---:B------:R-:W-:Y:S01]  /*a1e0*/  HMMA.16816.F32.BF16 R40, R80.reuse, R62, R40 ;  /* 0x0000003e5028723c */ /* 0x040fe20000041828 */
[----:B------:R-:W5:Y:S07]  /*a1f0*/  LDSM.16.MT88.4 R60, [R89+0x400] ;  /* 0x00040000593c783b */ /* 0x000f6e0000004200 */
[----:B------:R-:W-:Y:S01]  /*a200*/  MUFU.EX2 R141, R141 ;  /* 0x0000008d008d7308 */ /* 0x000fe20000000800 */
[----:B------:R-:W-:Y:S01]  /*a210*/  FADD.FTZ R93, R93, R100 ;  /* 0x000000645d5d7221 */ /* 0x000fe20000010000 */
[----:B------:R-:W-:Y:S08]  /*a220*/  MOV R3, R2 ;  /* 0x0000000200037202 */ /* 0x000ff00000000f00 */
[----:B------:R-:W1:Y:S01]  /*a230*/  MUFU.EX2 R88, R88 ;  /* 0x0000005800587308 */ /* 0x000e620000000800 */
[----:B------:R-:W-:Y:S01]  /*a240*/  FADD.FTZ R93, R92, R93 ;  /* 0x0000005d5c5d7221 */ /* 0x000fe20000010000 */
[C---:B---3--:R-:W-:Y:S08]  /*a250*/  HMMA.16816.F32.BF16 R44, R80.reuse, R52, R44 ;  /* 0x00000034502c723c */ /* 0x048ff0000004182c */
[----:B------:R-:W-:Y:S01]  /*a260*/  MUFU.EX2 R135, R135 ;  /* 0x0000008700877308 */ /* 0x000fe20000000800 */
[----:B--2---:R-:W-:Y:S02]  /*a270*/  F2FP.BF16.F32.PACK_AB R52, R107, R102 ;  /* 0x000000666b34723e */ /* 0x004fe400000010ff */
[----:B------:R-:W-:Y:S07]  /*a280*/  F2FP.BF16.F32.PACK_AB R53, R103, R106 ;  /* 0x0000006a6735723e */ /* 0x000fee00000010ff */
[----:B------:R-:W2:Y:S01]  /*a290*/  MUFU.EX2 R98, R98 ;  /* 0x0000006200627308 */ /* 0x000ea20000000800 */
[----:B----4-:R-:W-:Y:S01]  /*a2a0*/  F2FP.BF16.F32.PACK_AB R84, R137, R134 ;  /* 0x000000868954723e */ /* 0x010fe200000010ff */
[----:B------:R-:W-:Y:S08]  /*a2b0*/  HMMA.16816.F32.BF16 R48, R80, R54, R48 ;  /* 0x000000365030723c */ /* 0x000ff00000041830 */
[----:B------:R-:W-:Y:S01]  /*a2c0*/  MUFU.EX2 R132, R64 ;  /* 0x0000004000847308 */ /* 0x000fe20000000800 */
[----:B------:R-:W-:Y:S01]  /*a2d0*/  F2FP.BF16.F32.PACK_AB R54, R104, R105 ;  /* 0x000000696836723e */ /* 0x000fe200000010ff */
[----:B------:R-:W-:Y:S01]  /*a2e0*/  FADD.FTZ R106, R106, R93 ;  /* 0x0000005d6a6a7221 */ /* 0x000fe20000010000 */
[----:B------:R-:W-:Y:S07]  /*a2f0*/  F2FP.BF16.F32.PACK_AB R55, R108, R109 ;  /* 0x0000006d6c37723e */ /* 0x000fee00000010ff */
[----:B------:R-:W3:Y:S01]  /*a300*/  MUFU.EX2 R99, R99 ;  /* 0x0000006300637308 */ /* 0x000ee20000000800 */
[----:B-1----:R-:W-:Y:S01]  /*a310*/  F2FP.BF16.F32.PACK_AB R85, R88, R141 ;  /* 0x0000008d5855723e */ /* 0x002fe200000010ff */
[----:B------:R-:W-:Y:S01]  /*a320*/  FADD.FTZ R106, R103, R106 ;  /* 0x0000006a676a7221 */ /* 0x000fe20000010000 */
[C---:B------:R-:W-:Y:S05]  /*a330*/  HMMA.16816.F32.BF16 R4, R52.reuse, R56, R4 ;  /* 0x000000383404723c */ /* 0x040fea0000041804 */
[----:B--2---:R-:W-:Y:S01]  /*a340*/  F2FP.BF16.F32.PACK_AB R86, R98, R135 ;  /* 0x000000876256723e */ /* 0x004fe200000010ff */
[----:B------:R-:W-:Y:S02]  /*a350*/  FADD.FTZ R109, R109, R106 ;  /* 0x0000006a6d6d7221 */ /* 0x000fe40000010000 */
[C---:B------:R-:W-:Y:S01]  /*a360*/  HMMA.16816.F32.BF16 R8, R52.reuse, R58, R8 ;  /* 0x0000003a3408723c */ /* 0x040fe20000041808 */
[----:B------:R-:W1:Y:S02]  /*a370*/  LDSM.16.MT88.4 R56, [R112+0x7400] ;  /* 0x007400007038783b */ /* 0x000e640000004200 */
[----:B---3--:R-:W-:Y:S01]  /*a380*/  F2FP.BF16.F32.PACK_AB R87, R99, R132 ;  /* 0x000000846357723e */ /* 0x008fe200000010ff */
[----:B------:R-:W-:Y:S04]  /*a390*/  FADD.FTZ R108, R108, R109 ;  /* 0x0000006d6c6c7221 */ /* 0x000fe80000010000 */
        /* <DEDUP_REMOVED lines=23> */
[----:B------:R-:W-:Y:S01]  /*a510*/  FADD.FTZ R141, R141, R142 ;  /* 0x0000008e8d8d7221 */ /* 0x000fe20000010000 */
        /* <DEDUP_REMOVED lines=24> */
[----:B------:R4:W5:Y:S07]  /*a6a0*/  LDSM.16.MT88.4 R8, [R89+0x2c00] ;  /* 0x002c00005908783b */ /* 0x00096e0000004200 */
[C---:B------:R-:W-:Y:S03]  /*a6b0*/  HMMA.16816.F32.BF16 R72, R84.reuse, R68, R12 ;  /* 0x000000445448723c */ /* 0x040fe6000004180c */
[----:B------:R-:W-:Y:S04]  /*a6c0*/  FADD.FTZ R13, R95, R136 ;  /* 0x000000885f0d7221 */ /* 0x000fe80000010000 */
[----:B------:R-:W-:Y:S01]  /*a6d0*/  FADD.FTZ R13, R94, R13 ;  /* 0x0000000d5e0d7221 */ /* 0x000fe20000010000 */
[C---:B------:R-:W-:Y:S03]  /*a6e0*/  HMMA.16816.F32.BF16 R68, R84.reuse, R70, R16 ;  /* 0x000000465444723c */ /* 0x040fe60000041810 */
[----:B------:R-:W-:Y:S04]  /*a6f0*/  FADD.FTZ R12, R102, R13 ;  /* 0x0000000d660c7221 */ /* 0x000fe80000010000 */
[----:B------:R-:W-:Y:S01]  /*a700*/  FADD.FTZ R12, R107, R12 ;  /* 0x0000000c6b0c7221 */ /* 0x000fe20000010000 */
[C---:B-1----:R-:W-:Y:S03]  /*a710*/  HMMA.16816.F32.BF16 R64, R84.reuse, R56, R20 ;  /* 0x000000385440723c */ /* 0x042fe60000041814 */
[----:B----4-:R-:W-:Y:S01]  /*a720*/  MOV R89, R0 ;  /* 0x0000000000597202 */ /* 0x010fe20000000f00 */
[----:B------:R-:W-:Y:S04]  /*a730*/  FADD.FTZ R105, R105, R12 ;  /* 0x0000000c69697221 */ /* 0x000fe80000010000 */
[C---:B------:R-:W-:Y:S03]  /*a740*/  HMMA.16816.F32.BF16 R60, R84.reuse, R58, R24 ;  /* 0x0000003a543c723c */ /* 0x040fe60000041818 */
[----:B------:R-:W-:Y:S04]  /*a750*/  FADD.FTZ R104, R104, R105 ;  /* 0x0000006968687221 */ /* 0x000fe80000010000 */
[----:B------:R-:W-:Y:S01]  /*a760*/  FADD.FTZ R115, R115, R104 ;  /* 0x0000006873737221 */ /* 0x000fe20000010000 */
[C---:B--2---:R-:W-:Y:S03]  /*a770*/  HMMA.16816.F32.BF16 R56, R84.reuse, R52, R28 ;  /* 0x000000345438723c */ /* 0x044fe6000004181c */
[----:B------:R-:W-:Y:S05]  /*a780*/  FADD.FTZ R138, R138, R115 ;  /* 0x000000738a8a7221 */ /* 0x000fea0000010000 */
[C---:B------:R-:W-:Y:S08]  /*a790*/  HMMA.16816.F32.BF16 R52, R84.reuse, R54, R32 ;  /* 0x000000365434723c */ /* 0x040ff00000041820 */
[C---:B---3--:R-:W-:Y:S03]  /*a7a0*/  HMMA.16816.F32.BF16 R36, R84.reuse, R4, R36 ;  /* 0x000000045424723c */ /* 0x048fe60000041824 */
        /* <DEDUP_REMOVED lines=8> */
[----:B------:R-:W-:Y:S01]  /*a830*/  HMMA.16816.F32.BF16 R48, R84, R10, R48 ;  /* 0x0000000a5430723c */ /* 0x000fe20000041830 */
[----:B------:R-:W-:Y:S08]  /*a840*/  @!UPT UIADD3 URZ, UPT, UPT, URZ, URZ, URZ ;  /* 0x000000fffffff290 */ /* 0x000ff0000fffe0ff */
[----:B------:R-:W-:Y:S11]  /*a850*/  @P0 BRA `(.L_x_3884) ;  /* 0xffffffd400740947 */ /* 0x000ff6000383ffff */
.L_x_3880:
[----:B------:R-:W1:Y:S01]  /*a860*/  SHFL.BFLY PT, R4, R131, 0x2, 0x1f ;  /* 0x0c401f0083047f89 */ /* 0x000e6200000e0000 */
[----:B------:R-:W-:Y:S01]  /*a870*/  SHF.L.U32 R13, R91, 0x1, RZ ;  /* 0x000000015b0d7819 */ /* 0x000fe200000006ff */
[----:B------:R-:W-:Y:S01]  /*a880*/  S2UR UR4, SR_CTAID.Y ;  /* 0x00000000000479c3 */ /* 0x000fe20000002600 */
[--C-:B------:R-:W-:Y:S01]  /*a890*/  SHF.R.U32.HI R5, RZ, 0x1, R91.reuse ;  /* 0x00000001ff057819 */ /* 0x100fe2000001165b */
[----:B------:R-:W2:Y:S01]  /*a8a0*/  SHFL.BFLY PT, R3, R132, 0x2, 0x1f ;  /* 0x0c401f0084037f89 */ /* 0x000ea200000e0000 */
[----:B------:R-:W-:Y:S01]  /*a8b0*/  LOP3.LUT R13, R13, 0x6, RZ, 0xc0, !PT ;  /* 0x000000060d0d7812 */ /* 0x000fe200078ec0ff */
[----:B------:R-:W-:Y:S01]  /*a8c0*/  BSSY.RECONVERGENT B0, `(.L_x_3885) ;  /* 0x0000094000007945 */ /* 0x000fe20003800200 */
[----:B------:R-:W-:-:S03]  /*a8d0*/  SHF.R.U32.HI R7, RZ, 0x2, R91 ;  /* 0x00000002ff077819 */ /* 0x000fc6000001165b */
[----:B------:R-:W-:Y:S01]  /*a8e0*/  BAR.SYNC.DEFER_BLOCKING 0x0 ;  /* 0x0000000000007b1d */ /* 0x000fe20000010000 */
[----:B------:R-:W-:Y:S02]  /*a8f0*/  LOP3.LUT R114, R13, 0x3e00, R114, 0xf8, !PT ;  /* 0x00003e000d727812 */ /* 0x000fe400078ef872 */
[----:B------:R-:W-:Y:S02]  /*a900*/  LOP3.LUT R10, R90, 0xd8, RZ, 0xc0, !PT ;  /* 0x000000d85a0a7812 */ /* 0x000fe400078ec0ff */
[----:B------:R-:W-:-:S03]  /*a910*/  LOP3.LUT R15, R114, 0x20, R123, 0xf8, !PT ;  /* 0x00000020720f7812 */ /* 0x000fc600078ef87b */
[----:B------:R-:W-:Y:S01]  /*a920*/  S2UR UR7, SR_CTAID.Z ;  /* 0x00000000000779c3 */ /* 0x000fe20000002700 */
[----:B------:R-:W-:Y:S02]  /*a930*/  LOP3.LUT P3, RZ, R91, 0x3, RZ, 0xc0, !PT ;  /* 0x000000035bff7812 */ /* 0x000fe4000786c0ff */
[----:B------:R-:W-:Y:S02]  /*a940*/  SHF.R.U32.HI R91, RZ, 0x3, R91 ;  /* 0x00000003ff5b7819 */ /* 0x000fe4000001165b */
[----:B------:R-:W-:Y:S02]  /*a950*/  IADD3 R14, PT, PT, -R125, RZ, RZ ;  /* 0x000000ff7d0e7210 */ /* 0x000fe40007ffe1ff */
[C---:B------:R-:W-:Y:S01]  /*a960*/  IADD3 R13, PT, PT, R91.reuse, 0x20, RZ ;  /* 0x000000205b0d7810 */ /* 0x040fe20007ffe0ff */
[----:B------:R-:W3:Y:S01]  /*a970*/  S2UR UR6, SR_CTAID.X ;  /* 0x00000000000679c3 */ /* 0x000ee20000002500 */
[-C--:B------:R-:W-:Y:S01]  /*a980*/  ISETP.GE.AND P1, PT, R91, R116.reuse, PT ;  /* 0x000000745b00720c */ /* 0x080fe20003f26270 */
[----:B-1----:R-:W-:Y:S01]  /*a990*/  FADD.FTZ R11, R4, R131 ;  /* 0x00000083040b7221 */ /* 0x002fe20000010000 */
[----:B------:R-:W-:Y:S01]  /*a9a0*/  ISETP.GE.AND P5, PT, R13, R116, PT ;  /* 0x000000740d00720c */ /* 0x000fe20003fa6270 */
[----:B--2---:R-:W-:-:S03]  /*a9b0*/  FADD.FTZ R8, R3, R132 ;  /* 0x0000008403087221 */ /* 0x004fc60000010000 */
[----:B------:R-:W1:Y:S04]  /*a9c0*/  SHFL.BFLY PT, R4, R11, 0x1, 0x1f ;  /* 0x0c201f000b047f89 */ /* 0x000e6800000e0000 */
[----:B------:R-:W2:Y:S01]  /*a9d0*/  SHFL.BFLY PT, R3, R8, 0x1, 0x1f ;  /* 0x0c201f0008037f89 */ /* 0x000ea200000e0000 */
[----:B---3--:R-:W-:Y:S01]  /*a9e0*/  USHF.L.U32 UR6, UR6, 0x6, URZ ;  /* 0x0000000606067899 */ /* 0x008fe200080006ff */
[----:B-1----:R-:W-:Y:S01]  /*a9f0*/  FADD.FTZ R4, R11, R4 ;  /* 0x000000040b047221 */ /* 0x002fe20000010000 */
[----:B------:R-:W-:-:S03]  /*aa00*/  IADD3 R11, PT, PT, R91, 0x10, RZ ;  /* 0x000000105b0b7810 */ /* 0x000fc60007ffe0ff */
[----:B------:R-:W1:Y:S01]  /*aa10*/  MUFU.RCP R9, R4 ;  /* 0x0000000400097308 */ /* 0x000e620000001000 */
[----:B--2---:R-:W-:Y:S01]  /*aa20*/  FADD.FTZ R3, R8, R3 ;  /* 0x0000000308037221 */ /* 0x004fe20000010000 */
[----:B------:R-:W-:Y:S02]  /*aa30*/  LOP3.LUT R8, R5, 0x30, RZ, 0xc0, !PT ;  /* 0x0000003005087812 */ /* 0x000fe400078ec0ff */
[----:B------:R-:W-:Y:S02]  /*aa40*/  FSETP.NE.FTZ.AND P2, PT, R4, RZ, PT ;  /* 0x000000ff0400720b */ /* 0x000fe40003f55000 */
[----:B------:R-:W-:Y:S02]  /*aa50*/  LOP3.LUT R7, R8, 0x7, R7, 0xf8, !PT ;  /* 0x0000000708077812 */ /* 0x000fe400078ef807 */
[----:B------:R-:W-:Y:S01]  /*aa60*/  LOP3.LUT R8, R122, 0xc0, R123, 0xf8, !PT ;  /* 0x000000c07a087812 */ /* 0x000fe200078ef87b */
[----:B------:R-:W2:Y:S01]  /*aa70*/  MUFU.RCP R6, R3 ;  /* 0x0000000300067308 */ /* 0x000ea20000001000 */
[----:B------:R-:W-:-:S02]  /*aa80*/  LOP3.LUT R5, R10, 0x18, R5, 0x78, !PT ;  /* 0x000000180a057812 */ /* 0x000fc400078e7805 */
[----:B------:R-:W-:Y:S02]  /*aa90*/  LOP3.LUT R8, R15, R8, RZ, 0xfc, !PT ;  /* 0x000000080f087212 */ /* 0x000fe400078efcff */
[----:B------:R-:W-:Y:S02]  /*aaa0*/  ISETP.GE.AND P4, PT, R11, R116, PT ;  /* 0x000000740b00720c */ /* 0x000fe40003f86270 */
[----:B------:R-:W-:Y:S01]  /*aab0*/  LEA R10, R8, UR5, 0x2 ;  /* 0x00000005080a7c11 */ /* 0x000fe2000f8e10ff */
[----:B------:R-:W3:Y:S01]  /*aac0*/  @P2 LDC R13, c[0x0][0x458] ;  /* 0x00011600ff0d2b82 */ /* 0x000ee20000000800 */
[----:B-1----:R-:W-:Y:S01]  /*aad0*/  FSEL R9, R9, 1, P2 ;  /* 0x3f80000009097808 */ /* 0x002fe20001000000 */
[----:B------:R-:W-:Y:S01]  /*aae0*/  @P2 MUFU.LG2 R4, R4 ;  /* 0x0000000400042308 */ /* 0x000fe20000000c00 */
[----:B------:R-:W-:Y:S02]  /*aaf0*/  IADD3 R11, PT, PT, R91, 0x30, RZ ;  /* 0x000000305b0b7810 */ /* 0x000fe40007ffe0ff */
[----:B------:R-:W-:Y:S01]  /*ab00*/  FSETP.NE.FTZ.AND P0, PT, R3, RZ, PT ;  /* 0x000000ff0300720b */ /* 0x000fe20003f15000 */
        /* <DEDUP_REMOVED lines=26> */
[----:B------:R-:W-:Y:S01]  /*acb0*/  ISETP.GE.AND P6, PT, R11, R116, PT ;  /* 0x000000740b00720c */ /* 0x000fe20003fc6270 */
[----:B------:R-:W4:Y:S01]  /*acc0*/  @P0 MUFU.LG2 R3, R3 ;  /* 0x0000000300030308 */ /* 0x000f220000000c00 */
[----:B------:R-:W-:Y:S01]  /*acd0*/  IADD3 R12, PT, PT, R10, -R9, RZ ;  /* 0x800000090a0c7210 */ /* 0x000fe20007ffe0ff */
[----:B------:R-:W-:Y:S01]  /*ace0*/  STS.64 [R10], R80 ;  /* 0x000000500a007388 */ /* 0x000fe20000000a00 */
[----:B--2---:R-:W-:-:S02]  /*acf0*/  FSEL R6, R6, 1, P0 ;  /* 0x3f80000006067808 */ /* 0x004fc40000000000 */
[----:B------:R-:W-:Y:S01]  /*ad00*/  LOP3.LUT R123, R123, 0x80, RZ, 0xc0, !PT ;  /* 0x000000807b7b7812 */ /* 0x000fe200078ec0ff */
[----:B------:R-:W2:Y:S01]  /*ad10*/  LDC.64 R8, c[0x0][0x430] ;  /* 0x00010c00ff087b82 */ /* 0x000ea20000000a00 */
[----:B------:R-:W-:Y:S01]  /*ad20*/  LOP3.LUT R5, R5, 0xf24, R90, 0xf8, !PT ;  /* 0x00000f2405057812 */ /* 0x000fe200078ef85a */
[C---:B------:R-:W-:Y:S01]  /*ad30*/  FMUL.FTZ R82, R6.reuse, R82 ;  /* 0x0000005206527220 */ /* 0x040fe20000410000 */
[C---:B------:R-:W-:Y:S01]  /*ad40*/  FMUL.FTZ R83, R6.reuse, R83 ;  /* 0x0000005306537220 */ /* 0x040fe20000410000 */
[C---:B------:R-:W-:Y:S01]  /*ad50*/  FMUL.FTZ R78, R6.reuse, R78 ;  /* 0x0000004e064e7220 */ /* 0x040fe20000410000 */
[C---:B------:R-:W-:Y:S01]  /*ad60*/  FMUL.FTZ R79, R6.reuse, R79 ;  /* 0x0000004f064f7220 */ /* 0x040fe20000410000 */
[C---:B------:R-:W-:Y:S01]  /*ad70*/  FMUL.FTZ R74, R6.reuse, R74 ;  /* 0x0000004a064a7220 */ /* 0x040fe20000410000 */
[C---:B------:R-:W-:Y:S01]  /*ad80*/  FMUL.FTZ R75, R6.reuse, R75 ;  /* 0x0000004b064b7220 */ /* 0x040fe20000410000 */
[----:B------:R-:W5:Y:S01]  /*ad90*/  LDC R11, c[0x0][0x3e0] ;  /* 0x0000f800ff0b7b82 */ /* 0x000f620000000800 */
        /* <DEDUP_REMOVED lines=15> */
[----:B--2---:R-:W-:Y:S01]  /*ae90*/  IMAD R8, R8, UR4, R125 ;  /* 0x0000000408087c24 */ /* 0x004fe2000f8e027d */
[----:B------:R-:W2:Y:S01]  /*aea0*/  LDCU UR4, c[0x0][0x44c] ;  /* 0x00008980ff0477ac */ /* 0x000ea20008000800 */
[C---:B------:R-:W-:Y:S01]  /*aeb0*/  FMUL.FTZ R47, R6.reuse, R47 ;  /* 0x0000002f062f7220 */ /* 0x040fe20000410000 */
[C---:B------:R-:W-:Y:S01]  /*aec0*/  FMUL.FTZ R50, R6.reuse, R50 ;  /* 0x0000003206327220 */ /* 0x040fe20000410000 */
[----:B------:R-:W-:Y:S01]  /*aed0*/  FMUL.FTZ R51, R6, R51 ;  /* 0x0000003306337220 */ /* 0x000fe20000410000 */
[-C--:B------:R-:W-:Y:S01]  /*aee0*/  IADD3 R6, PT, PT, R10, -R123.reuse, RZ ;  /* 0x8000007b0a067210 */ /* 0x080fe20007ffe0ff */
[----:B------:R-:W-:Y:S01]  /*aef0*/  STS.64 [R10+0x400], R82 ;  /* 0x000400520a007388 */ /* 0x000fe20000000a00 */
[----:B------:R-:W-:Y:S01]  /*af00*/  IADD3 R123, PT, PT, R12, -R123, RZ ;  /* 0x8000007b0c7b7210 */ /* 0x000fe20007ffe0ff */
[----:B-----5:R-:W-:-:S02]  /*af10*/  IMAD R14, R11, R14, UR7 ;  /* 0x000000070b0e7e24 */ /* 0x020fc4000f8e020e */
[----:B----4-:R-:W-:Y:S01]  /*af20*/  @P0 FMUL.FTZ R3, R3, 0.69314718246459960938 ;  /* 0x3f31721803030820 */ /* 0x010fe20000410000 */
        /* <DEDUP_REMOVED lines=9> */
[----:B------:R-:W-:-:S02]  /*afc0*/  IMAD R3, R91, 0x60, R90 ;  /* 0x000000605b037824 */ /* 0x000fc400078e025a */
[----:B--2---:R-:W-:Y:S01]  /*afd0*/  IMAD R0, R8, UR4, RZ ;  /* 0x0000000408007c24 */ /* 0x004fe2000f8e02ff */
        /* <DEDUP_REMOVED lines=20> */
[----:B---3--:R-:W-:Y:S01]  /*b120*/  @P2 FFMA.FTZ R10, R2, R13, R11 ;  /* 0x0000000d020a2223 */ /* 0x008fe2000001000b */
        /* <DEDUP_REMOVED lines=13> */
.L_x_3886:
[----:B------:R-:W-:Y:S05]  /*b200*/  BSYNC.RECONVERGENT B0 ;  /* 0x0000000000007941 */ /* 0x000fea0003800200 */
.L_x_3885:
        /* <DEDUP_REMOVED lines=19> */
.L_x_3888:
[----:B------:R-:W-:Y:S05]  /*b340*/  BSYNC.RECONVERGENT B0 ;  /* 0x0000000000007941 */ /* 0x000fea0003800200 */
.L_x_3887:
        /* <DEDUP_REMOVED lines=21> */
.L_x_3890:
[----:B------:R-:W-:Y:S05]  /*b4a0*/  BSYNC.RECONVERGENT B0 ;  /* 0x0000000000007941 */ /* 0x000fea0003800200 */
.L_x_3889:
        /* <DEDUP_REMOVED lines=21> */
.L_x_3892:
[----:B------:R-:W-:Y:S05]  /*b600*/  BSYNC.RECONVERGENT B0 ;  /* 0x0000000000007941 */ /* 0x000fea0003800200 */
.L_x_3891:
        /* <DEDUP_REMOVED lines=22> */
.L_x_3893:
        /* <DEDUP_REMOVED lines=9> */
.L_x_5523:


//--------------------- .text._ZN5flash24flash_fwd_splitkv_kernelI23Flash_fwd_kernel_traitsILi96ELi64ELi64ELi4ELb0ELb0EN7cutlass10bfloat16_tE19Flash_kernel_traitsILi96ELi64ELi64ELi4ES3_EELb1ELb0ELb0ELb0ELb0ELb0ELb1ELb1EEEvNS_16Flash_fwd_paramsE --------------------------
	.section	.text._ZN5flash24flash_fwd_splitkv_kernelI23Flash_fwd_kernel_traitsILi96ELi64ELi64ELi4ELb0ELb0EN7cutlass10bfloat16_tE19Flash_kernel_traitsILi96ELi64ELi64ELi4ES3_EELb1ELb0ELb0ELb0ELb0ELb0ELb1ELb1EEEvNS_16Flash_fwd_paramsE,"ax",@progbits
	.align	128
        .global         _ZN5flash24flash_fwd_splitkv_kernelI23Flash_fwd_kernel_traitsILi96ELi64ELi64ELi4ELb0ELb0EN7cutlass10bfloat16_tE19Flash_kernel_traitsILi96ELi64ELi64ELi4ES3_EELb1ELb0ELb0ELb0ELb0ELb0ELb1ELb1EEEvNS_16Flash_fwd_paramsE
        .type           _ZN5flash24flash_fwd_splitkv_kernelI23Flash_fwd_kernel_traitsILi96ELi64ELi64ELi4ELb0ELb0EN7cutlass10bfloat16_tE19Flash_kernel_traitsILi96ELi64ELi64ELi4ES3_EELb1ELb0ELb0ELb0ELb0ELb0ELb1ELb1EEEvNS_16Flash_fwd_paramsE,@function
        .size           _ZN5flash24flash_fwd_splitkv_kernelI23Flash_fwd_kernel_traitsILi96ELi64ELi64ELi4ELb0ELb0EN7cutlass10bfloat16_tE19Flash_kernel_traitsILi96ELi64ELi64ELi4ES3_EELb1ELb0ELb0ELb0ELb0ELb0ELb1ELb1EEEvNS_16Flash_fwd_paramsE,(.L_x_5524 - _ZN5flash24flash_fwd_splitkv_kernelI23Flash_fwd_kernel_traitsILi96ELi64ELi64ELi4ELb0ELb0EN7cutlass10bfloat16_tE19Flash_kernel_traitsILi96ELi64ELi64ELi4ES3_EELb1ELb0ELb0ELb0ELb0ELb0ELb1ELb1EEEvNS_16Flash_fwd_paramsE)
        .other          _ZN5flash24flash_fwd_splitkv_kernelI23Flash_fwd_kernel_traitsILi96ELi64ELi64ELi4ELb0ELb0EN7cutlass10bfloat16_tE19Flash_kernel_traitsILi96ELi64ELi64ELi4ES3_EELb1ELb0ELb0ELb0ELb0ELb0ELb1ELb1EEEvNS_16Flash_fwd_paramsE,@"STO_CUDA_ENTRY STV_DEFAULT"
_ZN5flash24flash_fwd_splitkv_kernelI23Flash_fwd_kernel_traitsILi96ELi64ELi64ELi4ELb0ELb0EN7cutlass10bfloat16_tE19Flash_kernel_traitsILi96ELi64ELi64ELi4ES3_EELb1ELb0ELb0ELb0ELb0ELb0ELb1ELb1EEEvNS_16Flash_fwd_paramsE:
.text._ZN5flash24flash_fwd_splitkv_kernelI23Flash_fwd_kernel_traitsILi96ELi64ELi64ELi4ELb0ELb0EN7cutlass10bfloat16_tE19Flash_kernel_traitsILi96ELi64ELi64ELi4ES3_EELb1ELb0ELb0ELb0ELb0ELb0ELb1ELb1EEEvNS_16Flash_fwd_paramsE:
[----:B------:R-:W-:Y:S08]  /*0000*/  LDC R1, c[0x0][0x37c] ;  /* 0x0000df00ff017b82 */ /* 0x000ff00000000800 */
[----:B------:R-:W1:Y:S01]  /*0010*/  LDC R11, c[0x0][0x3e0] ;  /* 0x0000f800ff0b7b82 */ /* 0x000e620000000800 */
[----:B------:R-:W2:Y:S01]  /*0020*/  LDCU.64 UR8, c[0x0][0x460] ;  /* 0x00008c00ff0877ac */ /* 0x000ea20008000a00 */
[----:B------:R-:W-:Y:S01]  /*0030*/  IMAD.MOV.U32 R8, RZ, RZ, -0x1 ;  /* 0xffffffffff087424 */ /* 0x000fe200078e00ff */
[----:B------:R-:W3:Y:S05]  /*0040*/  LDCU.64 UR6, c[0x0][0x358] ;  /* 0x00006b00ff0677ac */ /* 0x000eea0008000a00 */
[----:B------:R-:W4:Y:S01]  /*0050*/  S2UR UR10, SR_CTAID.Z ;  /* 0x00000000000a79c3 */ /* 0x000f220000002700 */
[----:B------:R-:W3:Y:S01]  /*0060*/  LDCU.64 UR4, c[0x0][0x470] ;  /* 0x00008e00ff0477ac */ /* 0x000ee20008000a00 */
[----:B--2---:R-:W-:-:S04]  /*0070*/  ISETP.NE.U32.AND P3, PT, RZ, UR8, PT ;  /* 0x00000008ff007c0c */ /* 0x004fc8000bf65070 */
[----:B------:R-:W-:Y:S01]  /*0080*/  ISETP.NE.AND.EX P3, PT, RZ, UR9, PT, P3 ;  /* 0x00000009ff007c0c */ /* 0x000fe2000bf65330 */
        /* <DEDUP_REMOVED lines=10> */
[----:B----4-:R-:W-:-:S04]  /*0130*/  IMAD.HI.U32 R125, R5, UR10, RZ ;  /* 0x0000000a057d7c27 */ /* 0x010fc8000f8e00ff */
[----:B------:R-:W-:Y:S01]  /*0140*/  IMAD.MOV R0, RZ, RZ, -R125 ;  /* 0x000000ffff007224 */ /* 0x000fe200078e0a7d */
[----:B------:R-:W2:Y:S03]  /*0150*/  LDC.64 R4, c[0x0][0x460] ;  /* 0x00011800ff047b82 */ /* 0x000ea60000000a00 */
[----:B------:R-:W-:-:S05]  /*0160*/  IMAD R0, R11, R0, UR10 ;  /* 0x0000000a0b007e24 */ /* 0x000fca000f8e0200 */
[----:B------:R-:W-:-:S13]  /*0170*/  ISETP.GE.U32.AND P0, PT, R0, R11, PT ;  /* 0x0000000b0000720c */ /* 0x000fda0003f06070 */
[----:B------:R-:W-:Y:S02]  /*0180*/  @P0 IMAD.IADD R0, R0, 0x1, -R11 ;  /* 0x0000000100000824 */ /* 0x000fe400078e0a0b */
[----:B------:R-:W-:Y:S01]  /*0190*/  @P0 VIADD R125, R125, 0x1 ;  /* 0x000000017d7d0836 */ /* 0x000fe20000000000 */
[----:B------:R-:W-:Y:S02]  /*01a0*/  ISETP.NE.U32.AND P0, PT, RZ, UR8, PT ;  /* 0x00000008ff007c0c */ /* 0x000fe4000bf05070 */
[----:B------:R-:W-:Y:S02]  /*01b0*/  ISETP.GE.U32.AND P1, PT, R0, R11, PT ;  /* 0x0000000b0000720c */ /* 0x000fe40003f26070 */
[----:B------:R-:W-:-:S11]  /*01c0*/  ISETP.NE.AND.EX P0, PT, RZ, UR9, PT, P0 ;  /* 0x00000009ff007c0c */ /* 0x000fd6000bf05300 */
[----:B------:R-:W-:Y:S01]  /*01d0*/  @P1 VIADD R125, R125, 0x1 ;  /* 0x000000017d7d1836 */ /* 0x000fe20000000000 */
[----:B-1----:R-:W-:Y:S02]  /*01e0*/  ISETP.NE.U32.AND P1, PT, R2, RZ, PT ;  /* 0x000000ff0200720c */ /* 0x002fe40003f25070 */
[----:B------:R-:W-:Y:S02]  /*01f0*/  @!P2 LOP3.LUT R125, RZ, R11, RZ, 0x33, !PT ;  /* 0x0000000bff7da212 */ /* 0x000fe400078e33ff */
[----:B------:R-:W-:-:S03]  /*0200*/  ISETP.NE.AND.EX P1, PT, R3, RZ, PT, P1 ;  /* 0x000000ff0300720c */ /* 0x000fc60003f25310 */
[----:B--2---:R-:W-:-:S04]  /*0210*/  IMAD.WIDE.U32 R16, R125, 0x4, R4 ;  /* 0x000000047d107825 */ /* 0x004fc800078e0004 */
[----:B------:R-:W-:Y:S01]  /*0220*/  IMAD.SHL.U32 R7, R125, 0x4, RZ ;  /* 0x000000047d077824 */ /* 0x000fe200078e00ff */
[----:B---3--:R-:W2:Y:S01]  /*0230*/  @P0 LDG.E R8, desc[UR6][R16.64] ;  /* 0x0000000610080981 */ /* 0x008ea2000c1e1900 */
        /* <DEDUP_REMOVED lines=16> */
[----:B------:R-:W-:Y:S02]  /*0340*/  IADD3 R20, P0, PT, R7, R2, RZ ;  /* 0x0000000207147210 */ /* 0x000fe40007f1e0ff */
[----:B------:R-:W-:-:S03]  /*0350*/  ISETP.EQ.OR.EX P5, PT, R3, RZ, !P4, P5 ;  /* 0x000000ff0300720c */ /* 0x000fc600067a2750 */
[----:B------:R-:W-:-:S10]  /*0360*/  IMAD.X R21, R10, 0x1, R3, P0 ;  /* 0x000000010a157824 */ /* 0x000fd400000e0603 */
[----:B------:R3:W5:Y:S01]  /*0370*/  @!P5 LDG.E R6, desc[UR6][R20.64] ;  /* 0x000000061406d981 */ /* 0x000762000c1e1900 */
[----:B------:R-:W-:Y:S01]  /*0380*/  ISETP.NE.U32.AND P0, PT, R2, RZ, PT ;  /* 0x000000ff0200720c */ /* 0x000fe20003f05070 */
[----:B------:R-:W4:Y:S01]  /*0390*/  @!P3 LDC R124, c[0x0][0x434] ;  /* 0x00010d00ff7cbb82 */ /* 0x000f220000000800 */
[----:B------:R-:W3:Y:S02]  /*03a0*/  S2R R9, SR_CTAID.X ;  /* 0x0000000000097919 */ /* 0x000ee40000002500 */
[----:B------:R-:W-:-:S13]  /*03b0*/  ISETP.NE.AND.EX P0, PT, R3, RZ, PT, P0 ;  /* 0x000000ff0300720c */ /* 0x000fda0003f05300 */
[----:B-1----:R-:W1:Y:S01]  /*03c0*/  @!P0 LDC R16, c[0x0][0x438] ;  /* 0x00010e00ff108b82 */ /* 0x002e620000000800 */
[----:B---3--:R-:W-:Y:S02]  /*03d0*/  IMAD.SHL.U32 R69, R9, 0x40, RZ ;  /* 0x0000004009457824 */ /* 0x008fe400078e00ff */
[----:B--2---:R-:W-:-:S05]  /*03e0*/  @P3 IMAD.IADD R124, R13, 0x1, -R8 ;  /* 0x000000010d7c3824 */ /* 0x004fca00078e0a08 */
[----:B----4-:R-:W-:Y:S01]  /*03f0*/  ISETP.GT.AND P3, PT, R124, R69, PT ;  /* 0x000000457c00720c */ /* 0x010fe20003f64270 */
[----:B-1----:R-:W-:-:S12]  /*0400*/  @!P0 BRA `(.L_x_3894) ;  /* 0x00000000000c8947 */ /* 0x002fd80003800000 */
[----:B------:R-:W2:Y:S02]  /*0410*/  @P4 LDG.E R3, desc[UR6][R20.64+0x4] ;  /* 0x0000040614034981 */ /* 0x000ea4000c1e1900 */
[----:B--2--5:R-:W-:-:S06]  /*0420*/  @P4 IADD3 R16, PT, PT, R3, -R6, RZ ;  /* 0x8000000603104210 */ /* 0x024fcc0007ffe0ff */
[----:B------:R1:W5:Y:S02]  /*0430*/  @!P4 LDG.E R16, desc[UR6][R20.64] ;  /* 0x000000061410c981 */ /* 0x000364000c1e1900 */
.L_x_3894:
[----:B------:R-:W-:Y:S05]  /*0440*/  @!P3 EXIT ;  /* 0x000000000000b94d */ /* 0x000fea0003800000 */
[----:B------:R-:W2:Y:S01]  /*0450*/  LDC R4, c[0x0][0x374] ;  /* 0x0000dd00ff047b82 */ /* 0x000ea20000000800 */
[--C-:B-----5:R-:W-:Y:S01]  /*0460*/  IMAD.IADD R63, R16, 0x1, -R5.reuse ;  /* 0x00000001103f7824 */ /* 0x120fe200078e0a05 */
[----:B------:R-:W3:Y:S01]  /*0470*/  S2R R49, SR_TID.X ;  /* 0x0000000000317919 */ /* 0x000ee20000002100 */
[----:B------:R-:W-:-:S05]  /*0480*/  @P1 IMAD.IADD R61, R14, 0x1, -R5 ;  /* 0x000000010e3d1824 */ /* 0x000fca00078e0a05 */
[----:B------:R-:W4:Y:S01]  /*0490*/  LDC R0, c[0x0][0x438] ;  /* 0x00010e00ff007b82 */ /* 0x000f220000000800 */
[-C--:B--2---:R-:W-:Y:S02]  /*04a0*/  IABS R17, R4.reuse ;  /* 0x0000000400117213 */ /* 0x084fe40000000000 */
[----:B------:R-:W-:Y:S02]  /*04b0*/  IABS R15, R4 ;  /* 0x00000004000f7213 */ /* 0x000fe40000000000 */
[----:B------:R-:W2:Y:S03]  /*04c0*/  I2F.RP R12, R17 ;  /* 0x00000011000c7306 */ /* 0x000ea60000209400 */
[----:B------:R-:W-:Y:S02]  /*04d0*/  IMAD.MOV R15, RZ, RZ, -R15 ;  /* 0x000000ffff0f7224 */ /* 0x000fe400078e0a0f */
[----:B----4-:R-:W-:-:S05]  /*04e0*/  VIADD R0, R0, 0x3f ;  /* 0x0000003f00007836 */ /* 0x010fca0000000000 */
[----:B------:R-:W-:-:S04]  /*04f0*/  SHF.R.S32.HI R13, RZ, 0x1f, R0 ;  /* 0x0000001fff0d7819 */ /* 0x000fc80000011400 */
[----:B------:R-:W-:Y:S01]  /*0500*/  LEA.HI R13, R13, R0, RZ, 0x6 ;  /* 0x000000000d0d7211 */ /* 0x000fe200078f30ff */
[----:B--2---:R-:W2:Y:S03]  /*0510*/  MUFU.RCP R2, R12 ;  /* 0x0000000c00027308 */ /* 0x004ea60000001000 */
[----:B------:R-:W-:-:S05]  /*0520*/  LEA.HI.SX32 R13, R13, R4, 0x1a ;  /* 0x000000040d0d7211 */ /* 0x000fca00078fd2ff */
[----:B------:R-:W-:Y:S02]  /*0530*/  VIADD R13, R13, 0xffffffff ;  /* 0xffffffff0d0d7836 */ /* 0x000fe40000000000 */
[----:B--2---:R-:W-:-:S04]  /*0540*/  VIADD R2, R2, 0xffffffe ;  /* 0x0ffffffe02027836 */ /* 0x004fc80000000000 */
[----:B------:R-:W2:Y:S02]  /*0550*/  F2I.FTZ.U32.TRUNC.NTZ R3, R2 ;  /* 0x0000000200037305 */ /* 0x000ea4000021f000 */
[--C-:B--2---:R-:W-:Y:S02]  /*0560*/  IMAD.MOV R0, RZ, RZ, -R3.reuse ;  /* 0x000000ffff007224 */ /* 0x104fe400078e0a03 */
[----:B------:R-:W-:Y:S02]  /*0570*/  IMAD.MOV.U32 R2, RZ, RZ, RZ ;  /* 0x000000ffff027224 */ /* 0x000fe400078e00ff */
[----:B-1----:R-:W-:Y:S01]  /*0580*/  IMAD R21, R0, R17, RZ ;  /* 0x0000001100157224 */ /* 0x002fe200078e02ff */
[----:B------:R-:W-:Y:S02]  /*0590*/  IABS R0, R13 ;  /* 0x0000000d00007213 */ /* 0x000fe40000000000 */
[----:B------:R-:W-:Y:S01]  /*05a0*/  LOP3.LUT R13, R13, R4, RZ, 0x3c, !PT ;  /* 0x000000040d0d7212 */ /* 0x000fe200078e3cff */
[----:B------:R-:W-:-:S02]  /*05b0*/  IMAD.HI.U32 R21, R3, R21, R2 ;  /* 0x0000001503157227 */ /* 0x000fc400078e0002 */
[----:B------:R-:W1:Y:S04]  /*05c0*/  @!P1 LDC.64 R2, c[0x0][0x488] ;  /* 0x00012200ff029b82 */ /* 0x000e680000000a00 */
[----:B------:R-:W-:-:S04]  /*05d0*/  IMAD.HI.U32 R12, R21, R0, RZ ;  /* 0x00000000150c7227 */ /* 0x000fc800078e00ff */
[----:B------:R-:W-:Y:S02]  /*05e0*/  IMAD R0, R12, R15, R0 ;  /* 0x0000000f0c007224 */ /* 0x000fe400078e0200 */
[----:B------:R-:W2:Y:S03]  /*05f0*/  @!P1 LDC R15, c[0x0][0x43c] ;  /* 0x00010f00ff0f9b82 */ /* 0x000ea60000000800 */
[----:B------:R-:W-:Y:S02]  /*0600*/  ISETP.GT.U32.AND P3, PT, R17, R0, PT ;  /* 0x000000001100720c */ /* 0x000fe40003f64070 */
[----:B-1----:R-:W-:-:S11]  /*0610*/  @!P1 ISETP.NE.U32.AND P0, PT, R2, RZ, PT ;  /* 0x000000ff0200920c */ /* 0x002fd60003f05070 */
[----:B------:R-:W-:Y:S01]  /*0620*/  @!P3 IMAD.IADD R0, R0, 0x1, -R17 ;  /* 0x000000010000b824 */ /* 0x000fe200078e0a11 */
[----:B------:R-:W1:Y:S01]  /*0630*/  LDC R2, c[0x0][0x508] ;  /* 0x00014200ff027b82 */ /* 0x000e620000000800 */
[----:B------:R-:W-:Y:S01]  /*0640*/  @!P1 ISETP.NE.AND.EX P0, PT, R3, RZ, PT, P0 ;  /* 0x000000ff0300920c */ /* 0x000fe20003f05300 */
[----:B------:R-:W-:Y:S02]  /*0650*/  @!P3 VIADD R12, R12, 0x1 ;  /* 0x000000010c0cb836 */ /* 0x000fe40000000000 */
[----:B------:R-:W-:Y:S02]  /*0660*/  ISETP.GE.U32.AND P4, PT, R0, R17, PT ;  /* 0x000000110000720c */ /* 0x000fe40003f86070 */
[----:B------:R-:W4:Y:S01]  /*0670*/  S2R R0, SR_CTAID.Y ;  /* 0x0000000000007919 */ /* 0x000f220000002600 */
[----:B--2---:R-:W-:Y:S02]  /*0680*/  @!P1 SEL R20, R15, RZ, P0 ;  /* 0x000000ff0f149207 */ /* 0x004fe40000000000 */
[----:B------:R-:W-:-:S03]  /*0690*/  ISETP.GE.AND P0, PT, R13, RZ, PT ;  /* 0x000000ff0d00720c */ /* 0x000fc60003f06270 */
[----:B------:R-:W-:Y:S01]  /*06a0*/  @!P1 IMAD.IADD R61, R63, 0x1, R20 ;  /* 0x000000013f3d9824 */ /* 0x000fe200078e0214 */
[----:B------:R-:W-:-:S03]  /*06b0*/  ISETP.NE.AND P1, PT, R4, RZ, PT ;  /* 0x000000ff0400720c */ /* 0x000fc60003f25270 */
[----:B------:R-:W-:Y:S02]  /*06c0*/  VIADD R3, R61, 0x3f ;  /* 0x0000003f3d037836 */ /* 0x000fe40000000000 */
[----:B------:R-:W-:-:S03]  /*06d0*/  @P4 VIADD R12, R12, 0x1 ;  /* 0x000000010c0c4836 */ /* 0x000fc60000000000 */
[----:B------:R-:W-:Y:S01]  /*06e0*/  IADD3 R13, PT, PT, R3, R69, -R124 ;  /* 0x00000045030d7210 */ /* 0x000fe20007ffe87c */
[----:B------:R-:W-:-:S03]  /*06f0*/  @!P0 IMAD.MOV R12, RZ, RZ, -R12 ;  /* 0x000000ffff0c8224 */ /* 0x000fc600078e0a0c */
[----:B-1----:R-:W-:Y:S02]  /*0700*/  IADD3 R2, PT, PT, R13, 0x40, R2 ;  /* 0x000000400d027810 */ /* 0x002fe40007ffe002 */
[----:B------:R-:W-:Y:S02]  /*0710*/  @!P1 LOP3.LUT R12, RZ, R4, RZ, 0x33, !PT ;  /* 0x00000004ff0c9212 */ /* 0x000fe400078e33ff */
[----:B------:R-:W-:Y:S02]  /*0720*/  SHF.R.S32.HI R4, RZ, 0x1f, R3 ;  /* 0x0000001fff047819 */ /* 0x000fe40000011403 */
[----:B------:R-:W-:Y:S02]  /*0730*/  SHF.R.S32.HI R13, RZ, 0x1f, R2 ;  /* 0x0000001fff0d7819 */ /* 0x000fe40000011402 */
[----:B------:R-:W-:Y:S01]  /*0740*/  LEA.HI R3, R4, R3, RZ, 0x6 ;  /* 0x0000000304037211 */ /* 0x000fe200078f30ff */
[----:B------:R-:W-:Y:S01]  /*0750*/  IMAD.MOV R4, RZ, RZ, -R125 ;  /* 0x000000ffff047224 */ /* 0x000fe200078e0a7d */
[----:B------:R-:W-:-:S02]  /*0760*/  LEA.HI R13, R13, R2, RZ, 0x6 ;  /* 0x000000020d0d7211 */ /* 0x000fc400078f30ff */
[----:B------:R-:W-:Y:S01]  /*0770*/  SHF.R.S32.HI R3, RZ, 0x6, R3 ;  /* 0x00000006ff037819 */ /* 0x000fe20000011403 */
[----:B----4-:R-:W-:Y:S01]  /*0780*/  IMAD R119, R12, R0, RZ ;  /* 0x000000000c777224 */ /* 0x010fe200078e02ff */
[----:B------:R-:W-:Y:S01]  /*0790*/  SHF.R.S32.HI R13, RZ, 0x6, R13 ;  /* 0x00000006ff0d7819 */ /* 0x000fe2000001140d */
[----:B------:R-:W-:-:S03]  /*07a0*/  IMAD R4, R11, R4, UR10 ;  /* 0x0000000a0b047e24 */ /* 0x000fc6000f8e0204 */
[----:B------:R-:W-:-:S04]  /*07b0*/  VIADDMNMX R86, R119, R12, R3, PT ;  /* 0x0000000c77567246 */ /* 0x000fc80003800103 */
        /* <DEDUP_REMOVED lines=37> */
.L_x_3897:
[----:B------:R-:W-:Y:S05]  /*0a10*/  BSYNC.RECONVERGENT B0 ;  /* 0x0000000000007941 */ /* 0x000fea0003800200 */
.L_x_3896:
        /* <DEDUP_REMOVED lines=18> */
.L_x_3899:
[----:B------:R-:W-:Y:S05]  /*0b40*/  BSYNC.RECONVERGENT B0 ;  /* 0x0000000000007941 */ /* 0x000fea0003800200 */
.L_x_3898:
        /* <DEDUP_REMOVED lines=18> */
.L_x_3901:
[----:B------:R-:W-:Y:S05]  /*0c70*/  BSYNC.RECONVERGENT B0 ;  /* 0x0000000000007941 */ /* 0x000fea0003800200 */
.L_x_3900:
        /* <DEDUP_REMOVED lines=18> */
.L_x_3903:
[----:B------:R-:W-:Y:S05]  /*0da0*/  BSYNC.RECONVERGENT B0 ;  /* 0x0000000000007941 */ /* 0x000fea0003800200 */
.L_x_3902:
        /* <DEDUP_REMOVED lines=20> */
.L_x_3895:
        /* <DEDUP_REMOVED lines=11> */
.L_x_3904:
[----:B------:R-:W-:Y:S05]  /*0fa0*/  BRA.U !UP0, `(.L_x_3905) ;  /* 0x00000005087c7547 */ /* 0x000fea000b800000 */
[----:B------:R-:W2:Y:S01]  /*0fb0*/  LDC R11, c[0x0][0x4f0] ;  /* 0x00013c00ff0b7b82 */ /* 0x000ea20000000800 */
[----:B-1----:R-:W-:Y:S01]  /*0fc0*/  LEA R2, R86, 0xffffffc0, 0x6 ;  /* 0xffffffc056027811 */ /* 0x002fe200078e30ff */
[----:B------:R-:W1:Y:S01]  /*0fd0*/  LDCU.64 UR4, c[0x0][0x4e8] ;  /* 0x00009d00ff0477ac */ /* 0x000e620008000a00 */
[----:B------:R-:W-:Y:S01]  /*0fe0*/  MOV R6, RZ ;  /* 0x000000ff00067202 */ /* 0x000fe20000000f00 */
[----:B------:R-:W3:Y:S01]  /*0ff0*/  LDCU.64 UR8, c[0x0][0x3a8] ;  /* 0x00007500ff0877ac */ /* 0x000ee20008000a00 */
[----:B------:R-:W4:Y:S01]  /*1000*/  LDCU.64 UR12, c[0x0][0x3b8] ;  /* 0x00007700ff0c77ac */ /* 0x000f220008000a00 */
[----:B--2---:R-:W-:-:S04]  /*1010*/  IABS R5, R11 ;  /* 0x0000000b00057213 */ /* 0x004fc80000000000 */
[----:B------:R-:W2:Y:S08]  /*1020*/  I2F.RP R12, R5 ;  /* 0x00000005000c7306 */ /* 0x000eb00000209400 */
[----:B--2---:R-:W2:Y:S02]  /*1030*/  MUFU.RCP R10, R12 ;  /* 0x0000000c000a7308 */ /* 0x004ea40000001000 */
[----:B--2---:R-:W-:Y:S01]  /*1040*/  IADD3 R10, PT, PT, R10, 0xffffffe, RZ ;  /* 0x0ffffffe0a0a7810 */ /* 0x004fe20007ffe0ff */
[----:B-1----:R-:W-:-:S05]  /*1050*/  IMAD.WIDE.U32 R12, R125, UR4, RZ ;  /* 0x000000047d0c7c25 */ /* 0x002fca000f8e00ff */
[----:B------:R-:W1:Y:S01]  /*1060*/  F2I.FTZ.U32.TRUNC.NTZ R7, R10 ;  /* 0x0000000a00077305 */ /* 0x000e62000021f000 */
[----:B------:R-:W-:Y:S01]  /*1070*/  IMAD R127, R125, UR5, R13 ;  /* 0x000000057d7f7c24 */ /* 0x000fe2000f8e020d */
[----:B------:R-:W2:Y:S01]  /*1080*/  LDCU.64 UR4, c[0x0][0x3a0] ;  /* 0x00007400ff0477ac */ /* 0x000ea20008000a00 */
[----:B-1---5:R-:W-:-:S04]  /*1090*/  IMAD.MOV R0, RZ, RZ, -R7 ;  /* 0x000000ffff007224 */ /* 0x022fc800078e0a07 */
        /* <DEDUP_REMOVED lines=13> */
[----:B------:R-:W1:Y:S03]  /*1170*/  LDC R5, c[0x0][0x3e8] ;  /* 0x0000fa00ff057b82 */ /* 0x000e660000000800 */
[----:B------:R-:W-:-:S07]  /*1180*/  ISETP.GE.AND P1, PT, R0, RZ, PT ;  /* 0x000000ff0000720c */ /* 0x000fce0003f26270 */
[----:B------:R-:W-:Y:S02]  /*1190*/  @P0 IADD3 R7, PT, PT, R7, 0x1, RZ ;  /* 0x0000000107070810 */ /* 0x000fe40007ffe0ff */
[----:B------:R-:W-:-:S04]  /*11a0*/  LEA R126, P0, R12, UR18, 0x2 ;  /* 0x000000120c7e7c11 */ /* 0x000fc8000f8010ff */
[----:B------:R-:W-:Y:S01]  /*11b0*/  @!P1 IMAD.MOV R7, RZ, RZ, -R7 ;  /* 0x000000ffff079224 */ /* 0x000fe200078e0a07 */
[----:B------:R-:W-:Y:S02]  /*11c0*/  LEA.HI.X R127, R12, UR19, R127, 0x2, P0 ;  /* 0x000000130c7f7c11 */ /* 0x000fe400080f147f */
[----:B------:R-:W-:-:S05]  /*11d0*/  @!P3 LOP3.LUT R7, RZ, R11, RZ, 0x33, !PT ;  /* 0x0000000bff07b212 */ /* 0x000fca00078e33ff */
[----:B------:R-:W-:-:S05]  /*11e0*/  IMAD.WIDE R16, R7, 0x4, R126 ;  /* 0x0000000407107825 */ /* 0x000fca00078e027e */
[----:B------:R3:W4:Y:S01]  /*11f0*/  LDG.E R0, desc[UR6][R16.64] ;  /* 0x0000000610007981 */ /* 0x000722000c1e1900 */
[----:B-1----:R-:W-:Y:S02]  /*1200*/  IABS R3, R5 ;  /* 0x0000000500037213 */ /* 0x002fe40000000000 */
[----:B------:R-:W-:Y:S02]  /*1210*/  IADD3 R7, PT, PT, -R7, RZ, RZ ;  /* 0x000000ff07077210 */ /* 0x000fe40007ffe1ff */
[----:B------:R-:W1:Y:S03]  /*1220*/  I2F.RP R14, R3 ;  /* 0x00000003000e7306 */ /* 0x000e660000209400 */
[----:B------:R-:W-:-:S05]  /*1230*/  IMAD R7, R11, R7, R2 ;  /* 0x000000070b077224 */ /* 0x000fca00078e0202 */
        /* <DEDUP_REMOVED lines=9> */
[----:B---3--:R-:W-:-:S05]  /*12d0*/  IMAD.HI.U32 R16, R13, R10, RZ ;  /* 0x0000000a0d107227 */ /* 0x008fca00078e00ff */
[----:B------:R-:W-:-:S05]  /*12e0*/  IADD3 R6, PT, PT, -R16, RZ, RZ ;  /* 0x000000ff10067210 */ /* 0x000fca0007ffe1ff */
[----:B------:R-:W-:-:S05]  /*12f0*/  IMAD R6, R3, R6, R10 ;  /* 0x0000000603067224 */ /* 0x000fca00078e020a */
[----:B------:R-:W-:-:S13]  /*1300*/  ISETP.GT.U32.AND P1, PT, R3, R6, PT ;  /* 0x000000060300720c */ /* 0x000fda0003f24070 */
[----:B------:R-:W-:Y:S01]  /*1310*/  @!P1 IMAD.IADD R6, R6, 0x1, -R3 ;  /* 0x0000000106069824 */ /* 0x000fe200078e0a03 */
[----:B------:R-:W-:Y:S02]  /*1320*/  @!P1 IADD3 R16, PT, PT, R16, 0x1, RZ ;  /* 0x0000000110109810 */ /* 0x000fe40007ffe0ff */
[----:B------:R-:W-:Y:S02]  /*1330*/  ISETP.NE.AND P1, PT, R5, RZ, PT ;  /* 0x000000ff0500720c */ /* 0x000fe40003f25270 */
[----:B------:R-:W-:Y:S02]  /*1340*/  ISETP.GE.U32.AND P3, PT, R6, R3, PT ;  /* 0x000000030600720c */ /* 0x000fe40003f66070 */
[-C--:B------:R-:W-:Y:S02]  /*1350*/  LOP3.LUT R6, R4, R5.reuse, RZ, 0x3c, !PT ;  /* 0x0000000504067212 */ /* 0x080fe400078e3cff */
[----:B------:R-:W-:Y:S02]  /*1360*/  LOP3.LUT R5, RZ, R5, RZ, 0x33, !PT ;  /* 0x00000005ff057212 */ /* 0x000fe400078e33ff */
[----:B------:R-:W-:-:S07]  /*1370*/  ISETP.GE.AND P0, PT, R6, RZ, PT ;  /* 0x000000ff0600720c */ /* 0x000fce0003f06270 */
[----:B------:R-:W-:-:S05]  /*1380*/  @P3 VIADD R16, R16, 0x1 ;  /* 0x0000000110103836 */ /* 0x000fca0000000000 */
[----:B------:R-:W-:-:S04]  /*1390*/  MOV R2, R16 ;  /* 0x0000001000027202 */ /* 0x000fc80000000f00 */
[----:B------:R-:W-:-:S04]  /*13a0*/  @!P0 IADD3 R2, PT, PT, -R2, RZ, RZ ;  /* 0x000000ff02028210 */ /* 0x000fc80007ffe1ff */
        /* <DEDUP_REMOVED lines=11> */
[----:B------:R-:W-:Y:S01]  /*1460*/  IADD3 R13, PT, PT, R13, R6, RZ ;  /* 0x000000060d0d7210 */ /* 0x000fe20007ffe0ff */
[----:B------:R-:W-:Y:S01]  /*1470*/  IMAD.IADD R11, R11, 0x1, R3 ;  /* 0x000000010b0b7824 */ /* 0x000fe200078e0203 */
[----:B------:R-:W-:Y:S01]  /*1480*/  SHF.R.S32.HI R3, RZ, 0x1f, R2 ;  /* 0x0000001fff037819 */ /* 0x000fe20000011402 */
[----:B------:R-:W-:Y:S02]  /*1490*/  IMAD R6, R0, UR12, RZ ;  /* 0x0000000c00067c24 */ /* 0x000fe4000f8e02ff */
[----:B------:R-:W-:-:S04]  /*14a0*/  IMAD.WIDE.U32 R12, R7, UR12, R12 ;  /* 0x0000000c070c7c25 */ /* 0x000fc8000f8e000c */
[C---:B------:R-:W-:Y:S02]  /*14b0*/  IMAD R6, R7.reuse, UR13, R6 ;  /* 0x0000000d07067c24 */ /* 0x040fe4000f8e0206 */
[----:B-1----:R-:W-:Y:S02]  /*14c0*/  IMAD R0, R0, UR4, RZ ;  /* 0x0000000400007c24 */ /* 0x002fe4000f8e02ff */
[----:B------:R-:W-:Y:S01]  /*14d0*/  IMAD.WIDE.U32 R10, R7, UR4, R10 ;  /* 0x00000004070a7c25 */ /* 0x000fe2000f8e000a */
[----:B------:R-:W-:-:S03]  /*14e0*/  IADD3 R13, PT, PT, R13, R6, RZ ;  /* 0x000000060d0d7210 */ /* 0x000fc60007ffe0ff */
[----:B------:R-:W-:Y:S02]  /*14f0*/  IMAD R0, R7, UR5, R0 ;  /* 0x0000000507007c24 */ /* 0x000fe4000f8e0200 */
[----:B--2---:R-:W-:Y:S02]  /*1500*/  IMAD R7, R3, UR8, RZ ;  /* 0x0000000803077c24 */ /* 0x004fe4000f8e02ff */
[----:B------:R-:W-:Y:S02]  /*1510*/  IMAD.IADD R11, R11, 0x1, R0 ;  /* 0x000000010b0b7824 */ /* 0x000fe400078e0200 */
        /* <DEDUP_REMOVED lines=8> */
.L_x_3905:
        /* <DEDUP_REMOVED lines=15> */
.L_x_3907:
[----:B------:R-:W2:Y:S01]  /*1690*/  LDCU.64 UR12, c[0x0][0x3b8] ;  /* 0x00007700ff0c77ac */ /* 0x000ea20008000a00 */
[----:B-1----:R-:W-:-:S05]  /*16a0*/  IADD3 R2, PT, PT, R5, R6, RZ ;  /* 0x0000000605027210 */ /* 0x002fca0007ffe0ff */
[C---:B--2---:R-:W-:Y:S02]  /*16b0*/  IMAD R15, R2.reuse, UR13, RZ ;  /* 0x0000000d020f7c24 */ /* 0x044fe4000f8e02ff */
[----:B------:R-:W-:-:S05]  /*16c0*/  IMAD.WIDE.U32 R2, R2, UR12, RZ ;  /* 0x0000000c02027c25 */ /* 0x000fca000f8e00ff */
[----:B------:R-:W-:Y:S02]  /*16d0*/  IADD3 R15, PT, PT, R3, R15, RZ ;  /* 0x0000000f030f7210 */ /* 0x000fe40007ffe0ff */
[----:B------:R-:W-:Y:S02]  /*16e0*/  MOV R14, R2 ;  /* 0x00000002000e7202 */ /* 0x000fe40000000f00 */
.L_x_3908:
[----:B------:R-:W-:Y:S05]  /*16f0*/  @P0 BRA `(.L_x_3909) ;  /* 0x0000000000340947 */ /* 0x000fea0003800000 */
[----:B------:R-:W1:Y:S01]  /*1700*/  LDCU.64 UR4, c[0x0][0x3c0] ;  /* 0x00007800ff0477ac */ /* 0x000e620008000a00 */
[----:B------:R-:W2:Y:S01]  /*1710*/  LDC.64 R2, c[0x0][0x3a8] ;  /* 0x0000ea00ff027b82 */ /* 0x000ea20000000a00 */
[----:B------:R-:W-:Y:S02]  /*1720*/  SHF.R.S32.HI R6, RZ, 0x1f, R5 ;  /* 0x0000001fff067819 */ /* 0x000fe40000011405 */
[----:B-----5:R-:W-:-:S03]  /*1730*/  SHF.R.S32.HI R7, RZ, 0x1f, R0 ;  /* 0x0000001fff077819 */ /* 0x020fc60000011400 */
[----:B-1----:R-:W-:Y:S02]  /*1740*/  IMAD R6, R6, UR4, RZ ;  /* 0x0000000406067c24 */ /* 0x002fe4000f8e02ff */
[----:B------:R-:W-:-:S04]  /*1750*/  IMAD.WIDE.U32 R10, R5, UR4, RZ ;  /* 0x00000004050a7c25 */ /* 0x000fc8000f8e00ff */
[----:B------:R-:W-:Y:S02]  /*1760*/  IMAD R6, R5, UR5, R6 ;  /* 0x0000000505067c24 */ /* 0x000fe4000f8e0206 */
[----:B--2---:R-:W-:-:S03]  /*1770*/  IMAD R7, R7, R2, RZ ;  /* 0x0000000207077224 */ /* 0x004fc600078e02ff */
[----:B------:R-:W-:Y:S01]  /*1780*/  IADD3 R11, PT, PT, R11, R6, RZ ;  /* 0x000000060b0b7210 */ /* 0x000fe20007ffe0ff */
[C---:B------:R-:W-:Y:S02]  /*1790*/  IMAD R3, R0.reuse, R3, R7 ;  /* 0x0000000300037224 */ /* 0x040fe400078e0207 */
[----:B------:R-:W-:-:S05]  /*17a0*/  IMAD.WIDE.U32 R20, R0, R2, R10 ;  /* 0x0000000200147225 */ /* 0x000fca00078e000a */
[----:B------:R-:W-:Y:S01]  /*17b0*/  IADD3 R21, PT, PT, R21, R3, RZ ;  /* 0x0000000315157210 */ /* 0x000fe20007ffe0ff */
[----:B------:R-:W-:Y:S06]  /*17c0*/  BRA `(.L_x_3910) ;  /* 0x0000000000187947 */ /* 0x000fec0003800000 */
.L_x_3909:
[----:B------:R-:W1:Y:S01]  /*17d0*/  LDCU.64 UR4, c[0x0][0x3c0] ;  /* 0x00007800ff0477ac */ /* 0x000e620008000a00 */
[----:B------:R-:W-:-:S05]  /*17e0*/  IADD3 R5, PT, PT, R5, R6, RZ ;  /* 0x0000000605057210 */ /* 0x000fca0007ffe0ff */
[C---:B-1----:R-:W-:Y:S02]  /*17f0*/  IMAD R21, R5.reuse, UR5, RZ ;  /* 0x0000000505157c24 */ /* 0x042fe4000f8e02ff */
[----:B------:R-:W-:-:S05]  /*1800*/  IMAD.WIDE.U32 R2, R5, UR4, RZ ;  /* 0x0000000405027c25 */ /* 0x000fca000f8e00ff */
[----:B------:R-:W-:Y:S02]  /*1810*/  IADD3 R21, PT, PT, R3, R21, RZ ;  /* 0x0000001503157210 */ /* 0x000fe40007ffe0ff */
[----:B------:R-:W-:-:S07]  /*1820*/  MOV R20, R2 ;  /* 0x0000000200147202 */ /* 0x000fce0000000f00 */
.L_x_3910:
[----:B------:R-:W1:Y:S01]  /*1830*/  LDC R5, c[0x0][0x3e8] ;  /* 0x0000fa00ff057b82 */ /* 0x000e620000000800 */
        /* <DEDUP_REMOVED lines=24> */
[----:B------:R-:W-:Y:S01]  /*19c0*/  IMAD.WIDE.U32 R20, R0, UR4, R20 ;  /* 0x0000000400147c25 */ /* 0x000fe2000f8e0014 */
[----:B------:R-:W-:Y:S02]  /*19d0*/  @P1 IADD3 R16, PT, PT, R16, 0x1, RZ ;  /* 0x0000000110101810 */ /* 0x000fe40007ffe0ff */
[----:B------:R-:W-:Y:S01]  /*19e0*/  ISETP.NE.AND P1, PT, R5, RZ, PT ;  /* 0x000000ff0500720c */ /* 0x000fe20003f25270 */
[C---:B------:R-:W-:Y:S01]  /*19f0*/  IMAD R11, R10.reuse, UR4, RZ ;  /* 0x000000040a0b7c24 */ /* 0x040fe2000f8e02ff */
[----:B------:R-:W-:Y:S01]  /*1a00*/  MOV R12, R16 ;  /* 0x00000010000c7202 */ /* 0x000fe20000000f00 */
[----:B------:R-:W-:Y:S01]  /*1a10*/  IMAD R13, R10, UR12, RZ ;  /* 0x0000000c0a0d7c24 */ /* 0x000fe2000f8e02ff */
[----:B------:R-:W-:Y:S01]  /*1a20*/  LOP3.LUT R5, RZ, R5, RZ, 0x33, !PT ;  /* 0x00000005ff057212 */ /* 0x000fe200078e33ff */
[----:B------:R-:W-:Y:S02]  /*1a30*/  IMAD R11, R0, UR5, R11 ;  /* 0x00000005000b7c24 */ /* 0x000fe4000f8e020b */
[----:B------:R-:W-:-:S02]  /*1a40*/  @!P0 IMAD.MOV R12, RZ, RZ, -R12 ;  /* 0x000000ffff0c8224 */ /* 0x000fc400078e0a0c */
[----:B------:R-:W-:Y:S01]  /*1a50*/  IMAD.WIDE.U32 R14, R0, UR12, R14 ;  /* 0x0000000c000e7c25 */ /* 0x000fe2000f8e000e */
[----:B------:R-:W-:-:S03]  /*1a60*/  IADD3 R21, PT, PT, R21, R11, RZ ;  /* 0x0000000b15157210 */ /* 0x000fc60007ffe0ff */
[----:B------:R-:W-:Y:S01]  /*1a70*/  IMAD R13, R0, UR13, R13 ;  /* 0x0000000d000d7c24 */ /* 0x000fe2000f8e020d */
        /* <DEDUP_REMOVED lines=12> */
.L_x_3906:
[----:B------:R-:W-:Y:S01]  /*1b40*/  IMAD.MOV.U32 R0, RZ, RZ, RZ ;  /* 0x000000ffff007224 */ /* 0x000fe200078e00ff */
[----:B------:R-:W1:Y:S01]  /*1b50*/  LDC.64 R90, c[0x0][0x3b0] ;  /* 0x0000ec00ff5a7b82 */ /* 0x000e620000000a00 */
[----:B------:R-:W2:Y:S04]  /*1b60*/  LDCU.64 UR10, c[0x0][0x3c8] ;  /* 0x00007900ff0a77ac */ /* 0x000ea80008000a00 */
[----:B------:R3:W5:Y:S01]  /*1b70*/  @P2 LDG.E R0, desc[UR6][R18.64] ;  /* 0x0000000612002981 */ /* 0x000762000c1e1900 */
[----:B------:R-:W-:Y:S01]  /*1b80*/  ISETP.NE.AND P2, PT, R8, -0x1, PT ;  /* 0xffffffff0800780c */ /* 0x000fe20003f45270 */
[C---:B------:R-:W-:Y:S01]  /*1b90*/  IMAD.SHL.U32 R87, R49.reuse, 0x8, RZ ;  /* 0x0000000831577824 */ /* 0x040fe200078e00ff */
[----:B------:R-:W-:Y:S01]  /*1ba0*/  SHF.R.U32.HI R92, RZ, 0x2, R49 ;  /* 0x00000002ff5c7819 */ /* 0x000fe20000011631 */
[----:B------:R-:W4:Y:S01]  /*1bb0*/  LDCU.64 UR8, c[0x0][0x388] ;  /* 0x00007100ff0877ac */ /* 0x000f220008000a00 */
[----:B------:R-:W-:Y:S01]  /*1bc0*/  MOV R93, RZ ;  /* 0x000000ff005d7202 */ /* 0x000fe20000000f00 */
[----:B------:R-:W-:Y:S01]  /*1bd0*/  VIADD R88, R86, 0xffffffff ;  /* 0xffffffff56587836 */ /* 0x000fe20000000000 */
[----:B------:R-:W-:-:S03]  /*1be0*/  SHF.L.U32 R60, R49, 0x2, RZ ;  /* 0x00000002313c7819 */ /* 0x000fc600000006ff */
[----:B------:R-:W-:-:S04]  /*1bf0*/  IMAD.SHL.U32 R85, R88, 0x40, RZ ;  /* 0x0000004058557824 */ /* 0x000fc800078e00ff */
[----:B------:R-:W2:Y:S01]  /*1c00*/  @!P2 LDC.64 R2, c[0x0][0x398] ;  /* 0x0000e600ff02ab82 */ /* 0x000ea20000000a00 */
[----:B-1----:R-:W-:-:S04]  /*1c10*/  @P2 IMAD.WIDE.U32 R20, R8, R90, RZ ;  /* 0x0000005a08142225 */ /* 0x002fc800078e00ff */
[----:B---3--:R-:W-:-:S04]  /*1c20*/  IMAD.WIDE.U32 R18, R9, 0x40, R92 ;  /* 0x0000004009127825 */ /* 0x008fc800078e005c */
[----:B--2---:R-:W-:Y:S02]  /*1c30*/  @!P2 IMAD.WIDE.U32 R14, R125, R2, RZ ;  /* 0x000000027d0ea225 */ /* 0x004fe400078e00ff */
[----:B------:R-:W1:Y:S02]  /*1c40*/  LDC R2, c[0x0][0x450] ;  /* 0x00011400ff027b82 */ /* 0x000e640000000800 */
[----:B------:R-:W-:Y:S01]  /*1c50*/  @!P2 IMAD.MOV.U32 R9, RZ, RZ, R14 ;  /* 0x000000ffff09a224 */ /* 0x000fe200078e000e */
[----:B------:R-:W-:Y:S01]  /*1c60*/  LOP3.LUT R14, R87, 0x18, RZ, 0xc0, !PT ;  /* 0x00000018570e7812 */ /* 0x000fe200078ec0ff */
[----:B------:R-:W-:Y:S02]  /*1c70*/  @!P2 IMAD R3, R125, R3, R15 ;  /* 0x000000037d03a224 */ /* 0x000fe400078e020f */
[----:B------:R-:W-:Y:S01]  /*1c80*/  @P2 IMAD R3, R8, R91, R21 ;  /* 0x0000005b08032224 */ /* 0x000fe200078e0215 */
[----:B------:R-:W-:Y:S01]  /*1c90*/  SHF.R.S32.HI R8, RZ, 0x1f, R4 ;  /* 0x0000001fff087819 */ /* 0x000fe20000011404 */
[----:B------:R-:W-:Y:S01]  /*1ca0*/  @P2 IMAD.MOV.U32 R9, RZ, RZ, R20 ;  /* 0x000000ffff092224 */ /* 0x000fe200078e0014 */
[----:B------:R-:W-:-:S02]  /*1cb0*/  IADD3 R20, P2, PT, R14, R10, RZ ;  /* 0x0000000a0e147210 */ /* 0x000fc40007f5e0ff */
[----:B------:R-:W-:Y:S01]  /*1cc0*/  IADD3 R12, P3, PT, R14, R12, RZ ;  /* 0x0000000c0e0c7210 */ /* 0x000fe20007f7e0ff */
[----:B------:R-:W-:Y:S02]  /*1cd0*/  IMAD R11, R8, UR10, RZ ;  /* 0x0000000a080b7c24 */ /* 0x000fe4000f8e02ff */
[----:B------:R-:W-:Y:S01]  /*1ce0*/  IMAD.X R21, RZ, RZ, R7, P2 ;  /* 0x000000ffff157224 */ /* 0x000fe200010e0607 */
[----:B------:R-:W-:Y:S01]  /*1cf0*/  IADD3.X R13, PT, PT, RZ, R6, RZ, P3, !PT ;  /* 0x00000006ff0d7210 */ /* 0x000fe20001ffe4ff */
[----:B------:R-:W-:Y:S01]  /*1d00*/  IMAD R6, R4, UR11, R11 ;  /* 0x0000000b04067c24 */ /* 0x000fe2000f8e020b */
[----:B------:R-:W-:Y:S01]  /*1d10*/  IADD3 R8, P3, PT, R14, R9, RZ ;  /* 0x000000090e087210 */ /* 0x000fe20007f7e0ff */
[----:B------:R-:W-:Y:S01]  /*1d20*/  IMAD.WIDE.U32 R10, R92, UR4, R20 ;  /* 0x000000045c0a7c25 */ /* 0x000fe2000f8e0014 */
[----:B------:R-:W-:-:S03]  /*1d30*/  LOP3.LUT R7, R60, 0xc, RZ, 0xc0, !PT ;  /* 0x0000000c3c077812 */ /* 0x000fc600078ec0ff */
[----:B------:R-:W-:Y:S01]  /*1d40*/  IMAD R73, R92, UR5, R11 ;  /* 0x000000055c497c24 */ /* 0x000fe2000f8e020b */
[----:B------:R-:W2:Y:S01]  /*1d50*/  LDCU.64 UR4, c[0x0][0x390] ;  /* 0x00007200ff0477ac */ /* 0x000ea20008000a00 */
[----:B------:R-:W-:Y:S01]  /*1d60*/  IMAD.X R9, RZ, RZ, R3, P3 ;  /* 0x000000ffff097224 */ /* 0x000fe200018e0603 */
[----:B-1----:R-:W-:Y:S01]  /*1d70*/  LEA.HI R68, R2, R2, RZ, 0x1 ;  /* 0x0000000202447211 */ /* 0x002fe200078f08ff */
[----:B------:R-:W-:Y:S01]  /*1d80*/  IMAD.WIDE.U32 R12, R92, UR12, R12 ;  /* 0x0000000c5c0c7c25 */ /* 0x000fe2000f8e000c */
[----:B------:R-:W-:Y:S02]  /*1d90*/  SHF.L.U64.HI R73, R10, 0x1, R73 ;  /* 0x000000010a497819 */ /* 0x000fe40000010249 */
[----:B------:R-:W-:Y:S01]  /*1da0*/  SHF.R.S32.HI R68, RZ, 0x1, R68 ;  /* 0x00000001ff447819 */ /* 0x000fe20000011444 */
[----:B------:R-:W-:Y:S01]  /*1db0*/  IMAD.WIDE.U32 R8, R4, UR10, R8 ;  /* 0x0000000a04087c25 */ /* 0x000fe2000f8e0008 */
[----:B------:R-:W-:Y:S02]  /*1dc0*/  SHF.R.S32.HI R4, RZ, 0x1f, R63 ;  /* 0x0000001fff047819 */ /* 0x000fe4000001143f */
[----:B------:R-:W-:Y:S01]  /*1dd0*/  SHF.L.U32 R74, R12, 0x1, RZ ;  /* 0x000000010c4a7819 */ /* 0x000fe200000006ff */
[----:B------:R-:W-:Y:S01]  /*1de0*/  IMAD R75, R92, UR13, R13 ;  /* 0x0000000d5c4b7c24 */ /* 0x000fe2000f8e020d */
[----:B------:R-:W-:Y:S01]  /*1df0*/  LEA.HI R2, R4, R63, RZ, 0x6 ;  /* 0x0000003f04027211 */ /* 0x000fe200078f30ff */
[----:B------:R-:W-:Y:S01]  /*1e00*/  IMAD.SHL.U32 R72, R10, 0x2, RZ ;  /* 0x000000020a487824 */ /* 0x000fe200078e00ff */
[----:B----4-:R-:W-:Y:S01]  /*1e10*/  IADD3 R74, P2, PT, R74, UR8, RZ ;  /* 0x000000084a4a7c10 */ /* 0x010fe2000ff5e0ff */
[----:B------:R-:W-:Y:S01]  /*1e20*/  IMAD R3, R19, R90, RZ ;  /* 0x0000005a13037224 */ /* 0x000fe200078e02ff */
[----:B------:R-:W-:Y:S01]  /*1e30*/  SHF.L.U64.HI R75, R12, 0x1, R75 ;  /* 0x000000010c4b7819 */ /* 0x000fe2000001024b */
[----:B------:R-:W-:Y:S01]  /*1e40*/  IMAD.IADD R9, R9, 0x1, R6 ;  /* 0x0000000109097824 */ /* 0x000fe200078e0206 */
[----:B------:R-:W-:Y:S01]  /*1e50*/  SHF.R.S32.HI R2, RZ, 0x6, R2 ;  /* 0x00000006ff027819 */ /* 0x000fe20000011402 */
[----:B------:R-:W-:Y:S01]  /*1e60*/  IMAD R67, R92, R68, R7 ;  /* 0x000000445c437224 */ /* 0x000fe200078e0207 */
[----:B------:R-:W-:Y:S01]  /*1e70*/  IADD3.X R75, PT, PT, R75, UR9, RZ, P2, !PT ;  /* 0x000000094b4b7c10 */ /* 0x000fe200097fe4ff */
[----:B------:R-:W-:Y:S01]  /*1e80*/  IMAD R3, R18, R91, R3 ;  /* 0x0000005b12037224 */ /* 0x000fe200078e0203 */
[----:B--2---:R-:W-:Y:S01]  /*1e90*/  IADD3 R72, P2, PT, R72, UR4, RZ ;  /* 0x0000000448487c10 */ /* 0x004fe2000ff5e0ff */
[----:B------:R-:W-:Y:S01]  /*1ea0*/  IMAD.WIDE.U32 R90, R18, R90, R8 ;  /* 0x0000005a125a7225 */ /* 0x000fe200078e0008 */
[----:B------:R-:W-:-:S02]  /*1eb0*/  VIMNMX R71, PT, PT, R119, R2, !PT ;  /* 0x0000000277477248 */ /* 0x000fc40007fe0100 */
[----:B------:R-:W-:Y:S01]  /*1ec0*/  IADD3.X R73, PT, PT, R73, UR5, RZ, P2, !PT ;  /* 0x0000000549497c10 */ /* 0x000fe200097fe4ff */
[----:B------:R-:W-:Y:S01]  /*1ed0*/  IMAD.MOV.U32 R120, RZ, RZ, R74 ;  /* 0x000000ffff787224 */ /* 0x000fe200078e004a */
[----:B------:R-:W-:Y:S01]  /*1ee0*/  ISETP.GT.AND P2, PT, R86, R71, PT ;  /* 0x000000475600720c */ /* 0x000fe20003f44270 */
[----:B------:R-:W-:Y:S01]  /*1ef0*/  IMAD.MOV.U32 R122, RZ, RZ, R72 ;  /* 0x000000ffff7a7224 */ /* 0x000fe200078e0048 */
[----:B------:R-:W-:Y:S01]  /*1f00*/  IADD3 R66, PT, PT, R7, R67, RZ ;  /* 0x0000004307427210 */ /* 0x000fe20007ffe0ff */
[----:B------:R-:W-:Y:S01]  /*1f10*/  IMAD.MOV.U32 R123, RZ, RZ, R73 ;  /* 0x000000ffff7b7224 */ /* 0x000fe200078e0049 */
[C---:B------:R-:W-:Y:S02]  /*1f20*/  LOP3.LUT R10, R14.reuse, 0x40, RZ, 0xfc, !PT ;  /* 0x000000400e0a7812 */ /* 0x040fe400078efcff */
[----:B------:R-:W-:Y:S02]  /*1f30*/  LOP3.LUT R9, R14, 0x20, RZ, 0xfc, !PT ;  /* 0x000000200e097812 */ /* 0x000fe400078efcff */
[----:B------:R-:W-:-:S02]  /*1f40*/  SHF.R.S32.HI R65, RZ, 0x1f, R67 ;  /* 0x0000001fff417819 */ /* 0x000fc40000011443 */
[----:B------:R-:W-:Y:S02]  /*1f50*/  SHF.R.S32.HI R64, RZ, 0x1f, R66 ;  /* 0x0000001fff407819 */ /* 0x000fe40000011442 */
[----:B------:R-:W-:Y:S02]  /*1f60*/  MOV R121, R75 ;  /* 0x0000004b00797202 */ /* 0x000fe40000000f00 */
[----:B------:R-:W-:Y:S01]  /*1f70*/  IADD3 R62, PT, PT, R91, R3, RZ ;  /* 0x000000035b3e7210 */ /* 0x000fe20007ffe0ff */
[----:B------:R-:W-:Y:S06]  /*1f80*/  @!P2 BRA `(.L_x_3911) ;  /* 0x000000480058a947 */ /* 0x000fec0003800000 */
[----:B------:R-:W1:Y:S01]  /*1f90*/  LDCU.128 UR16, c[0x0][0x4a0] ;  /* 0x00009400ff1077ac */ /* 0x000e620008000c00 */
[----:B------:R-:W-:Y:S01]  /*1fa0*/  IMAD.MOV.U32 R82, RZ, RZ, R85 ;  /* 0x000000ffff527224 */ /* 0x000fe200078e0055 */
[----:B------:R-:W-:Y:S01]  /*1fb0*/  MOV R15, RZ ;  /* 0x000000ff000f7202 */ /* 0x000fe20000000f00 */
[----:B------:R-:W-:Y:S01]  /*1fc0*/  IMAD R81, R86, -0x40, R63 ;  /* 0xffffffc056517824 */ /* 0x000fe200078e023f */
[----:B------:R-:W2:Y:S01]  /*1fd0*/  LDCU.128 UR12, c[0x0][0x4b0] ;  /* 0x00009600ff0c77ac */ /* 0x000ea20008000c00 */
[----:B------:R-:W-:Y:S01]  /*1fe0*/  @!P0 IADD3 R16, PT, PT, -R16, RZ, RZ ;  /* 0x000000ff10108210 */ /* 0x000fe20007ffe1ff */
[----:B------:R-:W-:Y:S01]  /*1ff0*/  IMAD R80, R86, -0x40, R61 ;  /* 0xffffffc056507824 */ /* 0x000fe200078e023d */
[----:B------:R-:W-:Y:S01]  /*2000*/  SHF.R.S32.HI R7, RZ, 0x1f, R82 ;  /* 0x0000001fff077819 */ /* 0x000fe20000011452 */
[----:B------:R-:W3:Y:S01]  /*2010*/  LDCU.128 UR8, c[0x0][0x490] ;  /* 0x00009200ff0877ac */ /* 0x000ee20008000c00 */
[----:B------:R-:W-:Y:S02]  /*2020*/  SEL R16, R5, R16, !P1 ;  /* 0x0000001005107207 */ /* 0x000fe40004800000 */
[----:B------:R-:W-:Y:S01]  /*2030*/  MOV R70, R86 ;  /* 0x0000005600467202 */ /* 0x000fe20000000f00 */
[----:B------:R-:W4:Y:S01]  /*2040*/  LDCU.128 UR20, c[0x0][0x4c0] ;  /* 0x00009800ff1477ac */ /* 0x000f220008000c00 */
[----:B------:R-:W4:Y:S01]  /*2050*/  LDCU.64 UR4, c[0x0][0x488] ;  /* 0x00009100ff0477ac */ /* 0x000f220008000a00 */
[C---:B-1----:R-:W-:Y:S01]  /*2060*/  IMAD.WIDE.U32 R18, R125.reuse, UR16, R14 ;  /* 0x000000107d127c25 */ /* 0x042fe2000f8e000e */
[----:B------:R-:W1:Y:S03]  /*2070*/  LDCU UR25, c[0x0][0x450] ;  /* 0x00008a00ff1977ac */ /* 0x000e660008000800 */
[----:B------:R-:W-:-:S02]  /*2080*/  IMAD R19, R125, UR17, R19 ;  /* 0x000000117d137c24 */ /* 0x000fc4000f8e0213 */
[----:B--2---:R-:W-:Y:S01]  /*2090*/  IMAD R3, R7, UR12, RZ ;  /* 0x0000000c07037c24 */ /* 0x004fe2000f8e02ff */
[----:B------:R-:W2:Y:S01]  /*20a0*/  LDCU.64 UR16, c[0x0][0x4d0] ;  /* 0x00009a00ff1077ac */ /* 0x000ea20008000a00 */
[C---:B------:R-:W-:Y:S01]  /*20b0*/  IMAD.WIDE.U32 R18, R82.reuse, UR12, R18 ;  /* 0x0000000c52127c25 */ /* 0x040fe2000f8e0012 */
[----:B------:R-:W2:Y:S03]  /*20c0*/  LDCU.U8 UR26, c[0x0][0x533] ;  /* 0x0000a660ff1a77ac */ /* 0x000ea60008000000 */
[----:B------:R-:W-:Y:S02]  /*20d0*/  IMAD R3, R82, UR13, R3 ;  /* 0x0000000d52037c24 */ /* 0x000fe4000f8e0203 */
[----:B---3--:R-:W-:Y:S01]  /*20e0*/  IMAD.WIDE.U32 R12, R125, UR10, R14 ;  /* 0x0000000a7d0c7c25 */ /* 0x008fe2000f8e000e */
[----:B------:R-:W-:Y:S01]  /*20f0*/  UMOV UR10, URZ ;  /* 0x000000ff000a7c82 */ /* 0x000fe20008000000 */
[----:B------:R-:W3:Y:S02]  /*2100*/  LDCU UR24, c[0x0][0x440] ;  /* 0x00008800ff1877ac */ /* 0x000ee40008000800 */
[----:B------:R-:W-:Y:S01]  /*2110*/  IMAD.IADD R19, R19, 0x1, R3 ;  /* 0x0000000113137824 */ /* 0x000fe200078e0203 */
[----:B------:R-:W-:Y:S01]  /*2120*/  SHF.R.S32.HI R3, RZ, 0x1f, R16 ;  /* 0x0000001fff037819 */ /* 0x000fe20000011410 */
[----:B------:R-:W-:Y:S01]  /*2130*/  IMAD R13, R125, UR11, R13 ;  /* 0x0000000b7d0d7c24 */ /* 0x000fe2000f8e020d */
[----:B-1----:R-:W-:Y:S01]  /*2140*/  MOV R11, UR25 ;  /* 0x00000019000b7c02 */ /* 0x002fe20008000f00 */
[----:B------:R-:W-:-:S02]  /*2150*/  IMAD R7, R7, UR18, RZ ;  /* 0x0000001207077c24 */ /* 0x000fc4000f8e02ff */
[C---:B----4-:R-:W-:Y:S02]  /*2160*/  IMAD R5, R3.reuse, UR20, RZ ;  /* 0x0000001403057c24 */ /* 0x050fe4000f8e02ff */
[----:B------:R-:W-:Y:S02]  /*2170*/  IMAD R3, R3, UR14, RZ ;  /* 0x0000000e03037c24 */ /* 0x000fe4000f8e02ff */
[C---:B------:R-:W-:Y:S02]  /*2180*/  IMAD R2, R82.reuse, UR19, R7 ;  /* 0x0000001352027c24 */ /* 0x040fe4000f8e0207 */
[----:B------:R-:W-:Y:S01]  /*2190*/  IMAD.WIDE.U32 R20, R82, UR18, R12 ;  /* 0x0000001252147c25 */ /* 0x000fe2000f8e000c */
[----:B------:R-:W-:-:S03]  /*21a0*/  SHF.R.S32.HI R13, RZ, 0x1f, R63 ;  /* 0x0000001fff0d7819 */ /* 0x000fc6000001143f */
[C---:B------:R-:W-:Y:S01]  /*21b0*/  IMAD R6, R16.reuse, UR15, R3 ;  /* 0x0000000f10067c24 */ /* 0x040fe2000f8e0203 */
[----:B------:R-:W-:Y:S01]  /*21c0*/  IADD3 R21, PT, PT, R21, R2, RZ ;  /* 0x0000000215157210 */ /* 0x000fe20007ffe0ff */
[----:B-----5:R-:W-:Y:S01]  /*21d0*/  IMAD.IADD R3, R85, 0x1, R0 ;  /* 0x0000000155037824 */ /* 0x020fe200078e0200 */
[----:B------:R-:W-:Y:S01]  /*21e0*/  IADD3 R2, P0, PT, -R63, R92, RZ ;  /* 0x0000005c3f027210 */ /* 0x000fe20007f1e1ff */
[C---:B------:R-:W-:Y:S01]  /*21f0*/  IMAD R4, R16.reuse, UR21, R5 ;  /* 0x0000001510047c24 */ /* 0x040fe2000f8e0205 */
[----:B------:R-:W-:Y:S01]  /*2200*/  USHF.L.U32 UR21, UR18, 0x6, URZ ;  /* 0x0000000612157899 */ /* 0x000fe200080006ff */
[----:B------:R-:W-:Y:S01]  /*2210*/  IMAD R50, R3, R68, RZ ;  /* 0x0000004403327224 */ /* 0x000fe200078e02ff */
[----:B------:R-:W-:Y:S01]  /*2220*/  IADD3.X R13, PT, PT, RZ, ~R13, RZ, P0, !PT ;  /* 0x8000000dff0d7210 */ /* 0x000fe200007fe4ff */
[C---:B------:R-:W-:Y:S01]  /*2230*/  IMAD.WIDE.U32 R18, R16.reuse, UR20, R18 ;  /* 0x0000001410127c25 */ /* 0x040fe2000f8e0012 */
[----:B------:R-:W-:Y:S02]  /*2240*/  USHF.L.U32 UR20, UR12, 0x6, URZ ;  /* 0x000000060c147899 */ /* 0x000fe400080006ff */
[----:B------:R-:W-:Y:S01]  /*2250*/  SHF.R.S32.HI R3, RZ, 0x1f, R50 ;  /* 0x0000001fff037819 */ /* 0x000fe20000011432 */
[----:B------:R-:W-:Y:S01]  /*2260*/  IMAD.WIDE.U32 R16, R16, UR14, R20 ;  /* 0x0000000e10107c25 */ /* 0x000fe2000f8e0014 */
[C---:B------:R-:W-:Y:S01]  /*2270*/  IADD3 R76, P0, PT, R50.reuse, R66, RZ ;  /* 0x00000042324c7210 */ /* 0x040fe20007f1e0ff */
[----:B------:R-:W1:Y:S01]  /*2280*/  LDCU.64 UR14, c[0x0][0x3b8] ;  /* 0x00007700ff0e77ac */ /* 0x000e620008000a00 */
[----:B------:R-:W-:Y:S01]  /*2290*/  IADD3 R50, P1, PT, R50, R67, RZ ;  /* 0x0000004332327210 */ /* 0x000fe20007f3e0ff */
[----:B------:R-:W-:Y:S01]  /*22a0*/  IMAD.IADD R5, R19, 0x1, R4 ;  /* 0x0000000113057824 */ /* 0x000fe200078e0204 */
[----:B------:R-:W-:Y:S01]  /*22b0*/  IADD3 R7, PT, PT, R17, R6, RZ ;  /* 0x0000000611077210 */ /* 0x000fe20007ffe0ff */
[C---:B------:R-:W-:Y:S01]  /*22c0*/  IMAD.X R77, R3.reuse, 0x1, R64, P0 ;  /* 0x00000001034d7824 */ /* 0x040fe200000e0640 */
[----:B------:R-:W-:Y:S01]  /*22d0*/  IADD3.X R3, PT, PT, R3, R65, RZ, P1, !PT ;  /* 0x0000004103037210 */ /* 0x000fe20000ffe4ff */
[----:B------:R-:W-:Y:S01]  /*22e0*/  IMAD.MOV.U32 R4, RZ, RZ, R18 ;  /* 0x000000ffff047224 */ /* 0x000fe200078e0012 */
[----:B------:R-:W-:Y:S01]  /*22f0*/  MOV R6, R16 ;  /* 0x0000001000067202 */ /* 0x000fe20000000f00 */
[----:B------:R-:W-:Y:S01]  /*2300*/  IMAD R95, R13, UR12, RZ ;  /* 0x0000000c0d5f7c24 */ /* 0x000fe2000f8e02ff */
[----:B------:R-:W-:Y:S01]  /*2310*/  SHF.L.U64.HI R77, R76, 0x1, R77 ;  /* 0x000000014c4d7819 */ /* 0x000fe2000001024d */
[----:B------:R-:W-:Y:S01]  /*2320*/  IMAD.WIDE.U32 R4, R2, UR12, R4 ;  /* 0x0000000c02047c25 */ /* 0x000fe2000f8e0004 */
[----:B------:R-:W-:-:S02]  /*2330*/  SHF.L.U64.HI R0, R50, 0x1, R3 ;  /* 0x0000000132007819 */ /* 0x000fc40000010203 */
[----:B------:R-:W-:Y:S01]  /*2340*/  SHF.L.U32 R50, R50, 0x1, RZ ;  /* 0x0000000132327819 */ /* 0x000fe200000006ff */
[----:B------:R-:W-:Y:S01]  /*2350*/  IMAD R95, R2, UR13, R95 ;  /* 0x0000000d025f7c24 */ /* 0x000fe2000f8e025f */
[----:B------:R-:W-:Y:S01]  /*2360*/  LEA R94, P2, R4, UR8, 0x1 ;  /* 0x00000008045e7c11 */ /* 0x000fe2000f8408ff */
[----:B------:R-:W-:Y:S01]  /*2370*/  IMAD R13, R13, UR18, RZ ;  /* 0x000000120d0d7c24 */ /* 0x000fe2000f8e02ff */
[----:B------:R-:W-:Y:S01]  /*2380*/  IADD3 R16, P0, PT, R50, UR22, RZ ;  /* 0x0000001632107c10 */ /* 0x000fe2000ff1e0ff */
[----:B------:R-:W-:Y:S01]  /*2390*/  IMAD.SHL.U32 R76, R76, 0x2, RZ ;  /* 0x000000024c4c7824 */ /* 0x000fe200078e00ff */
[----:B------:R-:W-:Y:S01]  /*23a0*/  IADD3 R95, PT, PT, R5, R95, RZ ;  /* 0x0000005f055f7210 */ /* 0x000fe20007ffe0ff */
[----:B------:R-:W-:Y:S01]  /*23b0*/  IMAD R13, R2, UR19, R13 ;  /* 0x00000013020d7c24 */ /* 0x000fe2000f8e020d */
[----:B------:R-:W-:Y:S01]  /*23c0*/  IADD3.X R17, PT, PT, R0, UR23, RZ, P0, !PT ;  /* 0x0000001700117c10 */ /* 0x000fe200087fe4ff */
[----:B------:R-:W-:Y:S01]  /*23d0*/  IMAD.WIDE.U32 R2, R2, UR18, R6 ;  /* 0x0000001202027c25 */ /* 0x000fe2000f8e0006 */
[----:B------:R-:W-:Y:S01]  /*23e0*/  IADD3 R78, P1, PT, R76, UR22, RZ ;  /* 0x000000164c4e7c10 */ /* 0x000fe2000ff3e0ff */
[----:B------:R-:W-:Y:S01]  /*23f0*/  UIADD3 UR22, UP0, UPT, URZ, -UR10, URZ ;  /* 0x8000000aff167290 */ /* 0x000fe2000ff1e0ff */
[----:B------:R-:W-:Y:S01]  /*2400*/  LEA.HI.X R95, R4, UR9, R95, 0x1, P2 ;  /* 0x00000009045f7c11 */ /* 0x000fe200090f0c5f */
[----:B------:R-:W-:Y:S01]  /*2410*/  IMAD.IADD R13, R3, 0x1, R13 ;  /* 0x00000001030d7824 */ /* 0x000fe200078e020d */
[C---:B------:R-:W-:Y:S01]  /*2420*/  IADD3.X R79, PT, PT, R77.reuse, UR23, RZ, P1, !PT ;  /* 0x000000174d4f7c10 */ /* 0x040fe20008ffe4ff */
[----:B------:R-:W-:Y:S01]  /*2430*/  UIADD3.X UR20, UPT, UPT, URZ, ~UR20, URZ, UP0, !UPT ;  /* 0x80000014ff147290 */ /* 0x000fe200087fe4ff */
[----:B------:R-:W-:Y:S01]  /*2440*/  LEA R12, P2, R2, UR4, 0x1 ;  /* 0x00000004020c7c11 */ /* 0x000fe2000f8408ff */
[----:B------:R-:W-:Y:S01]  /*2450*/  UIADD3.X UR21, UPT, UPT, URZ, ~UR21, URZ, UP0, !UPT ;  /* 0x80000015ff157290 */ /* 0x000fe200087fe4ff */
[----:B--2---:R-:W-:Y:S01]  /*2460*/  IADD3 R76, P1, PT, R76, UR16, RZ ;  /* 0x000000104c4c7c10 */ /* 0x004fe2000ff3e0ff */
[----:B------:R-:W-:Y:S01]  /*2470*/  USHF.R.S64 UR4, UR22, 0x1f, UR20 ;  /* 0x0000001f16047899 */ /* 0x000fe20008001014 */
[----:B------:R-:W-:Y:S01]  /*2480*/  IADD3 R50, P0, PT, R50, UR16, RZ ;  /* 0x0000001032327c10 */ /* 0x000fe2000ff1e0ff */
[----:B------:R-:W-:Y:S01]  /*2490*/  USHF.R.S64 UR22, UR22, 0x1f, UR21 ;  /* 0x0000001f16167899 */ /* 0x000fe20008001015 */
[----:B------:R-:W-:Y:S01]  /*24a0*/  LEA.HI.X R13, R2, UR5, R13, 0x1, P2 ;  /* 0x00000005020d7c11 */ /* 0x000fe200090f0c0d */
[----:B------:R-:W2:Y:S01]  /*24b0*/  LDCU.64 UR12, c[0x0][0x3c0] ;  /* 0x00007800ff0c77ac */ /* 0x000ea20008000a00 */
[----:B------:R-:W-:-:S02]  /*24c0*/  IADD3.X R77, PT, PT, R77, UR17, RZ, P1, !PT ;  /* 0x000000114d4d7c10 */ /* 0x000fc40008ffe4ff */
[----:B------:R-:W-:Y:S01]  /*24d0*/  IADD3.X R51, PT, PT, R0, UR17, RZ, P0, !PT ;  /* 0x0000001100337c10 */ /* 0x000fe200087fe4ff */
[----:B------:R-:W4:Y:S01]  /*24e0*/  LDCU.64 UR18, c[0x0][0x4e0] ;  /* 0x00009c00ff1277ac */ /* 0x000f220008000a00 */
[----:B------:R-:W1:Y:S01]  /*24f0*/  LDCU.128 UR8, c[0x0][0x3a0] ;  /* 0x00007400ff0877ac */ /* 0x000e620008000c00 */
[----:B------:R-:W-:Y:S02]  /*2500*/  USHF.R.S32.HI UR20, URZ, 0x1f, UR20 ;  /* 0x0000001fff147899 */ /* 0x000fe40008011414 */
[----:B------:R-:W-:Y:S02]  /*2510*/  USHF.R.S32.HI UR21, URZ, 0x1f, UR21 ;  /* 0x0000001fff157899 */ /* 0x000fe40008011415 */
[----:B---3--:R-:W-:-:S11]  /*2520*/  UISETP.NE.AND UP0, UPT, UR26, URZ, UPT ;  /* 0x000000ff1a00728c */ /* 0x008fd6000bf05270 */
.L_x_3947:
[----:B------:R-:W-:Y:S01]  /*2530*/  ISETP.NE.AND P1, PT, R11, RZ, PT ;  /* 0x000000ff0b00720c */ /* 0x000fe20003f25270 */
[----:B------:R-:W-:Y:S01]  /*2540*/  VIADD R80, R80, 0x40 ;  /* 0x0000004050507836 */ /* 0x000fe20000000000 */
[----:B------:R-:W-:Y:S01]  /*2550*/  BSSY.RECONVERGENT B0, `(.L_x_3912) ;  /* 0x0000012000007945 */ /* 0x000fe20003800200 */
[----:B------:R-:W-:Y:S02]  /*2560*/  VIADD R81, R81, 0x40 ;  /* 0x0000004051517836 */ /* 0x000fe40000000000 */
[C---:B------:R-:W-:Y:S01]  /*2570*/  VIADD R0, R92.reuse, 0x20 ;  /* 0x000000205c007836 */ /* 0x040fe20000000000 */
[-C--:B------:R-:W-:Y:S01]  /*2580*/  ISETP.GE.AND P0, PT, R92, R80.reuse, PT ;  /* 0x000000505c00720c */ /* 0x080fe20003f06270 */
[----:B------:R-:W-:Y:S03]  /*2590*/  VIADD R70, R70, 0xffffffff ;  /* 0xffffffff46467836 */ /* 0x000fe60000000000 */
[-C--:B------:R-:W-:Y:S02]  /*25a0*/  ISETP.GE.AND P0, PT, R92, R81.reuse, !P0 ;  /* 0x000000515c00720c */ /* 0x080fe40004706270 */
[C---:B------:R-:W-:Y:S04]  /*25b0*/  ISETP.GE.AND P3, PT, R0.reuse, R80, PT ;  /* 0x000000500000720c */ /* 0x040fe80003f66270 */
[----:B------:R-:W-:Y:S07]  /*25c0*/  ISETP.GE.AND P3, PT, R0, R81, !P3 ;  /* 0x000000510000720c */ /* 0x000fee0005f66270 */
[----:B------:R-:W-:Y:S05]  /*25d0*/  @!P0 BRA `(.L_x_3913) ;  /* 0x0000000000248947 */ /* 0x000fea0003800000 */
[----:B------:R-:W-:Y:S02]  /*25e0*/  ISETP.GE.AND P2, PT, R14, UR24, PT ;  /* 0x000000180e007c0c */ /* 0x000fe4000bf46270 */
[----:B------:R-:W-:Y:S11]  /*25f0*/  ISETP.GE.AND P4, PT, R9, UR24, PT ;  /* 0x0000001809007c0c */ /* 0x000ff6000bf86270 */
[----:B------:R-:W3:Y:S04]  /*2600*/  @!P2 LDG.E.128 R24, desc[UR6][R94.64] ;  /* 0x000000065e18a981 */ /* 0x000ee8000c1e1d00 */
[----:B---3--:R3:W-:Y:S01]  /*2610*/  @!P2 STG.E.128 desc[UR6][R72.64], R24 ;  /* 0x000000184800a986 */ /* 0x0087e2000c101d06 */
[----:B------:R-:W-:Y:S03]  /*2620*/  ISETP.GE.AND P2, PT, R10, UR24, PT ;  /* 0x000000180a007c0c */ /* 0x000fe6000bf46270 */
[----:B------:R-:W5:Y:S04]  /*2630*/  @!P4 LDG.E.128 R20, desc[UR6][R94.64+0x40] ;  /* 0x000040065e14c981 */ /* 0x000f68000c1e1d00 */
[----:B-----5:R3:W-:Y:S06]  /*2640*/  @!P4 STG.E.128 desc[UR6][R72.64+0x40], R20 ;  /* 0x000040144800c986 */ /* 0x0207ec000c101d06 */
[----:B------:R-:W5:Y:S04]  /*2650*/  @!P2 LDG.E.128 R4, desc[UR6][R94.64+0x80] ;  /* 0x000080065e04a981 */ /* 0x000f68000c1e1d00 */
[----:B-----5:R3:W-:Y:S02]  /*2660*/  @!P2 STG.E.128 desc[UR6][R72.64+0x80], R4 ;  /* 0x000080044800a986 */ /* 0x0207e4000c101d06 */
.L_x_3913:
[----:B-12-4-:R-:W-:Y:S05]  /*2670*/  BSYNC.RECONVERGENT B0 ;  /* 0x0000000000007941 */ /* 0x016fea0003800200 */
.L_x_3912:
        /* <DEDUP_REMOVED lines=8> */
[----:B---3--:R-:W2:Y:S01]  /*2700*/  @!P4 LDG.E.128 R4, desc[UR6][R28.64] ;  /* 0x000000061c04c981 */ /* 0x008ea2000c1e1d00 */
        /* <DEDUP_REMOVED lines=8> */
.L_x_3915:
[----:B------:R-:W-:Y:S05]  /*2790*/  BSYNC.RECONVERGENT B0 ;  /* 0x0000000000007941 */ /* 0x000fea0003800200 */
.L_x_3914:
        /* <DEDUP_REMOVED lines=8> */
[----:B-1-3--:R-:W2:Y:S04]  /*2820*/  @!P0 LDG.E.128 R24, desc[UR6][R12.64] ;  /* 0x000000060c188981 */ /* 0x00aea8000c1e1d00 */
[----:B--2---:R2:W-:Y:S01]  /*2830*/  @!P0 STG.E.128 desc[UR6][R74.64], R24 ;  /* 0x000000184a008986 */ /* 0x0045e2000c101d06 */
[----:B------:R-:W-:Y:S03]  /*2840*/  ISETP.GE.AND P0, PT, R10, UR24, PT ;  /* 0x000000180a007c0c */ /* 0x000fe6000bf06270 */
[----:B------:R-:W3:Y:S04]  /*2850*/  @!P1 LDG.E.128 R20, desc[UR6][R12.64+0x40] ;  /* 0x000040060c149981 */ /* 0x000ee8000c1e1d00 */
[----:B---3--:R2:W-:Y:S06]  /*2860*/  @!P1 STG.E.128 desc[UR6][R74.64+0x40], R20 ;  /* 0x000040144a009986 */ /* 0x0085ec000c101d06 */
[----:B------:R-:W3:Y:S04]  /*2870*/  @!P0 LDG.E.128 R4, desc[UR6][R12.64+0x80] ;  /* 0x000080060c048981 */ /* 0x000ee8000c1e1d00 */
[----:B---3--:R2:W-:Y:S02]  /*2880*/  @!P0 STG.E.128 desc[UR6][R74.64+0x80], R4 ;  /* 0x000080044a008986 */ /* 0x0085e4000c101d06 */
.L_x_3919:
[----:B------:R-:W-:Y:S05]  /*2890*/  BSYNC.RECONVERGENT B0 ;  /* 0x0000000000007941 */ /* 0x000fea0003800200 */
.L_x_3918:
[----:B------:R-:W-:Y:S01]  /*28a0*/  MOV R11, RZ ;  /* 0x000000ff000b7202 */ /* 0x000fe20000000f00 */
[----:B------:R-:W-:Y:S05]  /*28b0*/  @!P3 BRA `(.L_x_3920) ;  /* 0x000000380084b947 */ /* 0x000fea0003800000 */
[----:B------:R-:W1:Y:S01]  /*28c0*/  LDC.64 R2, c[0x0][0x4a8] ;  /* 0x00012a00ff027b82 */ /* 0x000e620000000a00 */
[----:B------:R-:W-:Y:S02]  /*28d0*/  ISETP.GE.AND P1, PT, R14, UR24, PT ;  /* 0x000000180e007c0c */ /* 0x000fe4000bf26270 */
[C---:B-123--:R-:W-:Y:S04]  /*28e0*/  LEA R24, P0, R2.reuse, R12, 0x6 ;  /* 0x0000000c02187211 */ /* 0x04efe800078030ff */
[----:B------:R-:W-:Y:S02]  /*28f0*/  LEA.HI.X R25, R2, R13, R3, 0x6, P0 ;  /* 0x0000000d02197211 */ /* 0x000fe400000f3403 */
[----:B------:R-:W1:Y:S01]  /*2900*/  LDC.64 R2, c[0x0][0x3b8] ;  /* 0x0000ee00ff027b82 */ /* 0x000e620000000a00 */
[----:B------:R-:W-:Y:S04]  /*2910*/  ISETP.GE.AND P0, PT, R9, UR24, PT ;  /* 0x0000001809007c0c */ /* 0x000fe8000bf06270 */
[----:B------:R-:W2:Y:S01]  /*2920*/  @!P1 LDG.E.128 R4, desc[UR6][R24.64] ;  /* 0x0000000618049981 */ /* 0x000ea2000c1e1d00 */
        /* <DEDUP_REMOVED lines=11> */
.L_x_3917:
[----:B------:R-:W-:Y:S05]  /*29e0*/  BRA.U !UP0, `(.L_x_3921) ;  /* 0x0000001508607547 */ /* 0x000fea000b800000 */
[----:B------:R-:W-:Y:S04]  /*29f0*/  BSSY.RECONVERGENT B1, `(.L_x_3922) ;  /* 0x0000097000017945 */ /* 0x000fe80003800200 */
[----:B------:R-:W-:Y:S05]  /*2a00*/  @!P0 BRA `(.L_x_3923) ;  /* 0x0000000800548947 */ /* 0x000fea0003800000 */
[----:B------:R-:W2:Y:S01]  /*2a10*/  LDC R3, c[0x0][0x440] ;  /* 0x00011000ff037b82 */ /* 0x000ea20000000800 */
[----:B------:R-:W-:Y:S01]  /*2a20*/  BSSY.RECONVERGENT B0, `(.L_x_3924) ;  /* 0x0000033000007945 */ /* 0x000fe20003800200 */
[-C--:B--2---:R-:W-:Y:S02]  /*2a30*/  ISETP.GE.AND P0, PT, R14, R3.reuse, PT ;  /* 0x000000030e00720c */ /* 0x084fe40003f06270 */
[-C--:B------:R-:W-:Y:S02]  /*2a40*/  ISETP.GE.AND P4, PT, R9, R3.reuse, PT ;  /* 0x000000030900720c */ /* 0x080fe40003f86270 */
[----:B------:R-:W-:Y:S09]  /*2a50*/  ISETP.GE.AND P1, PT, R10, R3, PT ;  /* 0x000000030a00720c */ /* 0x000ff20003f26270 */
[----:B------:R-:W-:Y:S05]  /*2a60*/  @P0 BRA `(.L_x_3925) ;  /* 0x0000000000b80947 */ /* 0x000fea0003800000 */
[----:B------:R-:W-:Y:S01]  /*2a70*/  ISETP.GE.AND P0, PT, R14, R11, PT ;  /* 0x0000000b0e00720c */ /* 0x000fe20003f06270 */
[----:B-1-3--:R-:W2:Y:S11]  /*2a80*/  LDG.E.128 R20, desc[UR6][R12.64] ;  /* 0x000000060c147981 */ /* 0x00aeb6000c1e1d00 */
        /* <DEDUP_REMOVED lines=44> */
.L_x_3925:
[----:B------:R-:W-:Y:S05]  /*2d50*/  BSYNC.RECONVERGENT B0 ;  /* 0x0000000000007941 */ /* 0x000fea0003800200 */
.L_x_3924:
        /* <DEDUP_REMOVED lines=48> */
.L_x_3927:
[----:B------:R-:W-:Y:S05]  /*3060*/  BSYNC.RECONVERGENT B0 ;  /* 0x0000000000007941 */ /* 0x000fea0003800200 */
.L_x_3926:
        /* <DEDUP_REMOVED lines=47> */
.L_x_3923:
[----:B------:R-:W-:Y:S05]  /*3360*/  BSYNC.RECONVERGENT B1 ;  /* 0x0000000000017941 */ /* 0x000fea0003800200 */
.L_x_3922:
[----:B------:R-:W-:Y:S04]  /*3370*/  BSSY.RECONVERGENT B1, `(.L_x_3928) ;  /* 0x00000b7000017945 */ /* 0x000fe80003800200 */
[----:B------:R-:W-:Y:S05]  /*3380*/  @!P3 BRA `(.L_x_3929) ;  /* 0x0000000800d4b947 */ /* 0x000fea0003800000 */
[----:B-1-3--:R-:W1:Y:S01]  /*3390*/  LDC R5, c[0x0][0x440] ;  /* 0x00011000ff057b82 */ /* 0x00ae620000000800 */
[----:B------:R-:W-:Y:S01]  /*33a0*/  IMAD.SHL.U32 R37, R68, 0x20, RZ ;  /* 0x0000002044257824 */ /* 0x000fe200078e00ff */
[----:B------:R-:W-:Y:S06]  /*33b0*/  BSSY.RECONVERGENT B0, `(.L_x_3930) ;  /* 0x0000040000007945 */ /* 0x000fec0003800200 */
[----:B------:R-:W3:Y:S01]  /*33c0*/  LDC.64 R2, c[0x0][0x4a8] ;  /* 0x00012a00ff027b82 */ /* 0x000ee20000000a00 */
[----:B------:R-:W-:Y:S02]  /*33d0*/  SHF.R.S32.HI R36, RZ, 0x1f, R37 ;  /* 0x0000001fff247819 */ /* 0x000fe40000011425 */
[-C--:B-1----:R-:W-:Y:S02]  /*33e0*/  ISETP.GE.AND P4, PT, R14, R5.reuse, PT ;  /* 0x000000050e00720c */ /* 0x082fe40003f86270 */
[-C--:B------:R-:W-:Y:S02]  /*33f0*/  ISETP.GE.AND P3, PT, R9, R5.reuse, PT ;  /* 0x000000050900720c */ /* 0x080fe40003f66270 */
[----:B---3--:R-:W-:Y:S02]  /*3400*/  LEA R38, P0, R2, R12, 0x6 ;  /* 0x0000000c02267211 */ /* 0x008fe400078030ff */
[----:B------:R-:W-:Y:S02]  /*3410*/  ISETP.GE.AND P1, PT, R10, R5, PT ;  /* 0x000000050a00720c */ /* 0x000fe40003f26270 */
[----:B------:R-:W-:Y:S05]  /*3420*/  LEA.HI.X R39, R2, R13, R3, 0x6, P0 ;  /* 0x0000000d02277211 */ /* 0x000fea00000f3403 */
[----:B------:R-:W-:Y:S06]  /*3430*/  @P4 BRA `(.L_x_3931) ;  /* 0x0000000000dc4947 */ /* 0x000fec0003800000 */
[----:B------:R-:W-:Y:S01]  /*3440*/  ISETP.GE.AND P0, PT, R14, R11, PT ;  /* 0x0000000b0e00720c */ /* 0x000fe20003f06270 */
[----:B--2-4-:R-:W2:Y:S11]  /*3450*/  LDG.E.128 R20, desc[UR6][R38.64] ;  /* 0x0000000626147981 */ /* 0x014eb6000c1e1d00 */
        /* <DEDUP_REMOVED lines=53> */
.L_x_3931:
[----:B------:R-:W-:Y:S05]  /*37b0*/  BSYNC.RECONVERGENT B0 ;  /* 0x0000000000007941 */ /* 0x000fea0003800200 */
.L_x_3930:
        /* <DEDUP_REMOVED lines=57> */
.L_x_3933:
[----:B------:R-:W-:Y:S05]  /*3b50*/  BSYNC.RECONVERGENT B0 ;  /* 0x0000000000007941 */ /* 0x000fea0003800200 */
.L_x_3932:
        /* <DEDUP_REMOVED lines=56> */
.L_x_3929:
[----:B------:R-:W-:Y:S05]  /*3ee0*/  BSYNC.RECONVERGENT B1 ;  /* 0x0000000000017941 */ /* 0x000fea0003800200 */
.L_x_3928:
        /* <DEDUP_REMOVED lines=8> */
.L_x_3921:
[----:B-1----:R-:W-:Y:S01]  /*3f70*/  LEA.HI R18, R11, R11, RZ, 0x1 ;  /* 0x0000000b0b127211 */ /* 0x002fe200078f08ff */
[----:B------:R-:W-:Y:S01]  /*3f80*/  BSSY.RECONVERGENT B1, `(.L_x_3934) ;  /* 0x000010e000017945 */ /* 0x000fe20003800200 */
[----:B------:R-:W-:Y:S02]  /*3f90*/  SHF.R.U32.HI R19, RZ, 0x1, R11 ;  /* 0x00000001ff137819 */ /* 0x000fe4000001160b */
[----:B------:R-:W-:Y:S05]  /*3fa0*/  SHF.R.S32.HI R18, RZ, 0x1, R18 ;  /* 0x00000001ff127819 */ /* 0x000fea0000011412 */
[----:B------:R-:W-:Y:S01]  /*3fb0*/  IMAD.MOV R18, RZ, RZ, -R18 ;  /* 0x000000ffff127224 */ /* 0x000fe200078e0a12 */
[----:B------:R-:W-:Y:S05]  /*3fc0*/  @!P0 BRA `(.L_x_3935) ;  /* 0x0000001000248947 */ /* 0x000fea0003800000 */
[----:B------:R-:W1:Y:S01]  /*3fd0*/  LDC R83, c[0x0][0x440] ;  /* 0x00011000ff537b82 */ /* 0x000e620000000800 */
        /* <DEDUP_REMOVED lines=11> */
[----:B---3--:R-:W-:Y:S01]  /*4090*/  @!P0 SEL R21, R19, R18, !P1 ;  /* 0x0000001213158207 */ /* 0x008fe20004800000 */
        /* <DEDUP_REMOVED lines=76> */
.L_x_3937:
[----:B------:R-:W-:Y:S05]  /*4560*/  BSYNC.RECONVERGENT B0 ;  /* 0x0000000000007941 */ /* 0x000fea0003800200 */
.L_x_3936:
        /* <DEDUP_REMOVED lines=8> */
[----:B---3--:R-:W-:Y:S02]  /*45f0*/  @!P0 SEL R21, R19, R18, !P1 ;  /* 0x0000001213158207 */ /* 0x008fe40004800000 */
        /* <DEDUP_REMOVED lines=79> */
.L_x_3939:
[----:B------:R-:W-:Y:S05]  /*4af0*/  BSYNC.RECONVERGENT B0 ;  /* 0x0000000000007941 */ /* 0x000fea0003800200 */
.L_x_3938:
[----:B------:R-:W-:Y:S05]  /*4b00*/  @P4 BRA `(.L_x_3935) ;  /* 0x0000000400544947 */ /* 0x000fea0003800000 */
[C---:B------:R-:W-:Y:S01]  /*4b10*/  ISETP.GE.AND P0, PT, R10.reuse, R11, PT ;  /* 0x0000000b0a00720c */ /* 0x040fe20003f06270 */
[----:B-12---:R-:W2:Y:S11]  /*4b20*/  LDG.E.128 R52, desc[UR6][R12.64+0x80] ;  /* 0x000080060c347981 */ /* 0x006eb6000c1e1d00 */
        /* <DEDUP_REMOVED lines=83> */
.L_x_3935:
[----:B------:R-:W-:Y:S05]  /*5060*/  BSYNC.RECONVERGENT B1 ;  /* 0x0000000000017941 */ /* 0x000fea0003800200 */
.L_x_3934:
[----:B------:R-:W-:Y:S04]  /*5070*/  BSSY.RECONVERGENT B1, `(.L_x_3940) ;  /* 0x000011e000017945 */ /* 0x000fe80003800200 */
[----:B------:R-:W-:Y:S05]  /*5080*/  @!P3 BRA `(.L_x_3941) ;  /* 0x000000100070b947 */ /* 0x000fea0003800000 */
[----:B---3--:R-:W3:Y:S01]  /*5090*/  LDC R5, c[0x0][0x440] ;  /* 0x00011000ff057b82 */ /* 0x008ee20000000800 */
[----:B------:R-:W-:Y:S07]  /*50a0*/  BSSY.RECONVERGENT B0, `(.L_x_3942) ;  /* 0x0000062000007945 */ /* 0x000fee0003800200 */
[----:B------:R-:W5:Y:S01]  /*50b0*/  LDC.64 R2, c[0x0][0x4a8] ;  /* 0x00012a00ff027b82 */ /* 0x000f620000000a00 */
[-C--:B---3--:R-:W-:Y:S02]  /*50c0*/  ISETP.GE.AND P1, PT, R14, R5.reuse, PT ;  /* 0x000000050e00720c */ /* 0x088fe40003f26270 */
[-C--:B------:R-:W-:Y:S02]  /*50d0*/  ISETP.GE.AND P4, PT, R9, R5.reuse, PT ;  /* 0x000000050900720c */ /* 0x080fe40003f86270 */
[----:B-----5:R-:W-:Y:S02]  /*50e0*/  LEA R20, P0, R2, R12, 0x6 ;  /* 0x0000000c02147211 */ /* 0x020fe400078030ff */
[----:B------:R-:W-:Y:S02]  /*50f0*/  ISETP.GE.AND P3, PT, R10, R5, PT ;  /* 0x000000050a00720c */ /* 0x000fe40003f66270 */
[----:B------:R-:W-:Y:S05]  /*5100*/  LEA.HI.X R21, R2, R13, R3, 0x6, P0 ;  /* 0x0000000d02157211 */ /* 0x000fea00000f3403 */
[----:B------:R-:W-:Y:S06]  /*5110*/  @P1 BRA `(.L_x_3943) ;  /* 0x0000000400681947 */ /* 0x000fec0003800000 */
[C---:B------:R-:W-:Y:S01]  /*5120*/  ISETP.GE.AND P0, PT, R14.reuse, R11, PT ;  /* 0x0000000b0e00720c */ /* 0x040fe20003f06270 */
[----:B-12-4-:R-:W2:Y:S11]  /*5130*/  LDG.E.128 R52, desc[UR6][R20.64] ;  /* 0x0000000614347981 */ /* 0x016eb6000c1e1d00 */
        /* <DEDUP_REMOVED lines=19> */
[----:B------:R2:W5:Y:S02]  /*5270*/  @!P0 LDG.E.128 R56, desc[UR6][R38.64] ;  /* 0x0000000626388981 */ /* 0x000564000c1e1d00 */
[C---:B--2---:R-:W-:Y:S01]  /*5280*/  @!P0 SHF.L.U32 R39, R52.reuse, 0x10, RZ ;  /* 0x0000001034278819 */ /* 0x044fe200000006ff */
[----:B------:R-:W-:Y:S01]  /*5290*/  @!P0 IMAD.U32 R42, R53, 0x10000, RZ ;  /* 0x00010000352a8824 */ /* 0x000fe200078e00ff */
[----:B------:R-:W-:Y:S02]  /*52a0*/  @!P0 LOP3.LUT R41, R52, 0xffff0000, RZ, 0xc0, !PT ;  /* 0xffff000034298812 */ /* 0x000fe400078ec0ff */
[C---:B---3--:R-:W-:Y:S01]  /*52b0*/  @!P0 LOP3.LUT R23, R31.reuse, 0xffff0000, RZ, 0xc0, !PT ;  /* 0xffff00001f178812 */ /* 0x048fe200078ec0ff */
[----:B------:R-:W-:Y:S01]  /*52c0*/  @!P0 IMAD.U32 R25, R31, 0x10000, RZ ;  /* 0x000100001f198824 */ /* 0x000fe200078e00ff */
[----:B------:R-:W-:Y:S01]  /*52d0*/  @!P0 LOP3.LUT R33, R28, 0xffff0000, RZ, 0xc0, !PT ;  /* 0xffff00001c218812 */ /* 0x000fe200078ec0ff */
[----:B------:R-:W-:Y:S01]  /*52e0*/  @!P0 IMAD.U32 R27, R30, 0x10000, RZ ;  /* 0x000100001e1b8824 */ /* 0x000fe200078e00ff */
[C---:B------:R-:W-:Y:S01]  /*52f0*/  @!P0 LOP3.LUT R32, R29.reuse, 0xffff0000, RZ, 0xc0, !PT ;  /* 0xffff00001d208812 */ /* 0x040fe200078ec0ff */
[----:B------:R-:W-:Y:S01]  /*5300*/  @!P0 IMAD.U32 R34, R28, 0x10000, RZ ;  /* 0x000100001c228824 */ /* 0x000fe200078e00ff */
[----:B------:R-:W-:Y:S02]  /*5310*/  @!P0 SHF.L.U32 R28, R29, 0x10, RZ ;  /* 0x000000101d1c8819 */ /* 0x000fe400000006ff */
[----:B------:R-:W-:Y:S02]  /*5320*/  @!P0 LOP3.LUT R26, R30, 0xffff0000, RZ, 0xc0, !PT ;  /* 0xffff00001e1a8812 */ /* 0x000fe400078ec0ff */
[C---:B----4-:R-:W-:Y:S01]  /*5330*/  @!P0 SHF.L.U32 R37, R96.reuse, 0x10, RZ ;  /* 0x0000001060258819 */ /* 0x050fe200000006ff */
[C---:B------:R-:W-:Y:S01]  /*5340*/  @!P0 IMAD.U32 R35, R97.reuse, 0x10000, RZ ;  /* 0x0001000061238824 */ /* 0x040fe200078e00ff */
[----:B------:R-:W-:Y:S01]  /*5350*/  @!P0 LOP3.LUT R36, R96, 0xffff0000, RZ, 0xc0, !PT ;  /* 0xffff000060248812 */ /* 0x000fe200078ec0ff */
[C---:B------:R-:W-:Y:S01]  /*5360*/  @!P0 IMAD.U32 R30, R98.reuse, 0x10000, RZ ;  /* 0x00010000621e8824 */ /* 0x040fe200078e00ff */
[----:B------:R-:W-:Y:S01]  /*5370*/  @!P0 LOP3.LUT R31, R97, 0xffff0000, RZ, 0xc0, !PT ;  /* 0xffff0000611f8812 */ /* 0x000fe200078ec0ff */
[----:B------:R-:W-:Y:S01]  /*5380*/  @!P1 FADD.FTZ R37, -R37, -RZ ;  /* 0x800000ff25259221 */ /* 0x000fe20000010100 */
[----:B------:R-:W-:Y:S01]  /*5390*/  @!P0 LOP3.LUT R29, R98, 0xffff0000, RZ, 0xc0, !PT ;  /* 0xffff0000621d8812 */ /* 0x000fe200078ec0ff */
[----:B------:R-:W1:Y:S01]  /*53a0*/  LDC.64 R96, c[0x0][0x3b8] ;  /* 0x0000ee00ff607b82 */ /* 0x000e620000000a00 */
[C---:B------:R-:W-:Y:S01]  /*53b0*/  @!P0 SHF.L.U32 R24, R99.reuse, 0x10, RZ ;  /* 0x0000001063188819 */ /* 0x040fe200000006ff */
[----:B------:R-:W-:Y:S01]  /*53c0*/  @!P1 FADD.FTZ R36, -R36, -RZ ;  /* 0x800000ff24249221 */ /* 0x000fe20000010100 */
[----:B------:R-:W-:Y:S01]  /*53d0*/  @!P0 LOP3.LUT R22, R99, 0xffff0000, RZ, 0xc0, !PT ;  /* 0xffff000063168812 */ /* 0x000fe200078ec0ff */
[C---:B-----5:R-:W-:Y:S01]  /*53e0*/  @!P0 IMAD.U32 R38, R56.reuse, 0x10000, RZ ;  /* 0x0001000038268824 */ /* 0x060fe200078e00ff */
        /* <DEDUP_REMOVED lines=12> */
[----:B------:R-:W-:Y:S01]  /*54b0*/  @!P0 FMUL.FTZ R3, R28, R35 ;  /* 0x000000231c038220 */ /* 0x000fe20000410000 */
[----:B------:R-:W-:Y:S02]  /*54c0*/  @!P0 IMAD.U32 R43, R57, 0x10000, RZ ;  /* 0x00010000392b8824 */ /* 0x000fe400078e00ff */
[----:B------:R-:W-:Y:S01]  /*54d0*/  @!P1 FADD.FTZ R29, -R29, -RZ ;  /* 0x800000ff1d1d9221 */ /* 0x000fe20000010100 */
[----:B------:R-:W-:Y:S01]  /*54e0*/  @!P0 FMUL.FTZ R4, R32, R31 ;  /* 0x0000001f20048220 */ /* 0x000fe20000410000 */
[----:B------:R-:W-:Y:S01]  /*54f0*/  @!P1 FADD.FTZ R24, -R24, -RZ ;  /* 0x800000ff18189221 */ /* 0x000fe20000010100 */
[----:B------:R-:W-:Y:S01]  /*5500*/  @!P1 FADD.FTZ R22, -R22, -RZ ;  /* 0x800000ff16169221 */ /* 0x000fe20000010100 */
[----:B------:R-:W-:Y:S01]  /*5510*/  @!P0 FFMA.FTZ R2, R41, R40, R2 ;  /* 0x0000002829028223 */ /* 0x000fe20000010002 */
[C---:B------:R-:W-:Y:S01]  /*5520*/  @!P0 LOP3.LUT R41, R54.reuse, 0xffff0000, RZ, 0xc0, !PT ;  /* 0xffff000036298812 */ /* 0x040fe200078ec0ff */
[----:B------:R-:W-:Y:S01]  /*5530*/  @!P0 IMAD.U32 R38, R54, 0x10000, RZ ;  /* 0x0001000036268824 */ /* 0x000fe200078e00ff */
[----:B------:R-:W-:Y:S01]  /*5540*/  @!P0 SHF.L.U32 R40, R55, 0x10, RZ ;  /* 0x0000001037288819 */ /* 0x000fe200000006ff */
[----:B------:R-:W-:Y:S01]  /*5550*/  @!P0 FFMA.FTZ R3, R42, R43, R3 ;  /* 0x0000002b2a038223 */ /* 0x000fe20000010003 */
[----:B-1----:R-:W-:Y:S01]  /*5560*/  LEA R100, P1, R96, R74, 0x6 ;  /* 0x0000004a60647211 */ /* 0x002fe200078230ff */
[----:B------:R-:W-:Y:S01]  /*5570*/  @!P0 FMUL.FTZ R5, R27, R30 ;  /* 0x0000001e1b058220 */ /* 0x000fe20000410000 */
[----:B------:R-:W-:Y:S01]  /*5580*/  @!P0 F2FP.BF16.F32.PACK_AB R83, R2, R0 ;  /* 0x000000000253823e */ /* 0x000fe200000010ff */
[----:B------:R-:W-:Y:S01]  /*5590*/  @!P0 IMAD.U32 R45, R58, 0x10000, RZ ;  /* 0x000100003a2d8824 */ /* 0x000fe200078e00ff */
[----:B------:R-:W-:Y:S01]  /*55a0*/  LEA.HI.X R101, R96, R75, R97, 0x6, P1 ;  /* 0x0000004b60657211 */ /* 0x000fe200008f3461 */
        /* <DEDUP_REMOVED lines=17> */
.L_x_3943:
[----:B------:R-:W-:Y:S05]  /*56c0*/  BSYNC.RECONVERGENT B0 ;  /* 0x0000000000007941 */ /* 0x000fea0003800200 */
.L_x_3942:
[----:B------:R-:W-:Y:S04]  /*56d0*/  BSSY.RECONVERGENT B0, `(.L_x_3944) ;  /* 0x000005c000007945 */ /* 0x000fe80003800200 */
        /* <DEDUP_REMOVED lines=91> */
.L_x_3945:
[----:B------:R-:W-:Y:S05]  /*5c90*/  BSYNC.RECONVERGENT B0 ;  /* 0x0000000000007941 */ /* 0x000fea0003800200 */
.L_x_3944:
        /* <DEDUP_REMOVED lines=91> */
.L_x_3941:
[----:B------:R-:W-:Y:S05]  /*6250*/  BSYNC.RECONVERGENT B1 ;  /* 0x0000000000017941 */ /* 0x000fea0003800200 */
.L_x_3940:
[----:B------:R-:W5:Y:S08]  /*6260*/  LDC R3, c[0x0][0x450] ;  /* 0x00011400ff037b82 */ /* 0x000f700000000800 */
[----:B------:R-:W1:Y:S01]  /*6270*/  LDC R11, c[0x0][0x450] ;  /* 0x00011400ff0b7b82 */ /* 0x000e620000000800 */
[----:B-----5:R-:W-:Y:S05]  /*6280*/  IMAD.U32 R3, R3, -0x20, RZ ;  /* 0xffffffe003037824 */ /* 0x020fea00078e00ff */
[C---:B------:R-:W-:Y:S02]  /*6290*/  LEA R78, P1, R3.reuse, R78, 0x1 ;  /* 0x0000004e034e7211 */ /* 0x040fe400078208ff */
[C---:B------:R-:W-:Y:S02]  /*62a0*/  LEA R76, P0, R3.reuse, R76, 0x1 ;  /* 0x0000004c034c7211 */ /* 0x040fe400078008ff */
[C---:B------:R-:W-:Y:S02]  /*62b0*/  LEA.HI.X.SX32 R79, R3.reuse, R79, 0x1, P1 ;  /* 0x0000004f034f7211 */ /* 0x040fe400008f0eff */
[----:B-1----:R-:W-:Y:S09]  /*62c0*/  LEA.HI.X.SX32 R77, R3, R77, 0x1, P0 ;  /* 0x0000004d034d7211 */ /* 0x002ff200000f0eff */
.L_x_3920:
[----:B------:R-:W-:Y:S05]  /*62d0*/  BSYNC.RECONVERGENT B2 ;  /* 0x0000000000027941 */ /* 0x000fea0003800200 */
.L_x_3916:
[----:B------:R-:W-:Y:S01]  /*62e0*/  ISETP.NE.U32.AND P3, PT, RZ, UR18, PT ;  /* 0x00000012ff007c0c */ /* 0x000fe2000bf65070 */
[----:B------:R-:W-:Y:S03]  /*62f0*/  VIADD R82, R82, 0xffffffc0 ;  /* 0xffffffc052527836 */ /* 0x000fe60000000000 */
        /* <DEDUP_REMOVED lines=90> */
.L_x_3946:
[----:B------:R-:W-:Y:S02]  /*68a0*/  IADD3 R94, P1, PT, R94, UR4, RZ ;  /* 0x000000045e5e7c10 */ /* 0x000fe4000ff3e0ff */
[----:B------:R-:W-:Y:S02]  /*68b0*/  IADD3 R12, P0, PT, R12, UR22, RZ ;  /* 0x000000160c0c7c10 */ /* 0x000fe4000ff1e0ff */
[----:B------:R-:W-:Y:S02]  /*68c0*/  IADD3.X R95, PT, PT, R95, UR20, RZ, P1, !PT ;  /* 0x000000145f5f7c10 */ /* 0x000fe40008ffe4ff */
[----:B------:R-:W-:Y:S01]  /*68d0*/  IADD3.X R13, PT, PT, R13, UR21, RZ, P0, !PT ;  /* 0x000000150d0d7c10 */ /* 0x000fe200087fe4ff */
[----:B------:R-:W-:Y:S08]  /*68e0*/  @P2 BRA `(.L_x_3947) ;  /* 0xffffffbc00102947 */ /* 0x000ff0000383ffff */
.L_x_3911:
[----:B------:R-:W1:Y:S01]  /*68f0*/  LDC R3, c[0x0][0x450] ;  /* 0x00011400ff037b82 */ /* 0x000e620000000800 */
[----:B------:R-:W-:Y:S01]  /*6900*/  LOP3.LUT R128, R49, 0x18, RZ, 0xc0, !PT ;  /* 0x0000001831807812 */ /* 0x000fe200078ec0ff */
[----:B------:R-:W-:Y:S01]  /*6910*/  UMOV UR4, 0x400 ;  /* 0x0000040000047882 */ /* 0x000fe20000000000 */
[----:B------:R-:W-:Y:S02]  /*6920*/  BSSY.RECONVERGENT B3, `(.L_x_3948) ;  /* 0x00003e2000037945 */ /* 0x000fe40003800200 */
[----:B-----5:R-:W-:-:S03]  /*6930*/  LOP3.LUT R0, R128, 0xd8, R87, 0x78, !PT ;  /* 0x000000d880007812 */ /* 0x020fc600078e7857 */
        /* <DEDUP_REMOVED lines=37> */
.L_x_3952:
[----:B------:R2:W-:Y:S02]  /*6b90*/  STS.128 [R0+0x2000], RZ ;  /* 0x002000ff00007388 */ /* 0x0005e40000000c00 */
.L_x_3951:
[----:B------:R-:W-:Y:S05]  /*6ba0*/  BSYNC.RECONVERGENT B0 ;  /* 0x0000000000007941 */ /* 0x000fea0003800200 */
.L_x_3950:
        /* <DEDUP_REMOVED lines=25> */
.L_x_3954:
[----:B------:R3:W-:Y:S01]  /*6d40*/  STS.128 [R0+0x2800], RZ ;  /* 0x002800ff00007388 */ /* 0x0007e20000000c00 */
[----:B------:R-:W-:Y:S05]  /*6d50*/  BRA `(.L_x_3953) ;  /* 0x0000003800787947 */ /* 0x000fea0003800000 */
.L_x_3949:
[----:B------:R-:W1:Y:S01]  /*6d60*/  LDC.64 R4, c[0x0][0x470] ;  /* 0x00011c00ff047b82 */ /* 0x000e620000000a00 */
[----:B------:R-:W2:Y:S01]  /*6d70*/  LDCU.64 UR8, c[0x0][0x380] ;  /* 0x00007000ff0877ac */ /* 0x000ea20008000a00 */
[----:B-1----:R-:W-:Y:S01]  /*6d80*/  ISETP.NE.U32.AND P0, PT, R4, RZ, PT ;  /* 0x000000ff0400720c */ /* 0x002fe20003f05070 */
[----:B------:R-:W-:-:S03]  /*6d90*/  IMAD.MOV.U32 R4, RZ, RZ, RZ ;  /* 0x000000ffff047224 */ /* 0x000fc600078e00ff */
[----:B------:R-:W-:-:S13]  /*6da0*/  ISETP.NE.AND.EX P0, PT, R5, RZ, PT, P0 ;  /* 0x000000ff0500720c */ /* 0x000fda0003f05300 */
[----:B------:R-:W1:Y:S02]  /*6db0*/  @P0 LDC.64 R6, c[0x0][0x470] ;  /* 0x00011c00ff060b82 */ /* 0x000e640000000a00 */
[----:B-1----:R-:W-:-:S05]  /*6dc0*/  @P0 IMAD.WIDE.U32 R6, R125, 0x4, R6 ;  /* 0x000000047d060825 */ /* 0x002fca00078e0006 */
[----:B------:R-:W3:Y:S01]  /*6dd0*/  @P0 LDG.E R4, desc[UR6][R6.64] ;  /* 0x0000000606040981 */ /* 0x000ee2000c1e1900 */
[----:B------:R-:W1:Y:S01]  /*6de0*/  LDCU.U8 UR4, c[0x0][0x533] ;  /* 0x0000a660ff0477ac */ /* 0x000e620008000000 */
[----:B--2---:R-:W-:Y:S01]  /*6df0*/  LEA R34, P0, R90, UR8, 0x1 ;  /* 0x000000085a227c11 */ /* 0x004fe2000f8008ff */
[----:B------:R-:W-:-:S03]  /*6e00*/  IMAD.SHL.U32 R13, R68, 0x20, RZ ;  /* 0x00000020440d7824 */ /* 0x000fc600078e00ff */
        /* <DEDUP_REMOVED lines=70> */
.L_x_3961:
[----:B------:R-:W-:Y:S05]  /*7270*/  BSYNC.RECONVERGENT B0 ;  /* 0x0000000000007941 */ /* 0x000fea0003800200 */
.L_x_3960:
[----:B-----5:R-:W-:Y:S01]  /*7280*/  IMAD.MOV.U32 R6, RZ, RZ, R18 ;  /* 0x000000ffff067224 */ /* 0x020fe200078e0012 */
[----:B------:R-:W-:Y:S01]  /*7290*/  MOV R4, R16 ;  /* 0x0000001000047202 */ /* 0x000fe20000000f00 */
[----:B------:R-:W-:Y:S01]  /*72a0*/  IMAD.MOV.U32 R7, RZ, RZ, R19 ;  /* 0x000000ffff077224 */ /* 0x000fe200078e0013 */
[----:B------:R-:W-:Y:S02]  /*72b0*/  MOV R5, R17 ;  /* 0x0000001100057202 */ /* 0x000fe40000000f00 */
.L_x_3959:
[----:B------:R-:W-:Y:S05]  /*72c0*/  BSYNC.RECONVERGENT B1 ;  /* 0x0000000000017941 */ /* 0x000fea0003800200 */
.L_x_3958:
        /* <DEDUP_REMOVED lines=47> */
.L_x_3965:
[----:B------:R-:W-:Y:S05]  /*75c0*/  BSYNC.RECONVERGENT B0 ;  /* 0x0000000000007941 */ /* 0x000fea0003800200 */
.L_x_3964:
[----:B-----5:R4:W-:Y:S02]  /*75d0*/  STS.128 [R0+0x1000], R16 ;  /* 0x0010001000007388 */ /* 0x0209e40000000c00 */
.L_x_3963:
[----:B------:R-:W-:Y:S05]  /*75e0*/  BSYNC.RECONVERGENT B1 ;  /* 0x0000000000017941 */ /* 0x000fea0003800200 */
.L_x_3962:
        /* <DEDUP_REMOVED lines=33> */
[----:B------:R-:W-:Y:S01]  /*7800*/  FMUL.FTZ R23, R25, R5 ;  /* 0x0000000519177220 */ /* 0x000fe20000410000 */
[----:B------:R-:W-:Y:S01]  /*7810*/  FFMA.FTZ R33, R33, R16, R12 ;  /* 0x0000001021217223 */ /* 0x000fe2000001000c */
[-C--:B------:R-:W-:Y:S01]  /*7820*/  FMUL.FTZ R12, R30, R4.reuse ;  /* 0x000000041e0c7220 */ /* 0x080fe20000410000 */
[-C--:B------:R-:W-:Y:S01]  /*7830*/  FMUL.FTZ R16, R25, R7.reuse ;  /* 0x0000000719107220 */ /* 0x080fe20000410000 */
[C---:B------:R-:W-:Y:S01]  /*7840*/  FFMA.FTZ R27, R17.reuse, R4, R27 ;  /* 0x00000004111b7223 */ /* 0x040fe2000001001b */
[C---:B------:R-:W-:Y:S01]  /*7850*/  FFMA.FTZ R23, R28.reuse, R7, -R23 ;  /* 0x000000071c177223 */ /* 0x040fe20000010817 */
[----:B------:R-:W-:Y:S01]  /*7860*/  FFMA.FTZ R12, R17, R6, -R12 ;  /* 0x00000006110c7223 */ /* 0x000fe2000001080c */
[----:B------:R-:W-:Y:S01]  /*7870*/  FFMA.FTZ R16, R28, R5, R16 ;  /* 0x000000051c107223 */ /* 0x000fe20000010010 */
[----:B------:R-:W-:-:S02]  /*7880*/  F2FP.BF16.F32.PACK_AB R17, R8, R19 ;  /* 0x000000130811723e */ /* 0x000fc400000010ff */
[----:B------:R-:W-:Y:S02]  /*7890*/  F2FP.BF16.F32.PACK_AB R19, R33, R18 ;  /* 0x000000122113723e */ /* 0x000fe400000010ff */
[----:B------:R-:W-:Y:S02]  /*78a0*/  F2FP.BF16.F32.PACK_AB R12, R27, R12 ;  /* 0x0000000c1b0c723e */ /* 0x000fe400000010ff */
[----:B------:R-:W-:Y:S02]  /*78b0*/  F2FP.BF16.F32.PACK_AB R18, R16, R23 ;  /* 0x000000171012723e */ /* 0x000fe400000010ff */
[----:B------:R-:W-:Y:S02]  /*78c0*/  MOV R16, R12 ;  /* 0x0000000c00107202 */ /* 0x000fe40000000f00 */
.L_x_3967:
[----:B------:R-:W-:Y:S05]  /*78d0*/  BSYNC.RECONVERGENT B0 ;  /* 0x0000000000007941 */ /* 0x000fea0003800200 */
.L_x_3966:
[----:B-----5:R1:W-:Y:S02]  /*78e0*/  STS.128 [R0+0x2000], R16 ;  /* 0x0020001000007388 */ /* 0x0203e40000000c00 */
.L_x_3957:
[----:B------:R-:W-:Y:S05]  /*78f0*/  BSYNC.RECONVERGENT B2 ;  /* 0x0000000000027941 */ /* 0x000fea0003800200 */
.L_x_3956:
        /* <DEDUP_REMOVED lines=28> */
[C---:B------:R-:W-:Y:S01]  /*7ac0*/  LOP3.LUT R2, R17.reuse, 0xffff0000, RZ, 0xc0, !PT ;  /* 0xffff000011027812 */ /* 0x040fe200078ec0ff */
[----:B------:R-:W-:Y:S01]  /*7ad0*/  IMAD.U32 R8, R17, 0x10000, RZ ;  /* 0x0001000011087824 */ /* 0x000fe200078e00ff */
[----:B------:R-:W-:-:S02]  /*7ae0*/  SHF.L.U32 R11, R16, 0x10, RZ ;  /* 0x00000010100b7819 */ /* 0x000fc400000006ff */
[----:B------:R-:W-:Y:S02]  /*7af0*/  LOP3.LUT R28, R16, 0xffff0000, RZ, 0xc0, !PT ;  /* 0xffff0000101c7812 */ /* 0x000fe400078ec0ff */
        /* <DEDUP_REMOVED lines=31> */
.L_x_3971:
[----:B------:R-:W-:Y:S05]  /*7cf0*/  BSYNC.RECONVERGENT B0 ;  /* 0x0000000000007941 */ /* 0x000fea0003800200 */
.L_x_3970:
[----:B-----5:R4:W-:Y:S02]  /*7d00*/  STS.128 [R0+0x800], R16 ;  /* 0x0008001000007388 */ /* 0x0209e40000000c00 */
.L_x_3969:
[----:B------:R-:W-:Y:S05]  /*7d10*/  BSYNC.RECONVERGENT B1 ;  /* 0x0000000000017941 */ /* 0x000fea0003800200 */
.L_x_3968:
        /* <DEDUP_REMOVED lines=19> */
[----:B------:R4:W3:Y:S01]  /*7e50*/  LDG.E.64 R4, desc[UR6][R30.64+0x20] ;  /* 0x000020061e047981 */ /* 0x0008e2000c1e1b00 */
[C---:B-----5:R-:W-:Y:S01]  /*7e60*/  IMAD.U32 R29, R19.reuse, 0x10000, RZ ;  /* 0x00010000131d7824 */ /* 0x060fe200078e00ff */
[----:B------:R-:W-:Y:S02]  /*7e70*/  LOP3.LUT R27, R19, 0xffff0000, RZ, 0xc0, !PT ;  /* 0xffff0000131b7812 */ /* 0x000fe400078ec0ff */
[C---:B------:R-:W-:Y:S01]  /*7e80*/  LOP3.LUT R2, R17.reuse, 0xffff0000, RZ, 0xc0, !PT ;  /* 0xffff000011027812 */ /* 0x040fe200078ec0ff */
[----:B------:R-:W-:Y:S01]  /*7e90*/  IMAD.U32 R8, R17, 0x10000, RZ ;  /* 0x0001000011087824 */ /* 0x000fe200078e00ff */
[----:B------:R-:W-:-:S02]  /*7ea0*/  SHF.L.U32 R11, R16, 0x10, RZ ;  /* 0x00000010100b7819 */ /* 0x000fc400000006ff */
[----:B------:R-:W-:Y:S02]  /*7eb0*/  LOP3.LUT R28, R16, 0xffff0000, RZ, 0xc0, !PT ;  /* 0xffff0000101c7812 */ /* 0x000fe400078ec0ff */
[C---:B------:R-:W-:Y:S02]  /*7ec0*/  SHF.L.U32 R26, R18.reuse, 0x10, RZ ;  /* 0x00000010121a7819 */ /* 0x040fe400000006ff */
[----:B----4-:R-:W-:Y:S02]  /*7ed0*/  LOP3.LUT R30, R18, 0xffff0000, RZ, 0xc0, !PT ;  /* 0xffff0000121e7812 */ /* 0x010fe400078ec0ff */
[----:B--2---:R-:W-:Y:S02]  /*7ee0*/  LOP3.LUT R23, R6, 0xffff0000, RZ, 0xc0, !PT ;  /* 0xffff000006177812 */ /* 0x004fe400078ec0ff */
[----:B---3--:R-:W-:Y:S02]  /*7ef0*/  LOP3.LUT R19, R4, 0xffff0000, RZ, 0xc0, !PT ;  /* 0xffff000004137812 */ /* 0x008fe400078ec0ff */
        /* <DEDUP_REMOVED lines=27> */
.L_x_3975:
[----:B------:R-:W-:Y:S05]  /*80b0*/  BSYNC.RECONVERGENT B0 ;  /* 0x0000000000007941 */ /* 0x000fea0003800200 */
.L_x_3974:
[----:B-----5:R4:W-:Y:S02]  /*80c0*/  STS.128 [R0+0x1800], R16 ;  /* 0x0018001000007388 */ /* 0x0209e40000000c00 */
.L_x_3973:
[----:B------:R-:W-:Y:S05]  /*80d0*/  BSYNC.RECONVERGENT B1 ;  /* 0x0000000000017941 */ /* 0x000fea0003800200 */
.L_x_3972:
        /* <DEDUP_REMOVED lines=32> */
[----:B------:R-:W-:Y:S01]  /*82e0*/  FMUL.FTZ R6, R6, R17 ;  /* 0x0000001106067220 */ /* 0x000fe20000410000 */
[----:B------:R-:W-:Y:S02]  /*82f0*/  FMUL.FTZ R23, R19, R11 ;  /* 0x0000000b13177220 */ /* 0x000fe40000410000 */
[C---:B------:R-:W-:Y:S01]  /*8300*/  FFMA.FTZ R12, R7.reuse, R17, -R12 ;  /* 0x00000011070c7223 */ /* 0x040fe2000001080c */
[----:B------:R-:W-:Y:S01]  /*8310*/  FFMA.FTZ R7, R7, R13, R6 ;  /* 0x0000000d07077223 */ /* 0x000fe20000010006 */
[-C--:B------:R-:W-:Y:S01]  /*8320*/  FMUL.FTZ R19, R19, R16.reuse ;  /* 0x0000001013137220 */ /* 0x080fe20000410000 */
[----:B------:R-:W-:Y:S01]  /*8330*/  IMAD.U32 R13, R2, 0x10000, RZ ;  /* 0x00010000020d7824 */ /* 0x000fe200078e00ff */
[----:B------:R-:W-:Y:S01]  /*8340*/  SHF.L.U32 R17, R4, 0x10, RZ ;  /* 0x0000001004117819 */ /* 0x000fe200000006ff */
[----:B------:R-:W-:Y:S01]  /*8350*/  IMAD.U32 R3, R3, 0x10000, RZ ;  /* 0x0001000003037824 */ /* 0x000fe200078e00ff */
[----:B------:R-:W-:Y:S01]  /*8360*/  SHF.L.U32 R5, R5, 0x10, RZ ;  /* 0x0000001005057819 */ /* 0x000fe200000006ff */
[C---:B------:R-:W-:Y:S01]  /*8370*/  FFMA.FTZ R23, R20.reuse, R16, -R23 ;  /* 0x0000001014177223 */ /* 0x040fe20000010817 */
[----:B------:R-:W-:Y:S01]  /*8380*/  FFMA.FTZ R20, R20, R11, R19 ;  /* 0x0000000b14147223 */ /* 0x000fe20000010013 */
[----:B------:R-:W-:Y:S01]  /*8390*/  FMUL.FTZ R11, R22, R13 ;  /* 0x0000000d160b7220 */ /* 0x000fe20000410000 */
[----:B------:R-:W-:Y:S01]  /*83a0*/  FMUL.FTZ R2, R18, R3 ;  /* 0x0000000312027220 */ /* 0x000fe20000410000 */
[----:B------:R-:W-:Y:S01]  /*83b0*/  FMUL.FTZ R22, R22, R17 ;  /* 0x0000001116167220 */ /* 0x000fe20000410000 */
[----:B------:R-:W-:Y:S01]  /*83c0*/  FMUL.FTZ R18, R18, R5 ;  /* 0x0000000512127220 */ /* 0x000fe20000410000 */
        /* <DEDUP_REMOVED lines=8> */
.L_x_3977:
[----:B------:R-:W-:Y:S05]  /*8450*/  BSYNC.RECONVERGENT B0 ;  /* 0x0000000000007941 */ /* 0x000fea0003800200 */
.L_x_3976:
[----:B-----5:R4:W-:Y:S01]  /*8460*/  STS.128 [R0+0x2800], R16 ;  /* 0x0028001000007388 */ /* 0x0209e20000000c00 */
[----:B------:R-:W-:Y:S05]  /*8470*/  BRA `(.L_x_3953) ;  /* 0x0000002000b07947 */ /* 0x000fea0003800000 */
.L_x_3955:
        /* <DEDUP_REMOVED lines=96> */
.L_x_3982:
[----:B------:R-:W-:Y:S05]  /*8a80*/  BSYNC.RECONVERGENT B0 ;  /* 0x0000000000007941 */ /* 0x000fea0003800200 */
.L_x_3981:
[----:B------:R-:W-:Y:S05]  /*8a90*/  BSYNC.RECONVERGENT B1 ;  /* 0x0000000000017941 */ /* 0x000fea0003800200 */
.L_x_3980:
        /* <DEDUP_REMOVED lines=87> */
.L_x_3986:
[----:B------:R-:W-:Y:S05]  /*9010*/  BSYNC.RECONVERGENT B0 ;  /* 0x0000000000007941 */ /* 0x000fea0003800200 */
.L_x_3985:
[----:B-----5:R4:W-:Y:S02]  /*9020*/  STS.128 [R0+0x1000], R24 ;  /* 0x0010001800007388 */ /* 0x0209e40000000c00 */
.L_x_3984:
[----:B------:R-:W-:Y:S05]  /*9030*/  BSYNC.RECONVERGENT B1 ;  /* 0x0000000000017941 */ /* 0x000fea0003800200 */
.L_x_3983:
        /* <DEDUP_REMOVED lines=86> */
.L_x_3988:
[----:B------:R-:W-:Y:S05]  /*95a0*/  BSYNC.RECONVERGENT B0 ;  /* 0x0000000000007941 */ /* 0x000fea0003800200 */
.L_x_3987:
[----:B-----5:R1:W-:Y:S02]  /*95b0*/  STS.128 [R0+0x2000], R24 ;  /* 0x0020001800007388 */ /* 0x0203e40000000c00 */
.L_x_3979:
[----:B------:R-:W-:Y:S05]  /*95c0*/  BSYNC.RECONVERGENT B2 ;  /* 0x0000000000027941 */ /* 0x000fea0003800200 */
.L_x_3978:
        /* <DEDUP_REMOVED lines=56> */
[C---:B------:R-:W-:Y:S01]  /*9950*/  IMAD.U32 R20, R23.reuse, 0x10000, RZ ;  /* 0x0001000017147824 */ /* 0x040fe200078e00ff */
[----:B------:R-:W-:Y:S01]  /*9960*/  LOP3.LUT R21, R22, 0xffff0000, RZ, 0xc0, !PT ;  /* 0xffff000016157812 */ /* 0x000fe200078ec0ff */
[----:B------:R-:W-:Y:S01]  /*9970*/  @!P0 FADD.FTZ R26, -R26, -RZ ;  /* 0x800000ff1a1a8221 */ /* 0x000fe20000010100 */
[----:B------:R-:W-:Y:S01]  /*9980*/  SHF.L.U32 R44, R22, 0x10, RZ ;  /* 0x00000010162c7819 */ /* 0x000fe200000006ff */
[----:B------:R-:W-:Y:S01]  /*9990*/  @!P0 FADD.FTZ R4, -R4, -RZ ;  /* 0x800000ff04048221 */ /* 0x000fe20000010100 */
[----:B------:R-:W-:Y:S01]  /*99a0*/  LOP3.LUT R22, R23, 0xffff0000, RZ, 0xc0, !PT ;  /* 0xffff000017167812 */ /* 0x000fe200078ec0ff */
[----:B------:R-:W-:Y:S01]  /*99b0*/  @!P0 FADD.FTZ R40, -R40, -RZ ;  /* 0x800000ff28288221 */ /* 0x000fe20000010100 */
[----:B------:R-:W-:Y:S01]  /*99c0*/  @!P0 FADD.FTZ R7, -R7, -RZ ;  /* 0x800000ff07078221 */ /* 0x000fe20000010100 */
[----:B------:R-:W-:Y:S01]  /*99d0*/  FMUL.FTZ R6, R21, R6 ;  /* 0x0000000615067220 */ /* 0x000fe20000410000 */
[----:B------:R-:W-:Y:S01]  /*99e0*/  FMUL.FTZ R5, R20, R5 ;  /* 0x0000000514057220 */ /* 0x000fe20000410000 */
[C---:B--2---:R-:W-:Y:S01]  /*99f0*/  IMAD.U32 R21, R16.reuse, 0x10000, RZ ;  /* 0x0001000010157824 */ /* 0x044fe200078e00ff */
[----:B------:R-:W-:Y:S01]  /*9a00*/  LOP3.LUT R20, R16, 0xffff0000, RZ, 0xc0, !PT ;  /* 0xffff000010147812 */ /* 0x000fe200078ec0ff */
[----:B------:R-:W-:Y:S01]  /*9a10*/  FMUL.FTZ R42, R42, R27 ;  /* 0x0000001b2a2a7220 */ /* 0x000fe20000410000 */
[----:B------:R-:W-:Y:S01]  /*9a20*/  FMUL.FTZ R26, R43, R26 ;  /* 0x0000001a2b1a7220 */ /* 0x000fe20000410000 */
[----:B------:R-:W-:Y:S01]  /*9a30*/  @!P0 FADD.FTZ R39, -R39, -RZ ;  /* 0x800000ff27278221 */ /* 0x000fe20000010100 */
[----:B------:R-:W-:Y:S01]  /*9a40*/  SHF.L.U32 R16, R17, 0x10, RZ ;  /* 0x0000001011107819 */ /* 0x000fe200000006ff */
[----:B------:R-:W-:Y:S01]  /*9a50*/  FMUL.FTZ R4, R41, R4 ;  /* 0x0000000429047220 */ /* 0x000fe20000410000 */
[----:B------:R-:W-:Y:S01]  /*9a60*/  LOP3.LUT R23, R17, 0xffff0000, RZ, 0xc0, !PT ;  /* 0xffff000011177812 */ /* 0x000fe200078ec0ff */
[----:B------:R-:W-:Y:S01]  /*9a70*/  FMUL.FTZ R45, R45, R40 ;  /* 0x000000282d2d7220 */ /* 0x000fe20000410000 */
[----:B------:R-:W-:Y:S01]  /*9a80*/  FMUL.FTZ R7, R22, R7 ;  /* 0x0000000716077220 */ /* 0x000fe20000410000 */
[----:B------:R-:W-:Y:S01]  /*9a90*/  IMAD.U32 R22, R18, 0x10000, RZ ;  /* 0x0001000012167824 */ /* 0x000fe200078e00ff */
[----:B------:R-:W-:Y:S01]  /*9aa0*/  SHF.L.U32 R17, R19, 0x10, RZ ;  /* 0x0000001013117819 */ /* 0x000fe200000006ff */
[----:B------:R-:W-:Y:S01]  /*9ab0*/  FMUL.FTZ R39, R44, R39 ;  /* 0x000000272c277220 */ /* 0x000fe20000410000 */
[----:B------:R-:W-:Y:S01]  /*9ac0*/  LOP3.LUT R18, R18, 0xffff0000, RZ, 0xc0, !PT ;  /* 0xffff000012127812 */ /* 0x000fe200078ec0ff */
        /* <DEDUP_REMOVED lines=15> */
.L_x_3992:
[----:B------:R-:W-:Y:S05]  /*9bc0*/  BSYNC.RECONVERGENT B0 ;  /* 0x0000000000007941 */ /* 0x000fea0003800200 */
.L_x_3991:
[----:B-----5:R4:W-:Y:S02]  /*9bd0*/  STS.128 [R0+0x800], R24 ;  /* 0x0008001800007388 */ /* 0x0209e40000000c00 */
.L_x_3990:
[----:B------:R-:W-:Y:S05]  /*9be0*/  BSYNC.RECONVERGENT B1 ;  /* 0x0000000000017941 */ /* 0x000fea0003800200 */
.L_x_3989:
        /* <DEDUP_REMOVED lines=60> */
[C---:B----4-:R-:W-:Y:S01]  /*9fb0*/  IMAD.U32 R21, R16.reuse, 0x10000, RZ ;  /* 0x0001000010157824 */ /* 0x050fe200078e00ff */
        /* <DEDUP_REMOVED lines=28> */
.L_x_3996:
[----:B------:R-:W-:Y:S05]  /*a180*/  BSYNC.RECONVERGENT B0 ;  /* 0x0000000000007941 */ /* 0x000fea0003800200 */
.L_x_3995:
[----:B-----5:R1:W-:Y:S02]  /*a190*/  STS.128 [R0+0x1800], R24 ;  /* 0x0018001800007388 */ /* 0x0203e40000000c00 */
.L_x_3994:
[----:B------:R-:W-:Y:S05]  /*a1a0*/  BSYNC.RECONVERGENT B1 ;  /* 0x0000000000017941 */ /* 0x000fea0003800200 */
.L_x_3993:
        /* <DEDUP_REMOVED lines=36> */
[C---:B------:R-:W-:Y:S01]  /*a3f0*/  IMAD.U32 R29, R26.reuse, 0x10000, RZ ;  /* 0x000100001a1d7824 */ /* 0x040fe200078e00ff */
[----:B------:R-:W-:-:S02]  /*a400*/  LOP3.LUT R25, R26, 0xffff0000, RZ, 0xc0, !PT ;  /* 0xffff00001a197812 */ /* 0x000fc400078ec0ff */
[C---:B------:R-:W-:Y:S02]  /*a410*/  SHF.L.U32 R13, R24.reuse, 0x10, RZ ;  /* 0x00000010180d7819 */ /* 0x040fe400000006ff */
[----:B------:R-:W-:Y:S01]  /*a420*/  LOP3.LUT R7, R24, 0xffff0000, RZ, 0xc0, !PT ;  /* 0xffff000018077812 */ /* 0x000fe200078ec0ff */
[C---:B----4-:R-:W-:Y:S01]  /*a430*/  IMAD.U32 R26, R16.reuse, 0x10000, RZ ;  /* 0x00010000101a7824 */ /* 0x050fe200078e00ff */
[----:B------:R-:W-:Y:S02]  /*a440*/  LOP3.LUT R16, R16, 0xffff0000, RZ, 0xc0, !PT ;  /* 0xffff000010107812 */ /* 0x000fe400078ec0ff */
[----:B--2---:R-:W-:Y:S01]  /*a450*/  SHF.L.U32 R34, R18, 0x10, RZ ;  /* 0x0000001012227819 */ /* 0x004fe200000006ff */
        /* <DEDUP_REMOVED lines=15> */
[----:B------:R-:W-:Y:S01]  /*a550*/  @!P0 FADD.FTZ R36, -R36, -RZ ;  /* 0x800000ff24248221 */ /* 0x000fe20000010100 */
[----:B------:R-:W-:Y:S01]  /*a560*/  FMUL.FTZ R18, R25, R18 ;  /* 0x0000001219127220 */ /* 0x000fe20000410000 */
[----:B------:R-:W-:Y:S01]  /*a570*/  FMUL.FTZ R13, R13, R26 ;  /* 0x0000001a0d0d7220 */ /* 0x000fe20000410000 */
[----:B------:R-:W-:Y:S01]  /*a580*/  @!P0 FADD.FTZ R34, -R34, -RZ ;  /* 0x800000ff22228221 */ /* 0x000fe20000010100 */
[----:B------:R-:W-:Y:S01]  /*a590*/  SHF.L.U32 R19, R20, 0x10, RZ ;  /* 0x0000001014137819 */ /* 0x000fe200000006ff */
[----:B------:R-:W-:Y:S01]  /*a5a0*/  FMUL.FTZ R17, R24, R17 ;  /* 0x0000001118117220 */ /* 0x000fe20000410000 */
[----:B------:R-:W-:Y:S01]  /*a5b0*/  LOP3.LUT R7, R20, 0xffff0000, RZ, 0xc0, !PT ;  /* 0xffff000014077812 */ /* 0x000fe200078ec0ff */
[C---:B------:R-:W-:Y:S01]  /*a5c0*/  IMAD.U32 R6, R21.reuse, 0x10000, RZ ;  /* 0x0001000015067824 */ /* 0x040fe200078e00ff */
[----:B------:R-:W-:Y:S01]  /*a5d0*/  LOP3.LUT R25, R21, 0xffff0000, RZ, 0xc0, !PT ;  /* 0xffff000015197812 */ /* 0x000fe200078ec0ff */
[----:B------:R-:W-:Y:S01]  /*a5e0*/  FMUL.FTZ R33, R30, R33 ;  /* 0x000000211e217220 */ /* 0x000fe20000410000 */
[C---:B------:R-:W-:Y:S01]  /*a5f0*/  SHF.L.U32 R24, R22.reuse, 0x10, RZ ;  /* 0x0000001016187819 */ /* 0x040fe200000006ff */
[----:B------:R-:W-:Y:S01]  /*a600*/  FMUL.FTZ R31, R31, R36 ;  /* 0x000000241f1f7220 */ /* 0x000fe20000410000 */
[----:B------:R-:W-:Y:S01]  /*a610*/  LOP3.LUT R21, R22, 0xffff0000, RZ, 0xc0, !PT ;  /* 0xffff000016157812 */ /* 0x000fe200078ec0ff */
[C---:B------:R-:W-:Y:S01]  /*a620*/  IMAD.U32 R20, R23.reuse, 0x10000, RZ ;  /* 0x0001000017147824 */ /* 0x040fe200078e00ff */
        /* <DEDUP_REMOVED lines=15> */
.L_x_3998:
[----:B------:R-:W-:Y:S05]  /*a720*/  BSYNC.RECONVERGENT B0 ;  /* 0x0000000000007941 */ /* 0x000fea0003800200 */
.L_x_3997:
[----:B-----5:R1:W-:Y:S02]  /*a730*/  STS.128 [R0+0x2800], R4 ;  /* 0x0028000400007388 */ /* 0x0203e40000000c00 */
.L_x_3953:
[----:B------:R-:W-:Y:S05]  /*a740*/  BSYNC.RECONVERGENT B3 ;  /* 0x0000000000037941 */ /* 0x000fea0003800200 */
.L_x_3948:
[----:B------:R-:W-:Y:S01]  /*a750*/  IADD3 R3, PT, PT, -R85, R61, RZ ;  /* 0x0000003d55037210 */ /* 0x000fe20007ffe1ff */
[----:B------:R-:W-:Y:S03]  /*a760*/  BSSY.RECONVERGENT B0, `(.L_x_3999) ;  /* 0x000001a000007945 */ /* 0x000fe60003800200 */
[----:B------:R-:W-:-:S13]  /*a770*/  ISETP.GE.AND P3, PT, R92, R3, PT ;  /* 0x000000035c00720c */ /* 0x000fda0003f66270 */
        /* <DEDUP_REMOVED lines=23> */
.L_x_4001:
[----:B------:R2:W-:Y:S02]  /*a8f0*/  STS.128 [R0+0x5000], RZ ;  /* 0x005000ff00007388 */ /* 0x0005e40000000c00 */
.L_x_4000:
[----:B------:R-:W-:Y:S05]  /*a900*/  BSYNC.RECONVERGENT B0 ;  /* 0x0000000000007941 */ /* 0x000fea0003800200 */
.L_x_3999:
        /* <DEDUP_REMOVED lines=28> */
.L_x_4004:
[----:B------:R2:W-:Y:S02]  /*aad0*/  STS.128 [R0+0x5800], RZ ;  /* 0x005800ff00007388 */ /* 0x0005e40000000c00 */
.L_x_4003:
[----:B------:R-:W-:Y:S05]  /*aae0*/  BSYNC.RECONVERGENT B0 ;  /* 0x0000000000007941 */ /* 0x000fea0003800200 */
.L_x_4002:
        /* <DEDUP_REMOVED lines=35> */
.L_x_4007:
[----:B------:R2:W-:Y:S01]  /*ad20*/  STS.128 [R0+0x8000], RZ ;  /* 0x008000ff00007388 */ /* 0x0005e20000000c00 */
[----:B------:R-:W-:Y:S05]  /*ad30*/  BRA `(.L_x_4008) ;  /* 0x00000000000c7947 */ /* 0x000fea0003800000 */
.L_x_4006:
[----:B------:R1:W-:Y:S04]  /*ad40*/  STS.128 [R0+0x6000], RZ ;  /* 0x006000ff00007388 */ /* 0x0003e80000000c00 */
[----:B------:R1:W-:Y:S04]  /*ad50*/  STS.128 [R0+0x7000], RZ ;  /* 0x007000ff00007388 */ /* 0x0003e80000000c00 */
[----:B------:R1:W-:Y:S02]  /*ad60*/  STS.128 [R0+0x8000], RZ ;  /* 0x008000ff00007388 */ /* 0x0003e40000000c00 */
.L_x_4008:
[----:B------:R-:W-:Y:S05]  /*ad70*/  BSYNC.RECONVERGENT B0 ;  /* 0x0000000000007941 */ /* 0x000fea0003800200 */
.L_x_4005:
        /* <DEDUP_REMOVED lines=8> */
[----:B-12---:R-:W-:-:S04]  /*ae00*/  IMAD.WIDE.U32 R6, R90, 0x40, RZ ;  /* 0x000000405a067825 */ /* 0x006fc800078e00ff */
[----:B---3--:R-:W-:Y:S01]  /*ae10*/  IMAD.SHL.U32 R4, R91, 0x40, RZ ;  /* 0x000000405b047824 */ /* 0x008fe200078e00ff */
        /* <DEDUP_REMOVED lines=21> */
.L_x_4011:
[----:B------:R2:W-:Y:S02]  /*af70*/  STS.128 [R0+0x8800], RZ ;  /* 0x008800ff00007388 */ /* 0x0005e40000000c00 */
.L_x_4010:
[----:B------:R-:W-:Y:S05]  /*af80*/  BSYNC.RECONVERGENT B0 ;  /* 0x0000000000007941 */ /* 0x000fea0003800200 */
.L_x_4009:
[C---:B------:R-:W-:Y:S01]  /*af90*/  IMAD.SHL.U32 R3, R49.reuse, 0x20, RZ ;  /* 0x0000002031037824 */ /* 0x040fe200078e00ff */
[C---:B------:R-:W-:Y:S01]  /*afa0*/  LOP3.LUT P6, RZ, R49.reuse, 0x4, RZ, 0xc0, !PT ;  /* 0x0000000431ff7812 */ /* 0x040fe200078cc0ff */
[----:B-12---:R-:W-:Y:S01]  /*afb0*/  IMAD.SHL.U32 R6, R49, 0x10, RZ ;  /* 0x0000001031067824 */ /* 0x006fe200078e00ff */
[----:B------:R-:W0:Y:S01]  /*afc0*/  LDGDEPBAR ;  /* 0x00000000000079af */ /* 0x000e220000000000 */
[----:B------:R-:W-:Y:S01]  /*afd0*/  IMAD.MOV.U32 R51, RZ, RZ, 0x20 ;  /* 0x00000020ff337424 */ /* 0x000fe200078e00ff */
[C---:B------:R-:W-:Y:S02]  /*afe0*/  LOP3.LUT R7, R3.reuse, 0xc0, RZ, 0xc0, !PT ;  /* 0x000000c003077812 */ /* 0x040fe400078ec0ff */
[----:B---3--:R-:W-:Y:S02]  /*aff0*/  LOP3.LUT R5, R3, 0x120, RZ, 0xc0, !PT ;  /* 0x0000012003057812 */ /* 0x008fe400078ec0ff */
        /* <DEDUP_REMOVED lines=12> */
[----:B------:R-:W-:Y:S02]  /*b0c0*/  ISETP.GT.AND P0, PT, R88, R119, PT ;  /* 0x000000775800720c */ /* 0x000fe40003f04270 */
[----:B------:R-:W-:Y:S01]  /*b0d0*/  VIMNMX R2, PT, PT, R2, R61, PT ;  /* 0x0000003d02027248 */ /* 0x000fe20003fe0100 */
[----:B------:R-:W1:Y:S01]  /*b0e0*/  LDSM.16.M88.4 R44, [R117+0x3000] ;  /* 0x00300000752c783b */ /* 0x000e620000000200 */
[----:B------:R-:W-:Y:S01]  /*b0f0*/  IMAD.IADD R62, R118, 0x1, R51 ;  /* 0x00000001763e7824 */ /* 0x000fe200078e0233 */
[----:B------:R-:W-:Y:S01]  /*b100*/  VIADDMNMX R106, R48, 0x9, R61, PT ;  /* 0x00000009306a7846 */ /* 0x000fe2000380013d */
[----:B------:R-:W-:Y:S01]  /*b110*/  IMAD.IADD R60, R117, 0x1, R51 ;  /* 0x00000001753c7824 */ /* 0x000fe200078e0233 */
[----:B------:R-:W2:Y:S04]  /*b120*/  LDSM.16.M88.4 R36, [R117+0x3400] ;  /* 0x003400007524783b */ /* 0x000ea80000000200 */
[----:B------:R-:W3:Y:S04]  /*b130*/  LDSM.16.M88.4 R28, [R117+0x3800] ;  /* 0x00380000751c783b */ /* 0x000ee80000000200 */
[----:B------:R-:W5:Y:S04]  /*b140*/  LDSM.16.M88.4 R20, [R117+0x3c00] ;  /* 0x003c00007514783b */ /* 0x000f680000000200 */
[----:B------:R-:W-:Y:S04]  /*b150*/  LDSM.16.M88.4 R4, [R62] ;  /* 0x000000003e04783b */ /* 0x000fe80000000200 */
[----:B------:R-:W5:Y:S04]  /*b160*/  LDSM.16.M88.4 R76, [R60+0x3000] ;  /* 0x003000003c4c783b */ /* 0x000f680000000200 */
[----:B------:R-:W5:Y:S04]  /*b170*/  LDSM.16.M88.4 R72, [R60+0x3400] ;  /* 0x003400003c48783b */ /* 0x000f680000000200 */
[----:B------:R-:W5:Y:S04]  /*b180*/  LDSM.16.M88.4 R12, [R60+0x3800] ;  /* 0x003800003c0c783b */ /* 0x000f680000000200 */
[----:B------:R-:W5:Y:S04]  /*b190*/  LDSM.16.M88.4 R8, [R60+0x3c00] ;  /* 0x003c00003c08783b */ /* 0x000f680000000200 */
[----:B----4-:R-:W-:Y:S01]  /*b1a0*/  LDSM.16.M88.4 R16, [R118+0x1000] ;  /* 0x001000007610783b */ /* 0x010fe20000000200 */
[C---:B-1----:R-:W-:Y:S03]  /*b1b0*/  HMMA.16816.F32.BF16 R52, R80.reuse, R44, RZ ;  /* 0x0000002c5034723c */ /* 0x042fe600000418ff */
[----:B------:R-:W1:Y:S04]  /*b1c0*/  LDSM.16.M88.4 R68, [R117+0x4000] ;  /* 0x004000007544783b */ /* 0x000e680000000200 */
[----:B------:R-:W4:Y:S01]  /*b1d0*/  LDSM.16.M88.4 R64, [R117+0x4400] ;  /* 0x004400007540783b */ /* 0x000f220000000200 */
        /* <DEDUP_REMOVED lines=33> */
[C---:B---3--:R-:W-:Y:S08]  /*b3f0*/  HMMA.16816.F32.BF16 R24, R16.reuse, R20, R24 ;  /* 0x000000141018723c */ /* 0x048ff00000041818 */
[----:B------:R-:W-:Y:S01]  /*b400*/  HMMA.16816.F32.BF16 R80, R16, R22, R80 ;  /* 0x000000161050723c */ /* 0x000fe20000041850 */
[----:B------:R-:W-:Y:S04]  /*b410*/  LDSM.16.M88.4 R20, [R62+0x2000] ;  /* 0x002000003e14783b */ /* 0x000fe80000000200 */
[----:B------:R-:W3:Y:S03]  /*b420*/  LDSM.16.M88.4 R16, [R60+0x5000] ;  /* 0x005000003c10783b */ /* 0x000ee60000000200 */
[C---:B-----5:R-:W-:Y:S08]  /*b430*/  HMMA.16816.F32.BF16 R52, R92.reuse, R12, R52 ;  /* 0x0000000c5c34723c */ /* 0x060ff00000041834 */
[C---:B------:R-:W-:Y:S01]  /*b440*/  HMMA.16816.F32.BF16 R44, R92.reuse, R14, R44 ;  /* 0x0000000e5c2c723c */ /* 0x040fe2000004182c */
[----:B------:R-:W5:Y:S07]  /*b450*/  LDSM.16.M88.4 R12, [R60+0x5400] ;  /* 0x005400003c0c783b */ /* 0x000f6e0000000200 */
[C---:B------:R-:W-:Y:S08]  /*b460*/  HMMA.16816.F32.BF16 R40, R92.reuse, R8, R40 ;  /* 0x000000085c28723c */ /* 0x040ff00000041828 */
[C---:B------:R-:W-:Y:S01]  /*b470*/  HMMA.16816.F32.BF16 R36, R92.reuse, R10, R36 ;  /* 0x0000000a5c24723c */ /* 0x040fe20000041824 */
[----:B------:R-:W5:Y:S07]  /*b480*/  LDSM.16.M88.4 R8, [R60+0x5800] ;  /* 0x005800003c08783b */ /* 0x000f6e0000000200 */
[C---:B------:R-:W-:Y:S08]  /*b490*/  HMMA.16816.F32.BF16 R32, R92.reuse, R4, R32 ;  /* 0x000000045c20723c */ /* 0x040ff00000041820 */
[----:B------:R-:W-:Y:S01]  /*b4a0*/  HMMA.16816.F32.BF16 R28, R92, R6, R28 ;  /* 0x000000065c1c723c */ /* 0x000fe2000004181c */
[----:B------:R-:W5:Y:S01]  /*b4b0*/  LDSM.16.M88.4 R4, [R60+0x5c00] ;  /* 0x005c00003c04783b */ /* 0x000f620000000200 */
[----:B------:R-:W-:-:S06]  /*b4c0*/  DEPBAR.LE SB0, 0x0 ;  /* 0x000080000000791a */ /* 0x000fcc0000000000 */
[C---:B------:R-:W-:Y:S08]  /*b4d0*/  HMMA.16816.F32.BF16 R24, R92.reuse, R96, R24 ;  /* 0x000000605c18723c */ /* 0x040ff00000041818 */
[----:B------:R-:W-:Y:S08]  /*b4e0*/  HMMA.16816.F32.BF16 R80, R92, R98, R80 ;  /* 0x000000625c50723c */ /* 0x000ff00000041850 */
[C---:B------:R-:W-:Y:S08]  /*b4f0*/  HMMA.16816.F32.BF16 R52, R76.reuse, R72, R52 ;  /* 0x000000484c34723c */ /* 0x040ff00000041834 */
[C---:B------:R-:W-:Y:S08]  /*b500*/  HMMA.16816.F32.BF16 R44, R76.reuse, R74, R44 ;  /* 0x0000004a4c2c723c */ /* 0x040ff0000004182c */
[C---:B-1----:R-:W-:Y:S08]  /*b510*/  HMMA.16816.F32.BF16 R40, R76.reuse, R68, R40 ;  /* 0x000000444c28723c */ /* 0x042ff00000041828 */
[C---:B------:R-:W-:Y:S08]  /*b520*/  HMMA.16816.F32.BF16 R36, R76.reuse, R70, R36 ;  /* 0x000000464c24723c */ /* 0x040ff00000041824 */
[C---:B----4-:R-:W-:Y:S08]  /*b530*/  HMMA.16816.F32.BF16 R32, R76.reuse, R64, R32 ;  /* 0x000000404c20723c */ /* 0x050ff00000041820 */
[C---:B------:R-:W-:Y:S08]  /*b540*/  HMMA.16816.F32.BF16 R28, R76.reuse, R66, R28 ;  /* 0x000000424c1c723c */ /* 0x040ff0000004181c */
[C---:B--2---:R-:W-:Y:S08]  /*b550*/  HMMA.16816.F32.BF16 R24, R76.reuse, R56, R24 ;  /* 0x000000384c18723c */ /* 0x044ff00000041818 */
[----:B------:R-:W-:Y:S08]  /*b560*/  HMMA.16816.F32.BF16 R80, R76, R58, R80 ;  /* 0x0000003a4c50723c */ /* 0x000ff00000041850 */
[C---:B---3--:R-:W-:Y:S08]  /*b570*/  HMMA.16816.F32.BF16 R52, R20.reuse, R16, R52 ;  /* 0x000000101434723c */ /* 0x048ff00000041834 */
[C---:B------:R-:W-:Y:S08]  /*b580*/  HMMA.16816.F32.BF16 R44, R20.reuse, R18, R44 ;  /* 0x00000012142c723c */ /* 0x040ff0000004182c */
[C---:B-----5:R-:W-:Y:S08]  /*b590*/  HMMA.16816.F32.BF16 R40, R20.reuse, R12, R40 ;  /* 0x0000000c1428723c */ /* 0x060ff00000041828 */
[C---:B------:R-:W-:Y:S08]  /*b5a0*/  HMMA.16816.F32.BF16 R36, R20.reuse, R14, R36 ;  /* 0x0000000e1424723c */ /* 0x040ff00000041824 */
[C---:B------:R-:W-:Y:S08]  /*b5b0*/  HMMA.16816.F32.BF16 R32, R20.reuse, R8, R32 ;  /* 0x000000081420723c */ /* 0x040ff00000041820 */
        /* <DEDUP_REMOVED lines=16> */
.L_x_4013:
        /* <DEDUP_REMOVED lines=59> */
.L_x_4014:
[----:B------:R-:W1:Y:S01]  /*ba70*/  LDCU UR4, c[0x0][0x440] ;  /* 0x00008800ff0477ac */ /* 0x000e620008000800 */
[----:B------:R-:W-:Y:S02]  /*ba80*/  LOP3.LUT R4, R87, 0x18, RZ, 0xc0, !PT ;  /* 0x0000001857047812 */ /* 0x000fe400078ec0ff */
[----:B------:R-:W-:Y:S02]  /*ba90*/  LEA R6, P3, R104, R120, 0x6 ;  /* 0x0000007868067211 */ /* 0x000fe400078630ff */
[----:B------:R-:W-:Y:S02]  /*baa0*/  LOP3.LUT R5, R4, 0x20, RZ, 0xfc, !PT ;  /* 0x0000002004057812 */ /* 0x000fe400078efcff */
[----:B------:R-:W-:Y:S02]  /*bab0*/  LEA.HI.X R7, R104, R121, R105, 0x6, P3 ;  /* 0x0000007968077211 */ /* 0x000fe400018f3469 */
[----:B-1----:R-:W-:Y:S02]  /*bac0*/  ISETP.GE.AND P1, PT, R5, UR4, PT ;  /* 0x0000000405007c0c */ /* 0x002fe4000bf26270 */
[----:B------:R-:W-:-:S02]  /*bad0*/  ISETP.GE.AND P2, PT, R4, UR4, PT ;  /* 0x0000000404007c0c */ /* 0x000fc4000bf46270 */
[----:B------:R-:W-:-:S04]  /*bae0*/  LOP3.LUT R4, R4, 0x40, RZ, 0xfc, !PT ;  /* 0x0000004004047812 */ /* 0x000fc800078efcff */
[----:B------:R-:W-:-:S05]  /*baf0*/  ISETP.GE.AND P0, PT, R4, UR4, PT ;  /* 0x0000000404007c0c */ /* 0x000fca000bf06270 */
        /* <DEDUP_REMOVED lines=33> */
.L_x_4012:
[----:B------:R-:W-:Y:S01]  /*bd10*/  IMAD.SHL.U32 R16, R49, 0x2, RZ ;  /* 0x0000000231107824 */ /* 0x000fe200078e00ff */
[----:B------:R-:W2:Y:S01]  /*bd20*/  LDCU UR4, c[0x0][0x45c] ;  /* 0x00008b80ff0477ac */ /* 0x000ea20008000800 */
[----:B------:R-:W-:-:S03]  /*bd30*/  LOP3.LUT R116, R50, 0x120, R3, 0xf8, !PT ;  /* 0x0000012032747812 */ /* 0x000fc600078ef803 */
[----:B------:R-:W-:Y:S02]  /*bd40*/  LOP3.LUT R16, R16, 0x6, RZ, 0xc0, !PT ;  /* 0x0000000610107812 */ /* 0x000fe400078ec0ff */
[----:B------:R-:W-:Y:S02]  /*bd50*/  LEA R116, R116, UR5, 0x1 ;  /* 0x0000000574747c11 */ /* 0x000fe4000f8e08ff */
[C---:B-1----:R-:W-:Y:S02]  /*bd60*/  LOP3.LUT R7, R85.reuse, R16, RZ, 0xfc, !PT ;  /* 0x0000001055077212 */ /* 0x042fe400078efcff */
[----:B------:R-:W-:Y:S01]  /*bd70*/  LOP3.LUT R5, R85, 0x1, R16, 0xfe, !PT ;  /* 0x0000000155057812 */ /* 0x000fe200078efe10 */
[----:B------:R-:W-:Y:S01]  /*bd80*/  IMAD.IADD R95, R51, 0x1, R116 ;  /* 0x00000001335f7824 */ /* 0x000fe200078e0274 */
[C---:B------:R-:W-:Y:S01]  /*bd90*/  ISETP.GE.AND P4, PT, R7.reuse, R2, PT ;  /* 0x000000020700720c */ /* 0x040fe20003f86270 */
[----:B------:R-:W-:Y:S01]  /*bda0*/  LDSM.16.MT88.4 R68, [R116+0x8000] ;  /* 0x008000007444783b */ /* 0x000fe20000004200 */
[----:B------:R-:W-:-:S02]  /*bdb0*/  ISETP.GE.AND P1, PT, R7, R106, PT ;  /* 0x0000006a0700720c */ /* 0x000fc40003f26270 */
[--C-:B------:R-:W-:Y:S01]  /*bdc0*/  LOP3.LUT R7, R85, 0x8, R16.reuse, 0xfe, !PT ;  /* 0x0000000855077812 */ /* 0x100fe200078efe10 */
[----:B------:R-:W-:Y:S01]  /*bdd0*/  LDSM.16.MT88.4 R60, [R95+0x7000] ;  /* 0x007000005f3c783b */ /* 0x000fe20000004200 */
[C---:B------:R-:W-:Y:S02]  /*bde0*/  ISETP.GE.AND P3, PT, R5.reuse, R2, PT ;  /* 0x000000020500720c */ /* 0x040fe40003f66270 */
[----:B------:R-:W-:Y:S01]  /*bdf0*/  ISETP.GE.AND P0, PT, R5, R106, PT ;  /* 0x0000006a0500720c */ /* 0x000fe20003f06270 */
[----:B------:R-:W-:Y:S01]  /*be00*/  LDSM.16.MT88.4 R20, [R95+0x6400] ;  /* 0x006400005f14783b */ /* 0x000fe20000004200 */
[----:B------:R-:W-:Y:S02]  /*be10*/  LOP3.LUT R5, R85, 0x9, R16, 0xfe, !PT ;  /* 0x0000000955057812 */ /* 0x000fe400078efe10 */
[C---:B------:R-:W-:Y:S02]  /*be20*/  ISETP.GE.AND P5, PT, R7.reuse, R2, PT ;  /* 0x000000020700720c */ /* 0x040fe40003fa6270 */
[----:B------:R-:W-:-:S02]  /*be30*/  ISETP.GE.AND P2, PT, R7, R106, PT ;  /* 0x0000006a0700720c */ /* 0x000fc40003f46270 */
[----:B------:R-:W-:Y:S02]  /*be40*/  LOP3.LUT R7, R85, 0x10, R16, 0xfe, !PT ;  /* 0x0000001055077812 */ /* 0x000fe400078efe10 */
[----:B------:R-:W-:Y:S02]  /*be50*/  FSEL R13, R52, -INF , !P4 ;  /* 0xff800000340d7808 */ /* 0x000fe40006000000 */
[----:B------:R-:W-:Y:S02]  /*be60*/  FSEL R54, R54, -INF , !P1 ;  /* 0xff80000036367808 */ /* 0x000fe40004800000 */
[C---:B------:R-:W-:Y:S02]  /*be70*/  ISETP.GE.AND P4, PT, R5.reuse, R2, PT ;  /* 0x000000020500720c */ /* 0x040fe40003f86270 */
[----:B------:R-:W-:Y:S02]  /*be80*/  ISETP.GE.AND P1, PT, R5, R106, PT ;  /* 0x0000006a0500720c */ /* 0x000fe40003f26270 */
[----:B------:R-:W-:-:S02]  /*be90*/  FSEL R53, R53, -INF , !P3 ;  /* 0xff80000035357808 */ /* 0x000fc40005800000 */
[----:B------:R-:W-:Y:S02]  /*bea0*/  FSEL R14, R55, -INF , !P0 ;  /* 0xff800000370e7808 */ /* 0x000fe40004000000 */
[--C-:B------:R-:W-:Y:S02]  /*beb0*/  LOP3.LUT R5, R85, 0x11, R16.reuse, 0xfe, !PT ;  /* 0x0000001155057812 */ /* 0x100fe400078efe10 */
[C---:B------:R-:W-:Y:S02]  /*bec0*/  ISETP.GE.AND P3, PT, R7.reuse, R2, PT ;  /* 0x000000020700720c */ /* 0x040fe40003f66270 */
[----:B------:R-:W-:Y:S02]  /*bed0*/  ISETP.GE.AND P0, PT, R7, R106, PT ;  /* 0x0000006a0700720c */ /* 0x000fe40003f06270 */
[----:B------:R-:W-:Y:S02]  /*bee0*/  LOP3.LUT R7, R85, 0x18, R16, 0xfe, !PT ;  /* 0x0000001855077812 */ /* 0x000fe400078efe10 */
[----:B------:R-:W-:-:S02]  /*bef0*/  FSEL R11, R44, -INF , !P5 ;  /* 0xff8000002c0b7808 */ /* 0x000fc40006800000 */
[----:B------:R-:W-:Y:S02]  /*bf00*/  FSEL R10, R46, -INF , !P2 ;  /* 0xff8000002e0a7808 */ /* 0x000fe40005000000 */
[C---:B------:R-:W-:Y:S02]  /*bf10*/  ISETP.GE.AND P5, PT, R5.reuse, R2, PT ;  /* 0x000000020500720c */ /* 0x040fe40003fa6270 */
[----:B------:R-:W-:Y:S02]  /*bf20*/  ISETP.GE.AND P2, PT, R5, R106, PT ;  /* 0x0000006a0500720c */ /* 0x000fe40003f46270 */
[----:B------:R-:W-:Y:S02]  /*bf30*/  FSEL R45, R45, -INF , !P4 ;  /* 0xff8000002d2d7808 */ /* 0x000fe40006000000 */
[----:B------:R-:W-:Y:S02]  /*bf40*/  FSEL R12, R47, -INF , !P1 ;  /* 0xff8000002f0c7808 */ /* 0x000fe40004800000 */
[----:B------:R-:W-:-:S02]  /*bf50*/  LOP3.LUT R5, R85, 0x19, R16, 0xfe, !PT ;  /* 0x0000001955057812 */ /* 0x000fc400078efe10 */
[C---:B------:R-:W-:Y:S02]  /*bf60*/  ISETP.GE.AND P4, PT, R7.reuse, R2, PT ;  /* 0x000000020700720c */ /* 0x040fe40003f86270 */
[----:B------:R-:W-:Y:S02]  /*bf70*/  ISETP.GE.AND P1, PT, R7, R106, PT ;  /* 0x0000006a0700720c */ /* 0x000fe40003f26270 */
[----:B------:R-:W-:Y:S02]  /*bf80*/  LOP3.LUT R7, R85, 0x20, R16, 0xfe, !PT ;  /* 0x0000002055077812 */ /* 0x000fe400078efe10 */
[----:B------:R-:W-:Y:S02]  /*bf90*/  FSEL R9, R40, -INF , !P3 ;  /* 0xff80000028097808 */ /* 0x000fe40005800000 */
[----:B------:R-:W-:Y:S02]  /*bfa0*/  FSEL R42, R42, -INF , !P0 ;  /* 0xff8000002a2a7808 */ /* 0x000fe40004000000 */
[----:B------:R-:W-:-:S02]  /*bfb0*/  ISETP.GE.AND P3, PT, R5, R2, PT ;  /* 0x000000020500720c */ /* 0x000fc40003f66270 */
[----:B------:R-:W-:Y:S02]  /*bfc0*/  ISETP.GE.AND P0, PT, R5, R106, PT ;  /* 0x0000006a0500720c */ /* 0x000fe40003f06270 */
[----:B------:R-:W-:Y:S02]  /*bfd0*/  FSEL R41, R41, -INF , !P5 ;  /* 0xff80000029297808 */ /* 0x000fe40006800000 */
[----:B------:R-:W-:Y:S02]  /*bfe0*/  FSEL R8, R43, -INF , !P2 ;  /* 0xff8000002b087808 */ /* 0x000fe40005000000 */
[----:B------:R-:W-:Y:S02]  /*bff0*/  LOP3.LUT R5, R85, 0x21, R16, 0xfe, !PT ;  /* 0x0000002155057812 */ /* 0x000fe400078efe10 */
[C---:B------:R-:W-:Y:S02]  /*c000*/  ISETP.GE.AND P5, PT, R7.reuse, R2, PT ;  /* 0x000000020700720c */ /* 0x040fe40003fa6270 */
[----:B------:R-:W-:-:S02]  /*c010*/  ISETP.GE.AND P2, PT, R7, R106, PT ;  /* 0x0000006a0700720c */ /* 0x000fc40003f46270 */
[C-C-:B------:R-:W-:Y:S02]  /*c020*/  LOP3.LUT R17, R85.reuse, 0x28, R16.reuse, 0xfe, !PT ;  /* 0x0000002855117812 */ /* 0x140fe400078efe10 */
[----:B------:R-:W-:Y:S02]  /*c030*/  LOP3.LUT R15, R85, 0x29, R16, 0xfe, !PT ;  /* 0x00000029550f7812 */ /* 0x000fe400078efe10 */
[----:B------:R-:W-:Y:S02]  /*c040*/  FSEL R7, R36, -INF , !P4 ;  /* 0xff80000024077808 */ /* 0x000fe40006000000 */
[----:B------:R-:W-:Y:S02]  /*c050*/  FSEL R4, R38, -INF , !P1 ;  /* 0xff80000026047808 */ /* 0x000fe40004800000 */
[C---:B------:R-:W-:Y:S02]  /*c060*/  ISETP.GE.AND P4, PT, R5.reuse, R2, PT ;  /* 0x000000020500720c */ /* 0x040fe40003f86270 */
[----:B------:R-:W-:-:S02]  /*c070*/  ISETP.GE.AND P1, PT, R5, R106, PT ;  /* 0x0000006a0500720c */ /* 0x000fc40003f26270 */
[----:B------:R-:W-:Y:S02]  /*c080*/  FSEL R5, R37, -INF , !P3 ;  /* 0xff80000025057808 */ /* 0x000fe40005800000 */
[----:B------:R-:W-:Y:S02]  /*c090*/  FSEL R6, R39, -INF , !P0 ;  /* 0xff80000027067808 */ /* 0x000fe40004000000 */
[----:B------:R-:W-:Y:S01]  /*c0a0*/  FSEL R113, R32, -INF , !P5 ;  /* 0xff80000020717808 */ /* 0x000fe20006800000 */
[----:B------:R-:W-:Y:S01]  /*c0b0*/  LDSM.16.MT88.4 R36, [R116+0x6000] ;  /* 0x006000007424783b */ /* 0x000fe20000004200 */
[----:B------:R-:W-:Y:S02]  /*c0c0*/  FSEL R132, R34, -INF , !P2 ;  /* 0xff80000022847808 */ /* 0x000fe40005000000 */
[----:B------:R-:W-:Y:S02]  /*c0d0*/  FMNMX3.FTZ R18, R13, R53, R11, !PT ;  /* 0x000000350d127276 */ /* 0x000fe4000781000b */
[----:B------:R-:W-:-:S02]  /*c0e0*/  ISETP.GE.AND P3, PT, R17, R2, PT ;  /* 0x000000021100720c */ /* 0x000fc40003f66270 */
[----:B------:R-:W-:Y:S02]  /*c0f0*/  ISETP.GE.AND P0, PT, R17, R106, PT ;  /* 0x0000006a1100720c */ /* 0x000fe40003f06270 */
[C---:B------:R-:W-:Y:S02]  /*c100*/  ISETP.GE.AND P5, PT, R15.reuse, R2, PT ;  /* 0x000000020f00720c */ /* 0x040fe40003fa6270 */
[----:B------:R-:W-:Y:S02]  /*c110*/  ISETP.GE.AND P2, PT, R15, R106, PT ;  /* 0x0000006a0f00720c */ /* 0x000fe40003f46270 */
[C-C-:B------:R-:W-:Y:S02]  /*c120*/  LOP3.LUT R17, R85.reuse, 0x30, R16.reuse, 0xfe, !PT ;  /* 0x0000003055117812 */ /* 0x140fe400078efe10 */
[----:B------:R-:W-:Y:S02]  /*c130*/  LOP3.LUT R15, R85, 0x31, R16, 0xfe, !PT ;  /* 0x00000031550f7812 */ /* 0x000fe400078efe10 */
[----:B------:R-:W-:-:S02]  /*c140*/  FMNMX3.FTZ R18, R18, R45, R9, !PT ;  /* 0x0000002d12127276 */ /* 0x000fc40007810009 */
[----:B------:R-:W-:Y:S02]  /*c150*/  FSEL R115, R33, -INF , !P4 ;  /* 0xff80000021737808 */ /* 0x000fe40006000000 */
[----:B------:R-:W-:Y:S02]  /*c160*/  FSEL R114, R35, -INF , !P1 ;  /* 0xff80000023727808 */ /* 0x000fe40004800000 */
[----:B------:R-:W-:Y:S02]  /*c170*/  FSEL R129, R28, -INF , !P3 ;  /* 0xff8000001c817808 */ /* 0x000fe40005800000 */
        /* <DEDUP_REMOVED lines=9> */
[----:B------:R-:W-:Y:S02]  /*c210*/  FMNMX3.FTZ R19, R19, R12, R42, !PT ;  /* 0x0000000c13137276 */ /* 0x000fe4000781002a */
[----:B------:R-:W-:Y:S02]  /*c220*/  FMNMX3.FTZ R16, R16, R5, R113, !PT ;  /* 0x0000000510107276 */ /* 0x000fe40007810071 */
[----:B------:R-:W-:Y:S02]  /*c230*/  FMNMX3.FTZ R19, R19, R8, R4, !PT ;  /* 0x0000000813137276 */ /* 0x000fe40007810004 */
[----:B------:R-:W-:Y:S02]  /*c240*/  FSEL R131, R29, -INF , !P5 ;  /* 0xff8000001d837808 */ /* 0x000fe40006800000 */
[----:B------:R-:W-:Y:S02]  /*c250*/  FSEL R109, R25, -INF , !P3 ;  /* 0xff800000196d7808 */ /* 0x000fe40005800000 */
[----:B------:R-:W-:-:S02]  /*c260*/  ISETP.GE.AND P5, PT, R17, R2, PT ;  /* 0x000000021100720c */ /* 0x000fc40003fa6270 */
[----:B------:R-:W-:Y:S02]  /*c270*/  FSEL R110, R24, -INF , !P4 ;  /* 0xff800000186e7808 */ /* 0x000fe40006000000 */
[----:B------:R-:W-:Y:S02]  /*c280*/  FMNMX3.FTZ R16, R16, R115, R129, !PT ;  /* 0x0000007310107276 */ /* 0x000fe40007810081 */
[----:B------:R-:W-:Y:S02]  /*c290*/  ISETP.GE.AND P3, PT, R17, R106, PT ;  /* 0x0000006a1100720c */ /* 0x000fe40003f66270 */
        /* <DEDUP_REMOVED lines=8> */
[----:B------:R-:W-:-:S02]  /*c320*/  FMNMX3.FTZ R16, R16, R109, R108, !PT ;  /* 0x0000006d10107276 */ /* 0x000fc4000781006c */
[----:B------:R-:W-:Y:S02]  /*c330*/  ISETP.GE.AND P1, PT, R15, R106, PT ;  /* 0x0000006a0f00720c */ /* 0x000fe40003f26270 */
[----:B------:R-:W-:Y:S02]  /*c340*/  FSEL R102, R27, -INF , !P0 ;  /* 0xff8000001b667808 */ /* 0x000fe40004000000 */
[----:B------:R-:W-:Y:S01]  /*c350*/  FSEL R101, R82, -INF , !P3 ;  /* 0xff80000052657808 */ /* 0x000fe20005800000 */
[----:B------:R-:W-:Y:S01]  /*c360*/  LDSM.16.MT88.4 R24, [R116+0x6400] ;  /* 0x006400007418783b */ /* 0x000fe20000004200 */
        /* <DEDUP_REMOVED lines=37> */
[----:B------:R-:W4:Y:S01]  /*c5c0*/  LDSM.16.MT88.4 R8, [R95+0x7400] ;  /* 0x007400005f08783b */ /* 0x000f220000004200 */
[----:B------:R-:W-:Y:S01]  /*c5d0*/  FFMA.FTZ R30, R5, UR4, -R112 ;  /* 0x00000004051e7c23 */ /* 0x000fe20008010870 */
[--C-:B------:R-:W-:Y:S01]  /*c5e0*/  FFMA.FTZ R33, R42, UR4, -R111.reuse ;  /* 0x000000042a217c23 */ /* 0x100fe2000801086f */
[----:B------:R-:W5:Y:S01]  /*c5f0*/  MUFU.EX2 R93, R93 ;  /* 0x0000005d005d7308 */ /* 0x000f620000000800 */
[--C-:B------:R-:W-:Y:S01]  /*c600*/  FFMA.FTZ R29, R4, UR4, -R111.reuse ;  /* 0x00000004041d7c23 */ /* 0x100fe2000801086f */
[--C-:B------:R-:W-:Y:S01]  /*c610*/  FFMA.FTZ R28, R6, UR4, -R111.reuse ;  /* 0x00000004061c7c23 */ /* 0x100fe2000801086f */
[----:B------:R-:W4:Y:S01]  /*c620*/  LDSM.16.MT88.4 R44, [R95+0x6000] ;  /* 0x006000005f2c783b */ /* 0x000f220000004200 */
[----:B------:R-:W-:Y:S01]  /*c630*/  MUFU.EX2 R99, R99 ;  /* 0x0000006300637308 */ /* 0x000fe20000000800 */
[--C-:B------:R-:W-:Y:S01]  /*c640*/  FFMA.FTZ R135, R100, UR4, -R111.reuse ;  /* 0x0000000464877c23 */ /* 0x100fe2000801086f */
[----:B--2---:R-:W-:Y:S01]  /*c650*/  F2FP.BF16.F32.PACK_AB R76, R96, R97 ;  /* 0x00000061604c723e */ /* 0x004fe200000010ff */
[----:B------:R-:W-:Y:S01]  /*c660*/  FFMA.FTZ R103, R103, UR4, -R111 ;  /* 0x0000000467677c23 */ /* 0x000fe2000801086f */
[----:B------:R-:W2:Y:S01]  /*c670*/  MUFU.EX2 R98, R98 ;  /* 0x0000006200627308 */ /* 0x000ea20000000800 */
[----:B------:R-:W-:Y:S01]  /*c680*/  FADD.FTZ R97, R97, R96 ;  /* 0x0000006061617221 */ /* 0x000fe20000010000 */
[----:B------:R-:W-:-:S02]  /*c690*/  ISETP.GT.AND P0, PT, R88, R119, PT ;  /* 0x000000775800720c */ /* 0x000fc40003f04270 */
[----:B------:R-:W-:Y:S01]  /*c6a0*/  MUFU.EX2 R92, R92 ;  /* 0x0000005c005c7308 */ /* 0x000fe20000000800 */
[----:B-----5:R-:W-:-:S03]  /*c6b0*/  F2FP.BF16.F32.PACK_AB R78, R93, R94 ;  /* 0x0000005e5d4e723e */ /* 0x020fc600000010ff */
[----:B------:R-:W5:Y:S04]  /*c6c0*/  MUFU.EX2 R89, R89 ;  /* 0x0000005900597308 */ /* 0x000f680000000800 */
[----:B------:R-:W-:Y:S01]  /*c6d0*/  MUFU.EX2 R35, R35 ;  /* 0x0000002300237308 */ /* 0x000fe20000000800 */
[----:B--2---:R-:W-:Y:S01]  /*c6e0*/  F2FP.BF16.F32.PACK_AB R77, R98, R99 ;  /* 0x00000063624d723e */ /* 0x004fe200000010ff */
[----:B------:R-:W-:Y:S02]  /*c6f0*/  FADD.FTZ R99, R99, R98 ;  /* 0x0000006263637221 */ /* 0x000fe40000010000 */
[----:B------:R-:W2:Y:S04]  /*c700*/  MUFU.EX2 R34, R34 ;  /* 0x0000002200227308 */ /* 0x000ea80000000800 */
[----:B------:R-:W-:Y:S01]  /*c710*/  MUFU.EX2 R31, R31 ;  /* 0x0000001f001f7308 */ /* 0x000fe20000000800 */
[----:B-----5:R-:W-:Y:S01]  /*c720*/  F2FP.BF16.F32.PACK_AB R79, R89, R92 ;  /* 0x0000005c594f723e */ /* 0x020fe200000010ff */
[----:B------:R-:W-:-:S02]  /*c730*/  FADD.FTZ R92, R92, R99 ;  /* 0x000000635c5c7221 */ /* 0x000fc40000010000 */
[----:B------:R-:W5:Y:S02]  /*c740*/  MUFU.EX2 R30, R30 ;  /* 0x0000001e001e7308 */ /* 0x000f640000000800 */
[----:B------:R-:W-:Y:S02]  /*c750*/  FADD.FTZ R92, R89, R92 ;  /* 0x0000005c595c7221 */ /* 0x000fe40000010000 */
[----:B------:R-:W-:Y:S01]  /*c760*/  MUFU.EX2 R33, R33 ;  /* 0x0000002100217308 */ /* 0x000fe20000000800 */
[C---:B-1----:R-:W-:Y:S01]  /*c770*/  HMMA.16816.F32.BF16 R48, R76.reuse, R52, RZ ;  /* 0x000000344c30723c */ /* 0x042fe200000418ff */
[----:B--2---:R-:W-:Y:S02]  /*c780*/  F2FP.BF16.F32.PACK_AB R4, R34, R35 ;  /* 0x000000232204723e */ /* 0x004fe400000010ff */
[----:B------:R-:W1:Y:S04]  /*c790*/  MUFU.EX2 R32, R32 ;  /* 0x0000002000207308 */ /* 0x000e680000000800 */
[----:B------:R-:W-:Y:S01]  /*c7a0*/  MUFU.EX2 R29, R29 ;  /* 0x0000001d001d7308 */ /* 0x000fe20000000800 */
[----:B------:R-:W-:Y:S01]  /*c7b0*/  HMMA.16816.F32.BF16 R52, R76, R54, RZ ;  /* 0x000000364c34723c */ /* 0x000fe200000418ff */
[----:B-----5:R-:W-:-:S02]  /*c7c0*/  F2FP.BF16.F32.PACK_AB R6, R30, R31 ;  /* 0x0000001f1e06723e */ /* 0x020fc400000010ff */
[----:B------:R-:W2:Y:S04]  /*c7d0*/  MUFU.EX2 R28, R28 ;  /* 0x0000001c001c7308 */ /* 0x000ea80000000800 */
[----:B------:R-:W-:Y:S01]  /*c7e0*/  MUFU.EX2 R135, R135 ;  /* 0x0000008700877308 */ /* 0x000fe20000000800 */
[----:B------:R-:W-:Y:S01]  /*c7f0*/  HMMA.16816.F32.BF16 R56, R76, R60, RZ ;  /* 0x0000003c4c38723c */ /* 0x000fe200000418ff */
[----:B-1----:R-:W-:Y:S01]  /*c800*/  F2FP.BF16.F32.PACK_AB R5, R32, R33 ;  /* 0x000000212005723e */ /* 0x002fe200000010ff */
[----:B------:R-:W-:-:S04]  /*c810*/  FADD.FTZ R33, R33, R92 ;  /* 0x0000005c21217221 */ /* 0x000fc80000010000 */
[----:B------:R-:W-:Y:S02]  /*c820*/  FADD.FTZ R32, R32, R33 ;  /* 0x0000002120207221 */ /* 0x000fe40000010000 */
[----:B------:R-:W-:Y:S01]  /*c830*/  HMMA.16816.F32.BF16 R60, R76, R62, RZ ;  /* 0x0000003e4c3c723c */ /* 0x000fe200000418ff */
[----:B--2---:R-:W-:Y:S01]  /*c840*/  F2FP.BF16.F32.PACK_AB R7, R28, R29 ;  /* 0x0000001d1c07723e */ /* 0x004fe200000010ff */
[----:B------:R-:W-:-:S04]  /*c850*/  FADD.FTZ R29, R29, R32 ;  /* 0x000000201d1d7221 */ /* 0x000fc80000010000 */
[----:B------:R-:W-:Y:S02]  /*c860*/  FADD.FTZ R28, R28, R29 ;  /* 0x0000001d1c1c7221 */ /* 0x000fe40000010000 */
[C---:B---3--:R-:W-:Y:S08]  /*c870*/  HMMA.16816.F32.BF16 R48, R4.reuse, R12, R48 ;  /* 0x0000000c0430723c */ /* 0x048ff00000041830 */
[C---:B------:R-:W-:Y:S01]  /*c880*/  HMMA.16816.F32.BF16 R52, R4.reuse, R14, R52 ;  /* 0x0000000e0434723c */ /* 0x040fe20000041834 */
[----:B------:R-:W1:Y:S07]  /*c890*/  LDSM.16.MT88.4 R12, [R116+0x8400] ;  /* 0x00840000740c783b */ /* 0x000e6e0000004200 */
[C---:B----4-:R-:W-:Y:S08]  /*c8a0*/  HMMA.16816.F32.BF16 R56, R4.reuse, R8, R56 ;  /* 0x000000080438723c */ /* 0x050ff00000041838 */
        /* <DEDUP_REMOVED lines=24> */
[----:B------:R-:W3:Y:S04]  /*ca30*/  MUFU.EX2 R24, R24 ;  /* 0x0000001800187308 */ /* 0x000ee80000000800 */
[----:B------:R-:W-:Y:S01]  /*ca40*/  MUFU.EX2 R27, R27 ;  /* 0x0000001b001b7308 */ /* 0x000fe20000000800 */
[C---:B------:R-:W-:Y:S01]  /*ca50*/  HMMA.16816.F32.BF16 R40, R4.reuse, R20, R40 ;  /* 0x000000140428723c */ /* 0x040fe20000041828 */
[--C-:B------:R-:W-:Y:S01]  /*ca60*/  FFMA.FTZ R21, R130, UR4, -R111.reuse ;  /* 0x0000000482157c23 */ /* 0x100fe2000801086f */
[----:B------:R-:W-:Y:S01]  /*ca70*/  FFMA.FTZ R20, R134, UR4, -R111 ;  /* 0x0000000486147c23 */ /* 0x000fe2000801086f */
[----:B------:R-:W4:Y:S04]  /*ca80*/  MUFU.EX2 R26, R26 ;  /* 0x0000001a001a7308 */ /* 0x000f280000000800 */
[----:B------:R-:W-:Y:S01]  /*ca90*/  MUFU.EX2 R21, R21 ;  /* 0x0000001500157308 */ /* 0x000fe20000000800 */
[----:B------:R-:W-:Y:S01]  /*caa0*/  HMMA.16816.F32.BF16 R44, R4, R22, R44 ;  /* 0x00000016042c723c */ /* 0x000fe2000004182c */
[--C-:B------:R-:W-:Y:S01]  /*cab0*/  FFMA.FTZ R23, R129, UR4, -R112.reuse ;  /* 0x0000000481177c23 */ /* 0x100fe20008010870 */
[----:B------:R-:W-:Y:S01]  /*cac0*/  FFMA.FTZ R22, R131, UR4, -R112 ;  /* 0x0000000483167c23 */ /* 0x000fe20008010870 */
[----:B------:R-:W5:Y:S01]  /*cad0*/  MUFU.EX2 R20, R20 ;  /* 0x0000001400147308 */ /* 0x000f620000000800 */
[----:B---3--:R-:W-:Y:S01]  /*cae0*/  F2FP.BF16.F32.PACK_AB R5, R24, R25 ;  /* 0x000000191805723e */ /* 0x008fe200000010ff */
[----:B------:R-:W-:-:S02]  /*caf0*/  FADD.FTZ R25, R25, R28 ;  /* 0x0000001c19197221 */ /* 0x000fc40000010000 */
[----:B------:R-:W-:Y:S01]  /*cb00*/  MUFU.EX2 R23, R23 ;  /* 0x0000001700177308 */ /* 0x000fe20000000800 */
[----:B----4-:R-:W-:Y:S01]  /*cb10*/  F2FP.BF16.F32.PACK_AB R4, R26, R27 ;  /* 0x0000001b1a04723e */ /* 0x010fe200000010ff */
[----:B------:R-:W-:Y:S02]  /*cb20*/  FADD.FTZ R24, R24, R25 ;  /* 0x0000001918187221 */ /* 0x000fe40000010000 */
        /* <DEDUP_REMOVED lines=17> */
[----:B------:R-:W-:-:S06]  /*cc40*/  FFMA.FTZ R110, R107, UR4, -R112 ;  /* 0x000000046b6e7c23 */ /* 0x000fcc0008010870 */
[C---:B------:R-:W-:Y:S01]  /*cc50*/  HMMA.16816.F32.BF16 R64, R4.reuse, R12, R64 ;  /* 0x0000000c0440723c */ /* 0x040fe20000041840 */
[--C-:B------:R-:W-:Y:S01]  /*cc60*/  FFMA.FTZ R13, R109, UR4, -R112.reuse ;  /* 0x000000046d0d7c23 */ /* 0x100fe20008010870 */
[----:B------:R-:W-:Y:S01]  /*cc70*/  FFMA.FTZ R12, R108, UR4, -R112 ;  /* 0x000000046c0c7c23 */ /* 0x000fe20008010870 */
[----:B------:R-:W-:Y:S04]  /*cc80*/  MUFU.EX2 R109, R14 ;  /* 0x0000000e006d7308 */ /* 0x000fe80000000800 */
[----:B------:R-:W1:Y:S01]  /*cc90*/  MUFU.EX2 R108, R13 ;  /* 0x0000000d006c7308 */ /* 0x000e620000000800 */
[C---:B--2---:R-:W-:Y:S01]  /*cca0*/  HMMA.16816.F32.BF16 R72, R4.reuse, R8, R72 ;  /* 0x000000080448723c */ /* 0x044fe20000041848 */
[--C-:B------:R-:W-:Y:S01]  /*ccb0*/  FFMA.FTZ R9, R102, UR4, -R111.reuse ;  /* 0x0000000466097c23 */ /* 0x100fe2000801086f */
[----:B------:R-:W-:Y:S01]  /*ccc0*/  FFMA.FTZ R8, R101, UR4, -R111 ;  /* 0x0000000465087c23 */ /* 0x000fe2000801086f */
[----:B------:R2:W-:Y:S04]  /*ccd0*/  MUFU.EX2 R107, R12 ;  /* 0x0000000c006b7308 */ /* 0x0005e80000000800 */
[----:B------:R-:W3:Y:S01]  /*cce0*/  MUFU.EX2 R110, R110 ;  /* 0x0000006e006e7308 */ /* 0x000ee20000000800 */
[----:B------:R-:W-:Y:S03]  /*ccf0*/  HMMA.16816.F32.BF16 R76, R4, R10, R76 ;  /* 0x0000000a044c723c */ /* 0x000fe6000004184c */
[----:B------:R-:W-:Y:S01]  /*cd00*/  MUFU.EX2 R102, R103 ;  /* 0x0000006700667308 */ /* 0x000fe20000000800 */
[----:B-1----:R-:W-:-:S03]  /*cd10*/  F2FP.BF16.F32.PACK_AB R4, R108, R109 ;  /* 0x0000006d6c04723e */ /* 0x002fc600000010ff */
[----:B------:R-:W1:Y:S01]  /*cd20*/  MUFU.EX2 R101, R9 ;  /* 0x0000000900657308 */ /* 0x000e620000000800 */
[----:B--2---:R-:W2:Y:S03]  /*cd30*/  LDSM.16.MT88.4 R12, [R95+0x6c00] ;  /* 0x006c00005f0c783b */ /* 0x004ea60000004200 */
[----:B------:R4:W5:Y:S01]  /*cd40*/  MUFU.EX2 R100, R8 ;  /* 0x0000000800647308 */ /* 0x0009620000000800 */
[----:B---3--:R-:W-:Y:S02]  /*cd50*/  F2FP.BF16.F32.PACK_AB R6, R110, R107 ;  /* 0x0000006b6e06723e */ /* 0x008fe400000010ff */
[----:B-1----:R-:W-:Y:S01]  /*cd60*/  F2FP.BF16.F32.PACK_AB R5, R101, R102 ;  /* 0x000000666505723e */ /* 0x002fe200000010ff */
[----:B----4-:R-:W1:Y:S01]  /*cd70*/  LDSM.16.MT88.4 R8, [R116+0x7c00] ;  /* 0x007c00007408783b */ /* 0x010e620000004200 */
[----:B-----5:R-:W-:-:S07]  /*cd80*/  F2FP.BF16.F32.PACK_AB R7, R135, R100 ;  /* 0x000000648707723e */ /* 0x020fce00000010ff */
        /* <DEDUP_REMOVED lines=9> */
[----:B---3--:R-:W-:Y:S01]  /*ce20*/  HMMA.16816.F32.BF16 R56, R4, R16, R56 ;  /* 0x000000100438723c */ /* 0x008fe20000041838 */
[----:B------:R-:W-:-:S04]  /*ce30*/  FADD.FTZ R16, R94, R97 ;  /* 0x000000615e107221 */ /* 0x000fc80000010000 */
[----:B------:R-:W-:-:S03]  /*ce40*/  FADD.FTZ R16, R93, R16 ;  /* 0x000000105d107221 */ /* 0x000fc60000010000 */
        /* <DEDUP_REMOVED lines=25> */
[----:B------:R-:W-:-:S04]  /*cfe0*/  UISETP.NE.U32.AND UP0, UPT, UR18, URZ, UPT ;  /* 0x000000ff1200728c */ /* 0x000fc8000bf05070 */
[----:B------:R-:W-:Y:S01]  /*cff0*/  UISETP.NE.AND.EX UP0, UPT, UR19, URZ, UPT, UP0 ;  /* 0x000000ff1300728c */ /* 0x000fe2000bf05300 */
[----:B------:R-:W-:Y:S08]  /*d000*/  BAR.SYNC.DEFER_BLOCKING 0x0 ;  /* 0x0000000000007b1d */ /* 0x000ff00000010000 */
        /* <DEDUP_REMOVED lines=62> */
.L_x_4016:
[----:B------:R-:W-:Y:S01]  /*d3f0*/  UMOV UR4, URZ ;  /* 0x000000ff00047c82 */ /* 0x000fe20008000000 */
[----:B------:R-:W-:Y:S01]  /*d400*/  IMAD.SHL.U32 R4, R90, 0x40, RZ ;  /* 0x000000405a047824 */ /* 0x000fe200078e00ff */
[----:B------:R-:W-:-:S05]  /*d410*/  IADD3 R5, P0, PT, RZ, -UR4, RZ ;  /* 0x80000004ff057c10 */ /* 0x000fca000ff1e0ff */
[----:B------:R-:W-:-:S05]  /*d420*/  IMAD.X R4, RZ, RZ, ~R4, P0 ;  /* 0x000000ffff047224 */ /* 0x000fca00000e0e04 */
[----:B------:R-:W-:-:S04]  /*d430*/  SHF.R.S64 R5, R5, 0x1f, R4 ;  /* 0x0000001f05057819 */ /* 0x000fc80000001004 */
[----:B------:R-:W-:-:S04]  /*d440*/  IADD3 R122, P0, PT, R5, R122, RZ ;  /* 0x0000007a057a7210 */ /* 0x000fc80007f1e0ff */
[----:B------:R-:W-:-:S09]  /*d450*/  LEA.HI.X.SX32 R123, R4, R123, 0x1, P0 ;  /* 0x0000007b047b7211 */ /* 0x000fd200000f0eff */
.L_x_4017:
[----:B------:R-:W1:Y:S01]  /*d460*/  LDCU UR4, c[0x0][0x440] ;  /* 0x00008800ff0477ac */ /* 0x000e620008000800 */
[----:B------:R-:W-:Y:S01]  /*d470*/  LOP3.LUT R4, R87, 0x18, RZ, 0xc0, !PT ;  /* 0x0000001857047812 */ /* 0x000fe200078ec0ff */
[----:B------:R-:W-:Y:S01]  /*d480*/  IMAD.MOV.U32 R85, RZ, RZ, 0x20 ;  /* 0x00000020ff557424 */ /* 0x000fe200078e00ff */
[----:B------:R-:W-:Y:S01]  /*d490*/  LEA R8, P0, R90, R122, 0x6 ;  /* 0x0000007a5a087211 */ /* 0x000fe200078030ff */
[----:B------:R-:W2:Y:S01]  /*d4a0*/  S2R R107, SR_TID.X ;  /* 0x00000000006b7919 */ /* 0x000ea20000002100 */
[----:B------:R-:W-:Y:S02]  /*d4b0*/  LOP3.LUT R5, R4, 0x20, RZ, 0xfc, !PT ;  /* 0x0000002004057812 */ /* 0x000fe400078efcff */
[----:B------:R-:W-:Y:S02]  /*d4c0*/  LEA.HI.X R9, R90, R123, R91, 0x6, P0 ;  /* 0x0000007b5a097211 */ /* 0x000fe400000f345b */
[----:B------:R-:W-:-:S05]  /*d4d0*/  SEL R85, R85, 0xffffffe0, !P6 ;  /* 0xffffffe055557807 */ /* 0x000fca0007000000 */
[--C-:B------:R-:W-:Y:S02]  /*d4e0*/  IMAD.IADD R87, R118, 0x1, R85.reuse ;  /* 0x0000000176577824 */ /* 0x100fe400078e0255 */
[----:B------:R-:W-:Y:S01]  /*d4f0*/  IMAD.IADD R85, R117, 0x1, R85 ;  /* 0x0000000175557824 */ /* 0x000fe200078e0255 */
[----:B-1----:R-:W-:Y:S02]  /*d500*/  ISETP.GE.AND P3, PT, R5, UR4, PT ;  /* 0x0000000405007c0c */ /* 0x002fe4000bf66270 */
[C---:B------:R-:W-:Y:S02]  /*d510*/  ISETP.GE.AND P4, PT, R4.reuse, UR4, PT ;  /* 0x0000000404007c0c */ /* 0x040fe4000bf86270 */
[----:B------:R-:W-:-:S04]  /*d520*/  LOP3.LUT R4, R4, 0x40, RZ, 0xfc, !PT ;  /* 0x0000004004047812 */ /* 0x000fc800078efcff */
[----:B------:R-:W-:-:S05]  /*d530*/  ISETP.GE.AND P2, PT, R4, UR4, PT ;  /* 0x0000000404007c0c */ /* 0x000fca000bf46270 */
        /* <DEDUP_REMOVED lines=36> */
[----:B------:R-:W1:Y:S04]  /*d780*/  LDSM.16.M88.4 R100, [R117+0x3c00] ;  /* 0x003c00007564783b */ /* 0x000e680000000200 */
[----:B------:R-:W-:Y:S04]  /*d790*/  LDSM.16.M88.4 R96, [R87] ;  /* 0x000000005760783b */ /* 0x000fe80000000200 */
[----:B------:R-:W2:Y:S04]  /*d7a0*/  LDSM.16.M88.4 R92, [R85+0x3400] ;  /* 0x00340000555c783b */ /* 0x000ea80000000200 */
[----:B------:R-:W2:Y:S04]  /*d7b0*/  LDSM.16.M88.4 R88, [R85+0x3800] ;  /* 0x003800005558783b */ /* 0x000ea80000000200 */
[----:B------:R-:W2:Y:S04]  /*d7c0*/  LDSM.16.M88.4 R108, [R85+0x3000] ;  /* 0x00300000556c783b */ /* 0x000ea80000000200 */
[----:B------:R-:W0:Y:S01]  /*d7d0*/  LDGDEPBAR ;  /* 0x00000000000079af */ /* 0x000e220000000000 */
[C---:B---3--:R-:W-:Y:S08]  /*d7e0*/  HMMA.16816.F32.BF16 R24, R4.reuse, R20, RZ ;  /* 0x000000140418723c */ /* 0x048ff000000418ff */
[C---:B----4-:R-:W-:Y:S08]  /*d7f0*/  HMMA.16816.F32.BF16 R16, R4.reuse, R12, RZ ;  /* 0x0000000c0410723c */ /* 0x050ff000000418ff */
[C---:B------:R-:W-:Y:S08]  /*d800*/  HMMA.16816.F32.BF16 R20, R4.reuse, R22, RZ ;  /* 0x000000160414723c */ /* 0x040ff000000418ff */
[C---:B------:R-:W-:Y:S08]  /*d810*/  HMMA.16816.F32.BF16 R12, R4.reuse, R14, RZ ;  /* 0x0000000e040c723c */ /* 0x040ff000000418ff */
[C---:B-----5:R-:W-:Y:S08]  /*d820*/  HMMA.16816.F32.BF16 R32, R4.reuse, R28, RZ ;  /* 0x0000001c0420723c */ /* 0x060ff000000418ff */
[C---:B------:R-:W-:Y:S08]  /*d830*/  HMMA.16816.F32.BF16 R28, R4.reuse, R30, RZ ;  /* 0x0000001e041c723c */ /* 0x040ff000000418ff */
[C---:B-1----:R-:W-:Y:S08]  /*d840*/  HMMA.16816.F32.BF16 R8, R4.reuse, R100, RZ ;  /* 0x000000640408723c */ /* 0x042ff000000418ff */
[----:B------:R-:W-:Y:S01]  /*d850*/  HMMA.16816.F32.BF16 R4, R4, R102, RZ ;  /* 0x000000660404723c */ /* 0x000fe200000418ff */
        /* <DEDUP_REMOVED lines=49> */
[----:B-1----:R-:W-:-:S07]  /*db70*/  IMAD.SHL.U32 R87, R86, 0x40, RZ ;  /* 0x0000004056577824 */ /* 0x002fce00078e00ff */
[----:B------:R-:W-:Y:S01]  /*db80*/  HMMA.16816.F32.BF16 R4, R88, R94, R4 ;  /* 0x0000005e5804723c */ /* 0x000fe20000041804 */
[----:B------:R-:W1:Y:S04]  /*db90*/  LDSM.16.M88.4 R92, [R85+0x5400] ;  /* 0x00540000555c783b */ /* 0x000e680000000200 */
[----:B------:R-:W2:Y:S03]  /*dba0*/  LDSM.16.M88.4 R88, [R85+0x5800] ;  /* 0x005800005558783b */ /* 0x000ea60000000200 */
[C---:B---3--:R-:W-:Y:S08]  /*dbb0*/  HMMA.16816.F32.BF16 R32, R100.reuse, R96, R32 ;  /* 0x000000606420723c */ /* 0x048ff00000041820 */
[C---:B------:R-:W-:Y:S08]  /*dbc0*/  HMMA.16816.F32.BF16 R28, R100.reuse, R98, R28 ;  /* 0x00000062641c723c */ /* 0x040ff0000004181c */
[----:B-1----:R-:W-:Y:S01]  /*dbd0*/  HMMA.16816.F32.BF16 R24, R100, R92, R24 ;  /* 0x0000005c6418723c */ /* 0x002fe20000041818 */
[----:B------:R-:W-:-:S05]  /*dbe0*/  IMAD.SHL.U32 R92, R107, 0x2, RZ ;  /* 0x000000026b5c7824 */ /* 0x000fca00078e00ff */
[----:B------:R-:W-:Y:S02]  /*dbf0*/  LOP3.LUT R92, R92, 0x6, RZ, 0xc0, !PT ;  /* 0x000000065c5c7812 */ /* 0x000fe400078ec0ff */
[----:B--2---:R-:W-:Y:S02]  /*dc00*/  HMMA.16816.F32.BF16 R16, R100, R88, R16 ;  /* 0x000000586410723c */ /* 0x004fe40000041810 */
[----:B------:R-:W-:-:S05]  /*dc10*/  LOP3.LUT R92, R87, R92, RZ, 0xfc, !PT ;  /* 0x0000005c575c7212 */ /* 0x000fca00078efcff */
[C---:B------:R-:W-:Y:S01]  /*dc20*/  VIADD R87, R92.reuse, 0xffffff80 ;  /* 0xffffff805c577836 */ /* 0x040fe20000000000 */
[C---:B------:R-:W-:Y:S01]  /*dc30*/  HMMA.16816.F32.BF16 R12, R100.reuse, R90, R12 ;  /* 0x0000005a640c723c */ /* 0x040fe2000004180c */
[C---:B------:R-:W-:Y:S02]  /*dc40*/  VIADD R89, R92.reuse, 0xffffff81 ;  /* 0xffffff815c597836 */ /* 0x040fe40000000000 */
[----:B------:R-:W-:Y:S01]  /*dc50*/  VIADD R93, R92, 0xffffff88 ;  /* 0xffffff885c5d7836 */ /* 0x000fe20000000000 */
[-C--:B------:R-:W-:Y:S02]  /*dc60*/  ISETP.GE.AND P1, PT, R87, R2.reuse, PT ;  /* 0x000000025700720c */ /* 0x080fe40003f26270 */
[C---:B------:R-:W-:Y:S02]  /*dc70*/  ISETP.GE.AND P5, PT, R89.reuse, R2, PT ;  /* 0x000000025900720c */ /* 0x040fe40003fa6270 */
[----:B------:R-:W-:Y:S01]  /*dc80*/  FSEL R32, R32, -INF , !P1 ;  /* 0xff80000020207808 */ /* 0x000fe20004800000 */
[----:B------:R-:W-:Y:S01]  /*dc90*/  HMMA.16816.F32.BF16 R20, R100, R94, R20 ;  /* 0x0000005e6414723c */ /* 0x000fe20000041814 */
[-C--:B------:R-:W-:Y:S01]  /*dca0*/  ISETP.GE.AND P1, PT, R89, R106.reuse, PT ;  /* 0x0000006a5900720c */ /* 0x080fe20003f26270 */
[----:B------:R-:W-:Y:S01]  /*dcb0*/  VIADD R95, R92, 0xffffff89 ;  /* 0xffffff895c5f7836 */ /* 0x000fe20000000000 */
[----:B------:R1:W2:Y:S01]  /*dcc0*/  LDSM.16.M88.4 R88, [R85+0x5c00] ;  /* 0x005c00005558783b */ /* 0x0002a20000000200 */
[----:B------:R-:W-:Y:S01]  /*dcd0*/  ISETP.GE.AND P0, PT, R87, R106, PT ;  /* 0x0000006a5700720c */ /* 0x000fe20003f06270 */
[----:B------:R-:W-:-:S04]  /*dce0*/  DEPBAR.LE SB0, 0x0 ;  /* 0x000080000000791a */ /* 0x000fc80000000000 */
[----:B------:R-:W-:Y:S02]  /*dcf0*/  FSEL R87, R34, -INF , !P0 ;  /* 0xff80000022577808 */ /* 0x000fe40004000000 */
[----:B------:R-:W-:Y:S01]  /*dd00*/  FSEL R34, R33, -INF , !P5 ;  /* 0xff80000021227808 */ /* 0x000fe20006800000 */
[----:B------:R-:W-:Y:S01]  /*dd10*/  BAR.SYNC.DEFER_BLOCKING 0x0 ;  /* 0x0000000000007b1d */ /* 0x000fe20000010000 */
[C---:B------:R-:W-:Y:S02]  /*dd20*/  ISETP.GE.AND P0, PT, R93.reuse, R2, PT ;  /* 0x000000025d00720c */ /* 0x040fe40003f06270 */
[----:B------:R-:W-:Y:S01]  /*dd30*/  ISETP.GE.AND P5, PT, R93, R106, PT ;  /* 0x0000006a5d00720c */ /* 0x000fe20003fa6270 */
[----:B------:R-:W-:Y:S01]  /*dd40*/  VIADD R93, R92, 0xffffff90 ;  /* 0xffffff905c5d7836 */ /* 0x000fe20000000000 */
[----:B------:R-:W-:Y:S02]  /*dd50*/  FSEL R35, R35, -INF , !P1 ;  /* 0xff80000023237808 */ /* 0x000fe40004800000 */
[----:B------:R-:W-:-:S02]  /*dd60*/  ISETP.GE.AND P1, PT, R95, R2, PT ;  /* 0x000000025f00720c */ /* 0x000fc40003f26270 */
[----:B------:R-:W-:Y:S02]  /*dd70*/  FSEL R94, R28, -INF , !P0 ;  /* 0xff8000001c5e7808 */ /* 0x000fe40004000000 */
[----:B------:R-:W-:Y:S02]  /*dd80*/  FSEL R33, R30, -INF , !P5 ;  /* 0xff8000001e217808 */ /* 0x000fe40006800000 */
[----:B------:R-:W-:Y:S01]  /*dd90*/  ISETP.GE.AND P0, PT, R95, R106, PT ;  /* 0x0000006a5f00720c */ /* 0x000fe20003f06270 */
[C---:B-1----:R-:W-:Y:S01]  /*dda0*/  VIADD R85, R92.reuse, 0xffffff91 ;  /* 0xffffff915c557836 */ /* 0x042fe20000000000 */
[----:B------:R-:W-:Y:S02]  /*ddb0*/  ISETP.GE.AND P5, PT, R93, R2, PT ;  /* 0x000000025d00720c */ /* 0x000fe40003fa6270 */
[----:B------:R-:W-:Y:S01]  /*ddc0*/  FSEL R28, R29, -INF , !P1 ;  /* 0xff8000001d1c7808 */ /* 0x000fe20004800000 */
[----:B------:R-:W-:Y:S01]  /*ddd0*/  VIADD R29, R92, 0xffffff98 ;  /* 0xffffff985c1d7836 */ /* 0x000fe20000000000 */
[----:B------:R-:W-:-:S02]  /*dde0*/  ISETP.GE.AND P1, PT, R93, R106, PT ;  /* 0x0000006a5d00720c */ /* 0x000fc40003f26270 */
[----:B------:R-:W-:Y:S02]  /*ddf0*/  FSEL R31, R31, -INF , !P0 ;  /* 0xff8000001f1f7808 */ /* 0x000fe40004000000 */
[----:B------:R-:W-:Y:S02]  /*de00*/  FSEL R140, R24, -INF , !P5 ;  /* 0xff800000188c7808 */ /* 0x000fe40006800000 */
[C---:B------:R-:W-:Y:S02]  /*de10*/  ISETP.GE.AND P0, PT, R85.reuse, R2, PT ;  /* 0x000000025500720c */ /* 0x040fe40003f06270 */
[----:B------:R-:W-:Y:S01]  /*de20*/  ISETP.GE.AND P5, PT, R85, R106, PT ;  /* 0x0000006a5500720c */ /* 0x000fe20003fa6270 */
[----:B------:R-:W-:Y:S01]  /*de30*/  VIADD R85, R92, 0xffffff99 ;  /* 0xffffff995c557836 */ /* 0x000fe20000000000 */
[----:B------:R-:W-:Y:S02]  /*de40*/  FSEL R133, R26, -INF , !P1 ;  /* 0xff8000001a857808 */ /* 0x000fe40004800000 */
[----:B------:R-:W-:Y:S01]  /*de50*/  ISETP.GE.AND P1, PT, R29, R2, PT ;  /* 0x000000021d00720c */ /* 0x000fe20003f26270 */
[----:B--2---:R-:W-:Y:S01]  /*de60*/  HMMA.16816.F32.BF16 R8, R100, R88, R8 ;  /* 0x000000586408723c */ /* 0x004fe20000041808 */
[----:B------:R-:W-:Y:S01]  /*de70*/  FSEL R134, R25, -INF , !P0 ;  /* 0xff80000019867808 */ /* 0x000fe20004000000 */
[C---:B------:R-:W-:Y:S01]  /*de80*/  VIADD R25, R92.reuse, 0xffffffa0 ;  /* 0xffffffa05c197836 */ /* 0x040fe20000000000 */
[----:B------:R-:W-:Y:S01]  /*de90*/  FSEL R131, R27, -INF , !P5 ;  /* 0xff8000001b837808 */ /* 0x000fe20006800000 */
[----:B------:R-:W-:Y:S01]  /*dea0*/  VIADD R27, R92, 0xffffffa1 ;  /* 0xffffffa15c1b7836 */ /* 0x000fe20000000000 */
[----:B------:R-:W-:-:S02]  /*deb0*/  FSEL R138, R20, -INF , !P1 ;  /* 0xff800000148a7808 */ /* 0x000fc40004800000 */
[----:B------:R-:W-:Y:S01]  /*dec0*/  ISETP.GE.AND P0, PT, R29, R106, PT ;  /* 0x0000006a1d00720c */ /* 0x000fe20003f06270 */
[----:B------:R-:W-:Y:S01]  /*ded0*/  HMMA.16816.F32.BF16 R4, R100, R90, R4 ;  /* 0x0000005a6404723c */ /* 0x000fe20000041804 */
[C---:B------:R-:W-:Y:S02]  /*dee0*/  ISETP.GE.AND P5, PT, R85.reuse, R2, PT ;  /* 0x000000025500720c */ /* 0x040fe40003fa6270 */
[----:B------:R-:W-:Y:S02]  /*def0*/  ISETP.GE.AND P1, PT, R85, R106, PT ;  /* 0x0000006a5500720c */ /* 0x000fe40003f26270 */
[----:B------:R-:W-:Y:S02]  /*df00*/  FSEL R141, R22, -INF , !P0 ;  /* 0xff800000168d7808 */ /* 0x000fe40004000000 */
[----:B------:R-:W-:Y:S01]  /*df10*/  FSEL R136, R21, -INF , !P5 ;  /* 0xff80000015887808 */ /* 0x000fe20006800000 */
[C---:B------:R-:W-:Y:S01]  /*df20*/  VIADD R21, R92.reuse, 0xffffffa9 ;  /* 0xffffffa95c157836 */ /* 0x040fe20000000000 */
[----:B------:R-:W-:Y:S01]  /*df30*/  FSEL R143, R23, -INF , !P1 ;  /* 0xff800000178f7808 */ /* 0x000fe20004800000 */
[----:B------:R-:W-:Y:S01]  /*df40*/  VIADD R23, R92, 0xffffffa8 ;  /* 0xffffffa85c177836 */ /* 0x000fe20000000000 */
[----:B------:R-:W-:-:S02]  /*df50*/  ISETP.GE.AND P0, PT, R25, R2, PT ;  /* 0x000000021900720c */ /* 0x000fc40003f06270 */
[----:B------:R-:W-:Y:S02]  /*df60*/  ISETP.GE.AND P5, PT, R25, R106, PT ;  /* 0x0000006a1900720c */ /* 0x000fe40003fa6270 */
[----:B------:R-:W-:Y:S02]  /*df70*/  FSEL R112, R16, -INF , !P0 ;  /* 0xff80000010707808 */ /* 0x000fe40004000000 */
[----:B------:R-:W-:Y:S02]  /*df80*/  FSEL R113, R18, -INF , !P5 ;  /* 0xff80000012717808 */ /* 0x000fe40006800000 */
[C---:B------:R-:W-:Y:S02]  /*df90*/  ISETP.GE.AND P1, PT, R27.reuse, R2, PT ;  /* 0x000000021b00720c */ /* 0x040fe40003f26270 */
[----:B------:R-:W-:Y:S02]  /*dfa0*/  ISETP.GE.AND P0, PT, R27, R106, PT ;  /* 0x0000006a1b00720c */ /* 0x000fe40003f06270 */
[----:B------:R-:W-:-:S02]  /*dfb0*/  ISETP.GE.AND P5, PT, R23, R2, PT ;  /* 0x000000021700720c */ /* 0x000fc40003fa6270 */
[----:B------:R-:W-:Y:S01]  /*dfc0*/  FSEL R114, R17, -INF , !P1 ;  /* 0xff80000011727808 */ /* 0x000fe20004800000 */
[C---:B------:R-:W-:Y:S01]  /*dfd0*/  VIADD R17, R92.reuse, 0xffffffb1 ;  /* 0xffffffb15c117836 */ /* 0x040fe20000000000 */
[----:B------:R-:W-:Y:S01]  /*dfe0*/  FSEL R109, R19, -INF , !P0 ;  /* 0xff800000136d7808 */ /* 0x000fe20004000000 */
[----:B------:R-:W-:Y:S01]  /*dff0*/  VIADD R19, R92, 0xffffffb0 ;  /* 0xffffffb05c137836 */ /* 0x000fe20000000000 */
[----:B------:R-:W-:Y:S02]  /*e000*/  FSEL R130, R12, -INF , !P5 ;  /* 0xff8000000c827808 */ /* 0x000fe40006800000 */
[----:B------:R-:W-:Y:S02]  /*e010*/  ISETP.GE.AND P1, PT, R23, R106, PT ;  /* 0x0000006a1700720c */ /* 0x000fe40003f26270 */
[C---:B------:R-:W-:Y:S02]  /*e020*/  ISETP.GE.AND P0, PT, R21.reuse, R2, PT ;  /* 0x000000021500720c */ /* 0x040fe40003f06270 */
[----:B------:R-:W-:-:S02]  /*e030*/  ISETP.GE.AND P5, PT, R21, R106, PT ;  /* 0x0000006a1500720c */ /* 0x000fc40003fa6270 */
[----:B------:R-:W-:Y:S02]  /*e040*/  FSEL R111, R14, -INF , !P1 ;  /* 0xff8000000e6f7808 */ /* 0x000fe40004800000 */
[----:B------:R-:W-:Y:S01]  /*e050*/  FSEL R132, R13, -INF , !P0 ;  /* 0xff8000000d847808 */ /* 0x000fe20004000000 */
[C---:B------:R-:W-:Y:S01]  /*e060*/  VIADD R13, R92.reuse, 0xffffffb9 ;  /* 0xffffffb95c0d7836 */ /* 0x040fe20000000000 */
[----:B------:R-:W-:Y:S01]  /*e070*/  FSEL R129, R15, -INF , !P5 ;  /* 0xff8000000f817808 */ /* 0x000fe20006800000 */
[----:B------:R-:W-:Y:S01]  /*e080*/  VIADD R15, R92, 0xffffffb8 ;  /* 0xffffffb85c0f7836 */ /* 0x000fe20000000000 */
[C---:B------:R-:W-:Y:S02]  /*e090*/  ISETP.GE.AND P1, PT, R19.reuse, R2, PT ;  /* 0x000000021300720c */ /* 0x040fe40003f26270 */
[----:B------:R-:W-:Y:S02]  /*e0a0*/  ISETP.GE.AND P0, PT, R19, R106, PT ;  /* 0x0000006a1300720c */ /* 0x000fe40003f06270 */
[----:B------:R-:W-:-:S02]  /*e0b0*/  ISETP.GE.AND P5, PT, R17, R2, PT ;  /* 0x000000021100720c */ /* 0x000fc40003fa6270 */
[----:B------:R-:W-:Y:S02]  /*e0c0*/  FSEL R108, R8, -INF , !P1 ;  /* 0xff800000086c7808 */ /* 0x000fe40004800000 */
[----:B------:R-:W-:Y:S02]  /*e0d0*/  FSEL R100, R10, -INF , !P0 ;  /* 0xff8000000a647808 */ /* 0x000fe40004000000 */
[----:B------:R-:W-:Y:S02]  /*e0e0*/  ISETP.GE.AND P1, PT, R17, R106, PT ;  /* 0x0000006a1100720c */ /* 0x000fe40003f26270 */
[-C--:B------:R-:W-:Y:S02]  /*e0f0*/  ISETP.GE.AND P0, PT, R15, R2.reuse, PT ;  /* 0x000000020f00720c */ /* 0x080fe40003f06270 */
[----:B------:R-:W-:Y:S02]  /*e100*/  FSEL R110, R9, -INF , !P5 ;  /* 0xff800000096e7808 */ /* 0x000fe40006800000 */
[----:B------:R-:W-:Y:S01]  /*e110*/  ISETP.GE.AND P5, PT, R13, R2, PT ;  /* 0x000000020d00720c */ /* 0x000fe20003fa6270 */
[----:B------:R-:W-:Y:S01]  /*e120*/  VIADD R2, R86, 0xfffffffe ;  /* 0xfffffffe56027836 */ /* 0x000fe20000000000 */
[----:B------:R-:W-:-:S02]  /*e130*/  FSEL R101, R11, -INF , !P1 ;  /* 0xff8000000b657808 */ /* 0x000fc40004800000 */
[----:B------:R-:W-:Y:S02]  /*e140*/  FSEL R107, R4, -INF , !P0 ;  /* 0xff800000046b7808 */ /* 0x000fe40004000000 */
[-C--:B------:R-:W-:Y:S02]  /*e150*/  ISETP.GE.AND P1, PT, R15, R106.reuse, PT ;  /* 0x0000006a0f00720c */ /* 0x080fe40003f26270 */
[----:B------:R-:W-:Y:S02]  /*e160*/  ISETP.GE.AND P0, PT, R13, R106, PT ;  /* 0x0000006a0d00720c */ /* 0x000fe40003f06270 */
[----:B------:R-:W-:Y:S02]  /*e170*/  FSEL R106, R5, -INF , !P5 ;  /* 0xff800000056a7808 */ /* 0x000fe40006800000 */
[----:B------:R-:W-:Y:S02]  /*e180*/  ISETP.GT.AND P5, PT, R2, R119, PT ;  /* 0x000000770200720c */ /* 0x000fe40003fa4270 */
[----:B------:R-:W-:-:S02]  /*e190*/  FSEL R103, R6, -INF , !P1 ;  /* 0xff80000006677808 */ /* 0x000fc40004800000 */
[----:B------:R-:W-:-:S09]  /*e1a0*/  FSEL R102, R7, -INF , !P0 ;  /* 0xff80000007667808 */ /* 0x000fd20004000000 */
        /* <DEDUP_REMOVED lines=66> */
.L_x_4019:
[----:B------:R-:W-:Y:S01]  /*e5d0*/  UMOV UR4, URZ ;  /* 0x000000ff00047c82 */ /* 0x000fe20008000000 */
[----:B------:R-:W-:Y:S01]  /*e5e0*/  IMAD.SHL.U32 R4, R104, 0x40, RZ ;  /* 0x0000004068047824 */ /* 0x000fe200078e00ff */
[----:B------:R-:W-:-:S05]  /*e5f0*/  IADD3 R5, P0, PT, RZ, -UR4, RZ ;  /* 0x80000004ff057c10 */ /* 0x000fca000ff1e0ff */
[----:B------:R-:W-:-:S05]  /*e600*/  IMAD.X R4, RZ, RZ, ~R4, P0 ;  /* 0x000000ffff047224 */ /* 0x000fca00000e0e04 */
[----:B------:R-:W-:-:S04]  /*e610*/  SHF.R.S64 R5, R5, 0x1f, R4 ;  /* 0x0000001f05057819 */ /* 0x000fc80000001004 */
[----:B------:R-:W-:-:S04]  /*e620*/  IADD3 R120, P0, PT, R5, R120, RZ ;  /* 0x0000007805787210 */ /* 0x000fc80007f1e0ff */
[----:B------:R-:W-:-:S09]  /*e630*/  LEA.HI.X.SX32 R121, R4, R121, 0x1, P0 ;  /* 0x0000007904797211 */ /* 0x000fd200000f0eff */
.L_x_4020:
[CC--:B------:R-:W-:Y:S01]  /*e640*/  @!P4 LEA R8, P0, R104.reuse, R120.reuse, 0x6 ;  /* 0x000000786808c211 */ /* 0x0c0fe200078030ff */
[----:B------:R-:W-:Y:S01]  /*e650*/  @!PT LDS RZ, [RZ] ;  /* 0x00000000fffff984 */ /* 0x000fe20000000800 */
[----:B------:R-:W-:Y:S01]  /*e660*/  @!PT LDS RZ, [RZ] ;  /* 0x00000000fffff984 */ /* 0x000fe20000000800 */
[----:B------:R-:W-:Y:S01]  /*e670*/  @!PT LDS RZ, [RZ] ;  /* 0x00000000fffff984 */ /* 0x000fe20000000800 */
[----:B------:R1:W-:Y:S01]  /*e680*/  @!P4 LDGSTS.E.BYPASS.LTC128B.128 [R0+0x3000], desc[UR6][R120.64] ;  /* 0x030000007800cfae */ /* 0x0003e2000b981a06 */
[CC--:B------:R-:W-:Y:S02]  /*e690*/  @!P3 LEA R6, P1, R104.reuse, R120.reuse, 0x6 ;  /* 0x000000786806b211 */ /* 0x0c0fe400078230ff */
[CCC-:B------:R-:W-:Y:S01]  /*e6a0*/  @!P4 LEA.HI.X R9, R104.reuse, R121.reuse, R105.reuse, 0x6, P0 ;  /* 0x000000796809c211 */ /* 0x1c0fe200000f3469 */
[----:B------:R1:W-:Y:S01]  /*e6b0*/  @P4 STS.128 [R0+0x3000], RZ ;  /* 0x003000ff00004388 */ /* 0x0003e20000000c00 */
[C---:B------:R-:W-:Y:S02]  /*e6c0*/  @!P2 LEA R4, P0, R104.reuse, R120, 0x6 ;  /* 0x000000786804a211 */ /* 0x040fe400078030ff */
        /* <DEDUP_REMOVED lines=28> */
.L_x_4018:
[----:B-1----:R-:W-:Y:S01]  /*e890*/  FMNMX3.FTZ R7, R84, R32, R34, !PT ;  /* 0x0000002054077276 */ /* 0x002fe20007810022 */
[----:B------:R-:W1:Y:S01]  /*e8a0*/  LDCU UR4, c[0x0][0x45c] ;  /* 0x00008b80ff0477ac */ /* 0x000e620008000800 */
[----:B------:R-:W-:Y:S01]  /*e8b0*/  FMNMX3.FTZ R6, R3, R87, R35, !PT ;  /* 0x0000005703067276 */ /* 0x000fe20007810023 */
[----:B------:R-:W-:Y:S01]  /*e8c0*/  LDSM.16.MT88.4 R8, [R116+0x6000] ;  /* 0x006000007408783b */ /* 0x000fe20000004200 */
[----:B------:R-:W-:Y:S02]  /*e8d0*/  FMNMX3.FTZ R7, R7, R94, R28, !PT ;  /* 0x0000005e07077276 */ /* 0x000fe4000781001c */
[----:B------:R-:W-:Y:S01]  /*e8e0*/  FMNMX3.FTZ R6, R6, R33, R31, !PT ;  /* 0x0000002106067276 */ /* 0x000fe2000781001f */
[----:B------:R-:W-:Y:S01]  /*e8f0*/  LDSM.16.MT88.4 R24, [R116+0x7000] ;  /* 0x007000007418783b */ /* 0x000fe20000004200 */
        /* <DEDUP_REMOVED lines=13> */
[----:B------:R-:W2:Y:S01]  /*e9d0*/  SHFL.BFLY PT, R4, R7, 0x2, 0x1f ;  /* 0x0c401f0007047f89 */ /* 0x000ea200000e0000 */
[----:B------:R-:W-:-:S03]  /*e9e0*/  @P5 IADD3 R86, PT, PT, R86, -0x3, RZ ;  /* 0xfffffffd56565810 */ /* 0x000fc60007ffe0ff */
[----:B------:R-:W3:Y:S01]  /*e9f0*/  SHFL.BFLY PT, R5, R6, 0x2, 0x1f ;  /* 0x0c401f0006057f89 */ /* 0x000ee200000e0000 */
        /* <DEDUP_REMOVED lines=24> */
[--C-:B------:R-:W-:Y:S01]  /*eb80*/  FFMA.FTZ R28, R28, UR4, -R105.reuse ;  /* 0x000000041c1c7c23 */ /* 0x100fe20008010869 */
[--C-:B------:R-:W-:Y:S01]  /*eb90*/  FFMA.FTZ R35, R35, UR4, -R104.reuse ;  /* 0x0000000423237c23 */ /* 0x100fe20008010868 */
[----:B------:R-:W-:Y:S01]  /*eba0*/  MUFU.EX2 R98, R98 ;  /* 0x0000006200627308 */ /* 0x000fe20000000800 */
[----:B------:R-:W-:Y:S01]  /*ebb0*/  IADD3 R4, PT, PT, R116, 0x6000, RZ ;  /* 0x0000600074047810 */ /* 0x000fe20007ffe0ff */
[--C-:B------:R-:W-:Y:S01]  /*ebc0*/  FFMA.FTZ R115, R134, UR4, -R105.reuse ;  /* 0x0000000486737c23 */ /* 0x100fe20008010869 */
[----:B------:R-:W-:Y:S01]  /*ebd0*/  FFMA.FTZ R139, R133, UR4, -R104 ;  /* 0x00000004858b7c23 */ /* 0x000fe20008010868 */
[----:B------:R-:W1:Y:S01]  /*ebe0*/  MUFU.EX2 R93, R93 ;  /* 0x0000005d005d7308 */ /* 0x000e620000000800 */
[----:B------:R-:W-:Y:S01]  /*ebf0*/  @P6 IADD3 R97, PT, PT, R4, -0x20, RZ ;  /* 0xffffffe004616810 */ /* 0x000fe20007ffe0ff */
[--C-:B------:R-:W-:Y:S01]  /*ec00*/  FFMA.FTZ R108, R108, UR4, -R105.reuse ;  /* 0x000000046c6c7c23 */ /* 0x100fe20008010869 */
[--C-:B------:R-:W-:Y:S01]  /*ec10*/  FFMA.FTZ R110, R110, UR4, -R105.reuse ;  /* 0x000000046e6e7c23 */ /* 0x100fe20008010869 */
[----:B------:R-:W-:Y:S01]  /*ec20*/  MUFU.EX2 R92, R92 ;  /* 0x0000005c005c7308 */ /* 0x000fe20000000800 */
[----:B------:R-:W-:Y:S01]  /*ec30*/  FFMA.FTZ R106, R106, UR4, -R105 ;  /* 0x000000046a6a7c23 */ /* 0x000fe20008010869 */
[----:B------:R-:W-:Y:S02]  /*ec40*/  LDSM.16.MT88.4 R16, [R97] ;  /* 0x000000006110783b */ /* 0x000fe40000004200 */
[----:B------:R-:W2:Y:S04]  /*ec50*/  MUFU.EX2 R87, R28 ;  /* 0x0000001c00577308 */ /* 0x000ea80000000800 */
[----:B------:R-:W-:Y:S01]  /*ec60*/  MUFU.EX2 R96, R96 ;  /* 0x0000006000607308 */ /* 0x000fe20000000800 */
[----:B-1----:R-:W-:-:S03]  /*ec70*/  F2FP.BF16.F32.PACK_AB R88, R93, R98 ;  /* 0x000000625d58723e */ /* 0x002fc600000010ff */
[----:B------:R-:W1:Y:S04]  /*ec80*/  MUFU.EX2 R84, R35 ;  /* 0x0000002300547308 */ /* 0x000e680000000800 */
[----:B------:R-:W-:Y:S01]  /*ec90*/  MUFU.EX2 R94, R94 ;  /* 0x0000005e005e7308 */ /* 0x000fe20000000800 */
[----:B--2---:R-:W-:-:S03]  /*eca0*/  F2FP.BF16.F32.PACK_AB R90, R87, R92 ;  /* 0x0000005c575a723e */ /* 0x004fc600000010ff */
[----:B------:R-:W2:Y:S04]  /*ecb0*/  MUFU.EX2 R99, R99 ;  /* 0x0000006300637308 */ /* 0x000ea80000000800 */
[----:B------:R-:W3:Y:S01]  /*ecc0*/  MUFU.EX2 R95, R95 ;  /* 0x0000005f005f7308 */ /* 0x000ee20000000800 */
[----:B-1----:R-:W-:Y:S01]  /*ecd0*/  F2FP.BF16.F32.PACK_AB R89, R84, R96 ;  /* 0x000000605459723e */ /* 0x002fe200000010ff */
[----:B------:R-:W1:Y:S02]  /*ece0*/  LDSM.16.MT88.4 R32, [R97+0x1000] ;  /* 0x001000006120783b */ /* 0x000e640000004200 */
[----:B------:R-:W4:Y:S04]  /*ecf0*/  MUFU.EX2 R3, R3 ;  /* 0x0000000300037308 */ /* 0x000f280000000800 */
[----:B------:R-:W-:Y:S01]  /*ed00*/  MUFU.EX2 R115, R115 ;  /* 0x0000007300737308 */ /* 0x000fe20000000800 */
[-C--:B--2---:R-:W-:Y:S01]  /*ed10*/  FMUL.FTZ R4, R80, R99.reuse ;  /* 0x0000006350047220 */ /* 0x084fe20000410000 */
[-C--:B------:R-:W-:Y:S01]  /*ed20*/  FMUL.FTZ R5, R81, R99.reuse ;  /* 0x0000006351057220 */ /* 0x080fe20000410000 */
[-C--:B------:R-:W-:Y:S01]  /*ed30*/  FMUL.FTZ R36, R36, R99.reuse ;  /* 0x0000006324247220 */ /* 0x080fe20000410000 */
[----:B------:R-:W-:Y:S01]  /*ed40*/  FMUL.FTZ R37, R37, R99 ;  /* 0x0000006325257220 */ /* 0x000fe20000410000 */
[-C--:B---3--:R-:W-:Y:S01]  /*ed50*/  FMUL.FTZ R6, R82, R95.reuse ;  /* 0x0000005f52067220 */ /* 0x088fe20000410000 */
[-C--:B------:R-:W-:Y:S01]  /*ed60*/  FMUL.FTZ R7, R83, R95.reuse ;  /* 0x0000005f53077220 */ /* 0x080fe20000410000 */
        /* <DEDUP_REMOVED lines=16> */
[----:B------:R-:W-:Y:S01]  /*ee70*/  MUFU.EX2 R139, R139 ;  /* 0x0000008b008b7308 */ /* 0x000fe20000000800 */
[C---:B------:R-:W-:Y:S01]  /*ee80*/  HMMA.16816.F32.BF16 R8, R88.reuse, R10, R36 ;  /* 0x0000000a5808723c */ /* 0x040fe20000041824 */
        /* <DEDUP_REMOVED lines=8> */
[----:B------:R-:W-:Y:S01]  /*ef10*/  LDSM.16.MT88.4 R64, [R116+0x6400] ;  /* 0x006400007440783b */ /* 0x000fe20000004200 */
[-C--:B------:R-:W-:Y:S01]  /*ef20*/  FMUL.FTZ R62, R62, R95.reuse ;  /* 0x0000005f3e3e7220 */ /* 0x080fe20000410000 */
[----:B------:R-:W-:Y:S01]  /*ef30*/  FMUL.FTZ R63, R63, R95 ;  /* 0x0000005f3f3f7220 */ /* 0x000fe20000410000 */
[-C--:B------:R-:W-:Y:S01]  /*ef40*/  FMUL.FTZ R12, R40, R99.reuse ;  /* 0x00000063280c7220 */ /* 0x080fe20000410000 */
[----:B------:R-:W2:Y:S01]  /*ef50*/  LDSM.16.MT88.4 R48, [R97+0x2000] ;  /* 0x002000006130783b */ /* 0x000ea20000004200 */
[----:B------:R-:W-:Y:S01]  /*ef60*/  FMUL.FTZ R13, R41, R99 ;  /* 0x00000063290d7220 */ /* 0x000fe20000410000 */
        /* <DEDUP_REMOVED lines=8> */
[----:B------:R-:W3:Y:S01]  /*eff0*/  MUFU.EX2 R134, R52 ;  /* 0x0000003400867308 */ /* 0x000ee20000000800 */
[C---:B-1----:R-:W-:Y:S01]  /*f000*/  HMMA.16816.F32.BF16 R28, R88.reuse, R32, R28 ;  /* 0x00000020581c723c */ /* 0x042fe2000004181c */
[----:B------:R-:W-:Y:S01]  /*f010*/  FMUL.FTZ R15, R43, R95 ;  /* 0x0000005f2b0f7220 */ /* 0x000fe20000410000 */
[-C--:B------:R-:W-:Y:S01]  /*f020*/  FMUL.FTZ R44, R44, R99.reuse ;  /* 0x000000632c2c7220 */ /* 0x080fe20000410000 */
[----:B------:R-:W-:Y:S01]  /*f030*/  MUFU.EX2 R140, R140 ;  /* 0x0000008c008c7308 */ /* 0x000fe20000000800 */
[----:B------:R-:W-:Y:S01]  /*f040*/  FMUL.FTZ R45, R45, R99 ;  /* 0x000000632d2d7220 */ /* 0x000fe20000410000 */
[-C--:B------:R-:W-:Y:S01]  /*f050*/  FMUL.FTZ R46, R46, R95.reuse ;  /* 0x0000005f2e2e7220 */ /* 0x080fe20000410000 */
[----:B------:R-:W-:Y:S01]  /*f060*/  FMUL.FTZ R47, R47, R95 ;  /* 0x0000005f2f2f7220 */ /* 0x000fe20000410000 */
[----:B------:R-:W1:Y:S01]  /*f070*/  MUFU.EX2 R133, R54 ;  /* 0x0000003600857308 */ /* 0x000e620000000800 */
[C---:B------:R-:W-:Y:S01]  /*f080*/  HMMA.16816.F32.BF16 R32, R88.reuse, R34, R60 ;  /* 0x000000225820723c */ /* 0x040fe2000004183c */
[----:B------:R-:W4:Y:S01]  /*f090*/  LDSM.16.MT88.4 R60, [R97+0x400] ;  /* 0x00040000613c783b */ /* 0x000f220000004200 */
[-C--:B------:R-:W-:Y:S01]  /*f0a0*/  FMUL.FTZ R68, R68, R99.reuse ;  /* 0x0000006344447220 */ /* 0x080fe20000410000 */
[----:B------:R-:W5:Y:S01]  /*f0b0*/  MUFU.EX2 R138, R138 ;  /* 0x0000008a008a7308 */ /* 0x000f620000000800 */
[----:B------:R-:W-:Y:S01]  /*f0c0*/  FMUL.FTZ R69, R69, R99 ;  /* 0x0000006345457220 */ /* 0x000fe20000410000 */
[----:B---3--:R-:W-:Y:S01]  /*f0d0*/  F2FP.BF16.F32.PACK_AB R52, R115, R134 ;  /* 0x000000867334723e */ /* 0x008fe200000010ff */
[----:B------:R-:W3:Y:S01]  /*f0e0*/  LDSM.16.MT88.4 R40, [R116+0x8000] ;  /* 0x008000007428783b */ /* 0x000ee20000004200 */
[----:B------:R-:W-:Y:S01]  /*f0f0*/  MUFU.EX2 R136, R136 ;  /* 0x0000008800887308 */ /* 0x000fe20000000800 */
[C---:B------:R-:W-:Y:S01]  /*f100*/  HMMA.16816.F32.BF16 R12, R88.reuse, R16, R12 ;  /* 0x00000010580c723c */ /* 0x040fe2000004180c */
[-C--:B------:R-:W-:Y:S01]  /*f110*/  FMUL.FTZ R70, R70, R95.reuse ;  /* 0x0000005f46467220 */ /* 0x080fe20000410000 */
[----:B------:R-:W-:Y:S01]  /*f120*/  FMUL.FTZ R71, R71, R95 ;  /* 0x0000005f47477220 */ /* 0x000fe20000410000 */
[----:B------:R-:W2:Y:S01]  /*f130*/  MUFU.EX2 R131, R131 ;  /* 0x0000008300837308 */ /* 0x000ea20000000800 */
[-C--:B------:R-:W-:Y:S01]  /*f140*/  FMUL.FTZ R76, R76, R99.reuse ;  /* 0x000000634c4c7220 */ /* 0x080fe20000410000 */
[----:B-1----:R-:W-:Y:S01]  /*f150*/  F2FP.BF16.F32.PACK_AB R54, R133, R140 ;  /* 0x0000008c8536723e */ /* 0x002fe200000010ff */
[----:B------:R-:W-:Y:S01]  /*f160*/  FMUL.FTZ R77, R77, R99 ;  /* 0x000000634d4d7220 */ /* 0x000fe20000410000 */
[----:B------:R-:W-:Y:S01]  /*f170*/  FMUL.FTZ R78, R78, R95 ;  /* 0x0000005f4e4e7220 */ /* 0x000fe20000410000 */
[C---:B------:R-:W-:Y:S01]  /*f180*/  HMMA.16816.F32.BF16 R16, R88.reuse, R18, R44 ;  /* 0x000000125810723c */ /* 0x040fe2000004182c */
[----:B-----5:R-:W-:Y:S01]  /*f190*/  F2FP.BF16.F32.PACK_AB R53, R138, R139 ;  /* 0x0000008b8a35723e */ /* 0x020fe200000010ff */
[-C--:B------:R-:W-:Y:S01]  /*f1a0*/  FMUL.FTZ R44, R72, R99.reuse ;  /* 0x00000063482c7220 */ /* 0x080fe20000410000 */
[----:B------:R-:W-:Y:S01]  /*f1b0*/  FMUL.FTZ R45, R73, R99 ;  /* 0x00000063492d7220 */ /* 0x000fe20000410000 */
[-C--:B------:R-:W-:Y:S01]  /*f1c0*/  FMUL.FTZ R46, R74, R95.reuse ;  /* 0x0000005f4a2e7220 */ /* 0x080fe20000410000 */
[-C--:B------:R-:W-:Y:S01]  /*f1d0*/  FMUL.FTZ R47, R75, R95.reuse ;  /* 0x0000005f4b2f7220 */ /* 0x080fe20000410000 */
[----:B------:R-:W-:Y:S01]  /*f1e0*/  FMUL.FTZ R79, R79, R95 ;  /* 0x0000005f4f4f7220 */ /* 0x000fe20000410000 */
[--C-:B------:R-:W-:Y:S01]  /*f1f0*/  FFMA.FTZ R141, R112, UR4, -R105.reuse ;  /* 0x00000004708d7c23 */ /* 0x100fe20008010869 */
[--C-:B------:R-:W-:Y:S01]  /*f200*/  FFMA.FTZ R112, R114, UR4, -R105.reuse ;  /* 0x0000000472707c23 */ /* 0x100fe20008010869 */
[----:B--2---:R-:W-:Y:S01]  /*f210*/  F2FP.BF16.F32.PACK_AB R55, R131, R136 ;  /* 0x000000888337723e */ /* 0x004fe200000010ff */
[----:B------:R-:W-:Y:S01]  /*f220*/  FFMA.FTZ R114, R130, UR4, -R105 ;  /* 0x0000000482727c23 */ /* 0x000fe20008010869 */
[----:B------:R-:W-:Y:S01]  /*f230*/  FFMA.FTZ R130, R111, UR4, -R104 ;  /* 0x000000046f827c23 */ /* 0x000fe20008010868 */
[----:B------:R-:W-:Y:S01]  /*f240*/  HMMA.16816.F32.BF16 R44, R88, R48, R44 ;  /* 0x00000030582c723c */ /* 0x000fe2000004182c */
[----:B------:R-:W-:Y:S01]  /*f250*/  MUFU.EX2 R141, R141 ;  /* 0x0000008d008d7308 */ /* 0x000fe20000000800 */
[----:B------:R-:W-:Y:S01]  /*f260*/  FFMA.FTZ R98, R137, R99, R98 ;  /* 0x0000006389627223 */ /* 0x000fe20000010062 */
[----:B------:R-:W-:-:S02]  /*f270*/  FFMA.FTZ R95, R135, R95, R96 ;  /* 0x0000005f875f7223 */ /* 0x000fc40000010060 */
[----:B------:R-:W1:Y:S01]  /*f280*/  MUFU.EX2 R112, R112 ;  /* 0x0000007000707308 */ /* 0x000e620000000800 */
[----:B------:R-:W-:Y:S01]  /*f290*/  FADD.FTZ R93, R93, R98 ;  /* 0x000000625d5d7221 */ /* 0x000fe20000010000 */
[----:B------:R-:W-:Y:S01]  /*f2a0*/  FADD.FTZ R95, R84, R95 ;  /* 0x0000005f545f7221 */ /* 0x000fe20000010000 */
[C---:B------:R-:W-:Y:S01]  /*f2b0*/  HMMA.16816.F32.BF16 R4, R52.reuse, R64, R4 ;  /* 0x000000403404723c */ /* 0x040fe20000041804 */
[----:B------:R-:W-:Y:S01]  /*f2c0*/  MUFU.EX2 R114, R114 ;  /* 0x0000007200727308 */ /* 0x000fe20000000800 */
[----:B------:R-:W-:Y:S01]  /*f2d0*/  FADD.FTZ R92, R92, R93 ;  /* 0x0000005d5c5c7221 */ /* 0x000fe20000010000 */
[----:B------:R-:W-:Y:S01]  /*f2e0*/  FADD.FTZ R94, R94, R95 ;  /* 0x0000005f5e5e7221 */ /* 0x000fe20000010000 */
[----:B------:R-:W-:Y:S01]  /*f2f0*/  MOV R84, R85 ;  /* 0x0000005500547202 */ /* 0x000fe20000000f00 */
[----:B------:R-:W-:Y:S01]  /*f300*/  MUFU.EX2 R130, R130 ;  /* 0x0000008200827308 */ /* 0x000fe20000000800 */
[----:B------:R-:W-:Y:S01]  /*f310*/  FADD.FTZ R87, R87, R92 ;  /* 0x0000005c57577221 */ /* 0x000fe20000010000 */
[----:B------:R-:W-:Y:S01]  /*f320*/  FADD.FTZ R94, R3, R94 ;  /* 0x0000005e035e7221 */ /* 0x000fe20000010000 */
[----:B------:R-:W-:Y:S01]  /*f330*/  HMMA.16816.F32.BF16 R8, R52, R66, R8 ;  /* 0x000000423408723c */ /* 0x000fe20000041808 */
[----:B------:R-:W2:Y:S01]  /*f340*/  LDSM.16.MT88.4 R64, [R97+0x1400] ;  /* 0x001400006140783b */ /* 0x000ea20000004200 */
[----:B------:R-:W-:Y:S01]  /*f350*/  MUFU.EX2 R108, R108 ;  /* 0x0000006c006c7308 */ /* 0x000fe20000000800 */
[----:B------:R-:W-:Y:S01]  /*f360*/  FADD.FTZ R134, R134, R87 ;  /* 0x0000005786867221 */ /* 0x000fe20000010000 */
[----:B------:R-:W-:Y:S01]  /*f370*/  FADD.FTZ R139, R139, R94 ;  /* 0x0000005e8b8b7221 */ /* 0x000fe20000010000 */
[----:B------:R-:W-:-:S02]  /*f380*/  MOV R3, R0 ;  /* 0x0000000000037202 */ /* 0x000fc40000000f00 */
[----:B------:R-:W-:Y:S01]  /*f390*/  FADD.FTZ R115, R115, R134 ;  /* 0x0000008673737221 */ /* 0x000fe20000010000 */
[C---:B------:R-:W-:Y:S01]  /*f3a0*/  HMMA.16816.F32.BF16 R20, R52.reuse, R56, R20 ;  /* 0x000000383414723c */ /* 0x040fe20000041814 */
[----:B------:R-:W-:Y:S01]  /*f3b0*/  FADD.FTZ R139, R138, R139 ;  /* 0x0000008b8a8b7221 */ /* 0x000fe20000010000 */
[----:B------:R-:W-:Y:S01]  /*f3c0*/  @P5 MOV R3, R0 ;  /* 0x0000000000035202 */ /* 0x000fe20000000f00 */
[----:B------:R-:W-:Y:S01]  /*f3d0*/  FADD.FTZ R140, R140, R115 ;  /* 0x000000738c8c7221 */ /* 0x000fe20000010000 */
[----:B------:R-:W-:Y:S01]  /*f3e0*/  @P5 MOV R84, R85 ;  /* 0x0000005500545202 */ /* 0x000fe20000000f00 */
[----:B------:R-:W-:Y:S02]  /*f3f0*/  FADD.FTZ R136, R136, R139 ;  /* 0x0000008b88887221 */ /* 0x000fe40000010000 */
[----:B------:R-:W-:Y:S01]  /*f400*/  FADD.FTZ R140, R133, R140 ;  /* 0x0000008c858c7221 */ /* 0x000fe20000010000 */
[----:B------:R-:W-:Y:S01]  /*f410*/  HMMA.16816.F32.BF16 R24, R52, R58, R24 ;  /* 0x0000003a3418723c */ /* 0x000fe20000041818 */
[----:B------:R-:W5:Y:S01]  /*f420*/  LDSM.16.MT88.4 R56, [R97+0x2400] ;  /* 0x002400006138783b */ /* 0x000f620000004200 */
[----:B------:R-:W-:-:S06]  /*f430*/  FADD.FTZ R131, R131, R136 ;  /* 0x0000008883837221 */ /* 0x000fcc0000010000 */
[C---:B----4-:R-:W-:Y:S08]  /*f440*/  HMMA.16816.F32.BF16 R12, R52.reuse, R60, R12 ;  /* 0x0000003c340c723c */ /* 0x050ff0000004180c */
[----:B------:R-:W-:Y:S01]  /*f450*/  HMMA.16816.F32.BF16 R16, R52, R62, R16 ;  /* 0x0000003e3410723c */ /* 0x000fe20000041810 */
[----:B------:R-:W4:Y:S07]  /*f460*/  LDSM.16.MT88.4 R60, [R116+0x8400] ;  /* 0x00840000743c783b */ /* 0x000f2e0000004200 */
[----:B---3--:R-:W-:Y:S08]  /*f470*/  HMMA.16816.F32.BF16 R36, R88, R40, R36 ;  /* 0x000000285824723c */ /* 0x008ff00000041824 */
[C---:B--2---:R-:W-:Y:S08]  /*f480*/  HMMA.16816.F32.BF16 R28, R52.reuse, R64, R28 ;  /* 0x00000040341c723c */ /* 0x044ff0000004181c */
[----:B------:R-:W-:Y:S01]  /*f490*/  HMMA.16816.F32.BF16 R32, R52, R66, R32 ;  /* 0x000000423420723c */ /* 0x000fe20000041820 */
[----:B------:R-:W2:Y:S07]  /*f4a0*/  LDSM.16.MT88.4 R64, [R116+0x6800] ;  /* 0x006800007440783b */ /* 0x000eae0000004200 */
[----:B------:R-:W-:Y:S01]  /*f4b0*/  HMMA.16816.F32.BF16 R40, R88, R42, R68 ;  /* 0x0000002a5828723c */ /* 0x000fe20000041844 */
[----:B------:R-:W-:Y:S01]  /*f4c0*/  FFMA.FTZ R68, R132, UR4, -R105 ;  /* 0x0000000484447c23 */ /* 0x000fe20008010869 */
[----:B------:R-:W-:-:S03]  /*f4d0*/  FFMA.FTZ R132, R113, UR4, -R104 ;  /* 0x0000000471847c23 */ /* 0x000fc60008010868 */
[----:B------:R3:W-:Y:S03]  /*f4e0*/  MUFU.EX2 R113, R68 ;  /* 0x0000004400717308 */ /* 0x0007e60000000800 */
[----:B-----5:R-:W-:Y:S01]  /*f4f0*/  HMMA.16816.F32.BF16 R44, R52, R56, R44 ;  /* 0x00000038342c723c */ /* 0x020fe2000004182c */
[--C-:B------:R-:W-:Y:S01]  /*f500*/  FFMA.FTZ R56, R109, UR4, -R104.reuse ;  /* 0x000000046d387c23 */ /* 0x100fe20008010868 */
[--C-:B------:R-:W-:Y:S01]  /*f510*/  FFMA.FTZ R109, R129, UR4, -R104.reuse ;  /* 0x00000004816d7c23 */ /* 0x100fe20008010868 */
[----:B------:R-:W-:Y:S01]  /*f520*/  MUFU.EX2 R132, R132 ;  /* 0x0000008400847308 */ /* 0x000fe20000000800 */
[----:B------:R-:W-:-:S03]  /*f530*/  FFMA.FTZ R129, R100, UR4, -R104 ;  /* 0x0000000464817c23 */ /* 0x000fc60008010868 */
[----:B------:R5:W5:Y:S01]  /*f540*/  MUFU.EX2 R111, R56 ;  /* 0x00000038006f7308 */ /* 0x000b620000000800 */
[----:B------:R-:W-:Y:S01]  /*f550*/  HMMA.16816.F32.BF16 R48, R88, R50, R76 ;  /* 0x000000325830723c */ /* 0x000fe2000004184c */
[----:B------:R-:W2:Y:S02]  /*f560*/  LDSM.16.MT88.4 R76, [R97+0x2800] ;  /* 0x00280000614c783b */ /* 0x000ea40000004200 */
[----:B------:R-:W5:Y:S02]  /*f570*/  MUFU.EX2 R109, R109 ;  /* 0x0000006d006d7308 */ /* 0x000f640000000800 */
[----:B---3--:R-:W-:Y:S02]  /*f580*/  LDSM.16.MT88.4 R68, [R116+0x8800] ;  /* 0x008800007444783b */ /* 0x008fe40000004200 */
[----:B------:R-:W-:Y:S01]  /*f590*/  MUFU.EX2 R100, R106 ;  /* 0x0000006a00647308 */ /* 0x000fe20000000800 */
[C---:B----4-:R-:W-:Y:S03]  /*f5a0*/  HMMA.16816.F32.BF16 R36, R52.reuse, R60, R36 ;  /* 0x0000003c3424723c */ /* 0x050fe60000041824 */
[----:B------:R-:W-:Y:S05]  /*f5b0*/  MUFU.EX2 R129, R129 ;  /* 0x0000008100817308 */ /* 0x000fea0000000800 */
[C---:B------:R-:W-:Y:S01]  /*f5c0*/  HMMA.16816.F32.BF16 R40, R52.reuse, R62, R40 ;  /* 0x0000003e3428723c */ /* 0x040fe20000041828 */
[----:B------:R-:W3:Y:S07]  /*f5d0*/  LDSM.16.MT88.4 R60, [R97+0x800] ;  /* 0x00080000613c783b */ /* 0x000eee0000004200 */
[----:B------:R-:W-:Y:S01]  /*f5e0*/  HMMA.16816.F32.BF16 R48, R52, R58, R48 ;  /* 0x0000003a3430723c */ /* 0x000fe20000041830 */
[----:B-1----:R-:W-:Y:S01]  /*f5f0*/  F2FP.BF16.F32.PACK_AB R52, R112, R141 ;  /* 0x0000008d7034723e */ /* 0x002fe200000010ff */
[----:B-----5:R-:W1:Y:S01]  /*f600*/  LDSM.16.MT88.4 R56, [R97+0x1800] ;  /* 0x001800006138783b */ /* 0x020e620000004200 */
        /* <DEDUP_REMOVED lines=14> */
[C---:B------:R-:W-:Y:S01]  /*f6f0*/  HMMA.16816.F32.BF16 R72, R52.reuse, R76, R44 ;  /* 0x0000004c3448723c */ /* 0x040fe2000004182c */
[----:B------:R-:W-:Y:S07]  /*f700*/  LDSM.16.MT88.4 R44, [R97+0xc00] ;  /* 0x000c0000612c783b */ /* 0x000fee0000004200 */
[C---:B---3--:R-:W-:Y:S08]  /*f710*/  HMMA.16816.F32.BF16 R12, R52.reuse, R60, R12 ;  /* 0x0000003c340c723c */ /* 0x048ff0000004180c */
[C---:B------:R-:W-:Y:S01]  /*f720*/  HMMA.16816.F32.BF16 R16, R52.reuse, R62, R16 ;  /* 0x0000003e3410723c */ /* 0x040fe20000041810 */
[----:B------:R-:W-:Y:S07]  /*f730*/  LDSM.16.MT88.4 R60, [R97+0x1c00] ;  /* 0x001c0000613c783b */ /* 0x000fee0000004200 */
[C---:B-1----:R-:W-:Y:S08]  /*f740*/  HMMA.16816.F32.BF16 R28, R52.reuse, R56, R28 ;  /* 0x00000038341c723c */ /* 0x042ff0000004181c */
[C---:B------:R-:W-:Y:S08]  /*f750*/  HMMA.16816.F32.BF16 R32, R52.reuse, R58, R32 ;  /* 0x0000003a3420723c */ /* 0x040ff00000041820 */
[C---:B--2---:R-:W-:Y:S08]  /*f760*/  HMMA.16816.F32.BF16 R20, R52.reuse, R64, R20 ;  /* 0x000000403414723c */ /* 0x044ff00000041814 */
[C---:B------:R-:W-:Y:S08]  /*f770*/  HMMA.16816.F32.BF16 R24, R52.reuse, R66, R24 ;  /* 0x000000423418723c */ /* 0x040ff00000041818 */
[C---:B------:R-:W-:Y:S01]  /*f780*/  HMMA.16816.F32.BF16 R64, R52.reuse, R68, R36 ;  /* 0x000000443440723c */ /* 0x040fe20000041824 */
[----:B------:R-:W1:Y:S07]  /*f790*/  LDSM.16.MT88.4 R36, [R116+0x6c00] ;  /* 0x006c00007424783b */ /* 0x000e6e0000004200 */
[C---:B------:R-:W-:Y:S01]  /*f7a0*/  HMMA.16816.F32.BF16 R68, R52.reuse, R70, R40 ;  /* 0x000000463444723c */ /* 0x040fe20000041828 */
[--C-:B------:R-:W-:Y:S01]  /*f7b0*/  FFMA.FTZ R40, R101, UR4, -R104.reuse ;  /* 0x0000000465287c23 */ /* 0x100fe20008010868 */
[--C-:B------:R-:W-:Y:S01]  /*f7c0*/  FFMA.FTZ R101, R103, UR4, -R104.reuse ;  /* 0x0000000467657c23 */ /* 0x100fe20008010868 */
[----:B------:R-:W-:Y:S01]  /*f7d0*/  FFMA.FTZ R104, R102, UR4, -R104 ;  /* 0x0000000466687c23 */ /* 0x000fe20008010868 */
[----:B------:R-:W-:Y:S01]  /*f7e0*/  FFMA.FTZ R41, R107, UR4, -R105 ;  /* 0x000000046b297c23 */ /* 0x000fe20008010869 */
[----:B------:R-:W2:Y:S03]  /*f7f0*/  MUFU.EX2 R102, R40 ;  /* 0x0000002800667308 */ /* 0x000ea60000000800 */
[----:B------:R-:W-:Y:S01]  /*f800*/  HMMA.16816.F32.BF16 R76, R52, R78, R48 ;  /* 0x0000004e344c723c */ /* 0x000fe20000041830 */
[----:B------:R-:W3:Y:S01]  /*f810*/  MUFU.EX2 R107, R110 ;  /* 0x0000006e006b7308 */ /* 0x000ee20000000800 */
[----:B------:R-:W4:Y:S03]  /*f820*/  LDSM.16.MT88.4 R52, [R116+0x7c00] ;  /* 0x007c00007434783b */ /* 0x000f260000004200 */
[----:B------:R-:W5:Y:S04]  /*f830*/  MUFU.EX2 R105, R41 ;  /* 0x0000002900697308 */ /* 0x000f680000000800 */
[----:B------:R-:W-:Y:S01]  /*f840*/  MUFU.EX2 R101, R101 ;  /* 0x0000006500657308 */ /* 0x000fe20000000800 */
[----:B--2---:R-:W-:Y:S01]  /*f850*/  F2FP.BF16.F32.PACK_AB R89, R102, R129 ;  /* 0x000000816659723e */ /* 0x004fe200000010ff */
[----:B------:R-:W-:-:S02]  /*f860*/  FADD.FTZ R129, R129, R130 ;  /* 0x0000008281817221 */ /* 0x000fc40000010000 */
[----:B------:R-:W2:Y:S01]  /*f870*/  MUFU.EX2 R104, R104 ;  /* 0x0000006800687308 */ /* 0x000ea20000000800 */
[C---:B---3--:R-:W-:Y:S01]  /*f880*/  F2FP.BF16.F32.PACK_AB R88, R107.reuse, R108 ;  /* 0x0000006c6b58723e */ /* 0x048fe200000010ff */
[----:B------:R-:W-:Y:S01]  /*f890*/  FADD.FTZ R108, R108, R113 ;  /* 0x000000716c6c7221 */ /* 0x000fe20000010000 */
[----:B------:R-:W-:Y:S01]  /*f8a0*/  FADD.FTZ R102, R102, R129 ;  /* 0x0000008166667221 */ /* 0x000fe20000010000 */
[----:B-----5:R-:W-:Y:S02]  /*f8b0*/  F2FP.BF16.F32.PACK_AB R90, R100, R105 ;  /* 0x00000069645a723e */ /* 0x020fe400000010ff */
[----:B------:R-:W-:-:S04]  /*f8c0*/  FADD.FTZ R108, R107, R108 ;  /* 0x0000006c6b6c7221 */ /* 0x000fc80000010000 */
[----:B------:R-:W-:Y:S01]  /*f8d0*/  FADD.FTZ R105, R105, R108 ;  /* 0x0000006c69697221 */ /* 0x000fe20000010000 */
[----:B--2---:R-:W-:Y:S01]  /*f8e0*/  F2FP.BF16.F32.PACK_AB R91, R104, R101 ;  /* 0x00000065685b723e */ /* 0x004fe200000010ff */
[----:B------:R-:W-:Y:S02]  /*f8f0*/  FADD.FTZ R101, R101, R102 ;  /* 0x0000006665657221 */ /* 0x000fe40000010000 */
[----:B------:R-:W-:Y:S02]  /*f900*/  FADD.FTZ R137, R100, R105 ;  /* 0x0000006964897221 */ /* 0x000fe40000010000 */
[----:B------:R-:W-:Y:S02]  /*f910*/  FADD.FTZ R135, R104, R101 ;  /* 0x0000006568877221 */ /* 0x000fe40000010000 */
[C---:B-1----:R-:W-:Y:S01]  /*f920*/  HMMA.16816.F32.BF16 R80, R88.reuse, R36, R4 ;  /* 0x000000245850723c */ /* 0x042fe20000041804 */
[----:B------:R-:W1:Y:S07]  /*f930*/  LDSM.16.MT88.4 R4, [R116+0x8c00] ;  /* 0x008c00007404783b */ /* 0x000e6e0000004200 */
[C---:B------:R-:W-:Y:S01]  /*f940*/  HMMA.16816.F32.BF16 R36, R88.reuse, R38, R8 ;  /* 0x000000265824723c */ /* 0x040fe20000041808 */
[----:B------:R-:W2:Y:S07]  /*f950*/  LDSM.16.MT88.4 R8, [R97+0x2c00] ;  /* 0x002c00006108783b */ /* 0x000eae0000004200 */
[C---:B------:R-:W-:Y:S08]  /*f960*/  HMMA.16816.F32.BF16 R40, R88.reuse, R44, R12 ;  /* 0x0000002c5828723c */ /* 0x040ff0000004180c */
[C---:B----4-:R-:W-:Y:S08]  /*f970*/  HMMA.16816.F32.BF16 R48, R88.reuse, R52, R20 ;  /* 0x000000345830723c */ /* 0x050ff00000041814 */
[C---:B------:R-:W-:Y:S08]  /*f980*/  HMMA.16816.F32.BF16 R56, R88.reuse, R60, R28 ;  /* 0x0000003c5838723c */ /* 0x040ff0000004181c */
[C---:B------:R-:W-:Y:S08]  /*f990*/  HMMA.16816.F32.BF16 R44, R88.reuse, R46, R16 ;  /* 0x0000002e582c723c */ /* 0x040ff00000041810 */
[C---:B------:R-:W-:Y:S08]  /*f9a0*/  HMMA.16816.F32.BF16 R52, R88.reuse, R54, R24 ;  /* 0x000000365834723c */ /* 0x040ff00000041818 */
[C---:B------:R-:W-:Y:S08]  /*f9b0*/  HMMA.16816.F32.BF16 R60, R88.reuse, R62, R32 ;  /* 0x0000003e583c723c */ /* 0x040ff00000041820 */
[C---:B-1----:R-:W-:Y:S08]  /*f9c0*/  HMMA.16816.F32.BF16 R64, R88.reuse, R4, R64 ;  /* 0x000000045840723c */ /* 0x042ff00000041840 */
[C---:B------:R-:W-:Y:S08]  /*f9d0*/  HMMA.16816.F32.BF16 R68, R88.reuse, R6, R68 ;  /* 0x000000065844723c */ /* 0x040ff00000041844 */
[C---:B--2---:R-:W-:Y:S08]  /*f9e0*/  HMMA.16816.F32.BF16 R72, R88.reuse, R8, R72 ;  /* 0x000000085848723c */ /* 0x044ff00000041848 */
[----:B------:R-:W-:Y:S01]  /*f9f0*/  HMMA.16816.F32.BF16 R76, R88, R10, R76 ;  /* 0x0000000a584c723c */ /* 0x000fe2000004184c */
[----:B------:R-:W-:Y:S01]  /*fa00*/  MOV R88, R2 ;  /* 0x0000000200587202 */ /* 0x000fe20000000f00 */
[----:B------:R-:W-:-:S03]  /*fa10*/  NOP ;  /* 0x0000000000007918 */ /* 0x000fc60000000000 */
[----:B------:R-:W-:-:S15]  /*fa20*/  @P5 BRA `(.L_x_4021) ;  /* 0x0000000000045947 */ /* 0x000fde0003800000 */
.L_x_4015:
[----:B------:R-:W-:-:S07]  /*fa30*/  IADD3 R86, PT, PT, R88, -0x1, RZ ;  /* 0xffffffff58567810 */ /* 0x000fce0007ffe0ff */
.L_x_4021:
        /* <DEDUP_REMOVED lines=19> */
.L_x_4026:
[----:B------:R-:W-:Y:S01]  /*fb70*/  @!P6 IADD3 R7, P0, PT, RZ, -R131, RZ ;  /* 0x80000083ff07e210 */ /* 0x000fe20007f1e0ff */
[----:B------:R-:W1:Y:S01]  /*fb80*/  S2R R2, SR_TID.X ;  /* 0x0000000000027919 */ /* 0x000e620000002100 */
[----:B------:R-:W5:Y:S01]  /*fb90*/  @!P6 LDC R86, c[0x0][0x3c0] ;  /* 0x0000f000ff56eb82 */ /* 0x000f620000000800 */
[----:B------:R-:W-:Y:S07]  /*fba0*/  DEPBAR.LE SB0, 0x0 ;  /* 0x000080000000791a */ /* 0x000fee0000000000 */
[----:B------:R-:W2:Y:S08]  /*fbb0*/  LDC R134, c[0x0][0x3c4] ;  /* 0x0000f100ff867b82 */ /* 0x000eb00000000800 */
[----:B------:R-:W-:Y:S01]  /*fbc0*/  BAR.SYNC.DEFER_BLOCKING 0x0 ;  /* 0x0000000000007b1d */ /* 0x000fe20000010000 */
[----:B------:R-:W-:Y:S01]  /*fbd0*/  IMAD.MOV.U32 R4, RZ, RZ, R122 ;  /* 0x000000ffff047224 */ /* 0x000fe200078e007a */
[C---:B-1----:R-:W-:Y:S01]  /*fbe0*/  LOP3.LUT R128, R2.reuse, 0x18, RZ, 0xc0, !PT ;  /* 0x0000001802807812 */ /* 0x042fe200078ec0ff */
[----:B------:R-:W-:Y:S02]  /*fbf0*/  IMAD.SHL.U32 R5, R2, 0x8, RZ ;  /* 0x0000000802057824 */ /* 0x000fe400078e00ff */
[----:B-----5:R-:W-:Y:S03]  /*fc00*/  @!P6 IMAD.SHL.U32 R6, R86, 0x40, RZ ;  /* 0x000000405606e824 */ /* 0x020fe600078e00ff */
[--C-:B------:R-:W-:Y:S01]  /*fc10*/  LOP3.LUT R136, R128, 0xd8, R5.reuse, 0x78, !PT ;  /* 0x000000d880887812 */ /* 0x100fe200078e7805 */
[----:B------:R-:W-:Y:S01]  /*fc20*/  @!P6 IMAD.X R6, RZ, RZ, ~R6, P0 ;  /* 0x000000ffff06e224 */ /* 0x000fe200000e0e06 */
[----:B------:R-:W-:Y:S02]  /*fc30*/  LOP3.LUT R3, R5, 0x18, RZ, 0xc0, !PT ;  /* 0x0000001805037812 */ /* 0x000fe400078ec0ff */
[----:B------:R-:W-:Y:S02]  /*fc40*/  LOP3.LUT R136, R136, 0x1f20, R5, 0xf8, !PT ;  /* 0x00001f2088887812 */ /* 0x000fe400078ef805 */
[----:B------:R-:W-:Y:S02]  /*fc50*/  @!P6 SHF.R.S64 R7, R7, 0x1f, R6 ;  /* 0x0000001f0707e819 */ /* 0x000fe40000001006 */
[C---:B--2---:R-:W-:Y:S02]  /*fc60*/  ISETP.GE.AND P5, PT, R3.reuse, UR12, PT ;  /* 0x0000000c03007c0c */ /* 0x044fe4000bfa6270 */
[C---:B------:R-:W-:Y:S02]  /*fc70*/  LOP3.LUT R5, R3.reuse, 0x20, RZ, 0xfc, !PT ;  /* 0x0000002003057812 */ /* 0x040fe400078efcff */
[----:B------:R-:W-:Y:S02]  /*fc80*/  LOP3.LUT R3, R3, 0x40, RZ, 0xfc, !PT ;  /* 0x0000004003037812 */ /* 0x000fe400078efcff */
[----:B------:R-:W-:Y:S02]  /*fc90*/  @!P6 IADD3 R122, P0, PT, R122, R7, RZ ;  /* 0x000000077a7ae210 */ /* 0x000fe40007f1e0ff */
[----:B------:R-:W-:Y:S01]  /*fca0*/  ISETP.GE.AND P3, PT, R3, UR12, PT ;  /* 0x0000000c03007c0c */ /* 0x000fe2000bf66270 */
[----:B------:R-:W-:Y:S01]  /*fcb0*/  IMAD.MOV.U32 R3, RZ, RZ, R123 ;  /* 0x000000ffff037224 */ /* 0x000fe200078e007b */
[----:B------:R-:W-:Y:S02]  /*fcc0*/  ISETP.GE.AND P4, PT, R5, UR12, PT ;  /* 0x0000000c05007c0c */ /* 0x000fe4000bf86270 */
[----:B------:R-:W-:Y:S01]  /*fcd0*/  @!P6 LEA.HI.X.SX32 R123, R6, R123, 0x1, P0 ;  /* 0x0000007b067be211 */ /* 0x000fe200000f0eff */
[----:B------:R-:W-:Y:S10]  /*fce0*/  @!P6 BRA `(.L_x_4023) ;  /* 0x0000000000f4e947 */ /* 0x000ff40003800000 */
        /* <DEDUP_REMOVED lines=61> */
.L_x_4023:
[----:B------:R-:W-:Y:S01]  /*100c0*/  LEA R87, R136, UR5, 0x1 ;  /* 0x0000000588577c11 */ /* 0x000fe2000f8e08ff */
[----:B------:R-:W-:Y:S01]  /*100d0*/  @!P3 IMAD.MOV.U32 R140, RZ, RZ, R122 ;  /* 0x000000ffff8cb224 */ /* 0x000fe200078e007a */
[C---:B------:R-:W-:Y:S01]  /*100e0*/  LEA R138, P0, R86.reuse, R122, 0x6 ;  /* 0x0000007a568a7211 */ /* 0x040fe200078030ff */
[----:B------:R-:W-:Y:S02]  /*100f0*/  @!P3 IMAD.MOV.U32 R141, RZ, RZ, R123 ;  /* 0x000000ffff8db224 */ /* 0x000fe400078e007b */
[----:B------:R-:W-:Y:S01]  /*10100*/  @!PT LDS RZ, [RZ] ;  /* 0x00000000fffff984 */ /* 0x000fe20000000800 */
[----:B------:R-:W-:Y:S01]  /*10110*/  @!PT LDS RZ, [RZ] ;  /* 0x00000000fffff984 */ /* 0x000fe20000000800 */
[----:B------:R-:W-:Y:S01]  /*10120*/  @!PT LDS RZ, [RZ] ;  /* 0x00000000fffff984 */ /* 0x000fe20000000800 */
[----:B------:R1:W-:Y:S01]  /*10130*/  @!P5 LDGSTS.E.BYPASS.LTC128B.128 [R87+0x6000], desc[UR6][R122.64] ;  /* 0x060000007a57dfae */ /* 0x0003e2000b981a06 */
[----:B------:R-:W-:Y:S01]  /*10140*/  LEA.HI.X R139, R86, R123, R134, 0x6, P0 ;  /* 0x0000007b568b7211 */ /* 0x000fe200000f3486 */
[----:B------:R-:W-:Y:S01]  /*10150*/  IMAD.MOV.U32 R84, RZ, RZ, 0x20 ;  /* 0x00000020ff547424 */ /* 0x000fe200078e00ff */
[----:B------:R-:W-:Y:S01]  /*10160*/  LOP3.LUT P0, RZ, R2, 0x4, RZ, 0xc0, !PT ;  /* 0x0000000402ff7812 */ /* 0x000fe2000780c0ff */
[----:B------:R-:W-:Y:S01]  /*10170*/  @P5 STS.128 [R87+0x6000], RZ ;  /* 0x006000ff57005388 */ /* 0x000fe20000000c00 */
[----:B------:R-:W-:Y:S02]  /*10180*/  VIADD R132, R132, 0xffffffff ;  /* 0xffffffff84847836 */ /* 0x000fe40000000000 */
[----:B------:R-:W-:Y:S01]  /*10190*/  SEL R84, R84, 0xffffffe0, !P0 ;  /* 0xffffffe054547807 */ /* 0x000fe20004000000 */
[----:B------:R-:W-:Y:S01]  /*101a0*/  @!PT LDS RZ, [RZ] ;  /* 0x00000000fffff984 */ /* 0x000fe20000000800 */
[----:B------:R-:W-:Y:S01]  /*101b0*/  @!PT LDS RZ, [RZ] ;  /* 0x00000000fffff984 */ /* 0x000fe20000000800 */
[----:B------:R-:W-:Y:S01]  /*101c0*/  @!PT LDS RZ, [RZ] ;  /* 0x00000000fffff984 */ /* 0x000fe20000000800 */
[----:B------:R1:W-:Y:S02]  /*101d0*/  @!P4 LDGSTS.E.BYPASS.LTC128B.128 [R87+0x7000], desc[UR6][R122.64+0x40] ;  /* 0x070000407a57cfae */ /* 0x0003e4000b981a06 */
[----:B------:R-:W-:Y:S02]  /*101e0*/  ISETP.GT.AND P1, PT, R132, R119, PT ;  /* 0x000000778400720c */ /* 0x000fe40003f24270 */
[----:B------:R-:W-:Y:S01]  /*101f0*/  @P4 STS.128 [R87+0x7000], RZ ;  /* 0x007000ff57004388 */ /* 0x000fe20000000c00 */
[--C-:B------:R-:W-:Y:S02]  /*10200*/  IMAD.IADD R3, R118, 0x1, R84.reuse ;  /* 0x0000000176037824 */ /* 0x100fe400078e0254 */
[----:B------:R-:W-:Y:S01]  /*10210*/  IMAD.IADD R2, R117, 0x1, R84 ;  /* 0x0000000175027824 */ /* 0x000fe200078e0254 */
        /* <DEDUP_REMOVED lines=25> */
[----:B------:R-:W4:Y:S04]  /*103b0*/  LDSM.16.M88.4 R104, [R117+0x3c00] ;  /* 0x003c00007568783b */ /* 0x000f280000000200 */
[----:B------:R-:W-:Y:S04]  /*103c0*/  LDSM.16.M88.4 R108, [R3] ;  /* 0x00000000036c783b */ /* 0x000fe80000000200 */
[----:B------:R-:W1:Y:S01]  /*103d0*/  LDSM.16.M88.4 R112, [R2+0x3000] ;  /* 0x003000000270783b */ /* 0x000e620000000200 */
[C---:B--2---:R-:W-:Y:S08]  /*103e0*/  HMMA.16816.F32.BF16 R4, R88.reuse, R92, RZ ;  /* 0x0000005c5804723c */ /* 0x044ff000000418ff */
[C---:B------:R-:W-:Y:S01]  /*103f0*/  HMMA.16816.F32.BF16 R8, R88.reuse, R94, RZ ;  /* 0x0000005e5808723c */ /* 0x040fe200000418ff */
[----:B------:R-:W-:Y:S07]  /*10400*/  LDSM.16.M88.4 R92, [R2+0x3800] ;  /* 0x00380000025c783b */ /* 0x000fee0000000200 */
[C---:B-----5:R-:W-:Y:S08]  /*10410*/  HMMA.16816.F32.BF16 R12, R88.reuse, R96, RZ ;  /* 0x00000060580c723c */ /* 0x060ff000000418ff */
[C---:B------:R-:W-:Y:S01]  /*10420*/  HMMA.16816.F32.BF16 R16, R88.reuse, R98, RZ ;  /* 0x000000625810723c */ /* 0x040fe200000418ff */
[----:B------:R-:W-:Y:S07]  /*10430*/  LDSM.16.M88.4 R96, [R2+0x3c00] ;  /* 0x003c00000260783b */ /* 0x000fee0000000200 */
[C---:B---3--:R-:W-:Y:S08]  /*10440*/  HMMA.16816.F32.BF16 R20, R88.reuse, R100, RZ ;  /* 0x000000645814723c */ /* 0x048ff000000418ff */
[C---:B------:R-:W-:Y:S01]  /*10450*/  HMMA.16816.F32.BF16 R24, R88.reuse, R102, RZ ;  /* 0x000000665818723c */ /* 0x040fe200000418ff */
[----:B------:R-:W-:Y:S07]  /*10460*/  LDSM.16.M88.4 R100, [R117+0x4800] ;  /* 0x004800007564783b */ /* 0x000fee0000000200 */
[C---:B----4-:R-:W-:Y:S08]  /*10470*/  HMMA.16816.F32.BF16 R28, R88.reuse, R104, RZ ;  /* 0x00000068581c723c */ /* 0x050ff000000418ff */
[----:B------:R-:W-:Y:S01]  /*10480*/  HMMA.16816.F32.BF16 R32, R88, R106, RZ ;  /* 0x0000006a5820723c */ /* 0x000fe200000418ff */
[----:B------:R-:W2:Y:S04]  /*10490*/  LDSM.16.M88.4 R88, [R2+0x3400] ;  /* 0x003400000258783b */ /* 0x000ea80000000200 */
[----:B------:R-:W-:Y:S03]  /*104a0*/  LDSM.16.M88.4 R104, [R2+0x5c00] ;  /* 0x005c00000268783b */ /* 0x000fe60000000200 */
[C---:B-1----:R-:W-:Y:S08]  /*104b0*/  HMMA.16816.F32.BF16 R4, R108.reuse, R112, R4 ;  /* 0x000000706c04723c */ /* 0x042ff00000041804 */
[C---:B------:R-:W-:Y:S08]  /*104c0*/  HMMA.16816.F32.BF16 R8, R108.reuse, R114, R8 ;  /* 0x000000726c08723c */ /* 0x040ff00000041808 */
[C---:B--2---:R-:W-:Y:S08]  /*104d0*/  HMMA.16816.F32.BF16 R12, R108.reuse, R88, R12 ;  /* 0x000000586c0c723c */ /* 0x044ff0000004180c */
        /* <DEDUP_REMOVED lines=99> */
[----:B------:R-:W-:Y:S01]  /*10b10*/  @!P1 IADD3 R94, PT, PT, R94, 0x1, RZ ;  /* 0x000000015e5e9810 */ /* 0x000fe20007ffe0ff */
[--C-:B------:R-:W-:Y:S02]  /*10b20*/  @!P1 IMAD.IADD R91, R91, 0x1, -R2.reuse ;  /* 0x000000015b5b9824 */ /* 0x100fe400078e0a02 */
[----:B------:R-:W-:Y:S02]  /*10b30*/  @!P2 IMAD.IADD R92, R92, 0x1, -R2 ;  /* 0x000000015c5ca824 */ /* 0x000fe400078e0a02 */
[----:B------:R-:W-:Y:S01]  /*10b40*/  @!P2 VIADD R95, R95, 0x1 ;  /* 0x000000015f5fa836 */ /* 0x000fe20000000000 */
[-C--:B------:R-:W-:Y:S02]  /*10b50*/  ISETP.GE.U32.AND P1, PT, R91, R2.reuse, PT ;  /* 0x000000025b00720c */ /* 0x080fe40003f26070 */
[----:B------:R-:W-:Y:S02]  /*10b60*/  ISETP.GE.U32.AND P2, PT, R92, R2, PT ;  /* 0x000000025c00720c */ /* 0x000fe40003f46070 */
[----:B------:R-:W-:Y:S09]  /*10b70*/  LOP3.LUT R2, RZ, R89, RZ, 0x33, !PT ;  /* 0x00000059ff027212 */ /* 0x000ff200078e33ff */
[----:B------:R-:W-:Y:S01]  /*10b80*/  @P1 VIADD R94, R94, 0x1 ;  /* 0x000000015e5e1836 */ /* 0x000fe20000000000 */
[----:B------:R-:W-:Y:S02]  /*10b90*/  ISETP.GE.AND P1, PT, R96, RZ, PT ;  /* 0x000000ff6000720c */ /* 0x000fe40003f26270 */
[----:B------:R-:W-:Y:S02]  /*10ba0*/  @P2 IADD3 R95, PT, PT, R95, 0x1, RZ ;  /* 0x000000015f5f2810 */ /* 0x000fe40007ffe0ff */
[----:B------:R-:W-:Y:S09]  /*10bb0*/  ISETP.GE.AND P2, PT, R90, RZ, PT ;  /* 0x000000ff5a00720c */ /* 0x000ff20003f46270 */
[----:B------:R-:W-:Y:S01]  /*10bc0*/  @!P1 IMAD.MOV R94, RZ, RZ, -R94 ;  /* 0x000000ffff5e9224 */ /* 0x000fe200078e0a5e */
[----:B------:R-:W-:Y:S03]  /*10bd0*/  ISETP.NE.AND P1, PT, R89, RZ, PT ;  /* 0x000000ff5900720c */ /* 0x000fe60003f25270 */
[----:B------:R-:W-:Y:S01]  /*10be0*/  @!P2 IMAD.MOV R95, RZ, RZ, -R95 ;  /* 0x000000ffff5fa224 */ /* 0x000fe200078e0a5f */
[C---:B------:R-:W-:Y:S04]  /*10bf0*/  SEL R93, R2.reuse, R94, !P1 ;  /* 0x0000005e025d7207 */ /* 0x040fe80004800000 */
[----:B------:R-:W-:Y:S02]  /*10c00*/  SEL R95, R2, R95, !P1 ;  /* 0x0000005f025f7207 */ /* 0x000fe40004800000 */
[-C--:B------:R-:W-:Y:S01]  /*10c10*/  LEA R98, P2, R93, R126.reuse, 0x2 ;  /* 0x0000007e5d627211 */ /* 0x080fe200078410ff */
[----:B------:R-:W1:Y:S01]  /*10c20*/  LDC.64 R2, c[0x0][0x3b8] ;  /* 0x0000ee00ff027b82 */ /* 0x000e620000000a00 */
        /* <DEDUP_REMOVED lines=20> */
.L_x_4025:
        /* <DEDUP_REMOVED lines=37> */
.L_x_4024:
        /* <DEDUP_REMOVED lines=52> */
[----:B------:R-:W-:Y:S07]  /*11300*/  FFMA.FTZ R31, R31, UR4, -R106 ;  /* 0x000000041f1f7c23 */ /* 0x000fee000801086a */
[----:B------:R-:W-:Y:S01]  /*11310*/  MUFU.EX2 R103, R103 ;  /* 0x0000006700677308 */ /* 0x000fe20000000800 */
[--C-:B------:R-:W-:Y:S01]  /*11320*/  FFMA.FTZ R107, R12, UR4, -R104.reuse ;  /* 0x000000040c6b7c23 */ /* 0x100fe20008010868 */
[----:B------:R-:W-:Y:S01]  /*11330*/  FFMA.FTZ R108, R13, UR4, -R104 ;  /* 0x000000040d6c7c23 */ /* 0x000fe20008010868 */
        /* <DEDUP_REMOVED lines=38> */
[C---:B------:R-:W-:Y:S01]  /*115a0*/  FMUL.FTZ R60, R2.reuse, R60 ;  /* 0x0000003c023c7220 */ /* 0x040fe20000410000 */
[----:B---3--:R-:W-:Y:S01]  /*115b0*/  F2FP.BF16.F32.PACK_AB R83, R101, R102 ;  /* 0x000000666553723e */ /* 0x008fe200000010ff */
[C---:B------:R-:W-:Y:S01]  /*115c0*/  FMUL.FTZ R12, R2.reuse, R76 ;  /* 0x0000004c020c7220 */ /* 0x040fe20000410000 */
[C---:B------:R-:W-:Y:S01]  /*115d0*/  FMUL.FTZ R13, R2.reuse, R77 ;  /* 0x0000004d020d7220 */ /* 0x040fe20000410000 */
[----:B------:R-:W-:Y:S01]  /*115e0*/  FMUL.FTZ R61, R2, R61 ;  /* 0x0000003d023d7220 */ /* 0x000fe20000410000 */
[C---:B------:R-:W-:Y:S01]  /*115f0*/  FMUL.FTZ R62, R0.reuse, R62 ;  /* 0x0000003e003e7220 */ /* 0x040fe20000410000 */
[----:B------:R-:W-:Y:S01]  /*11600*/  FMUL.FTZ R63, R0, R63 ;  /* 0x0000003f003f7220 */ /* 0x000fe20000410000 */
[C---:B------:R-:W-:Y:S01]  /*11610*/  FMUL.FTZ R64, R2.reuse, R64 ;  /* 0x0000004002407220 */ /* 0x040fe20000410000 */
[C---:B-1----:R-:W-:Y:S01]  /*11620*/  HMMA.16816.F32.BF16 R8, R80.reuse, R88, R8 ;  /* 0x000000585008723c */ /* 0x042fe20000041808 */
[----:B------:R-:W-:Y:S04]  /*11630*/  MUFU.EX2 R107, R107 ;  /* 0x0000006b006b7308 */ /* 0x000fe80000000800 */
[----:B------:R-:W-:Y:S01]  /*11640*/  FMUL.FTZ R65, R2, R65 ;  /* 0x0000004102417220 */ /* 0x000fe20000410000 */
[C---:B------:R-:W-:Y:S01]  /*11650*/  FMUL.FTZ R66, R0.reuse, R66 ;  /* 0x0000004200427220 */ /* 0x040fe20000410000 */
        /* <DEDUP_REMOVED lines=14> */
[--C-:B------:R-:W-:Y:S01]  /*11740*/  FFMA.FTZ R109, R14, UR4, -R106.reuse ;  /* 0x000000040e6d7c23 */ /* 0x100fe2000801086a */
[C---:B------:R-:W-:Y:S01]  /*11750*/  FMUL.FTZ R14, R0.reuse, R78 ;  /* 0x0000004e000e7220 */ /* 0x040fe20000410000 */
[C---:B------:R-:W-:Y:S01]  /*11760*/  HMMA.16816.F32.BF16 R44, R80.reuse, R94, R44 ;  /* 0x0000005e502c723c */ /* 0x040fe2000004182c */
[----:B------:R-:W2:Y:S02]  /*11770*/  LDSM.16.MT88.4 R92, [R116+0x8000] ;  /* 0x00800000745c783b */ /* 0x000ea40000004200 */
[----:B------:R-:W-:Y:S01]  /*11780*/  FFMA.FTZ R110, R15, UR4, -R106 ;  /* 0x000000040f6e7c23 */ /* 0x000fe2000801086a */
[----:B------:R-:W-:Y:S01]  /*11790*/  FMUL.FTZ R15, R0, R79 ;  /* 0x0000004f000f7220 */ /* 0x000fe20000410000 */
[----:B------:R-:W-:Y:S01]  /*117a0*/  FFMA.FTZ R112, R17, UR4, -R104 ;  /* 0x0000000411707c23 */ /* 0x000fe20008010868 */
[--C-:B------:R-:W-:Y:S01]  /*117b0*/  FFMA.FTZ R111, R18, UR4, -R106.reuse ;  /* 0x00000004126f7c23 */ /* 0x100fe2000801086a */
[----:B------:R-:W-:Y:S01]  /*117c0*/  MUFU.EX2 R109, R109 ;  /* 0x0000006d006d7308 */ /* 0x000fe20000000800 */
[C---:B------:R-:W-:Y:S01]  /*117d0*/  HMMA.16816.F32.BF16 R48, R80.reuse, R96, R48 ;  /* 0x000000605030723c */ /* 0x040fe20000041830 */
[----:B------:R-:W-:Y:S08]  /*117e0*/  LDSM.16.MT88.4 R76, [R116+0x7400] ;  /* 0x00740000744c783b */ /* 0x000ff00000004200 */
[----:B------:R-:W3:Y:S01]  /*117f0*/  MUFU.EX2 R110, R110 ;  /* 0x0000006e006e7308 */ /* 0x000ee20000000800 */
[----:B------:R-:W-:Y:S01]  /*11800*/  FFMA.FTZ R34, R34, UR4, -R106 ;  /* 0x0000000422227c23 */ /* 0x000fe2000801086a */
[----:B------:R-:W-:Y:S01]  /*11810*/  FFMA.FTZ R103, R2, R137, R103 ;  /* 0x0000008902677223 */ /* 0x000fe20000010067 */
[----:B------:R-:W-:Y:S07]  /*11820*/  ISETP.GT.AND P0, PT, R132, R119, PT ;  /* 0x000000778400720c */ /* 0x000fee0003f04270 */
[----:B------:R-:W-:Y:S01]  /*11830*/  MUFU.EX2 R112, R112 ;  /* 0x0000007000707308 */ /* 0x000fe20000000800 */
[C---:B------:R-:W-:Y:S01]  /*11840*/  HMMA.16816.F32.BF16 R52, R80.reuse, R98, R52 ;  /* 0x000000625034723c */ /* 0x040fe20000041834 */
[----:B------:R-:W4:Y:S08]  /*11850*/  LDSM.16.MT88.4 R96, [R6+0x2000] ;  /* 0x002000000660783b */ /* 0x000f300000004200 */
[----:B------:R-:W-:Y:S01]  /*11860*/  MUFU.EX2 R111, R111 ;  /* 0x0000006f006f7308 */ /* 0x000fe20000000800 */
[----:B------:R-:W-:Y:S01]  /*11870*/  FFMA.FTZ R105, R0, R135, R105 ;  /* 0x0000008700697223 */ /* 0x000fe20000010069 */
[----:B------:R-:W-:Y:S03]  /*11880*/  FADD.FTZ R103, R100, R103 ;  /* 0x0000006764677221 */ /* 0x000fe60000010000 */
[----:B------:R-:W-:Y:S01]  /*11890*/  FADD.FTZ R105, R7, R105 ;  /* 0x0000006907697221 */ /* 0x000fe20000010000 */
[C---:B-1----:R-:W-:Y:S03]  /*118a0*/  HMMA.16816.F32.BF16 R56, R80.reuse, R88, R56 ;  /* 0x000000585038723c */ /* 0x042fe60000041838 */
[----:B---3--:R-:W-:Y:S01]  /*118b0*/  F2FP.BF16.F32.PACK_AB R17, R110, R109 ;  /* 0x0000006d6e11723e */ /* 0x008fe200000010ff */
[----:B------:R-:W-:Y:S01]  /*118c0*/  FADD.FTZ R0, R86, R103 ;  /* 0x0000006756007221 */ /* 0x000fe20000010000 */
[----:B------:R-:W-:Y:S03]  /*118d0*/  FADD.FTZ R102, R102, R105 ;  /* 0x0000006966667221 */ /* 0x000fe60000010000 */
[C---:B------:R-:W-:Y:S01]  /*118e0*/  HMMA.16816.F32.BF16 R60, R80.reuse, R90, R60 ;  /* 0x0000005a503c723c */ /* 0x040fe2000004183c */
[----:B------:R-:W1:Y:S02]  /*118f0*/  LDSM.16.MT88.4 R88, [R116+0x6400] ;  /* 0x006400007458783b */ /* 0x000e640000004200 */
[----:B------:R-:W-:Y:S01]  /*11900*/  FADD.FTZ R0, R87, R0 ;  /* 0x0000000057007221 */ /* 0x000fe20000010000 */
[----:B------:R-:W-:Y:S04]  /*11910*/  FADD.FTZ R102, R101, R102 ;  /* 0x0000006665667221 */ /* 0x000fe80000010000 */
[C---:B--2---:R-:W-:Y:S03]  /*11920*/  HMMA.16816.F32.BF16 R64, R80.reuse, R92, R64 ;  /* 0x0000005c5040723c */ /* 0x044fe60000041840 */
[----:B------:R-:W-:Y:S04]  /*11930*/  FADD.FTZ R109, R109, R102 ;  /* 0x000000666d6d7221 */ /* 0x000fe80000010000 */
[----:B------:R-:W-:Y:S01]  /*11940*/  FADD.FTZ R110, R110, R109 ;  /* 0x0000006d6e6e7221 */ /* 0x000fe20000010000 */
[C---:B------:R-:W-:Y:S01]  /*11950*/  HMMA.16816.F32.BF16 R68, R80.reuse, R94, R68 ;  /* 0x0000005e5044723c */ /* 0x040fe20000041844 */
[----:B------:R-:W2:Y:S07]  /*11960*/  LDSM.16.MT88.4 R92, [R6+0x400] ;  /* 0x00040000065c783b */ /* 0x000eae0000004200 */
[C---:B----4-:R-:W-:Y:S03]  /*11970*/  HMMA.16816.F32.BF16 R72, R80.reuse, R96, R72 ;  /* 0x000000605048723c */ /* 0x050fe60000041848 */
[----:B------:R-:W-:Y:S01]  /*11980*/  FFMA.FTZ R97, R16, UR4, -R104 ;  /* 0x0000000410617c23 */ /* 0x000fe20008010868 */
[----:B------:R-:W-:Y:S01]  /*11990*/  FFMA.FTZ R96, R19, UR4, -R106 ;  /* 0x0000000413607c23 */ /* 0x000fe2000801086a */
[----:B------:R-:W-:Y:S01]  /*119a0*/  F2FP.BF16.F32.PACK_AB R16, R108, R107 ;  /* 0x0000006b6c10723e */ /* 0x000fe200000010ff */
[----:B------:R-:W-:Y:S02]  /*119b0*/  FADD.FTZ R107, R107, R0 ;  /* 0x000000006b6b7221 */ /* 0x000fe40000010000 */
[----:B------:R-:W-:Y:S01]  /*119c0*/  HMMA.16816.F32.BF16 R12, R80, R98, R12 ;  /* 0x00000062500c723c */ /* 0x000fe2000004180c */
[----:B------:R-:W3:Y:S01]  /*119d0*/  MUFU.EX2 R97, R97 ;  /* 0x0000006100617308 */ /* 0x000ee20000000800 */
[----:B------:R-:W4:Y:S01]  /*119e0*/  LDSM.16.MT88.4 R80, [R6+0x1400] ;  /* 0x001400000650783b */ /* 0x000f220000004200 */
[--C-:B------:R-:W-:Y:S01]  /*119f0*/  FFMA.FTZ R98, R22, UR4, -R106.reuse ;  /* 0x0000000416627c23 */ /* 0x100fe2000801086a */
[----:B------:R-:W-:Y:S07]  /*11a00*/  FFMA.FTZ R99, R26, UR4, -R106 ;  /* 0x000000041a637c23 */ /* 0x000fee000801086a */
[----:B------:R-:W5:Y:S01]  /*11a10*/  MUFU.EX2 R96, R96 ;  /* 0x0000006000607308 */ /* 0x000f620000000800 */
[----:B------:R-:W-:Y:S09]  /*11a20*/  FADD.FTZ R108, R108, R107 ;  /* 0x0000006b6c6c7221 */ /* 0x000ff20000010000 */
[----:B------:R-:W-:Y:S10]  /*11a30*/  MUFU.EX2 R98, R98 ;  /* 0x0000006200627308 */ /* 0x000ff40000000800 */
[----:B------:R-:W-:Y:S01]  /*11a40*/  MUFU.EX2 R99, R99 ;  /* 0x0000006300637308 */ /* 0x000fe20000000800 */
[----:B---3--:R-:W-:Y:S01]  /*11a50*/  F2FP.BF16.F32.PACK_AB R18, R112, R97 ;  /* 0x000000617012723e */ /* 0x008fe200000010ff */
[----:B------:R-:W-:Y:S01]  /*11a60*/  FADD.FTZ R7, R97, R108 ;  /* 0x0000006c61077221 */ /* 0x000fe20000010000 */
[----:B-----5:R-:W-:Y:S01]  /*11a70*/  F2FP.BF16.F32.PACK_AB R19, R96, R111 ;  /* 0x0000006f6013723e */ /* 0x020fe200000010ff */
[----:B------:R-:W-:Y:S02]  /*11a80*/  FADD.FTZ R111, R111, R110 ;  /* 0x0000006e6f6f7221 */ /* 0x000fe40000010000 */
[----:B------:R-:W-:Y:S02]  /*11a90*/  FADD.FTZ R7, R112, R7 ;  /* 0x0000000770077221 */ /* 0x000fe40000010000 */
[----:B------:R-:W-:Y:S02]  /*11aa0*/  FADD.FTZ R111, R96, R111 ;  /* 0x0000006f606f7221 */ /* 0x000fe40000010000 */
[C---:B-1----:R-:W-:Y:S08]  /*11ab0*/  HMMA.16816.F32.BF16 R8, R16.reuse, R88, R8 ;  /* 0x000000581008723c */ /* 0x042ff00000041808 */
[C---:B------:R-:W-:Y:S01]  /*11ac0*/  HMMA.16816.F32.BF16 R36, R16.reuse, R90, R36 ;  /* 0x0000005a1024723c */ /* 0x040fe20000041824 */
[----:B------:R-:W-:Y:S07]  /*11ad0*/  LDSM.16.MT88.4 R88, [R6+0x2400] ;  /* 0x002400000658783b */ /* 0x000fee0000004200 */
[C---:B--2---:R-:W-:Y:S03]  /*11ae0*/  HMMA.16816.F32.BF16 R40, R16.reuse, R92, R40 ;  /* 0x0000005c1028723c */ /* 0x044fe60000041828 */
[--C-:B------:R-:W-:Y:S01]  /*11af0*/  FFMA.FTZ R92, R20, UR4, -R104.reuse ;  /* 0x00000004145c7c23 */ /* 0x100fe20008010868 */
[--C-:B------:R-:W-:Y:S04]  /*11b00*/  FFMA.FTZ R93, R24, UR4, -R104.reuse ;  /* 0x00000004185d7c23 */ /* 0x100fe80008010868 */
[C---:B------:R-:W-:Y:S01]  /*11b10*/  HMMA.16816.F32.BF16 R44, R16.reuse, R94, R44 ;  /* 0x0000005e102c723c */ /* 0x040fe2000004182c */
[----:B------:R-:W1:Y:S02]  /*11b20*/  MUFU.EX2 R92, R92 ;  /* 0x0000005c005c7308 */ /* 0x000e640000000800 */
[--C-:B------:R-:W-:Y:S01]  /*11b30*/  FFMA.FTZ R95, R21, UR4, -R104.reuse ;  /* 0x00000004155f7c23 */ /* 0x100fe20008010868 */
[----:B------:R-:W-:Y:S07]  /*11b40*/  FFMA.FTZ R94, R25, UR4, -R104 ;  /* 0x00000004195e7c23 */ /* 0x000fee0008010868 */
[----:B------:R-:W-:Y:S01]  /*11b50*/  MUFU.EX2 R93, R93 ;  /* 0x0000005d005d7308 */ /* 0x000fe20000000800 */
[C---:B------:R-:W-:Y:S09]  /*11b60*/  HMMA.16816.F32.BF16 R48, R16.reuse, R76, R48 ;  /* 0x0000004c1030723c */ /* 0x040ff20000041830 */
[----:B------:R-:W2:Y:S10]  /*11b70*/  MUFU.EX2 R95, R95 ;  /* 0x0000005f005f7308 */ /* 0x000eb40000000800 */
[----:B------:R-:W3:Y:S01]  /*11b80*/  MUFU.EX2 R94, R94 ;  /* 0x0000005e005e7308 */ /* 0x000ee20000000800 */
[----:B-1----:R-:W-:Y:S01]  /*11b90*/  FADD.FTZ R0, R92, R7 ;  /* 0x000000075c007221 */ /* 0x002fe20000010000 */
[C---:B------:R-:W-:Y:S01]  /*11ba0*/  HMMA.16816.F32.BF16 R52, R16.reuse, R78, R52 ;  /* 0x0000004e1034723c */ /* 0x040fe20000041834 */
[----:B------:R-:W1:Y:S02]  /*11bb0*/  LDSM.16.MT88.4 R76, [R116+0x8400] ;  /* 0x00840000744c783b */ /* 0x000e640000004200 */
[----:B--2---:R-:W-:Y:S05]  /*11bc0*/  FADD.FTZ R0, R95, R0 ;  /* 0x000000005f007221 */ /* 0x004fea0000010000 */
[C---:B----4-:R-:W-:Y:S03]  /*11bd0*/  HMMA.16816.F32.BF16 R56, R16.reuse, R80, R56 ;  /* 0x000000501038723c */ /* 0x050fe60000041838 */
[----:B------:R-:W-:Y:S04]  /*11be0*/  FADD.FTZ R7, R93, R0 ;  /* 0x000000005d077221 */ /* 0x000fe80000010000 */
[----:B---3--:R-:W-:Y:S01]  /*11bf0*/  FADD.FTZ R7, R94, R7 ;  /* 0x000000075e077221 */ /* 0x008fe20000010000 */
        /* <DEDUP_REMOVED lines=8> */
[----:B------:R-:W2:Y:S01]  /*11c80*/  LDSM.16.MT88.4 R20, [R116+0x7800] ;  /* 0x007800007414783b */ /* 0x000ea20000004200 */
[----:B------:R-:W-:Y:S02]  /*11c90*/  FFMA.FTZ R106, R35, UR4, -R106 ;  /* 0x00000004236a7c23 */ /* 0x000fe4000801086a */
[----:B------:R-:W-:Y:S01]  /*11ca0*/  HMMA.16816.F32.BF16 R12, R16, R90, R12 ;  /* 0x0000005a100c723c */ /* 0x000fe2000004180c */
[----:B------:R-:W3:Y:S02]  /*11cb0*/  MUFU.EX2 R89, R89 ;  /* 0x0000005900597308 */ /* 0x000ee40000000800 */
[----:B------:R-:W-:Y:S01]  /*11cc0*/  F2FP.BF16.F32.PACK_AB R16, R95, R92 ;  /* 0x0000005c5f10723e */ /* 0x000fe200000010ff */
[--C-:B------:R-:W-:Y:S07]  /*11cd0*/  FFMA.FTZ R90, R28, UR4, -R104.reuse ;  /* 0x000000041c5a7c23 */ /* 0x100fee0008010868 */
[----:B------:R-:W4:Y:S01]  /*11ce0*/  MUFU.EX2 R88, R88 ;  /* 0x0000005800587308 */ /* 0x000f220000000800 */
[----:B------:R-:W-:Y:S01]  /*11cf0*/  F2FP.BF16.F32.PACK_AB R18, R94, R93 ;  /* 0x0000005d5e12723e */ /* 0x000fe200000010ff */
[----:B------:R-:W5:Y:S01]  /*11d00*/  LDSM.16.MT88.4 R24, [R6+0x1800] ;  /* 0x001800000618783b */ /* 0x000f620000004200 */
[----:B------:R-:W-:Y:S07]  /*11d10*/  FFMA.FTZ R91, R29, UR4, -R104 ;  /* 0x000000041d5b7c23 */ /* 0x000fee0008010868 */
[----:B------:R-:W-:Y:S10]  /*11d20*/  MUFU.EX2 R35, R34 ;  /* 0x0000002200237308 */ /* 0x000ff40000000800 */
[----:B------:R-:W2:Y:S01]  /*11d30*/  MUFU.EX2 R90, R90 ;  /* 0x0000005a005a7308 */ /* 0x000ea20000000800 */
[C---:B---3--:R-:W-:Y:S01]  /*11d40*/  F2FP.BF16.F32.PACK_AB R17, R89.reuse, R98 ;  /* 0x000000625911723e */ /* 0x048fe200000010ff */
[----:B------:R-:W-:Y:S08]  /*11d50*/  FADD.FTZ R98, R98, R111 ;  /* 0x0000006f62627221 */ /* 0x000ff00000010000 */
[----:B------:R-:W3:Y:S01]  /*11d60*/  MUFU.EX2 R91, R91 ;  /* 0x0000005b005b7308 */ /* 0x000ee20000000800 */
[C---:B----4-:R-:W-:Y:S01]  /*11d70*/  F2FP.BF16.F32.PACK_AB R19, R88.reuse, R99 ;  /* 0x000000635813723e */ /* 0x050fe200000010ff */
[----:B------:R-:W-:Y:S08]  /*11d80*/  FADD.FTZ R98, R89, R98 ;  /* 0x0000006259627221 */ /* 0x000ff00000010000 */
[----:B------:R-:W4:Y:S01]  /*11d90*/  MUFU.EX2 R106, R106 ;  /* 0x0000006a006a7308 */ /* 0x000f220000000800 */
[----:B------:R-:W-:Y:S01]  /*11da0*/  FADD.FTZ R99, R99, R98 ;  /* 0x0000006263637221 */ /* 0x000fe20000010000 */
[C---:B-1----:R-:W-:Y:S03]  /*11db0*/  HMMA.16816.F32.BF16 R8, R16.reuse, R76, R8 ;  /* 0x0000004c1008723c */ /* 0x042fe60000041808 */
[----:B------:R-:W-:Y:S01]  /*11dc0*/  FADD.FTZ R88, R88, R99 ;  /* 0x0000006358587221 */ /* 0x000fe20000010000 */
[----:B--2---:R-:W-:Y:S04]  /*11dd0*/  FADD.FTZ R0, R90, R7 ;  /* 0x000000075a007221 */ /* 0x004fe80000010000 */
[C---:B------:R-:W-:Y:S01]  /*11de0*/  HMMA.16816.F32.BF16 R36, R16.reuse, R78, R36 ;  /* 0x0000004e1024723c */ /* 0x040fe20000041824 */
[----:B------:R-:W1:Y:S02]  /*11df0*/  LDSM.16.MT88.4 R76, [R116+0x8800] ;  /* 0x00880000744c783b */ /* 0x000e640000004200 */
[----:B---3--:R-:W-:Y:S05]  /*11e00*/  FADD.FTZ R0, R91, R0 ;  /* 0x000000005b007221 */ /* 0x008fea0000010000 */
[C---:B------:R-:W-:Y:S08]  /*11e10*/  HMMA.16816.F32.BF16 R40, R16.reuse, R80, R40 ;  /* 0x000000501028723c */ /* 0x040ff00000041828 */
[C---:B------:R-:W-:Y:S08]  /*11e20*/  HMMA.16816.F32.BF16 R44, R16.reuse, R82, R44 ;  /* 0x00000052102c723c */ /* 0x040ff0000004182c */
[C---:B------:R-:W-:Y:S08]  /*11e30*/  HMMA.16816.F32.BF16 R48, R16.reuse, R20, R48 ;  /* 0x000000141030723c */ /* 0x040ff00000041830 */
        /* <DEDUP_REMOVED lines=8> */
[----:B------:R1:W5:Y:S03]  /*11ec0*/  MUFU.EX2 R32, R31 ;  /* 0x0000001f00207308 */ /* 0x0003660000000800 */
[C---:B------:R-:W-:Y:S07]  /*11ed0*/  HMMA.16816.F32.BF16 R68, R16.reuse, R78, R68 ;  /* 0x0000004e1044723c */ /* 0x040fee0000041844 */
[----:B------:R5:W-:Y:S01]  /*11ee0*/  MUFU.EX2 R33, R76 ;  /* 0x0000004c00217308 */ /* 0x000be20000000800 */
[----:B----4-:R-:W-:Y:S09]  /*11ef0*/  F2FP.BF16.F32.PACK_AB R79, R106, R35 ;  /* 0x000000236a4f723e */ /* 0x010ff200000010ff */
[----:B------:R-:W4:Y:S01]  /*11f00*/  MUFU.EX2 R104, R104 ;  /* 0x0000006800687308 */ /* 0x000f220000000800 */
[C---:B--2---:R-:W-:Y:S01]  /*11f10*/  HMMA.16816.F32.BF16 R72, R16.reuse, R20, R72 ;  /* 0x000000141048723c */ /* 0x044fe20000041848 */
[----:B-1----:R-:W-:Y:S02]  /*11f20*/  LDSM.16.MT88.4 R28, [R6+0x1c00] ;  /* 0x001c0000061c783b */ /* 0x002fe40000004200 */
[----:B-----5:R-:W-:Y:S01]  /*11f30*/  F2FP.BF16.F32.PACK_AB R77, R32, R113 ;  /* 0x00000071204d723e */ /* 0x020fe200000010ff */
[----:B------:R-:W-:Y:S01]  /*11f40*/  FADD.FTZ R113, R113, R88 ;  /* 0x0000005871717221 */ /* 0x000fe20000010000 */
[----:B------:R-:W-:Y:S03]  /*11f50*/  F2FP.BF16.F32.PACK_AB R76, R91, R90 ;  /* 0x0000005a5b4c723e */ /* 0x000fe600000010ff */
[----:B------:R-:W-:Y:S01]  /*11f60*/  HMMA.16816.F32.BF16 R12, R16, R22, R12 ;  /* 0x00000016100c723c */ /* 0x000fe2000004180c */
[----:B------:R-:W1:Y:S02]  /*11f70*/  LDSM.16.MT88.4 R16, [R6+0xc00] ;  /* 0x000c00000610783b */ /* 0x000e640000004200 */
[----:B----4-:R-:W-:Y:S01]  /*11f80*/  F2FP.BF16.F32.PACK_AB R78, R104, R33 ;  /* 0x00000021684e723e */ /* 0x010fe200000010ff */
[----:B------:R-:W-:Y:S01]  /*11f90*/  FADD.FTZ R32, R32, R113 ;  /* 0x0000007120207221 */ /* 0x000fe20000010000 */
[----:B------:R-:W-:Y:S01]  /*11fa0*/  FADD.FTZ R33, R33, R0 ;  /* 0x0000000021217221 */ /* 0x000fe20000010000 */
[----:B------:R-:W-:Y:S02]  /*11fb0*/  MOV R0, R3 ;  /* 0x0000000300007202 */ /* 0x000fe40000000f00 */
[----:B------:R-:W-:Y:S01]  /*11fc0*/  FADD.FTZ R35, R35, R32 ;  /* 0x0000002023237221 */ /* 0x000fe20000010000 */
[----:B------:R-:W-:Y:S01]  /*11fd0*/  FADD.FTZ R137, R104, R33 ;  /* 0x0000002168897221 */ /* 0x000fe20000010000 */
[C---:B---3--:R-:W-:Y:S01]  /*11fe0*/  HMMA.16816.F32.BF16 R80, R76.reuse, R24, R8 ;  /* 0x000000184c50723c */ /* 0x048fe20000041808 */
[----:B------:R-:W2:Y:S04]  /*11ff0*/  LDSM.16.MT88.4 R20, [R116+0x7c00] ;  /* 0x007c00007414783b */ /* 0x000ea80000004200 */
[----:B------:R-:W-:Y:S03]  /*12000*/  FADD.FTZ R135, R106, R35 ;  /* 0x000000236a877221 */ /* 0x000fe60000010000 */
[C---:B------:R-:W-:Y:S01]  /*12010*/  HMMA.16816.F32.BF16 R36, R76.reuse, R26, R36 ;  /* 0x0000001a4c24723c */ /* 0x040fe20000041824 */
[----:B------:R-:W3:Y:S07]  /*12020*/  LDSM.16.MT88.4 R8, [R116+0x8c00] ;  /* 0x008c00007408783b */ /* 0x000eee0000004200 */
[C---:B-1----:R-:W-:Y:S08]  /*12030*/  HMMA.16816.F32.BF16 R40, R76.reuse, R16, R40 ;  /* 0x000000104c28723c */ /* 0x042ff00000041828 */
[C---:B------:R-:W-:Y:S01]  /*12040*/  HMMA.16816.F32.BF16 R44, R76.reuse, R18, R44 ;  /* 0x000000124c2c723c */ /* 0x040fe2000004182c */
[----:B------:R-:W1:Y:S07]  /*12050*/  LDSM.16.MT88.4 R16, [R6+0x2c00] ;  /* 0x002c00000610783b */ /* 0x000e6e0000004200 */
[C---:B--2---:R-:W-:Y:S08]  /*12060*/  HMMA.16816.F32.BF16 R48, R76.reuse, R20, R48 ;  /* 0x000000144c30723c */ /* 0x044ff00000041830 */
[C---:B------:R-:W-:Y:S08]  /*12070*/  HMMA.16816.F32.BF16 R52, R76.reuse, R22, R52 ;  /* 0x000000164c34723c */ /* 0x040ff00000041834 */
[C---:B------:R-:W-:Y:S08]  /*12080*/  HMMA.16816.F32.BF16 R56, R76.reuse, R28, R56 ;  /* 0x0000001c4c38723c */ /* 0x040ff00000041838 */
[C---:B------:R-:W-:Y:S08]  /*12090*/  HMMA.16816.F32.BF16 R60, R76.reuse, R30, R60 ;  /* 0x0000001e4c3c723c */ /* 0x040ff0000004183c */
[C---:B---3--:R-:W-:Y:S08]  /*120a0*/  HMMA.16816.F32.BF16 R64, R76.reuse, R8, R64 ;  /* 0x000000084c40723c */ /* 0x048ff00000041840 */
[C---:B------:R-:W-:Y:S08]  /*120b0*/  HMMA.16816.F32.BF16 R68, R76.reuse, R10, R68 ;  /* 0x0000000a4c44723c */ /* 0x040ff00000041844 */
[C---:B-1----:R-:W-:Y:S08]  /*120c0*/  HMMA.16816.F32.BF16 R72, R76.reuse, R16, R72 ;  /* 0x000000104c48723c */ /* 0x042ff00000041848 */
[----:B------:R-:W-:Y:S01]  /*120d0*/  HMMA.16816.F32.BF16 R76, R76, R18, R12 ;  /* 0x000000124c4c723c */ /* 0x000fe2000004180c */
[----:B------:R-:W-:Y:S08]  /*120e0*/  @!UPT UIADD3 URZ, UPT, UPT, URZ, URZ, URZ ;  /* 0x000000fffffff290 */ /* 0x000ff0000fffe0ff */
[----:B------:R-:W-:Y:S11]  /*120f0*/  @P0 BRA `(.L_x_4026) ;  /* 0xffffffd8009c0947 */ /* 0x000ff6000383ffff */
.L_x_4022:
[----:B------:R-:W1:Y:S01]  /*12100*/  SHFL.BFLY PT, R0, R137, 0x2, 0x1f ;  /* 0x0c401f0089007f89 */ /* 0x000e6200000e0000 */
[----:B------:R-:W2:Y:S01]  /*12110*/  S2UR UR8, SR_CTAID.X ;  /* 0x00000000000879c3 */ /* 0x000ea20000002500 */
[----:B------:R-:W3:Y:S01]  /*12120*/  LDCU UR4, c[0x0][0x44c] ;  /* 0x00008980ff0477ac */ /* 0x000ee20008000800 */
[----:B------:R-:W-:Y:S01]  /*12130*/  IADD3 R18, PT, PT, -R125, RZ, RZ ;  /* 0x000000ff7d127210 */ /* 0x000fe20007ffe1ff */
[----:B------:R-:W4:Y:S01]  /*12140*/  SHFL.BFLY PT, R2, R135, 0x2, 0x1f ;  /* 0x0c401f0087027f89 */ /* 0x000f2200000e0000 */
[----:B------:R-:W-:Y:S01]  /*12150*/  BSSY.RECONVERGENT B0, `(.L_x_4027) ;  /* 0x000009b000007945 */ /* 0x000fe20003800200 */
[----:B------:R-:W5:Y:S03]  /*12160*/  S2R R5, SR_TID.X ;  /* 0x0000000000057919 */ /* 0x000f660000002100 */
[----:B------:R-:W3:Y:S08]  /*12170*/  S2UR UR10, SR_CTAID.Y ;  /* 0x00000000000a79c3 */ /* 0x000ef00000002600 */
[----:B------:R-:W3:Y:S01]  /*12180*/  S2UR UR9, SR_CTAID.Z ;  /* 0x00000000000979c3 */ /* 0x000ee20000002700 */
[----:B-1----:R-:W-:Y:S01]  /*12190*/  FADD.FTZ R0, R0, R137 ;  /* 0x0000008900007221 */ /* 0x002fe20000010000 */
[----:B--2---:R-:W-:Y:S01]  /*121a0*/  USHF.L.U32 UR8, UR8, 0x6, URZ ;  /* 0x0000000608087899 */ /* 0x004fe200080006ff */
[----:B----4-:R-:W-:-:S03]  /*121b0*/  FADD.FTZ R9, R2, R135 ;  /* 0x0000008702097221 */ /* 0x010fc60000010000 */
[----:B------:R-:W1:Y:S02]  /*121c0*/  SHFL.BFLY PT, R11, R0, 0x1, 0x1f ;  /* 0x0c201f00000b7f89 */ /* 0x000e6400000e0000 */
[----:B------:R-:W-:Y:S02]  /*121d0*/  IADD3 R13, PT, PT, R124, -UR8, RZ ;  /* 0x800000087c0d7c10 */ /* 0x000fe4000fffe0ff */
[----:B------:R-:W2:Y:S01]  /*121e0*/  SHFL.BFLY PT, R4, R9, 0x1, 0x1f ;  /* 0x0c201f0009047f89 */ /* 0x000ea200000e0000 */
[C---:B-----5:R-:W-:Y:S02]  /*121f0*/  SHF.L.U32 R7, R5.reuse, 0x1, RZ ;  /* 0x0000000105077819 */ /* 0x060fe400000006ff */
[----:B------:R-:W-:Y:S02]  /*12200*/  SHF.L.U32 R14, R5, 0x4, RZ ;  /* 0x00000004050e7819 */ /* 0x000fe400000006ff */
[----:B------:R-:W-:Y:S02]  /*12210*/  LOP3.LUT R7, R7, 0x6, RZ, 0xc0, !PT ;  /* 0x0000000607077812 */ /* 0x000fe400078ec0ff */
[----:B------:R-:W-:-:S02]  /*12220*/  SHF.L.U32 R2, R5, 0x2, RZ ;  /* 0x0000000205027819 */ /* 0x000fc400000006ff */
[----:B------:R-:W-:Y:S02]  /*12230*/  LOP3.LUT R14, R7, 0x3e00, R14, 0xf8, !PT ;  /* 0x00003e00070e7812 */ /* 0x000fe400078ef80e */
[----:B------:R-:W-:Y:S01]  /*12240*/  SHF.R.U32.HI R16, RZ, 0x1, R5 ;  /* 0x00000001ff107819 */ /* 0x000fe20000011605 */
[----:B------:R-:W-:Y:S01]  /*12250*/  BAR.SYNC.DEFER_BLOCKING 0x0 ;  /* 0x0000000000007b1d */ /* 0x000fe20000010000 */
[----:B------:R-:W-:Y:S01]  /*12260*/  LOP3.LUT P3, RZ, R5, 0x3, RZ, 0xc0, !PT ;  /* 0x0000000305ff7812 */ /* 0x000fe2000786c0ff */
[----:B-1----:R-:W-:Y:S01]  /*12270*/  FADD.FTZ R6, R0, R11 ;  /* 0x0000000b00067221 */ /* 0x002fe20000010000 */
[--C-:B------:R-:W-:Y:S02]  /*12280*/  SHF.R.U32.HI R0, RZ, 0x3, R5.reuse ;  /* 0x00000003ff007819 */ /* 0x100fe40000011605 */
[----:B------:R-:W-:Y:S01]  /*12290*/  SHF.R.U32.HI R7, RZ, 0x2, R5 ;  /* 0x00000002ff077819 */ /* 0x000fe20000011605 */
[----:B--2---:R-:W-:Y:S01]  /*122a0*/  FADD.FTZ R4, R9, R4 ;  /* 0x0000000409047221 */ /* 0x004fe20000010000 */
[----:B------:R-:W1:Y:S01]  /*122b0*/  MUFU.RCP R11, R6 ;  /* 0x00000006000b7308 */ /* 0x000e620000001000 */
[----:B------:R-:W-:-:S02]  /*122c0*/  IADD3 R10, PT, PT, R0, 0x20, RZ ;  /* 0x00000020000a7810 */ /* 0x000fc40007ffe0ff */
[----:B------:R-:W-:Y:S02]  /*122d0*/  SHF.L.U32 R5, R5, 0x3, RZ ;  /* 0x0000000305057819 */ /* 0x000fe400000006ff */
[----:B------:R-:W-:Y:S02]  /*122e0*/  ISETP.GE.AND P5, PT, R10, R13, PT ;  /* 0x0000000d0a00720c */ /* 0x000fe40003fa6270 */
[----:B------:R-:W-:Y:S01]  /*122f0*/  FSETP.NE.FTZ.AND P2, PT, R6, RZ, PT ;  /* 0x000000ff0600720b */ /* 0x000fe20003f55000 */
[----:B------:R-:W2:Y:S01]  /*12300*/  MUFU.RCP R8, R4 ;  /* 0x0000000400087308 */ /* 0x000ea20000001000 */
[----:B------:R-:W-:Y:S02]  /*12310*/  IADD3 R10, PT, PT, R0, 0x30, RZ ;  /* 0x00000030000a7810 */ /* 0x000fe40007ffe0ff */
[--C-:B------:R-:W-:Y:S02]  /*12320*/  LOP3.LUT R128, R128, 0xc0, R5.reuse, 0xf8, !PT ;  /* 0x000000c080807812 */ /* 0x100fe400078ef805 */
[----:B------:R-:W-:-:S02]  /*12330*/  LOP3.LUT R15, R14, 0x20, R5, 0xf8, !PT ;  /* 0x000000200e0f7812 */ /* 0x000fc400078ef805 */
[----:B------:R-:W-:Y:S02]  /*12340*/  FSETP.NE.FTZ.AND P0, PT, R4, RZ, PT ;  /* 0x000000ff0400720b */ /* 0x000fe40003f15000 */
[----:B------:R-:W-:Y:S02]  /*12350*/  IADD3 R12, PT, PT, R0, 0x10, RZ ;  /* 0x00000010000c7810 */ /* 0x000fe40007ffe0ff */
[----:B-1----:R-:W-:Y:S01]  /*12360*/  FSEL R11, R11, 1, P2 ;  /* 0x3f8000000b0b7808 */ /* 0x002fe20001000000 */
[----:B------:R-:W1:Y:S01]  /*12370*/  @P2 MUFU.LG2 R6, R6 ;  /* 0x0000000600062308 */ /* 0x000e620000000c00 */
[-C--:B------:R-:W-:Y:S02]  /*12380*/  ISETP.GE.AND P6, PT, R10, R13.reuse, PT ;  /* 0x0000000d0a00720c */ /* 0x080fe40003fc6270 */
[----:B------:R-:W-:Y:S01]  /*12390*/  LOP3.LUT R10, R15, R128, RZ, 0xfc, !PT ;  /* 0x000000800f0a7212 */ /* 0x000fe200078efcff */
[C---:B------:R-:W-:Y:S01]  /*123a0*/  FMUL.FTZ R80, R11.reuse, R80 ;  /* 0x000000500b507220 */ /* 0x040fe20000410000 */
[----:B------:R-:W-:Y:S01]  /*123b0*/  ISETP.GE.AND P4, PT, R12, R13, PT ;  /* 0x0000000d0c00720c */ /* 0x000fe20003f86270 */
        /* <DEDUP_REMOVED lines=25> */
[----:B------:R-:W-:Y:S01]  /*12550*/  FMUL.FTZ R82, R8, R82 ;  /* 0x0000005208527220 */ /* 0x000fe20000410000 */
[----:B------:R-:W-:Y:S01]  /*12560*/  LEA R12, R10, UR5, 0x2 ;  /* 0x000000050a0c7c11 */ /* 0x000fe2000f8e10ff */
        /* <DEDUP_REMOVED lines=24> */
[----:B------:R-:W2:Y:S01]  /*126f0*/  @P0 MUFU.LG2 R4, R4 ;  /* 0x0000000400040308 */ /* 0x000ea20000000c00 */
[----:B------:R-:W-:Y:S01]  /*12700*/  IADD3 R8, PT, PT, R12, -R11, RZ ;  /* 0x8000000b0c087210 */ /* 0x000fe20007ffe0ff */
[----:B------:R-:W4:Y:S01]  /*12710*/  @P2 LDC R15, c[0x0][0x458] ;  /* 0x00011600ff0f2b82 */ /* 0x000f220000000800 */
[----:B------:R-:W-:Y:S01]  /*12720*/  ISETP.GE.AND P1, PT, R0, R13, PT ;  /* 0x0000000d0000720c */ /* 0x000fe20003f26270 */
[----:B------:R3:W-:Y:S01]  /*12730*/  STS.64 [R12], R80 ;  /* 0x000000500c007388 */ /* 0x0007e20000000a00 */
[----:B------:R-:W-:Y:S01]  /*12740*/  LOP3.LUT R9, R2, 0xd8, RZ, 0xc0, !PT ;  /* 0x000000d802097812 */ /* 0x000fe200078ec0ff */
[----:B-1----:R-:W-:Y:S01]  /*12750*/  @P2 FMUL.FTZ R19, R6, 0.69314718246459960938 ;  /* 0x3f31721806132820 */ /* 0x002fe20000410000 */
[-C--:B------:R-:W-:Y:S01]  /*12760*/  IADD3 R13, PT, PT, R12, -R5.reuse, RZ ;  /* 0x800000050c0d7210 */ /* 0x080fe20007ffe0ff */
[----:B------:R1:W-:Y:S01]  /*12770*/  STS.64 [R12+0x400], R82 ;  /* 0x000400520c007388 */ /* 0x0003e20000000a00 */
[----:B------:R-:W-:Y:S01]  /*12780*/  IADD3 R14, PT, PT, R8, -R5, RZ ;  /* 0x80000005080e7210 */ /* 0x000fe20007ffe0ff */
[----:B------:R-:W3:Y:S01]  /*12790*/  LDC.64 R10, c[0x0][0x430] ;  /* 0x00010c00ff0a7b82 */ /* 0x000ee20000000a00 */
[----:B------:R-:W-:Y:S01]  /*127a0*/  LOP3.LUT R9, R9, 0x18, R16, 0x78, !PT ;  /* 0x0000001809097812 */ /* 0x000fe200078e7810 */
[----:B------:R1:W-:Y:S01]  /*127b0*/  STS.64 [R8+0x20], R36 ;  /* 0x0000202408007388 */ /* 0x0003e20000000a00 */
[----:B------:R-:W-:-:S02]  /*127c0*/  LOP3.LUT R16, R16, 0x30, RZ, 0xc0, !PT ;  /* 0x0000003010107812 */ /* 0x000fc400078ec0ff */
[----:B------:R-:W-:Y:S01]  /*127d0*/  LOP3.LUT R17, R2, 0x1c, RZ, 0xc0, !PT ;  /* 0x0000001c02117812 */ /* 0x000fe200078ec0ff */
[----:B------:R1:W-:Y:S01]  /*127e0*/  STS.64 [R8+0x420], R38 ;  /* 0x0004202608007388 */ /* 0x0003e20000000a00 */
[----:B------:R-:W-:Y:S01]  /*127f0*/  LOP3.LUT R7, R16, 0x7, R7, 0xf8, !PT ;  /* 0x0000000710077812 */ /* 0x000fe200078ef807 */
[----:B------:R-:W5:Y:S01]  /*12800*/  LDC R5, c[0x0][0x3e0] ;  /* 0x0000f800ff057b82 */ /* 0x000f620000000800 */
[----:B--2---:R-:W-:Y:S01]  /*12810*/  @P0 FMUL.FTZ R4, R4, 0.69314718246459960938 ;  /* 0x3f31721804040820 */ /* 0x004fe20000410000 */
[----:B------:R1:W-:Y:S01]  /*12820*/  STS.64 [R13+0x40], R40 ;  /* 0x000040280d007388 */ /* 0x0003e20000000a00 */
[----:B------:R-:W-:-:S03]  /*12830*/  LOP3.LUT R9, R9, 0xf24, R2, 0xf8, !PT ;  /* 0x00000f2409097812 */ /* 0x000fc600078ef802 */
[----:B------:R1:W-:Y:S01]  /*12840*/  STS.64 [R13+0x440], R42 ;  /* 0x0004402a0d007388 */ /* 0x0003e20000000a00 */
[----:B------:R-:W-:Y:S01]  /*12850*/  LEA R2, R9, UR5, 0x2 ;  /* 0x0000000509027c11 */ /* 0x000fe2000f8e10ff */
[----:B------:R-:W2:Y:S02]  /*12860*/  @P0 LDC R16, c[0x0][0x458] ;  /* 0x00011600ff100b82 */ /* 0x000ea40000000800 */
[----:B------:R1:W-:Y:S04]  /*12870*/  STS.64 [R14+0x60], R44 ;  /* 0x0000602c0e007388 */ /* 0x0003e80000000a00 */
[----:B------:R1:W-:Y:S01]  /*12880*/  STS.64 [R14+0x460], R46 ;  /* 0x0004602e0e007388 */ /* 0x0003e20000000a00 */
[----:B---3--:R-:W-:-:S03]  /*12890*/  IMAD R10, R10, UR10, R125 ;  /* 0x0000000a0a0a7c24 */ /* 0x008fc6000f8e027d */
[----:B------:R1:W-:Y:S04]  /*128a0*/  STS.64 [R12+0x2000], R48 ;  /* 0x002000300c007388 */ /* 0x0003e80000000a00 */
[----:B------:R1:W-:Y:S01]  /*128b0*/  STS.64 [R12+0x2400], R50 ;  /* 0x002400320c007388 */ /* 0x0003e20000000a00 */
[----:B-----5:R-:W-:-:S03]  /*128c0*/  IMAD R18, R5, R18, UR9 ;  /* 0x0000000905127e24 */ /* 0x020fc6000f8e0212 */
[----:B------:R1:W-:Y:S01]  /*128d0*/  STS.64 [R8+0x2020], R52 ;  /* 0x0020203408007388 */ /* 0x0003e20000000a00 */
[----:B------:R-:W-:Y:S01]  /*128e0*/  IMAD R18, R10, R5, R18 ;  /* 0x000000050a127224 */ /* 0x000fe200078e0212 */
[----:B------:R-:W-:Y:S02]  /*128f0*/  MOV R5, 0xff800000 ;  /* 0xff80000000057802 */ /* 0x000fe40000000f00 */
[----:B------:R1:W-:Y:S01]  /*12900*/  STS.64 [R8+0x2420], R54 ;  /* 0x0024203608007388 */ /* 0x0003e20000000a00 */
[----:B------:R-:W-:Y:S01]  /*12910*/  MOV R10, 0xff800000 ;  /* 0xff800000000a7802 */ /* 0x000fe20000000f00 */
[----:B------:R-:W-:Y:S02]  /*12920*/  IMAD R18, R18, R11, UR8 ;  /* 0x0000000812127e24 */ /* 0x000fe4000f8e020b */
[----:B--2---:R-:W-:Y:S01]  /*12930*/  @P0 FFMA.FTZ R5, R3, R16, R4 ;  /* 0x0000001003050223 */ /* 0x004fe20000010004 */
[----:B------:R1:W-:Y:S01]  /*12940*/  STS.64 [R13+0x2040], R56 ;  /* 0x002040380d007388 */ /* 0x0003e20000000a00 */
[----:B------:R-:W-:-:S02]  /*12950*/  IMAD R3, R0, 0x60, R17 ;  /* 0x0000006000037824 */ /* 0x000fc400078e0211 */
[----:B----4-:R-:W-:Y:S01]  /*12960*/  @P2 FFMA.FTZ R10, R84, R15, R19 ;  /* 0x0000000f540a2223 */ /* 0x010fe20000010013 */
        /* <DEDUP_REMOVED lines=15> */
[----:B------:R-:W-:Y:S01]  /*12a60*/  VIADD R124, R124, -UR8 ;  /* 0x800000087c7c7c36 */ /* 0x000fe20008000000 */
        /* <DEDUP_REMOVED lines=9> */
.L_x_4028:
[----:B------:R-:W-:Y:S05]  /*12b00*/  BSYNC.RECONVERGENT B0 ;  /* 0x0000000000007941 */ /* 0x000fea0003800200 */
.L_x_4027:
        /* <DEDUP_REMOVED lines=19> */
.L_x_4030:
[----:B------:R-:W-:Y:S05]  /*12c40*/  BSYNC.RECONVERGENT B0 ;  /* 0x0000000000007941 */ /* 0x000fea0003800200 */
.L_x_4029:
        /* <DEDUP_REMOVED lines=21> */
.L_x_4032:
[----:B------:R-:W-:Y:S05]  /*12da0*/  BSYNC.RECONVERGENT B0 ;  /* 0x0000000000007941 */ /* 0x000fea0003800200 */
.L_x_4031:
        /* <DEDUP_REMOVED lines=21> */
.L_x_4034:
[----:B------:R-:W-:Y:S05]  /*12f00*/  BSYNC.RECONVERGENT B0 ;  /* 0x0000000000007941 */ /* 0x000fea0003800200 */
.L_x_4033:
        /* <DEDUP_REMOVED lines=22> */
.L_x_4035:
        /* <DEDUP_REMOVED lines=9> */
.L_x_5524:


//--------------------- .text._ZN5flash24flash_fwd_splitkv_kernelI23Flash_fwd_kernel_traitsILi96ELi64ELi64ELi4ELb0ELb0EN7cutlass10bfloat16_tE19Flash_kernel_traitsILi96ELi64ELi64ELi4ES3_EELb1ELb0ELb0ELb0ELb0ELb1ELb1ELb1EEEvNS_16Flash_fwd_paramsE --------------------------
	.section	.text._ZN5flash24flash_fwd_splitkv_kernelI23Flash_fwd_kernel_traitsILi96ELi64ELi64ELi4ELb0ELb0EN7cutlass10bfloat16_tE19Flash_kernel_traitsILi96ELi64ELi64ELi4ES3_EELb1ELb0ELb0ELb0ELb0ELb1ELb1ELb1EEEvNS_16Flash_fwd_paramsE,"ax",@progbits
	.align	128
        .global         _ZN5flash24flash_fwd_splitkv_kernelI23Flash_fwd_kernel_traitsILi96ELi64ELi64ELi4ELb0ELb0EN7cutlass10bfloat16_tE19Flash_kernel_traitsILi96ELi64ELi64ELi4ES3_EELb1ELb0ELb0ELb0ELb0ELb1ELb1ELb1EEEvNS_16Flash_fwd_paramsE
        .type           _ZN5flash24flash_fwd_splitkv_kernelI23Flash_fwd_kernel_traitsILi96ELi64ELi64ELi4ELb0ELb0EN7cutlass10bfloat16_tE19Flash_kernel_traitsILi96ELi64ELi64ELi4ES3_EELb1ELb0ELb0ELb0ELb0ELb1ELb1ELb1EEEvNS_16Flash_fwd_paramsE,@function
        .size           _ZN5flash24flash_fwd_splitkv_kernelI23Flash_fwd_kernel_traitsILi96ELi64ELi64ELi4ELb0ELb0EN7cutlass10bfloat16_tE19Flash_kernel_traitsILi96ELi64ELi64ELi4ES3_EELb1ELb0ELb0ELb0ELb0ELb1ELb1ELb1EEEvNS_16Flash_fwd_paramsE,(.L_x_5525 - _ZN5flash24flash_fwd_splitkv_kernelI23Flash_fwd_kernel_traitsILi96ELi64ELi64ELi4ELb0ELb0EN7cutlass10bfloat16_tE19Flash_kernel_traitsILi96ELi64ELi64ELi4ES3_EELb1ELb0ELb0ELb0ELb0ELb1ELb1ELb1EEEvNS_16Flash_fwd_paramsE)
        .other          _ZN5flash24flash_fwd_splitkv_kernelI23Flash_fwd_kernel_traitsILi96ELi64ELi64ELi4ELb0ELb0EN7cutlass10bfloat16_tE19Flash_kernel_traitsILi96ELi64ELi64ELi4ES3_EELb1ELb0ELb0ELb0ELb0ELb1ELb1ELb1EEEvNS_16Flash_fwd_paramsE,@"STO_CUDA_ENTRY STV_DEFAULT"
_ZN5flash24flash_fwd_splitkv_kernelI23Flash_fwd_kernel_traitsILi96ELi64ELi64ELi4ELb0ELb0EN7cutlass10bfloat16_tE19Flash_kernel_traitsILi96ELi64ELi64ELi4ES3_EELb1ELb0ELb0ELb0ELb0ELb1ELb1ELb1EEEvNS_16Flash_fwd_paramsE:
.text._ZN5flash24flash_fwd_splitkv_kernelI23Flash_fwd_kernel_traitsILi96ELi64ELi64ELi4ELb0ELb0EN7cutlass10bfloat16_tE19Flash_kernel_traitsILi96ELi64ELi64ELi4ES3_EELb1ELb0ELb0ELb0ELb0ELb1ELb1ELb1EEEvNS_16Flash_fwd_paramsE:
        /* <DEDUP_REMOVED lines=68> */
.L_x_4036:
        /* <DEDUP_REMOVED lines=93> */
.L_x_4039:
[----:B------:R-:W-:Y:S05]  /*0a10*/  BSYNC.RECONVERGENT B0 ;  /* 0x0000000000007941 */ /* 0x000fea0003800200 */
.L_x_4038:
        /* <DEDUP_REMOVED lines=18> */
.L_x_4041:
[----:B------:R-:W-:Y:S05]  /*0b40*/  BSYNC.RECONVERGENT B0 ;  /* 0x0000000000007941 */ /* 0x000fea0003800200 */
.L_x_4040:
        /* <DEDUP_REMOVED lines=18> */
.L_x_4043:
[----:B------:R-:W-:Y:S05]  /*0c70*/  BSYNC.RECONVERGENT B0 ;  /* 0x0000000000007941 */ /* 0x000fea0003800200 */
.L_x_4042:
        /* <DEDUP_REMOVED lines=18> */
.L_x_4045:
[----:B------:R-:W-:Y:S05]  /*0da0*/  BSYNC.RECONVERGENT B0 ;  /* 0x0000000000007941 */ /* 0x000fea0003800200 */
.L_x_4044:
        /* <DEDUP_REMOVED lines=20> */
.L_x_4037:
        /* <DEDUP_REMOVED lines=11> */
.L_x_4046:
        /* <DEDUP_REMOVED lines=96> */
.L_x_4047:
        /* <DEDUP_REMOVED lines=15> */
.L_x_4049:
[----:B------:R-:W2:Y:S01]  /*1690*/  LDCU.64 UR12, c[0x0][0x3b8] ;  /* 0x00007700ff0c77ac */ /* 0x000ea20008000a00 */
[----:B-1----:R-:W-:-:S05]  /*16a0*/  IADD3 R2, PT, PT, R5, R6, RZ ;  /* 0x0000000605027210 */ /* 0x002fca0007ffe0ff */
[C---:B--2---:R-:W-:Y:S02]  /*16b0*/  IMAD R15, R2.reuse, UR13, RZ ;  /* 0x0000000d020f7c24 */ /* 0x044fe4000f8e02ff */
[----:B------:R-:W-:-:S05]  /*16c0*/  IMAD.WIDE.U32 R2, R2, UR12, RZ ;  /* 0x0000000c02027c25 */ /* 0x000fca000f8e00ff */
[----:B------:R-:W-:Y:S02]  /*16d0*/  IADD3 R15, PT, PT, R3, R15, RZ ;  /* 0x0000000f030f7210 */ /* 0x000fe40007ffe0ff */
[----:B------:R-:W-:Y:S02]  /*16e0*/  MOV R14, R2 ;  /* 0x00000002000e7202 */ /* 0x000fe40000000f00 */
.L_x_4050:
        /* <DEDUP_REMOVED lines=14> */
.L_x_4051:
[----:B------:R-:W1:Y:S01]  /*17d0*/  LDCU.64 UR4, c[0x0][0x3c0] ;  /* 0x00007800ff0477ac */ /* 0x000e620008000a00 */
[----:B------:R-:W-:-:S05]  /*17e0*/  IADD3 R5, PT, PT, R5, R6, RZ ;  /* 0x0000000605057210 */ /* 0x000fca0007ffe0ff */
[C---:B-1----:R-:W-:Y:S02]  /*17f0*/  IMAD R21, R5.reuse, UR5, RZ ;  /* 0x0000000505157c24 */ /* 0x042fe4000f8e02ff */
[----:B------:R-:W-:-:S05]  /*1800*/  IMAD.WIDE.U32 R2, R5, UR4, RZ ;  /* 0x0000000405027c25 */ /* 0x000fca000f8e00ff */
[----:B------:R-:W-:Y:S02]  /*1810*/  IADD3 R21, PT, PT, R3, R21, RZ ;  /* 0x0000001503157210 */ /* 0x000fe40007ffe0ff */
[----:B------:R-:W-:-:S07]  /*1820*/  MOV R20, R2 ;  /* 0x0000000200147202 */ /* 0x000fce0000000f00 */
.L_x_4052:
        /* <DEDUP_REMOVED lines=49> */
.L_x_4048:
        /* <DEDUP_REMOVED lines=159> */
.L_x_4089:
        /* <DEDUP_REMOVED lines=20> */
.L_x_4055:
[----:B-12-4-:R-:W-:Y:S05]  /*2670*/  BSYNC.RECONVERGENT B0 ;  /* 0x0000000000007941 */ /* 0x016fea0003800200 */
.L_x_4054:
        /* <DEDUP_REMOVED lines=17> */
.L_x_4057:
[----:B------:R-:W-:Y:S05]  /*2790*/  BSYNC.RECONVERGENT B0 ;  /* 0x0000000000007941 */ /* 0x000fea0003800200 */
.L_x_4056:
        /* <DEDUP_REMOVED lines=15> */
.L_x_4061:
[----:B------:R-:W-:Y:S05]  /*2890*/  BSYNC.RECONVERGENT B0 ;  /* 0x0000000000007941 */ /* 0x000fea0003800200 */
.L_x_4060:
        /* <DEDUP_REMOVED lines=20> */
.L_x_4059:
        /* <DEDUP_REMOVED lines=55> */
.L_x_4067:
[----:B------:R-:W-:Y:S05]  /*2d50*/  BSYNC.RECONVERGENT B0 ;  /* 0x0000000000007941 */ /* 0x000fea0003800200 */
.L_x_4066:
        /* <DEDUP_REMOVED lines=48> */
.L_x_4069:
[----:B------:R-:W-:Y:S05]  /*3060*/  BSYNC.RECONVERGENT B0 ;  /* 0x0000000000007941 */ /* 0x000fea0003800200 */
.L_x_4068:
        /* <DEDUP_REMOVED lines=47> */
.L_x_4065:
[----:B------:R-:W-:Y:S05]  /*3360*/  BSYNC.RECONVERGENT B1 ;  /* 0x0000000000017941 */ /* 0x000fea0003800200 */
.L_x_4064:
        /* <DEDUP_REMOVED lines=68> */
.L_x_4073:
[----:B------:R-:W-:Y:S05]  /*37b0*/  BSYNC.RECONVERGENT B0 ;  /* 0x0000000000007941 */ /* 0x000fea0003800200 */
.L_x_4072:
        /* <DEDUP_REMOVED lines=57> */
.L_x_4075:
[----:B------:R-:W-:Y:S05]  /*3b50*/  BSYNC.RECONVERGENT B0 ;  /* 0x0000000000007941 */ /* 0x000fea0003800200 */
.L_x_4074:
        /* <DEDUP_REMOVED lines=56> */
.L_x_4071:
[----:B------:R-:W-:Y:S05]  /*3ee0*/  BSYNC.RECONVERGENT B1 ;  /* 0x0000000000017941 */ /* 0x000fea0003800200 */
.L_x_4070:
        /* <DEDUP_REMOVED lines=8> */
.L_x_4063:
        /* <DEDUP_REMOVED lines=95> */
.L_x_4079:
[----:B------:R-:W-:Y:S05]  /*4560*/  BSYNC.RECONVERGENT B0 ;  /* 0x0000000000007941 */ /* 0x000fea0003800200 */
.L_x_4078:
        /* <DEDUP_REMOVED lines=88> */
.L_x_4081:
[----:B------:R-:W-:Y:S05]  /*4af0*/  BSYNC.RECONVERGENT B0 ;  /* 0x0000000000007941 */ /* 0x000fea0003800200 */
.L_x_4080:
        /* <DEDUP_REMOVED lines=86> */
.L_x_4077:
[----:B------:R-:W-:Y:S05]  /*5060*/  BSYNC.RECONVERGENT B1 ;  /* 0x0000000000017941 */ /* 0x000fea0003800200 */
.L_x_4076:
        /* <DEDUP_REMOVED lines=101> */
.L_x_4085:
[----:B------:R-:W-:Y:S05]  /*56c0*/  BSYNC.RECONVERGENT B0 ;  /* 0x0000000000007941 */ /* 0x000fea0003800200 */
.L_x_4084:
        /* <DEDUP_REMOVED lines=92> */
.L_x_4087:
[----:B------:R-:W-:Y:S05]  /*5c90*/  BSYNC.RECONVERGENT B0 ;  /* 0x0000000000007941 */ /* 0x000fea0003800200 */
.L_x_4086:
        /* <DEDUP_REMOVED lines=91> */
.L_x_4083:
[----:B------:R-:W-:Y:S05]  /*6250*/  BSYNC.RECONVERGENT B1 ;  /* 0x0000000000017941 */ /* 0x000fea0003800200 */
.L_x_4082:
[----:B------:R-:W5:Y:S08]  /*6260*/  LDC R3, c[0x0][0x450] ;  /* 0x00011400ff037b82 */ /* 0x000f700000000800 */
[----:B------:R-:W1:Y:S01]  /*6270*/  LDC R11, c[0x0][0x450] ;  /* 0x00011400ff0b7b82 */ /* 0x000e620000000800 */
[----:B-----5:R-:W-:Y:S05]  /*6280*/  IMAD.U32 R3, R3, -0x20, RZ ;  /* 0xffffffe003037824 */ /* 0x020fea00078e00ff */
[C---:B------:R-:W-:Y:S02]  /*6290*/  LEA R78, P1, R3.reuse, R78, 0x1 ;  /* 0x0000004e034e7211 */ /* 0x040fe400078208ff */
[C---:B------:R-:W-:Y:S02]  /*62a0*/  LEA R76, P0, R3.reuse, R76, 0x1 ;  /* 0x0000004c034c7211 */ /* 0x040fe400078008ff */
[C---:B------:R-:W-:Y:S02]  /*62b0*/  LEA.HI.X.SX32 R79, R3.reuse, R79, 0x1, P1 ;  /* 0x0000004f034f7211 */ /* 0x040fe400008f0eff */
[----:B-1----:R-:W-:Y:S09]  /*62c0*/  LEA.HI.X.SX32 R77, R3, R77, 0x1, P0 ;  /* 0x0000004d034d7211 */ /* 0x002ff200000f0eff */
.L_x_4062:
[----:B------:R-:W-:Y:S05]  /*62d0*/  BSYNC.RECONVERGENT B2 ;  /* 0x0000000000027941 */ /* 0x000fea0003800200 */
.L_x_4058:
        /* <DEDUP_REMOVED lines=92> */
.L_x_4088:
[----:B------:R-:W-:Y:S02]  /*68a0*/  IADD3 R94, P1, PT, R94, UR4, RZ ;  /* 0x000000045e5e7c10 */ /* 0x000fe4000ff3e0ff */
[----:B------:R-:W-:Y:S02]  /*68b0*/  IADD3 R12, P0, PT, R12, UR22, RZ ;  /* 0x000000160c0c7c10 */ /* 0x000fe4000ff1e0ff */
[----:B------:R-:W-:Y:S02]  /*68c0*/  IADD3.X R95, PT, PT, R95, UR20, RZ, P1, !PT ;  /* 0x000000145f5f7c10 */ /* 0x000fe40008ffe4ff */
[----:B------:R-:W-:Y:S01]  /*68d0*/  IADD3.X R13, PT, PT, R13, UR21, RZ, P0, !PT ;  /* 0x000000150d0d7c10 */ /* 0x000fe200087fe4ff */
[----:B------:R-:W-:Y:S08]  /*68e0*/  @P2 BRA `(.L_x_4089) ;  /* 0xffffffbc00102947 */ /* 0x000ff0000383ffff */
.L_x_4053:
        /* <DEDUP_REMOVED lines=42> */
.L_x_4094:
[----:B------:R2:W-:Y:S02]  /*6b90*/  STS.128 [R0+0x2000], RZ ;  /* 0x002000ff00007388 */ /* 0x0005e40000000c00 */
.L_x_4093:
[----:B------:R-:W-:Y:S05]  /*6ba0*/  BSYNC.RECONVERGENT B0 ;  /* 0x0000000000007941 */ /* 0x000fea0003800200 */
.L_x_4092:
        /* <DEDUP_REMOVED lines=25> */
.L_x_4096:
[----:B------:R3:W-:Y:S01]  /*6d40*/  STS.128 [R0+0x2800], RZ ;  /* 0x002800ff00007388 */ /* 0x0007e20000000c00 */
[----:B------:R-:W-:Y:S05]  /*6d50*/  BRA `(.L_x_4095) ;  /* 0x0000003800787947 */ /* 0x000fea0003800000 */
.L_x_4091:
        /* <DEDUP_REMOVED lines=81> */
.L_x_4103:
[----:B------:R-:W-:Y:S05]  /*7270*/  BSYNC.RECONVERGENT B0 ;  /* 0x0000000000007941 */ /* 0x000fea0003800200 */
.L_x_4102:
[----:B-----5:R-:W-:Y:S01]  /*7280*/  IMAD.MOV.U32 R6, RZ, RZ, R18 ;  /* 0x000000ffff067224 */ /* 0x020fe200078e0012 */
[----:B------:R-:W-:Y:S01]  /*7290*/  MOV R4, R16 ;  /* 0x0000001000047202 */ /* 0x000fe20000000f00 */
[----:B------:R-:W-:Y:S01]  /*72a0*/  IMAD.MOV.U32 R7, RZ, RZ, R19 ;  /* 0x000000ffff077224 */ /* 0x000fe200078e0013 */
[----:B------:R-:W-:Y:S02]  /*72b0*/  MOV R5, R17 ;  /* 0x0000001100057202 */ /* 0x000fe40000000f00 */
.L_x_4101:
[----:B------:R-:W-:Y:S05]  /*72c0*/  BSYNC.RECONVERGENT B1 ;  /* 0x0000000000017941 */ /* 0x000fea0003800200 */
.L_x_4100:
        /* <DEDUP_REMOVED lines=47> */
.L_x_4107:
[----:B------:R-:W-:Y:S05]  /*75c0*/  BSYNC.RECONVERGENT B0 ;  /* 0x0000000000007941 */ /* 0x000fea0003800200 */
.L_x_4106:
[----:B-----5:R4:W-:Y:S02]  /*75d0*/  STS.128 [R0+0x1000], R16 ;  /* 0x0010001000007388 */ /* 0x0209e40000000c00 */
.L_x_4105:
[----:B------:R-:W-:Y:S05]  /*75e0*/  BSYNC.RECONVERGENT B1 ;  /* 0x0000000000017941 */ /* 0x000fea0003800200 */
.L_x_4104:
        /* <DEDUP_REMOVED lines=46> */
.L_x_4109:
[----:B------:R-:W-:Y:S05]  /*78d0*/  BSYNC.RECONVERGENT B0 ;  /* 0x0000000000007941 */ /* 0x000fea0003800200 */
.L_x_4108:
[----:B-----5:R1:W-:Y:S02]  /*78e0*/  STS.128 [R0+0x2000], R16 ;  /* 0x0020001000007388 */ /* 0x0203e40000000c00 */
.L_x_4099:
[----:B------:R-:W-:Y:S05]  /*78f0*/  BSYNC.RECONVERGENT B2 ;  /* 0x0000000000027941 */ /* 0x000fea0003800200 */
.L_x_4098:
        /* <DEDUP_REMOVED lines=63> */
.L_x_4113:
[----:B------:R-:W-:Y:S05]  /*7cf0*/  BSYNC.RECONVERGENT B0 ;  /* 0x0000000000007941 */ /* 0x000fea0003800200 */
.L_x_4112:
[----:B-----5:R4:W-:Y:S02]  /*7d00*/  STS.128 [R0+0x800], R16 ;  /* 0x0008001000007388 */ /* 0x0209e40000000c00 */
.L_x_4111:
[----:B------:R-:W-:Y:S05]  /*7d10*/  BSYNC.RECONVERGENT B1 ;  /* 0x0000000000017941 */ /* 0x000fea0003800200 */
.L_x_4110:
        /* <DEDUP_REMOVED lines=57> */
.L_x_4117:
[----:B------:R-:W-:Y:S05]  /*80b0*/  BSYNC.RECONVERGENT B0 ;  /* 0x0000000000007941 */ /* 0x000fea0003800200 */
.L_x_4116:
[----:B-----5:R4:W-:Y:S02]  /*80c0*/  STS.128 [R0+0x1800], R16 ;  /* 0x0018001000007388 */ /* 0x0209e40000000c00 */
.L_x_4115:
[----:B------:R-:W-:Y:S05]  /*80d0*/  BSYNC.RECONVERGENT B1 ;  /* 0x0000000000017941 */ /* 0x000fea0003800200 */
.L_x_4114:
        /* <DEDUP_REMOVED lines=55> */
.L_x_4119:
[----:B------:R-:W-:Y:S05]  /*8450*/  BSYNC.RECONVERGENT B0 ;  /* 0x0000000000007941 */ /* 0x000fea0003800200 */
.L_x_4118:
[----:B-----5:R4:W-:Y:S01]  /*8460*/  STS.128 [R0+0x2800], R16 ;  /* 0x0028001000007388 */ /* 0x0209e20000000c00 */
[----:B------:R-:W-:Y:S05]  /*8470*/  BRA `(.L_x_4095) ;  /* 0x0000002000b07947 */ /* 0x000fea0003800000 */
.L_x_4097:
        /* <DEDUP_REMOVED lines=96> */
.L_x_4124:
[----:B------:R-:W-:Y:S05]  /*8a80*/  BSYNC.RECONVERGENT B0 ;  /* 0x0000000000007941 */ /* 0x000fea0003800200 */
.L_x_4123:
[----:B------:R-:W-:Y:S05]  /*8a90*/  BSYNC.RECONVERGENT B1 ;  /* 0x0000000000017941 */ /* 0x000fea0003800200 */
.L_x_4122:
        /* <DEDUP_REMOVED lines=87> */
.L_x_4128:
[----:B------:R-:W-:Y:S05]  /*9010*/  BSYNC.RECONVERGENT B0 ;  /* 0x0000000000007941 */ /* 0x000fea0003800200 */
.L_x_4127:
[----:B-----5:R4:W-:Y:S02]  /*9020*/  STS.128 [R0+0x1000], R24 ;  /* 0x0010001800007388 */ /* 0x0209e40000000c00 */
.L_x_4126:
[----:B------:R-:W-:Y:S05]  /*9030*/  BSYNC.RECONVERGENT B1 ;  /* 0x0000000000017941 */ /* 0x000fea0003800200 */
.L_x_4125:
        /* <DEDUP_REMOVED lines=86> */
.L_x_4130:
[----:B------:R-:W-:Y:S05]  /*95a0*/  BSYNC.RECONVERGENT B0 ;  /* 0x0000000000007941 */ /* 0x000fea0003800200 */
.L_x_4129:
[----:B-----5:R1:W-:Y:S02]  /*95b0*/  STS.128 [R0+0x2000], R24 ;  /* 0x0020001800007388 */ /* 0x0203e40000000c00 */
.L_x_4121:
[----:B------:R-:W-:Y:S05]  /*95c0*/  BSYNC.RECONVERGENT B2 ;  /* 0x0000000000027941 */ /* 0x000fea0003800200 */
.L_x_4120:
        /* <DEDUP_REMOVED lines=95> */
.L_x_4134:
[----:B------:R-:W-:Y:S05]  /*9bc0*/  BSYNC.RECONVERGENT B0 ;  /* 0x0000000000007941 */ /* 0x000fea0003800200 */
.L_x_4133:
[----:B-----5:R4:W-:Y:S02]  /*9bd0*/  STS.128 [R0+0x800], R24 ;  /* 0x0008001800007388 */ /* 0x0209e40000000c00 */
.L_x_4132:
[----:B------:R-:W-:Y:S05]  /*9be0*/  BSYNC.RECONVERGENT B1 ;  /* 0x0000000000017941 */ /* 0x000fea0003800200 */
.L_x_4131:
        /* <DEDUP_REMOVED lines=89> */
.L_x_4138:
[----:B------:R-:W-:Y:S05]  /*a180*/  BSYNC.RECONVERGENT B0 ;  /* 0x0000000000007941 */ /* 0x000fea0003800200 */
.L_x_4137:
[----:B-----5:R1:W-:Y:S02]  /*a190*/  STS.128 [R0+0x1800], R24 ;  /* 0x0018001800007388 */ /* 0x0203e40000000c00 */
.L_x_4136:
[----:B------:R-:W-:Y:S05]  /*a1a0*/  BSYNC.RECONVERGENT B1 ;  /* 0x0000000000017941 */ /* 0x000fea0003800200 */
.L_x_4135:
        /* <DEDUP_REMOVED lines=87> */
.L_x_4140:
[----:B------:R-:W-:Y:S05]  /*a720*/  BSYNC.RECONVERGENT B0 ;  /* 0x0000000000007941 */ /* 0x000fea0003800200 */
.L_x_4139:
[----:B-----5:R1:W-:Y:S02]  /*a730*/  STS.128 [R0+0x2800], R4 ;  /* 0x0028000400007388 */ /* 0x0203e40000000c00 */
.L_x_4095:
[----:B------:R-:W-:Y:S05]  /*a740*/  BSYNC.RECONVERGENT B3 ;  /* 0x0000000000037941 */ /* 0x000fea0003800200 */
.L_x_4090:
        /* <DEDUP_REMOVED lines=26> */
.L_x_4143:
[----:B------:R2:W-:Y:S02]  /*a8f0*/  STS.128 [R0+0x5000], RZ ;  /* 0x005000ff00007388 */ /* 0x0005e40000000c00 */
.L_x_4142:
[----:B------:R-:W-:Y:S05]  /*a900*/  BSYNC.RECONVERGENT B0 ;  /* 0x0000000000007941 */ /* 0x000fea0003800200 */
.L_x_4141:
        /* <DEDUP_REMOVED lines=28> */
.L_x_4146:
[----:B------:R2:W-:Y:S02]  /*aad0*/  STS.128 [R0+0x5800], RZ ;  /* 0x005800ff00007388 */ /* 0x0005e40000000c00 */
.L_x_4145:
[----:B------:R-:W-:Y:S05]  /*aae0*/  BSYNC.RECONVERGENT B0 ;  /* 0x0000000000007941 */ /* 0x000fea0003800200 */
.L_x_4144:
        /* <DEDUP_REMOVED lines=35> */
.L_x_4149:
[----:B------:R2:W-:Y:S01]  /*ad20*/  STS.128 [R0+0x8000], RZ ;  /* 0x008000ff00007388 */ /* 0x0005e20000000c00 */
[----:B------:R-:W-:Y:S05]  /*ad30*/  BRA `(.L_x_4150) ;  /* 0x00000000000c7947 */ /* 0x000fea0003800000 */
.L_x_4148:
[----:B------:R1:W-:Y:S04]  /*ad40*/  STS.128 [R0+0x6000], RZ ;  /* 0x006000ff00007388 */ /* 0x0003e80000000c00 */
[----:B------:R1:W-:Y:S04]  /*ad50*/  STS.128 [R0+0x7000], RZ ;  /* 0x007000ff00007388 */ /* 0x0003e80000000c00 */
[----:B------:R1:W-:Y:S02]  /*ad60*/  STS.128 [R0+0x8000], RZ ;  /* 0x008000ff00007388 */ /* 0x0003e40000000c00 */
.L_x_4150:
[----:B------:R-:W-:Y:S05]  /*ad70*/  BSYNC.RECONVERGENT B0 ;  /* 0x0000000000007941 */ /* 0x000fea0003800200 */
.L_x_4147:
        /* <DEDUP_REMOVED lines=31> */
.L_x_4153:
[----:B------:R2:W-:Y:S02]  /*af70*/  STS.128 [R0+0x8800], RZ ;  /* 0x008800ff00007388 */ /* 0x0005e40000000c00 */
.L_x_4152:
[----:B------:R-:W-:Y:S05]  /*af80*/  BSYNC.RECONVERGENT B0 ;  /* 0x0000000000007941 */ /* 0x000fea0003800200 */
.L_x_4151:
[C---:B------:R-:W-:Y:S01]  /*af90*/  SHF.L.U32 R3, R49.reuse, 0x5, RZ ;  /* 0x0000000531037819 */ /* 0x040fe200000006ff */
[----:B------:R-:W5:Y:S01]  /*afa0*/  LDCU UR4, c[0x0][0x50c] ;  /* 0x0000a180ff0477ac */ /* 0x000f620008000800 */
[----:B-12---:R-:W-:Y:S01]  /*afb0*/  SHF.L.U32 R6, R49, 0x4, RZ ;  /* 0x0000000431067819 */ /* 0x006fe200000006ff */
[----:B------:R-:W0:Y:S01]  /*afc0*/  LDGDEPBAR ;  /* 0x00000000000079af */ /* 0x000e220000000000 */
        /* <DEDUP_REMOVED lines=12> */
[----:B------:R-:W-:Y:S01]  /*b090*/  LOP3.LUT P6, RZ, R49, 0x4, RZ, 0xc0, !PT ;  /* 0x0000000431ff7812 */ /* 0x000fe200078cc0ff */
[----:B------:R-:W-:Y:S01]  /*b0a0*/  LDSM.16.M88.4 R40, [R120] ;  /* 0x000000007828783b */ /* 0x000fe20000000200 */
[----:B------:R-:W-:Y:S02]  /*b0b0*/  MOV R51, 0x20 ;  /* 0x0000002000337802 */ /* 0x000fe40000000f00 */
[----:B------:R-:W-:Y:S01]  /*b0c0*/  ISETP.GT.AND P0, PT, R88, R121, PT ;  /* 0x000000795800720c */ /* 0x000fe20003f04270 */
[----:B------:R-:W1:Y:S01]  /*b0d0*/  LDSM.16.M88.4 R28, [R91+0x3000] ;  /* 0x003000005b1c783b */ /* 0x000e620000000200 */
[----:B------:R-:W-:-:S02]  /*b0e0*/  SEL R51, R51, 0xffffffe0, !P6 ;  /* 0xffffffe033337807 */ /* 0x000fc40007000000 */
[----:B------:R-:W-:Y:S01]  /*b0f0*/  VIMNMX R2, PT, PT, R2, R61, PT ;  /* 0x0000003d02027248 */ /* 0x000fe20003fe0100 */
[----:B------:R-:W2:Y:S01]  /*b100*/  LDSM.16.M88.4 R64, [R91+0x3400] ;  /* 0x003400005b40783b */ /* 0x000ea20000000200 */
[-C--:B------:R-:W-:Y:S02]  /*b110*/  IADD3 R62, PT, PT, R120, R51.reuse, RZ ;  /* 0x00000033783e7210 */ /* 0x080fe40007ffe0ff */
[----:B------:R-:W-:Y:S01]  /*b120*/  IADD3 R60, PT, PT, R91, R51, RZ ;  /* 0x000000335b3c7210 */ /* 0x000fe20007ffe0ff */
[----:B------:R-:W3:Y:S01]  /*b130*/  LDSM.16.M88.4 R52, [R91+0x3800] ;  /* 0x003800005b34783b */ /* 0x000ee20000000200 */
[----:B------:R-:W-:-:S03]  /*b140*/  VIADDMNMX R89, R48, 0x9, R61, PT ;  /* 0x0000000930597846 */ /* 0x000fc6000380013d */
[----:B------:R-:W5:Y:S04]  /*b150*/  LDSM.16.M88.4 R8, [R91+0x3c00] ;  /* 0x003c00005b08783b */ /* 0x000f680000000200 */
[----:B------:R-:W-:Y:S04]  /*b160*/  LDSM.16.M88.4 R4, [R62] ;  /* 0x000000003e04783b */ /* 0x000fe80000000200 */
[----:B------:R-:W5:Y:S04]  /*b170*/  LDSM.16.M88.4 R20, [R60+0x3000] ;  /* 0x003000003c14783b */ /* 0x000f680000000200 */
[----:B----4-:R-:W4:Y:S04]  /*b180*/  LDSM.16.M88.4 R16, [R60+0x3400] ;  /* 0x003400003c10783b */ /* 0x010f280000000200 */
[----:B------:R-:W-:Y:S04]  /*b190*/  LDSM.16.M88.4 R72, [R120+0x1000] ;  /* 0x001000007848783b */ /* 0x000fe80000000200 */
[----:B------:R-:W4:Y:S04]  /*b1a0*/  LDSM.16.M88.4 R32, [R91+0x4000] ;  /* 0x004000005b20783b */ /* 0x000f280000000200 */
[----:B------:R-:W4:Y:S01]  /*b1b0*/  LDSM.16.M88.4 R68, [R60+0x3800] ;  /* 0x003800003c44783b */ /* 0x000f220000000200 */
[C---:B-1----:R-:W-:Y:S03]  /*b1c0*/  HMMA.16816.F32.BF16 R12, R40.reuse, R28, RZ ;  /* 0x0000001c280c723c */ /* 0x042fe600000418ff */
[----:B------:R-:W-:Y:S04]  /*b1d0*/  LDSM.16.M88.4 R36, [R62+0x1000] ;  /* 0x001000003e24783b */ /* 0x000fe80000000200 */
[----:B------:R-:W-:Y:S01]  /*b1e0*/  LDSM.16.M88.4 R80, [R60+0x4000] ;  /* 0x004000003c50783b */ /* 0x000fe20000000200 */
[C---:B------:R-:W-:Y:S03]  /*b1f0*/  HMMA.16816.F32.BF16 R28, R40.reuse, R30, RZ ;  /* 0x0000001e281c723c */ /* 0x040fe600000418ff */
[----:B------:R-:W-:Y:S05]  /*b200*/  LDSM.16.M88.4 R76, [R91+0x4400] ;  /* 0x004400005b4c783b */ /* 0x000fea0000000200 */
[C---:B--2---:R-:W-:Y:S08]  /*b210*/  HMMA.16816.F32.BF16 R24, R40.reuse, R64, RZ ;  /* 0x000000402818723c */ /* 0x044ff000000418ff */
[C---:B---3--:R-:W-:Y:S08]  /*b220*/  HMMA.16816.F32.BF16 R56, R40.reuse, R52, RZ ;  /* 0x000000342838723c */ /* 0x048ff000000418ff */
        /* <DEDUP_REMOVED lines=8> */
[C---:B----4-:R-:W-:Y:S08]  /*b2b0*/  HMMA.16816.F32.BF16 R24, R4.reuse, R16, R24 ;  /* 0x000000100418723c */ /* 0x050ff00000041818 */
        /* <DEDUP_REMOVED lines=31> */
[----:B------:R-:W1:Y:S01]  /*b4b0*/  MUFU.TANH R63, R63 ;  /* 0x0000003f003f7308 */ /* 0x000e620000002400 */
[----:B------:R-:W-:Y:S07]  /*b4c0*/  HMMA.16816.F32.BF16 R52, R72, R70, R52 ;  /* 0x000000464834723c */ /* 0x000fee0000041834 */
        /* <DEDUP_REMOVED lines=96> */
.L_x_4155:
        /* <DEDUP_REMOVED lines=48> */
[C---:B------:R-:W-:Y:S01]  /*bdd0*/  IMAD R6, R5.reuse, R109, R6 ;  /* 0x0000006d05067224 */ /* 0x040fe200078e0206 */
        /* <DEDUP_REMOVED lines=10> */
.L_x_4156:
[----:B------:R-:W2:Y:S01]  /*be80*/  LDCU UR8, c[0x0][0x440] ;  /* 0x00008800ff0877ac */ /* 0x000ea20008000800 */
[----:B------:R-:W-:Y:S02]  /*be90*/  LOP3.LUT R5, R87, 0x18, RZ, 0xc0, !PT ;  /* 0x0000001857057812 */ /* 0x000fe400078ec0ff */
[C---:B------:R-:W-:Y:S02]  /*bea0*/  LEA R8, P3, R108.reuse, R122, 0x6 ;  /* 0x0000007a6c087211 */ /* 0x040fe400078630ff */
[C---:B------:R-:W-:Y:S02]  /*beb0*/  LOP3.LUT R6, R5.reuse, 0x20, RZ, 0xfc, !PT ;  /* 0x0000002005067812 */ /* 0x040fe400078efcff */
[----:B------:R-:W-:Y:S02]  /*bec0*/  LEA.HI.X R9, R108, R123, R109, 0x6, P3 ;  /* 0x0000007b6c097211 */ /* 0x000fe400018f346d */
[----:B--2---:R-:W-:Y:S02]  /*bed0*/  ISETP.GE.AND P1, PT, R6, UR8, PT ;  /* 0x0000000806007c0c */ /* 0x004fe4000bf26270 */
        /* <DEDUP_REMOVED lines=36> */
.L_x_4154:
[----:B------:R-:W-:Y:S01]  /*c120*/  IMAD.SHL.U32 R14, R49, 0x2, RZ ;  /* 0x00000002310e7824 */ /* 0x000fe200078e00ff */
[----:B------:R-:W3:Y:S01]  /*c130*/  LDCU UR8, c[0x0][0x45c] ;  /* 0x00008b80ff0877ac */ /* 0x000ee20008000800 */
[----:B------:R-:W-:-:S03]  /*c140*/  LOP3.LUT R90, R50, 0x120, R3, 0xf8, !PT ;  /* 0x00000120325a7812 */ /* 0x000fc600078ef803 */
[----:B------:R-:W-:Y:S02]  /*c150*/  LOP3.LUT R14, R14, 0x6, RZ, 0xc0, !PT ;  /* 0x000000060e0e7812 */ /* 0x000fe400078ec0ff */
[----:B------:R-:W-:Y:S02]  /*c160*/  LEA R90, R90, UR5, 0x1 ;  /* 0x000000055a5a7c11 */ /* 0x000fe4000f8e08ff */
[C---:B------:R-:W-:Y:S02]  /*c170*/  LOP3.LUT R5, R85.reuse, R14, RZ, 0xfc, !PT ;  /* 0x0000000e55057212 */ /* 0x040fe400078efcff */
[----:B--2---:R-:W-:Y:S01]  /*c180*/  LOP3.LUT R6, R85, 0x1, R14, 0xfe, !PT ;  /* 0x0000000155067812 */ /* 0x004fe200078efe0e */
[----:B------:R-:W-:Y:S01]  /*c190*/  IMAD.IADD R98, R51, 0x1, R90 ;  /* 0x0000000133627824 */ /* 0x000fe200078e025a */
[C---:B------:R-:W-:Y:S01]  /*c1a0*/  ISETP.GE.AND P4, PT, R5.reuse, R2, PT ;  /* 0x000000020500720c */ /* 0x040fe20003f86270 */
[----:B-1----:R-:W-:Y:S01]  /*c1b0*/  LDSM.16.MT88.4 R76, [R90+0x6000] ;  /* 0x006000005a4c783b */ /* 0x002fe20000004200 */
[----:B------:R-:W-:-:S02]  /*c1c0*/  ISETP.GE.AND P1, PT, R5, R89, PT ;  /* 0x000000590500720c */ /* 0x000fc40003f26270 */
[--C-:B------:R-:W-:Y:S01]  /*c1d0*/  LOP3.LUT R5, R85, 0x8, R14.reuse, 0xfe, !PT ;  /* 0x0000000855057812 */ /* 0x100fe200078efe0e */
[----:B------:R-:W-:Y:S01]  /*c1e0*/  LDSM.16.MT88.4 R52, [R98+0x7000] ;  /* 0x007000006234783b */ /* 0x000fe20000004200 */
[CC--:B------:R-:W-:Y:S02]  /*c1f0*/  ISETP.GE.AND P3, PT, R6.reuse, R2.reuse, PT ;  /* 0x000000020600720c */ /* 0x0c0fe40003f66270 */
[-C--:B------:R-:W-:Y:S01]  /*c200*/  ISETP.GE.AND P0, PT, R6, R89.reuse, PT ;  /* 0x000000590600720c */ /* 0x080fe20003f06270 */
[----:B------:R-:W-:Y:S01]  /*c210*/  LDSM.16.MT88.4 R40, [R90+0x8000] ;  /* 0x008000005a28783b */ /* 0x000fe20000004200 */
[C---:B------:R-:W-:Y:S02]  /*c220*/  ISETP.GE.AND P5, PT, R5.reuse, R2, PT ;  /* 0x000000020500720c */ /* 0x040fe40003fa6270 */
[----:B------:R-:W-:Y:S02]  /*c230*/  ISETP.GE.AND P2, PT, R5, R89, PT ;  /* 0x000000590500720c */ /* 0x000fe40003f46270 */
[----:B------:R-:W-:-:S02]  /*c240*/  LOP3.LUT R6, R85, 0x9, R14, 0xfe, !PT ;  /* 0x0000000955067812 */ /* 0x000fc400078efe0e */
[----:B------:R-:W-:Y:S02]  /*c250*/  LOP3.LUT R5, R85, 0x10, R14, 0xfe, !PT ;  /* 0x0000001055057812 */ /* 0x000fe400078efe0e */
[----:B------:R-:W-:Y:S02]  /*c260*/  FSEL R13, R62, -INF , !P4 ;  /* 0xff8000003e0d7808 */ /* 0x000fe40006000000 */
[----:B------:R-:W-:Y:S02]  /*c270*/  FSEL R68, R68, -INF , !P1 ;  /* 0xff80000044447808 */ /* 0x000fe40004800000 */
[----:B------:R-:W-:Y:S02]  /*c280*/  FSEL R63, R63, -INF , !P3 ;  /* 0xff8000003f3f7808 */ /* 0x000fe40005800000 */
[----:B------:R-:W-:Y:S02]  /*c290*/  FSEL R12, R69, -INF , !P0 ;  /* 0xff800000450c7808 */ /* 0x000fe40004000000 */
[----:B------:R-:W-:-:S02]  /*c2a0*/  ISETP.GE.AND P4, PT, R6, R2, PT ;  /* 0x000000020600720c */ /* 0x000fc40003f86270 */
[-C--:B------:R-:W-:Y:S02]  /*c2b0*/  ISETP.GE.AND P1, PT, R6, R89.reuse, PT ;  /* 0x000000590600720c */ /* 0x080fe40003f26270 */
[C---:B------:R-:W-:Y:S02]  /*c2c0*/  ISETP.GE.AND P3, PT, R5.reuse, R2, PT ;  /* 0x000000020500720c */ /* 0x040fe40003f66270 */
[----:B------:R-:W-:Y:S02]  /*c2d0*/  ISETP.GE.AND P0, PT, R5, R89, PT ;  /* 0x000000590500720c */ /* 0x000fe40003f06270 */
[C-C-:B------:R-:W-:Y:S02]  /*c2e0*/  LOP3.LUT R6, R85.reuse, 0x11, R14.reuse, 0xfe, !PT ;  /* 0x0000001155067812 */ /* 0x140fe400078efe0e */
[C-C-:B------:R-:W-:Y:S02]  /*c2f0*/  LOP3.LUT R5, R85.reuse, 0x18, R14.reuse, 0xfe, !PT ;  /* 0x0000001855057812 */ /* 0x140fe400078efe0e */
[----:B------:R-:W-:-:S02]  /*c300*/  LOP3.LUT R8, R85, 0x19, R14, 0xfe, !PT ;  /* 0x0000001955087812 */ /* 0x000fc400078efe0e */
[----:B------:R-:W-:Y:S02]  /*c310*/  FSEL R11, R16, -INF , !P5 ;  /* 0xff800000100b7808 */ /* 0x000fe40006800000 */
[----:B------:R-:W-:Y:S02]  /*c320*/  FSEL R24, R24, -INF , !P2 ;  /* 0xff80000018187808 */ /* 0x000fe40005000000 */
[----:B------:R-:W-:Y:S02]  /*c330*/  FSEL R17, R17, -INF , !P4 ;  /* 0xff80000011117808 */ /* 0x000fe40006000000 */
[----:B------:R-:W-:Y:S02]  /*c340*/  FSEL R10, R25, -INF , !P1 ;  /* 0xff800000190a7808 */ /* 0x000fe40004800000 */
[C---:B------:R-:W-:Y:S02]  /*c350*/  ISETP.GE.AND P5, PT, R6.reuse, R2, PT ;  /* 0x000000020600720c */ /* 0x040fe40003fa6270 */
[----:B------:R-:W-:-:S02]  /*c360*/  ISETP.GE.AND P2, PT, R6, R89, PT ;  /* 0x000000590600720c */ /* 0x000fc40003f46270 */
[CC--:B------:R-:W-:Y:S02]  /*c370*/  ISETP.GE.AND P4, PT, R5.reuse, R2.reuse, PT ;  /* 0x000000020500720c */ /* 0x0c0fe40003f86270 */
[----:B------:R-:W-:Y:S02]  /*c380*/  ISETP.GE.AND P1, PT, R5, R89, PT ;  /* 0x000000590500720c */ /* 0x000fe40003f26270 */
[----:B------:R-:W-:Y:S02]  /*c390*/  LOP3.LUT R5, R85, 0x20, R14, 0xfe, !PT ;  /* 0x0000002055057812 */ /* 0x000fe400078efe0e */
[----:B------:R-:W-:Y:S02]  /*c3a0*/  FSEL R7, R28, -INF , !P3 ;  /* 0xff8000001c077808 */ /* 0x000fe40005800000 */
[----:B------:R-:W-:Y:S02]  /*c3b0*/  FSEL R6, R27, -INF , !P0 ;  /* 0xff8000001b067808 */ /* 0x000fe40004000000 */
[----:B------:R-:W-:-:S02]  /*c3c0*/  ISETP.GE.AND P3, PT, R8, R2, PT ;  /* 0x000000020800720c */ /* 0x000fc40003f66270 */
[----:B------:R-:W-:Y:S02]  /*c3d0*/  ISETP.GE.AND P0, PT, R8, R89, PT ;  /* 0x000000590800720c */ /* 0x000fe40003f06270 */
[C-C-:B------:R-:W-:Y:S02]  /*c3e0*/  LOP3.LUT R15, R85.reuse, 0x21, R14.reuse, 0xfe, !PT ;  /* 0x00000021550f7812 */ /* 0x140fe400078efe0e */
[----:B------:R-:W-:Y:S02]  /*c3f0*/  LOP3.LUT R16, R85, 0x28, R14, 0xfe, !PT ;  /* 0x0000002855107812 */ /* 0x000fe400078efe0e */
[----:B------:R-:W-:Y:S02]  /*c400*/  FSEL R9, R26, -INF , !P5 ;  /* 0xff8000001a097808 */ /* 0x000fe40006800000 */
[----:B------:R-:W-:Y:S02]  /*c410*/  FSEL R8, R29, -INF , !P2 ;  /* 0xff8000001d087808 */ /* 0x000fe40005000000 */
[----:B------:R-:W-:-:S02]  /*c420*/  ISETP.GE.AND P5, PT, R5, R2, PT ;  /* 0x000000020500720c */ /* 0x000fc40003fa6270 */
[----:B------:R-:W-:Y:S02]  /*c430*/  ISETP.GE.AND P2, PT, R5, R89, PT ;  /* 0x000000590500720c */ /* 0x000fe40003f46270 */
        /* <DEDUP_REMOVED lines=8> */
[----:B------:R-:W-:Y:S02]  /*c4c0*/  LOP3.LUT R16, R85, 0x30, R14, 0xfe, !PT ;  /* 0x0000003055107812 */ /* 0x000fe400078efe0e */
[----:B------:R-:W-:Y:S02]  /*c4d0*/  FSEL R133, R133, -INF , !P4 ;  /* 0xff80000085857808 */ /* 0x000fe40006000000 */
[----:B------:R-:W-:-:S02]  /*c4e0*/  FSEL R116, R116, -INF , !P1 ;  /* 0xff80000074747808 */ /* 0x000fc40004800000 */
[C---:B------:R-:W-:Y:S02]  /*c4f0*/  ISETP.GE.AND P4, PT, R16.reuse, R2, PT ;  /* 0x000000021000720c */ /* 0x040fe40003f86270 */
[----:B------:R-:W-:Y:S02]  /*c500*/  ISETP.GE.AND P1, PT, R16, R89, PT ;  /* 0x000000591000720c */ /* 0x000fe40003f26270 */
[----:B------:R-:W-:Y:S02]  /*c510*/  FMNMX3.FTZ R16, R13, R63, R11, !PT ;  /* 0x0000003f0d107276 */ /* 0x000fe4000781000b */
[----:B------:R-:W-:Y:S02]  /*c520*/  LOP3.LUT R15, R85, 0x29, R14, 0xfe, !PT ;  /* 0x00000029550f7812 */ /* 0x000fe400078efe0e */
[----:B------:R-:W-:Y:S02]  /*c530*/  FMNMX3.FTZ R16, R16, R17, R7, !PT ;  /* 0x0000001110107276 */ /* 0x000fe40007810007 */
[----:B------:R-:W-:-:S02]  /*c540*/  FSEL R135, R135, -INF , !P5 ;  /* 0xff80000087877808 */ /* 0x000fc40006800000 */
[----:B------:R-:W-:Y:S02]  /*c550*/  FSEL R118, R118, -INF , !P2 ;  /* 0xff80000076767808 */ /* 0x000fe40005000000 */
[C---:B------:R-:W-:Y:S02]  /*c560*/  ISETP.GE.AND P5, PT, R15.reuse, R2, PT ;  /* 0x000000020f00720c */ /* 0x040fe40003fa6270 */
[----:B------:R-:W-:Y:S02]  /*c570*/  ISETP.GE.AND P2, PT, R15, R89, PT ;  /* 0x000000590f00720c */ /* 0x000fe40003f46270 */
        /* <DEDUP_REMOVED lines=8> */
[----:B------:R-:W-:-:S02]  /*c600*/  FMNMX3.FTZ R19, R68, R12, R24, !PT ;  /* 0x0000000c44137276 */ /* 0x000fc40007810018 */
[----:B------:R-:W-:Y:S02]  /*c610*/  FSEL R119, R119, -INF , !P5 ;  /* 0xff80000077777808 */ /* 0x000fe40006800000 */
[----:B------:R-:W-:Y:S02]  /*c620*/  LOP3.LUT R14, R85, 0x39, R14, 0xfe, !PT ;  /* 0x00000039550e7812 */ /* 0x000fe400078efe0e */
[----:B------:R-:W-:Y:S02]  /*c630*/  ISETP.GE.AND P5, PT, R15, R2, PT ;  /* 0x000000020f00720c */ /* 0x000fe40003fa6270 */
[----:B------:R-:W-:Y:S02]  /*c640*/  FSEL R117, R117, -INF , !P4 ;  /* 0xff80000075757808 */ /* 0x000fe40006000000 */
[----:B------:R-:W-:Y:S02]  /*c650*/  FMNMX3.FTZ R16, R16, R133, R131, !PT ;  /* 0x0000008510107276 */ /* 0x000fe40007810083 */
[----:B------:R-:W-:-:S02]  /*c660*/  FMNMX3.FTZ R19, R19, R10, R6, !PT ;  /* 0x0000000a13137276 */ /* 0x000fc40007810006 */
[----:B------:R-:W-:Y:S02]  /*c670*/  ISETP.GE.AND P4, PT, R14, R2, PT ;  /* 0x000000020e00720c */ /* 0x000fe40003f86270 */
[----:B------:R-:W-:Y:S02]  /*c680*/  FSEL R115, R115, -INF , !P3 ;  /* 0xff80000073737808 */ /* 0x000fe40005800000 */
[----:B------:R-:W-:Y:S02]  /*c690*/  FSEL R113, R113, -INF , !P5 ;  /* 0xff80000071717808 */ /* 0x000fe40006800000 */
[----:B------:R-:W-:Y:S02]  /*c6a0*/  FMNMX3.FTZ R16, R16, R119, R117, !PT ;  /* 0x0000007710107276 */ /* 0x000fe40007810075 */
[----:B------:R-:W-:Y:S02]  /*c6b0*/  FMNMX3.FTZ R19, R19, R8, R18, !PT ;  /* 0x0000000813137276 */ /* 0x000fe40007810012 */
[----:B------:R-:W-:-:S02]  /*c6c0*/  FSEL R111, R111, -INF , !P4 ;  /* 0xff8000006f6f7808 */ /* 0x000fc40006000000 */
[----:B------:R-:W-:Y:S02]  /*c6d0*/  FMNMX3.FTZ R16, R16, R115, R113, !PT ;  /* 0x0000007310107276 */ /* 0x000fe40007810071 */
[----:B------:R-:W-:Y:S02]  /*c6e0*/  FMNMX3.FTZ R19, R19, R4, R118, !PT ;  /* 0x0000000413137276 */ /* 0x000fe40007810076 */
[----:B------:R-:W-:Y:S02]  /*c6f0*/  ISETP.GE.AND P3, PT, R15, R89, PT ;  /* 0x000000590f00720c */ /* 0x000fe40003f66270 */
[----:B------:R-:W-:Y:S02]  /*c700*/  FMNMX.FTZ R15, R111, R16, !PT ;  /* 0x000000106f0f7209 */ /* 0x000fe40007810000 */
[----:B------:R-:W-:Y:S02]  /*c710*/  FSEL R112, R112, -INF , !P2 ;  /* 0xff80000070707808 */ /* 0x000fe40005000000 */
[----:B------:R-:W-:-:S02]  /*c720*/  FSEL R106, R106, -INF , !P1 ;  /* 0xff8000006a6a7808 */ /* 0x000fc40004800000 */
[----:B------:R-:W-:Y:S02]  /*c730*/  FMNMX3.FTZ R19, R19, R116, R114, !PT ;  /* 0x0000007413137276 */ /* 0x000fe40007810072 */
[----:B------:R-:W-:Y:S02]  /*c740*/  ISETP.GE.AND P1, PT, R14, R89, PT ;  /* 0x000000590e00720c */ /* 0x000fe40003f26270 */
[----:B------:R-:W1:Y:S01]  /*c750*/  SHFL.BFLY PT, R14, R15, 0x2, 0x1f ;  /* 0x0c401f000f0e7f89 */ /* 0x000e6200000e0000 */
[----:B------:R-:W-:Y:S02]  /*c760*/  FSEL R105, R105, -INF , !P0 ;  /* 0xff80000069697808 */ /* 0x000fe40004000000 */
[----:B------:R-:W-:Y:S02]  /*c770*/  FSEL R104, R104, -INF , !P3 ;  /* 0xff80000068687808 */ /* 0x000fe40005800000 */
[----:B------:R-:W-:Y:S02]  /*c780*/  FMNMX3.FTZ R19, R19, R112, R106, !PT ;  /* 0x0000007013137276 */ /* 0x000fe4000781006a */
[----:B------:R-:W-:-:S02]  /*c790*/  FSEL R103, R103, -INF , !P1 ;  /* 0xff80000067677808 */ /* 0x000fc40004800000 */
[----:B------:R-:W-:-:S04]  /*c7a0*/  FMNMX3.FTZ R16, R19, R105, R104, !PT ;  /* 0x0000006913107276 */ /* 0x000fc80007810068 */
[----:B------:R-:W-:-:S05]  /*c7b0*/  FMNMX.FTZ R16, R103, R16, !PT ;  /* 0x0000001067107209 */ /* 0x000fca0007810000 */
[----:B------:R-:W2:Y:S01]  /*c7c0*/  SHFL.BFLY PT, R19, R16, 0x2, 0x1f ;  /* 0x0c401f0010137f89 */ /* 0x000ea200000e0000 */
[----:B-1----:R-:W-:-:S05]  /*c7d0*/  FMNMX.FTZ R21, R15, R14, !PT ;  /* 0x0000000e0f157209 */ /* 0x002fca0007810000 */
[----:B------:R-:W1:Y:S01]  /*c7e0*/  SHFL.BFLY PT, R84, R21, 0x1, 0x1f ;  /* 0x0c201f0015547f89 */ /* 0x000e6200000e0000 */
[----:B--2---:R-:W-:-:S05]  /*c7f0*/  FMNMX.FTZ R19, R16, R19, !PT ;  /* 0x0000001310137209 */ /* 0x004fca0007810000 */
[----:B------:R-:W2:Y:S01]  /*c800*/  SHFL.BFLY PT, R14, R19, 0x1, 0x1f ;  /* 0x0c201f00130e7f89 */ /* 0x000ea200000e0000 */
[----:B-1----:R-:W-:-:S03]  /*c810*/  FMNMX.FTZ R84, R21, R84, !PT ;  /* 0x0000005415547209 */ /* 0x002fc60007810000 */
[----:B------:R-:W-:Y:S01]  /*c820*/  LDSM.16.MT88.4 R20, [R98+0x6400] ;  /* 0x006400006214783b */ /* 0x000fe20000004200 */
[C---:B------:R-:W-:Y:S01]  /*c830*/  FSETP.NEU.FTZ.AND P0, PT, R84.reuse, -INF , PT ;  /* 0xff8000005400780b */ /* 0x040fe20003f1d000 */
[----:B---3--:R-:W-:-:S05]  /*c840*/  FMUL.FTZ R110, R84, UR8 ;  /* 0x00000008546e7c20 */ /* 0x008fca0008410000 */
[----:B------:R-:W-:-:S05]  /*c850*/  FSEL R110, R110, RZ, P0 ;  /* 0x000000ff6e6e7208 */ /* 0x000fca0000000000 */
[--C-:B------:R-:W-:Y:S01]  /*c860*/  FFMA.FTZ R99, R63, UR8, -R110.reuse ;  /* 0x000000083f637c23 */ /* 0x100fe2000801086e */
[--C-:B------:R-:W-:Y:S01]  /*c870*/  FFMA.FTZ R100, R13, UR8, -R110.reuse ;  /* 0x000000080d647c23 */ /* 0x100fe2000801086e */
[----:B------:R-:W1:Y:S01]  /*c880*/  LDSM.16.MT88.4 R60, [R90+0x7000] ;  /* 0x007000005a3c783b */ /* 0x000e620000004200 */
[----:B--2---:R-:W-:Y:S01]  /*c890*/  FMNMX.FTZ R3, R19, R14, !PT ;  /* 0x0000000e13037209 */ /* 0x004fe20007810000 */
[--C-:B------:R-:W-:Y:S01]  /*c8a0*/  FFMA.FTZ R97, R11, UR8, -R110.reuse ;  /* 0x000000080b617c23 */ /* 0x100fe2000801086e */
[--C-:B------:R-:W-:Y:S01]  /*c8b0*/  FFMA.FTZ R96, R17, UR8, -R110.reuse ;  /* 0x0000000811607c23 */ /* 0x100fe2000801086e */
[----:B------:R-:W-:Y:S01]  /*c8c0*/  MUFU.EX2 R99, R99 ;  /* 0x0000006300637308 */ /* 0x000fe20000000800 */
[C---:B------:R-:W-:Y:S01]  /*c8d0*/  FSETP.NEU.FTZ.AND P0, PT, R3.reuse, -INF , PT ;  /* 0xff8000000300780b */ /* 0x040fe20003f1d000 */
[----:B------:R-:W-:Y:S01]  /*c8e0*/  FMUL.FTZ R107, R3, UR8 ;  /* 0x00000008036b7c20 */ /* 0x000fe20008410000 */
[--C-:B------:R-:W-:Y:S01]  /*c8f0*/  FFMA.FTZ R34, R9, UR8, -R110.reuse ;  /* 0x0000000809227c23 */ /* 0x100fe2000801086e */
[----:B------:R-:W2:Y:S01]  /*c900*/  MUFU.EX2 R100, R100 ;  /* 0x0000006400647308 */ /* 0x000ea20000000800 */
        /* <DEDUP_REMOVED lines=12> */
[--C-:B------:R-:W-:Y:S01]  /*c9d0*/  FFMA.FTZ R32, R8, UR8, -R107.reuse ;  /* 0x0000000808207c23 */ /* 0x100fe2000801086b */
[----:B------:R-:W4:Y:S01]  /*c9e0*/  LDSM.16.MT88.4 R12, [R90+0x7400] ;  /* 0x007400005a0c783b */ /* 0x000f220000004200 */
[----:B--2---:R-:W-:Y:S01]  /*c9f0*/  F2FP.BF16.F32.PACK_AB R48, R99, R100 ;  /* 0x000000646330723e */ /* 0x004fe200000010ff */
[----:B------:R-:W-:Y:S01]  /*ca00*/  MUFU.EX2 R102, R102 ;  /* 0x0000006600667308 */ /* 0x000fe20000000800 */
[--C-:B------:R-:W-:Y:S01]  /*ca10*/  FFMA.FTZ R33, R6, UR8, -R107.reuse ;  /* 0x0000000806217c23 */ /* 0x100fe2000801086b */
[----:B------:R-:W2:Y:S01]  /*ca20*/  LDSM.16.MT88.4 R8, [R98+0x7400] ;  /* 0x007400006208783b */ /* 0x000ea20000004200 */
[--C-:B------:R-:W-:Y:S01]  /*ca30*/  FFMA.FTZ R29, R18, UR8, -R107.reuse ;  /* 0x00000008121d7c23 */ /* 0x100fe2000801086b */
[----:B------:R-:W5:Y:S01]  /*ca40*/  MUFU.EX2 R101, R101 ;  /* 0x0000006500657308 */ /* 0x000f620000000800 */
[--C-:B------:R-:W-:Y:S01]  /*ca50*/  FFMA.FTZ R28, R4, UR8, -R107.reuse ;  /* 0x00000008041c7c23 */ /* 0x100fe2000801086b */
[----:B------:R-:W2:Y:S01]  /*ca60*/  LDSM.16.MT88.4 R68, [R98+0x6000] ;  /* 0x006000006244783b */ /* 0x000ea20000004200 */
[--C-:B------:R-:W-:Y:S01]  /*ca70*/  FFMA.FTZ R106, R106, UR8, -R107.reuse ;  /* 0x000000086a6a7c23 */ /* 0x100fe2000801086b */
[----:B------:R-:W-:Y:S01]  /*ca80*/  MUFU.EX2 R95, R95 ;  /* 0x0000005f005f7308 */ /* 0x000fe20000000800 */
[--C-:B------:R-:W-:Y:S01]  /*ca90*/  FFMA.FTZ R104, R104, UR8, -R107.reuse ;  /* 0x0000000868687c23 */ /* 0x100fe2000801086b */
[----:B---3--:R-:W-:Y:S01]  /*caa0*/  F2FP.BF16.F32.PACK_AB R50, R96, R97 ;  /* 0x000000616032723e */ /* 0x008fe200000010ff */
[----:B------:R-:W3:Y:S01]  /*cab0*/  LDSM.16.MT88.4 R16, [R98+0x8000] ;  /* 0x008000006210783b */ /* 0x000ee20000004200 */
[----:B------:R-:W1:Y:S01]  /*cac0*/  MUFU.EX2 R94, R94 ;  /* 0x0000005e005e7308 */ /* 0x000e620000000800 */
[--C-:B------:R-:W-:Y:S01]  /*cad0*/  FFMA.FTZ R137, R103, UR8, -R107.reuse ;  /* 0x0000000867897c23 */ /* 0x100fe2000801086b */
[----:B------:R-:W-:Y:S01]  /*cae0*/  FFMA.FTZ R113, R113, UR8, -R110 ;  /* 0x0000000871717c23 */ /* 0x000fe2000801086e */
[----:B------:R-:W-:Y:S01]  /*caf0*/  LDSM.16.MT88.4 R24, [R90+0x6400] ;  /* 0x006400005a18783b */ /* 0x000fe20000004200 */
[----:B------:R-:W-:Y:S01]  /*cb00*/  MUFU.EX2 R35, R35 ;  /* 0x0000002300237308 */ /* 0x000fe20000000800 */
[----:B------:R-:W-:Y:S01]  /*cb10*/  FFMA.FTZ R105, R105, UR8, -R107 ;  /* 0x0000000869697c23 */ /* 0x000fe2000801086b */
[----:B-----5:R-:W-:Y:S01]  /*cb20*/  F2FP.BF16.F32.PACK_AB R49, R101, R102 ;  /* 0x000000666531723e */ /* 0x020fe200000010ff */
[----:B------:R-:W-:Y:S01]  /*cb30*/  FADD.FTZ R100, R100, R99 ;  /* 0x0000006364647221 */ /* 0x000fe20000010000 */
[----:B------:R-:W5:Y:S01]  /*cb40*/  MUFU.EX2 R34, R34 ;  /* 0x0000002200227308 */ /* 0x000f620000000800 */
[----:B------:R-:W-:Y:S01]  /*cb50*/  FADD.FTZ R102, R102, R101 ;  /* 0x0000006566667221 */ /* 0x000fe20000010000 */
[----:B------:R-:W-:Y:S01]  /*cb60*/  ISETP.GT.AND P0, PT, R88, R121, PT ;  /* 0x000000795800720c */ /* 0x000fe20003f04270 */
[----:B------:R-:W-:Y:S01]  /*cb70*/  FADD.FTZ R97, R97, R100 ;  /* 0x0000006461617221 */ /* 0x000fe20000010000 */
[----:B------:R-:W-:Y:S01]  /*cb80*/  MUFU.EX2 R31, R5 ;  /* 0x00000005001f7308 */ /* 0x000fe20000000800 */
[----:B-1----:R-:W-:Y:S01]  /*cb90*/  F2FP.BF16.F32.PACK_AB R51, R94, R95 ;  /* 0x0000005f5e33723e */ /* 0x002fe200000010ff */
[----:B------:R-:W-:-:S02]  /*cba0*/  FADD.FTZ R95, R95, R102 ;  /* 0x000000665f5f7221 */ /* 0x000fc40000010000 */
[----:B------:R-:W1:Y:S01]  /*cbb0*/  MUFU.EX2 R30, R30 ;  /* 0x0000001e001e7308 */ /* 0x000e620000000800 */
[----:B------:R-:W-:Y:S01]  /*cbc0*/  FADD.FTZ R96, R96, R97 ;  /* 0x0000006160607221 */ /* 0x000fe20000010000 */
[----:B------:R-:W-:Y:S02]  /*cbd0*/  FADD.FTZ R94, R94, R95 ;  /* 0x0000005f5e5e7221 */ /* 0x000fe40000010000 */
[----:B------:R-:W-:Y:S01]  /*cbe0*/  MUFU.EX2 R33, R33 ;  /* 0x0000002100217308 */ /* 0x000fe20000000800 */
[C---:B------:R-:W-:Y:S01]  /*cbf0*/  HMMA.16816.F32.BF16 R64, R48.reuse, R60, RZ ;  /* 0x0000003c3040723c */ /* 0x040fe200000418ff */
[C---:B-----5:R-:W-:Y:S01]  /*cc00*/  F2FP.BF16.F32.PACK_AB R4, R34.reuse, R35 ;  /* 0x000000232204723e */ /* 0x060fe200000010ff */
[----:B------:R-:W-:Y:S01]  /*cc10*/  FADD.FTZ R35, R35, R96 ;  /* 0x0000006023237221 */ /* 0x000fe20000010000 */
[----:B------:R-:W5:Y:S03]  /*cc20*/  MUFU.EX2 R32, R32 ;  /* 0x0000002000207308 */ /* 0x000f660000000800 */
        /* <DEDUP_REMOVED lines=9> */
[C---:B-----5:R-:W-:Y:S01]  /*ccc0*/  F2FP.BF16.F32.PACK_AB R5, R32.reuse, R33 ;  /* 0x000000212005723e */ /* 0x060fe200000010ff */
[----:B------:R-:W-:Y:S01]  /*ccd0*/  FADD.FTZ R33, R33, R94 ;  /* 0x0000005e21217221 */ /* 0x000fe20000010000 */
[----:B------:R-:W-:Y:S03]  /*cce0*/  MUFU.EX2 R139, R139 ;  /* 0x0000008b008b7308 */ /* 0x000fe60000000800 */
[----:B------:R-:W-:Y:S01]  /*ccf0*/  FADD.FTZ R32, R32, R33 ;  /* 0x0000002120207221 */ /* 0x000fe20000010000 */
[----:B------:R-:W-:Y:S01]  /*cd00*/  MUFU.EX2 R106, R106 ;  /* 0x0000006a006a7308 */ /* 0x000fe20000000800 */
[----:B------:R-:W-:Y:S01]  /*cd10*/  HMMA.16816.F32.BF16 R52, R48, R54, RZ ;  /* 0x000000363034723c */ /* 0x000fe200000418ff */
[C---:B-1----:R-:W-:Y:S01]  /*cd20*/  F2FP.BF16.F32.PACK_AB R7, R28.reuse, R29 ;  /* 0x0000001d1c07723e */ /* 0x042fe200000010ff */
[----:B------:R-:W-:Y:S01]  /*cd30*/  FADD.FTZ R29, R29, R32 ;  /* 0x000000201d1d7221 */ /* 0x000fe20000010000 */
[----:B------:R-:W-:Y:S03]  /*cd40*/  MUFU.EX2 R103, R105 ;  /* 0x0000006900677308 */ /* 0x000fe60000000800 */
[----:B------:R-:W-:Y:S01]  /*cd50*/  FADD.FTZ R28, R28, R29 ;  /* 0x0000001d1c1c7221 */ /* 0x000fe20000010000 */
[----:B------:R-:W-:Y:S01]  /*cd60*/  MUFU.EX2 R104, R104 ;  /* 0x0000006800687308 */ /* 0x000fe20000000800 */
[C---:B----4-:R-:W-:Y:S03]  /*cd70*/  HMMA.16816.F32.BF16 R64, R4.reuse, R12, R64 ;  /* 0x0000000c0440723c */ /* 0x050fe60000041840 */
[----:B------:R-:W-:Y:S05]  /*cd80*/  MUFU.EX2 R137, R137 ;  /* 0x0000008900897308 */ /* 0x000fea0000000800 */
        /* <DEDUP_REMOVED lines=29> */
[----:B------:R-:W-:Y:S01]  /*cf60*/  HMMA.16816.F32.BF16 R72, R4, R20, R72 ;  /* 0x000000140448723c */ /* 0x000fe20000041848 */
[--C-:B------:R-:W-:Y:S01]  /*cf70*/  FFMA.FTZ R21, R114, UR8, -R107.reuse ;  /* 0x0000000872157c23 */ /* 0x100fe2000801086b */
[----:B------:R-:W-:Y:S01]  /*cf80*/  FFMA.FTZ R20, R112, UR8, -R107 ;  /* 0x0000000870147c23 */ /* 0x000fe2000801086b */
[----:B------:R-:W4:Y:S01]  /*cf90*/  MUFU.EX2 R26, R26 ;  /* 0x0000001a001a7308 */ /* 0x000f220000000800 */
[----:B------:R-:W-:-:S03]  /*cfa0*/  FFMA.FTZ R112, R117, UR8, -R110 ;  /* 0x0000000875707c23 */ /* 0x000fc6000801086e */
[----:B------:R-:W-:Y:S01]  /*cfb0*/  MUFU.EX2 R21, R21 ;  /* 0x0000001500157308 */ /* 0x000fe20000000800 */
[----:B------:R-:W-:Y:S01]  /*cfc0*/  HMMA.16816.F32.BF16 R68, R4, R22, R68 ;  /* 0x000000160444723c */ /* 0x000fe20000041844 */
[--C-:B------:R-:W-:Y:S01]  /*cfd0*/  FFMA.FTZ R23, R131, UR8, -R110.reuse ;  /* 0x0000000883177c23 */ /* 0x100fe2000801086e */
[----:B------:R-:W-:Y:S01]  /*cfe0*/  FFMA.FTZ R22, R119, UR8, -R110 ;  /* 0x0000000877167c23 */ /* 0x000fe2000801086e */
[----:B------:R-:W5:Y:S01]  /*cff0*/  MUFU.EX2 R20, R20 ;  /* 0x0000001400147308 */ /* 0x000f620000000800 */
[----:B---3--:R-:W-:Y:S01]  /*d000*/  F2FP.BF16.F32.PACK_AB R5, R24, R25 ;  /* 0x000000191805723e */ /* 0x008fe200000010ff */
[----:B------:R-:W-:Y:S02]  /*d010*/  FADD.FTZ R25, R25, R28 ;  /* 0x0000001c19197221 */ /* 0x000fe40000010000 */
[----:B------:R-:W-:Y:S01]  /*d020*/  MUFU.EX2 R23, R23 ;  /* 0x0000001700177308 */ /* 0x000fe20000000800 */
[----:B----4-:R-:W-:Y:S01]  /*d030*/  F2FP.BF16.F32.PACK_AB R4, R26, R27 ;  /* 0x0000001b1a04723e */ /* 0x010fe200000010ff */
[----:B------:R-:W-:-:S02]  /*d040*/  FADD.FTZ R27, R27, R30 ;  /* 0x0000001e1b1b7221 */ /* 0x000fc40000010000 */
[----:B------:R-:W3:Y:S01]  /*d050*/  MUFU.EX2 R22, R22 ;  /* 0x0000001600167308 */ /* 0x000ee20000000800 */
[----:B------:R-:W-:Y:S01]  /*d060*/  FADD.FTZ R24, R24, R25 ;  /* 0x0000001918187221 */ /* 0x000fe20000010000 */
[----:B------:R-:W-:Y:S02]  /*d070*/  FADD.FTZ R26, R26, R27 ;  /* 0x0000001b1a1a7221 */ /* 0x000fe40000010000 */
[----:B------:R-:W4:Y:S01]  /*d080*/  MUFU.EX2 R112, R112 ;  /* 0x0000007000707308 */ /* 0x000f220000000800 */
[----:B-----5:R-:W-:-:S03]  /*d090*/  F2FP.BF16.F32.PACK_AB R7, R20, R21 ;  /* 0x000000151407723e */ /* 0x020fc600000010ff */
[----:B------:R-:W5:Y:S01]  /*d0a0*/  MUFU.EX2 R110, R113 ;  /* 0x00000071006e7308 */ /* 0x000f620000000800 */
        /* <DEDUP_REMOVED lines=19> */
[----:B----4-:R-:W-:-:S02]  /*d1e0*/  F2FP.BF16.F32.PACK_AB R4, R111, R112 ;  /* 0x000000706f04723e */ /* 0x010fc400000010ff */
[----:B------:R-:W-:Y:S02]  /*d1f0*/  F2FP.BF16.F32.PACK_AB R5, R103, R106 ;  /* 0x0000006a6705723e */ /* 0x000fe400000010ff */
[----:B-----5:R-:W-:Y:S02]  /*d200*/  F2FP.BF16.F32.PACK_AB R6, R139, R110 ;  /* 0x0000006e8b06723e */ /* 0x020fe400000010ff */
        /* <DEDUP_REMOVED lines=24> */
[----:B------:R-:W-:-:S04]  /*d390*/  FADD.FTZ R112, R112, R9 ;  /* 0x0000000970707221 */ /* 0x000fc80000010000 */
[----:B------:R-:W-:-:S04]  /*d3a0*/  FADD.FTZ R111, R111, R112 ;  /* 0x000000706f6f7221 */ /* 0x000fc80000010000 */
[----:B------:R-:W-:-:S04]  /*d3b0*/  FADD.FTZ R110, R110, R111 ;  /* 0x0000006f6e6e7221 */ /* 0x000fc80000010000 */
        /* <DEDUP_REMOVED lines=68> */
.L_x_4158:
[----:B------:R-:W-:Y:S01]  /*d800*/  UMOV UR8, URZ ;  /* 0x000000ff00087c82 */ /* 0x000fe20008000000 */
[----:B------:R-:W-:Y:S01]  /*d810*/  IMAD.SHL.U32 R4, R92, 0x40, RZ ;  /* 0x000000405c047824 */ /* 0x000fe200078e00ff */
[----:B------:R-:W-:-:S05]  /*d820*/  IADD3 R5, P0, PT, RZ, -UR8, RZ ;  /* 0x80000008ff057c10 */ /* 0x000fca000ff1e0ff */
[----:B------:R-:W-:-:S05]  /*d830*/  IMAD.X R4, RZ, RZ, ~R4, P0 ;  /* 0x000000ffff047224 */ /* 0x000fca00000e0e04 */
[----:B------:R-:W-:-:S04]  /*d840*/  SHF.R.S64 R5, R5, 0x1f, R4 ;  /* 0x0000001f05057819 */ /* 0x000fc80000001004 */
[----:B------:R-:W-:-:S04]  /*d850*/  IADD3 R124, P0, PT, R5, R124, RZ ;  /* 0x0000007c057c7210 */ /* 0x000fc80007f1e0ff */
[----:B------:R-:W-:-:S09]  /*d860*/  LEA.HI.X.SX32 R125, R4, R125, 0x1, P0 ;  /* 0x0000007d047d7211 */ /* 0x000fd200000f0eff */
.L_x_4159:
[----:B------:R-:W1:Y:S01]  /*d870*/  LDCU UR8, c[0x0][0x440] ;  /* 0x00008800ff0877ac */ /* 0x000e620008000800 */
[----:B------:R-:W-:Y:S01]  /*d880*/  LOP3.LUT R4, R87, 0x18, RZ, 0xc0, !PT ;  /* 0x0000001857047812 */ /* 0x000fe200078ec0ff */
[----:B------:R-:W-:Y:S01]  /*d890*/  IMAD.MOV.U32 R85, RZ, RZ, 0x20 ;  /* 0x00000020ff557424 */ /* 0x000fe200078e00ff */
[----:B------:R-:W-:Y:S02]  /*d8a0*/  LEA R8, P0, R92, R124, 0x6 ;  /* 0x0000007c5c087211 */ /* 0x000fe400078030ff */
        /* <DEDUP_REMOVED lines=49> */
[----:B------:R-:W0:Y:S01]  /*dbc0*/  LDGDEPBAR ;  /* 0x00000000000079af */ /* 0x000e220000000000 */
[C---:B--2---:R-:W-:Y:S08]  /*dbd0*/  HMMA.16816.F32.BF16 R32, R4.reuse, R28, RZ ;  /* 0x0000001c0420723c */ /* 0x044ff000000418ff */
[C---:B------:R-:W-:Y:S08]  /*dbe0*/  HMMA.16816.F32.BF16 R28, R4.reuse, R30, RZ ;  /* 0x0000001e041c723c */ /* 0x040ff000000418ff */
[C---:B---3--:R-:W-:Y:S08]  /*dbf0*/  HMMA.16816.F32.BF16 R24, R4.reuse, R20, RZ ;  /* 0x000000140418723c */ /* 0x048ff000000418ff */
[C---:B----4-:R-:W-:Y:S08]  /*dc00*/  HMMA.16816.F32.BF16 R16, R4.reuse, R12, RZ ;  /* 0x0000000c0410723c */ /* 0x050ff000000418ff */
[C---:B------:R-:W-:Y:S08]  /*dc10*/  HMMA.16816.F32.BF16 R20, R4.reuse, R22, RZ ;  /* 0x000000160414723c */ /* 0x040ff000000418ff */
[C---:B------:R-:W-:Y:S08]  /*dc20*/  HMMA.16816.F32.BF16 R12, R4.reuse, R14, RZ ;  /* 0x0000000e040c723c */ /* 0x040ff000000418ff */
[C---:B-1----:R-:W-:Y:S08]  /*dc30*/  HMMA.16816.F32.BF16 R8, R4.reuse, R100, RZ ;  /* 0x000000640408723c */ /* 0x042ff000000418ff */
[----:B------:R-:W-:Y:S01]  /*dc40*/  HMMA.16816.F32.BF16 R4, R4, R102, RZ ;  /* 0x000000660404723c */ /* 0x000fe200000418ff */
[----:B------:R-:W1:Y:S07]  /*dc50*/  LDSM.16.M88.4 R100, [R85+0x3800] ;  /* 0x003800005564783b */ /* 0x000e6e0000000200 */
[C---:B-----5:R-:W-:Y:S08]  /*dc60*/  HMMA.16816.F32.BF16 R32, R92.reuse, R96, R32 ;  /* 0x000000605c20723c */ /* 0x060ff00000041820 */
        /* <DEDUP_REMOVED lines=58> */
[----:B------:R-:W-:Y:S03]  /*e010*/  HMMA.16816.F32.BF16 R20, R96, R102, R20 ;  /* 0x000000666014723c */ /* 0x000fe60000041814 */
[----:B------:R-:W-:Y:S01]  /*e020*/  FMUL.FTZ R28, R28, UR4 ;  /* 0x000000041c1c7c20 */ /* 0x000fe20008410000 */
[----:B------:R-:W-:Y:S01]  /*e030*/  FMUL.FTZ R30, R30, UR4 ;  /* 0x000000041e1e7c20 */ /* 0x000fe20008410000 */
[----:B------:R-:W-:Y:S01]  /*e040*/  FMUL.FTZ R29, R29, UR4 ;  /* 0x000000041d1d7c20 */ /* 0x000fe20008410000 */
[----:B------:R-:W-:Y:S01]  /*e050*/  FMUL.FTZ R31, R31, UR4 ;  /* 0x000000041f1f7c20 */ /* 0x000fe20008410000 */
[----:B------:R-:W-:Y:S04]  /*e060*/  MUFU.TANH R92, R92 ;  /* 0x0000005c005c7308 */ /* 0x000fe80000002400 */
[----:B------:R-:W-:Y:S01]  /*e070*/  FMUL.FTZ R119, R24, UR4 ;  /* 0x0000000418777c20 */ /* 0x000fe20008410000 */
[----:B------:R-:W-:Y:S01]  /*e080*/  FMUL.FTZ R26, R26, UR4 ;  /* 0x000000041a1a7c20 */ /* 0x000fe20008410000 */
[----:B------:R-:W3:Y:S02]  /*e090*/  S2R R24, SR_TID.X ;  /* 0x0000000000187919 */ /* 0x000ee40000002100 */
[----:B------:R-:W4:Y:S01]  /*e0a0*/  MUFU.TANH R93, R93 ;  /* 0x0000005d005d7308 */ /* 0x000f220000002400 */
[----:B------:R-:W-:Y:S01]  /*e0b0*/  FMUL.FTZ R27, R27, UR4 ;  /* 0x000000041b1b7c20 */ /* 0x000fe20008410000 */
[----:B------:R-:W-:Y:S01]  /*e0c0*/  FMUL.FTZ R25, R25, UR4 ;  /* 0x0000000419197c20 */ /* 0x000fe20008410000 */
[----:B-1----:R-:W1:Y:S01]  /*e0d0*/  LDSM.16.M88.4 R32, [R85+0x5800] ;  /* 0x005800005520783b */ /* 0x002e620000000200 */
[----:B------:R-:W-:Y:S01]  /*e0e0*/  FMUL.FTZ R115, R20, UR4 ;  /* 0x0000000414737c20 */ /* 0x000fe20008410000 */
[----:B------:R-:W-:Y:S01]  /*e0f0*/  FMUL.FTZ R143, R21, UR4 ;  /* 0x00000004158f7c20 */ /* 0x000fe20008410000 */
[----:B------:R-:W-:Y:S01]  /*e100*/  FMUL.FTZ R140, R22, UR4 ;  /* 0x00000004168c7c20 */ /* 0x000fe20008410000 */
[----:B------:R-:W-:Y:S01]  /*e110*/  FMUL.FTZ R142, R23, UR4 ;  /* 0x00000004178e7c20 */ /* 0x000fe20008410000 */
[----:B------:R-:W5:Y:S01]  /*e120*/  MUFU.TANH R87, R87 ;  /* 0x0000005700577308 */ /* 0x000f620000002400 */
[----:B------:R-:W2:Y:S01]  /*e130*/  LDSM.16.M88.4 R20, [R85+0x5c00] ;  /* 0x005c00005514783b */ /* 0x000ea20000000200 */
[----:B------:R-:W-:-:S06]  /*e140*/  DEPBAR.LE SB0, 0x0 ;  /* 0x000080000000791a */ /* 0x000fcc0000000000 */
[----:B------:R-:W-:Y:S08]  /*e150*/  MUFU.TANH R28, R28 ;  /* 0x0000001c001c7308 */ /* 0x000ff00000002400 */
[----:B------:R-:W5:Y:S08]  /*e160*/  MUFU.TANH R30, R30 ;  /* 0x0000001e001e7308 */ /* 0x000f700000002400 */
[----:B------:R-:W5:Y:S08]  /*e170*/  MUFU.TANH R29, R29 ;  /* 0x0000001d001d7308 */ /* 0x000f700000002400 */
[----:B------:R-:W-:Y:S01]  /*e180*/  MUFU.TANH R31, R31 ;  /* 0x0000001f001f7308 */ /* 0x000fe20000002400 */
[C---:B-1----:R-:W-:Y:S07]  /*e190*/  HMMA.16816.F32.BF16 R16, R96.reuse, R32, R16 ;  /* 0x000000206010723c */ /* 0x042fee0000041810 */
[----:B------:R-:W1:Y:S01]  /*e1a0*/  MUFU.TANH R119, R119 ;  /* 0x0000007700777308 */ /* 0x000e620000002400 */
[C---:B------:R-:W-:Y:S07]  /*e1b0*/  HMMA.16816.F32.BF16 R12, R96.reuse, R34, R12 ;  /* 0x00000022600c723c */ /* 0x040fee000004180c */
[----:B------:R-:W1:Y:S01]  /*e1c0*/  MUFU.TANH R136, R26 ;  /* 0x0000001a00887308 */ /* 0x000e620000002400 */
[----:B--2---:R-:W-:Y:S03]  /*e1d0*/  HMMA.16816.F32.BF16 R8, R96, R20, R8 ;  /* 0x000000146008723c */ /* 0x004fe60000041808 */
[----:B------:R-:W-:Y:S01]  /*e1e0*/  FMUL.FTZ R141, R16, UR4 ;  /* 0x00000004108d7c20 */ /* 0x000fe20008410000 */
[----:B---3--:R-:W-:-:S02]  /*e1f0*/  IMAD.SHL.U32 R16, R24, 0x2, RZ ;  /* 0x0000000218107824 */ /* 0x008fc400078e00ff */
[----:B------:R-:W-:Y:S01]  /*e200*/  FMUL.FTZ R131, R17, UR4 ;  /* 0x0000000411837c20 */ /* 0x000fe20008410000 */
[----:B------:R-:W-:Y:S02]  /*e210*/  IMAD.SHL.U32 R17, R86, 0x40, RZ ;  /* 0x0000004056117824 */ /* 0x000fe400078e00ff */
[----:B------:R-:W-:Y:S01]  /*e220*/  FMUL.FTZ R138, R18, UR4 ;  /* 0x00000004128a7c20 */ /* 0x000fe20008410000 */
[----:B------:R-:W-:Y:S01]  /*e230*/  FMUL.FTZ R19, R19, UR4 ;  /* 0x0000000413137c20 */ /* 0x000fe20008410000 */
[----:B------:R-:W-:Y:S01]  /*e240*/  LOP3.LUT R16, R16, 0x6, RZ, 0xc0, !PT ;  /* 0x0000000610107812 */ /* 0x000fe200078ec0ff */
[----:B------:R-:W2:Y:S01]  /*e250*/  MUFU.TANH R114, R27 ;  /* 0x0000001b00727308 */ /* 0x000ea20000002400 */
[----:B------:R-:W-:Y:S01]  /*e260*/  FMUL.FTZ R133, R12, UR4 ;  /* 0x000000040c857c20 */ /* 0x000fe20008410000 */
[----:B------:R-:W-:Y:S01]  /*e270*/  FMUL.FTZ R135, R13, UR4 ;  /* 0x000000040d877c20 */ /* 0x000fe20008410000 */
[----:B------:R-:W-:Y:S01]  /*e280*/  LOP3.LUT R18, R17, R16, RZ, 0xfc, !PT ;  /* 0x0000001011127212 */ /* 0x000fe200078efcff */
[----:B------:R-:W-:Y:S01]  /*e290*/  FMUL.FTZ R118, R14, UR4 ;  /* 0x000000040e767c20 */ /* 0x000fe20008410000 */
[----:B------:R-:W-:Y:S01]  /*e2a0*/  FMUL.FTZ R132, R15, UR4 ;  /* 0x000000040f847c20 */ /* 0x000fe20008410000 */
[----:B------:R-:W-:Y:S02]  /*e2b0*/  HMMA.16816.F32.BF16 R4, R96, R22, R4 ;  /* 0x000000166004723c */ /* 0x000fe40000041804 */
[C---:B------:R-:W-:Y:S01]  /*e2c0*/  VIADD R17, R18.reuse, 0xffffff80 ;  /* 0xffffff8012117836 */ /* 0x040fe20000000000 */
[----:B------:R-:W-:Y:S01]  /*e2d0*/  MUFU.TANH R115, R115 ;  /* 0x0000007300737308 */ /* 0x000fe20000002400 */
[----:B------:R-:W-:-:S02]  /*e2e0*/  VIADD R16, R18, 0xffffff81 ;  /* 0xffffff8112107836 */ /* 0x000fc40000000000 */
[----:B------:R-:W-:Y:S01]  /*e2f0*/  FMUL.FTZ R113, R8, UR4 ;  /* 0x0000000408717c20 */ /* 0x000fe20008410000 */
[C---:B------:R-:W-:Y:S01]  /*e300*/  VIADD R24, R18.reuse, 0xffffff89 ;  /* 0xffffff8912187836 */ /* 0x040fe20000000000 */
[CC--:B------:R-:W-:Y:S01]  /*e310*/  ISETP.GE.AND P1, PT, R17.reuse, R2.reuse, PT ;  /* 0x000000021100720c */ /* 0x0c0fe20003f26270 */
[C---:B------:R-:W-:Y:S01]  /*e320*/  VIADD R14, R18.reuse, 0xffffff90 ;  /* 0xffffff90120e7836 */ /* 0x040fe20000000000 */
[-C--:B------:R-:W-:Y:S01]  /*e330*/  ISETP.GE.AND P0, PT, R17, R89.reuse, PT ;  /* 0x000000591100720c */ /* 0x080fe20003f06270 */
[----:B------:R-:W-:Y:S01]  /*e340*/  VIADD R15, R18, 0xffffff91 ;  /* 0xffffff91120f7836 */ /* 0x000fe20000000000 */
[----:B------:R-:W-:Y:S01]  /*e350*/  FSEL R17, R88, -INF , !P1 ;  /* 0xff80000058117808 */ /* 0x000fe20004800000 */
[----:B------:R-:W3:Y:S01]  /*e360*/  MUFU.TANH R117, R25 ;  /* 0x0000001900757308 */ /* 0x000ee20000002400 */
[-C--:B------:R-:W-:Y:S01]  /*e370*/  ISETP.GE.AND P5, PT, R16, R2.reuse, PT ;  /* 0x000000021000720c */ /* 0x080fe20003fa6270 */
[----:B------:R-:W-:Y:S01]  /*e380*/  VIADD R8, R18, 0xffffff99 ;  /* 0xffffff9912087836 */ /* 0x000fe20000000000 */
[-C--:B------:R-:W-:Y:S01]  /*e390*/  ISETP.GE.AND P1, PT, R16, R89.reuse, PT ;  /* 0x000000591000720c */ /* 0x080fe20003f26270 */
[----:B------:R-:W-:Y:S01]  /*e3a0*/  VIADD R16, R18, 0xffffff88 ;  /* 0xffffff8812107836 */ /* 0x000fe20000000000 */
[----:B----4-:R-:W-:Y:S01]  /*e3b0*/  FSEL R12, R93, -INF , !P0 ;  /* 0xff8000005d0c7808 */ /* 0x010fe20004000000 */
[----:B------:R-:W-:Y:S01]  /*e3c0*/  FMUL.FTZ R9, R9, UR4 ;  /* 0x0000000409097c20 */ /* 0x000fe20008410000 */
[----:B------:R-:W-:Y:S01]  /*e3d0*/  FSEL R13, R92, -INF , !P5 ;  /* 0xff8000005c0d7808 */ /* 0x000fe20006800000 */
[----:B------:R4:W-:Y:S01]  /*e3e0*/  MUFU.TANH R116, R19 ;  /* 0x0000001300747308 */ /* 0x0009e20000002400 */
[CC--:B------:R-:W-:Y:S01]  /*e3f0*/  ISETP.GE.AND P0, PT, R16.reuse, R2.reuse, PT ;  /* 0x000000021000720c */ /* 0x0c0fe20003f06270 */
[----:B------:R-:W-:Y:S01]  /*e400*/  FMUL.FTZ R5, R5, UR4 ;  /* 0x0000000405057c20 */ /* 0x000fe20008410000 */
[-C--:B------:R-:W-:Y:S01]  /*e410*/  ISETP.GE.AND P5, PT, R16, R89.reuse, PT ;  /* 0x000000591000720c */ /* 0x080fe20003fa6270 */
[----:B------:R-:W-:Y:S01]  /*e420*/  FMUL.FTZ R110, R4, UR4 ;  /* 0x00000004046e7c20 */ /* 0x000fe20008410000 */
[----:B-----5:R-:W-:Y:S01]  /*e430*/  FSEL R16, R87, -INF , !P1 ;  /* 0xff80000057107808 */ /* 0x020fe20004800000 */
[----:B------:R-:W-:Y:S01]  /*e440*/  FMUL.FTZ R10, R10, UR4 ;  /* 0x000000040a0a7c20 */ /* 0x000fe20008410000 */
[-C--:B------:R-:W-:Y:S01]  /*e450*/  ISETP.GE.AND P1, PT, R24, R2.reuse, PT ;  /* 0x000000021800720c */ /* 0x080fe20003f26270 */
[----:B------:R-:W5:Y:S01]  /*e460*/  MUFU.TANH R143, R143 ;  /* 0x0000008f008f7308 */ /* 0x000f620000002400 */
[----:B------:R-:W-:Y:S01]  /*e470*/  FSEL R30, R30, -INF , !P5 ;  /* 0xff8000001e1e7808 */ /* 0x000fe20006800000 */
[----:B------:R-:W-:Y:S01]  /*e480*/  VIADD R4, R18, 0xffffffb1 ;  /* 0xffffffb112047836 */ /* 0x000fe20000000000 */
[----:B------:R-:W-:Y:S01]  /*e490*/  ISETP.GE.AND P5, PT, R14, R2, PT ;  /* 0x000000020e00720c */ /* 0x000fe20003fa6270 */
[----:B------:R-:W-:Y:S01]  /*e4a0*/  FMUL.FTZ R11, R11, UR4 ;  /* 0x000000040b0b7c20 */ /* 0x000fe20008410000 */
[----:B------:R-:W-:Y:S01]  /*e4b0*/  FSEL R29, R29, -INF , !P1 ;  /* 0xff8000001d1d7808 */ /* 0x000fe20004800000 */
[----:B------:R-:W-:Y:S01]  /*e4c0*/  FMUL.FTZ R6, R6, UR4 ;  /* 0x0000000406067c20 */ /* 0x000fe20008410000 */
[-C--:B------:R-:W-:Y:S01]  /*e4d0*/  ISETP.GE.AND P1, PT, R14, R89.reuse, PT ;  /* 0x000000590e00720c */ /* 0x080fe20003f26270 */
[----:B------:R-:W5:Y:S01]  /*e4e0*/  MUFU.TANH R140, R140 ;  /* 0x0000008c008c7308 */ /* 0x000f620000002400 */
[----:B-1----:R-:W-:Y:S01]  /*e4f0*/  FSEL R119, R119, -INF , !P5 ;  /* 0xff80000077777808 */ /* 0x002fe20006800000 */
[----:B------:R-:W-:Y:S01]  /*e500*/  FMUL.FTZ R7, R7, UR4 ;  /* 0x0000000407077c20 */ /* 0x000fe20008410000 */
[----:B----4-:R-:W-:Y:S01]  /*e510*/  FSEL R19, R28, -INF , !P0 ;  /* 0xff8000001c137808 */ /* 0x010fe20004000000 */
[----:B------:R-:W-:Y:S01]  /*e520*/  VIADD R88, R86, 0xfffffffe ;  /* 0xfffffffe56587836 */ /* 0x000fe20000000000 */
[----:B------:R-:W-:-:S02]  /*e530*/  ISETP.GE.AND P0, PT, R24, R89, PT ;  /* 0x000000591800720c */ /* 0x000fc40003f06270 */
[----:B------:R-:W-:Y:S01]  /*e540*/  ISETP.GE.AND P5, PT, R15, R89, PT ;  /* 0x000000590f00720c */ /* 0x000fe20003fa6270 */
[----:B------:R-:W1:Y:S01]  /*e550*/  MUFU.TANH R142, R142 ;  /* 0x0000008e008e7308 */ /* 0x000e620000002400 */
[----:B------:R-:W-:Y:S02]  /*e560*/  FSEL R14, R31, -INF , !P0 ;  /* 0xff8000001f0e7808 */ /* 0x000fe40004000000 */
[-C--:B------:R-:W-:Y:S01]  /*e570*/  ISETP.GE.AND P0, PT, R15, R2.reuse, PT ;  /* 0x000000020f00720c */ /* 0x080fe20003f06270 */
[----:B------:R-:W-:Y:S01]  /*e580*/  VIADD R15, R18, 0xffffff98 ;  /* 0xffffff98120f7836 */ /* 0x000fe20000000000 */
[----:B------:R-:W-:Y:S02]  /*e590*/  FSEL R136, R136, -INF , !P1 ;  /* 0xff80000088887808 */ /* 0x000fe40004800000 */
[----:B--2---:R-:W-:Y:S01]  /*e5a0*/  FSEL R114, R114, -INF , !P5 ;  /* 0xff80000072727808 */ /* 0x004fe20006800000 */
[----:B------:R-:W2:Y:S01]  /*e5b0*/  MUFU.TANH R141, R141 ;  /* 0x0000008d008d7308 */ /* 0x000ea20000002400 */
[----:B------:R-:W-:-:S02]  /*e5c0*/  ISETP.GE.AND P1, PT, R15, R2, PT ;  /* 0x000000020f00720c */ /* 0x000fc40003f26270 */
[----:B---3--:R-:W-:Y:S02]  /*e5d0*/  FSEL R117, R117, -INF , !P0 ;  /* 0xff80000075757808 */ /* 0x008fe40004000000 */
[----:B------:R-:W-:Y:S02]  /*e5e0*/  FSEL R115, R115, -INF , !P1 ;  /* 0xff80000073737808 */ /* 0x000fe40004800000 */
[C---:B------:R-:W-:Y:S01]  /*e5f0*/  ISETP.GE.AND P5, PT, R8.reuse, R2, PT ;  /* 0x000000020800720c */ /* 0x040fe20003fa6270 */
[----:B------:R-:W3:Y:S01]  /*e600*/  MUFU.TANH R138, R138 ;  /* 0x0000008a008a7308 */ /* 0x000ee20000002400 */
[-C--:B------:R-:W-:Y:S01]  /*e610*/  ISETP.GE.AND P1, PT, R8, R89.reuse, PT ;  /* 0x000000590800720c */ /* 0x080fe20003f26270 */
[----:B------:R-:W-:Y:S01]  /*e620*/  VIADD R8, R18, 0xffffffa0 ;  /* 0xffffffa012087836 */ /* 0x000fe20000000000 */
[----:B------:R-:W-:Y:S02]  /*e630*/  ISETP.GE.AND P0, PT, R15, R89, PT ;  /* 0x000000590f00720c */ /* 0x000fe40003f06270 */
[----:B-----5:R-:W-:-:S02]  /*e640*/  FSEL R143, R143, -INF , !P5 ;  /* 0xff8000008f8f7808 */ /* 0x020fc40006800000 */
[----:B------:R-:W-:Y:S01]  /*e650*/  FSEL R140, R140, -INF , !P0 ;  /* 0xff8000008c8c7808 */ /* 0x000fe20004000000 */
[----:B------:R-:W-:Y:S01]  /*e660*/  MUFU.TANH R133, R133 ;  /* 0x0000008500857308 */ /* 0x000fe20000002400 */
[CC--:B------:R-:W-:Y:S02]  /*e670*/  ISETP.GE.AND P0, PT, R8.reuse, R2.reuse, PT ;  /* 0x000000020800720c */ /* 0x0c0fe40003f06270 */
[----:B------:R-:W-:Y:S01]  /*e680*/  ISETP.GE.AND P5, PT, R8, R89, PT ;  /* 0x000000590800720c */ /* 0x000fe20003fa6270 */
[----:B------:R-:W-:Y:S01]  /*e690*/  VIADD R8, R18, 0xffffffa1 ;  /* 0xffffffa112087836 */ /* 0x000fe20000000000 */
[----:B-1----:R-:W-:Y:S02]  /*e6a0*/  FSEL R142, R142, -INF , !P1 ;  /* 0xff8000008e8e7808 */ /* 0x002fe40004800000 */
[----:B--2---:R-:W-:Y:S01]  /*e6b0*/  FSEL R141, R141, -INF , !P0 ;  /* 0xff8000008d8d7808 */ /* 0x004fe20004000000 */
[----:B------:R-:W1:Y:S01]  /*e6c0*/  MUFU.TANH R131, R131 ;  /* 0x0000008300837308 */ /* 0x000e620000002400 */
[----:B------:R-:W-:-:S02]  /*e6d0*/  ISETP.GE.AND P1, PT, R8, R2, PT ;  /* 0x000000020800720c */ /* 0x000fc40003f26270 */
[----:B------:R-:W-:Y:S01]  /*e6e0*/  ISETP.GE.AND P0, PT, R8, R89, PT ;  /* 0x000000590800720c */ /* 0x000fe20003f06270 */
[----:B------:R-:W-:Y:S01]  /*e6f0*/  VIADD R8, R18, 0xffffffa9 ;  /* 0xffffffa912087836 */ /* 0x000fe20000000000 */
[----:B---3--:R-:W-:Y:S02]  /*e700*/  FSEL R138, R138, -INF , !P5 ;  /* 0xff8000008a8a7808 */ /* 0x008fe40006800000 */
[----:B------:R-:W-:Y:S01]  /*e710*/  FSEL R116, R116, -INF , !P0 ;  /* 0xff80000074747808 */ /* 0x000fe20004000000 */
[----:B------:R-:W2:Y:S01]  /*e720*/  MUFU.TANH R118, R118 ;  /* 0x0000007600767308 */ /* 0x000ea20000002400 */
[----:B------:R-:W-:-:S07]  /*e730*/  ISETP.GE.AND P0, PT, R8, R2, PT ;  /* 0x000000020800720c */ /* 0x000fce0003f06270 */
[----:B------:R3:W-:Y:S01]  /*e740*/  MUFU.TANH R111, R9 ;  /* 0x00000009006f7308 */ /* 0x0007e20000002400 */
[----:B-1----:R-:W-:-:S07]  /*e750*/  FSEL R131, R131, -INF , !P1 ;  /* 0xff80000083837808 */ /* 0x002fce0004800000 */
[----:B------:R-:W1:Y:S08]  /*e760*/  MUFU.TANH R132, R132 ;  /* 0x0000008400847308 */ /* 0x000e700000002400 */
[----:B------:R-:W4:Y:S01]  /*e770*/  MUFU.TANH R113, R113 ;  /* 0x0000007100717308 */ /* 0x000f220000002400 */
[----:B---3--:R-:W-:-:S05]  /*e780*/  VIADD R9, R18, 0xffffffa8 ;  /* 0xffffffa812097836 */ /* 0x008fca0000000000 */
[C---:B------:R-:W-:Y:S02]  /*e790*/  ISETP.GE.AND P5, PT, R9.reuse, R2, PT ;  /* 0x000000020900720c */ /* 0x040fe40003fa6270 */
[----:B------:R-:W-:Y:S01]  /*e7a0*/  MUFU.TANH R105, R5 ;  /* 0x0000000500697308 */ /* 0x000fe20000002400 */
[-C--:B------:R-:W-:Y:S02]  /*e7b0*/  ISETP.GE.AND P1, PT, R9, R89.reuse, PT ;  /* 0x000000590900720c */ /* 0x080fe40003f26270 */
[----:B------:R-:W-:Y:S02]  /*e7c0*/  FSEL R133, R133, -INF , !P5 ;  /* 0xff80000085857808 */ /* 0x000fe40006800000 */
[----:B------:R-:W-:Y:S01]  /*e7d0*/  ISETP.GE.AND P5, PT, R8, R89, PT ;  /* 0x000000590800720c */ /* 0x000fe20003fa6270 */
[----:B------:R-:W-:Y:S01]  /*e7e0*/  VIADD R8, R18, 0xffffffb0 ;  /* 0xffffffb012087836 */ /* 0x000fe20000000000 */
[----:B--2---:R-:W-:Y:S01]  /*e7f0*/  FSEL R118, R118, -INF , !P1 ;  /* 0xff80000076767808 */ /* 0x004fe20004800000 */
[----:B------:R-:W2:Y:S01]  /*e800*/  MUFU.TANH R135, R135 ;  /* 0x0000008700877308 */ /* 0x000ea20000002400 */
[----:B-1----:R-:W-:-:S02]  /*e810*/  FSEL R132, R132, -INF , !P5 ;  /* 0xff80000084847808 */ /* 0x002fc40006800000 */
[-C--:B------:R-:W-:Y:S02]  /*e820*/  ISETP.GE.AND P1, PT, R8, R2.reuse, PT ;  /* 0x000000020800720c */ /* 0x080fe40003f26270 */
[C---:B------:R-:W-:Y:S02]  /*e830*/  ISETP.GE.AND P5, PT, R4.reuse, R2, PT ;  /* 0x000000020400720c */ /* 0x040fe40003fa6270 */
[----:B----4-:R-:W-:Y:S01]  /*e840*/  FSEL R113, R113, -INF , !P1 ;  /* 0xff80000071717808 */ /* 0x010fe20004800000 */
[----:B------:R-:W1:Y:S01]  /*e850*/  MUFU.TANH R101, R10 ;  /* 0x0000000a00657308 */ /* 0x000e620000002400 */
[----:B------:R-:W-:Y:S01]  /*e860*/  BAR.SYNC.DEFER_BLOCKING 0x0 ;  /* 0x0000000000007b1d */ /* 0x000fe20000010000 */
[----:B------:R-:W-:Y:S01]  /*e870*/  ISETP.GE.AND P1, PT, R4, R89, PT ;  /* 0x000000590400720c */ /* 0x000fe20003f26270 */
[C---:B------:R-:W-:Y:S01]  /*e880*/  VIADD R4, R18.reuse, 0xffffffb8 ;  /* 0xffffffb812047836 */ /* 0x040fe20000000000 */
[----:B------:R-:W-:Y:S01]  /*e890*/  FSEL R111, R111, -INF , !P5 ;  /* 0xff8000006f6f7808 */ /* 0x000fe20006800000 */
[----:B------:R-:W-:-:S03]  /*e8a0*/  VIADD R18, R18, 0xffffffb9 ;  /* 0xffffffb912127836 */ /* 0x000fc60000000000 */
[----:B------:R-:W3:Y:S02]  /*e8b0*/  MUFU.TANH R104, R11 ;  /* 0x0000000b00687308 */ /* 0x000ee40000002400 */
[----:B------:R-:W-:Y:S02]  /*e8c0*/  ISETP.GE.AND P5, PT, R18, R2, PT ;  /* 0x000000021200720c */ /* 0x000fe40003fa6270 */
[----:B--2---:R-:W-:Y:S02]  /*e8d0*/  FSEL R135, R135, -INF , !P0 ;  /* 0xff80000087877808 */ /* 0x004fe40004000000 */
[----:B------:R-:W-:Y:S02]  /*e8e0*/  FSEL R105, R105, -INF , !P5 ;  /* 0xff80000069697808 */ /* 0x000fe40006800000 */
[----:B------:R-:W2:Y:S01]  /*e8f0*/  MUFU.TANH R110, R110 ;  /* 0x0000006e006e7308 */ /* 0x000ea20000002400 */
[----:B------:R-:W-:Y:S02]  /*e900*/  ISETP.GT.AND P5, PT, R88, R121, PT ;  /* 0x000000795800720c */ /* 0x000fe40003fa4270 */
[----:B------:R-:W-:-:S04]  /*e910*/  ISETP.GE.AND P0, PT, R8, R89, PT ;  /* 0x000000590800720c */ /* 0x000fc80003f06270 */
[----:B-1----:R-:W-:Y:S01]  /*e920*/  FSEL R101, R101, -INF , !P0 ;  /* 0xff80000065657808 */ /* 0x002fe20004000000 */
[----:B------:R-:W1:Y:S01]  /*e930*/  MUFU.TANH R106, R6 ;  /* 0x00000006006a7308 */ /* 0x000e620000002400 */
[----:B------:R-:W-:Y:S02]  /*e940*/  ISETP.GE.AND P0, PT, R4, R2, PT ;  /* 0x000000020400720c */ /* 0x000fe40003f06270 */
[----:B---3--:R-:W-:Y:S02]  /*e950*/  FSEL R104, R104, -INF , !P1 ;  /* 0xff80000068687808 */ /* 0x008fe40004800000 */
[----:B------:R-:W-:-:S03]  /*e960*/  ISETP.GE.AND P1, PT, R4, R89, PT ;  /* 0x000000590400720c */ /* 0x000fc60003f26270 */
        /* <DEDUP_REMOVED lines=8> */
[----:B------:R-:W-:Y:S01]  /*e9f0*/  VIADD R18, R86, 0xffffffff ;  /* 0xffffffff56127836 */ /* 0x000fe20000000000 */
[----:B------:R-:W2:Y:S03]  /*ea00*/  LDCU.64 UR8, c[0x0][0x3a0] ;  /* 0x00007400ff0877ac */ /* 0x000ea60008000a00 */
        /* <DEDUP_REMOVED lines=22> */
[----:B------:R-:W-:Y:S01]  /*eb70*/  IMAD R11, R8, R11, R2 ;  /* 0x0000000b080b7224 */ /* 0x000fe200078e0202 */
[----:B------:R-:W-:-:S11]  /*eb80*/  LOP3.LUT R2, RZ, R9, RZ, 0x33, !PT ;  /* 0x00000009ff027212 */ /* 0x000fd600078e33ff */
        /* <DEDUP_REMOVED lines=13> */
[----:B------:R-:W-:-:S05]  /*ec60*/  SEL R5, R2, R5, !P0 ;  /* 0x0000000502057207 */ /* 0x000fca0004000000 */
[----:B------:R-:W-:-:S06]  /*ec70*/  IMAD.WIDE R10, R5, 0x4, R128 ;  /* 0x00000004050a7825 */ /* 0x000fcc00078e0280 */
        /* <DEDUP_REMOVED lines=21> */
.L_x_4161:
[----:B------:R-:W-:Y:S01]  /*edd0*/  UMOV UR4, URZ ;  /* 0x000000ff00047c82 */ /* 0x000fe20008000000 */
[----:B------:R-:W-:Y:S01]  /*ede0*/  IMAD.SHL.U32 R2, R108, 0x40, RZ ;  /* 0x000000406c027824 */ /* 0x000fe200078e00ff */
[----:B------:R-:W-:-:S05]  /*edf0*/  IADD3 R4, P0, PT, RZ, -UR4, RZ ;  /* 0x80000004ff047c10 */ /* 0x000fca000ff1e0ff */
[----:B------:R-:W-:-:S05]  /*ee00*/  IMAD.X R2, RZ, RZ, ~R2, P0 ;  /* 0x000000ffff027224 */ /* 0x000fca00000e0e02 */
[----:B------:R-:W-:-:S04]  /*ee10*/  SHF.R.S64 R5, R4, 0x1f, R2 ;  /* 0x0000001f04057819 */ /* 0x000fc80000001002 */
[----:B------:R-:W-:-:S04]  /*ee20*/  IADD3 R122, P0, PT, R5, R122, RZ ;  /* 0x0000007a057a7210 */ /* 0x000fc80007f1e0ff */
[----:B------:R-:W-:-:S09]  /*ee30*/  LEA.HI.X.SX32 R123, R2, R123, 0x1, P0 ;  /* 0x0000007b027b7211 */ /* 0x000fd200000f0eff */
.L_x_4162:
        /* <DEDUP_REMOVED lines=37> */
.L_x_4160:
        /* <DEDUP_REMOVED lines=44> */
[--C-:B------:R-:W-:Y:S01]  /*f350*/  FFMA.FTZ R102, R17, UR4, -R108.reuse ;  /* 0x0000000411667c23 */ /* 0x100fe2000801086c */
[----:B------:R-:W1:Y:S01]  /*f360*/  MUFU.EX2 R99, R99 ;  /* 0x0000006300637308 */ /* 0x000e620000000800 */
[----:B------:R-:W-:Y:S01]  /*f370*/  @P6 IADD3 R97, PT, PT, R4, -0x20, RZ ;  /* 0xffffffe004616810 */ /* 0x000fe20007ffe0ff */
[--C-:B------:R-:W-:Y:S01]  /*f380*/  FFMA.FTZ R87, R13, UR4, -R108.reuse ;  /* 0x000000040d577c23 */ /* 0x100fe2000801086c */
[--C-:B------:R-:W-:Y:S01]  /*f390*/  FFMA.FTZ R96, R19, UR4, -R108.reuse ;  /* 0x0000000413607c23 */ /* 0x100fe2000801086c */
[----:B------:R-:W2:Y:S01]  /*f3a0*/  MUFU.EX2 R89, R89 ;  /* 0x0000005900597308 */ /* 0x000ea20000000800 */
[--C-:B------:R-:W-:Y:S01]  /*f3b0*/  FFMA.FTZ R100, R12, UR4, -R107.reuse ;  /* 0x000000040c647c23 */ /* 0x100fe2000801086b */
[----:B------:R-:W3:Y:S01]  /*f3c0*/  LDSM.16.MT88.4 R32, [R97+0x1000] ;  /* 0x001000006120783b */ /* 0x000ee20000004200 */
[--C-:B------:R-:W-:Y:S01]  /*f3d0*/  FFMA.FTZ R3, R14, UR4, -R107.reuse ;  /* 0x000000040e037c23 */ /* 0x100fe2000801086b */
[--C-:B------:R-:W-:Y:S01]  /*f3e0*/  FFMA.FTZ R16, R16, UR4, -R107.reuse ;  /* 0x0000000410107c23 */ /* 0x100fe2000801086b */
[----:B------:R-:W-:Y:S01]  /*f3f0*/  MUFU.EX2 R102, R102 ;  /* 0x0000006600667308 */ /* 0x000fe20000000800 */
[--C-:B------:R-:W-:Y:S01]  /*f400*/  FFMA.FTZ R112, R119, UR4, -R108.reuse ;  /* 0x0000000477707c23 */ /* 0x100fe2000801086c */
[--C-:B------:R-:W-:Y:S01]  /*f410*/  FFMA.FTZ R109, R117, UR4, -R108.reuse ;  /* 0x00000004756d7c23 */ /* 0x100fe2000801086c */
[--C-:B------:R-:W-:Y:S01]  /*f420*/  FFMA.FTZ R134, R115, UR4, -R108.reuse ;  /* 0x0000000473867c23 */ /* 0x100fe2000801086c */
[----:B------:R-:W4:Y:S01]  /*f430*/  MUFU.EX2 R87, R87 ;  /* 0x0000005700577308 */ /* 0x000f220000000800 */
[-C--:B-1----:R-:W-:Y:S01]  /*f440*/  FMUL.FTZ R28, R56, R99.reuse ;  /* 0x00000063381c7220 */ /* 0x082fe20000410000 */
[-C--:B------:R-:W-:Y:S01]  /*f450*/  FMUL.FTZ R29, R57, R99.reuse ;  /* 0x00000063391d7220 */ /* 0x080fe20000410000 */
[----:B------:R-:W-:Y:S01]  /*f460*/  FMUL.FTZ R52, R52, R99 ;  /* 0x0000006334347220 */ /* 0x000fe20000410000 */
[----:B------:R-:W-:Y:S01]  /*f470*/  MUFU.EX2 R96, R96 ;  /* 0x0000006000607308 */ /* 0x000fe20000000800 */
[-C--:B--2---:R-:W-:Y:S01]  /*f480*/  FMUL.FTZ R30, R58, R89.reuse ;  /* 0x000000593a1e7220 */ /* 0x084fe20000410000 */
[----:B------:R-:W-:Y:S01]  /*f490*/  FMUL.FTZ R31, R59, R89 ;  /* 0x000000593b1f7220 */ /* 0x000fe20000410000 */
[----:B------:R-:W-:Y:S01]  /*f4a0*/  FMUL.FTZ R53, R53, R99 ;  /* 0x0000006335357220 */ /* 0x000fe20000410000 */
[----:B------:R-:W1:Y:S01]  /*f4b0*/  LDSM.16.MT88.4 R56, [R90+0x8000] ;  /* 0x008000005a38783b */ /* 0x000e620000004200 */
[----:B------:R-:W2:Y:S01]  /*f4c0*/  MUFU.EX2 R85, R85 ;  /* 0x0000005500557308 */ /* 0x000ea20000000800 */
[-C--:B------:R-:W-:Y:S01]  /*f4d0*/  FMUL.FTZ R54, R54, R89.reuse ;  /* 0x0000005936367220 */ /* 0x080fe20000410000 */
[----:B------:R-:W-:Y:S01]  /*f4e0*/  FMUL.FTZ R55, R55, R89 ;  /* 0x0000005937377220 */ /* 0x000fe20000410000 */
[-C--:B------:R-:W-:Y:S01]  /*f4f0*/  FMUL.FTZ R36, R36, R99.reuse ;  /* 0x0000006324247220 */ /* 0x080fe20000410000 */
[----:B------:R-:W-:Y:S01]  /*f500*/  MUFU.EX2 R100, R100 ;  /* 0x0000006400647308 */ /* 0x000fe20000000800 */
[----:B----4-:R-:W-:Y:S01]  /*f510*/  F2FP.BF16.F32.PACK_AB R92, R87, R102 ;  /* 0x00000066575c723e */ /* 0x010fe200000010ff */
[----:B------:R-:W-:Y:S01]  /*f520*/  FMUL.FTZ R37, R37, R99 ;  /* 0x0000006325257220 */ /* 0x000fe20000410000 */
[-C--:B------:R-:W-:Y:S01]  /*f530*/  FMUL.FTZ R38, R38, R89.reuse ;  /* 0x0000005926267220 */ /* 0x080fe20000410000 */
[----:B------:R4:W5:Y:S01]  /*f540*/  MUFU.EX2 R84, R16 ;  /* 0x0000001000547308 */ /* 0x0009620000000800 */
        /* <DEDUP_REMOVED lines=12> */
[-C--:B------:R-:W-:Y:S01]  /*f610*/  FMUL.FTZ R60, R60, R99.reuse ;  /* 0x000000633c3c7220 */ /* 0x080fe20000410000 */
[----:B----4-:R-:W4:Y:S01]  /*f620*/  LDSM.16.MT88.4 R16, [R97] ;  /* 0x000000006110783b */ /* 0x010f220000004200 */
[----:B-----5:R-:W-:Y:S01]  /*f630*/  F2FP.BF16.F32.PACK_AB R93, R84, R100 ;  /* 0x00000064545d723e */ /* 0x020fe200000010ff */
        /* <DEDUP_REMOVED lines=8> */
[--C-:B------:R-:W-:Y:S01]  /*f6c0*/  FFMA.FTZ R119, R114, UR4, -R107.reuse ;  /* 0x0000000472777c23 */ /* 0x100fe2000801086b */
[-C--:B------:R-:W-:Y:S01]  /*f6d0*/  FMUL.FTZ R68, R68, R99.reuse ;  /* 0x0000006344447220 */ /* 0x080fe20000410000 */
[----:B------:R-:W-:Y:S01]  /*f6e0*/  FMUL.FTZ R69, R69, R99 ;  /* 0x0000006345457220 */ /* 0x000fe20000410000 */
[-C--:B------:R-:W-:Y:S01]  /*f6f0*/  FMUL.FTZ R70, R70, R89.reuse ;  /* 0x0000005946467220 */ /* 0x080fe20000410000 */
[----:B------:R-:W-:Y:S01]  /*f700*/  FMUL.FTZ R71, R71, R89 ;  /* 0x0000005947477220 */ /* 0x000fe20000410000 */
[C---:B---3--:R-:W-:Y:S01]  /*f710*/  HMMA.16816.F32.BF16 R28, R92.reuse, R32, R28 ;  /* 0x000000205c1c723c */ /* 0x048fe2000004181c */
[--C-:B------:R-:W-:Y:S01]  /*f720*/  FFMA.FTZ R115, R143, UR4, -R108.reuse ;  /* 0x000000048f737c23 */ /* 0x100fe2000801086c */
[--C-:B------:R-:W-:Y:S01]  /*f730*/  FFMA.FTZ R136, R136, UR4, -R107.reuse ;  /* 0x0000000488887c23 */ /* 0x100fe2000801086b */
[--C-:B------:R-:W-:Y:S01]  /*f740*/  FFMA.FTZ R117, R140, UR4, -R107.reuse ;  /* 0x000000048c757c23 */ /* 0x100fe2000801086b */
[--C-:B------:R-:W-:Y:S01]  /*f750*/  FFMA.FTZ R114, R142, UR4, -R107.reuse ;  /* 0x000000048e727c23 */ /* 0x100fe2000801086b */
[----:B------:R-:W-:Y:S01]  /*f760*/  MUFU.EX2 R112, R112 ;  /* 0x0000007000707308 */ /* 0x000fe20000000800 */
[-C--:B------:R-:W-:Y:S01]  /*f770*/  FMUL.FTZ R44, R44, R99.reuse ;  /* 0x000000632c2c7220 */ /* 0x080fe20000410000 */
[----:B------:R-:W-:Y:S01]  /*f780*/  FMUL.FTZ R45, R45, R99 ;  /* 0x000000632d2d7220 */ /* 0x000fe20000410000 */
[C---:B------:R-:W-:Y:S01]  /*f790*/  HMMA.16816.F32.BF16 R32, R92.reuse, R34, R52 ;  /* 0x000000225c20723c */ /* 0x040fe20000041834 */
[----:B------:R-:W2:Y:S01]  /*f7a0*/  LDSM.16.MT88.4 R52, [R97+0x2000] ;  /* 0x002000006134783b */ /* 0x000ea20000004200 */
[----:B------:R-:W3:Y:S01]  /*f7b0*/  MUFU.EX2 R109, R109 ;  /* 0x0000006d006d7308 */ /* 0x000ee20000000800 */
[-C--:B------:R-:W-:Y:S01]  /*f7c0*/  FMUL.FTZ R46, R46, R89.reuse ;  /* 0x000000592e2e7220 */ /* 0x080fe20000410000 */
[----:B------:R-:W-:Y:S01]  /*f7d0*/  FMUL.FTZ R47, R47, R89 ;  /* 0x000000592f2f7220 */ /* 0x000fe20000410000 */
[-C--:B------:R-:W-:Y:S01]  /*f7e0*/  FMUL.FTZ R48, R48, R99.reuse ;  /* 0x0000006330307220 */ /* 0x080fe20000410000 */
[----:B------:R-:W-:Y:S01]  /*f7f0*/  MUFU.EX2 R134, R134 ;  /* 0x0000008600867308 */ /* 0x000fe20000000800 */
[----:B------:R-:W-:Y:S01]  /*f800*/  FMUL.FTZ R49, R49, R99 ;  /* 0x0000006331317220 */ /* 0x000fe20000410000 */
[C---:B-1----:R-:W-:Y:S01]  /*f810*/  HMMA.16816.F32.BF16 R36, R92.reuse, R56, R36 ;  /* 0x000000385c24723c */ /* 0x042fe20000041824 */
[-C--:B------:R-:W-:Y:S01]  /*f820*/  FMUL.FTZ R50, R50, R89.reuse ;  /* 0x0000005932327220 */ /* 0x080fe20000410000 */
[----:B------:R-:W-:Y:S01]  /*f830*/  MUFU.EX2 R115, R115 ;  /* 0x0000007300737308 */ /* 0x000fe20000000800 */
[----:B------:R-:W-:Y:S01]  /*f840*/  FMUL.FTZ R51, R51, R89 ;  /* 0x0000005933337220 */ /* 0x000fe20000410000 */
[----:B------:R-:W-:Y:S01]  /*f850*/  LDSM.16.MT88.4 R64, [R90+0x6400] ;  /* 0x006400005a40783b */ /* 0x000fe20000004200 */
[-C--:B------:R-:W-:Y:S01]  /*f860*/  FMUL.FTZ R4, R80, R99.reuse ;  /* 0x0000006350047220 */ /* 0x080fe20000410000 */
[----:B------:R-:W-:Y:S01]  /*f870*/  MUFU.EX2 R136, R136 ;  /* 0x0000008800887308 */ /* 0x000fe20000000800 */
[----:B------:R-:W-:Y:S01]  /*f880*/  FMUL.FTZ R5, R81, R99 ;  /* 0x0000006351057220 */ /* 0x000fe20000410000 */
[C---:B------:R-:W-:Y:S01]  /*f890*/  HMMA.16816.F32.BF16 R40, R92.reuse, R58, R40 ;  /* 0x0000003a5c28723c */ /* 0x040fe20000041828 */
[----:B------:R-:W1:Y:S01]  /*f8a0*/  LDSM.16.MT88.4 R56, [R97+0x400] ;  /* 0x000400006138783b */ /* 0x000e620000004200 */
[----:B------:R-:W5:Y:S01]  /*f8b0*/  MUFU.EX2 R119, R119 ;  /* 0x0000007700777308 */ /* 0x000f620000000800 */
[-C--:B------:R-:W-:Y:S01]  /*f8c0*/  FMUL.FTZ R6, R82, R89.reuse ;  /* 0x0000005952067220 */ /* 0x080fe20000410000 */
[----:B------:R-:W-:Y:S01]  /*f8d0*/  FMUL.FTZ R7, R83, R89 ;  /* 0x0000005953077220 */ /* 0x000fe20000410000 */
[-C--:B------:R-:W-:Y:S01]  /*f8e0*/  FMUL.FTZ R76, R76, R99.reuse ;  /* 0x000000634c4c7220 */ /* 0x080fe20000410000 */
[----:B------:R-:W-:Y:S01]  /*f8f0*/  MUFU.EX2 R117, R117 ;  /* 0x0000007500757308 */ /* 0x000fe20000000800 */
[----:B------:R-:W-:Y:S01]  /*f900*/  FMUL.FTZ R77, R77, R99 ;  /* 0x000000634d4d7220 */ /* 0x000fe20000410000 */
[C---:B------:R-:W-:Y:S01]  /*f910*/  HMMA.16816.F32.BF16 R20, R92.reuse, R24, R20 ;  /* 0x000000185c14723c */ /* 0x040fe20000041814 */
[-C--:B------:R-:W-:Y:S01]  /*f920*/  FMUL.FTZ R78, R78, R89.reuse ;  /* 0x000000594e4e7220 */ /* 0x080fe20000410000 */
[----:B------:R-:W5:Y:S01]  /*f930*/  MUFU.EX2 R114, R114 ;  /* 0x0000007200727308 */ /* 0x000f620000000800 */
[----:B------:R-:W-:Y:S01]  /*f940*/  FMUL.FTZ R79, R79, R89 ;  /* 0x000000594f4f7220 */ /* 0x000fe20000410000 */
[--C-:B------:R-:W-:Y:S01]  /*f950*/  FFMA.FTZ R140, R141, UR4, -R108.reuse ;  /* 0x000000048d8c7c23 */ /* 0x100fe2000801086c */
[--C-:B------:R-:W-:Y:S01]  /*f960*/  FFMA.FTZ R131, R131, UR4, -R108.reuse ;  /* 0x0000000483837c23 */ /* 0x100fe2000801086c */
[--C-:B------:R-:W-:Y:S01]  /*f970*/  FFMA.FTZ R133, R133, UR4, -R108.reuse ;  /* 0x0000000485857c23 */ /* 0x100fe2000801086c */
[----:B------:R-:W-:Y:S01]  /*f980*/  FFMA.FTZ R141, R138, UR4, -R107 ;  /* 0x000000048a8d7c23 */ /* 0x000fe2000801086b */
[C---:B------:R-:W-:Y:S01]  /*f990*/  HMMA.16816.F32.BF16 R24, R92.reuse, R26, R60 ;  /* 0x0000001a5c18723c */ /* 0x040fe2000004183c */
[----:B------:R-:W1:Y:S01]  /*f9a0*/  LDSM.16.MT88.4 R60, [R90+0x7400] ;  /* 0x007400005a3c783b */ /* 0x000e620000004200 */
[----:B------:R-:W-:Y:S01]  /*f9b0*/  MUFU.EX2 R140, R140 ;  /* 0x0000008c008c7308 */ /* 0x000fe20000000800 */
[----:B------:R-:W-:Y:S01]  /*f9c0*/  FFMA.FTZ R113, R113, UR4, -R108 ;  /* 0x0000000471717c23 */ /* 0x000fe2000801086c */
[----:B------:R-:W-:Y:S01]  /*f9d0*/  FFMA.FTZ R102, R139, R99, R102 ;  /* 0x000000638b667223 */ /* 0x000fe20000010066 */
[----:B------:R-:W-:Y:S01]  /*f9e0*/  FFMA.FTZ R89, R137, R89, R100 ;  /* 0x0000005989597223 */ /* 0x000fe20000010064 */
[----:B------:R-:W1:Y:S02]  /*f9f0*/  MUFU.EX2 R131, R131 ;  /* 0x0000008300837308 */ /* 0x000e640000000800 */
[C---:B----4-:R-:W-:Y:S01]  /*fa00*/  HMMA.16816.F32.BF16 R12, R92.reuse, R16, R12 ;  /* 0x000000105c0c723c */ /* 0x050fe2000004180c */
[----:B------:R-:W-:Y:S01]  /*fa10*/  FADD.FTZ R87, R87, R102 ;  /* 0x0000006657577221 */ /* 0x000fe20000010000 */
[----:B------:R-:W-:Y:S01]  /*fa20*/  MUFU.EX2 R133, R133 ;  /* 0x0000008500857308 */ /* 0x000fe20000000800 */
[----:B------:R-:W-:Y:S01]  /*fa30*/  FADD.FTZ R89, R84, R89 ;  /* 0x0000005954597221 */ /* 0x000fe20000010000 */
[-C--:B------:R-:W-:Y:S01]  /*fa40*/  MOV R84, R2.reuse ;  /* 0x0000000200547202 */ /* 0x080fe20000000f00 */
[----:B------:R-:W-:Y:S01]  /*fa50*/  FADD.FTZ R96, R96, R87 ;  /* 0x0000005760607221 */ /* 0x000fe20000010000 */
[----:B------:R-:W-:Y:S01]  /*fa60*/  MUFU.EX2 R141, R141 ;  /* 0x0000008d008d7308 */ /* 0x000fe20000000800 */
[----:B------:R-:W-:Y:S01]  /*fa70*/  FADD.FTZ R98, R98, R89 ;  /* 0x0000005962627221 */ /* 0x000fe20000010000 */
[----:B------:R-:W-:Y:S01]  /*fa80*/  HMMA.16816.F32.BF16 R16, R92, R18, R68 ;  /* 0x000000125c10723c */ /* 0x000fe20000041844 */
[----:B------:R-:W-:Y:S01]  /*fa90*/  FFMA.FTZ R68, R135, UR4, -R108 ;  /* 0x0000000487447c23 */ /* 0x000fe2000801086c */
[----:B------:R-:W-:Y:S01]  /*faa0*/  FFMA.FTZ R135, R118, UR4, -R107 ;  /* 0x0000000476877c23 */ /* 0x000fe2000801086b */
[----:B------:R-:W-:Y:S01]  /*fab0*/  FADD.FTZ R85, R85, R96 ;  /* 0x0000006055557221 */ /* 0x000fe20000010000 */
[----:B------:R-:W-:Y:S01]  /*fac0*/  FADD.FTZ R3, R3, R98 ;  /* 0x0000006203037221 */ /* 0x000fe20000010000 */
[----:B------:R4:W-:Y:S01]  /*fad0*/  MUFU.EX2 R138, R68 ;  /* 0x00000044008a7308 */ /* 0x0009e20000000800 */
[----:B------:R-:W-:-:S02]  /*fae0*/  @P5 MOV R84, R2 ;  /* 0x0000000200545202 */ /* 0x000fc40000000f00 */
[C---:B--2---:R-:W-:Y:S01]  /*faf0*/  HMMA.16816.F32.BF16 R44, R92.reuse, R52, R44 ;  /* 0x000000345c2c723c */ /* 0x044fe2000004182c */
[----:B---3--:R-:W-:Y:S01]  /*fb00*/  F2FP.BF16.F32.PACK_AB R52, R109, R112 ;  /* 0x000000706d34723e */ /* 0x008fe200000010ff */
[----:B------:R-:W-:Y:S01]  /*fb10*/  MUFU.EX2 R135, R135 ;  /* 0x0000008700877308 */ /* 0x000fe20000000800 */
[----:B-----5:R-:W-:Y:S01]  /*fb20*/  F2FP.BF16.F32.PACK_AB R53, R119, R136 ;  /* 0x000000887735723e */ /* 0x020fe200000010ff */
[----:B------:R-:W-:Y:S01]  /*fb30*/  FADD.FTZ R112, R112, R85 ;  /* 0x0000005570707221 */ /* 0x000fe20000010000 */
[----:B------:R-:W-:Y:S01]  /*fb40*/  FADD.FTZ R136, R136, R3 ;  /* 0x0000000388887221 */ /* 0x000fe20000010000 */
[----:B------:R-:W-:Y:S02]  /*fb50*/  MOV R3, R0 ;  /* 0x0000000000037202 */ /* 0x000fe40000000f00 */
[C---:B------:R-:W-:Y:S01]  /*fb60*/  HMMA.16816.F32.BF16 R48, R92.reuse, R54, R48 ;  /* 0x000000365c30723c */ /* 0x040fe20000041830 */
[----:B------:R-:W-:Y:S01]  /*fb70*/  F2FP.BF16.F32.PACK_AB R54, R115, R134 ;  /* 0x000000867336723e */ /* 0x000fe200000010ff */
[----:B------:R-:W-:Y:S01]  /*fb80*/  FADD.FTZ R109, R109, R112 ;  /* 0x000000706d6d7221 */ /* 0x000fe20000010000 */
[----:B------:R-:W-:Y:S01]  /*fb90*/  F2FP.BF16.F32.PACK_AB R55, R114, R117 ;  /* 0x000000757237723e */ /* 0x000fe200000010ff */
[----:B----4-:R-:W-:Y:S01]  /*fba0*/  LDSM.16.MT88.4 R68, [R97+0xc00] ;  /* 0x000c00006144783b */ /* 0x010fe20000004200 */
[----:B------:R-:W-:Y:S01]  /*fbb0*/  FADD.FTZ R136, R119, R136 ;  /* 0x0000008877887221 */ /* 0x000fe20000010000 */
[----:B------:R-:W-:Y:S01]  /*fbc0*/  FADD.FTZ R134, R134, R109 ;  /* 0x0000006d86867221 */ /* 0x000fe20000010000 */
[----:B------:R-:W-:Y:S01]  /*fbd0*/  @P5 MOV R3, R0 ;  /* 0x0000000000035202 */ /* 0x000fe20000000f00 */
[----:B------:R-:W-:Y:S01]  /*fbe0*/  HMMA.16816.F32.BF16 R4, R92, R8, R4 ;  /* 0x000000085c04723c */ /* 0x000fe20000041804 */
[----:B------:R-:W-:Y:S01]  /*fbf0*/  FADD.FTZ R117, R117, R136 ;  /* 0x0000008875757221 */ /* 0x000fe20000010000 */
[----:B------:R-:W-:-:S03]  /*fc00*/  FADD.FTZ R115, R115, R134 ;  /* 0x0000008673737221 */ /* 0x000fc60000010000 */
[----:B------:R-:W-:-:S03]  /*fc10*/  FADD.FTZ R114, R114, R117 ;  /* 0x0000007572727221 */ /* 0x000fc60000010000 */
[C---:B-1----:R-:W-:Y:S08]  /*fc20*/  HMMA.16816.F32.BF16 R12, R52.reuse, R56, R12 ;  /* 0x00000038340c723c */ /* 0x042ff0000004180c */
[----:B------:R-:W-:Y:S01]  /*fc30*/  HMMA.16816.F32.BF16 R16, R52, R58, R16 ;  /* 0x0000003a3410723c */ /* 0x000fe20000041810 */
[----:B------:R-:W1:Y:S07]  /*fc40*/  LDSM.16.MT88.4 R56, [R90+0x8400] ;  /* 0x008400005a38783b */ /* 0x000e6e0000004200 */
[----:B------:R-:W-:Y:S01]  /*fc50*/  HMMA.16816.F32.BF16 R8, R92, R10, R76 ;  /* 0x0000000a5c08723c */ /* 0x000fe2000004184c */
        /* <DEDUP_REMOVED lines=18> */
[----:B------:R-:W-:Y:S01]  /*fd80*/  HMMA.16816.F32.BF16 R32, R52, R66, R32 ;  /* 0x000000423420723c */ /* 0x000fe20000041820 */
[----:B------:R-:W3:Y:S01]  /*fd90*/  LDSM.16.MT88.4 R64, [R90+0x6800] ;  /* 0x006800005a40783b */ /* 0x000ee20000004200 */
        /* <DEDUP_REMOVED lines=10> */
[----:B-1----:R-:W-:Y:S01]  /*fe40*/  HMMA.16816.F32.BF16 R12, R52, R56, R12 ;  /* 0x00000038340c723c */ /* 0x002fe2000004180c */
[----:B------:R-:W-:Y:S01]  /*fe50*/  FADD.FTZ R138, R138, R133 ;  /* 0x000000858a8a7221 */ /* 0x000fe20000010000 */
[----:B------:R-:W-:-:S06]  /*fe60*/  FADD.FTZ R135, R116, R135 ;  /* 0x0000008774877221 */ /* 0x000fcc0000010000 */
[C---:B------:R-:W-:Y:S01]  /*fe70*/  HMMA.16816.F32.BF16 R16, R52.reuse, R58, R16 ;  /* 0x0000003a3410723c */ /* 0x040fe20000041810 */
[----:B------:R-:W1:Y:S07]  /*fe80*/  LDSM.16.MT88.4 R56, [R90+0x8800] ;  /* 0x008800005a38783b */ /* 0x000e6e0000004200 */
[C---:B--2---:R-:W-:Y:S08]  /*fe90*/  HMMA.16816.F32.BF16 R28, R52.reuse, R60, R28 ;  /* 0x0000003c341c723c */ /* 0x044ff0000004181c */
[C---:B---3--:R-:W-:Y:S08]  /*fea0*/  HMMA.16816.F32.BF16 R4, R52.reuse, R64, R4 ;  /* 0x000000403404723c */ /* 0x048ff00000041804 */
[C---:B------:R-:W-:Y:S01]  /*feb0*/  HMMA.16816.F32.BF16 R8, R52.reuse, R66, R8 ;  /* 0x000000423408723c */ /* 0x040fe20000041808 */
[----:B------:R-:W2:Y:S07]  /*fec0*/  LDSM.16.MT88.4 R64, [R90+0x7800] ;  /* 0x007800005a40783b */ /* 0x000eae0000004200 */
[C---:B------:R-:W-:Y:S01]  /*fed0*/  HMMA.16816.F32.BF16 R32, R52.reuse, R62, R32 ;  /* 0x0000003e3420723c */ /* 0x040fe20000041820 */
[----:B------:R-:W3:Y:S07]  /*fee0*/  LDSM.16.MT88.4 R60, [R97+0x2800] ;  /* 0x00280000613c783b */ /* 0x000eee0000004200 */
[----:B-1----:R-:W-:Y:S01]  /*fef0*/  HMMA.16816.F32.BF16 R40, R52, R58, R40 ;  /* 0x0000003a3428723c */ /* 0x002fe20000041828 */
[--C-:B------:R-:W-:Y:S01]  /*ff00*/  FFMA.FTZ R59, R101, UR4, -R107.reuse ;  /* 0x00000004653b7c23 */ /* 0x100fe2000801086b */
[----:B------:R-:W-:Y:S01]  /*ff10*/  FFMA.FTZ R58, R110, UR4, -R108 ;  /* 0x000000046e3a7c23 */ /* 0x000fe2000801086c */
[--C-:B------:R-:W-:Y:S01]  /*ff20*/  FFMA.FTZ R101, R106, UR4, -R107.reuse ;  /* 0x000000046a657c23 */ /* 0x100fe2000801086b */
[----:B------:R-:W-:-:S04]  /*ff30*/  FFMA.FTZ R106, R103, UR4, -R107 ;  /* 0x00000004676a7c23 */ /* 0x000fc8000801086b */
[C---:B------:R-:W-:Y:S01]  /*ff40*/  HMMA.16816.F32.BF16 R36, R52.reuse, R56, R36 ;  /* 0x000000383424723c */ /* 0x040fe20000041824 */
[--C-:B------:R-:W-:Y:S01]  /*ff50*/  FFMA.FTZ R56, R111, UR4, -R108.reuse ;  /* 0x000000046f387c23 */ /* 0x100fe2000801086c */
[----:B------:R-:W-:Y:S01]  /*ff60*/  FFMA.FTZ R108, R105, UR4, -R108 ;  /* 0x00000004696c7c23 */ /* 0x000fe2000801086c */
[----:B------:R-:W-:Y:S01]  /*ff70*/  FFMA.FTZ R57, R104, UR4, -R107 ;  /* 0x0000000468397c23 */ /* 0x000fe2000801086b */
[----:B------:R-:W-:Y:S04]  /*ff80*/  MUFU.EX2 R111, R113 ;  /* 0x00000071006f7308 */ /* 0x000fe80000000800 */
[----:B------:R-:W1:Y:S04]  /*ff90*/  MUFU.EX2 R110, R56 ;  /* 0x00000038006e7308 */ /* 0x000e680000000800 */
[----:B------:R-:W-:Y:S04]  /*ffa0*/  MUFU.EX2 R105, R58 ;  /* 0x0000003a00697308 */ /* 0x000fe80000000800 */
[----:B------:R-:W4:Y:S01]  /*ffb0*/  MUFU.EX2 R108, R108 ;  /* 0x0000006c006c7308 */ /* 0x000f220000000800 */
[----:B--2---:R-:W-:Y:S03]  /*ffc0*/  HMMA.16816.F32.BF16 R20, R52, R64, R20 ;  /* 0x000000403414723c */ /* 0x004fe60000041814 */
[----:B------:R-:W-:Y:S01]  /*ffd0*/  MUFU.EX2 R104, R59 ;  /* 0x0000003b00687308 */ /* 0x000fe20000000800 */
[----:B-1----:R-:W-:Y:S01]  /*ffe0*/  F2FP.BF16.F32.PACK_AB R92, R110, R111 ;  /* 0x0000006f6e5c723e */ /* 0x002fe200000010ff */
[----:B------:R-:W-:-:S02]  /*fff0*/  FADD.FTZ R111, R111, R138 ;  /* 0x0000008a6f6f7221 */ /* 0x000fc40000010000 */
[----:B------:R-:W1:Y:S01]  /*10000*/  MUFU.EX2 R103, R57 ;  /* 0x0000003900677308 */ /* 0x000e620000000800 */
[C---:B------:R-:W-:Y:S01]  /*10010*/  HMMA.16816.F32.BF16 R24, R52.reuse, R66, R24 ;  /* 0x000000423418723c */ /* 0x040fe20000041818 */
[----:B------:R-:W-:Y:S02]  /*10020*/  FADD.FTZ R110, R110, R111 ;  /* 0x0000006f6e6e7221 */ /* 0x000fe40000010000 */
[----:B------:R-:W-:Y:S01]  /*10030*/  MUFU.EX2 R101, R101 ;  /* 0x0000006500657308 */ /* 0x000fe20000000800 */
[C---:B----4-:R-:W-:Y:S01]  /*10040*/  F2FP.BF16.F32.PACK_AB R94, R108.reuse, R105 ;  /* 0x000000696c5e723e */ /* 0x050fe200000010ff */
[----:B------:R-:W-:Y:S02]  /*10050*/  FADD.FTZ R105, R105, R110 ;  /* 0x0000006e69697221 */ /* 0x000fe40000010000 */
[----:B------:R-:W2:Y:S01]  /*10060*/  MUFU.EX2 R106, R106 ;  /* 0x0000006a006a7308 */ /* 0x000ea20000000800 */
[----:B---3--:R-:W-:Y:S01]  /*10070*/  HMMA.16816.F32.BF16 R44, R52, R60, R44 ;  /* 0x0000003c342c723c */ /* 0x008fe2000004182c */
[----:B------:R-:W-:Y:S01]  /*10080*/  FADD.FTZ R139, R108, R105 ;  /* 0x000000696c8b7221 */ /* 0x000fe20000010000 */
[----:B-1----:R-:W-:Y:S01]  /*10090*/  F2FP.BF16.F32.PACK_AB R93, R103, R104 ;  /* 0x00000068675d723e */ /* 0x002fe200000010ff */
[----:B------:R-:W-:-:S05]  /*100a0*/  FADD.FTZ R104, R104, R135 ;  /* 0x0000008768687221 */ /* 0x000fca0000010000 */
[----:B------:R-:W-:Y:S01]  /*100b0*/  HMMA.16816.F32.BF16 R48, R52, R62, R48 ;  /* 0x0000003e3430723c */ /* 0x000fe20000041830 */
[----:B------:R-:W1:Y:S01]  /*100c0*/  LDSM.16.MT88.4 R60, [R90+0x7c00] ;  /* 0x007c00005a3c783b */ /* 0x000e620000004200 */
[----:B------:R-:W-:Y:S01]  /*100d0*/  FADD.FTZ R104, R103, R104 ;  /* 0x0000006867687221 */ /* 0x000fe20000010000 */
[----:B--2---:R-:W-:Y:S02]  /*100e0*/  F2FP.BF16.F32.PACK_AB R95, R106, R101 ;  /* 0x000000656a5f723e */ /* 0x004fe400000010ff */
[----:B------:R-:W2:Y:S01]  /*100f0*/  LDSM.16.MT88.4 R52, [R97+0x1c00] ;  /* 0x001c00006134783b */ /* 0x000ea20000004200 */
[----:B------:R-:W-:-:S04]  /*10100*/  FADD.FTZ R101, R101, R104 ;  /* 0x0000006865657221 */ /* 0x000fc80000010000 */
[----:B------:R-:W-:Y:S01]  /*10110*/  FADD.FTZ R137, R106, R101 ;  /* 0x000000656a897221 */ /* 0x000fe20000010000 */
[C---:B------:R-:W-:Y:S01]  /*10120*/  HMMA.16816.F32.BF16 R80, R92.reuse, R76, R4 ;  /* 0x0000004c5c50723c */ /* 0x040fe20000041804 */
[----:B------:R-:W3:Y:S07]  /*10130*/  LDSM.16.MT88.4 R4, [R90+0x8c00] ;  /* 0x008c00005a04783b */ /* 0x000eee0000004200 */
[C---:B------:R-:W-:Y:S01]  /*10140*/  HMMA.16816.F32.BF16 R76, R92.reuse, R78, R8 ;  /* 0x0000004e5c4c723c */ /* 0x040fe20000041808 */
[----:B------:R-:W4:Y:S07]  /*10150*/  LDSM.16.MT88.4 R8, [R97+0x2c00] ;  /* 0x002c00006108783b */ /* 0x000f2e0000004200 */
[C---:B------:R-:W-:Y:S08]  /*10160*/  HMMA.16816.F32.BF16 R72, R92.reuse, R68, R12 ;  /* 0x000000445c48723c */ /* 0x040ff0000004180c */
[C---:B------:R-:W-:Y:S08]  /*10170*/  HMMA.16816.F32.BF16 R68, R92.reuse, R70, R16 ;  /* 0x000000465c44723c */ /* 0x040ff00000041810 */
[C---:B-1----:R-:W-:Y:S08]  /*10180*/  HMMA.16816.F32.BF16 R64, R92.reuse, R60, R20 ;  /* 0x0000003c5c40723c */ /* 0x042ff00000041814 */
[C---:B--2---:R-:W-:Y:S08]  /*10190*/  HMMA.16816.F32.BF16 R56, R92.reuse, R52, R28 ;  /* 0x000000345c38723c */ /* 0x044ff0000004181c */
[C---:B------:R-:W-:Y:S08]  /*101a0*/  HMMA.16816.F32.BF16 R60, R92.reuse, R62, R24 ;  /* 0x0000003e5c3c723c */ /* 0x040ff00000041818 */
[C---:B------:R-:W-:Y:S08]  /*101b0*/  HMMA.16816.F32.BF16 R52, R92.reuse, R54, R32 ;  /* 0x000000365c34723c */ /* 0x040ff00000041820 */
[C---:B---3--:R-:W-:Y:S08]  /*101c0*/  HMMA.16816.F32.BF16 R36, R92.reuse, R4, R36 ;  /* 0x000000045c24723c */ /* 0x048ff00000041824 */
[C---:B------:R-:W-:Y:S08]  /*101d0*/  HMMA.16816.F32.BF16 R40, R92.reuse, R6, R40 ;  /* 0x000000065c28723c */ /* 0x040ff00000041828 */
[C---:B----4-:R-:W-:Y:S08]  /*101e0*/  HMMA.16816.F32.BF16 R44, R92.reuse, R8, R44 ;  /* 0x000000085c2c723c */ /* 0x050ff0000004182c */
[----:B------:R-:W-:Y:S01]  /*101f0*/  HMMA.16816.F32.BF16 R48, R92, R10, R48 ;  /* 0x0000000a5c30723c */ /* 0x000fe20000041830 */
[----:B------:R-:W-:-:S04]  /*10200*/  NOP ;  /* 0x0000000000007918 */ /* 0x000fc80000000000 */
[----:B------:R-:W-:-:S15]  /*10210*/  @P5 BRA `(.L_x_4163) ;  /* 0x0000000000045947 */ /* 0x000fde0003800000 */
.L_x_4157:
[----:B------:R-:W-:-:S07]  /*10220*/  IADD3 R86, PT, PT, R88, -0x1, RZ ;  /* 0xffffffff58567810 */ /* 0x000fce0007ffe0ff */
.L_x_4163:
        /* <DEDUP_REMOVED lines=16> */
[----:B------:R-:W4:Y:S01]  /*10330*/  LDCU UR13, c[0x0][0x50c] ;  /* 0x0000a180ff0d77ac */ /* 0x000f220008000800 */
[----:B------:R-:W2:Y:S01]  /*10340*/  LDCU.64 UR8, c[0x0][0x3a0] ;  /* 0x00007400ff0877ac */ /* 0x000ea20008000a00 */
[----:B------:R-:W2:Y:S01]  /*10350*/  LDCU.64 UR10, c[0x0][0x3a8] ;  /* 0x00007500ff0a77ac */ /* 0x000ea20008000a00 */
[----:B-1----:R-:W-:-:S12]  /*10360*/  ULEA UR5, UR5, UR14, 0x18 ;  /* 0x0000000e05057291 */ /* 0x002fd8000f8ec0ff */
.L_x_4168:
[----:B------:R-:W-:Y:S01]  /*10370*/  @!P6 IADD3 R7, P0, PT, RZ, -R133, RZ ;  /* 0x80000085ff07e210 */ /* 0x000fe20007f1e0ff */
[----:B------:R-:W1:Y:S01]  /*10380*/  S2R R2, SR_TID.X ;  /* 0x0000000000027919 */ /* 0x000e620000002100 */
[----:B------:R-:W5:Y:S01]  /*10390*/  @!P6 LDC R86, c[0x0][0x3c0] ;  /* 0x0000f000ff56eb82 */ /* 0x000f620000000800 */
[----:B------:R-:W-:Y:S07]  /*103a0*/  DEPBAR.LE SB0, 0x0 ;  /* 0x000080000000791a */ /* 0x000fee0000000000 */
[----:B------:R-:W2:Y:S08]  /*103b0*/  LDC R85, c[0x0][0x3c4] ;  /* 0x0000f100ff557b82 */ /* 0x000eb00000000800 */
[----:B------:R-:W-:Y:S01]  /*103c0*/  BAR.SYNC.DEFER_BLOCKING 0x0 ;  /* 0x0000000000007b1d */ /* 0x000fe20000010000 */
[----:B-1----:R-:W-:Y:S01]  /*103d0*/  LOP3.LUT R130, R2, 0x18, RZ, 0xc0, !PT ;  /* 0x0000001802827812 */ /* 0x002fe200078ec0ff */
[----:B-----5:R-:W-:Y:S02]  /*103e0*/  @!P6 IMAD.SHL.U32 R6, R86, 0x40, RZ ;  /* 0x000000405606e824 */ /* 0x020fe400078e00ff */
[----:B------:R-:W-:Y:S02]  /*103f0*/  IMAD.SHL.U32 R4, R2, 0x8, RZ ;  /* 0x0000000802047824 */ /* 0x000fe400078e00ff */
[----:B------:R-:W-:Y:S03]  /*10400*/  @!P6 IMAD.X R6, RZ, RZ, ~R6, P0 ;  /* 0x000000ffff06e224 */ /* 0x000fe600000e0e06 */
[----:B------:R-:W-:Y:S02]  /*10410*/  LOP3.LUT R3, R4, 0x18, RZ, 0xc0, !PT ;  /* 0x0000001804037812 */ /* 0x000fe400078ec0ff */
[----:B------:R-:W-:Y:S02]  /*10420*/  LOP3.LUT R141, R130, 0xd8, R4, 0x78, !PT ;  /* 0x000000d8828d7812 */ /* 0x000fe400078e7804 */
[----:B------:R-:W-:Y:S02]  /*10430*/  @!P6 SHF.R.S64 R7, R7, 0x1f, R6 ;  /* 0x0000001f0707e819 */ /* 0x000fe40000001006 */
[C---:B--2---:R-:W-:Y:S02]  /*10440*/  ISETP.GE.AND P5, PT, R3.reuse, UR12, PT ;  /* 0x0000000c03007c0c */ /* 0x044fe4000bfa6270 */
[----:B------:R-:W-:Y:S02]  /*10450*/  LOP3.LUT R5, R3, 0x20, RZ, 0xfc, !PT ;  /* 0x0000002003057812 */ /* 0x000fe400078efcff */
[----:B------:R-:W-:Y:S01]  /*10460*/  LOP3.LUT R141, R141, 0x1f20, R4, 0xf8, !PT ;  /* 0x00001f208d8d7812 */ /* 0x000fe200078ef804 */
[----:B------:R-:W-:Y:S01]  /*10470*/  IMAD.MOV.U32 R4, RZ, RZ, R124 ;  /* 0x000000ffff047224 */ /* 0x000fe200078e007c */
        /* <DEDUP_REMOVED lines=68> */
.L_x_4165:
[----:B------:R-:W-:Y:S02]  /*108c0*/  LEA R141, R141, UR5, 0x1 ;  /* 0x000000058d8d7c11 */ /* 0x000fe4000f8e08ff */
[CC--:B------:R-:W-:Y:S02]  /*108d0*/  LEA R142, P0, R86.reuse, R124.reuse, 0x6 ;  /* 0x0000007c568e7211 */ /* 0x0c0fe400078030ff */
[-C--:B------:R-:W-:Y:S01]  /*108e0*/  @!P3 MOV R87, R125.reuse ;  /* 0x0000007d0057b202 */ /* 0x080fe20000000f00 */
[----:B------:R-:W-:Y:S01]  /*108f0*/  @!PT LDS RZ, [RZ] ;  /* 0x00000000fffff984 */ /* 0x000fe20000000800 */
[----:B------:R-:W-:Y:S01]  /*10900*/  @!PT LDS RZ, [RZ] ;  /* 0x00000000fffff984 */ /* 0x000fe20000000800 */
[----:B------:R-:W-:Y:S01]  /*10910*/  @!PT LDS RZ, [RZ] ;  /* 0x00000000fffff984 */ /* 0x000fe20000000800 */
[----:B------:R-:W-:Y:S01]  /*10920*/  @!P5 LDGSTS.E.BYPASS.LTC128B.128 [R141+0x6000], desc[UR6][R124.64] ;  /* 0x060000007c8ddfae */ /* 0x000fe2000b981a06 */
[----:B------:R-:W-:Y:S02]  /*10930*/  LEA.HI.X R143, R86, R125, R85, 0x6, P0 ;  /* 0x0000007d568f7211 */ /* 0x000fe400000f3455 */
[----:B------:R-:W-:Y:S03]  /*10940*/  @!P3 MOV R86, R124 ;  /* 0x0000007c0056b202 */ /* 0x000fe60000000f00 */
[----:B------:R-:W-:Y:S01]  /*10950*/  @P5 STS.128 [R141+0x6000], RZ ;  /* 0x006000ff8d005388 */ /* 0x000fe20000000c00 */
[----:B------:R-:W-:Y:S02]  /*10960*/  LOP3.LUT P0, RZ, R2, 0x4, RZ, 0xc0, !PT ;  /* 0x0000000402ff7812 */ /* 0x000fe4000780c0ff */
[----:B------:R-:W-:Y:S03]  /*10970*/  MOV R84, 0x20 ;  /* 0x0000002000547802 */ /* 0x000fe60000000f00 */
[----:B------:R-:W-:Y:S01]  /*10980*/  @!PT LDS RZ, [RZ] ;  /* 0x00000000fffff984 */ /* 0x000fe20000000800 */
[----:B------:R-:W-:Y:S01]  /*10990*/  @!PT LDS RZ, [RZ] ;  /* 0x00000000fffff984 */ /* 0x000fe20000000800 */
[----:B------:R-:W-:Y:S01]  /*109a0*/  @!PT LDS RZ, [RZ] ;  /* 0x00000000fffff984 */ /* 0x000fe20000000800 */
[----:B------:R-:W-:Y:S01]  /*109b0*/  @!P4 LDGSTS.E.BYPASS.LTC128B.128 [R141+0x7000], desc[UR6][R124.64+0x40] ;  /* 0x070000407c8dcfae */ /* 0x000fe2000b981a06 */
[----:B------:R-:W-:Y:S02]  /*109c0*/  IADD3 R134, PT, PT, R134, -0x1, RZ ;  /* 0xffffffff86867810 */ /* 0x000fe40007ffe0ff */
[----:B------:R-:W-:Y:S03]  /*109d0*/  SEL R84, R84, 0xffffffe0, !P0 ;  /* 0xffffffe054547807 */ /* 0x000fe60004000000 */
[----:B------:R-:W-:Y:S01]  /*109e0*/  @P4 STS.128 [R141+0x7000], RZ ;  /* 0x007000ff8d004388 */ /* 0x000fe20000000c00 */
[----:B------:R-:W-:Y:S02]  /*109f0*/  ISETP.GT.AND P1, PT, R134, R121, PT ;  /* 0x000000798600720c */ /* 0x000fe40003f24270 */
[-C--:B------:R-:W-:Y:S03]  /*10a00*/  IADD3 R3, PT, PT, R120, R84.reuse, RZ ;  /* 0x0000005478037210 */ /* 0x080fe60007ffe0ff */
[----:B------:R-:W-:Y:S01]  /*10a10*/  @!PT LDS RZ, [RZ] ;  /* 0x00000000fffff984 */ /* 0x000fe20000000800 */
[----:B------:R-:W-:Y:S01]  /*10a20*/  @!PT LDS RZ, [RZ] ;  /* 0x00000000fffff984 */ /* 0x000fe20000000800 */
[----:B------:R-:W-:Y:S01]  /*10a30*/  @!PT LDS RZ, [RZ] ;  /* 0x00000000fffff984 */ /* 0x000fe20000000800 */
[----:B------:R1:W-:Y:S01]  /*10a40*/  @!P3 LDGSTS.E.BYPASS.LTC128B.128 [R141+0x8000], desc[UR6][R86.64+0x80] ;  /* 0x08000080568dbfae */ /* 0x0003e2000b981a06 */
[----:B------:R-:W-:Y:S05]  /*10a50*/  IADD3 R2, PT, PT, R91, R84, RZ ;  /* 0x000000545b027210 */ /* 0x000fea0007ffe0ff */
        /* <DEDUP_REMOVED lines=17> */
[----:B------:R-:W5:Y:S06]  /*10b70*/  LDSM.16.M88.4 R96, [R91+0x3000] ;  /* 0x003000005b60783b */ /* 0x000f6c0000000200 */
[----:B------:R-:W3:Y:S06]  /*10b80*/  LDSM.16.M88.4 R100, [R91+0x3400] ;  /* 0x003400005b64783b */ /* 0x000eec0000000200 */
[----:B------:R-:W4:Y:S06]  /*10b90*/  LDSM.16.M88.4 R104, [R91+0x3800] ;  /* 0x003800005b68783b */ /* 0x000f2c0000000200 */
[----:B------:R-:W0:Y:S06]  /*10ba0*/  LDGDEPBAR ;  /* 0x00000000000079af */ /* 0x000e2c0000000000 */
[----:B------:R-:W2:Y:S06]  /*10bb0*/  LDSM.16.M88.4 R108, [R91+0x3c00] ;  /* 0x003c00005b6c783b */ /* 0x000eac0000000200 */
[----:B------:R-:W-:Y:S06]  /*10bc0*/  LDSM.16.M88.4 R112, [R3] ;  /* 0x000000000370783b */ /* 0x000fec0000000200 */
[----:B------:R-:W2:Y:S01]  /*10bd0*/  LDSM.16.M88.4 R116, [R2+0x3000] ;  /* 0x003000000274783b */ /* 0x000ea20000000200 */
[C---:B-----5:R-:W-:Y:S05]  /*10be0*/  HMMA.16816.F32.BF16 R4, R92.reuse, R96, RZ ;  /* 0x000000605c04723c */ /* 0x060fea00000418ff */
[----:B-1----:R-:W-:Y:S03]  /*10bf0*/  LDSM.16.M88.4 R84, [R91+0x4c00] ;  /* 0x004c00005b54783b */ /* 0x002fe60000000200 */
        /* <DEDUP_REMOVED lines=9> */
[----:B------:R-:W-:Y:S01]  /*10c90*/  HMMA.16816.F32.BF16 R32, R92, R110, RZ ;  /* 0x0000006e5c20723c */ /* 0x000fe200000418ff */
[----:B------:R-:W1:Y:S07]  /*10ca0*/  LDSM.16.M88.4 R92, [R2+0x3400] ;  /* 0x00340000025c783b */ /* 0x000e6e0000000200 */
        /* <DEDUP_REMOVED lines=13> */
[----:B------:R-:W-:Y:S07]  /*10d80*/  LDSM.16.M88.4 R96, [R3+0x1000] ;  /* 0x001000000360783b */ /* 0x000fee0000000200 */
[C---:B--2---:R-:W-:Y:S08]  /*10d90*/  HMMA.16816.F32.BF16 R12, R92.reuse, R100, R12 ;  /* 0x000000645c0c723c */ /* 0x044ff0000004180c */
[C---:B------:R-:W-:Y:S01]  /*10da0*/  HMMA.16816.F32.BF16 R16, R92.reuse, R102, R16 ;  /* 0x000000665c10723c */ /* 0x040fe20000041810 */
[----:B------:R-:W1:Y:S07]  /*10db0*/  LDSM.16.M88.4 R100, [R2+0x4000] ;  /* 0x004000000264783b */ /* 0x000e6e0000000200 */
[C---:B------:R-:W-:Y:S08]  /*10dc0*/  HMMA.16816.F32.BF16 R20, R92.reuse, R104, R20 ;  /* 0x000000685c14723c */ /* 0x040ff00000041814 */
[C---:B------:R-:W-:Y:S08]  /*10dd0*/  HMMA.16816.F32.BF16 R24, R92.reuse, R106, R24 ;  /* 0x0000006a5c18723c */ /* 0x040ff00000041818 */
[C---:B------:R-:W-:Y:S08]  /*10de0*/  HMMA.16816.F32.BF16 R28, R92.reuse, R84, R28 ;  /* 0x000000545c1c723c */ /* 0x040ff0000004181c */
[----:B------:R-:W-:Y:S01]  /*10df0*/  HMMA.16816.F32.BF16 R32, R92, R86, R32 ;  /* 0x000000565c20723c */ /* 0x000fe20000041820 */
[----:B------:R-:W2:Y:S06]  /*10e00*/  LDSM.16.M88.4 R84, [R2+0x4400] ;  /* 0x004400000254783b */ /* 0x000eac0000000200 */
[----:B------:R-:W3:Y:S01]  /*10e10*/  LDSM.16.M88.4 R92, [R2+0x4800] ;  /* 0x00480000025c783b */ /* 0x000ee20000000200 */
        /* <DEDUP_REMOVED lines=24> */
[----:B------:R-:W2:Y:S06]  /*10fa0*/  LDSM.16.M88.4 R84, [R2+0x5400] ;  /* 0x005400000254783b */ /* 0x000eac0000000200 */
[----:B------:R-:W3:Y:S01]  /*10fb0*/  LDSM.16.M88.4 R92, [R2+0x5800] ;  /* 0x00580000025c783b */ /* 0x000ee20000000200 */
        /* <DEDUP_REMOVED lines=9> */
[----:B------:R-:W4:Y:S01]  /*11050*/  LDSM.16.M88.4 R84, [R2+0x5c00] ;  /* 0x005c00000254783b */ /* 0x000f220000000200 */
[----:B------:R-:W-:Y:S04]  /*11060*/  DEPBAR.LE SB0, 0x0 ;  /* 0x000080000000791a */ /* 0x000fe80000000000 */
[----:B------:R-:W-:Y:S03]  /*11070*/  FMUL.FTZ R158, R8, UR13 ;  /* 0x0000000d089e7c20 */ /* 0x000fe60008410000 */
[----:B------:R-:W1:Y:S01]  /*11080*/  MUFU.TANH R152, R152 ;  /* 0x0000009800987308 */ /* 0x000e620000002400 */
[----:B------:R-:W-:Y:S01]  /*11090*/  BAR.SYNC.DEFER_BLOCKING 0x0 ;  /* 0x0000000000007b1d */ /* 0x000fe20000010000 */
[C---:B---3--:R-:W-:Y:S05]  /*110a0*/  HMMA.16816.F32.BF16 R20, R96.reuse, R92, R20 ;  /* 0x0000005c6014723c */ /* 0x048fea0000041814 */
[----:B------:R-:W-:Y:S03]  /*110b0*/  FMUL.FTZ R138, R13, UR13 ;  /* 0x0000000d0d8a7c20 */ /* 0x000fe60008410000 */
[----:B------:R-:W3:Y:S01]  /*110c0*/  MUFU.TANH R148, R148 ;  /* 0x0000009400947308 */ /* 0x000ee20000002400 */
[----:B------:R-:W-:Y:S01]  /*110d0*/  FMUL.FTZ R136, R14, UR13 ;  /* 0x0000000d0e887c20 */ /* 0x000fe20008410000 */
[C---:B------:R-:W-:Y:S03]  /*110e0*/  HMMA.16816.F32.BF16 R24, R96.reuse, R94, R24 ;  /* 0x0000005e6018723c */ /* 0x040fe60000041818 */
[----:B-1----:R-:W-:Y:S01]  /*110f0*/  FMUL.FTZ R88, R16, UR13 ;  /* 0x0000000d10587c20 */ /* 0x002fe20008410000 */
        /* <DEDUP_REMOVED lines=14> */
[----:B------:R-:W-:Y:S01]  /*111e0*/  FMUL.FTZ R153, R24, UR13 ;  /* 0x0000000d18997c20 */ /* 0x000fe20008410000 */
[----:B------:R-:W-:Y:S01]  /*111f0*/  FMUL.FTZ R155, R25, UR13 ;  /* 0x0000000d199b7c20 */ /* 0x000fe20008410000 */
[----:B------:R-:W-:Y:S04]  /*11200*/  FMUL.FTZ R157, R26, UR13 ;  /* 0x0000000d1a9d7c20 */ /* 0x000fe80008410000 */
[----:B------:R2:W1:Y:S01]  /*11210*/  MUFU.TANH R111, R88 ;  /* 0x00000058006f7308 */ /* 0x0004620000002400 */
[----:B------:R-:W-:Y:S01]  /*11220*/  FMUL.FTZ R161, R27, UR13 ;  /* 0x0000000d1ba17c20 */ /* 0x000fe20008410000 */
[C---:B----4-:R-:W-:Y:S08]  /*11230*/  HMMA.16816.F32.BF16 R28, R96.reuse, R84, R28 ;  /* 0x00000054601c723c */ /* 0x050ff0000004181c */
[----:B------:R-:W4:Y:S01]  /*11240*/  MUFU.TANH R146, R146 ;  /* 0x0000009200927308 */ /* 0x000f220000002400 */
[----:B------:R-:W-:Y:S09]  /*11250*/  HMMA.16816.F32.BF16 R32, R96, R86, R32 ;  /* 0x000000566020723c */ /* 0x000ff20000041820 */
[----:B------:R-:W1:Y:S01]  /*11260*/  MUFU.TANH R158, R158 ;  /* 0x0000009e009e7308 */ /* 0x000e620000002400 */
[----:B-----5:R-:W-:Y:S01]  /*11270*/  FMUL.FTZ R136, R28, UR13 ;  /* 0x0000000d1c887c20 */ /* 0x020fe20008410000 */
[----:B------:R-:W-:Y:S01]  /*11280*/  FMUL.FTZ R145, R29, UR13 ;  /* 0x0000000d1d917c20 */ /* 0x000fe20008410000 */
[----:B--2---:R-:W-:Y:S07]  /*11290*/  FMUL.FTZ R88, R30, UR13 ;  /* 0x0000000d1e587c20 */ /* 0x004fee0008410000 */
[----:B------:R-:W2:Y:S01]  /*112a0*/  MUFU.TANH R156, R156 ;  /* 0x0000009c009c7308 */ /* 0x000ea20000002400 */
[----:B------:R-:W-:Y:S01]  /*112b0*/  FMUL.FTZ R87, R31, UR13 ;  /* 0x0000000d1f577c20 */ /* 0x000fe20008410000 */
[----:B------:R-:W-:Y:S01]  /*112c0*/  FMUL.FTZ R138, R32, UR13 ;  /* 0x0000000d208a7c20 */ /* 0x000fe20008410000 */
[----:B------:R-:W-:Y:S01]  /*112d0*/  FMUL.FTZ R143, R33, UR13 ;  /* 0x0000000d218f7c20 */ /* 0x000fe20008410000 */
[----:B------:R-:W-:Y:S06]  /*112e0*/  FMUL.FTZ R34, R34, UR13 ;  /* 0x0000000d22227c20 */ /* 0x000fec0008410000 */
[----:B------:R-:W1:Y:S01]  /*112f0*/  MUFU.TANH R154, R154 ;  /* 0x0000009a009a7308 */ /* 0x000e620000002400 */
[----:B------:R-:W-:Y:S09]  /*11300*/  FMUL.FTZ R35, R35, UR13 ;  /* 0x0000000d23237c20 */ /* 0x000ff20008410000 */
        /* <DEDUP_REMOVED lines=24> */
[----:B------:R-:W3:Y:S08]  /*11490*/  @!P5 LDC R6, c[0x0][0x3bc] ;  /* 0x0000ef00ff06db82 */ /* 0x000ef00000000800 */
[----:B------:R-:W4:Y:S08]  /*114a0*/  @!P4 LDC R5, c[0x0][0x3bc] ;  /* 0x0000ef00ff05cb82 */ /* 0x000f300000000800 */
[----:B------:R-:W1:Y:S01]  /*114b0*/  @!P3 LDC R4, c[0x0][0x3bc] ;  /* 0x0000ef00ff04bb82 */ /* 0x000e620000000800 */
        /* <DEDUP_REMOVED lines=11> */
[----:B-1-34-:R-:W-:Y:S08]  /*11570*/  @!P6 BRA `(.L_x_4167) ;  /* 0x0000000000f8e947 */ /* 0x01aff00003800000 */
        /* <DEDUP_REMOVED lines=62> */
.L_x_4167:
        /* <DEDUP_REMOVED lines=37> */
.L_x_4166:
[----:B------:R-:W-:Y:S01]  /*11bb0*/  FMNMX3.FTZ R5, R89, R152, R148, !PT ;  /* 0x0000009859057276 */ /* 0x000fe20007810094 */
[----:B------:R-:W-:Y:S01]  /*11bc0*/  LDSM.16.MT88.4 R12, [R90+0x6000] ;  /* 0x006000005a0c783b */ /* 0x000fe20000004200 */
[----:B------:R-:W-:Y:S02]  /*11bd0*/  FMNMX3.FTZ R3, R0, R146, R119, !PT ;  /* 0x0000009200037276 */ /* 0x000fe40007810077 */
[----:B-12---:R-:W-:Y:S02]  /*11be0*/  FMNMX3.FTZ R6, R5, R158, R156, !PT ;  /* 0x0000009e05067276 */ /* 0x006fe4000781009c */
        /* <DEDUP_REMOVED lines=14> */
[----:B------:R-:W-:Y:S01]  /*11cd0*/  MOV R96, R131 ;  /* 0x0000008300607202 */ /* 0x000fe20000000f00 */
[----:B------:R-:W1:Y:S01]  /*11ce0*/  SHFL.BFLY PT, R3, R4, 0x2, 0x1f ;  /* 0x0c401f0004037f89 */ /* 0x000e6200000e0000 */
[----:B------:R-:W-:Y:S02]  /*11cf0*/  @P0 IADD3 R96, PT, PT, R132, -0x20, RZ ;  /* 0xffffffe084600810 */ /* 0x000fe40007ffe0ff */
[----:B------:R-:W-:Y:S05]  /*11d00*/  ISETP.GT.AND P0, PT, R134, R121, PT ;  /* 0x000000798600720c */ /* 0x000fea0003f04270 */
[----:B------:R-:W2:Y:S01]  /*11d10*/  SHFL.BFLY PT, R2, R7, 0x2, 0x1f ;  /* 0x0c401f0007027f89 */ /* 0x000ea200000e0000 */
[----:B------:R-:W-:Y:S07]  /*11d20*/  IADD3 R135, PT, PT, R135, -0x40, RZ ;  /* 0xffffffc087877810 */ /* 0x000fee0007ffe0ff */
        /* <DEDUP_REMOVED lines=10> */
[----:B------:R-:W-:Y:S01]  /*11dd0*/  MOV R89, R84 ;  /* 0x0000005400597202 */ /* 0x000fe20000000f00 */
[C---:B------:R-:W-:Y:S01]  /*11de0*/  FMUL.FTZ R94, R3.reuse, UR4 ;  /* 0x00000004035e7c20 */ /* 0x040fe20008410000 */
[----:B------:R-:W-:Y:S01]  /*11df0*/  FSEL R92, R92, RZ, P1 ;  /* 0x000000ff5c5c7208 */ /* 0x000fe20000800000 */
[C---:B------:R-:W-:Y:S01]  /*11e00*/  FADD.FTZ R4, -R3.reuse, R0 ;  /* 0x0000000003047221 */ /* 0x040fe20000010100 */
[----:B------:R-:W-:Y:S01]  /*11e10*/  FSETP.NEU.FTZ.AND P1, PT, R3, -INF , PT ;  /* 0xff8000000300780b */ /* 0x000fe20003f3d000 */
[----:B------:R-:W-:Y:S02]  /*11e20*/  FMUL.FTZ R2, R5, UR4 ;  /* 0x0000000405027c20 */ /* 0x000fe40008410000 */
[----:B------:R-:W-:Y:S01]  /*11e30*/  FMUL.FTZ R0, R4, UR4 ;  /* 0x0000000404007c20 */ /* 0x000fe20008410000 */
        /* <DEDUP_REMOVED lines=9> */
[----:B------:R-:W1:Y:S01]  /*11ed0*/  MUFU.EX2 R2, R2 ;  /* 0x0000000200027308 */ /* 0x000e620000000800 */
[----:B------:R-:W-:Y:S01]  /*11ee0*/  FFMA.FTZ R116, R151, UR4, -R92 ;  /* 0x0000000497747c23 */ /* 0x000fe2000801085c */
[--C-:B------:R-:W-:Y:S01]  /*11ef0*/  FFMA.FTZ R118, R147, UR4, -R94.reuse ;  /* 0x0000000493767c23 */ /* 0x100fe2000801085e */
[----:B------:R-:W-:Y:S07]  /*11f00*/  FFMA.FTZ R113, R149, UR4, -R94 ;  /* 0x0000000495717c23 */ /* 0x000fee000801085e */
        /* <DEDUP_REMOVED lines=41> */
[----:B------:R-:W-:Y:S01]  /*121a0*/  LDSM.16.MT88.4 R52, [R96+0x2000] ;  /* 0x002000006034783b */ /* 0x000fe20000004200 */
        /* <DEDUP_REMOVED lines=14> */
[C---:B------:R-:W-:Y:S08]  /*12290*/  FMUL.FTZ R12, R2.reuse, R72 ;  /* 0x00000048020c7220 */ /* 0x040ff00000410000 */
[----:B------:R-:W-:Y:S01]  /*122a0*/  MUFU.EX2 R113, R113 ;  /* 0x0000007100717308 */ /* 0x000fe20000000800 */
[----:B------:R-:W-:Y:S01]  /*122b0*/  FMUL.FTZ R13, R2, R73 ;  /* 0x00000049020d7220 */ /* 0x000fe20000410000 */
[C---:B------:R-:W-:Y:S08]  /*122c0*/  HMMA.16816.F32.BF16 R8, R80.reuse, R14, R8 ;  /* 0x0000000e5008723c */ /* 0x040ff00000041808 */
[----:B------:R-:W-:Y:S01]  /*122d0*/  MUFU.EX2 R106, R106 ;  /* 0x0000006a006a7308 */ /* 0x000fe20000000800 */
[C---:B------:R-:W-:Y:S01]  /*122e0*/  FMUL.FTZ R14, R0.reuse, R74 ;  /* 0x0000004a000e7220 */ /* 0x040fe20000410000 */
[----:B------:R-:W-:Y:S01]  /*122f0*/  FMUL.FTZ R15, R0, R75 ;  /* 0x0000004b000f7220 */ /* 0x000fe20000410000 */
[----:B------:R-:W-:Y:S07]  /*12300*/  FMUL.FTZ R45, R2, R45 ;  /* 0x0000002d022d7220 */ /* 0x000fee0000410000 */
[----:B------:R-:W-:Y:S01]  /*12310*/  MUFU.EX2 R114, R114 ;  /* 0x0000007200727308 */ /* 0x000fe20000000800 */
[C---:B------:R-:W-:Y:S01]  /*12320*/  FMUL.FTZ R46, R0.reuse, R46 ;  /* 0x0000002e002e7220 */ /* 0x040fe20000410000 */
[----:B------:R-:W-:Y:S01]  /*12330*/  FMUL.FTZ R47, R0, R47 ;  /* 0x0000002f002f7220 */ /* 0x000fe20000410000 */
[C---:B------:R-:W-:Y:S07]  /*12340*/  FMUL.FTZ R48, R2.reuse, R48 ;  /* 0x0000003002307220 */ /* 0x040fee0000410000 */
[----:B------:R-:W-:Y:S01]  /*12350*/  MUFU.EX2 R115, R115 ;  /* 0x0000007300737308 */ /* 0x000fe20000000800 */
[C---:B------:R-:W-:Y:S03]  /*12360*/  HMMA.16816.F32.BF16 R12, R80.reuse, R20, R12 ;  /* 0x00000014500c723c */ /* 0x040fe6000004180c */
[C---:B------:R-:W-:Y:S01]  /*12370*/  FMUL.FTZ R20, R2.reuse, R64 ;  /* 0x0000004002147220 */ /* 0x040fe20000410000 */
[C---:B------:R-:W-:Y:S05]  /*12380*/  FMUL.FTZ R21, R2.reuse, R65 ;  /* 0x0000004102157220 */ /* 0x040fea0000410000 */
[----:B------:R-:W-:Y:S01]  /*12390*/  MUFU.EX2 R117, R117 ;  /* 0x0000007500757308 */ /* 0x000fe20000000800 */
[----:B------:R-:W-:Y:S01]  /*123a0*/  FMUL.FTZ R49, R2, R49 ;  /* 0x0000003102317220 */ /* 0x000fe20000410000 */
[C---:B------:R-:W-:Y:S01]  /*123b0*/  FMUL.FTZ R50, R0.reuse, R50 ;  /* 0x0000003200327220 */ /* 0x040fe20000410000 */
[C---:B------:R-:W-:Y:S07]  /*123c0*/  HMMA.16816.F32.BF16 R16, R80.reuse, R22, R16 ;  /* 0x000000165010723c */ /* 0x040fee0000041810 */
[----:B------:R-:W1:Y:S01]  /*123d0*/  MUFU.EX2 R105, R105 ;  /* 0x0000006900697308 */ /* 0x000e620000000800 */
[C---:B------:R-:W-:Y:S01]  /*123e0*/  FMUL.FTZ R22, R0.reuse, R66 ;  /* 0x0000004200167220 */ /* 0x040fe20000410000 */
[C---:B------:R-:W-:Y:S08]  /*123f0*/  FMUL.FTZ R23, R0.reuse, R67 ;  /* 0x0000004300177220 */ /* 0x040ff00000410000 */
[----:B------:R-:W-:Y:S01]  /*12400*/  MUFU.EX2 R112, R112 ;  /* 0x0000007000707308 */ /* 0x000fe20000000800 */
[----:B------:R-:W2:Y:S01]  /*12410*/  LDSM.16.MT88.4 R64, [R90+0x8000] ;  /* 0x008000005a40783b */ /* 0x000ea20000004200 */
[----:B------:R-:W-:Y:S01]  /*12420*/  FMUL.FTZ R51, R0, R51 ;  /* 0x0000003300337220 */ /* 0x000fe20000410000 */
[----:B------:R-:W-:Y:S07]  /*12430*/  FFMA.FTZ R139, R2, R139, R95 ;  /* 0x0000008b028b7223 */ /* 0x000fee000001005f */
[----:B------:R-:W-:Y:S01]  /*12440*/  MUFU.EX2 R104, R104 ;  /* 0x0000006800687308 */ /* 0x000fe20000000800 */
[----:B------:R-:W-:Y:S01]  /*12450*/  FFMA.FTZ R107, R142, UR4, -R94 ;  /* 0x000000048e6b7c23 */ /* 0x000fe2000801085e */
[C---:B------:R-:W-:Y:S03]  /*12460*/  HMMA.16816.F32.BF16 R20, R80.reuse, R28, R20 ;  /* 0x0000001c5014723c */ /* 0x040fe60000041814 */
[C---:B------:R-:W-:Y:S01]  /*12470*/  FMUL.FTZ R28, R2.reuse, R56 ;  /* 0x00000038021c7220 */ /* 0x040fe20000410000 */
[----:B------:R-:W-:Y:S04]  /*12480*/  FMUL.FTZ R29, R2, R57 ;  /* 0x00000039021d7220 */ /* 0x000fe80000410000 */
[----:B------:R-:W4:Y:S01]  /*12490*/  MUFU.EX2 R107, R107 ;  /* 0x0000006b006b7308 */ /* 0x000f220000000800 */
[--C-:B------:R-:W-:Y:S01]  /*124a0*/  FFMA.FTZ R110, R111, UR4, -R92.reuse ;  /* 0x000000046f6e7c23 */ /* 0x100fe2000801085c */
[--C-:B------:R-:W-:Y:S01]  /*124b0*/  FFMA.FTZ R111, R159, UR4, -R92.reuse ;  /* 0x000000049f6f7c23 */ /* 0x100fe2000801085c */
[C---:B------:R-:W-:Y:S03]  /*124c0*/  HMMA.16816.F32.BF16 R24, R80.reuse, R30, R24 ;  /* 0x0000001e5018723c */ /* 0x040fe60000041818 */
[C---:B------:R-:W-:Y:S01]  /*124d0*/  FMUL.FTZ R30, R0.reuse, R58 ;  /* 0x0000003a001e7220 */ /* 0x040fe20000410000 */
[C---:B------:R-:W-:Y:S03]  /*124e0*/  FMUL.FTZ R31, R0.reuse, R59 ;  /* 0x0000003b001f7220 */ /* 0x040fe60000410000 */
[----:B------:R-:W-:Y:S01]  /*124f0*/  MUFU.EX2 R111, R111 ;  /* 0x0000006f006f7308 */ /* 0x000fe20000000800 */
[----:B------:R-:W5:Y:S01]  /*12500*/  LDSM.16.MT88.4 R56, [R90+0x6400] ;  /* 0x006400005a38783b */ /* 0x000f620000004200 */
[----:B------:R-:W-:Y:S01]  /*12510*/  FFMA.FTZ R0, R0, R137, R93 ;  /* 0x0000008900007223 */ /* 0x000fe2000001005d */
[----:B------:R-:W-:Y:S07]  /*12520*/  FFMA.FTZ R109, R140, UR4, -R92 ;  /* 0x000000048c6d7c23 */ /* 0x000fee000801085c */
[----:B------:R-:W-:Y:S01]  /*12530*/  MUFU.EX2 R110, R110 ;  /* 0x0000006e006e7308 */ /* 0x000fe20000000800 */
[--C-:B------:R-:W-:Y:S01]  /*12540*/  FFMA.FTZ R108, R165, UR4, -R94.reuse ;  /* 0x00000004a56c7c23 */ /* 0x100fe2000801085e */
[C---:B---3--:R-:W-:Y:S08]  /*12550*/  HMMA.16816.F32.BF16 R28, R80.reuse, R68, R28 ;  /* 0x00000044501c723c */ /* 0x048ff0000004181c */
[----:B------:R-:W3:Y:S01]  /*12560*/  MUFU.EX2 R109, R109 ;  /* 0x0000006d006d7308 */ /* 0x000ee20000000800 */
[----:B------:R-:W-:Y:S01]  /*12570*/  FFMA.FTZ R103, R163, UR4, -R94 ;  /* 0x00000004a3677c23 */ /* 0x000fe2000801085e */
[----:B------:R-:W-:Y:S01]  /*12580*/  FFMA.FTZ R119, R136, UR4, -R92 ;  /* 0x0000000488777c23 */ /* 0x000fe2000801085c */
[----:B------:R-:W-:Y:S07]  /*12590*/  FFMA.FTZ R136, R87, UR4, -R94 ;  /* 0x0000000457887c23 */ /* 0x000fee000801085e */
[----:B------:R-:W-:Y:S01]  /*125a0*/  MUFU.EX2 R108, R108 ;  /* 0x0000006c006c7308 */ /* 0x000fe20000000800 */
[C---:B------:R-:W-:Y:S01]  /*125b0*/  HMMA.16816.F32.BF16 R32, R80.reuse, R70, R32 ;  /* 0x000000465020723c */ /* 0x040fe20000041820 */
[----:B------:R-:W-:Y:S08]  /*125c0*/  LDSM.16.MT88.4 R68, [R96+0xc00] ;  /* 0x000c00006044783b */ /* 0x000ff00000004200 */
[----:B------:R-:W5:Y:S01]  /*125d0*/  MUFU.EX2 R103, R103 ;  /* 0x0000006700677308 */ /* 0x000f620000000800 */
[----:B------:R-:W-:Y:S01]  /*125e0*/  FFMA.FTZ R145, R145, UR4, -R92 ;  /* 0x0000000491917c23 */ /* 0x000fe2000801085c */
[----:B------:R-:W-:Y:S01]  /*125f0*/  FADD.FTZ R102, R102, R139 ;  /* 0x0000008b66667221 */ /* 0x000fe20000010000 */
[----:B------:R-:W-:Y:S07]  /*12600*/  FADD.FTZ R99, R99, R0 ;  /* 0x0000000063637221 */ /* 0x000fee0000010000 */
[----:B------:R-:W-:Y:S01]  /*12610*/  MUFU.EX2 R119, R119 ;  /* 0x0000007700777308 */ /* 0x000fe20000000800 */
[C---:B--2---:R-:W-:Y:S09]  /*12620*/  HMMA.16816.F32.BF16 R36, R80.reuse, R64, R36 ;  /* 0x000000405024723c */ /* 0x044ff20000041824 */
[----:B------:R-:W-:Y:S01]  /*12630*/  MUFU.EX2 R136, R136 ;  /* 0x0000008800887308 */ /* 0x000fe20000000800 */
[----:B------:R-:W-:Y:S01]  /*12640*/  FADD.FTZ R98, R98, R99 ;  /* 0x0000006362627221 */ /* 0x000fe20000010000 */
[C---:B------:R-:W-:Y:S01]  /*12650*/  HMMA.16816.F32.BF16 R40, R80.reuse, R66, R40 ;  /* 0x000000425028723c */ /* 0x040fe20000041828 */
[----:B------:R-:W-:Y:S02]  /*12660*/  LDSM.16.MT88.4 R64, [R96+0x1400] ;  /* 0x001400006040783b */ /* 0x000fe40000004200 */
[----:B------:R-:W-:Y:S05]  /*12670*/  FADD.FTZ R97, R97, R98 ;  /* 0x0000006261617221 */ /* 0x000fea0000010000 */
[C---:B------:R-:W-:Y:S03]  /*12680*/  HMMA.16816.F32.BF16 R44, R80.reuse, R52, R44 ;  /* 0x00000034502c723c */ /* 0x040fe6000004182c */
[----:B-1----:R-:W-:Y:S02]  /*12690*/  F2FP.BF16.F32.PACK_AB R52, R105, R106 ;  /* 0x0000006a6934723e */ /* 0x002fe400000010ff */
[----:B----4-:R-:W-:Y:S01]  /*126a0*/  F2FP.BF16.F32.PACK_AB R53, R107, R104 ;  /* 0x000000686b35723e */ /* 0x010fe200000010ff */
[----:B------:R-:W-:Y:S02]  /*126b0*/  FADD.FTZ R104, R104, R97 ;  /* 0x0000006168687221 */ /* 0x000fe40000010000 */
[----:B------:R-:W-:Y:S03]  /*126c0*/  HMMA.16816.F32.BF16 R48, R80, R54, R48 ;  /* 0x000000365030723c */ /* 0x000fe60000041830 */
[----:B---3--:R-:W-:Y:S01]  /*126d0*/  F2FP.BF16.F32.PACK_AB R54, R109, R110 ;  /* 0x0000006e6d36723e */ /* 0x008fe200000010ff */
[----:B------:R-:W-:Y:S01]  /*126e0*/  FADD.FTZ R107, R107, R104 ;  /* 0x000000686b6b7221 */ /* 0x000fe20000010000 */
[C---:B-----5:R-:W-:Y:S03]  /*126f0*/  F2FP.BF16.F32.PACK_AB R55, R103.reuse, R108 ;  /* 0x0000006c6737723e */ /* 0x060fe600000010ff */
[----:B------:R-:W-:Y:S04]  /*12700*/  FADD.FTZ R108, R108, R107 ;  /* 0x0000006b6c6c7221 */ /* 0x000fe80000010000 */
[C---:B------:R-:W-:Y:S05]  /*12710*/  HMMA.16816.F32.BF16 R4, R52.reuse, R56, R4 ;  /* 0x000000383404723c */ /* 0x040fea0000041804 */
[----:B------:R-:W-:Y:S03]  /*12720*/  FADD.FTZ R103, R103, R108 ;  /* 0x0000006c67677221 */ /* 0x000fe60000010000 */
[C---:B------:R-:W-:Y:S01]  /*12730*/  HMMA.16816.F32.BF16 R8, R52.reuse, R58, R8 ;  /* 0x0000003a3408723c */ /* 0x040fe20000041808 */
[----:B------:R-:W1:Y:S07]  /*12740*/  LDSM.16.MT88.4 R56, [R90+0x7400] ;  /* 0x007400005a38783b */ /* 0x000e6e0000004200 */
        /* <DEDUP_REMOVED lines=32> */
[C---:B-1----:R-:W-:Y:S03]  /*12950*/  HMMA.16816.F32.BF16 R28, R52.reuse, R56, R28 ;  /* 0x00000038341c723c */ /* 0x042fe6000004181c */
[--C-:B------:R-:W-:Y:S01]  /*12960*/  FFMA.FTZ R57, R138, UR4, -R92.reuse ;  /* 0x000000048a397c23 */ /* 0x100fe2000801085c */
[----:B------:R-:W-:Y:S01]  /*12970*/  FFMA.FTZ R92, R143, UR4, -R92 ;  /* 0x000000048f5c7c23 */ /* 0x000fe2000801085c */
[--C-:B------:R-:W-:Y:S01]  /*12980*/  FFMA.FTZ R138, R86, UR4, -R94.reuse ;  /* 0x00000004568a7c23 */ /* 0x100fe2000801085e */
[--C-:B------:R-:W-:Y:S01]  /*12990*/  FFMA.FTZ R56, R88, UR4, -R94.reuse ;  /* 0x0000000458387c23 */ /* 0x100fe2000801085e */
[----:B------:R-:W-:Y:S01]  /*129a0*/  FFMA.FTZ R94, R85, UR4, -R94 ;  /* 0x00000004555e7c23 */ /* 0x000fe2000801085e */
[C---:B------:R-:W-:Y:S01]  /*129b0*/  HMMA.16816.F32.BF16 R32, R52.reuse, R58, R32 ;  /* 0x0000003a3420723c */ /* 0x040fe20000041820 */
[----:B------:R-:W-:Y:S10]  /*129c0*/  MUFU.EX2 R88, R145 ;  /* 0x0000009100587308 */ /* 0x000ff40000000800 */
[----:B------:R-:W1:Y:S01]  /*129d0*/  MUFU.EX2 R87, R56 ;  /* 0x0000003800577308 */ /* 0x000e620000000800 */
[C---:B---3--:R-:W-:Y:S09]  /*129e0*/  HMMA.16816.F32.BF16 R36, R52.reuse, R64, R36 ;  /* 0x000000403424723c */ /* 0x048ff20000041824 */
[----:B------:R-:W-:Y:S10]  /*129f0*/  MUFU.EX2 R86, R57 ;  /* 0x0000003900567308 */ /* 0x000ff40000000800 */
[----:B------:R3:W4:Y:S01]  /*12a00*/  MUFU.EX2 R141, R92 ;  /* 0x0000005c008d7308 */ /* 0x0007220000000800 */
[C---:B------:R-:W-:Y:S09]  /*12a10*/  HMMA.16816.F32.BF16 R40, R52.reuse, R66, R40 ;  /* 0x000000423428723c */ /* 0x040ff20000041828 */
[----:B------:R-:W-:Y:S01]  /*12a20*/  MUFU.EX2 R138, R138 ;  /* 0x0000008a008a7308 */ /* 0x000fe20000000800 */
[----:B-1----:R-:W-:Y:S01]  /*12a30*/  F2FP.BF16.F32.PACK_AB R93, R136, R87 ;  /* 0x00000057885d723e */ /* 0x002fe200000010ff */
[----:B------:R-:W-:Y:S08]  /*12a40*/  FADD.FTZ R87, R87, R112 ;  /* 0x0000007057577221 */ /* 0x000ff00000010000 */
[----:B------:R4:W1:Y:S01]  /*12a50*/  MUFU.EX2 R85, R94 ;  /* 0x0000005e00557308 */ /* 0x0008620000000800 */
[C---:B--2---:R-:W-:Y:S03]  /*12a60*/  HMMA.16816.F32.BF16 R44, R52.reuse, R60, R44 ;  /* 0x0000003c342c723c */ /* 0x044fe6000004182c */
[----:B---3--:R-:W-:Y:S01]  /*12a70*/  F2FP.BF16.F32.PACK_AB R92, R88, R119 ;  /* 0x00000077585c723e */ /* 0x008fe200000010ff */
[----:B------:R-:W-:Y:S04]  /*12a80*/  FADD.FTZ R87, R136, R87 ;  /* 0x0000005788577221 */ /* 0x000fe80000010000 */
[----:B------:R-:W-:Y:S01]  /*12a90*/  HMMA.16816.F32.BF16 R48, R52, R62, R48 ;  /* 0x0000003e3430723c */ /* 0x000fe20000041830 */
[----:B------:R-:W2:Y:S02]  /*12aa0*/  LDSM.16.MT88.4 R60, [R90+0x7c00] ;  /* 0x007c00005a3c783b */ /* 0x000ea40000004200 */
[----:B----4-:R-:W-:Y:S02]  /*12ab0*/  F2FP.BF16.F32.PACK_AB R94, R141, R86 ;  /* 0x000000568d5e723e */ /* 0x010fe400000010ff */
[C---:B-1----:R-:W-:Y:S01]  /*12ac0*/  F2FP.BF16.F32.PACK_AB R95, R85.reuse, R138 ;  /* 0x0000008a555f723e */ /* 0x042fe200000010ff */
[----:B------:R-:W-:Y:S03]  /*12ad0*/  FADD.FTZ R138, R138, R87 ;  /* 0x000000578a8a7221 */ /* 0x000fe60000010000 */
[----:B------:R-:W1:Y:S01]  /*12ae0*/  LDSM.16.MT88.4 R52, [R96+0x1c00] ;  /* 0x001c00006034783b */ /* 0x000e620000004200 */
[----:B------:R-:W-:Y:S02]  /*12af0*/  FADD.FTZ R137, R85, R138 ;  /* 0x0000008a55897221 */ /* 0x000fe40000010000 */
[C---:B------:R-:W-:Y:S05]  /*12b00*/  HMMA.16816.F32.BF16 R80, R92.reuse, R76, R4 ;  /* 0x0000004c5c50723c */ /* 0x040fea0000041804 */
[----:B------:R-:W3:Y:S03]  /*12b10*/  LDSM.16.MT88.4 R4, [R90+0x8c00] ;  /* 0x008c00005a04783b */ /* 0x000ee60000004200 */
[C---:B------:R-:W-:Y:S05]  /*12b20*/  HMMA.16816.F32.BF16 R76, R92.reuse, R78, R8 ;  /* 0x0000004e5c4c723c */ /* 0x040fea0000041808 */
[----:B------:R-:W4:Y:S03]  /*12b30*/  LDSM.16.MT88.4 R8, [R96+0x2c00] ;  /* 0x002c00006008783b */ /* 0x000f260000004200 */
        /* <DEDUP_REMOVED lines=19> */
[----:B------:R-:W-:Y:S01]  /*12c70*/  FADD.FTZ R5, R119, R0 ;  /* 0x0000000077057221 */ /* 0x000fe20000010000 */
[----:B------:R-:W-:Y:S03]  /*12c80*/  MOV R0, R3 ;  /* 0x0000000300007202 */ /* 0x000fe60000000f00 */
[----:B------:R-:W-:Y:S01]  /*12c90*/  FADD.FTZ R5, R88, R5 ;  /* 0x0000000558057221 */ /* 0x000fe20000010000 */
[----:B------:R-:W-:Y:S03]  /*12ca0*/  HMMA.16816.F32.BF16 R48, R92, R10, R48 ;  /* 0x0000000a5c30723c */ /* 0x000fe60000041830 */
[----:B------:R-:W-:Y:S04]  /*12cb0*/  FADD.FTZ R86, R86, R5 ;  /* 0x0000000556567221 */ /* 0x000fe80000010000 */
[----:B------:R-:W-:Y:S01]  /*12cc0*/  FADD.FTZ R139, R141, R86 ;  /* 0x000000568d8b7221 */ /* 0x000fe20000010000 */
[----:B------:R-:W-:Y:S01]  /*12cd0*/  @!UPT UIADD3 URZ, UPT, UPT, URZ, URZ, URZ ;  /* 0x000000fffffff290 */ /* 0x000fe2000fffe0ff */
[----:B------:R-:W-:Y:S11]  /*12ce0*/  @P0 BRA `(.L_x_4168) ;  /* 0xffffffd400a00947 */ /* 0x000ff6000383ffff */
.L_x_4164:
        /* <DEDUP_REMOVED lines=160> */
.L_x_4170:
[----:B------:R-:W-:Y:S05]  /*136f0*/  BSYNC.RECONVERGENT B0 ;  /* 0x0000000000007941 */ /* 0x000fea0003800200 */
.L_x_4169:
        /* <DEDUP_REMOVED lines=19> */
.L_x_4172:
[----:B------:R-:W-:Y:S05]  /*13830*/  BSYNC.RECONVERGENT B0 ;  /* 0x0000000000007941 */ /* 0x000fea0003800200 */
.L_x_4171:
        /* <DEDUP_REMOVED lines=21> */
.L_x_4174:
[----:B------:R-:W-:Y:S05]  /*13990*/  BSYNC.RECONVERGENT B0 ;  /* 0x0000000000007941 */ /* 0x000fea0003800200 */
.L_x_4173:
        /* <DEDUP_REMOVED lines=21> */
.L_x_4176:
[----:B------:R-:W-:Y:S05]  /*13af0*/  BSYNC.RECONVERGENT B0 ;  /* 0x0000000000007941 */ /* 0x000fea0003800200 */
.L_x_4175:
        /* <DEDUP_REMOVED lines=22> */
.L_x_4177:
        /* <DEDUP_REMOVED lines=10> */
.L_x_5525:


//--------------------- .text._ZN5flash24flash_fwd_splitkv_kernelI23Flash_fwd_kernel_traitsILi96ELi64ELi64ELi4ELb0ELb0EN7cutlass10bfloat16_tE19Flash_kernel_traitsILi96ELi64ELi64ELi4ES3_EELb1ELb0ELb0ELb1ELb1ELb0ELb0ELb0EEEvNS_16Flash_fwd_paramsE --------------------------
	.section	.text._ZN5flash24flash_fwd_splitkv_kernelI23Flash_fwd_kernel_traitsILi96ELi64ELi64ELi4ELb0ELb0EN7cutlass10bfloat16_tE19Flash_kernel_traitsILi96ELi64ELi64ELi4ES3_EELb1ELb0ELb0ELb1ELb1ELb0ELb0ELb0EEEvNS_16Flash_fwd_paramsE,"ax",@progbits
	.align	128
        .global         _ZN5flash24flash_fwd_splitkv_kernelI23Flash_fwd_kernel_traitsILi96ELi64ELi64ELi4ELb0ELb0EN7cutlass10bfloat16_tE19Flash_kernel_traitsILi96ELi64ELi64ELi4ES3_EELb1ELb0ELb0ELb1ELb1ELb0ELb0ELb0EEEvNS_16Flash_fwd_paramsE
        .type           _ZN5flash24flash_fwd_splitkv_kernelI23Flash_fwd_kernel_traitsILi96ELi64ELi64ELi4ELb0ELb0EN7cutlass10bfloat16_tE19Flash_kernel_traitsILi96ELi64ELi64ELi4ES3_EELb1ELb0ELb0ELb1ELb1ELb0ELb0ELb0EEEvNS_16Flash_fwd_paramsE,@function
        .size           _ZN5flash24flash_fwd_splitkv_kernelI23Flash_fwd_kernel_traitsILi96ELi64ELi64ELi4ELb0ELb0EN7cutlass10bfloat16_tE19Flash_kernel_traitsILi96ELi64ELi64ELi4ES3_EELb1ELb0ELb0ELb1ELb1ELb0ELb0ELb0EEEvNS_16Flash_fwd_paramsE,(.L_x_5526 - _ZN5flash24flash_fwd_splitkv_kernelI23Flash_fwd_kernel_traitsILi96ELi64ELi64ELi4ELb0ELb0EN7cutlass10bfloat16_tE19Flash_kernel_traitsILi96ELi64ELi64ELi4ES3_EELb1ELb0ELb0ELb1ELb1ELb0ELb0ELb0EEEvNS_16Flash_fwd_paramsE)
        .other          _ZN5flash24flash_fwd_splitkv_kernelI23Flash_fwd_kernel_traitsILi96ELi64ELi64ELi4ELb0ELb0EN7cutlass10bfloat16_tE19Flash_kernel_traitsILi96ELi64ELi64ELi4ES3_EELb1ELb0ELb0ELb1ELb1ELb0ELb0ELb0EEEvNS_16Flash_fwd_paramsE,@"STO_CUDA_ENTRY STV_DEFAULT"
_ZN5flash24flash_fwd_splitkv_kernelI23Flash_fwd_kernel_traitsILi96ELi64ELi64ELi4ELb0ELb0EN7cutlass10bfloat16_tE19Flash_kernel_traitsILi96ELi64ELi64ELi4ES3_EELb1ELb0ELb0ELb1ELb1ELb0ELb0ELb0EEEvNS_16Flash_fwd_paramsE:
.text._ZN5flash24flash_fwd_splitkv_kernelI23Flash_fwd_kernel_traitsILi96ELi64ELi64ELi4ELb0ELb0EN7cutlass10bfloat16_tE19Flash_kernel_traitsILi96ELi64ELi64ELi4ES3_EELb1ELb0ELb0ELb1ELb1ELb0ELb0ELb0EEEvNS_16Flash_fwd_paramsE:
        /* <DEDUP_REMOVED lines=17> */
[----:B------:R-:W-:Y:S02]  /*0110*/  IMAD.SHL.U32 R80, R15, 0x40, RZ ;  /* 0x000000400f507824 */ /* 0x000fe400078e00ff */
[----:B-1----:R-:W-:-:S04]  /*0120*/  @P0 IMAD.WIDE.U32 R6, R12, 0x4, R4 ;  /* 0x000000040c060825 */ /* 0x002fc800078e0004 */
[----:B------:R-:W1:Y:S01]  /*0130*/  @!P2 LDC.64 R4, c[0x0][0x438] ;  /* 0x00010e00ff04ab82 */ /* 0x000e620000000a00 */
[----:B------:R-:W-:Y:S01]  /*0140*/  ISETP.GE.AND P1, PT, R80, UR22, PT ;  /* 0x0000001650007c0c */ /* 0x000fe2000bf26270 */
[----:B------:R3:W5:Y:S01]  /*0150*/  @P0 LDG.E R17, desc[UR24][R6.64] ;  /* 0x0000001806110981 */ /* 0x000762000c1e1900 */
[----:B--2---:R-:W-:-:S11]  /*0160*/  @!P2 ISETP.NE.U32.AND P0, PT, R2, RZ, PT ;  /* 0x000000ff0200a20c */ /* 0x004fd60003f05070 */
[----:B---3--:R-:W-:Y:S05]  /*0170*/  @P1 EXIT ;  /* 0x000000000000194d */ /* 0x008fea0003800000 */
[----:B------:R-:W2:Y:S01]  /*0180*/  LDC R2, c[0x0][0x508] ;  /* 0x00014200ff027b82 */ /* 0x000ea20000000800 */
[----:B------:R-:W-:Y:S01]  /*0190*/  @!P2 ISETP.NE.AND.EX P0, PT, R3, RZ, PT, P0 ;  /* 0x000000ff0300a20c */ /* 0x000fe20003f05300 */
[----:B------:R-:W3:Y:S01]  /*01a0*/  LDCU UR5, c[0x0][0x438] ;  /* 0x00008700ff0577ac */ /* 0x000ee20008000800 */
[----:B-----5:R-:W-:Y:S01]  /*01b0*/  @P2 IMAD.IADD R31, R0, 0x1, -R17 ;  /* 0x00000001001f2824 */ /* 0x020fe200078e0a11 */
[----:B------:R-:W4:Y:S01]  /*01c0*/  S2R R86, SR_TID.X ;  /* 0x0000000000567919 */ /* 0x000f220000002100 */
[----:B-1----:R-:W-:-:S04]  /*01d0*/  @!P2 SEL R5, R5, RZ, P0 ;  /* 0x000000ff0505a207 */ /* 0x002fc80000000000 */
[----:B------:R-:W-:-:S05]  /*01e0*/  @!P2 IADD3 R31, PT, PT, R5, R4, -R17 ;  /* 0x00000004051fa210 */ /* 0x000fca0007ffe811 */
[----:B------:R-:W-:-:S05]  /*01f0*/  VIADD R5, R31, 0x3f ;  /* 0x0000003f1f057836 */ /* 0x000fca0000000000 */
[----:B------:R-:W-:Y:S01]  /*0200*/  IADD3 R3, PT, PT, R5, -UR22, R80 ;  /* 0x8000001605037c10 */ /* 0x000fe2000fffe050 */
[----:B---3--:R-:W-:Y:S01]  /*0210*/  UIADD3 UR5, UPT, UPT, UR5, 0x3f, URZ ;  /* 0x0000003f05057890 */ /* 0x008fe2000fffe0ff */
[----:B------:R-:W-:Y:S02]  /*0220*/  SHF.R.S32.HI R4, RZ, 0x1f, R5 ;  /* 0x0000001fff047819 */ /* 0x000fe40000011405 */
[----:B--2---:R-:W-:Y:S01]  /*0230*/  IADD3 R3, PT, PT, R3, 0x40, R2 ;  /* 0x0000004003037810 */ /* 0x004fe20007ffe002 */
        /* <DEDUP_REMOVED lines=8> */
[----:B------:R-:W-:Y:S02]  /*02c0*/  VIMNMX3 R28, R4, UR4, R3, PT ;  /* 0x00000004041c7c0f */ /* 0x000fe4000b800103 */
[----:B------:R-:W1:Y:S02]  /*02d0*/  S2R R3, SR_CTAID.Z ;  /* 0x0000000000037919 */ /* 0x000e640000002700 */
[----:B------:R-:W-:-:S13]  /*02e0*/  ISETP.GT.AND P0, PT, R28, RZ, PT ;  /* 0x000000ff1c00720c */ /* 0x000fda0003f04270 */
[----:B----4-:R-:W-:Y:S05]  /*02f0*/  @P0 BRA `(.L_x_4178) ;  /* 0x0000000000c00947 */ /* 0x010fea0003800000 */
[----:B------:R-:W2:Y:S01]  /*0300*/  LDC.64 R4, c[0x0][0x408] ;  /* 0x00010200ff047b82 */ /* 0x000ea20000000a00 */
[----:B------:R-:W-:Y:S01]  /*0310*/  IMAD.SHL.U32 R6, R86, 0x8, RZ ;  /* 0x0000000856067824 */ /* 0x000fe200078e00ff */
[----:B------:R-:W3:Y:S01]  /*0320*/  LDCU.64 UR6, c[0x0][0x400] ;  /* 0x00008000ff0677ac */ /* 0x000ee20008000a00 */
[----:B------:R-:W-:Y:S01]  /*0330*/  IMAD.MOV.U32 R7, RZ, RZ, RZ ;  /* 0x000000ffff077224 */ /* 0x000fe200078e00ff */
[----:B------:R-:W-:Y:S02]  /*0340*/  SHF.R.U32.HI R0, RZ, 0x2, R86 ;  /* 0x00000002ff007819 */ /* 0x000fe40000011656 */
[----:B------:R-:W-:Y:S01]  /*0350*/  LOP3.LUT R6, R6, 0x18, RZ, 0xc0, !PT ;  /* 0x0000001806067812 */ /* 0x000fe200078ec0ff */
[----:B------:R-:W1:Y:S01]  /*0360*/  LDCU.64 UR4, c[0x0][0x410] ;  /* 0x00008200ff0477ac */ /* 0x000e620008000a00 */
[----:B------:R-:W-:Y:S01]  /*0370*/  LOP3.LUT P2, R86, R86, 0x3, RZ, 0xc0, !PT ;  /* 0x0000000356567812 */ /* 0x000fe2000784c0ff */
[----:B------:R-:W4:Y:S02]  /*0380*/  LDCU UR8, c[0x0][0x3e0] ;  /* 0x00007c00ff0877ac */ /* 0x000f240008000800 */
[----:B--2---:R-:W-:-:S04]  /*0390*/  IMAD.WIDE.U32 R6, R80, R4, R6 ;  /* 0x0000000450067225 */ /* 0x004fc800078e0006 */
[----:B------:R-:W-:Y:S02]  /*03a0*/  IMAD R7, R80, R5, R7 ;  /* 0x0000000550077224 */ /* 0x000fe400078e0207 */
[----:B------:R-:W-:-:S04]  /*03b0*/  IMAD.WIDE.U32 R10, R4, 0x40, RZ ;  /* 0x00000040040a7825 */ /* 0x000fc800078e00ff */
[----:B---3--:R-:W-:-:S04]  /*03c0*/  IMAD.WIDE.U32 R6, R12, UR6, R6 ;  /* 0x000000060c067c25 */ /* 0x008fc8000f8e0006 */
[----:B------:R-:W-:Y:S01]  /*03d0*/  IMAD R7, R12, UR7, R7 ;  /* 0x000000070c077c24 */ /* 0x000fe2000f8e0207 */
[----:B------:R-:W2:Y:S01]  /*03e0*/  LDCU.64 UR6, c[0x0][0x3f0] ;  /* 0x00007e00ff0677ac */ /* 0x000ea20008000a00 */
[----:B-1----:R-:W-:-:S04]  /*03f0*/  IMAD.WIDE.U32 R6, R3, UR4, R6 ;  /* 0x0000000403067c25 */ /* 0x002fc8000f8e0006 */
[----:B------:R-:W-:Y:S01]  /*0400*/  IMAD R7, R3, UR5, R7 ;  /* 0x0000000503077c24 */ /* 0x000fe2000f8e0207 */
[----:B------:R-:W1:Y:S01]  /*0410*/  LDCU.64 UR4, c[0x0][0x420] ;  /* 0x00008400ff0477ac */ /* 0x000e620008000a00 */
[----:B----4-:R-:W-:Y:S02]  /*0420*/  IMAD R3, R12, UR8, R3 ;  /* 0x000000080c037c24 */ /* 0x010fe4000f8e0203 */
[----:B------:R-:W-:-:S04]  /*0430*/  IMAD.WIDE.U32 R6, R0, R4, R6 ;  /* 0x0000000400067225 */ /* 0x000fc800078e0006 */
[----:B------:R-:W-:Y:S01]  /*0440*/  IMAD R2, R0, R5, R7 ;  /* 0x0000000500027224 */ /* 0x000fe200078e0207 */
[----:B------:R-:W-:Y:S01]  /*0450*/  IADD3 R7, PT, PT, -R80, UR22, RZ ;  /* 0x0000001650077c10 */ /* 0x000fe2000fffe1ff */
[----:B------:R-:W-:Y:S01]  /*0460*/  IMAD R3, R3, UR22, R80 ;  /* 0x0000001603037c24 */ /* 0x000fe2000f8e0250 */
[----:B--2---:R-:W-:Y:S02]  /*0470*/  LEA R8, P0, R6, UR6, 0x1 ;  /* 0x0000000606087c11 */ /* 0x004fe4000f8008ff */
[----:B------:R-:W-:Y:S02]  /*0480*/  ISETP.GE.OR P2, PT, R0, R7, P2 ;  /* 0x000000070000720c */ /* 0x000fe40001746670 */
[----:B------:R-:W-:Y:S02]  /*0490*/  LEA.HI.X R9, R6, UR7, R2, 0x1, P0 ;  /* 0x0000000706097c11 */ /* 0x000fe400080f0c02 */
[C---:B------:R-:W-:Y:S02]  /*04a0*/  IADD3 R2, P0, PT, R3.reuse, R0, RZ ;  /* 0x0000000003027210 */ /* 0x040fe40007f1e0ff */
[----:B------:R-:W-:Y:S01]  /*04b0*/  IADD3 R0, PT, PT, R0, 0x20, RZ ;  /* 0x0000002000007810 */ /* 0x000fe20007ffe0ff */
[----:B------:R2:W-:Y:S01]  /*04c0*/  STG.E.128 desc[UR24][R8.64], RZ ;  /* 0x000000ff08007986 */ /* 0x0005e2000c101d18 */
[----:B------:R-:W-:-:S02]  /*04d0*/  LEA.HI.X.SX32 R3, R3, RZ, 0x1, P0 ;  /* 0x000000ff03037211 */ /* 0x000fc400000f0eff */
[C---:B-1----:R-:W-:Y:S01]  /*04e0*/  LEA R12, P0, R2.reuse, UR4, 0x2 ;  /* 0x00000004020c7c11 */ /* 0x042fe2000f8010ff */
        /* <DEDUP_REMOVED lines=14> */
[----:B--2---:R-:W-:-:S05]  /*05d0*/  MOV R3, 0x7f800000 ;  /* 0x7f80000000037802 */ /* 0x004fca0000000f00 */
[----:B------:R-:W-:Y:S01]  /*05e0*/  STG.E desc[UR24][R12.64+0x80], R3 ;  /* 0x000080030c007986 */ /* 0x000fe2000c101918 */
[----:B------:R-:W-:Y:S05]  /*05f0*/  EXIT ;  /* 0x000000000000794d */ /* 0x000fea0003800000 */
.L_x_4178:
[----:B------:R-:W2:Y:S01]  /*0600*/  LDCU.64 UR4, c[0x0][0x4d8] ;  /* 0x00009b00ff0477ac */ /* 0x000ea20008000a00 */
[----:B------:R-:W-:Y:S01]  /*0610*/  MOV R6, R12 ;  /* 0x0000000c00067202 */ /* 0x000fe20000000f00 */
[----:B--2---:R-:W-:-:S04]  /*0620*/  UISETP.NE.U32.AND UP0, UPT, UR4, URZ, UPT ;  /* 0x000000ff0400728c */ /* 0x004fc8000bf05070 */
[----:B------:R-:W-:-:S09]  /*0630*/  UISETP.NE.AND.EX UP0, UPT, UR5, URZ, UPT, UP0 ;  /* 0x000000ff0500728c */ /* 0x000fd2000bf05300 */
[----:B------:R-:W-:Y:S05]  /*0640*/  BRA.U !UP0, `(.L_x_4179) ;  /* 0x00000001080c7547 */ /* 0x000fea000b800000 */
[----:B------:R-:W2:Y:S02]  /*0650*/  LDC.64 R4, c[0x0][0x4d8] ;  /* 0x00013600ff047b82 */ /* 0x000ea40000000a00 */
[----:B--2---:R-:W-:-:S05]  /*0660*/  IMAD.WIDE.U32 R4, R12, 0x4, R4 ;  /* 0x000000040c047825 */ /* 0x004fca00078e0004 */
[----:B------:R2:W5:Y:S02]  /*0670*/  LDG.E R6, desc[UR24][R4.64] ;  /* 0x0000001804067981 */ /* 0x000564000c1e1900 */
.L_x_4179:
[----:B------:R-:W3:Y:S02]  /*0680*/  LDCU.64 UR6, c[0x0][0x4e0] ;  /* 0x00009c00ff0677ac */ /* 0x000ee40008000a00 */
[----:B---3--:R-:W-:-:S04]  /*0690*/  UISETP.NE.U32.AND UP0, UPT, UR6, URZ, UPT ;  /* 0x000000ff0600728c */ /* 0x008fc8000bf05070 */
[----:B------:R-:W-:-:S09]  /*06a0*/  UISETP.NE.AND.EX UP0, UPT, UR7, URZ, UPT, UP0 ;  /* 0x000000ff0700728c */ /* 0x000fd2000bf05300 */
[----:B------:R-:W-:Y:S05]  /*06b0*/  BRA.U !UP0, `(.L_x_4180) ;  /* 0x0000000508807547 */ /* 0x000fea000b800000 */
[----:B------:R-:W2:Y:S01]  /*06c0*/  LDC R9, c[0x0][0x4f0] ;  /* 0x00013c00ff097b82 */ /* 0x000ea20000000800 */
[----:B-----5:R-:W-:Y:S01]  /*06d0*/  LEA R6, R28, 0xffffffc0, 0x6 ;  /* 0xffffffc01c067811 */ /* 0x020fe200078e30ff */
[----:B------:R-:W3:Y:S03]  /*06e0*/  LDCU.64 UR4, c[0x0][0x4e8] ;  /* 0x00009d00ff0477ac */ /* 0x000ee60008000a00 */
[----:B------:R-:W-:Y:S01]  /*06f0*/  IABS R0, R6 ;  /* 0x0000000600007213 */ /* 0x000fe20000000000 */
[----:B------:R-:W4:Y:S01]  /*0700*/  LDCU.64 UR18, c[0x0][0x3a0] ;  /* 0x00007400ff1277ac */ /* 0x000f220008000a00 */
[----:B------:R-:W4:Y:S01]  /*0710*/  LDCU.64 UR8, c[0x0][0x3a8] ;  /* 0x00007500ff0877ac */ /* 0x000f220008000a00 */
[----:B------:R-:W4:Y:S01]  /*0720*/  LDCU.64 UR16, c[0x0][0x3b8] ;  /* 0x00007700ff1077ac */ /* 0x000f220008000a00 */
[----:B--2---:R-:W-:-:S04]  /*0730*/  IABS R5, R9 ;  /* 0x0000000900057213 */ /* 0x004fc80000000000 */
[----:B------:R-:W2:Y:S08]  /*0740*/  I2F.RP R8, R5 ;  /* 0x0000000500087306 */ /* 0x000eb00000209400 */
[----:B--2---:R-:W2:Y:S02]  /*0750*/  MUFU.RCP R10, R8 ;  /* 0x00000008000a7308 */ /* 0x004ea40000001000 */
[----:B--2---:R-:W-:Y:S01]  /*0760*/  IADD3 R10, PT, PT, R10, 0xffffffe, RZ ;  /* 0x0ffffffe0a0a7810 */ /* 0x004fe20007ffe0ff */
[----:B------:R-:W2:Y:S05]  /*0770*/  LDC R8, c[0x0][0x3e8] ;  /* 0x0000fa00ff087b82 */ /* 0x000eaa0000000800 */
[----:B------:R-:W1:Y:S02]  /*0780*/  F2I.FTZ.U32.TRUNC.NTZ R11, R10 ;  /* 0x0000000a000b7305 */ /* 0x000e64000021f000 */
[----:B-1----:R-:W-:Y:S01]  /*0790*/  IMAD.MOV R4, RZ, RZ, -R11 ;  /* 0x000000ffff047224 */ /* 0x002fe200078e0a0b */
        /* <DEDUP_REMOVED lines=16> */
[----:B------:R-:W1:Y:S06]  /*08a0*/  LDCU.64 UR4, c[0x0][0x3c0] ;  /* 0x00007800ff0477ac */ /* 0x000e6c0008000a00 */
[----:B------:R-:W-:Y:S01]  /*08b0*/  @P0 VIADD R7, R7, 0x1 ;  /* 0x0000000107070836 */ /* 0x000fe20000000000 */
[----:B------:R-:W-:-:S04]  /*08c0*/  LEA R124, P0, R4, UR6, 0x2 ;  /* 0x00000006047c7c11 */ /* 0x000fc8000f8010ff */
[----:B------:R-:W-:Y:S02]  /*08d0*/  LEA.HI.X R125, R4, UR7, R125, 0x2, P0 ;  /* 0x00000007047d7c11 */ /* 0x000fe400080f147d */
[----:B------:R-:W-:Y:S02]  /*08e0*/  @!P1 IADD3 R7, PT, PT, -R7, RZ, RZ ;  /* 0x000000ff07079210 */ /* 0x000fe40007ffe1ff */
[----:B------:R-:W-:-:S05]  /*08f0*/  @!P2 LOP3.LUT R7, RZ, R9, RZ, 0x33, !PT ;  /* 0x00000009ff07a212 */ /* 0x000fca00078e33ff */
[----:B------:R-:W-:-:S05]  /*0900*/  IMAD.WIDE R18, R7, 0x4, R124 ;  /* 0x0000000407127825 */ /* 0x000fca00078e027c */
[----:B------:R-:W3:Y:S01]  /*0910*/  LDG.E R5, desc[UR24][R18.64] ;  /* 0x0000001812057981 */ /* 0x000ee2000c1e1900 */
[----:B--2---:R-:W-:Y:S02]  /*0920*/  IABS R10, R8 ;  /* 0x00000008000a7213 */ /* 0x004fe40000000000 */
[----:B------:R-:W-:Y:S02]  /*0930*/  IADD3 R7, PT, PT, -R7, RZ, RZ ;  /* 0x000000ff07077210 */ /* 0x000fe40007ffe1ff */
[----:B------:R-:W2:Y:S03]  /*0940*/  I2F.RP R11, R10 ;  /* 0x0000000a000b7306 */ /* 0x000ea60000209400 */
[----:B------:R-:W-:-:S05]  /*0950*/  IMAD R7, R9, R7, R6 ;  /* 0x0000000709077224 */ /* 0x000fca00078e0206 */
        /* <DEDUP_REMOVED lines=12> */
[----:B------:R-:W-:Y:S01]  /*0a20*/  IMAD R11, R10, R11, R4 ;  /* 0x0000000b0a0b7224 */ /* 0x000fe200078e0204 */
[----:B------:R-:W-:-:S04]  /*0a30*/  LOP3.LUT R4, R3, R8, RZ, 0x3c, !PT ;  /* 0x0000000803047212 */ /* 0x000fc800078e3cff */
[----:B------:R-:W-:Y:S02]  /*0a40*/  ISETP.GT.U32.AND P1, PT, R10, R11, PT ;  /* 0x0000000b0a00720c */ /* 0x000fe40003f24070 */
[----:B------:R-:W-:-:S11]  /*0a50*/  ISETP.GE.AND P0, PT, R4, RZ, PT ;  /* 0x000000ff0400720c */ /* 0x000fd60003f06270 */
[-C--:B------:R-:W-:Y:S02]  /*0a60*/  @!P1 IADD3 R11, PT, PT, R11, -R10.reuse, RZ ;  /* 0x8000000a0b0b9210 */ /* 0x080fe40007ffe0ff */
[----:B------:R-:W-:Y:S02]  /*0a70*/  @!P1 IADD3 R0, PT, PT, R0, 0x1, RZ ;  /* 0x0000000100009810 */ /* 0x000fe40007ffe0ff */
[----:B------:R-:W-:Y:S02]  /*0a80*/  ISETP.GE.U32.AND P2, PT, R11, R10, PT ;  /* 0x0000000a0b00720c */ /* 0x000fe40003f46070 */
[----:B------:R-:W-:-:S11]  /*0a90*/  ISETP.NE.AND P1, PT, R8, RZ, PT ;  /* 0x000000ff0800720c */ /* 0x000fd60003f25270 */
[----:B------:R-:W-:-:S05]  /*0aa0*/  @P2 VIADD R0, R0, 0x1 ;  /* 0x0000000100002836 */ /* 0x000fca0000000000 */
[----:B------:R-:W-:Y:S02]  /*0ab0*/  @!P0 IADD3 R0, PT, PT, -R0, RZ, RZ ;  /* 0x000000ff00008210 */ /* 0x000fe40007ffe1ff */
[----:B------:R-:W-:Y:S02]  /*0ac0*/  @!P1 LOP3.LUT R0, RZ, R8, RZ, 0x33, !PT ;  /* 0x00000008ff009212 */ /* 0x000fe400078e33ff */
[----:B---3--:R-:W-:Y:S01]  /*0ad0*/  SHF.R.S32.HI R4, RZ, 0x1f, R5 ;  /* 0x0000001fff047819 */ /* 0x008fe20000011405 */
[----:B----4-:R-:W-:-:S04]  /*0ae0*/  IMAD.WIDE.U32 R18, R5, UR8, RZ ;  /* 0x0000000805127c25 */ /* 0x010fc8000f8e00ff */
[C---:B------:R-:W-:Y:S02]  /*0af0*/  IMAD R10, R4.reuse, UR18, RZ ;  /* 0x00000012040a7c24 */ /* 0x040fe4000f8e02ff */
[----:B------:R-:W-:Y:S02]  /*0b00*/  IMAD R4, R4, UR8, RZ ;  /* 0x0000000804047c24 */ /* 0x000fe4000f8e02ff */
[----:B------:R-:W-:-:S04]  /*0b10*/  IMAD.WIDE.U32 R16, R5, UR18, RZ ;  /* 0x0000001205107c25 */ /* 0x000fc8000f8e00ff */
[C---:B------:R-:W-:Y:S01]  /*0b20*/  IMAD R6, R5.reuse, UR9, R4 ;  /* 0x0000000905067c24 */ /* 0x040fe2000f8e0204 */
[----:B------:R-:W2:Y:S01]  /*0b30*/  LDCU.128 UR8, c[0x0][0x3d0] ;  /* 0x00007a00ff0877ac */ /* 0x000ea20008000c00 */
[----:B-1----:R-:W-:Y:S01]  /*0b40*/  MOV R4, UR4 ;  /* 0x0000000400047c02 */ /* 0x002fe20008000f00 */
[----:B------:R-:W-:Y:S02]  /*0b50*/  IMAD R11, R5, UR19, R10 ;  /* 0x00000013050b7c24 */ /* 0x000fe4000f8e020a */
[----:B------:R-:W-:Y:S01]  /*0b60*/  IADD3 R19, PT, PT, R19, R6, RZ ;  /* 0x0000000613137210 */ /* 0x000fe20007ffe0ff */
[----:B------:R-:W-:Y:S02]  /*0b70*/  IMAD R6, R9, UR16, RZ ;  /* 0x0000001009067c24 */ /* 0x000fe4000f8e02ff */
[----:B------:R-:W-:Y:S02]  /*0b80*/  IMAD.IADD R17, R17, 0x1, R11 ;  /* 0x0000000111117824 */ /* 0x000fe400078e020b */
[----:B------:R-:W-:-:S02]  /*0b90*/  IMAD.U32 R5, RZ, RZ, UR5 ;  /* 0x00000005ff057e24 */ /* 0x000fc4000f8e00ff */
[----:B------:R-:W-:Y:S02]  /*0ba0*/  IMAD R8, R9, R4, RZ ;  /* 0x0000000409087224 */ /* 0x000fe400078e02ff */
[C---:B------:R-:W-:Y:S02]  /*0bb0*/  IMAD R6, R7.reuse, UR17, R6 ;  /* 0x0000001107067c24 */ /* 0x040fe4000f8e0206 */
[----:B------:R-:W-:-:S04]  /*0bc0*/  IMAD.WIDE.U32 R16, R7, UR16, R16 ;  /* 0x0000001007107c25 */ /* 0x000fc8000f8e0010 */
[----:B------:R-:W-:Y:S01]  /*0bd0*/  IMAD R8, R7, R5, R8 ;  /* 0x0000000507087224 */ /* 0x000fe200078e0208 */
[----:B------:R-:W-:Y:S01]  /*0be0*/  IADD3 R17, PT, PT, R17, R6, RZ ;  /* 0x0000000611117210 */ /* 0x000fe20007ffe0ff */
[----:B------:R-:W-:Y:S01]  /*0bf0*/  IMAD.WIDE.U32 R18, R7, R4, R18 ;  /* 0x0000000407127225 */ /* 0x000fe200078e0012 */
[----:B------:R-:W-:-:S03]  /*0c00*/  SHF.R.S32.HI R7, RZ, 0x1f, R0 ;  /* 0x0000001fff077819 */ /* 0x000fc60000011400 */
[----:B--2---:R-:W-:Y:S01]  /*0c10*/  IMAD.WIDE.U32 R16, R0, UR8, R16 ;  /* 0x0000000800107c25 */ /* 0x004fe2000f8e0010 */
[----:B------:R-:W-:-:S03]  /*0c20*/  IADD3 R19, PT, PT, R19, R8, RZ ;  /* 0x0000000813137210 */ /* 0x000fc60007ffe0ff */
[C---:B------:R-:W-:Y:S02]  /*0c30*/  IMAD R9, R7.reuse, UR8, RZ ;  /* 0x0000000807097c24 */ /* 0x040fe4000f8e02ff */
[----:B------:R-:W-:Y:S02]  /*0c40*/  IMAD R7, R7, UR10, RZ ;  /* 0x0000000a07077c24 */ /* 0x000fe4000f8e02ff */
[----:B------:R-:W-:Y:S01]  /*0c50*/  IMAD.WIDE.U32 R10, R0, UR10, R18 ;  /* 0x0000000a000a7c25 */ /* 0x000fe2000f8e0012 */
[----:B------:R-:W-:-:S03]  /*0c60*/  MOV R18, R16 ;  /* 0x0000001000127202 */ /* 0x000fc60000000f00 */
[C---:B------:R-:W-:Y:S02]  /*0c70*/  IMAD R7, R0.reuse, UR11, R7 ;  /* 0x0000000b00077c24 */ /* 0x040fe4000f8e0207 */
[----:B------:R-:W-:-:S03]  /*0c80*/  IMAD R9, R0, UR9, R9 ;  /* 0x0000000900097c24 */ /* 0x000fc6000f8e0209 */
[----:B------:R-:W-:Y:S01]  /*0c90*/  IADD3 R0, PT, PT, R11, R7, RZ ;  /* 0x000000070b007210 */ /* 0x000fe20007ffe0ff */
[----:B------:R-:W-:Y:S01]  /*0ca0*/  IMAD.IADD R6, R17, 0x1, R9 ;  /* 0x0000000111067824 */ /* 0x000fe200078e0209 */
[----:B------:R-:W-:Y:S06]  /*0cb0*/  BRA `(.L_x_4181) ;  /* 0x0000000400047947 */ /* 0x000fec0003800000 */
.L_x_4180:
[----:B------:R-:W3:Y:S01]  /*0cc0*/  LDC R10, c[0x0][0x3e8] ;  /* 0x0000fa00ff0a7b82 */ /* 0x000ee20000000800 */
[----:B--2---:R-:W-:Y:S01]  /*0cd0*/  MOV R4, RZ ;  /* 0x000000ff00047202 */ /* 0x004fe20000000f00 */
[----:B------:R-:W2:Y:S01]  /*0ce0*/  LDCU.64 UR16, c[0x0][0x3b8] ;  /* 0x00007700ff1077ac */ /* 0x000ea20008000a00 */
[----:B-1----:R-:W-:Y:S02]  /*0cf0*/  IABS R9, R3 ;  /* 0x0000000300097213 */ /* 0x002fe40000000000 */
[----:B------:R-:W-:Y:S01]  /*0d00*/  CS2R R124, SRZ ;  /* 0x00000000007c7805 */ /* 0x000fe2000001ff00 */
[----:B------:R-:W1:Y:S01]  /*0d10*/  LDCU.64 UR18, c[0x0][0x3a0] ;  /* 0x00007400ff1277ac */ /* 0x000e620008000a00 */
[----:B------:R-:W4:Y:S01]  /*0d20*/  LDCU.64 UR4, c[0x0][0x3a8] ;  /* 0x00007500ff0477ac */ /* 0x000f220008000a00 */
[----:B--2---:R-:W-:Y:S01]  /*0d30*/  IMAD.WIDE.U32 R18, R17, UR16, RZ ;  /* 0x0000001011127c25 */ /* 0x004fe2000f8e00ff */
[----:B---3--:R-:W-:Y:S02]  /*0d40*/  IABS R8, R10 ;  /* 0x0000000a00087213 */ /* 0x008fe40000000000 */
[----:B------:R-:W-:-:S02]  /*0d50*/  ISETP.NE.AND P0, PT, R10, RZ, PT ;  /* 0x000000ff0a00720c */ /* 0x000fc40003f05270 */
[----:B------:R-:W2:Y:S08]  /*0d60*/  I2F.RP R11, R8 ;  /* 0x00000008000b7306 */ /* 0x000eb00000209400 */
[----:B--2---:R-:W2:Y:S02]  /*0d70*/  MUFU.RCP R7, R11 ;  /* 0x0000000b00077308 */ /* 0x004ea40000001000 */
[----:B--2---:R-:W-:-:S06]  /*0d80*/  IADD3 R7, PT, PT, R7, 0xffffffe, RZ ;  /* 0x0ffffffe07077810 */ /* 0x004fcc0007ffe0ff */
[----:B------:R-:W2:Y:S02]  /*0d90*/  F2I.FTZ.U32.TRUNC.NTZ R5, R7 ;  /* 0x0000000700057305 */ /* 0x000ea4000021f000 */
[----:B--2---:R-:W-:-:S05]  /*0da0*/  IADD3 R0, PT, PT, RZ, -R5, RZ ;  /* 0x80000005ff007210 */ /* 0x004fca0007ffe0ff */
[----:B------:R-:W-:-:S04]  /*0db0*/  IMAD R0, R0, R8, RZ ;  /* 0x0000000800007224 */ /* 0x000fc800078e02ff */
[----:B------:R-:W-:Y:S02]  /*0dc0*/  IMAD.HI.U32 R0, R5, R0, R4 ;  /* 0x0000000005007227 */ /* 0x000fe400078e0004 */
[----:B------:R-:W2:Y:S04]  /*0dd0*/  LDC.64 R4, c[0x0][0x3c0] ;  /* 0x0000f000ff047b82 */ /* 0x000ea80000000a00 */
[----:B------:R-:W-:-:S05]  /*0de0*/  IMAD.HI.U32 R0, R0, R9, RZ ;  /* 0x0000000900007227 */ /* 0x000fca00078e00ff */
[----:B------:R-:W-:-:S05]  /*0df0*/  IADD3 R7, PT, PT, -R0, RZ, RZ ;  /* 0x000000ff00077210 */ /* 0x000fca0007ffe1ff */
[----:B------:R-:W-:Y:S01]  /*0e00*/  IMAD R7, R8, R7, R9 ;  /* 0x0000000708077224 */ /* 0x000fe200078e0209 */
[----:B------:R-:W-:-:S04]  /*0e10*/  SHF.R.S32.HI R9, RZ, 0x1f, R17 ;  /* 0x0000001fff097819 */ /* 0x000fc80000011411 */
[----:B------:R-:W-:Y:S01]  /*0e20*/  ISETP.GT.U32.AND P3, PT, R8, R7, PT ;  /* 0x000000070800720c */ /* 0x000fe20003f64070 */
[C---:B------:R-:W-:Y:S02]  /*0e30*/  IMAD R16, R9.reuse, UR16, RZ ;  /* 0x0000001009107c24 */ /* 0x040fe4000f8e02ff */
[-C--:B--2---:R-:W-:Y:S02]  /*0e40*/  IMAD R14, R9, R4.reuse, RZ ;  /* 0x00000004090e7224 */ /* 0x084fe400078e02ff */
[C---:B------:R-:W-:Y:S02]  /*0e50*/  IMAD R11, R17.reuse, UR17, R16 ;  /* 0x00000011110b7c24 */ /* 0x040fe4000f8e0210 */
[C---:B------:R-:W-:Y:S02]  /*0e60*/  IMAD R9, R17.reuse, R5, R14 ;  /* 0x0000000511097224 */ /* 0x040fe400078e020e */
[----:B------:R-:W-:Y:S01]  /*0e70*/  IMAD.WIDE.U32 R16, R17, R4, RZ ;  /* 0x0000000411107225 */ /* 0x000fe200078e00ff */
[----:B------:R-:W-:-:S03]  /*0e80*/  IADD3 R19, PT, PT, R19, R11, RZ ;  /* 0x0000000b13137210 */ /* 0x000fc60007ffe0ff */
[-C--:B------:R-:W-:Y:S02]  /*0e90*/  @!P3 IADD3 R7, PT, PT, R7, -R8.reuse, RZ ;  /* 0x800000080707b210 */ /* 0x080fe40007ffe0ff */
[----:B------:R-:W-:Y:S01]  /*0ea0*/  IADD3 R17, PT, PT, R17, R9, RZ ;  /* 0x0000000911117210 */ /* 0x000fe20007ffe0ff */
[C---:B-1---5:R-:W-:Y:S01]  /*0eb0*/  IMAD.WIDE.U32 R18, R6.reuse, UR18, R18 ;  /* 0x0000001206127c25 */ /* 0x062fe2000f8e0012 */
[----:B------:R-:W-:Y:S02]  /*0ec0*/  ISETP.GE.U32.AND P2, PT, R7, R8, PT ;  /* 0x000000080700720c */ /* 0x000fe40003f46070 */
[----:B------:R-:W-:Y:S01]  /*0ed0*/  SHF.R.S32.HI R8, RZ, 0x1f, R6 ;  /* 0x0000001fff087819 */ /* 0x000fe20000011406 */
[----:B----4-:R-:W-:Y:S01]  /*0ee0*/  IMAD.WIDE.U32 R16, R6, UR4, R16 ;  /* 0x0000000406107c25 */ /* 0x010fe2000f8e0010 */
[----:B------:R-:W-:Y:S02]  /*0ef0*/  LOP3.LUT R7, R3, R10, RZ, 0x3c, !PT ;  /* 0x0000000a03077212 */ /* 0x000fe400078e3cff */
[----:B------:R-:W-:Y:S01]  /*0f00*/  @!P3 IADD3 R0, PT, PT, R0, 0x1, RZ ;  /* 0x000000010000b810 */ /* 0x000fe20007ffe0ff */
[C---:B------:R-:W-:Y:S01]  /*0f10*/  IMAD R13, R8.reuse, UR18, RZ ;  /* 0x00000012080d7c24 */ /* 0x040fe2000f8e02ff */
[----:B------:R-:W-:Y:S01]  /*0f20*/  ISETP.GE.AND P1, PT, R7, RZ, PT ;  /* 0x000000ff0700720c */ /* 0x000fe20003f26270 */
[----:B------:R-:W-:-:S02]  /*0f30*/  IMAD R11, R8, UR4, RZ ;  /* 0x00000004080b7c24 */ /* 0x000fc4000f8e02ff */
[C---:B------:R-:W-:Y:S01]  /*0f40*/  IMAD R13, R6.reuse, UR19, R13 ;  /* 0x00000013060d7c24 */ /* 0x040fe2000f8e020d */
[----:B------:R-:W1:Y:S01]  /*0f50*/  LDC.64 R8, c[0x0][0x3d0] ;  /* 0x0000f400ff087b82 */ /* 0x000e620000000a00 */
[----:B------:R-:W-:Y:S01]  /*0f60*/  IMAD R11, R6, UR5, R11 ;  /* 0x00000005060b7c24 */ /* 0x000fe2000f8e020b */
[----:B------:R-:W-:Y:S02]  /*0f70*/  @P2 IADD3 R0, PT, PT, R0, 0x1, RZ ;  /* 0x0000000100002810 */ /* 0x000fe40007ffe0ff */
[----:B------:R-:W-:Y:S02]  /*0f80*/  IADD3 R19, PT, PT, R19, R13, RZ ;  /* 0x0000000d13137210 */ /* 0x000fe40007ffe0ff */
[----:B------:R-:W-:Y:S02]  /*0f90*/  IADD3 R17, PT, PT, R17, R11, RZ ;  /* 0x0000000b11117210 */ /* 0x000fe40007ffe0ff */
[----:B------:R-:W2:Y:S01]  /*0fa0*/  LDC.64 R6, c[0x0][0x3d8] ;  /* 0x0000f600ff067b82 */ /* 0x000ea20000000a00 */
[----:B------:R-:W-:-:S02]  /*0fb0*/  LEA R11, R28, 0xffffffc0, 0x6 ;  /* 0xffffffc01c0b7811 */ /* 0x000fc400078e30ff */
[----:B------:R-:W-:Y:S02]  /*0fc0*/  @!P1 IADD3 R0, PT, PT, -R0, RZ, RZ ;  /* 0x000000ff00009210 */ /* 0x000fe40007ffe1ff */
[----:B------:R-:W-:Y:S01]  /*0fd0*/  @!P0 LOP3.LUT R0, RZ, R10, RZ, 0x33, !PT ;  /* 0x0000000aff008212 */ /* 0x000fe200078e33ff */
[C---:B------:R-:W-:Y:S02]  /*0fe0*/  IMAD R10, R11.reuse, UR17, RZ ;  /* 0x000000110b0a7c24 */ /* 0x040fe4000f8e02ff */
[----:B------:R-:W-:Y:S01]  /*0ff0*/  IMAD.WIDE.U32 R18, R11, UR16, R18 ;  /* 0x000000100b127c25 */ /* 0x000fe2000f8e0012 */
[----:B------:R-:W-:-:S03]  /*1000*/  SHF.R.S32.HI R13, RZ, 0x1f, R0 ;  /* 0x0000001fff0d7819 */ /* 0x000fc60000011400 */
[----:B------:R-:W-:Y:S01]  /*1010*/  IMAD.WIDE.U32 R16, R11, R4, R16 ;  /* 0x000000040b107225 */ /* 0x000fe200078e0010 */
[----:B------:R-:W-:-:S03]  /*1020*/  IADD3 R19, PT, PT, R19, R10, RZ ;  /* 0x0000000a13137210 */ /* 0x000fc60007ffe0ff */
[----:B------:R-:W-:Y:S02]  /*1030*/  IMAD R11, R11, R5, RZ ;  /* 0x000000050b0b7224 */ /* 0x000fe400078e02ff */
[-C--:B-1----:R-:W-:Y:S02]  /*1040*/  IMAD R10, R13, R8.reuse, RZ ;  /* 0x000000080d0a7224 */ /* 0x082fe400078e02ff */
[----:B------:R-:W-:Y:S01]  /*1050*/  IMAD.WIDE.U32 R18, R0, R8, R18 ;  /* 0x0000000800127225 */ /* 0x000fe200078e0012 */
[----:B------:R-:W-:-:S03]  /*1060*/  IADD3 R17, PT, PT, R17, R11, RZ ;  /* 0x0000000b11117210 */ /* 0x000fc60007ffe0ff */
[-C--:B--2---:R-:W-:Y:S02]  /*1070*/  IMAD R13, R13, R6.reuse, RZ ;  /* 0x000000060d0d7224 */ /* 0x084fe400078e02ff */
[C---:B------:R-:W-:Y:S02]  /*1080*/  IMAD R9, R0.reuse, R9, R10 ;  /* 0x0000000900097224 */ /* 0x040fe400078e020a */
[----:B------:R-:W-:-:S03]  /*1090*/  IMAD.WIDE.U32 R10, R0, R6, R16 ;  /* 0x00000006000a7225 */ /* 0x000fc600078e0010 */
[----:B------:R-:W-:Y:S01]  /*10a0*/  IADD3 R6, PT, PT, R19, R9, RZ ;  /* 0x0000000913067210 */ /* 0x000fe20007ffe0ff */
[----:B------:R-:W-:-:S05]  /*10b0*/  IMAD R7, R0, R7, R13 ;  /* 0x0000000700077224 */ /* 0x000fca00078e020d */
[----:B------:R-:W-:-:S07]  /*10c0*/  IADD3 R0, PT, PT, R11, R7, RZ ;  /* 0x000000070b007210 */ /* 0x000fce0007ffe0ff */
.L_x_4181:
        /* <DEDUP_REMOVED lines=20> */
[----:B------:R-:W-:Y:S01]  /*1210*/  SHF.R.U32.HI R115, RZ, 0x1, R86 ;  /* 0x00000001ff737819 */ /* 0x000fe20000011656 */
[----:B---3--:R-:W-:Y:S01]  /*1220*/  USHF.L.U32 UR23, UR4, 0x5, URZ ;  /* 0x0000000504177899 */ /* 0x008fe200080006ff */
[----:B------:R-:W-:Y:S01]  /*1230*/  IMAD R21, R12, UR15, R21 ;  /* 0x0000000f0c157c24 */ /* 0x000fe2000f8e0215 */
[----:B------:R-:W-:Y:S01]  /*1240*/  USHF.L.U64.HI UR14, UR4, 0x5, UR5 ;  /* 0x00000005040e7899 */ /* 0x000fe20008010205 */
[----:B------:R-:W-:Y:S01]  /*1250*/  LOP3.LUT R131, R8, R131, RZ, 0xfc, !PT ;  /* 0x0000008308837212 */ /* 0x000fe200078efcff */
[----:B------:R-:W-:Y:S01]  /*1260*/  IMAD R7, R15, UR4, RZ ;  /* 0x000000040f077c24 */ /* 0x000fe2000f8e02ff */
[----:B------:R-:W-:Y:S01]  /*1270*/  LOP3.LUT R83, R82, 0x7, RZ, 0xc0, !PT ;  /* 0x0000000752537812 */ /* 0x000fe200078ec0ff */
[----:B------:R-:W-:Y:S01]  /*1280*/  IMAD.U32 R16, RZ, RZ, UR23 ;  /* 0x00000017ff107e24 */ /* 0x000fe2000f8e00ff */
[----:B------:R-:W-:Y:S01]  /*1290*/  LEA R122, R28, 0xffffffc0, 0x6 ;  /* 0xffffffc01c7a7811 */ /* 0x000fe200078e30ff */
[----:B------:R-:W-:Y:S02]  /*12a0*/  IMAD.U32 R17, RZ, RZ, UR14 ;  /* 0x0000000eff117e24 */ /* 0x000fe4000f8e00ff */
[----:B----4-:R-:W-:-:S04]  /*12b0*/  IMAD.WIDE.U32 R12, R3, UR20, R20 ;  /* 0x00000014030c7c25 */ /* 0x010fc8000f8e0014 */
[----:B------:R-:W-:-:S04]  /*12c0*/  IMAD.WIDE.U32 R8, R14, UR4, R16 ;  /* 0x000000040e087c25 */ /* 0x000fc8000f8e0010 */
[----:B------:R-:W-:Y:S01]  /*12d0*/  IMAD R13, R3, UR21, R13 ;  /* 0x00000015030d7c24 */ /* 0x000fe2000f8e020d */
[----:B------:R-:W-:Y:S01]  /*12e0*/  IADD3 R6, P0, PT, R12, R8, RZ ;  /* 0x000000080c067210 */ /* 0x000fe20007f1e0ff */
[C---:B------:R-:W-:Y:S01]  /*12f0*/  IMAD R7, R14.reuse, UR5, R7 ;  /* 0x000000050e077c24 */ /* 0x040fe2000f8e0207 */
[----:B------:R-:W-:Y:S01]  /*1300*/  UMOV UR5, 0x400 ;  /* 0x0000040000057882 */ /* 0x000fe20000000000 */
[----:B------:R-:W-:Y:S01]  /*1310*/  IMAD.WIDE.U32 R14, R14, UR4, R12 ;  /* 0x000000040e0e7c25 */ /* 0x000fe2000f8e000c */
[----:B--2---:R-:W-:Y:S02]  /*1320*/  ULEA UR5, UR26, UR5, 0x18 ;  /* 0x000000051a057291 */ /* 0x004fe4000f8ec0ff */
[----:B------:R-:W-:Y:S01]  /*1330*/  IADD3.X R3, PT, PT, R13, R7, R9, P0, !PT ;  /* 0x000000070d037210 */ /* 0x000fe200007fe409 */
[----:B------:R-:W-:Y:S01]  /*1340*/  IMAD.WIDE.U32 R16, R82, UR16, R18 ;  /* 0x0000001052107c25 */ /* 0x000fe2000f8e0012 */
[----:B-----5:R-:W-:Y:S01]  /*1350*/  LEA R12, P1, R14, UR8, 0x1 ;  /* 0x000000080e0c7c11 */ /* 0x020fe2000f8208ff */
[----:B------:R-:W-:Y:S01]  /*1360*/  USHF.L.U32 UR4, UR16, 0x6, URZ ;  /* 0x0000000610047899 */ /* 0x000fe200080006ff */
[----:B------:R-:W-:Y:S01]  /*1370*/  LEA R8, P0, R6, UR8, 0x1 ;  /* 0x0000000806087c11 */ /* 0x000fe2000f8008ff */
[----:B------:R-:W-:Y:S01]  /*1380*/  IMAD.IADD R7, R15, 0x1, R7 ;  /* 0x000000010f077824 */ /* 0x000fe200078e0207 */
[----:B------:R-:W-:Y:S01]  /*1390*/  LEA R118, P3, R16, UR10, 0x1 ;  /* 0x0000000a10767c11 */ /* 0x000fe2000f8608ff */
[----:B------:R-:W-:Y:S01]  /*13a0*/  IMAD R117, R82, UR17, R17 ;  /* 0x0000001152757c24 */ /* 0x000fe2000f8e0211 */
[----:B------:R-:W-:Y:S01]  /*13b0*/  LEA R131, R131, UR5, 0x1 ;  /* 0x0000000583837c11 */ /* 0x000fe2000f8e08ff */
[----:B------:R-:W-:Y:S01]  /*13c0*/  USHF.L.U64.HI UR8, UR16, 0x6, UR17 ;  /* 0x0000000610087899 */ /* 0x000fe20008010211 */
[----:B------:R-:W-:Y:S01]  /*13d0*/  LEA.HI.X R13, R14, UR9, R7, 0x1, P1 ;  /* 0x000000090e0d7c11 */ /* 0x000fe200088f0c07 */
[----:B------:R-:W-:Y:S01]  /*13e0*/  IMAD.X R11, RZ, RZ, R0, P2 ;  /* 0x000000ffff0b7224 */ /* 0x000fe200010e0600 */
[----:B------:R-:W-:Y:S01]  /*13f0*/  LEA.HI.X R117, R16, UR11, R117, 0x1, P3 ;  /* 0x0000000b10757c11 */ /* 0x000fe200098f0c75 */
[----:B------:R-:W-:Y:S01]  /*1400*/  IMAD.SHL.U32 R114, R86, 0x10, RZ ;  /* 0x0000001056727824 */ /* 0x000fe200078e00ff */
[----:B------:R-:W-:Y:S01]  /*1410*/  LEA.HI.X R9, R6, UR9, R3, 0x1, P0 ;  /* 0x0000000906097c11 */ /* 0x000fe200080f0c03 */
[----:B------:R-:W-:Y:S01]  /*1420*/  @!PT LDS RZ, [RZ] ;  /* 0x00000000fffff984 */ /* 0x000fe20000000800 */
[----:B------:R-:W-:Y:S01]  /*1430*/  @!PT LDS RZ, [RZ] ;  /* 0x00000000fffff984 */ /* 0x000fe20000000800 */
[----:B------:R-:W-:Y:S01]  /*1440*/  @!PT LDS RZ, [RZ] ;  /* 0x00000000fffff984 */ /* 0x000fe20000000800 */
[----:B------:R-:W-:Y:S01]  /*1450*/  LDGSTS.E.BYPASS.LTC128B.128 [R131], desc[UR24][R12.64] ;  /* 0x000000000c837fae */ /* 0x000fe2000b981a18 */
[----:B------:R-:W-:Y:S01]  /*1460*/  IADD3 R14, P0, PT, R118, UR4, RZ ;  /* 0x00000004760e7c10 */ /* 0x000fe2000ff1e0ff */
[----:B------:R-:W-:Y:S01]  /*1470*/  IMAD.MOV.U32 R119, RZ, RZ, R117 ;  /* 0x000000ffff777224 */ /* 0x000fe200078e0075 */
[----:B------:R-:W-:Y:S01]  /*1480*/  LOP3.LUT R6, R114, 0x100, RZ, 0xc0, !PT ;  /* 0x0000010072067812 */ /* 0x000fe200078ec0ff */
[----:B------:R-:W-:Y:S01]  /*1490*/  LDGSTS.E.BYPASS.LTC128B.128 [R131+0x1000], desc[UR24][R12.64+0x40] ;  /* 0x010000400c837fae */ /* 0x000fe2000b981a18 */
[----:B------:R-:W-:Y:S01]  /*14a0*/  IADD3.X R15, PT, PT, R117, UR8, RZ, P0, !PT ;  /* 0x00000008750f7c10 */ /* 0x000fe200087fe4ff */
[----:B------:R-:W-:Y:S01]  /*14b0*/  IMAD.WIDE.U32 R10, R82, R4, R10 ;  /* 0x00000004520a7225 */ /* 0x000fe200078e000a */
[----:B------:R-:W-:Y:S01]  /*14c0*/  LOP3.LUT R0, R115, 0x8, RZ, 0xc0, !PT ;  /* 0x0000000873007812 */ /* 0x000fe200078ec0ff */
[----:B------:R-:W-:Y:S01]  /*14d0*/  LDGSTS.E.BYPASS.LTC128B.128 [R131+0x2000], desc[UR24][R12.64+0x80] ;  /* 0x020000800c837fae */ /* 0x000fe2000b981a18 */
[----:B------:R-:W-:Y:S01]  /*14e0*/  LOP3.LUT R114, R114, 0x3e00, RZ, 0xc0, !PT ;  /* 0x00003e0072727812 */ /* 0x000fe200078ec0ff */
[----:B------:R-:W-:Y:S01]  /*14f0*/  IMAD.SHL.U32 R29, R86, 0x20, RZ ;  /* 0x00000020561d7824 */ /* 0x000fe200078e00ff */
[----:B------:R-:W-:Y:S01]  /*1500*/  LEA R120, P0, R10, UR12, 0x1 ;  /* 0x0000000c0a787c11 */ /* 0x000fe2000f8008ff */
[----:B------:R-:W-:Y:S01]  /*1510*/  LDGSTS.E.BYPASS.LTC128B.128 [R131+0x800], desc[UR24][R8.64] ;  /* 0x0080000008837fae */ /* 0x000fe2000b981a18 */
[----:B------:R-:W-:-:S03]  /*1520*/  IMAD R7, R82, R5, R11 ;  /* 0x0000000552077224 */ /* 0x000fc600078e020b */
[----:B------:R-:W-:Y:S02]  /*1530*/  LDGSTS.E.BYPASS.LTC128B.128 [R131+0x1800], desc[UR24][R8.64+0x40] ;  /* 0x0180004008837fae */ /* 0x000fe4000b981a18 */
[----:B------:R-:W-:Y:S02]  /*1540*/  LEA.HI.X R121, R10, UR13, R7, 0x1, P0 ;  /* 0x0000000d0a797c11 */ /* 0x000fe400080f0c07 */
[----:B------:R1:W-:Y:S01]  /*1550*/  LDGSTS.E.BYPASS.LTC128B.128 [R131+0x2800], desc[UR24][R8.64+0x80] ;  /* 0x0280008008837fae */ /* 0x0003e2000b981a18 */
[----:B------:R-:W-:Y:S02]  /*1560*/  LOP3.LUT R7, R6, 0x20, R29, 0xf8, !PT ;  /* 0x0000002006077812 */ /* 0x000fe400078ef81d */
[----:B------:R-:W-:Y:S01]  /*1570*/  LEA R6, P0, R4, R120, 0x6 ;  /* 0x0000007804067211 */ /* 0x000fe200078030ff */
[----:B------:R-:W-:Y:S04]  /*1580*/  LDGSTS.E.BYPASS.LTC128B.128 [R131+0x3000], desc[UR24][R118.64] ;  /* 0x0300000076837fae */ /* 0x000fe8000b981a18 */
[----:B------:R-:W-:Y:S04]  /*1590*/  LDGSTS.E.BYPASS.LTC128B.128 [R131+0x4000], desc[UR24][R118.64+0x40] ;  /* 0x0400004076837fae */ /* 0x000fe8000b981a18 */
[----:B------:R-:W-:Y:S04]  /*15a0*/  LDGSTS.E.BYPASS.LTC128B.128 [R131+0x5000], desc[UR24][R118.64+0x80] ;  /* 0x0500008076837fae */ /* 0x000fe8000b981a18 */
[----:B------:R-:W-:Y:S04]  /*15b0*/  LDGSTS.E.BYPASS.LTC128B.128 [R131+0x3800], desc[UR24][R14.64] ;  /* 0x038000000e837fae */ /* 0x000fe8000b981a18 */
[----:B------:R-:W-:Y:S04]  /*15c0*/  LDGSTS.E.BYPASS.LTC128B.128 [R131+0x4800], desc[UR24][R14.64+0x40] ;  /* 0x048000400e837fae */ /* 0x000fe8000b981a18 */
[----:B------:R2:W-:Y:S01]  /*15d0*/  LDGSTS.E.BYPASS.LTC128B.128 [R131+0x5800], desc[UR24][R14.64+0x80] ;  /* 0x058000800e837fae */ /* 0x0005e2000b981a18 */
[----:B-1----:R-:W-:-:S03]  /*15e0*/  LOP3.LUT R8, R113, 0x18, RZ, 0xc0, !PT ;  /* 0x0000001871087812 */ /* 0x002fc600078ec0ff */
[----:B------:R-:W0:Y:S01]  /*15f0*/  LDGDEPBAR ;  /* 0x00000000000079af */ /* 0x000e220000000000 */
[----:B------:R-:W-:-:S04]  /*1600*/  LOP3.LUT R3, R8, 0xc0, R29, 0xf8, !PT ;  /* 0x000000c008037812 */ /* 0x000fc800078ef81d */
[C---:B------:R-:W-:Y:S02]  /*1610*/  LOP3.LUT R0, R3.reuse, R0, RZ, 0x3c, !PT ;  /* 0x0000000003007212 */ /* 0x040fe400078e3cff */
[----:B------:R-:W-:Y:S02]  /*1620*/  LOP3.LUT R84, R3, 0x8, R86, 0x78, !PT ;  /* 0x0000000803547812 */ /* 0x000fe400078e7856 */
[----:B------:R-:W-:Y:S02]  /*1630*/  LOP3.LUT R3, R114, 0x120, R29, 0xf8, !PT ;  /* 0x0000012072037812 */ /* 0x000fe400078ef81d */
[----:B------:R-:W-:Y:S02]  /*1640*/  LOP3.LUT R84, R7, R84, RZ, 0xfc, !PT ;  /* 0x0000005407547212 */ /* 0x000fe400078efcff */
[----:B------:R-:W-:Y:S02]  /*1650*/  LOP3.LUT R3, R3, R0, RZ, 0xfc, !PT ;  /* 0x0000000003037212 */ /* 0x000fe400078efcff */
[----:B------:R-:W-:-:S02]  /*1660*/  LEA.HI.X R7, R4, R121, R5, 0x6, P0 ;  /* 0x0000007904077211 */ /* 0x000fc400000f3405 */
[----:B------:R-:W-:Y:S01]  /*1670*/  LEA R88, R3, UR5, 0x1 ;  /* 0x0000000503587c11 */ /* 0x000fe2000f8e08ff */
[----:B------:R-:W-:Y:S01]  /*1680*/  IMAD.MOV.U32 R3, RZ, RZ, 0x20 ;  /* 0x00000020ff037424 */ /* 0x000fe200078e00ff */
[----:B------:R-:W-:Y:S02]  /*1690*/  LEA R84, R84, UR5, 0x1 ;  /* 0x0000000554547c11 */ /* 0x000fe4000f8e08ff */
[----:B------:R-:W-:Y:S01]  /*16a0*/  LOP3.LUT P0, RZ, R86, 0x4, RZ, 0xc0, !PT ;  /* 0x0000000456ff7812 */ /* 0x000fe2000780c0ff */
[----:B------:R-:W-:-:S04]  /*16b0*/  DEPBAR.LE SB0, 0x0 ;  /* 0x000080000000791a */ /* 0x000fc80000000000 */
[----:B------:R-:W-:Y:S01]  /*16c0*/  BAR.SYNC.DEFER_BLOCKING 0x0 ;  /* 0x0000000000007b1d */ /* 0x000fe20000010000 */
        /* <DEDUP_REMOVED lines=14> */
[----:B--2---:R-:W2:Y:S04]  /*17b0*/  LDSM.16.M88.4 R12, [R84+0x3400] ;  /* 0x00340000540c783b */ /* 0x004ea80000000200 */
[----:B------:R-:W4:Y:S04]  /*17c0*/  LDSM.16.M88.4 R60, [R84+0x3800] ;  /* 0x00380000543c783b */ /* 0x000f280000000200 */
[----:B------:R-:W5:Y:S04]  /*17d0*/  LDSM.16.M88.4 R32, [R84+0x3c00] ;  /* 0x003c00005420783b */ /* 0x000f680000000200 */
[----:B------:R-:W-:Y:S04]  /*17e0*/  LDSM.16.M88.4 R76, [R81] ;  /* 0x00000000514c783b */ /* 0x000fe80000000200 */
[----:B------:R-:W5:Y:S04]  /*17f0*/  LDSM.16.M88.4 R8, [R30+0x3000] ;  /* 0x003000001e08783b */ /* 0x000f680000000200 */
[----:B-1----:R-:W1:Y:S04]  /*1800*/  LDSM.16.M88.4 R4, [R30+0x3400] ;  /* 0x003400001e04783b */ /* 0x002e680000000200 */
[----:B------:R-:W1:Y:S04]  /*1810*/  LDSM.16.M88.4 R68, [R30+0x3c00] ;  /* 0x003c00001e44783b */ /* 0x000e680000000200 */
[----:B------:R-:W-:Y:S04]  /*1820*/  LDSM.16.M88.4 R48, [R88+0x1000] ;  /* 0x001000005830783b */ /* 0x000fe80000000200 */
[----:B------:R-:W1:Y:S01]  /*1830*/  LDSM.16.M88.4 R44, [R84+0x4000] ;  /* 0x00400000542c783b */ /* 0x000e620000000200 */
[C---:B---3--:R-:W-:Y:S03]  /*1840*/  HMMA.16816.F32.BF16 R24, R52.reuse, R20, RZ ;  /* 0x000000143418723c */ /* 0x048fe600000418ff */
[----:B------:R-:W3:Y:S04]  /*1850*/  LDSM.16.M88.4 R72, [R30+0x3800] ;  /* 0x003800001e48783b */ /* 0x000ee80000000200 */
[----:B------:R-:W3:Y:S01]  /*1860*/  LDSM.16.M88.4 R40, [R84+0x4400] ;  /* 0x004400005428783b */ /* 0x000ee20000000200 */
[C---:B--2---:R-:W-:Y:S03]  /*1870*/  HMMA.16816.F32.BF16 R16, R52.reuse, R12, RZ ;  /* 0x0000000c3410723c */ /* 0x044fe600000418ff */
[----:B------:R-:W-:Y:S04]  /*1880*/  LDSM.16.M88.4 R36, [R84+0x4800] ;  /* 0x004800005424783b */ /* 0x000fe80000000200 */
[----:B------:R-:W0:Y:S01]  /*1890*/  LDGDEPBAR ;  /* 0x00000000000079af */ /* 0x000e220000000000 */
[C---:B------:R-:W-:Y:S08]  /*18a0*/  HMMA.16816.F32.BF16 R20, R52.reuse, R22, RZ ;  /* 0x000000163414723c */ /* 0x040ff000000418ff */
[C---:B------:R-:W-:Y:S08]  /*18b0*/  HMMA.16816.F32.BF16 R12, R52.reuse, R14, RZ ;  /* 0x0000000e340c723c */ /* 0x040ff000000418ff */
[C---:B----4-:R-:W-:Y:S08]  /*18c0*/  HMMA.16816.F32.BF16 R64, R52.reuse, R60, RZ ;  /* 0x0000003c3440723c */ /* 0x050ff000000418ff */
[C---:B------:R-:W-:Y:S08]  /*18d0*/  HMMA.16816.F32.BF16 R60, R52.reuse, R62, RZ ;  /* 0x0000003e343c723c */ /* 0x040ff000000418ff */
[C---:B-----5:R-:W-:Y:S08]  /*18e0*/  HMMA.16816.F32.BF16 R56, R52.reuse, R32, RZ ;  /* 0x000000203438723c */ /* 0x060ff000000418ff */
[----:B------:R-:W-:Y:S01]  /*18f0*/  HMMA.16816.F32.BF16 R52, R52, R34, RZ ;  /* 0x000000223434723c */ /* 0x000fe200000418ff */
        /* <DEDUP_REMOVED lines=8> */
[----:B------:R-:W-:Y:S01]  /*1980*/  HMMA.16816.F32.BF16 R68, R76, R70, R52 ;  /* 0x000000464c44723c */ /* 0x000fe20000041834 */
[----:B------:R-:W4:Y:S07]  /*1990*/  LDSM.16.M88.4 R52, [R30+0x4400] ;  /* 0x004400001e34783b */ /* 0x000f2e0000000200 */
[C---:B------:R-:W-:Y:S08]  /*19a0*/  HMMA.16816.F32.BF16 R24, R48.reuse, R44, R24 ;  /* 0x0000002c3018723c */ /* 0x040ff00000041818 */
[----:B------:R-:W-:Y:S01]  /*19b0*/  HMMA.16816.F32.BF16 R20, R48, R46, R20 ;  /* 0x0000002e3014723c */ /* 0x000fe20000041814 */
[----:B------:R-:W5:Y:S07]  /*19c0*/  LDSM.16.M88.4 R44, [R30+0x4800] ;  /* 0x004800001e2c783b */ /* 0x000f6e0000000200 */
[C---:B---3--:R-:W-:Y:S08]  /*19d0*/  HMMA.16816.F32.BF16 R64, R76.reuse, R72, R64 ;  /* 0x000000484c40723c */ /* 0x048ff00000041840 */
[----:B------:R-:W-:Y:S01]  /*19e0*/  HMMA.16816.F32.BF16 R60, R76, R74, R60 ;  /* 0x0000004a4c3c723c */ /* 0x000fe2000004183c */
[----:B------:R-:W-:Y:S07]  /*19f0*/  LDSM.16.M88.4 R72, [R30+0x5000] ;  /* 0x005000001e48783b */ /* 0x000fee0000000200 */
[C---:B------:R-:W-:Y:S08]  /*1a00*/  HMMA.16816.F32.BF16 R16, R48.reuse, R40, R16 ;  /* 0x000000283010723c */ /* 0x040ff00000041810 */
[C---:B------:R-:W-:Y:S01]  /*1a10*/  HMMA.16816.F32.BF16 R12, R48.reuse, R42, R12 ;  /* 0x0000002a300c723c */ /* 0x040fe2000004180c */
[----:B------:R-:W-:Y:S07]  /*1a20*/  LDSM.16.M88.4 R40, [R84+0x5800] ;  /* 0x005800005428783b */ /* 0x000fee0000000200 */
[C---:B--2---:R-:W-:Y:S08]  /*1a30*/  HMMA.16816.F32.BF16 R56, R48.reuse, R32, R56 ;  /* 0x000000203038723c */ /* 0x044ff00000041838 */
[C---:B------:R-:W-:Y:S01]  /*1a40*/  HMMA.16816.F32.BF16 R68, R48.reuse, R34, R68 ;  /* 0x000000223044723c */ /* 0x040fe20000041844 */
[----:B------:R-:W2:Y:S07]  /*1a50*/  LDSM.16.M88.4 R32, [R30+0x4c00] ;  /* 0x004c00001e20783b */ /* 0x000eae0000000200 */
[C---:B------:R-:W-:Y:S08]  /*1a60*/  HMMA.16816.F32.BF16 R64, R48.reuse, R36, R64 ;  /* 0x000000243040723c */ /* 0x040ff00000041840 */
[----:B------:R-:W-:Y:S01]  /*1a70*/  HMMA.16816.F32.BF16 R60, R48, R38, R60 ;  /* 0x00000026303c723c */ /* 0x000fe2000004183c */
[----:B------:R-:W-:Y:S04]  /*1a80*/  LDSM.16.M88.4 R36, [R84+0x5000] ;  /* 0x005000005424783b */ /* 0x000fe80000000200 */
[----:B------:R-:W-:Y:S03]  /*1a90*/  LDSM.16.M88.4 R48, [R84+0x5400] ;  /* 0x005400005430783b */ /* 0x000fe60000000200 */
[C---:B-1----:R-:W-:Y:S08]  /*1aa0*/  HMMA.16816.F32.BF16 R24, R8.reuse, R4, R24 ;  /* 0x000000040818723c */ /* 0x042ff00000041818 */
[C---:B------:R-:W-:Y:S01]  /*1ab0*/  HMMA.16816.F32.BF16 R20, R8.reuse, R6, R20 ;  /* 0x000000060814723c */ /* 0x040fe20000041814 */
[----:B------:R-:W1:Y:S07]  /*1ac0*/  LDSM.16.M88.4 R4, [R88+0x2000] ;  /* 0x002000005804783b */ /* 0x000e6e0000000200 */
[C---:B----4-:R-:W-:Y:S08]  /*1ad0*/  HMMA.16816.F32.BF16 R16, R8.reuse, R52, R16 ;  /* 0x000000340810723c */ /* 0x050ff00000041810 */
[C---:B------:R-:W-:Y:S01]  /*1ae0*/  HMMA.16816.F32.BF16 R52, R8.reuse, R54, R12 ;  /* 0x000000360834723c */ /* 0x040fe2000004180c */
[----:B------:R-:W3:Y:S07]  /*1af0*/  LDSM.16.M88.4 R12, [R84+0x5c00] ;  /* 0x005c0000540c783b */ /* 0x000eee0000000200 */
[C---:B-----5:R-:W-:Y:S01]  /*1b00*/  HMMA.16816.F32.BF16 R76, R8.reuse, R44, R64 ;  /* 0x0000002c084c723c */ /* 0x060fe20000041840 */
[----:B------:R-:W4:Y:S07]  /*1b10*/  LDSM.16.M88.4 R64, [R81+0x2000] ;  /* 0x002000005140783b */ /* 0x000f2e0000000200 */
[----:B--2---:R-:W-:Y:S01]  /*1b20*/  HMMA.16816.F32.BF16 R56, R8, R32, R56 ;  /* 0x000000200838723c */ /* 0x004fe20000041838 */
[----:B------:R-:W-:-:S05]  /*1b30*/  IMAD.SHL.U32 R33, R86, 0x2, RZ ;  /* 0x0000000256217824 */ /* 0x000fca00078e00ff */
[----:B------:R-:W-:Y:S02]  /*1b40*/  LOP3.LUT R32, R122, 0x6, R33, 0xf8, !PT ;  /* 0x000000067a207812 */ /* 0x000fe400078ef821 */
[----:B------:R-:W-:Y:S08]  /*1b50*/  HMMA.16816.F32.BF16 R60, R8, R46, R60 ;  /* 0x0000002e083c723c */ /* 0x000ff0000004183c */
[----:B-1----:R-:W-:Y:S08]  /*1b60*/  HMMA.16816.F32.BF16 R24, R4, R36, R24 ;  /* 0x000000240418723c */ /* 0x002ff00000041818 */
[----:B------:R-:W-:Y:S01]  /*1b70*/  HMMA.16816.F32.BF16 R68, R8, R34, R68 ;  /* 0x000000220844723c */ /* 0x000fe20000041844 */
[----:B------:R-:W1:Y:S07]  /*1b80*/  LDSM.16.M88.4 R8, [R30+0x5400] ;  /* 0x005400001e08783b */ /* 0x000e6e0000000200 */
[----:B---3--:R-:W-:Y:S01]  /*1b90*/  HMMA.16816.F32.BF16 R56, R4, R12, R56 ;  /* 0x0000000c0438723c */ /* 0x008fe20000041838 */
[----:B------:R-:W-:-:S04]  /*1ba0*/  LOP3.LUT R12, R115, 0x1f0, RZ, 0xc0, !PT ;  /* 0x000001f0730c7812 */ /* 0x000fc800078ec0ff */
[----:B------:R-:W-:Y:S02]  /*1bb0*/  IADD3 R80, PT, PT, R83, R12, R80 ;  /* 0x0000000c53507210 */ /* 0x000fe40007ffe050 */
[----:B------:R-:W-:Y:S01]  /*1bc0*/  LOP3.LUT R12, R32, 0x1, RZ, 0xfc, !PT ;  /* 0x00000001200c7812 */ /* 0x000fe200078efcff */
[----:B----4-:R-:W-:Y:S01]  /*1bd0*/  HMMA.16816.F32.BF16 R24, R64, R72, R24 ;  /* 0x000000484018723c */ /* 0x010fe20000041818 */
[----:B------:R-:W-:-:S05]  /*1be0*/  IADD3 R13, PT, PT, R31, -UR22, R80 ;  /* 0x800000161f0d7c10 */ /* 0x000fca000fffe050 */
[----:B------:R-:W-:Y:S02]  /*1bf0*/  IMAD.IADD R2, R13, 0x1, R2 ;  /* 0x000000010d027824 */ /* 0x000fe400078e0202 */
[C---:B------:R-:W-:Y:S03]  /*1c00*/  HMMA.16816.F32.BF16 R16, R4.reuse, R48, R16 ;  /* 0x000000300410723c */ /* 0x040fe60000041810 */
[C-C-:B------:R-:W-:Y:S02]  /*1c10*/  VIADDMNMX R33, R2.reuse, 0x1, R31.reuse, PT ;  /* 0x0000000102217846 */ /* 0x140fe4000380011f */
[----:B------:R-:W-:Y:S02]  /*1c20*/  VIADDMNMX R31, R2, 0x9, R31, PT ;  /* 0x00000009021f7846 */ /* 0x000fe4000380011f */
[C---:B------:R-:W-:Y:S01]  /*1c30*/  ISETP.GE.AND P1, PT, R12.reuse, R33, PT ;  /* 0x000000210c00720c */ /* 0x040fe20003f26270 */
[----:B------:R-:W-:Y:S01]  /*1c40*/  HMMA.16816.F32.BF16 R20, R4, R38, R20 ;  /* 0x000000260414723c */ /* 0x000fe20000041814 */
[----:B------:R-:W-:-:S02]  /*1c50*/  ISETP.GE.AND P0, PT, R12, R31, PT ;  /* 0x0000001f0c00720c */ /* 0x000fc40003f06270 */
[C---:B------:R-:W-:Y:S02]  /*1c60*/  LOP3.LUT R12, R32.reuse, 0x9, RZ, 0xfc, !PT ;  /* 0x00000009200c7812 */ /* 0x040fe400078efcff */
[-C--:B------:R-:W-:Y:S02]  /*1c70*/  ISETP.GE.AND P4, PT, R32, R33.reuse, PT ;  /* 0x000000212000720c */ /* 0x080fe40003f86270 */
[C---:B------:R-:W-:Y:S01]  /*1c80*/  ISETP.GE.AND P2, PT, R12.reuse, R33, PT ;  /* 0x000000210c00720c */ /* 0x040fe20003f46270 */
[----:B------:R-:W-:Y:S01]  /*1c90*/  HMMA.16816.F32.BF16 R52, R4, R50, R52 ;  /* 0x000000320434723c */ /* 0x000fe20000041834 */
[-C--:B------:R-:W-:Y:S02]  /*1ca0*/  ISETP.GE.AND P5, PT, R12, R31.reuse, PT ;  /* 0x0000001f0c00720c */ /* 0x080fe40003fa6270 */
[----:B------:R-:W-:Y:S02]  /*1cb0*/  FSEL R24, R24, -INF , !P4 ;  /* 0xff80000018187808 */ /* 0x000fe40006000000 */
[----:B------:R-:W-:-:S02]  /*1cc0*/  ISETP.GE.AND P4, PT, R32, R31, PT ;  /* 0x0000001f2000720c */ /* 0x000fc40003f86270 */
[C---:B------:R-:W-:Y:S01]  /*1cd0*/  LOP3.LUT R12, R32.reuse, 0x10, RZ, 0xfc, !PT ;  /* 0x00000010200c7812 */ /* 0x040fe200078efcff */
[C---:B------:R-:W-:Y:S01]  /*1ce0*/  HMMA.16816.F32.BF16 R76, R4.reuse, R40, R76 ;  /* 0x00000028044c723c */ /* 0x040fe2000004184c */
[----:B------:R-:W-:Y:S02]  /*1cf0*/  LOP3.LUT R2, R32, 0x8, RZ, 0xfc, !PT ;  /* 0x0000000820027812 */ /* 0x000fe400078efcff */
[----:B------:R-:W-:Y:S02]  /*1d00*/  FSEL R27, R27, -INF , !P0 ;  /* 0xff8000001b1b7808 */ /* 0x000fe40004000000 */
[C---:B------:R-:W-:Y:S02]  /*1d10*/  ISETP.GE.AND P3, PT, R2.reuse, R33, PT ;  /* 0x000000210200720c */ /* 0x040fe40003f66270 */
[----:B------:R-:W-:Y:S01]  /*1d20*/  ISETP.GE.AND P6, PT, R2, R31, PT ;  /* 0x0000001f0200720c */ /* 0x000fe20003fc6270 */
[----:B------:R-:W-:Y:S01]  /*1d30*/  HMMA.16816.F32.BF16 R60, R4, R42, R60 ;  /* 0x0000002a043c723c */ /* 0x000fe2000004183c */
[----:B------:R-:W-:-:S04]  /*1d40*/  LOP3.LUT R2, R32, 0x11, RZ, 0xfc, !PT ;  /* 0x0000001120027812 */ /* 0x000fc800078efcff */
[----:B------:R-:W-:-:S03]  /*1d50*/  ISETP.GE.AND P0, PT, R2, R33, PT ;  /* 0x000000210200720c */ /* 0x000fc60003f06270 */
[----:B------:R-:W-:Y:S01]  /*1d60*/  HMMA.16816.F32.BF16 R68, R4, R14, R68 ;  /* 0x0000000e0444723c */ /* 0x000fe20000041844 */
[----:B------:R-:W2:Y:S07]  /*1d70*/  LDSM.16.M88.4 R4, [R30+0x5800] ;  /* 0x005800001e04783b */ /* 0x000eae0000000200 */
[----:B-1----:R-:W-:Y:S01]  /*1d80*/  HMMA.16816.F32.BF16 R16, R64, R8, R16 ;  /* 0x000000084010723c */ /* 0x002fe20000041810 */
[----:B------:R-:W-:Y:S02]  /*1d90*/  FSEL R9, R26, -INF , !P4 ;  /* 0xff8000001a097808 */ /* 0x000fe40006000000 */
[----:B------:R-:W-:-:S02]  /*1da0*/  FSEL R8, R25, -INF , !P1 ;  /* 0xff80000019087808 */ /* 0x000fc40004800000 */
[C---:B------:R-:W-:Y:S02]  /*1db0*/  ISETP.GE.AND P4, PT, R12.reuse, R33, PT ;  /* 0x000000210c00720c */ /* 0x040fe40003f86270 */
[----:B------:R-:W-:Y:S01]  /*1dc0*/  ISETP.GE.AND P1, PT, R12, R31, PT ;  /* 0x0000001f0c00720c */ /* 0x000fe20003f26270 */
[----:B------:R-:W-:Y:S01]  /*1dd0*/  HMMA.16816.F32.BF16 R20, R64, R74, R20 ;  /* 0x0000004a4014723c */ /* 0x000fe20000041814 */
[----:B------:R-:W1:Y:S01]  /*1de0*/  LDSM.16.M88.4 R12, [R30+0x5c00] ;  /* 0x005c00001e0c783b */ /* 0x000e620000000200 */
[----:B------:R-:W-:Y:S01]  /*1df0*/  LOP3.LUT R26, R32, 0x19, RZ, 0xfc, !PT ;  /* 0x00000019201a7812 */ /* 0x000fe200078efcff */
[----:B------:R-:W-:-:S05]  /*1e00*/  DEPBAR.LE SB0, 0x0 ;  /* 0x000080000000791a */ /* 0x000fca0000000000 */
[----:B------:R-:W-:Y:S03]  /*1e10*/  HMMA.16816.F32.BF16 R52, R64, R10, R52 ;  /* 0x0000000a4034723c */ /* 0x000fe60000041834 */
[----:B------:R-:W-:Y:S02]  /*1e20*/  FSEL R16, R16, -INF , !P4 ;  /* 0xff80000010107808 */ /* 0x000fe40006000000 */
[----:B------:R-:W-:-:S06]  /*1e30*/  ISETP.GE.AND P4, PT, R26, R31, PT ;  /* 0x0000001f1a00720c */ /* 0x000fcc0003f86270 */
[----:B------:R-:W-:Y:S02]  /*1e40*/  FSEL R20, R20, -INF , !P3 ;  /* 0xff80000014147808 */ /* 0x000fe40005800000 */
[----:B------:R-:W-:Y:S02]  /*1e50*/  ISETP.GE.AND P3, PT, R2, R31, PT ;  /* 0x0000001f0200720c */ /* 0x000fe40003f66270 */
[----:B------:R-:W-:Y:S01]  /*1e60*/  LOP3.LUT R2, R32, 0x18, RZ, 0xfc, !PT ;  /* 0x0000001820027812 */ /* 0x000fe200078efcff */
[----:B--2---:R-:W-:Y:S01]  /*1e70*/  HMMA.16816.F32.BF16 R76, R64, R4, R76 ;  /* 0x00000004404c723c */ /* 0x004fe2000004184c */
[----:B------:R-:W-:Y:S02]  /*1e80*/  FSEL R11, R22, -INF , !P6 ;  /* 0xff800000160b7808 */ /* 0x000fe40007000000 */
[----:B------:R-:W-:Y:S02]  /*1e90*/  FSEL R10, R21, -INF , !P2 ;  /* 0xff800000150a7808 */ /* 0x000fe40005000000 */
[----:B------:R-:W-:-:S02]  /*1ea0*/  ISETP.GE.AND P6, PT, R2, R33, PT ;  /* 0x000000210200720c */ /* 0x000fc40003fc6270 */
[----:B------:R-:W-:Y:S01]  /*1eb0*/  ISETP.GE.AND P2, PT, R2, R31, PT ;  /* 0x0000001f0200720c */ /* 0x000fe20003f46270 */
[C---:B------:R-:W-:Y:S01]  /*1ec0*/  HMMA.16816.F32.BF16 R60, R64.reuse, R6, R60 ;  /* 0x00000006403c723c */ /* 0x040fe2000004183c */
[----:B------:R-:W-:Y:S02]  /*1ed0*/  LOP3.LUT R2, R32, 0x20, RZ, 0xfc, !PT ;  /* 0x0000002020027812 */ /* 0x000fe400078efcff */
[----:B------:R-:W-:Y:S02]  /*1ee0*/  FSEL R5, R18, -INF , !P1 ;  /* 0xff80000012057808 */ /* 0x000fe40004800000 */
[----:B------:R-:W-:Y:S02]  /*1ef0*/  FSEL R18, R17, -INF , !P0 ;  /* 0xff80000011127808 */ /* 0x000fe40004000000 */
[C---:B------:R-:W-:Y:S01]  /*1f00*/  ISETP.GE.AND P1, PT, R2.reuse, R33, PT ;  /* 0x000000210200720c */ /* 0x040fe20003f26270 */
[----:B-1----:R-:W-:Y:S01]  /*1f10*/  HMMA.16816.F32.BF16 R56, R64, R12, R56 ;  /* 0x0000000c4038723c */ /* 0x002fe20000041838 */
[----:B------:R-:W-:-:S02]  /*1f20*/  ISETP.GE.AND P0, PT, R2, R31, PT ;  /* 0x0000001f0200720c */ /* 0x000fc40003f06270 */
[C---:B------:R-:W-:Y:S02]  /*1f30*/  LOP3.LUT R2, R32.reuse, 0x28, RZ, 0xfc, !PT ;  /* 0x0000002820027812 */ /* 0x040fe400078efcff */
[----:B------:R-:W-:Y:S02]  /*1f40*/  LOP3.LUT R6, R32, 0x29, RZ, 0xfc, !PT ;  /* 0x0000002920067812 */ /* 0x000fe400078efcff */
[----:B------:R-:W-:Y:S01]  /*1f50*/  FSEL R7, R54, -INF , !P2 ;  /* 0xff80000036077808 */ /* 0x000fe20005000000 */
[----:B------:R-:W-:Y:S01]  /*1f60*/  HMMA.16816.F32.BF16 R68, R64, R14, R68 ;  /* 0x0000000e4044723c */ /* 0x000fe20000041844 */
[----:B------:R-:W-:Y:S02]  /*1f70*/  FSEL R55, R55, -INF , !P4 ;  /* 0xff80000037377808 */ /* 0x000fe40006000000 */
[----:B------:R-:W-:Y:S02]  /*1f80*/  FSEL R106, R76, -INF , !P1 ;  /* 0xff8000004c6a7808 */ /* 0x000fe40004800000 */
[----:B------:R-:W-:-:S02]  /*1f90*/  ISETP.GE.AND P2, PT, R2, R33, PT ;  /* 0x000000210200720c */ /* 0x000fc40003f46270 */
[C---:B------:R-:W-:Y:S02]  /*1fa0*/  ISETP.GE.AND P4, PT, R6.reuse, R33, PT ;  /* 0x000000210600720c */ /* 0x040fe40003f86270 */
[----:B------:R-:W-:Y:S02]  /*1fb0*/  ISETP.GE.AND P1, PT, R6, R31, PT ;  /* 0x0000001f0600720c */ /* 0x000fe40003f26270 */
[C---:B------:R-:W-:Y:S02]  /*1fc0*/  LOP3.LUT R6, R32.reuse, 0x31, RZ, 0xfc, !PT ;  /* 0x0000003120067812 */ /* 0x040fe400078efcff */
[----:B------:R-:W-:Y:S02]  /*1fd0*/  FSEL R23, R23, -INF , !P5 ;  /* 0xff80000017177808 */ /* 0x000fe40006800000 */
[----:B------:R-:W-:Y:S02]  /*1fe0*/  LOP3.LUT R4, R32, 0x21, RZ, 0xfc, !PT ;  /* 0x0000002120047812 */ /* 0x000fe400078efcff */
[----:B------:R-:W-:Y:S01]  /*1ff0*/  FSEL R110, R60, -INF , !P2 ;  /* 0xff8000003c6e7808 */ /* 0x000fe20005000000 */
[----:B------:R-:W-:Y:S01]  /*2000*/  BAR.SYNC.DEFER_BLOCKING 0x0 ;  /* 0x0000000000007b1d */ /* 0x000fe20000010000 */
[----:B------:R-:W-:-:S02]  /*2010*/  ISETP.GE.AND P5, PT, R26, R33, PT ;  /* 0x000000211a00720c */ /* 0x000fc40003fa6270 */
[----:B------:R-:W-:Y:S02]  /*2020*/  ISETP.GE.AND P2, PT, R6, R31, PT ;  /* 0x0000001f0600720c */ /* 0x000fe40003f46270 */
[----:B------:R-:W-:Y:S02]  /*2030*/  FSEL R19, R19, -INF , !P3 ;  /* 0xff80000013137808 */ /* 0x000fe40005800000 */
[----:B------:R-:W-:Y:S02]  /*2040*/  FSEL R52, R52, -INF , !P6 ;  /* 0xff80000034347808 */ /* 0x000fe40007000000 */
[C---:B------:R-:W-:Y:S02]  /*2050*/  ISETP.GE.AND P3, PT, R4.reuse, R33, PT ;  /* 0x000000210400720c */ /* 0x040fe40003f66270 */
[----:B------:R-:W-:Y:S02]  /*2060*/  ISETP.GE.AND P6, PT, R4, R31, PT ;  /* 0x0000001f0400720c */ /* 0x000fe40003fc6270 */
[----:B------:R-:W-:-:S02]  /*2070*/  FSEL R4, R53, -INF , !P5 ;  /* 0xff80000035047808 */ /* 0x000fc40006800000 */
[----:B------:R-:W-:Y:S02]  /*2080*/  FSEL R96, R59, -INF , !P2 ;  /* 0xff8000003b607808 */ /* 0x000fe40005000000 */
[----:B------:R-:W-:Y:S02]  /*2090*/  ISETP.GE.AND P5, PT, R2, R31, PT ;  /* 0x0000001f0200720c */ /* 0x000fe40003fa6270 */
[----:B------:R-:W-:Y:S02]  /*20a0*/  ISETP.NE.AND P2, PT, R28, 0x1, PT ;  /* 0x000000011c00780c */ /* 0x000fe40003f45270 */
        /* <DEDUP_REMOVED lines=28> */
[----:B------:R-:W-:Y:S01]  /*2270*/  USHF.L.U32 UR16, UR16, 0x6, URZ ;  /* 0x0000000610107899 */ /* 0x000fe200080006ff */
[----:B------:R-:W-:-:S05]  /*2280*/  IADD3 R13, P0, PT, RZ, -UR9, RZ ;  /* 0x80000009ff0d7c10 */ /* 0x000fca000ff1e0ff */
[----:B------:R-:W-:-:S05]  /*2290*/  IMAD.X R2, RZ, RZ, ~UR16, P0 ;  /* 0x80000010ff027e24 */ /* 0x000fca00080e06ff */
[----:B------:R-:W-:-:S04]  /*22a0*/  SHF.R.S64 R13, R13, 0x1f, R2 ;  /* 0x0000001f0d0d7819 */ /* 0x000fc80000001002 */
[----:B------:R-:W-:-:S04]  /*22b0*/  IADD3 R118, P0, PT, R13, R118, RZ ;  /* 0x000000760d767210 */ /* 0x000fc80007f1e0ff */
[----:B------:R-:W-:Y:S01]  /*22c0*/  LEA.HI.X.SX32 R117, R2, R117, 0x1, P0 ;  /* 0x0000007502757211 */ /* 0x000fe200000f0eff */
[----:B------:R-:W-:Y:S08]  /*22d0*/  BRA `(.L_x_4184) ;  /* 0x0000000000e87947 */ /* 0x000ff00003800000 */
.L_x_4183:
        /* <DEDUP_REMOVED lines=46> */
[----:B------:R-:W-:-:S04]  /*25c0*/  IMAD R2, R2, UR16, RZ ;  /* 0x0000001002027c24 */ /* 0x000fc8000f8e02ff */
[----:B------:R-:W-:Y:S01]  /*25d0*/  IMAD R2, R13, UR17, R2 ;  /* 0x000000110d027c24 */ /* 0x000fe2000f8e0202 */
[----:B--2---:R-:W-:Y:S01]  /*25e0*/  IADD3 R12, PT, PT, R15, -R12, RZ ;  /* 0x8000000c0f0c7210 */ /* 0x004fe20007ffe0ff */
[----:B------:R-:W-:-:S03]  /*25f0*/  IMAD.WIDE.U32 R14, R13, UR16, RZ ;  /* 0x000000100d0e7c25 */ /* 0x000fc6000f8e00ff */
[----:B------:R-:W-:Y:S01]  /*2600*/  SHF.R.S32.HI R6, RZ, 0x1f, R12 ;  /* 0x0000001fff067819 */ /* 0x000fe2000001140c */
[----:B------:R-:W-:-:S04]  /*2610*/  IMAD.IADD R15, R15, 0x1, R2 ;  /* 0x000000010f0f7824 */ /* 0x000fc800078e0202 */
[----:B------:R-:W-:Y:S02]  /*2620*/  IMAD R13, R6, UR18, RZ ;  /* 0x00000012060d7c24 */ /* 0x000fe4000f8e02ff */
[----:B------:R-:W-:-:S04]  /*2630*/  IMAD.WIDE.U32 R14, R12, UR18, R14 ;  /* 0x000000120c0e7c25 */ /* 0x000fc8000f8e000e */
[----:B------:R-:W-:Y:S01]  /*2640*/  IMAD R13, R12, UR19, R13 ;  /* 0x000000130c0d7c24 */ /* 0x000fe2000f8e020d */
[----:B------:R-:W-:-:S04]  /*2650*/  LEA R118, P0, R14, R118, 0x1 ;  /* 0x000000760e767211 */ /* 0x000fc800078008ff */
[----:B------:R-:W-:-:S04]  /*2660*/  IADD3 R13, PT, PT, R15, R13, RZ ;  /* 0x0000000d0f0d7210 */ /* 0x000fc80007ffe0ff */
[----:B------:R-:W-:-:S07]  /*2670*/  LEA.HI.X R117, R14, R117, R13, 0x1, P0 ;  /* 0x000000750e757211 */ /* 0x000fce00000f0c0d */
.L_x_4184:
[----:B------:R-:W-:Y:S01]  /*2680*/  IADD3 R12, P0, PT, R118, UR4, RZ ;  /* 0x00000004760c7c10 */ /* 0x000fe2000ff1e0ff */
[----:B------:R-:W-:-:S03]  /*2690*/  IMAD.MOV.U32 R119, RZ, RZ, R117 ;  /* 0x000000ffff777224 */ /* 0x000fc600078e0075 */
[----:B------:R-:W-:Y:S02]  /*26a0*/  IADD3.X R13, PT, PT, R117, UR8, RZ, P0, !PT ;  /* 0x00000008750d7c10 */ /* 0x000fe400087fe4ff */
[----:B------:R-:W-:Y:S01]  /*26b0*/  @!PT LDS RZ, [RZ] ;  /* 0x00000000fffff984 */ /* 0x000fe20000000800 */
[----:B------:R-:W-:Y:S01]  /*26c0*/  @!PT LDS RZ, [RZ] ;  /* 0x00000000fffff984 */ /* 0x000fe20000000800 */
[----:B------:R-:W-:Y:S01]  /*26d0*/  @!PT LDS RZ, [RZ] ;  /* 0x00000000fffff984 */ /* 0x000fe20000000800 */
[----:B------:R1:W-:Y:S04]  /*26e0*/  LDGSTS.E.BYPASS.LTC128B.128 [R131+0x3000], desc[UR24][R118.64] ;  /* 0x0300000076837fae */ /* 0x0003e8000b981a18 */
[----:B------:R1:W-:Y:S04]  /*26f0*/  LDGSTS.E.BYPASS.LTC128B.128 [R131+0x4000], desc[UR24][R118.64+0x40] ;  /* 0x0400004076837fae */ /* 0x0003e8000b981a18 */
[----:B------:R1:W-:Y:S04]  /*2700*/  LDGSTS.E.BYPASS.LTC128B.128 [R131+0x5000], desc[UR24][R118.64+0x80] ;  /* 0x0500008076837fae */ /* 0x0003e8000b981a18 */
[----:B------:R1:W-:Y:S04]  /*2710*/  LDGSTS.E.BYPASS.LTC128B.128 [R131+0x3800], desc[UR24][R12.64] ;  /* 0x038000000c837fae */ /* 0x0003e8000b981a18 */
[----:B------:R1:W-:Y:S04]  /*2720*/  LDGSTS.E.BYPASS.LTC128B.128 [R131+0x4800], desc[UR24][R12.64+0x40] ;  /* 0x048000400c837fae */ /* 0x0003e8000b981a18 */
[----:B------:R1:W-:Y:S04]  /*2730*/  LDGSTS.E.BYPASS.LTC128B.128 [R131+0x5800], desc[UR24][R12.64+0x80] ;  /* 0x058000800c837fae */ /* 0x0003e8000b981a18 */
[----:B------:R-:W0:Y:S02]  /*2740*/  LDGDEPBAR ;  /* 0x00000000000079af */ /* 0x000e240000000000 */
.L_x_4182:
        /* <DEDUP_REMOVED lines=34> */
[----:B------:R-:W-:Y:S01]  /*2970*/  FSETP.NEU.FTZ.AND P0, PT, R2, -INF , PT ;  /* 0xff8000000200780b */ /* 0x000fe20003f1d000 */
[----:B------:R-:W1:Y:S01]  /*2980*/  LDSM.16.MT88.4 R12, [R112+0x6400] ;  /* 0x00640000700c783b */ /* 0x000e620000004200 */
        /* <DEDUP_REMOVED lines=26> */
[----:B------:R-:W-:Y:S01]  /*2b30*/  FFMA.FTZ R105, R108, UR4, -R101 ;  /* 0x000000046c697c23 */ /* 0x000fe20008010865 */
[----:B------:R-:W-:Y:S01]  /*2b40*/  FFMA.FTZ R103, R103, UR4, -R102 ;  /* 0x0000000467677c23 */ /* 0x000fe20008010866 */
[----:B------:R-:W-:Y:S01]  /*2b50*/  LDSM.16.MT88.4 R16, [R112+0x7400] ;  /* 0x007400007010783b */ /* 0x000fe20000004200 */
[----:B------:R-:W-:Y:S01]  /*2b60*/  MUFU.EX2 R92, R92 ;  /* 0x0000005c005c7308 */ /* 0x000fe20000000800 */
[----:B---3--:R-:W-:-:S02]  /*2b70*/  F2FP.BF16.F32.PACK_AB R80, R94, R87 ;  /* 0x000000575e50723e */ /* 0x008fc400000010ff */
[----:B------:R-:W-:Y:S01]  /*2b80*/  LDSM.16.MT88.4 R20, [R91+0x6400] ;  /* 0x006400005b14783b */ /* 0x000fe20000004200 */
[----:B------:R-:W3:Y:S01]  /*2b90*/  MUFU.EX2 R89, R89 ;  /* 0x0000005900597308 */ /* 0x000ee20000000800 */
[----:B------:R-:W-:-:S03]  /*2ba0*/  FADD.FTZ R87, R87, R94 ;  /* 0x0000005e57577221 */ /* 0x000fc60000010000 */
[----:B------:R-:W-:Y:S01]  /*2bb0*/  MUFU.EX2 R88, R88 ;  /* 0x0000005800587308 */ /* 0x000fe20000000800 */
[C---:B-----5:R-:W-:Y:S01]  /*2bc0*/  F2FP.BF16.F32.PACK_AB R82, R85.reuse, R90 ;  /* 0x0000005a5552723e */ /* 0x060fe200000010ff */
[----:B------:R-:W-:Y:S02]  /*2bd0*/  FADD.FTZ R90, R90, R87 ;  /* 0x000000575a5a7221 */ /* 0x000fe40000010000 */
[----:B------:R-:W5:Y:S02]  /*2be0*/  MUFU.EX2 R35, R35 ;  /* 0x0000002300237308 */ /* 0x000f640000000800 */
[----:B------:R-:W-:Y:S02]  /*2bf0*/  FADD.FTZ R85, R85, R90 ;  /* 0x0000005a55557221 */ /* 0x000fe40000010000 */
[----:B------:R-:W-:Y:S01]  /*2c00*/  MUFU.EX2 R84, R84 ;  /* 0x0000005400547308 */ /* 0x000fe20000000800 */
[----:B---3--:R-:W-:Y:S01]  /*2c10*/  F2FP.BF16.F32.PACK_AB R81, R89, R92 ;  /* 0x0000005c5951723e */ /* 0x008fe200000010ff */
[----:B------:R-:W-:-:S02]  /*2c20*/  FADD.FTZ R89, R92, R89 ;  /* 0x000000595c597221 */ /* 0x000fc40000010000 */
[----:B------:R-:W3:Y:S04]  /*2c30*/  MUFU.EX2 R33, R33 ;  /* 0x0000002100217308 */ /* 0x000ee80000000800 */
[----:B------:R-:W-:Y:S01]  /*2c40*/  MUFU.EX2 R32, R32 ;  /* 0x0000002000207308 */ /* 0x000fe20000000800 */
[C---:B-----5:R-:W-:Y:S01]  /*2c50*/  F2FP.BF16.F32.PACK_AB R83, R35.reuse, R88 ;  /* 0x000000582353723e */ /* 0x060fe200000010ff */
[----:B------:R-:W-:Y:S02]  /*2c60*/  FADD.FTZ R88, R88, R89 ;  /* 0x0000005958587221 */ /* 0x000fe40000010000 */
[----:B------:R-:W5:Y:S02]  /*2c70*/  MUFU.EX2 R29, R29 ;  /* 0x0000001d001d7308 */ /* 0x000f640000000800 */
[----:B------:R-:W-:-:S02]  /*2c80*/  FADD.FTZ R35, R35, R88 ;  /* 0x0000005823237221 */ /* 0x000fc40000010000 */
        /* <DEDUP_REMOVED lines=16> */
[----:B------:R-:W-:Y:S03]  /*2d90*/  MUFU.EX2 R103, R103 ;  /* 0x0000006700677308 */ /* 0x000fe60000000800 */
[----:B------:R-:W-:-:S02]  /*2da0*/  FADD.FTZ R31, R31, R34 ;  /* 0x000000221f1f7221 */ /* 0x000fc40000010000 */
[----:B------:R-:W-:Y:S01]  /*2db0*/  HMMA.16816.F32.BF16 R64, R80, R66, RZ ;  /* 0x000000425040723c */ /* 0x000fe200000418ff */
[----:B-----5:R-:W-:Y:S01]  /*2dc0*/  F2FP.BF16.F32.PACK_AB R7, R3, R30 ;  /* 0x0000001e0307723e */ /* 0x020fe200000010ff */
[----:B------:R-:W-:-:S04]  /*2dd0*/  FADD.FTZ R30, R30, R31 ;  /* 0x0000001f1e1e7221 */ /* 0x000fc80000010000 */
[----:B------:R-:W-:Y:S02]  /*2de0*/  FADD.FTZ R3, R3, R30 ;  /* 0x0000001e03037221 */ /* 0x000fe40000010000 */
[C---:B-1----:R-:W-:Y:S08]  /*2df0*/  HMMA.16816.F32.BF16 R36, R4.reuse, R12, R36 ;  /* 0x0000000c0424723c */ /* 0x042ff00000041824 */
        /* <DEDUP_REMOVED lines=11> */
[----:B----4-:R-:W-:Y:S01]  /*2eb0*/  HMMA.16816.F32.BF16 R76, R80, R24, RZ ;  /* 0x00000018504c723c */ /* 0x010fe200000418ff */
[--C-:B------:R-:W-:Y:S01]  /*2ec0*/  FFMA.FTZ R25, R111, UR4, -R102.reuse ;  /* 0x000000046f197c23 */ /* 0x100fe20008010866 */
[----:B------:R-:W-:-:S05]  /*2ed0*/  FFMA.FTZ R24, R109, UR4, -R102 ;  /* 0x000000046d187c23 */ /* 0x000fca0008010866 */
[----:B------:R-:W-:Y:S01]  /*2ee0*/  MUFU.EX2 R25, R25 ;  /* 0x0000001900197308 */ /* 0x000fe20000000800 */
[----:B------:R-:W-:Y:S01]  /*2ef0*/  HMMA.16816.F32.BF16 R80, R80, R26, RZ ;  /* 0x0000001a5050723c */ /* 0x000fe200000418ff */
[--C-:B------:R-:W-:Y:S01]  /*2f00*/  FFMA.FTZ R27, R110, UR4, -R101.reuse ;  /* 0x000000046e1b7c23 */ /* 0x100fe20008010865 */
[--C-:B------:R-:W-:Y:S01]  /*2f10*/  FFMA.FTZ R26, R126, UR4, -R101.reuse ;  /* 0x000000047e1a7c23 */ /* 0x100fe20008010865 */
        /* <DEDUP_REMOVED lines=10> */
[----:B------:R-:W-:Y:S01]  /*2fc0*/  FFMA.FTZ R16, R106, UR4, -R101 ;  /* 0x000000046a107c23 */ /* 0x000fe20008010865 */
[----:B------:R-:W-:-:S03]  /*2fd0*/  FFMA.FTZ R106, R107, UR4, -R102 ;  /* 0x000000046b6a7c23 */ /* 0x000fc60008010866 */
[----:B------:R3:W4:Y:S03]  /*2fe0*/  MUFU.EX2 R108, R16 ;  /* 0x00000010006c7308 */ /* 0x0007260000000800 */
[C---:B------:R-:W-:Y:S01]  /*2ff0*/  HMMA.16816.F32.BF16 R56, R4.reuse, R18, R56 ;  /* 0x000000120438723c */ /* 0x040fe20000041838 */
[----:B------:R-:W5:Y:S07]  /*3000*/  MUFU.EX2 R106, R106 ;  /* 0x0000006a006a7308 */ /* 0x000f6e0000000800 */
[C---:B------:R-:W-:Y:S01]  /*3010*/  HMMA.16816.F32.BF16 R44, R4.reuse, R20, R44 ;  /* 0x00000014042c723c */ /* 0x040fe2000004182c */
[----:B---3--:R-:W-:Y:S07]  /*3020*/  LDSM.16.MT88.4 R16, [R91+0x7800] ;  /* 0x007800005b10783b */ /* 0x008fee0000004200 */
[----:B------:R-:W-:Y:S01]  /*3030*/  HMMA.16816.F32.BF16 R48, R4, R22, R48 ;  /* 0x000000160430723c */ /* 0x000fe20000041830 */
[----:B----4-:R-:W-:Y:S01]  /*3040*/  F2FP.BF16.F32.PACK_AB R4, R105, R108 ;  /* 0x0000006c6904723e */ /* 0x010fe200000010ff */
[----:B------:R-:W3:Y:S01]  /*3050*/  LDSM.16.MT88.4 R20, [R91+0x6800] ;  /* 0x006800005b14783b */ /* 0x000ee20000004200 */
[----:B-----5:R-:W-:-:S02]  /*3060*/  F2FP.BF16.F32.PACK_AB R5, R103, R106 ;  /* 0x0000006a6705723e */ /* 0x020fc400000010ff */
        /* <DEDUP_REMOVED lines=10> */
[----:B------:R-:W-:Y:S01]  /*3110*/  FFMA.FTZ R23, R100, UR4, -R101 ;  /* 0x0000000464177c23 */ /* 0x000fe20008010865 */
[--C-:B------:R-:W-:Y:S01]  /*3120*/  FFMA.FTZ R98, R93, UR4, -R102.reuse ;  /* 0x000000045d627c23 */ /* 0x100fe20008010866 */
[--C-:B------:R-:W-:Y:S01]  /*3130*/  FFMA.FTZ R100, R97, UR4, -R102.reuse ;  /* 0x0000000461647c23 */ /* 0x100fe20008010866 */
[----:B------:R-:W-:-:S02]  /*3140*/  FFMA.FTZ R97, R95, UR4, -R102 ;  /* 0x000000045f617c23 */ /* 0x000fc40008010866 */
[----:B------:R-:W-:Y:S01]  /*3150*/  MUFU.EX2 R22, R22 ;  /* 0x0000001600167308 */ /* 0x000fe20000000800 */
[C---:B------:R-:W-:Y:S01]  /*3160*/  HMMA.16816.F32.BF16 R44, R4.reuse, R20, R44 ;  /* 0x00000014042c723c */ /* 0x040fe2000004182c */
[--C-:B------:R-:W-:Y:S01]  /*3170*/  FFMA.FTZ R20, R104, UR4, -R101.reuse ;  /* 0x0000000468147c23 */ /* 0x100fe20008010865 */
[----:B------:R-:W-:Y:S01]  /*3180*/  FFMA.FTZ R21, R99, UR4, -R101 ;  /* 0x0000000463157c23 */ /* 0x000fe20008010865 */
[----:B------:R-:W-:Y:S01]  /*3190*/  FFMA.FTZ R99, R96, UR4, -R102 ;  /* 0x0000000460637c23 */ /* 0x000fe20008010866 */
[----:B------:R-:W-:Y:S04]  /*31a0*/  MUFU.EX2 R23, R23 ;  /* 0x0000001700177308 */ /* 0x000fe80000000800 */
[----:B------:R-:W3:Y:S01]  /*31b0*/  MUFU.EX2 R20, R20 ;  /* 0x0000001400147308 */ /* 0x000ee20000000800 */
[C---:B-1----:R-:W-:Y:S03]  /*31c0*/  HMMA.16816.F32.BF16 R68, R4.reuse, R12, R68 ;  /* 0x0000000c0444723c */ /* 0x042fe60000041844 */
[----:B------:R-:W-:Y:S04]  /*31d0*/  MUFU.EX2 R21, R21 ;  /* 0x0000001500157308 */ /* 0x000fe80000000800 */
[----:B------:R-:W-:Y:S01]  /*31e0*/  MUFU.EX2 R96, R100 ;  /* 0x0000006400607308 */ /* 0x000fe20000000800 */
[C---:B------:R-:W-:Y:S01]  /*31f0*/  HMMA.16816.F32.BF16 R72, R4.reuse, R14, R72 ;  /* 0x0000000e0448723c */ /* 0x040fe20000041848 */
[----:B------:R-:W1:Y:S02]  /*3200*/  LDSM.16.MT88.4 R12, [R91+0x6c00] ;  /* 0x006c00005b0c783b */ /* 0x000e640000004200 */
[----:B------:R-:W4:Y:S04]  /*3210*/  MUFU.EX2 R95, R99 ;  /* 0x00000063005f7308 */ /* 0x000f280000000800 */
[----:B------:R-:W-:Y:S01]  /*3220*/  MUFU.EX2 R93, R97 ;  /* 0x00000061005d7308 */ /* 0x000fe20000000800 */
[C---:B--2---:R-:W-:Y:S03]  /*3230*/  HMMA.16816.F32.BF16 R76, R4.reuse, R8, R76 ;  /* 0x00000008044c723c */ /* 0x044fe6000004184c */
[----:B------:R-:W2:Y:S05]  /*3240*/  MUFU.EX2 R98, R98 ;  /* 0x0000006200627308 */ /* 0x000eaa0000000800 */
[C---:B------:R-:W-:Y:S01]  /*3250*/  HMMA.16816.F32.BF16 R80, R4.reuse, R10, R80 ;  /* 0x0000000a0450723c */ /* 0x040fe20000041850 */
[----:B------:R-:W5:Y:S07]  /*3260*/  LDSM.16.MT88.4 R8, [R112+0x7c00] ;  /* 0x007c00007008783b */ /* 0x000f6e0000004200 */
[C---:B------:R-:W-:Y:S08]  /*3270*/  HMMA.16816.F32.BF16 R60, R4.reuse, R16, R60 ;  /* 0x00000010043c723c */ /* 0x040ff0000004183c */
[----:B------:R-:W-:Y:S01]  /*3280*/  HMMA.16816.F32.BF16 R64, R4, R18, R64 ;  /* 0x000000120440723c */ /* 0x000fe20000041840 */
[----:B------:R-:W5:Y:S01]  /*3290*/  LDSM.16.MT88.4 R16, [R112+0x6c00] ;  /* 0x006c00007010783b */ /* 0x000f620000004200 */
[----:B---3--:R-:W-:-:S02]  /*32a0*/  F2FP.BF16.F32.PACK_AB R4, R23, R20 ;  /* 0x000000141704723e */ /* 0x008fc400000010ff */
[----:B----4-:R-:W-:Y:S02]  /*32b0*/  F2FP.BF16.F32.PACK_AB R5, R95, R96 ;  /* 0x000000605f05723e */ /* 0x010fe400000010ff */
[----:B------:R-:W-:Y:S02]  /*32c0*/  F2FP.BF16.F32.PACK_AB R6, R22, R21 ;  /* 0x000000151606723e */ /* 0x000fe400000010ff */
[----:B--2---:R-:W-:-:S07]  /*32d0*/  F2FP.BF16.F32.PACK_AB R7, R98, R93 ;  /* 0x0000005d6207723e */ /* 0x004fce00000010ff */
[C---:B-1----:R-:W-:Y:S08]  /*32e0*/  HMMA.16816.F32.BF16 R44, R4.reuse, R12, R44 ;  /* 0x0000000c042c723c */ /* 0x042ff0000004182c */
[C---:B------:R-:W-:Y:S01]  /*32f0*/  HMMA.16816.F32.BF16 R48, R4.reuse, R14, R48 ;  /* 0x0000000e0430723c */ /* 0x040fe20000041830 */
[----:B------:R-:W1:Y:S07]  /*3300*/  LDSM.16.MT88.4 R12, [R112+0x8c00] ;  /* 0x008c0000700c783b */ /* 0x000e6e0000004200 */
[C---:B-----5:R-:W-:Y:S08]  /*3310*/  HMMA.16816.F32.BF16 R52, R4.reuse, R8, R52 ;  /* 0x000000080434723c */ /* 0x060ff00000041834 */
[C---:B------:R-:W-:Y:S01]  /*3320*/  HMMA.16816.F32.BF16 R56, R4.reuse, R10, R56 ;  /* 0x0000000a0438723c */ /* 0x040fe20000041838 */
[----:B------:R-:W2:Y:S07]  /*3330*/  LDSM.16.MT88.4 R8, [R91+0x8c00] ;  /* 0x008c00005b08783b */ /* 0x000eae0000004200 */
        /* <DEDUP_REMOVED lines=43> */
.L_x_4189:
        /* <DEDUP_REMOVED lines=10> */
[C---:B------:R-:W-:Y:S02]  /*3690*/  LOP3.LUT R2, R116.reuse, 0xd8, RZ, 0xc0, !PT ;  /* 0x000000d874027812 */ /* 0x040fe400078ec0ff */
[----:B------:R-:W-:Y:S02]  /*36a0*/  @!P1 SHF.R.S64 R5, R5, 0x1f, R4 ;  /* 0x0000001f05059819 */ /* 0x000fe40000001004 */
[----:B------:R-:W-:Y:S02]  /*36b0*/  LOP3.LUT R0, R116, 0x1f20, RZ, 0xc0, !PT ;  /* 0x00001f2074007812 */ /* 0x000fe400078ec0ff */
[----:B------:R-:W-:Y:S01]  /*36c0*/  LOP3.LUT R131, R2, R123, RZ, 0x3c, !PT ;  /* 0x0000007b02837212 */ /* 0x000fe200078e3cff */
[----:B------:R-:W-:Y:S01]  /*36d0*/  IMAD.MOV.U32 R2, RZ, RZ, R120 ;  /* 0x000000ffff027224 */ /* 0x000fe200078e0078 */
[----:B------:R-:W-:Y:S02]  /*36e0*/  @!P1 IADD3 R120, P0, PT, R120, R5, RZ ;  /* 0x0000000578789210 */ /* 0x000fe40007f1e0ff */
[----:B------:R-:W-:Y:S01]  /*36f0*/  LOP3.LUT R131, R0, R131, RZ, 0xfc, !PT ;  /* 0x0000008300837212 */ /* 0x000fe200078efcff */
[----:B------:R-:W-:Y:S01]  /*3700*/  IMAD.MOV.U32 R0, RZ, RZ, R121 ;  /* 0x000000ffff007224 */ /* 0x000fe200078e0079 */
[----:B------:R-:W-:Y:S01]  /*3710*/  @!P1 LEA.HI.X.SX32 R121, R4, R121, 0x1, P0 ;  /* 0x0000007904799211 */ /* 0x000fe200000f0eff */
[----:B--2---:R-:W-:Y:S08]  /*3720*/  @!P1 BRA `(.L_x_4186) ;  /* 0x0000000000f49947 */ /* 0x004ff00003800000 */
        /* <DEDUP_REMOVED lines=61> */
.L_x_4186:
[----:B------:R-:W-:Y:S01]  /*3b00*/  LEA R131, R131, UR5, 0x1 ;  /* 0x0000000583837c11 */ /* 0x000fe2000f8e08ff */
[----:B------:R-:W-:Y:S01]  /*3b10*/  IMAD.SHL.U32 R113, R86, 0x4, RZ ;  /* 0x0000000456717824 */ /* 0x000fe200078e00ff */
[----:B------:R-:W-:Y:S01]  /*3b20*/  LEA R132, P0, R110, R120, 0x6 ;  /* 0x000000786e847211 */ /* 0x000fe200078030ff */
[C---:B------:R-:W-:Y:S01]  /*3b30*/  IMAD.SHL.U32 R114, R86.reuse, 0x10, RZ ;  /* 0x0000001056727824 */ /* 0x040fe200078e00ff */
[----:B------:R-:W-:Y:S01]  /*3b40*/  SHF.R.U32.HI R115, RZ, 0x1, R86 ;  /* 0x00000001ff737819 */ /* 0x000fe20000011656 */
[----:B------:R-:W-:Y:S01]  /*3b50*/  @!PT LDS RZ, [RZ] ;  /* 0x00000000fffff984 */ /* 0x000fe20000000800 */
[----:B------:R-:W-:Y:S01]  /*3b60*/  @!PT LDS RZ, [RZ] ;  /* 0x00000000fffff984 */ /* 0x000fe20000000800 */
[----:B------:R-:W-:Y:S01]  /*3b70*/  @!PT LDS RZ, [RZ] ;  /* 0x00000000fffff984 */ /* 0x000fe20000000800 */
[----:B------:R1:W-:Y:S01]  /*3b80*/  LDGSTS.E.BYPASS.LTC128B.128 [R131+0x6000], desc[UR24][R120.64] ;  /* 0x0600000078837fae */ /* 0x0003e2000b981a18 */
[----:B------:R-:W-:Y:S01]  /*3b90*/  IMAD.SHL.U32 R87, R86, 0x20, RZ ;  /* 0x0000002056577824 */ /* 0x000fe200078e00ff */
[----:B------:R-:W-:Y:S01]  /*3ba0*/  LOP3.LUT R2, R113, 0x18, RZ, 0xc0, !PT ;  /* 0x0000001871027812 */ /* 0x000fe200078ec0ff */
[----:B------:R-:W-:Y:S02]  /*3bb0*/  VIADD R129, R129, 0x1 ;  /* 0x0000000181817836 */ /* 0x000fe40000000000 */
[----:B------:R1:W-:Y:S01]  /*3bc0*/  LDGSTS.E.BYPASS.LTC128B.128 [R131+0x7000], desc[UR24][R120.64+0x40] ;  /* 0x0700004078837fae */ /* 0x0003e2000b981a18 */
[----:B------:R-:W-:Y:S02]  /*3bd0*/  LOP3.LUT R84, R114, 0x100, RZ, 0xc0, !PT ;  /* 0x0000010072547812 */ /* 0x000fe400078ec0ff */
[----:B------:R-:W-:Y:S02]  /*3be0*/  LEA.HI.X R133, R110, R121, R119, 0x6, P0 ;  /* 0x000000796e857211 */ /* 0x000fe400000f3477 */
[----:B------:R1:W-:Y:S01]  /*3bf0*/  LDGSTS.E.BYPASS.LTC128B.128 [R131+0x8000], desc[UR24][R120.64+0x80] ;  /* 0x0800008078837fae */ /* 0x0003e2000b981a18 */
[----:B------:R-:W-:Y:S02]  /*3c00*/  LOP3.LUT R114, R114, 0x3e00, RZ, 0xc0, !PT ;  /* 0x00003e0072727812 */ /* 0x000fe400078ec0ff */
[--C-:B------:R-:W-:Y:S02]  /*3c10*/  LOP3.LUT R89, R2, 0xc0, R87.reuse, 0xf8, !PT ;  /* 0x000000c002597812 */ /* 0x100fe400078ef857 */
[----:B------:R1:W-:Y:S01]  /*3c20*/  LDGSTS.E.BYPASS.LTC128B.128 [R131+0x6800], desc[UR24][R132.64] ;  /* 0x0680000084837fae */ /* 0x0003e2000b981a18 */
[--C-:B------:R-:W-:Y:S02]  /*3c30*/  LOP3.LUT R84, R84, 0x20, R87.reuse, 0xf8, !PT ;  /* 0x0000002054547812 */ /* 0x100fe400078ef857 */
[----:B------:R-:W-:Y:S02]  /*3c40*/  LOP3.LUT R0, R115, 0x8, RZ, 0xc0, !PT ;  /* 0x0000000873007812 */ /* 0x000fe400078ec0ff */
[----:B------:R1:W-:Y:S01]  /*3c50*/  LDGSTS.E.BYPASS.LTC128B.128 [R131+0x7800], desc[UR24][R132.64+0x40] ;  /* 0x0780004084837fae */ /* 0x0003e2000b981a18 */
[----:B------:R-:W-:Y:S02]  /*3c60*/  LOP3.LUT R87, R114, 0x120, R87, 0xf8, !PT ;  /* 0x0000012072577812 */ /* 0x000fe400078ef857 */
[----:B------:R-:W-:Y:S02]  /*3c70*/  LOP3.LUT R2, R86, 0x8, RZ, 0xc0, !PT ;  /* 0x0000000856027812 */ /* 0x000fe400078ec0ff */
[----:B------:R1:W-:Y:S01]  /*3c80*/  LDGSTS.E.BYPASS.LTC128B.128 [R131+0x8800], desc[UR24][R132.64+0x80] ;  /* 0x0880008084837fae */ /* 0x0003e2000b981a18 */
[-C--:B------:R-:W-:Y:S02]  /*3c90*/  LOP3.LUT R87, R87, R89.reuse, R0, 0xf6, !PT ;  /* 0x0000005957577212 */ /* 0x080fe400078ef600 */
[----:B------:R-:W-:Y:S02]  /*3ca0*/  LOP3.LUT R2, R84, R89, R2, 0xf6, !PT ;  /* 0x0000005954027212 */ /* 0x000fe400078ef602 */
[----:B------:R-:W0:Y:S01]  /*3cb0*/  LDGDEPBAR ;  /* 0x00000000000079af */ /* 0x000e220000000000 */
[----:B------:R-:W-:Y:S02]  /*3cc0*/  LEA R87, R87, UR5, 0x1 ;  /* 0x0000000557577c11 */ /* 0x000fe4000f8e08ff */
[----:B------:R-:W-:Y:S02]  /*3cd0*/  LEA R2, R2, UR5, 0x1 ;  /* 0x0000000502027c11 */ /* 0x000fe4000f8e08ff */
[----:B------:R-:W-:Y:S01]  /*3ce0*/  LOP3.LUT P0, RZ, R86, 0x4, RZ, 0xc0, !PT ;  /* 0x0000000456ff7812 */ /* 0x000fe2000780c0ff */
[----:B------:R-:W-:Y:S01]  /*3cf0*/  LDSM.16.M88.4 R88, [R87] ;  /* 0x000000005758783b */ /* 0x000fe20000000200 */
[----:B------:R-:W-:Y:S04]  /*3d00*/  ISETP.NE.AND P2, PT, R129, RZ, PT ;  /* 0x000000ff8100720c */ /* 0x000fe80003f45270 */
[----:B------:R-:W2:Y:S05]  /*3d10*/  LDSM.16.M88.4 R92, [R2+0x3000] ;  /* 0x00300000025c783b */ /* 0x000eaa0000000200 */
[----:B------:R-:W5:Y:S05]  /*3d20*/  LDSM.16.M88.4 R96, [R2+0x3400] ;  /* 0x003400000260783b */ /* 0x000f6a0000000200 */
[----:B------:R-:W3:Y:S05]  /*3d30*/  LDSM.16.M88.4 R100, [R2+0x3800] ;  /* 0x003800000264783b */ /* 0x000eea0000000200 */
[----:B------:R-:W4:Y:S01]  /*3d40*/  LDSM.16.M88.4 R104, [R2+0x3c00] ;  /* 0x003c00000268783b */ /* 0x000f220000000200 */
        /* <DEDUP_REMOVED lines=27> */
[----:B------:R-:W2:Y:S05]  /*3f00*/  LDSM.16.M88.4 R88, [R2+0x4000] ;  /* 0x004000000258783b */ /* 0x000eaa0000000200 */
[----:B------:R-:W3:Y:S02]  /*3f10*/  LDSM.16.M88.4 R92, [R2+0x4400] ;  /* 0x00440000025c783b */ /* 0x000ee40000000200 */
        /* <DEDUP_REMOVED lines=21> */
[----:B------:R-:W2:Y:S07]  /*4070*/  LDSM.16.M88.4 R92, [R87+0x2000] ;  /* 0x00200000575c783b */ /* 0x000eae0000000200 */
[C---:B---3--:R-:W-:Y:S08]  /*4080*/  HMMA.16816.F32.BF16 R28, R88.reuse, R96, R28 ;  /* 0x00000060581c723c */ /* 0x048ff0000004181c */
[----:B------:R-:W-:Y:S01]  /*4090*/  HMMA.16816.F32.BF16 R32, R88, R98, R32 ;  /* 0x000000625820723c */ /* 0x000fe20000041820 */
[----:B------:R-:W3:Y:S05]  /*40a0*/  LDSM.16.M88.4 R88, [R2+0x5400] ;  /* 0x005400000258783b */ /* 0x000eea0000000200 */
[----:B------:R-:W4:Y:S02]  /*40b0*/  LDSM.16.M88.4 R96, [R2+0x5800] ;  /* 0x005800000260783b */ /* 0x000f240000000200 */
        /* <DEDUP_REMOVED lines=9> */
[C---:B--2---:R-:W-:Y:S08]  /*4150*/  HMMA.16816.F32.BF16 R28, R92.reuse, R88, R28 ;  /* 0x000000585c1c723c */ /* 0x044ff0000004181c */
[----:B------:R-:W-:Y:S01]  /*4160*/  HMMA.16816.F32.BF16 R32, R92, R90, R32 ;  /* 0x0000005a5c20723c */ /* 0x000fe20000041820 */
[----:B------:R-:W2:Y:S05]  /*4170*/  LDSM.16.M88.4 R88, [R0+0x5400] ;  /* 0x005400000058783b */ /* 0x000eaa0000000200 */
[----:B------:R-:W4:Y:S02]  /*4180*/  LDSM.16.M88.4 R92, [R0+0x5800] ;  /* 0x00580000005c783b */ /* 0x000f240000000200 */
[C---:B---3--:R-:W-:Y:S08]  /*4190*/  HMMA.16816.F32.BF16 R4, R100.reuse, R96, R4 ;  /* 0x000000606404723c */ /* 0x048ff00000041804 */
[C---:B------:R-:W-:Y:S01]  /*41a0*/  HMMA.16816.F32.BF16 R8, R100.reuse, R98, R8 ;  /* 0x000000626408723c */ /* 0x040fe20000041808 */
[----:B------:R-:W3:Y:S01]  /*41b0*/  LDSM.16.M88.4 R96, [R0+0x5c00] ;  /* 0x005c00000060783b */ /* 0x000ee20000000200 */
[----:B------:R-:W-:Y:S04]  /*41c0*/  DEPBAR.LE SB0, 0x0 ;  /* 0x000080000000791a */ /* 0x000fe80000000000 */
[----:B------:R-:W-:Y:S02]  /*41d0*/  BAR.SYNC.DEFER_BLOCKING 0x0 ;  /* 0x0000000000007b1d */ /* 0x000fe40000010000 */
[C---:B--2---:R-:W-:Y:S08]  /*41e0*/  HMMA.16816.F32.BF16 R12, R100.reuse, R88, R12 ;  /* 0x00000058640c723c */ /* 0x044ff0000004180c */
[C---:B------:R-:W-:Y:S08]  /*41f0*/  HMMA.16816.F32.BF16 R16, R100.reuse, R90, R16 ;  /* 0x0000005a6410723c */ /* 0x040ff00000041810 */
[C---:B----4-:R-:W-:Y:S08]  /*4200*/  HMMA.16816.F32.BF16 R20, R100.reuse, R92, R20 ;  /* 0x0000005c6414723c */ /* 0x050ff00000041814 */
[C---:B------:R-:W-:Y:S08]  /*4210*/  HMMA.16816.F32.BF16 R24, R100.reuse, R94, R24 ;  /* 0x0000005e6418723c */ /* 0x040ff00000041818 */
[C---:B---3--:R-:W-:Y:S08]  /*4220*/  HMMA.16816.F32.BF16 R28, R100.reuse, R96, R28 ;  /* 0x00000060641c723c */ /* 0x048ff0000004181c */
        /* <DEDUP_REMOVED lines=22> */
[----:B------:R-:W1:Y:S02]  /*4390*/  I2F.RP R91, R84 ;  /* 0x00000054005b7306 */ /* 0x000e640000209400 */
[----:B------:R-:W-:Y:S08]  /*43a0*/  ISETP.GE.AND P2, PT, R93, RZ, PT ;  /* 0x000000ff5d00720c */ /* 0x000ff00003f46270 */
        /* <DEDUP_REMOVED lines=27> */
[----:B------:R-:W1:Y:S08]  /*4560*/  LDC.64 R88, c[0x0][0x3b8] ;  /* 0x0000ee00ff587b82 */ /* 0x000e700000000a00 */
        /* <DEDUP_REMOVED lines=27> */
.L_x_4188:
[----:B------:R-:W-:Y:S01]  /*4720*/  IMAD.MOV.U32 R119, RZ, RZ, R117 ;  /* 0x000000ffff777224 */ /* 0x000fe200078e0075 */
[C---:B------:R-:W-:Y:S04]  /*4730*/  LEA R90, P2, R88.reuse, R118, 0x6 ;  /* 0x00000076585a7211 */ /* 0x040fe800078430ff */
[----:B------:R-:W-:Y:S01]  /*4740*/  @!PT LDS RZ, [RZ] ;  /* 0x00000000fffff984 */ /* 0x000fe20000000800 */
[----:B------:R-:W-:Y:S01]  /*4750*/  @!PT LDS RZ, [RZ] ;  /* 0x00000000fffff984 */ /* 0x000fe20000000800 */
[----:B------:R-:W-:Y:S01]  /*4760*/  @!PT LDS RZ, [RZ] ;  /* 0x00000000fffff984 */ /* 0x000fe20000000800 */
[----:B------:R1:W-:Y:S01]  /*4770*/  LDGSTS.E.BYPASS.LTC128B.128 [R131+0x3000], desc[UR24][R118.64] ;  /* 0x0300000076837fae */ /* 0x0003e2000b981a18 */
[----:B------:R-:W-:Y:S03]  /*4780*/  LEA.HI.X R91, R88, R117, R0, 0x6, P2 ;  /* 0x00000075585b7211 */ /* 0x000fe600010f3400 */
[----:B------:R1:W-:Y:S04]  /*4790*/  LDGSTS.E.BYPASS.LTC128B.128 [R131+0x4000], desc[UR24][R118.64+0x40] ;  /* 0x0400004076837fae */ /* 0x0003e8000b981a18 */
[----:B------:R1:W-:Y:S04]  /*47a0*/  LDGSTS.E.BYPASS.LTC128B.128 [R131+0x5000], desc[UR24][R118.64+0x80] ;  /* 0x0500008076837fae */ /* 0x0003e8000b981a18 */
[----:B------:R1:W-:Y:S04]  /*47b0*/  LDGSTS.E.BYPASS.LTC128B.128 [R131+0x3800], desc[UR24][R90.64] ;  /* 0x038000005a837fae */ /* 0x0003e8000b981a18 */
[----:B------:R1:W-:Y:S04]  /*47c0*/  LDGSTS.E.BYPASS.LTC128B.128 [R131+0x4800], desc[UR24][R90.64+0x40] ;  /* 0x048000405a837fae */ /* 0x0003e8000b981a18 */
[----:B------:R1:W-:Y:S04]  /*47d0*/  LDGSTS.E.BYPASS.LTC128B.128 [R131+0x5800], desc[UR24][R90.64+0x80] ;  /* 0x058000805a837fae */ /* 0x0003e8000b981a18 */
[----:B------:R-:W0:Y:S02]  /*47e0*/  LDGDEPBAR ;  /* 0x00000000000079af */ /* 0x000e240000000000 */
.L_x_4187:
        /* <DEDUP_REMOVED lines=26> */
[----:B------:R-:W-:Y:S02]  /*4990*/  MOV R87, R126 ;  /* 0x0000007e00577202 */ /* 0x000fe40000000f00 */
[----:B--2---:R-:W-:Y:S01]  /*49a0*/  FMNMX.FTZ R2, R88, R91, !PT ;  /* 0x0000005b58027209 */ /* 0x004fe20007810000 */
[C---:B------:R-:W-:Y:S01]  /*49b0*/  FMUL.FTZ R105, R0.reuse, UR4 ;  /* 0x0000000400697c20 */ /* 0x040fe20008410000 */
[----:B------:R-:W-:Y:S01]  /*49c0*/  FADD.FTZ R85, -R0, R85 ;  /* 0x0000005500557221 */ /* 0x000fe20000010100 */
[----:B------:R-:W-:Y:S02]  /*49d0*/  @P0 IADD3 R87, PT, PT, R128, -0x20, RZ ;  /* 0xffffffe080570810 */ /* 0x000fe40007ffe0ff */
[C---:B------:R-:W-:Y:S01]  /*49e0*/  FMUL.FTZ R104, R2.reuse, UR4 ;  /* 0x0000000402687c20 */ /* 0x040fe20008410000 */
[C---:B------:R-:W-:Y:S01]  /*49f0*/  FSETP.NEU.FTZ.AND P2, PT, R2.reuse, -INF , PT ;  /* 0xff8000000200780b */ /* 0x040fe20003f5d000 */
[----:B------:R-:W-:Y:S01]  /*4a00*/  FADD.FTZ R3, -R2, R3 ;  /* 0x0000000302037221 */ /* 0x000fe20000010100 */
[----:B------:R-:W1:Y:S01]  /*4a10*/  LDSM.16.MT88.4 R100, [R87] ;  /* 0x000000005764783b */ /* 0x000e620000004200 */
[----:B------:R-:W-:Y:S02]  /*4a20*/  ISETP.NE.AND P0, PT, R130, -0x1, PT ;  /* 0xffffffff8200780c */ /* 0x000fe40003f05270 */
        /* <DEDUP_REMOVED lines=41> */
[----:B--2---:R-:W-:Y:S01]  /*4cc0*/  F2FP.BF16.F32.PACK_AB R92, R132, R107 ;  /* 0x0000006b845c723e */ /* 0x004fe200000010ff */
[C---:B------:R-:W-:Y:S07]  /*4cd0*/  FMUL.FTZ R43, R3.reuse, R43 ;  /* 0x0000002b032b7220 */ /* 0x040fee0000410000 */
[----:B------:R-:W-:Y:S01]  /*4ce0*/  MUFU.EX2 R119, R119 ;  /* 0x0000007700777308 */ /* 0x000fe20000000800 */
[----:B------:R-:W-:Y:S01]  /*4cf0*/  FMUL.FTZ R46, R3, R46 ;  /* 0x0000002e032e7220 */ /* 0x000fe20000410000 */
        /* <DEDUP_REMOVED lines=20> */
[----:B------:R-:W-:Y:S01]  /*4e40*/  FFMA.FTZ R146, R27, UR4, -R105 ;  /* 0x000000041b927c23 */ /* 0x000fe20008010869 */
[----:B------:R-:W-:Y:S01]  /*4e50*/  FFMA.FTZ R159, R84, R109, R107 ;  /* 0x0000006d549f7223 */ /* 0x000fe2000001006b */
[--C-:B------:R-:W-:Y:S01]  /*4e60*/  FFMA.FTZ R155, R30, UR4, -R105.reuse ;  /* 0x000000041e9b7c23 */ /* 0x100fe20008010869 */
[C---:B------:R-:W-:Y:S01]  /*4e70*/  HMMA.16816.F32.BF16 R36, R92.reuse, R96, R36 ;  /* 0x000000605c24723c */ /* 0x040fe20000041824 */
[----:B------:R-:W-:Y:S04]  /*4e80*/  MUFU.EX2 R134, R134 ;  /* 0x0000008600867308 */ /* 0x000fe80000000800 */
[--C-:B------:R-:W-:Y:S01]  /*4e90*/  FFMA.FTZ R152, R31, UR4, -R105.reuse ;  /* 0x000000041f987c23 */ /* 0x100fe20008010869 */
[--C-:B------:R-:W-:Y:S01]  /*4ea0*/  FFMA.FTZ R157, R34, UR4, -R105.reuse ;  /* 0x00000004229d7c23 */ /* 0x100fe20008010869 */
[----:B------:R-:W-:Y:S01]  /*4eb0*/  FFMA.FTZ R154, R35, UR4, -R105 ;  /* 0x00000004239a7c23 */ /* 0x000fe20008010869 */
        /* <DEDUP_REMOVED lines=44> */
[----:B------:R-:W-:Y:S01]  /*5180*/  MOV R3, R2 ;  /* 0x0000000200037202 */ /* 0x000fe20000000f00 */
[----:B------:R-:W-:Y:S07]  /*5190*/  FADD.FTZ R132, R133, R156 ;  /* 0x0000009c85847221 */ /* 0x000fee0000010000 */
[----:B------:R-:W5:Y:S01]  /*51a0*/  MUFU.EX2 R139, R139 ;  /* 0x0000008b008b7308 */ /* 0x000f620000000800 */
[C---:B------:R-:W-:Y:S01]  /*51b0*/  HMMA.16816.F32.BF16 R56, R92.reuse, R98, R56 ;  /* 0x000000625c38723c */ /* 0x040fe20000041838 */
[----:B------:R-:W3:Y:S08]  /*51c0*/  LDSM.16.MT88.4 R96, [R112+0x8000] ;  /* 0x008000007060783b */ /* 0x000ef00000004200 */
[----:B------:R-:W-:Y:S01]  /*51d0*/  MUFU.EX2 R141, R141 ;  /* 0x0000008d008d7308 */ /* 0x000fe20000000800 */
[----:B------:R-:W-:Y:S01]  /*51e0*/  FADD.FTZ R88, R88, R159 ;  /* 0x0000009f58587221 */ /* 0x000fe20000010000 */
[----:B------:R-:W-:Y:S08]  /*51f0*/  FADD.FTZ R119, R119, R132 ;  /* 0x0000008477777221 */ /* 0x000ff00000010000 */
[----:B------:R-:W5:Y:S01]  /*5200*/  MUFU.EX2 R140, R140 ;  /* 0x0000008c008c7308 */ /* 0x000f620000000800 */
[C---:B-1----:R-:W-:Y:S01]  /*5210*/  HMMA.16816.F32.BF16 R60, R92.reuse, R100, R60 ;  /* 0x000000645c3c723c */ /* 0x042fe2000004183c */
[----:B--2---:R-:W-:Y:S08]  /*5220*/  LDSM.16.MT88.4 R104, [R87+0xc00] ;  /* 0x000c00005768783b */ /* 0x004ff00000004200 */
[----:B------:R-:W1:Y:S01]  /*5230*/  MUFU.EX2 R144, R144 ;  /* 0x0000009000907308 */ /* 0x000e620000000800 */
[----:B------:R-:W-:Y:S01]  /*5240*/  FADD.FTZ R91, R91, R88 ;  /* 0x000000585b5b7221 */ /* 0x000fe20000010000 */
[----:B------:R-:W-:Y:S08]  /*5250*/  FADD.FTZ R90, R90, R119 ;  /* 0x000000775a5a7221 */ /* 0x000ff00000010000 */
        /* <DEDUP_REMOVED lines=87> */
[C---:B-1----:R-:W-:Y:S08]  /*57d0*/  HMMA.16816.F32.BF16 R36, R92.reuse, R96, R36 ;  /* 0x000000605c24723c */ /* 0x042ff00000041824 */
[C---:B------:R-:W-:Y:S01]  /*57e0*/  HMMA.16816.F32.BF16 R40, R92.reuse, R98, R40 ;  /* 0x000000625c28723c */ /* 0x040fe20000041828 */
[----:B------:R-:W1:Y:S07]  /*57f0*/  LDSM.16.MT88.4 R96, [R112+0x8c00] ;  /* 0x008c00007060783b */ /* 0x000e6e0000004200 */
[C---:B------:R-:W-:Y:S08]  /*5800*/  HMMA.16816.F32.BF16 R44, R92.reuse, R104, R44 ;  /* 0x000000685c2c723c */ /* 0x040ff0000004182c */
[C---:B------:R-:W-:Y:S01]  /*5810*/  HMMA.16816.F32.BF16 R48, R92.reuse, R106, R48 ;  /* 0x0000006a5c30723c */ /* 0x040fe20000041830 */
[----:B------:R3:W4:Y:S07]  /*5820*/  LDSM.16.MT88.4 R104, [R87+0x2c00] ;  /* 0x002c00005768783b */ /* 0x00072e0000004200 */
[C---:B------:R-:W-:Y:S03]  /*5830*/  HMMA.16816.F32.BF16 R52, R92.reuse, R108, R52 ;  /* 0x0000006c5c34723c */ /* 0x040fe60000041834 */
[----:B------:R-:W-:Y:S05]  /*5840*/  FADD.FTZ R108, R154, R157 ;  /* 0x0000009d9a6c7221 */ /* 0x000fea0000010000 */
        /* <DEDUP_REMOVED lines=15> */
.L_x_4185:
[----:B------:R-:W1:Y:S01]  /*5940*/  SHFL.BFLY PT, R10, R109, 0x2, 0x1f ;  /* 0x0c401f006d0a7f89 */ /* 0x000e6200000e0000 */
[----:B------:R-:W-:Y:S01]  /*5950*/  SHF.L.U32 R3, R86, 0x1, RZ ;  /* 0x0000000156037819 */ /* 0x000fe200000006ff */
[----:B------:R-:W2:Y:S01]  /*5960*/  LDCU.U8 UR4, c[0x0][0x548] ;  /* 0x0000a900ff0477ac */ /* 0x000ea20008000000 */
[--C-:B------:R-:W-:Y:S01]  /*5970*/  LOP3.LUT R123, R123, 0xc0, R116.reuse, 0xf8, !PT ;  /* 0x000000c07b7b7812 */ /* 0x100fe200078ef874 */
[----:B------:R-:W3:Y:S01]  /*5980*/  SHFL.BFLY PT, R9, R108, 0x2, 0x1f ;  /* 0x0c401f006c097f89 */ /* 0x000ee200000e0000 */
[----:B------:R-:W-:Y:S01]  /*5990*/  LOP3.LUT R3, R114, 0x6, R3, 0xf8, !PT ;  /* 0x0000000672037812 */ /* 0x000fe200078ef803 */
[----:B------:R-:W-:Y:S01]  /*59a0*/  S2UR UR8, SR_CTAID.Y ;  /* 0x00000000000879c3 */ /* 0x000fe20000002600 */
[----:B------:R-:W-:Y:S02]  /*59b0*/  BSSY.RECONVERGENT B0, `(.L_x_4190) ;  /* 0x00000ad000007945 */ /* 0x000fe40003800200 */
[----:B------:R-:W-:Y:S02]  /*59c0*/  LOP3.LUT R8, R3, 0x20, R116, 0xf8, !PT ;  /* 0x0000002003087812 */ /* 0x000fe400078ef874 */
[----:B------:R-:W-:-:S02]  /*59d0*/  LOP3.LUT R3, R113, 0x20, RZ, 0xc0, !PT ;  /* 0x0000002071037812 */ /* 0x000fc400078ec0ff */
[----:B------:R-:W-:Y:S01]  /*59e0*/  LOP3.LUT R8, R8, R123, RZ, 0xfc, !PT ;  /* 0x0000007b08087212 */ /* 0x000fe200078efcff */
[----:B------:R-:W4:Y:S01]  /*59f0*/  S2UR UR7, SR_CTAID.Z ;  /* 0x00000000000779c3 */ /* 0x000f220000002700 */
        /* <DEDUP_REMOVED lines=20> */
[----:B------:R-:W4:Y:S07]  /*5b40*/  S2R R3, SR_CTAID.X ;  /* 0x0000000000037919 */ /* 0x000f2e0000002500 */
[----:B------:R-:W5:Y:S01]  /*5b50*/  @P1 MUFU.LG2 R5, R5 ;  /* 0x0000000500051308 */ /* 0x000f620000000c00 */
[----:B-1----:R-:W-:Y:S01]  /*5b60*/  FSEL R7, R7, 1, P1 ;  /* 0x3f80000007077808 */ /* 0x002fe20000800000 */
[----:B--2---:R-:W-:-:S04]  /*5b70*/  @UP0 UIMAD UR5, UR7, UR5, URZ ;  /* 0x00000005070502a4 */ /* 0x004fc8000f8e02ff */
        /* <DEDUP_REMOVED lines=69> */
[----:B------:R2:W-:Y:S01]  /*5fd0*/  STS [R11+0x10], R40 ;  /* 0x000010280b007388 */ /* 0x0005e20000000800 */
[----:B------:R-:W-:Y:S01]  /*5fe0*/  F2FP.BF16.F32.PACK_AB R64, R65, R64 ;  /* 0x000000404140723e */ /* 0x000fe200000010ff */
[----:B------:R-:W3:Y:S01]  /*5ff0*/  @P0 MUFU.LG2 R4, R4 ;  /* 0x0000000400040308 */ /* 0x000ee20000000c00 */
[----:B------:R-:W-:Y:S01]  /*6000*/  F2FP.BF16.F32.PACK_AB R66, R67, R66 ;  /* 0x000000424342723e */ /* 0x000fe200000010ff */
[----:B------:R-:W-:Y:S01]  /*6010*/  STS [R11+0x210], R42 ;  /* 0x0002102a0b007388 */ /* 0x000fe20000000800 */
[----:B------:R-:W-:Y:S01]  /*6020*/  F2FP.BF16.F32.PACK_AB R68, R69, R68 ;  /* 0x000000444544723e */ /* 0x000fe200000010ff */
[----:B------:R-:W3:Y:S01]  /*6030*/  @P0 LDC R39, c[0x0][0x458] ;  /* 0x00011600ff270b82 */ /* 0x000ee20000000800 */
[----:B------:R-:W-:Y:S01]  /*6040*/  F2FP.BF16.F32.PACK_AB R70, R71, R70 ;  /* 0x000000464746723e */ /* 0x000fe200000010ff */
[----:B------:R-:W-:Y:S01]  /*6050*/  STS [R15+0x20], R44 ;  /* 0x0000202c0f007388 */ /* 0x000fe20000000800 */
[----:B------:R-:W-:Y:S01]  /*6060*/  F2FP.BF16.F32.PACK_AB R72, R73, R72 ;  /* 0x000000484948723e */ /* 0x000fe200000010ff */
[----:B-----5:R-:W-:Y:S01]  /*6070*/  @P1 FMUL.FTZ R5, R5, 0.69314718246459960938 ;  /* 0x3f31721805051820 */ /* 0x020fe20000410000 */
[----:B------:R-:W-:Y:S01]  /*6080*/  F2FP.BF16.F32.PACK_AB R74, R75, R74 ;  /* 0x0000004a4b4a723e */ /* 0x000fe200000010ff */
[----:B------:R-:W-:Y:S01]  /*6090*/  STS [R15+0x220], R46 ;  /* 0x0002202e0f007388 */ /* 0x000fe20000000800 */
[----:B------:R-:W-:Y:S01]  /*60a0*/  F2FP.BF16.F32.PACK_AB R76, R77, R76 ;  /* 0x0000004c4d4c723e */ /* 0x000fe200000010ff */
[----:B------:R-:W-:Y:S01]  /*60b0*/  @UP0 UIMAD UR9, UR8, UR6, UR5 ;  /* 0x00000006080902a4 */ /* 0x000fe2000f8e0205 */
[----:B------:R-:W-:Y:S01]  /*60c0*/  F2FP.BF16.F32.PACK_AB R78, R79, R78 ;  /* 0x0000004e4f4e723e */ /* 0x000fe200000010ff */
[----:B------:R-:W-:Y:S01]  /*60d0*/  STS [R13+0x30], R48 ;  /* 0x000030300d007388 */ /* 0x000fe20000000800 */
[----:B------:R-:W-:-:S02]  /*60e0*/  F2FP.BF16.F32.PACK_AB R80, R7, R80 ;  /* 0x000000500750723e */ /* 0x000fc400000010ff */
[----:B------:R-:W-:Y:S01]  /*60f0*/  F2FP.BF16.F32.PACK_AB R82, R83, R82 ;  /* 0x000000525352723e */ /* 0x000fe200000010ff */
[----:B------:R-:W-:Y:S01]  /*6100*/  STS [R13+0x230], R50 ;  /* 0x000230320d007388 */ /* 0x000fe20000000800 */
[----:B------:R-:W5:Y:S01]  /*6110*/  LDC.64 R6, c[0x0][0x408] ;  /* 0x00010200ff067b82 */ /* 0x000f620000000a00 */
[----:B----4-:R-:W-:Y:S02]  /*6120*/  SHF.L.U32 R3, R3, 0x6, RZ ;  /* 0x0000000603037819 */ /* 0x010fe400000006ff */
[----:B------:R-:W-:Y:S01]  /*6130*/  STS [R9+0x1000], R52 ;  /* 0x0010003409007388 */ /* 0x000fe20000000800 */
[----:B--2---:R-:W-:Y:S02]  /*6140*/  LOP3.LUT R40, R116, 0x18, RZ, 0xc0, !PT ;  /* 0x0000001874287812 */ /* 0x004fe400078ec0ff */
[----:B------:R-:W-:Y:S01]  /*6150*/  MOV R41, RZ ;  /* 0x000000ff00297202 */ /* 0x000fe20000000f00 */
[----:B------:R-:W-:Y:S01]  /*6160*/  STS [R9+0x1200], R54 ;  /* 0x0012003609007388 */ /* 0x000fe20000000800 */
[----:B------:R-:W-:Y:S01]  /*6170*/  MOV R36, 0x7f800000 ;  /* 0x7f80000000247802 */ /* 0x000fe20000000f00 */
[----:B-1----:R-:W-:Y:S01]  /*6180*/  @P1 FFMA.FTZ R36, R2, R37, R5 ;  /* 0x0000002502241223 */ /* 0x002fe20000010005 */
        /* <DEDUP_REMOVED lines=8> */
[----:B------:R-:W-:Y:S01]  /*6210*/  STS [R15+0x1220], R62 ;  /* 0x0012203e0f007388 */ /* 0x000fe20000000800 */
[----:B-----5:R-:W-:-:S03]  /*6220*/  IMAD.WIDE.U32 R40, R3, R6, R40 ;  /* 0x0000000603287225 */ /* 0x020fc600078e0028 */
        /* <DEDUP_REMOVED lines=37> */
.L_x_4191:
[----:B------:R-:W-:Y:S05]  /*6480*/  BSYNC.RECONVERGENT B0 ;  /* 0x0000000000007941 */ /* 0x000fea0003800200 */
.L_x_4190:
        /* <DEDUP_REMOVED lines=17> */
.L_x_4192:
        /* <DEDUP_REMOVED lines=14> */
.L_x_5526:


//--------------------- .text._ZN5flash24flash_fwd_splitkv_kernelI23Flash_fwd_kernel_traitsILi96ELi64ELi64ELi4ELb0ELb0EN7cutlass10bfloat16_tE19Flash_kernel_traitsILi96ELi64ELi64ELi4ES3_EELb1ELb0ELb0ELb1ELb1ELb1ELb0ELb0EEEvNS_16Flash_fwd_paramsE --------------------------
	.section	.text._ZN5flash24flash_fwd_splitkv_kernelI23Flash_fwd_kernel_traitsILi96ELi64ELi64ELi4ELb0ELb0EN7cutlass10bfloat16_tE19Flash_kernel_traitsILi96ELi64ELi64ELi4ES3_EELb1ELb0ELb0ELb1ELb1ELb1ELb0ELb0EEEvNS_16Flash_fwd_paramsE,"ax",@progbits
	.align	128
        .global         _ZN5flash24flash_fwd_splitkv_kernelI23Flash_fwd_kernel_traitsILi96ELi64ELi64ELi4ELb0ELb0EN7cutlass10bfloat16_tE19Flash_kernel_traitsILi96ELi64ELi64ELi4ES3_EELb1ELb0ELb0ELb1ELb1ELb1ELb0ELb0EEEvNS_16Flash_fwd_paramsE
        .type           _ZN5flash24flash_fwd_splitkv_kernelI23Flash_fwd_kernel_traitsILi96ELi64ELi64ELi4ELb0ELb0EN7cutlass10bfloat16_tE19Flash_kernel_traitsILi96ELi64ELi64ELi4ES3_EELb1ELb0ELb0ELb1ELb1ELb1ELb0ELb0EEEvNS_16Flash_fwd_paramsE,@function
        .size           _ZN5flash24flash_fwd_splitkv_kernelI23Flash_fwd_kernel_traitsILi96ELi64ELi64ELi4ELb0ELb0EN7cutlass10bfloat16_tE19Flash_kernel_traitsILi96ELi64ELi64ELi4ES3_EELb1ELb0ELb0ELb1ELb1ELb1ELb0ELb0EEEvNS_16Flash_fwd_paramsE,(.L_x_5527 - _ZN5flash24flash_fwd_splitkv_kernelI23Flash_fwd_kernel_traitsILi96ELi64ELi64ELi4ELb0ELb0EN7cutlass10bfloat16_tE19Flash_kernel_traitsILi96ELi64ELi64ELi4ES3_EELb1ELb0ELb0ELb1ELb1ELb1ELb0ELb0EEEvNS_16Flash_fwd_paramsE)
        .other          _ZN5flash24flash_fwd_splitkv_kernelI23Flash_fwd_kernel_traitsILi96ELi64ELi64ELi4ELb0ELb0EN7cutlass10bfloat16_tE19Flash_kernel_traitsILi96ELi64ELi64ELi4ES3_EELb1ELb0ELb0ELb1ELb1ELb1ELb0ELb0EEEvNS_16Flash_fwd_paramsE,@"STO_CUDA_ENTRY STV_DEFAULT"
_ZN5flash24flash_fwd_splitkv_kernelI23Flash_fwd_kernel_traitsILi96ELi64ELi64ELi4ELb0ELb0EN7cutlass10bfloat16_tE19Flash_kernel_traitsILi96ELi64ELi64ELi4ES3_EELb1ELb0ELb0ELb1ELb1ELb1ELb0ELb0EEEvNS_16Flash_fwd_paramsE:
.text._ZN5flash24flash_fwd_splitkv_kernelI23Flash_fwd_kernel_traitsILi96ELi64ELi64ELi4ELb0ELb0EN7cutlass10bfloat16_tE19Flash_kernel_traitsILi96ELi64ELi64ELi4ES3_EELb1ELb0ELb0ELb1ELb1ELb1ELb0ELb0EEEvNS_16Flash_fwd_paramsE:
[----:B------:R-:W-:Y:S08]  /*0000*/  LDC R1, c[0x0][0x37c] ;  /* 0x0000df00ff017b82 */ /* 0x000ff00000000800 */
[----:B------:R-:W1:Y:S01]  /*0010*/  LDC.64 R2, c[0x0][0x478] ;  /* 0x00011e00ff027b82 */ /* 0x000e620000000a00 */
[----:B------:R-:W2:Y:S01]  /*0020*/  S2R R119, SR_CTAID.Y ;  /* 0x0000000000777919 */ /* 0x000ea20000002600 */
[----:B------:R-:W3:Y:S01]  /*0030*/  LDCU.64 UR20, c[0x0][0x358] ;  /* 0x00006b00ff1477ac */ /* 0x000ee20008000a00 */
[----:B------:R-:W-:-:S05]  /*0040*/  IMAD.MOV.U32 R17, RZ, RZ, RZ ;  /* 0x000000ffff117224 */ /* 0x000fca00078e00ff */
[----:B------:R-:W4:Y:S01]  /*0050*/  LDC.64 R4, c[0x0][0x470] ;  /* 0x00011c00ff047b82 */ /* 0x000f220000000a00 */
[----:B------:R-:W3:Y:S07]  /*0060*/  S2R R15, SR_CTAID.X ;  /* 0x00000000000f7919 */ /* 0x000eee0000002500 */
[----:B------:R-:W3:Y:S01]  /*0070*/  LDC R23, c[0x0][0x434] ;  /* 0x00010d00ff177b82 */ /* 0x000ee20000000800 */
        /* <DEDUP_REMOVED lines=12> */
[----:B------:R3:W5:Y:S01]  /*0140*/  @P0 LDG.E R17, desc[UR20][R8.64] ;  /* 0x0000001408110981 */ /* 0x000762000c1e1900 */
[----:B------:R-:W-:-:S13]  /*0150*/  ISETP.GE.AND P0, PT, R120, R23, PT ;  /* 0x000000177800720c */ /* 0x000fda0003f06270 */
[----:B------:R-:W-:Y:S05]  /*0160*/  @P0 EXIT ;  /* 0x000000000000094d */ /* 0x000fea0003800000 */
[----:B------:R-:W4:Y:S01]  /*0170*/  LDC R0, c[0x0][0x508] ;  /* 0x00014200ff007b82 */ /* 0x000f220000000800 */
[----:B-1----:R-:W-:Y:S01]  /*0180*/  @!P1 ISETP.NE.U32.AND P0, PT, R4, RZ, PT ;  /* 0x000000ff0400920c */ /* 0x002fe20003f05070 */
[----:B------:R-:W1:Y:S01]  /*0190*/  LDCU UR5, c[0x0][0x438] ;  /* 0x00008700ff0577ac */ /* 0x000e620008000800 */
[----:B------:R-:W-:Y:S01]  /*01a0*/  VIADD R4, R15, 0x1 ;  /* 0x000000010f047836 */ /* 0x000fe20000000000 */
[----:B------:R-:W4:Y:S01]  /*01b0*/  S2R R118, SR_CTAID.Z ;  /* 0x0000000000767919 */ /* 0x000f220000002700 */
[----:B------:R-:W-:Y:S01]  /*01c0*/  @!P1 ISETP.NE.AND.EX P0, PT, R5, RZ, PT, P0 ;  /* 0x000000ff0500920c */ /* 0x000fe20003f05300 */
[----:B-----5:R-:W-:Y:S01]  /*01d0*/  @P1 IMAD.IADD R5, R6, 0x1, -R17 ;  /* 0x0000000106051824 */ /* 0x020fe200078e0a11 */
[----:B------:R-:W4:Y:S02]  /*01e0*/  S2R R88, SR_TID.X ;  /* 0x0000000000587919 */ /* 0x000f240000002100 */
[----:B--2---:R-:W-:-:S04]  /*01f0*/  @!P1 SEL R3, R3, RZ, P0 ;  /* 0x000000ff03039207 */ /* 0x004fc80000000000 */
[----:B------:R-:W-:Y:S01]  /*0200*/  @!P1 IADD3 R5, PT, PT, R3, R2, -R17 ;  /* 0x0000000203059210 */ /* 0x000fe20007ffe811 */
[----:B------:R-:W-:-:S04]  /*0210*/  IMAD R3, R4, 0x40, -R23 ;  /* 0x0000004004037824 */ /* 0x000fc800078e0a17 */
[----:B---3--:R-:W-:Y:S01]  /*0220*/  VIADD R7, R5, 0x3f ;  /* 0x0000003f05077836 */ /* 0x008fe20000000000 */
[----:B-1----:R-:W-:-:S04]  /*0230*/  UIADD3 UR5, UPT, UPT, UR5, 0x3f, URZ ;  /* 0x0000003f05057890 */ /* 0x002fc8000fffe0ff */
[----:B------:R-:W-:Y:S01]  /*0240*/  SHF.R.S32.HI R4, RZ, 0x1f, R7 ;  /* 0x0000001fff047819 */ /* 0x000fe20000011407 */
[----:B------:R-:W-:Y:S01]  /*0250*/  USHF.R.S32.HI UR4, URZ, 0x1f, UR5 ;  /* 0x0000001fff047899 */ /* 0x000fe20008011405 */
[----:B----4-:R-:W-:Y:S02]  /*0260*/  IADD3 R3, PT, PT, R7, R0, R3 ;  /* 0x0000000007037210 */ /* 0x010fe40007ffe003 */
[----:B------:R-:W-:Y:S01]  /*0270*/  LEA.HI R4, R4, R7, RZ, 0x6 ;  /* 0x0000000704047211 */ /* 0x000fe200078f30ff */
[----:B------:R-:W-:Y:S01]  /*0280*/  ULEA.HI UR4, UR4, UR5, URZ, 0x6 ;  /* 0x0000000504047291 */ /* 0x000fe2000f8f30ff */
[----:B------:R-:W-:Y:S02]  /*0290*/  SHF.R.S32.HI R2, RZ, 0x1f, R3 ;  /* 0x0000001fff027819 */ /* 0x000fe40000011403 */
[----:B------:R-:W-:Y:S01]  /*02a0*/  SHF.R.S32.HI R4, RZ, 0x6, R4 ;  /* 0x00000006ff047819 */ /* 0x000fe20000011404 */
[----:B------:R-:W-:Y:S01]  /*02b0*/  USHF.R.S32.HI UR4, URZ, 0x6, UR4 ;  /* 0x00000006ff047899 */ /* 0x000fe20008011404 */
[----:B------:R-:W-:-:S04]  /*02c0*/  LEA.HI R2, R2, R3, RZ, 0x6 ;  /* 0x0000000302027211 */ /* 0x000fc800078f30ff */
[----:B------:R-:W-:-:S04]  /*02d0*/  SHF.R.S32.HI R3, RZ, 0x6, R2 ;  /* 0x00000006ff037819 */ /* 0x000fc80000011402 */
[----:B------:R-:W-:-:S04]  /*02e0*/  VIMNMX3 R22, R4, UR4, R3, PT ;  /* 0x0000000404167c0f */ /* 0x000fc8000b800103 */
[----:B------:R-:W-:-:S13]  /*02f0*/  ISETP.GT.AND P0, PT, R22, RZ, PT ;  /* 0x000000ff1600720c */ /* 0x000fda0003f04270 */
[----:B------:R-:W-:Y:S05]  /*0300*/  @P0 BRA `(.L_x_4193) ;  /* 0x0000000000c00947 */ /* 0x000fea0003800000 */
[----:B------:R-:W1:Y:S01]  /*0310*/  LDC.64 R2, c[0x0][0x408] ;  /* 0x00010200ff027b82 */ /* 0x000e620000000a00 */
[----:B------:R-:W-:Y:S01]  /*0320*/  IMAD.SHL.U32 R4, R88, 0x8, RZ ;  /* 0x0000000858047824 */ /* 0x000fe200078e00ff */
[----:B------:R-:W2:Y:S01]  /*0330*/  LDCU.64 UR6, c[0x0][0x400] ;  /* 0x00008000ff0677ac */ /* 0x000ea20008000a00 */
[----:B------:R-:W-:-:S03]  /*0340*/  IMAD.MOV.U32 R5, RZ, RZ, RZ ;  /* 0x000000ffff057224 */ /* 0x000fc600078e00ff */
[----:B------:R-:W-:Y:S01]  /*0350*/  LOP3.LUT R4, R4, 0x18, RZ, 0xc0, !PT ;  /* 0x0000001804047812 */ /* 0x000fe200078ec0ff */
[----:B------:R-:W3:Y:S01]  /*0360*/  LDCU.64 UR4, c[0x0][0x410] ;  /* 0x00008200ff0477ac */ /* 0x000ee20008000a00 */
[----:B------:R-:W4:Y:S03]  /*0370*/  LDC R0, c[0x0][0x3e0] ;  /* 0x0000f800ff007b82 */ /* 0x000f260000000800 */
[----:B-1----:R-:W-:-:S04]  /*0380*/  IMAD.WIDE.U32 R4, R120, R2, R4 ;  /* 0x0000000278047225 */ /* 0x002fc800078e0004 */
[----:B------:R-:W-:Y:S02]  /*0390*/  IMAD R5, R120, R3, R5 ;  /* 0x0000000378057224 */ /* 0x000fe400078e0205 */
[C---:B--2---:R-:W-:Y:S01]  /*03a0*/  IMAD.WIDE.U32 R6, R119.reuse, UR6, R4 ;  /* 0x0000000677067c25 */ /* 0x044fe2000f8e0004 */
[----:B------:R-:W-:Y:S02]  /*03b0*/  SHF.R.U32.HI R4, RZ, 0x2, R88 ;  /* 0x00000002ff047819 */ /* 0x000fe40000011658 */
[----:B------:R-:W-:Y:S01]  /*03c0*/  LOP3.LUT P2, R88, R88, 0x3, RZ, 0xc0, !PT ;  /* 0x0000000358587812 */ /* 0x000fe2000784c0ff */
[C---:B------:R-:W-:Y:S01]  /*03d0*/  IMAD R7, R119.reuse, UR7, R7 ;  /* 0x0000000777077c24 */ /* 0x040fe2000f8e0207 */
[----:B------:R-:W1:Y:S01]  /*03e0*/  LDCU.64 UR6, c[0x0][0x3f0] ;  /* 0x00007e00ff0677ac */ /* 0x000e620008000a00 */
[----:B----4-:R-:W-:Y:S02]  /*03f0*/  IMAD R0, R119, R0, R118 ;  /* 0x0000000077007224 */ /* 0x010fe400078e0276 */
[----:B---3--:R-:W-:-:S04]  /*0400*/  IMAD.WIDE.U32 R6, R118, UR4, R6 ;  /* 0x0000000476067c25 */ /* 0x008fc8000f8e0006 */
[----:B------:R-:W-:Y:S01]  /*0410*/  IMAD R7, R118, UR5, R7 ;  /* 0x0000000576077c24 */ /* 0x000fe2000f8e0207 */
[----:B------:R-:W2:Y:S01]  /*0420*/  LDCU.64 UR4, c[0x0][0x420] ;  /* 0x00008400ff0477ac */ /* 0x000ea20008000a00 */
[-C--:B------:R-:W-:Y:S01]  /*0430*/  IMAD R9, R0, R23.reuse, R120 ;  /* 0x0000001700097224 */ /* 0x080fe200078e0278 */
[----:B------:R-:W-:Y:S01]  /*0440*/  IADD3 R23, PT, PT, -R120, R23, RZ ;  /* 0x0000001778177210 */ /* 0x000fe20007ffe1ff */
[----:B------:R-:W-:-:S03]  /*0450*/  IMAD.WIDE.U32 R6, R4, R2, R6 ;  /* 0x0000000204067225 */ /* 0x000fc600078e0006 */
[C---:B------:R-:W-:Y:S01]  /*0460*/  ISETP.GE.OR P2, PT, R4.reuse, R23, P2 ;  /* 0x000000170400720c */ /* 0x040fe20001746670 */
[----:B------:R-:W-:Y:S02]  /*0470*/  IMAD R5, R4, R3, R7 ;  /* 0x0000000304057224 */ /* 0x000fe400078e0207 */
[----:B------:R-:W-:Y:S01]  /*0480*/  IMAD.SHL.U32 R3, R3, 0x40, RZ ;  /* 0x0000004003037824 */ /* 0x000fe200078e00ff */
[----:B-1----:R-:W-:-:S04]  /*0490*/  LEA R10, P0, R6, UR6, 0x1 ;  /* 0x00000006060a7c11 */ /* 0x002fc8000f8008ff */
[----:B------:R-:W-:Y:S01]  /*04a0*/  LEA.HI.X R11, R6, UR7, R5, 0x1, P0 ;  /* 0x00000007060b7c11 */ /* 0x000fe200080f0c05 */
[----:B------:R-:W-:Y:S01]  /*04b0*/  IMAD.WIDE.U32 R6, R2, 0x40, RZ ;  /* 0x0000004002067825 */ /* 0x000fe200078e00ff */
[----:B------:R-:W-:-:S03]  /*04c0*/  IADD3 R0, P0, PT, R9, R4, RZ ;  /* 0x0000000409007210 */ /* 0x000fc60007f1e0ff */
[----:B------:R-:W-:Y:S01]  /*04d0*/  VIADD R4, R4, 0x20 ;  /* 0x0000002004047836 */ /* 0x000fe20000000000 */
[----:B------:R-:W-:Y:S01]  /*04e0*/  LEA.HI.X.SX32 R9, R9, RZ, 0x1, P0 ;  /* 0x000000ff09097211 */ /* 0x000fe200000f0eff */
[----:B------:R1:W-:Y:S01]  /*04f0*/  STG.E.128 desc[UR20][R10.64], RZ ;  /* 0x000000ff0a007986 */ /* 0x0003e2000c101d14 */
[----:B--2---:R-:W-:Y:S02]  /*0500*/  LEA R8, P0, R0, UR4, 0x2 ;  /* 0x0000000400087c11 */ /* 0x004fe4000f8010ff */
[----:B------:R-:W-:Y:S01]  /*0510*/  IADD3 R2, P1, PT, R6, R10, RZ ;  /* 0x0000000a06027210 */ /* 0x000fe20007f3e0ff */
[----:B------:R1:W-:Y:S01]  /*0520*/  STG.E.128 desc[UR20][R10.64+0x40], RZ ;  /* 0x000040ff0a007986 */ /* 0x0003e2000c101d14 */
[----:B------:R-:W-:Y:S02]  /*0530*/  LEA.HI.X R9, R0, UR5, R9, 0x2, P0 ;  /* 0x0000000500097c11 */ /* 0x000fe400080f1409 */
[----:B------:R-:W-:Y:S01]  /*0540*/  ISETP.GE.AND P0, PT, R4, R23, PT ;  /* 0x000000170400720c */ /* 0x000fe20003f06270 */
[----:B------:R1:W-:Y:S01]  /*0550*/  STG.E.128 desc[UR20][R10.64+0x80], RZ ;  /* 0x000080ff0a007986 */ /* 0x0003e2000c101d14 */
[----:B------:R-:W-:-:S02]  /*0560*/  IADD3.X R3, PT, PT, R11, R7, R3, P1, !PT ;  /* 0x000000070b037210 */ /* 0x000fc40000ffe403 */
[----:B------:R-:W-:Y:S02]  /*0570*/  ISETP.NE.OR P0, PT, R88, RZ, P0 ;  /* 0x000000ff5800720c */ /* 0x000fe40000705670 */
[----:B------:R-:W-:Y:S01]  /*0580*/  @!P2 MOV R5, 0x7f800000 ;  /* 0x7f8000000005a802 */ /* 0x000fe20000000f00 */
        /* <DEDUP_REMOVED lines=8> */
.L_x_4193:
[----:B------:R-:W1:Y:S01]  /*0610*/  LDCU.64 UR4, c[0x0][0x4d8] ;  /* 0x00009b00ff0477ac */ /* 0x000e620008000a00 */
[----:B------:R-:W-:Y:S01]  /*0620*/  MOV R2, R119 ;  /* 0x0000007700027202 */ /* 0x000fe20000000f00 */
[----:B-1----:R-:W-:-:S04]  /*0630*/  UISETP.NE.U32.AND UP0, UPT, UR4, URZ, UPT ;  /* 0x000000ff0400728c */ /* 0x002fc8000bf05070 */
[----:B------:R-:W-:-:S09]  /*0640*/  UISETP.NE.AND.EX UP0, UPT, UR5, URZ, UPT, UP0 ;  /* 0x000000ff0500728c */ /* 0x000fd2000bf05300 */
[----:B------:R-:W-:Y:S05]  /*0650*/  BRA.U !UP0, `(.L_x_4194) ;  /* 0x00000001080c7547 */ /* 0x000fea000b800000 */
[----:B------:R-:W1:Y:S02]  /*0660*/  LDC.64 R2, c[0x0][0x4d8] ;  /* 0x00013600ff027b82 */ /* 0x000e640000000a00 */
[----:B-1----:R-:W-:-:S06]  /*0670*/  IMAD.WIDE.U32 R2, R119, 0x4, R2 ;  /* 0x0000000477027825 */ /* 0x002fcc00078e0002 */
[----:B------:R1:W5:Y:S02]  /*0680*/  LDG.E R2, desc[UR20][R2.64] ;  /* 0x0000001402027981 */ /* 0x000364000c1e1900 */
.L_x_4194:
[----:B------:R-:W2:Y:S02]  /*0690*/  LDCU.64 UR16, c[0x0][0x4e0] ;  /* 0x00009c00ff1077ac */ /* 0x000ea40008000a00 */
[----:B--2---:R-:W-:-:S04]  /*06a0*/  UISETP.NE.U32.AND UP0, UPT, UR16, URZ, UPT ;  /* 0x000000ff1000728c */ /* 0x004fc8000bf05070 */
[----:B------:R-:W-:-:S09]  /*06b0*/  UISETP.NE.AND.EX UP0, UPT, UR17, URZ, UPT, UP0 ;  /* 0x000000ff1100728c */ /* 0x000fd2000bf05300 */
[----:B------:R-:W-:Y:S05]  /*06c0*/  BRA.U !UP0, `(.L_x_4195) ;  /* 0x0000000508887547 */ /* 0x000fea000b800000 */
[----:B------:R-:W2:Y:S01]  /*06d0*/  LDC R11, c[0x0][0x4f0] ;  /* 0x00013c00ff0b7b82 */ /* 0x000ea20000000800 */
[----:B-----5:R-:W-:Y:S01]  /*06e0*/  LEA R2, R22, 0xffffffc0, 0x6 ;  /* 0xffffffc016027811 */ /* 0x020fe200078e30ff */
[----:B------:R-:W3:Y:S01]  /*06f0*/  LDCU.64 UR4, c[0x0][0x4e8] ;  /* 0x00009d00ff0477ac */ /* 0x000ee20008000a00 */
[----:B------:R-:W4:Y:S01]  /*0700*/  LDCU.64 UR6, c[0x0][0x3a0] ;  /* 0x00007400ff0677ac */ /* 0x000f220008000a00 */
[----:B------:R-:W4:Y:S01]  /*0710*/  LDCU.64 UR8, c[0x0][0x3a8] ;  /* 0x00007500ff0877ac */ /* 0x000f220008000a00 */
[----:B------:R-:W4:Y:S01]  /*0720*/  LDCU.64 UR12, c[0x0][0x3b8] ;  /* 0x00007700ff0c77ac */ /* 0x000f220008000a00 */
[----:B--2---:R-:W-:-:S04]  /*0730*/  IABS R6, R11 ;  /* 0x0000000b00067213 */ /* 0x004fc80000000000 */
[----:B------:R-:W2:Y:S08]  /*0740*/  I2F.RP R7, R6 ;  /* 0x0000000600077306 */ /* 0x000eb00000209400 */
[----:B--2---:R-:W2:Y:S02]  /*0750*/  MUFU.RCP R8, R7 ;  /* 0x0000000700087308 */ /* 0x004ea40000001000 */
[----:B--2---:R-:W-:-:S06]  /*0760*/  IADD3 R8, PT, PT, R8, 0xffffffe, RZ ;  /* 0x0ffffffe08087810 */ /* 0x004fcc0007ffe0ff */
        /* <DEDUP_REMOVED lines=19> */
[----:B------:R-:W1:Y:S01]  /*08a0*/  LDCU.64 UR4, c[0x0][0x3c0] ;  /* 0x00007800ff0477ac */ /* 0x000e620008000a00 */
[----:B------:R-:W2:Y:S05]  /*08b0*/  LDC R3, c[0x0][0x3e8] ;  /* 0x0000fa00ff037b82 */ /* 0x000eaa0000000800 */
        /* <DEDUP_REMOVED lines=8> */
[----:B-1----:R-:W-:Y:S01]  /*0940*/  IMAD.U32 R20, RZ, RZ, UR4 ;  /* 0x00000004ff147e24 */ /* 0x002fe2000f8e00ff */
[----:B------:R-:W-:Y:S01]  /*0950*/  IADD3 R9, PT, PT, -R9, RZ, RZ ;  /* 0x000000ff09097210 */ /* 0x000fe20007ffe1ff */
[----:B------:R-:W-:Y:S01]  /*0960*/  IMAD.U32 R21, RZ, RZ, UR5 ;  /* 0x00000005ff157e24 */ /* 0x000fe2000f8e00ff */
[----:B------:R-:W1:Y:S03]  /*0970*/  I2F.RP R14, R7 ;  /* 0x00000007000e7306 */ /* 0x000e660000209400 */
[----:B------:R-:W-:-:S05]  /*0980*/  IMAD R2, R11, R9, R2 ;  /* 0x000000090b027224 */ /* 0x000fca00078e0202 */
        /* <DEDUP_REMOVED lines=12> */
[----:B----4-:R-:W-:-:S04]  /*0a50*/  MOV R6, UR12 ;  /* 0x0000000c00067c02 */ /* 0x010fc80008000f00 */
        /* <DEDUP_REMOVED lines=12> */
[----:B------:R-:W-:-:S04]  /*0b20*/  IMAD R3, R3, R20, RZ ;  /* 0x0000001403037224 */ /* 0x000fc800078e02ff */
        /* <DEDUP_REMOVED lines=13> */
[C---:B------:R-:W-:Y:S02]  /*0c00*/  IMAD R4, R2.reuse, R7, R4 ;  /* 0x0000000702047224 */ /* 0x040fe400078e0204 */
[----:B------:R-:W-:Y:S01]  /*0c10*/  IMAD.WIDE.U32 R10, R2, R20, R10 ;  /* 0x00000014020a7225 */ /* 0x000fe200078e000a */
[----:B------:R-:W-:Y:S02]  /*0c20*/  SHF.R.S32.HI R2, RZ, 0x1f, R8 ;  /* 0x0000001fff027819 */ /* 0x000fe40000011408 */
[----:B------:R-:W-:Y:S02]  /*0c30*/  IADD3 R13, PT, PT, R13, R4, RZ ;  /* 0x000000040d0d7210 */ /* 0x000fe40007ffe0ff */
[----:B------:R-:W-:Y:S01]  /*0c40*/  IADD3 R11, PT, PT, R11, R3, RZ ;  /* 0x000000030b0b7210 */ /* 0x000fe20007ffe0ff */
[C---:B-1----:R-:W-:Y:S02]  /*0c50*/  IMAD R3, R2.reuse, UR8, RZ ;  /* 0x0000000802037c24 */ /* 0x042fe4000f8e02ff */
[----:B------:R-:W-:-:S02]  /*0c60*/  IMAD R9, R2, UR10, RZ ;  /* 0x0000000a02097c24 */ /* 0x000fc4000f8e02ff */
[C---:B------:R-:W-:Y:S02]  /*0c70*/  IMAD R3, R8.reuse, UR9, R3 ;  /* 0x0000000908037c24 */ /* 0x040fe4000f8e0203 */
[----:B------:R-:W-:-:S04]  /*0c80*/  IMAD.WIDE.U32 R12, R8, UR8, R12 ;  /* 0x00000008080c7c25 */ /* 0x000fc8000f8e000c */
[C---:B------:R-:W-:Y:S02]  /*0c90*/  IMAD R9, R8.reuse, UR11, R9 ;  /* 0x0000000b08097c24 */ /* 0x040fe4000f8e0209 */
[----:B------:R-:W-:-:S04]  /*0ca0*/  IMAD.WIDE.U32 R10, R8, UR10, R10 ;  /* 0x0000000a080a7c25 */ /* 0x000fc8000f8e000a */
[----:B------:R-:W-:Y:S01]  /*0cb0*/  IMAD.IADD R2, R13, 0x1, R3 ;  /* 0x000000010d027824 */ /* 0x000fe200078e0203 */
[----:B------:R-:W-:Y:S02]  /*0cc0*/  IADD3 R3, PT, PT, R11, R9, RZ ;  /* 0x000000090b037210 */ /* 0x000fe40007ffe0ff */
[----:B------:R-:W-:Y:S01]  /*0cd0*/  MOV R8, R10 ;  /* 0x0000000a00087202 */ /* 0x000fe20000000f00 */
[----:B------:R-:W-:Y:S06]  /*0ce0*/  BRA `(.L_x_4196) ;  /* 0x0000000400087947 */ /* 0x000fec0003800000 */
.L_x_4195:
[----:B------:R-:W2:Y:S01]  /*0cf0*/  LDC R11, c[0x0][0x3e8] ;  /* 0x0000fa00ff0b7b82 */ /* 0x000ea20000000800 */
[----:B------:R-:W-:Y:S01]  /*0d00*/  MOV R6, RZ ;  /* 0x000000ff00067202 */ /* 0x000fe20000000f00 */
[----:B------:R-:W3:Y:S01]  /*0d10*/  LDCU.64 UR6, c[0x0][0x3a0] ;  /* 0x00007400ff0677ac */ /* 0x000ee20008000a00 */
[----:B------:R-:W-:Y:S02]  /*0d20*/  IABS R8, R118 ;  /* 0x0000007600087213 */ /* 0x000fe40000000000 */
[----:B------:R-:W-:Y:S01]  /*0d30*/  CS2R R128, SRZ ;  /* 0x0000000000807805 */ /* 0x000fe2000001ff00 */
[----:B------:R-:W4:Y:S02]  /*0d40*/  LDCU.64 UR4, c[0x0][0x3a8] ;  /* 0x00007500ff0477ac */ /* 0x000f240008000a00 */
[----:B------:R-:W3:Y:S01]  /*0d50*/  LDC.64 R20, c[0x0][0x3c0] ;  /* 0x0000f000ff147b82 */ /* 0x000ee20000000a00 */
[----:B--2---:R-:W-:-:S04]  /*0d60*/  IABS R4, R11 ;  /* 0x0000000b00047213 */ /* 0x004fc80000000000 */
[----:B------:R-:W2:Y:S08]  /*0d70*/  I2F.RP R10, R4 ;  /* 0x00000004000a7306 */ /* 0x000eb00000209400 */
[----:B--2---:R-:W2:Y:S02]  /*0d80*/  MUFU.RCP R9, R10 ;  /* 0x0000000a00097308 */ /* 0x004ea40000001000 */
[----:B--2---:R-:W-:-:S06]  /*0d90*/  IADD3 R9, PT, PT, R9, 0xffffffe, RZ ;  /* 0x0ffffffe09097810 */ /* 0x004fcc0007ffe0ff */
[----:B------:R-:W1:Y:S02]  /*0da0*/  F2I.FTZ.U32.TRUNC.NTZ R7, R9 ;  /* 0x0000000900077305 */ /* 0x000e64000021f000 */
[----:B-1----:R-:W-:Y:S02]  /*0db0*/  IADD3 R3, PT, PT, RZ, -R7, RZ ;  /* 0x80000007ff037210 */ /* 0x002fe40007ffe0ff */
[----:B------:R-:W-:-:S03]  /*0dc0*/  SHF.R.S32.HI R9, RZ, 0x1f, R17 ;  /* 0x0000001fff097819 */ /* 0x000fc60000011411 */
[----:B------:R-:W-:-:S04]  /*0dd0*/  IMAD R3, R3, R4, RZ ;  /* 0x0000000403037224 */ /* 0x000fc800078e02ff */
[----:B------:R-:W-:Y:S02]  /*0de0*/  IMAD.HI.U32 R3, R7, R3, R6 ;  /* 0x0000000307037227 */ /* 0x000fe400078e0006 */
[----:B------:R-:W1:Y:S04]  /*0df0*/  LDC.64 R6, c[0x0][0x3b8] ;  /* 0x0000ee00ff067b82 */ /* 0x000e680000000a00 */
[----:B------:R-:W-:-:S05]  /*0e00*/  IMAD.HI.U32 R12, R3, R8, RZ ;  /* 0x00000008030c7227 */ /* 0x000fca00078e00ff */
[----:B------:R-:W-:-:S05]  /*0e10*/  IADD3 R3, PT, PT, -R12, RZ, RZ ;  /* 0x000000ff0c037210 */ /* 0x000fca0007ffe1ff */
[----:B------:R-:W-:Y:S02]  /*0e20*/  IMAD R3, R4, R3, R8 ;  /* 0x0000000304037224 */ /* 0x000fe400078e0208 */
[----:B---3--:R-:W-:-:S03]  /*0e30*/  IMAD R8, R9, R20, RZ ;  /* 0x0000001409087224 */ /* 0x008fc600078e02ff */
[----:B------:R-:W-:Y:S01]  /*0e40*/  ISETP.GT.U32.AND P0, PT, R4, R3, PT ;  /* 0x000000030400720c */ /* 0x000fe20003f04070 */
[----:B------:R-:W-:Y:S02]  /*0e50*/  IMAD R8, R17, R21, R8 ;  /* 0x0000001511087224 */ /* 0x000fe400078e0208 */
[-C--:B-1----:R-:W-:Y:S02]  /*0e60*/  IMAD R10, R9, R6.reuse, RZ ;  /* 0x00000006090a7224 */ /* 0x082fe400078e02ff */
[----:B------:R-:W-:-:S04]  /*0e70*/  IMAD.WIDE.U32 R18, R17, R6, RZ ;  /* 0x0000000611127225 */ /* 0x000fc800078e00ff */
[----:B------:R-:W-:-:S04]  /*0e80*/  IMAD R9, R17, R7, R10 ;  /* 0x0000000711097224 */ /* 0x000fc800078e020a */
[----:B------:R-:W-:Y:S01]  /*0e90*/  @!P0 IADD3 R3, PT, PT, R3, -R4, RZ ;  /* 0x8000000403038210 */ /* 0x000fe20007ffe0ff */
[----:B------:R-:W-:Y:S01]  /*0ea0*/  IMAD.WIDE.U32 R16, R17, R20, RZ ;  /* 0x0000001411107225 */ /* 0x000fe200078e00ff */
[----:B------:R-:W-:Y:S02]  /*0eb0*/  IADD3 R19, PT, PT, R19, R9, RZ ;  /* 0x0000000913137210 */ /* 0x000fe40007ffe0ff */
[----:B------:R-:W-:Y:S01]  /*0ec0*/  ISETP.GE.U32.AND P2, PT, R3, R4, PT ;  /* 0x000000040300720c */ /* 0x000fe20003f46070 */
[----:B------:R-:W-:Y:S01]  /*0ed0*/  @!P0 VIADD R12, R12, 0x1 ;  /* 0x000000010c0c8836 */ /* 0x000fe20000000000 */
[----:B-----5:R-:W-:Y:S01]  /*0ee0*/  SHF.R.S32.HI R4, RZ, 0x1f, R2 ;  /* 0x0000001fff047819 */ /* 0x020fe20000011402 */
[----:B------:R-:W-:Y:S01]  /*0ef0*/  IMAD.WIDE.U32 R18, R2, UR6, R18 ;  /* 0x0000000602127c25 */ /* 0x000fe2000f8e0012 */
[----:B------:R-:W-:Y:S02]  /*0f00*/  LOP3.LUT R3, R118, R11, RZ, 0x3c, !PT ;  /* 0x0000000b76037212 */ /* 0x000fe400078e3cff */
[----:B------:R-:W-:Y:S01]  /*0f10*/  IADD3 R17, PT, PT, R17, R8, RZ ;  /* 0x0000000811117210 */ /* 0x000fe20007ffe0ff */
[C---:B------:R-:W-:Y:S01]  /*0f20*/  IMAD R9, R4.reuse, UR6, RZ ;  /* 0x0000000604097c24 */ /* 0x040fe2000f8e02ff */
[----:B------:R-:W-:Y:S01]  /*0f30*/  ISETP.GE.AND P1, PT, R3, RZ, PT ;  /* 0x000000ff0300720c */ /* 0x000fe20003f26270 */
[----:B----4-:R-:W-:Y:S01]  /*0f40*/  IMAD R3, R4, UR4, RZ ;  /* 0x0000000404037c24 */ /* 0x010fe2000f8e02ff */
[----:B------:R-:W-:Y:S01]  /*0f50*/  ISETP.NE.AND P0, PT, R11, RZ, PT ;  /* 0x000000ff0b00720c */ /* 0x000fe20003f05270 */
[----:B------:R-:W-:-:S02]  /*0f60*/  IMAD R10, R2, UR7, R9 ;  /* 0x00000007020a7c24 */ /* 0x000fc4000f8e0209 */
[C---:B------:R-:W-:Y:S01]  /*0f70*/  IMAD R4, R2.reuse, UR5, R3 ;  /* 0x0000000502047c24 */ /* 0x040fe2000f8e0203 */
[----:B------:R-:W1:Y:S01]  /*0f80*/  LDC.64 R8, c[0x0][0x3d0] ;  /* 0x0000f400ff087b82 */ /* 0x000e620000000a00 */
[----:B------:R-:W-:Y:S01]  /*0f90*/  IMAD.WIDE.U32 R16, R2, UR4, R16 ;  /* 0x0000000402107c25 */ /* 0x000fe2000f8e0010 */
[----:B------:R-:W-:Y:S02]  /*0fa0*/  @P2 IADD3 R12, PT, PT, R12, 0x1, RZ ;  /* 0x000000010c0c2810 */ /* 0x000fe40007ffe0ff */
[----:B------:R-:W-:Y:S02]  /*0fb0*/  IADD3 R19, PT, PT, R19, R10, RZ ;  /* 0x0000000a13137210 */ /* 0x000fe40007ffe0ff */
[----:B------:R-:W-:Y:S02]  /*0fc0*/  IADD3 R17, PT, PT, R17, R4, RZ ;  /* 0x0000000411117210 */ /* 0x000fe40007ffe0ff */
[----:B------:R-:W2:Y:S01]  /*0fd0*/  LDC.64 R2, c[0x0][0x3d8] ;  /* 0x0000f600ff027b82 */ /* 0x000ea20000000a00 */
[----:B------:R-:W-:-:S02]  /*0fe0*/  LEA R4, R22, 0xffffffc0, 0x6 ;  /* 0xffffffc016047811 */ /* 0x000fc400078e30ff */
[----:B------:R-:W-:Y:S02]  /*0ff0*/  @!P1 IADD3 R12, PT, PT, -R12, RZ, RZ ;  /* 0x000000ff0c0c9210 */ /* 0x000fe40007ffe1ff */
[----:B------:R-:W-:Y:S01]  /*1000*/  @!P0 LOP3.LUT R12, RZ, R11, RZ, 0x33, !PT ;  /* 0x0000000bff0c8212 */ /* 0x000fe200078e33ff */
[C---:B------:R-:W-:Y:S02]  /*1010*/  IMAD R10, R4.reuse, R7, RZ ;  /* 0x00000007040a7224 */ /* 0x040fe400078e02ff */
[----:B------:R-:W-:Y:S01]  /*1020*/  IMAD.WIDE.U32 R18, R4, R6, R18 ;  /* 0x0000000604127225 */ /* 0x000fe200078e0012 */
[----:B------:R-:W-:-:S03]  /*1030*/  SHF.R.S32.HI R11, RZ, 0x1f, R12 ;  /* 0x0000001fff0b7819 */ /* 0x000fc6000001140c */
[----:B------:R-:W-:-:S04]  /*1040*/  IMAD.WIDE.U32 R16, R4, R20, R16 ;  /* 0x0000001404107225 */ /* 0x000fc800078e0010 */
[----:B------:R-:W-:Y:S02]  /*1050*/  IMAD R4, R4, R21, RZ ;  /* 0x0000001504047224 */ /* 0x000fe400078e02ff */
[----:B------:R-:W-:-:S03]  /*1060*/  IMAD.IADD R19, R19, 0x1, R10 ;  /* 0x0000000113137824 */ /* 0x000fc600078e020a */
[----:B------:R-:W-:Y:S01]  /*1070*/  IADD3 R17, PT, PT, R17, R4, RZ ;  /* 0x0000000411117210 */ /* 0x000fe20007ffe0ff */
[C---:B-1----:R-:W-:Y:S02]  /*1080*/  IMAD R4, R11.reuse, R8, RZ ;  /* 0x000000080b047224 */ /* 0x042fe400078e02ff */
[----:B--2---:R-:W-:Y:S02]  /*1090*/  IMAD R11, R11, R2, RZ ;  /* 0x000000020b0b7224 */ /* 0x004fe400078e02ff */
[----:B------:R-:W-:-:S04]  /*10a0*/  IMAD.WIDE.U32 R18, R12, R8, R18 ;  /* 0x000000080c127225 */ /* 0x000fc800078e0012 */
[C---:B------:R-:W-:Y:S02]  /*10b0*/  IMAD R4, R12.reuse, R9, R4 ;  /* 0x000000090c047224 */ /* 0x040fe400078e0204 */
[----:B------:R-:W-:-:S03]  /*10c0*/  IMAD.WIDE.U32 R8, R12, R2, R16 ;  /* 0x000000020c087225 */ /* 0x000fc600078e0010 */
[----:B------:R-:W-:Y:S01]  /*10d0*/  IADD3 R2, PT, PT, R19, R4, RZ ;  /* 0x0000000413027210 */ /* 0x000fe20007ffe0ff */
[----:B------:R-:W-:Y:S01]  /*10e0*/  IMAD R3, R12, R3, R11 ;  /* 0x000000030c037224 */ /* 0x000fe200078e020b */
[----:B------:R-:W-:-:S04]  /*10f0*/  MOV R12, R18 ;  /* 0x00000012000c7202 */ /* 0x000fc80000000f00 */
[----:B------:R-:W-:-:S07]  /*1100*/  IADD3 R3, PT, PT, R9, R3, RZ ;  /* 0x0000000309037210 */ /* 0x000fce0007ffe0ff */
.L_x_4196:
[----:B------:R-:W1:Y:S01]  /*1110*/  LDCU.64 UR4, c[0x0][0x3b0] ;  /* 0x00007600ff0477ac */ /* 0x000e620008000a00 */
[----:B------:R-:W-:Y:S01]  /*1120*/  IMAD.SHL.U32 R121, R88, 0x8, RZ ;  /* 0x0000000858797824 */ /* 0x000fe200078e00ff */
[----:B------:R-:W-:Y:S01]  /*1130*/  SHF.R.U32.HI R96, RZ, 0x2, R88 ;  /* 0x00000002ff607819 */ /* 0x000fe20000011658 */
[----:B------:R-:W-:Y:S01]  /*1140*/  IMAD.MOV.U32 R25, RZ, RZ, RZ ;  /* 0x000000ffff197224 */ /* 0x000fe200078e00ff */
[----:B------:R-:W2:Y:S01]  /*1150*/  LDCU.128 UR12, c[0x0][0x390] ;  /* 0x00007200ff0c77ac */ /* 0x000ea20008000c00 */
[----:B------:R-:W-:Y:S01]  /*1160*/  IMAD.MOV.U32 R97, RZ, RZ, RZ ;  /* 0x000000ffff617224 */ /* 0x000fe200078e00ff */
[----:B------:R-:W-:Y:S01]  /*1170*/  LOP3.LUT R24, R121, 0x18, RZ, 0xc0, !PT ;  /* 0x0000001879187812 */ /* 0x000fe200078ec0ff */
[----:B------:R-:W-:Y:S01]  /*1180*/  IMAD.SHL.U32 R123, R6, 0x20, RZ ;  /* 0x00000020067b7824 */ /* 0x000fe200078e00ff */
[----:B------:R-:W3:Y:S01]  /*1190*/  LDCU.64 UR18, c[0x0][0x3c8] ;  /* 0x00007900ff1277ac */ /* 0x000ee20008000a00 */
[----:B------:R-:W-:Y:S01]  /*11a0*/  IMAD.WIDE.U32 R14, R15, 0x40, R96 ;  /* 0x000000400f0e7825 */ /* 0x000fe200078e0060 */
[----:B------:R-:W-:-:S02]  /*11b0*/  LOP3.LUT R13, R121, 0xd8, RZ, 0xc0, !PT ;  /* 0x000000d8790d7812 */ /* 0x000fc400078ec0ff */
[C---:B------:R-:W-:Y:S02]  /*11c0*/  IADD3 R12, P1, PT, R24.reuse, R12, RZ ;  /* 0x0000000c180c7210 */ /* 0x040fe40007f3e0ff */
[----:B------:R-:W-:Y:S02]  /*11d0*/  LOP3.LUT R10, R13, 0x18, R88, 0x78, !PT ;  /* 0x000000180d0a7812 */ /* 0x000fe400078e7858 */
[----:B------:R-:W-:Y:S01]  /*11e0*/  IADD3 R8, P2, PT, R24, R8, RZ ;  /* 0x0000000818087210 */ /* 0x000fe20007f5e0ff */
[----:B------:R-:W-:Y:S01]  /*11f0*/  IMAD.X R13, RZ, RZ, R2, P1 ;  /* 0x000000ffff0d7224 */ /* 0x000fe200008e0602 */
[----:B-1----:R-:W-:Y:S01]  /*1200*/  USHF.L.U32 UR8, UR4, 0x5, URZ ;  /* 0x0000000504087899 */ /* 0x002fe200080006ff */
[----:B------:R-:W-:Y:S01]  /*1210*/  IMAD R9, R15, UR4, RZ ;  /* 0x000000040f097c24 */ /* 0x000fe2000f8e02ff */
[----:B------:R-:W-:Y:S01]  /*1220*/  USHF.L.U64.HI UR9, UR4, 0x5, UR5 ;  /* 0x0000000504097899 */ /* 0x000fe20008010205 */
[----:B------:R-:W-:Y:S01]  /*1230*/  LOP3.LUT R121, R10, 0x1f20, R121, 0xf8, !PT ;  /* 0x00001f200a797812 */ /* 0x000fe200078ef879 */
[----:B--2---:R-:W-:Y:S01]  /*1240*/  IMAD.WIDE.U32 R16, R119, UR14, R24 ;  /* 0x0000000e77107c25 */ /* 0x004fe2000f8e0018 */
[----:B------:R-:W1:Y:S01]  /*1250*/  S2UR UR14, SR_CgaCtaId ;  /* 0x00000000000e79c3 */ /* 0x000e620000008800 */
[----:B------:R-:W-:-:S02]  /*1260*/  SHF.R.U32.HI R89, RZ, 0x1, R88 ;  /* 0x00000001ff597819 */ /* 0x000fc40000011658 */
[----:B------:R-:W-:Y:S01]  /*1270*/  IMAD R17, R119, UR15, R17 ;  /* 0x0000000f77117c24 */ /* 0x000fe2000f8e0211 */
[----:B------:R-:W-:Y:S01]  /*1280*/  LEA R126, R22, 0xffffffc0, 0x6 ;  /* 0xffffffc0167e7811 */ /* 0x000fe200078e30ff */
[----:B------:R-:W-:Y:S01]  /*1290*/  IMAD.U32 R18, RZ, RZ, UR8 ;  /* 0x00000008ff127e24 */ /* 0x000fe2000f8e00ff */
[----:B------:R-:W-:Y:S01]  /*12a0*/  SHF.L.U64.HI R122, R6, 0x5, R7 ;  /* 0x00000005067a7819 */ /* 0x000fe20000010207 */
[----:B------:R-:W-:Y:S01]  /*12b0*/  IMAD.U32 R19, RZ, RZ, UR9 ;  /* 0x00000009ff137e24 */ /* 0x000fe2000f8e00ff */
[----:B------:R-:W2:Y:S01]  /*12c0*/  LDCU.128 UR8, c[0x0][0x380] ;  /* 0x00007000ff0877ac */ /* 0x000ea20008000c00 */
[----:B---3--:R-:W-:-:S04]  /*12d0*/  IMAD.WIDE.U32 R16, R118, UR18, R16 ;  /* 0x0000001276107c25 */ /* 0x008fc8000f8e0010 */
[----:B------:R-:W-:-:S04]  /*12e0*/  IMAD.WIDE.U32 R18, R14, UR4, R18 ;  /* 0x000000040e127c25 */ /* 0x000fc8000f8e0012 */
[----:B------:R-:W-:Y:S02]  /*12f0*/  IMAD R11, R118, UR19, R17 ;  /* 0x00000013760b7c24 */ /* 0x000fe4000f8e0211 */
[----:B------:R-:W-:Y:S01]  /*1300*/  IMAD R4, R14, UR5, R9 ;  /* 0x000000050e047c24 */ /* 0x000fe2000f8e0209 */
[----:B------:R-:W-:Y:S01]  /*1310*/  IADD3 R9, P0, PT, R16, R18, RZ ;  /* 0x0000001210097210 */ /* 0x000fe20007f1e0ff */
[----:B------:R-:W-:Y:S01]  /*1320*/  IMAD.MOV.U32 R10, RZ, RZ, R16 ;  /* 0x000000ffff0a7224 */ /* 0x000fe200078e0010 */
[----:B------:R-:W3:Y:S01]  /*1330*/  LDCU UR5, c[0x0][0x50c] ;  /* 0x0000a180ff0577ac */ /* 0x000ee20008000800 */
[----:B------:R-:W-:Y:S01]  /*1340*/  IMAD.WIDE.U32 R12, R96, R6, R12 ;  /* 0x00000006600c7225 */ /* 0x000fe200078e000c */
[----:B------:R-:W-:-:S03]  /*1350*/  IADD3.X R2, PT, PT, R11, R4, R19, P0, !PT ;  /* 0x000000040b027210 */ /* 0x000fc600007fe413 */
[----:B------:R-:W-:Y:S01]  /*1360*/  IMAD.WIDE.U32 R10, R14, UR4, R10 ;  /* 0x000000040e0a7c25 */ /* 0x000fe2000f8e000a */
[----:B------:R-:W-:Y:S01]  /*1370*/  UMOV UR4, 0x400 ;  /* 0x0000040000047882 */ /* 0x000fe20000000000 */
[----:B--2---:R-:W-:Y:S01]  /*1380*/  LEA R14, P0, R9, UR8, 0x1 ;  /* 0x00000008090e7c11 */ /* 0x004fe2000f8008ff */
[----:B-1----:R-:W-:Y:S01]  /*1390*/  ULEA UR4, UR14, UR4, 0x18 ;  /* 0x000000040e047291 */ /* 0x002fe2000f8ec0ff */
[----:B------:R-:W-:Y:S01]  /*13a0*/  IMAD.IADD R4, R11, 0x1, R4 ;  /* 0x000000010b047824 */ /* 0x000fe200078e0204 */
[----:B------:R-:W-:Y:S01]  /*13b0*/  LEA R16, P1, R10, UR8, 0x1 ;  /* 0x000000080a107c11 */ /* 0x000fe2000f8208ff */
[----:B------:R-:W-:Y:S01]  /*13c0*/  IMAD R115, R96, R7, R13 ;  /* 0x0000000760737224 */ /* 0x000fe200078e020d */
[----:B------:R-:W-:Y:S02]  /*13d0*/  LEA R116, P3, R12, UR10, 0x1 ;  /* 0x0000000a0c747c11 */ /* 0x000fe4000f8608ff */
[----:B------:R-:W-:Y:S02]  /*13e0*/  LEA.HI.X R17, R10, UR9, R4, 0x1, P1 ;  /* 0x000000090a117c11 */ /* 0x000fe400088f0c04 */
[----:B------:R-:W-:Y:S01]  /*13f0*/  LEA R121, R121, UR4, 0x1 ;  /* 0x0000000479797c11 */ /* 0x000fe2000f8e08ff */
[----:B------:R-:W-:Y:S01]  /*1400*/  IMAD.MOV.U32 R114, RZ, RZ, R116 ;  /* 0x000000ffff727224 */ /* 0x000fe200078e0074 */
[----:B------:R-:W-:Y:S01]  /*1410*/  LEA.HI.X R15, R9, UR9, R2, 0x1, P0 ;  /* 0x00000009090f7c11 */ /* 0x000fe200080f0c02 */
[----:B------:R-:W-:Y:S01]  /*1420*/  IMAD.SHL.U32 R2, R88, 0x20, RZ ;  /* 0x0000002058027824 */ /* 0x000fe200078e00ff */
[----:B------:R-:W-:Y:S01]  /*1430*/  LEA.HI.X R115, R12, UR11, R115, 0x1, P3 ;  /* 0x0000000b0c737c11 */ /* 0x000fe200098f0c73 */
[----:B------:R-:W-:Y:S01]  /*1440*/  @!PT LDS RZ, [RZ] ;  /* 0x00000000fffff984 */ /* 0x000fe20000000800 */
[----:B------:R-:W-:Y:S01]  /*1450*/  @!PT LDS RZ, [RZ] ;  /* 0x00000000fffff984 */ /* 0x000fe20000000800 */
[----:B------:R-:W-:Y:S01]  /*1460*/  @!PT LDS RZ, [RZ] ;  /* 0x00000000fffff984 */ /* 0x000fe20000000800 */
[----:B------:R-:W-:Y:S01]  /*1470*/  LDGSTS.E.BYPASS.LTC128B.128 [R121], desc[UR20][R16.64] ;  /* 0x0000000010797fae */ /* 0x000fe2000b981a14 */
[----:B------:R-:W-:Y:S01]  /*1480*/  LEA R12, P0, R6, R116, 0x6 ;  /* 0x00000074060c7211 */ /* 0x000fe200078030ff */
[----:B------:R-:W-:Y:S01]  /*1490*/  IMAD.X R9, RZ, RZ, R3, P2 ;  /* 0x000000ffff097224 */ /* 0x000fe200010e0603 */
[----:B------:R-:W-:Y:S01]  /*14a0*/  LOP3.LUT R4, R2, 0xc0, RZ, 0xc0, !PT ;  /* 0x000000c002047812 */ /* 0x000fe200078ec0ff */
[----:B------:R-:W-:Y:S01]  /*14b0*/  LDGSTS.E.BYPASS.LTC128B.128 [R121+0x1000], desc[UR20][R16.64+0x40] ;  /* 0x0100004010797fae */ /* 0x000fe2000b981a14 */
[----:B------:R-:W-:Y:S01]  /*14c0*/  LEA.HI.X R13, R6, R115, R7, 0x6, P0 ;  /* 0x00000073060d7211 */ /* 0x000fe200000f3407 */
[----:B------:R-:W-:Y:S01]  /*14d0*/  IMAD.SHL.U32 R3, R88, 0x4, RZ ;  /* 0x0000000458037824 */ /* 0x000fe200078e00ff */
[----:B------:R-:W-:Y:S01]  /*14e0*/  LOP3.LUT R11, R2, 0x120, RZ, 0xc0, !PT ;  /* 0x00000120020b7812 */ /* 0x000fe200078ec0ff */
[----:B------:R-:W-:Y:S01]  /*14f0*/  LDGSTS.E.BYPASS.LTC128B.128 [R121+0x2000], desc[UR20][R16.64+0x80] ;  /* 0x0200008010797fae */ /* 0x000fe2000b981a14 */
[----:B------:R-:W-:-:S02]  /*1500*/  IMAD.WIDE.U32 R8, R96, R20, R8 ;  /* 0x0000001460087225 */ /* 0x000fc400078e0008 */
[----:B------:R-:W-:Y:S01]  /*1510*/  LOP3.LUT R3, R4, 0x18, R3, 0xf8, !PT ;  /* 0x0000001804037812 */ /* 0x000fe200078ef803 */
[----:B------:R-:W-:Y:S01]  /*1520*/  LDGSTS.E.BYPASS.LTC128B.128 [R121+0x800], desc[UR20][R14.64] ;  /* 0x008000000e797fae */ /* 0x000fe2000b981a14 */
[----:B------:R-:W-:Y:S01]  /*1530*/  IMAD R4, R96, R21, R9 ;  /* 0x0000001560047224 */ /* 0x000fe200078e0209 */
[C---:B------:R-:W-:Y:S02]  /*1540*/  LEA R124, P0, R8.reuse, UR12, 0x1 ;  /* 0x0000000c087c7c11 */ /* 0x040fe4000f8008ff */
[----:B------:R-:W-:Y:S01]  /*1550*/  LDGSTS.E.BYPASS.LTC128B.128 [R121+0x1800], desc[UR20][R14.64+0x40] ;  /* 0x018000400e797fae */ /* 0x000fe2000b981a14 */
[C---:B------:R-:W-:Y:S02]  /*1560*/  LOP3.LUT R113, R3.reuse, 0x8, R88, 0x78, !PT ;  /* 0x0000000803717812 */ /* 0x040fe400078e7858 */
[----:B------:R-:W-:Y:S01]  /*1570*/  LEA.HI.X R125, R8, UR13, R4, 0x1, P0 ;  /* 0x0000000d087d7c11 */ /* 0x000fe200080f0c04 */
[----:B------:R-:W-:Y:S01]  /*1580*/  LDGSTS.E.BYPASS.LTC128B.128 [R121+0x2800], desc[UR20][R14.64+0x80] ;  /* 0x028000800e797fae */ /* 0x000fe2000b981a14 */
[----:B------:R-:W-:-:S02]  /*1590*/  LOP3.LUT R3, R3, 0x8, R89, 0x78, !PT ;  /* 0x0000000803037812 */ /* 0x000fc400078e7859 */
[----:B------:R-:W-:Y:S01]  /*15a0*/  LEA R8, P0, R20, R124, 0x6 ;  /* 0x0000007c14087211 */ /* 0x000fe200078030ff */
[----:B------:R-:W-:Y:S01]  /*15b0*/  LDGSTS.E.BYPASS.LTC128B.128 [R121+0x3000], desc[UR20][R114.64] ;  /* 0x0300000072797fae */ /* 0x000fe2000b981a14 */
[----:B------:R-:W-:Y:S02]  /*15c0*/  LOP3.LUT R89, R89, 0x1f0, RZ, 0xc0, !PT ;  /* 0x000001f059597812 */ /* 0x000fe400078ec0ff */
[----:B------:R-:W-:Y:S01]  /*15d0*/  LOP3.LUT R96, R96, 0x7, RZ, 0xc0, !PT ;  /* 0x0000000760607812 */ /* 0x000fe200078ec0ff */
[----:B------:R-:W-:Y:S01]  /*15e0*/  LDGSTS.E.BYPASS.LTC128B.128 [R121+0x4000], desc[UR20][R114.64+0x40] ;  /* 0x0400004072797fae */ /* 0x000fe2000b981a14 */
[----:B------:R-:W-:-:S03]  /*15f0*/  IADD3 R89, PT, PT, R89, 0x1, R120 ;  /* 0x0000000159597810 */ /* 0x000fc60007ffe078 */
[----:B------:R1:W-:Y:S01]  /*1600*/  LDGSTS.E.BYPASS.LTC128B.128 [R121+0x5000], desc[UR20][R114.64+0x80] ;  /* 0x0500008072797fae */ /* 0x0003e2000b981a14 */
[----:B------:R-:W-:-:S03]  /*1610*/  IADD3 R89, PT, PT, R89, -R23, R96 ;  /* 0x8000001759597210 */ /* 0x000fc60007ffe060 */
[----:B------:R-:W-:Y:S01]  /*1620*/  LDGSTS.E.BYPASS.LTC128B.128 [R121+0x3800], desc[UR20][R12.64] ;  /* 0x038000000c797fae */ /* 0x000fe2000b981a14 */
[----:B------:R-:W-:-:S03]  /*1630*/  IADD3 R0, PT, PT, R89, R0, R5 ;  /* 0x0000000059007210 */ /* 0x000fc60007ffe005 */
[----:B------:R-:W-:Y:S04]  /*1640*/  LDGSTS.E.BYPASS.LTC128B.128 [R121+0x4800], desc[UR20][R12.64+0x40] ;  /* 0x048000400c797fae */ /* 0x000fe8000b981a14 */
[----:B------:R-:W-:Y:S04]  /*1650*/  LDGSTS.E.BYPASS.LTC128B.128 [R121+0x5800], desc[UR20][R12.64+0x80] ;  /* 0x058000800c797fae */ /* 0x000fe8000b981a14 */
[----:B------:R-:W0:Y:S01]  /*1660*/  LDGDEPBAR ;  /* 0x00000000000079af */ /* 0x000e220000000000 */
[----:B-1----:R-:W-:-:S05]  /*1670*/  IMAD.SHL.U32 R114, R88, 0x10, RZ ;  /* 0x0000001058727824 */ /* 0x002fca00078e00ff */
[----:B------:R-:W-:Y:S02]  /*1680*/  LOP3.LUT R9, R114, 0x100, RZ, 0xc0, !PT ;  /* 0x0000010072097812 */ /* 0x000fe400078ec0ff */
[----:B------:R-:W-:Y:S02]  /*1690*/  LOP3.LUT R114, R11, 0x3e00, R114, 0xf8, !PT ;  /* 0x00003e000b727812 */ /* 0x000fe400078ef872 */
[----:B------:R-:W-:Y:S02]  /*16a0*/  LOP3.LUT R4, R9, 0x20, R2, 0xf8, !PT ;  /* 0x0000002009047812 */ /* 0x000fe400078ef802 */
[----:B------:R-:W-:Y:S01]  /*16b0*/  LOP3.LUT R114, R114, R3, RZ, 0xfc, !PT ;  /* 0x0000000372727212 */ /* 0x000fe200078efcff */
[----:B------:R-:W-:-:S04]  /*16c0*/  DEPBAR.LE SB0, 0x0 ;  /* 0x000080000000791a */ /* 0x000fc80000000000 */
[----:B------:R-:W-:Y:S01]  /*16d0*/  BAR.SYNC.DEFER_BLOCKING 0x0 ;  /* 0x0000000000007b1d */ /* 0x000fe20000010000 */
[----:B------:R-:W-:Y:S01]  /*16e0*/  LOP3.LUT R113, R4, R113, RZ, 0xfc, !PT ;  /* 0x0000007104717212 */ /* 0x000fe200078efcff */
[----:B------:R-:W-:Y:S01]  /*16f0*/  IMAD.MOV.U32 R4, RZ, RZ, 0x20 ;  /* 0x00000020ff047424 */ /* 0x000fe200078e00ff */
[----:B------:R-:W-:Y:S02]  /*1700*/  LEA.HI.X R9, R20, R125, R21, 0x6, P0 ;  /* 0x0000007d14097211 */ /* 0x000fe400000f3415 */
[----:B------:R-:W-:Y:S02]  /*1710*/  LEA R114, R114, UR4, 0x1 ;  /* 0x0000000472727c11 */ /* 0x000fe4000f8e08ff */
[----:B------:R-:W-:Y:S02]  /*1720*/  LEA R113, R113, UR4, 0x1 ;  /* 0x0000000471717c11 */ /* 0x000fe4000f8e08ff */
[C---:B------:R-:W-:Y:S01]  /*1730*/  LOP3.LUT P0, RZ, R88.reuse, 0x4, RZ, 0xc0, !PT ;  /* 0x0000000458ff7812 */ /* 0x040fe2000780c0ff */
[----:B------:R-:W-:Y:S01]  /*1740*/  IMAD.SHL.U32 R88, R88, 0x2, RZ ;  /* 0x0000000258587824 */ /* 0x000fe200078e00ff */
[----:B------:R-:W-:-:S02]  /*1750*/  LOP3.LUT R3, R3, 0x120, R2, 0xf8, !PT ;  /* 0x0000012003037812 */ /* 0x000fc400078ef802 */
[----:B------:R-:W-:Y:S02]  /*1760*/  SEL R4, R4, 0xffffffe0, !P0 ;  /* 0xffffffe004047807 */ /* 0x000fe40004000000 */
[----:B------:R-:W-:-:S03]  /*1770*/  LOP3.LUT R23, R88, 0x6, RZ, 0xc0, !PT ;  /* 0x0000000658177812 */ /* 0x000fc600078ec0ff */
        /* <DEDUP_REMOVED lines=13> */
[----:B------:R-:W4:Y:S04]  /*1850*/  LDSM.16.M88.4 R60, [R113+0x3400] ;  /* 0x00340000713c783b */ /* 0x000f280000000200 */
[----:B------:R-:W-:Y:S04]  /*1860*/  LDSM.16.M88.4 R80, [R112] ;  /* 0x000000007050783b */ /* 0x000fe80000000200 */
[----:B------:R-:W5:Y:S04]  /*1870*/  LDSM.16.M88.4 R92, [R90+0x3000] ;  /* 0x003000005a5c783b */ /* 0x000f680000000200 */
[----:B------:R-:W3:Y:S04]  /*1880*/  LDSM.16.M88.4 R52, [R113+0x3800] ;  /* 0x003800007134783b */ /* 0x000ee80000000200 */
[----:B-1----:R-:W1:Y:S04]  /*1890*/  LDSM.16.M88.4 R8, [R113+0x3c00] ;  /* 0x003c00007108783b */ /* 0x002e680000000200 */
[----:B------:R-:W-:Y:S04]  /*18a0*/  LDSM.16.M88.4 R40, [R114+0x1000] ;  /* 0x001000007228783b */ /* 0x000fe80000000200 */
[----:B------:R-:W1:Y:S04]  /*18b0*/  LDSM.16.M88.4 R84, [R113+0x4000] ;  /* 0x004000007154783b */ /* 0x000e680000000200 */
[----:B------:R-:W1:Y:S04]  /*18c0*/  LDSM.16.M88.4 R76, [R90+0x3400] ;  /* 0x003400005a4c783b */ /* 0x000e680000000200 */
[----:B------:R-:W1:Y:S01]  /*18d0*/  LDSM.16.M88.4 R72, [R90+0x3800] ;  /* 0x003800005a48783b */ /* 0x000e620000000200 */
[C---:B--2---:R-:W-:Y:S03]  /*18e0*/  HMMA.16816.F32.BF16 R16, R44.reuse, R32, RZ ;  /* 0x000000202c10723c */ /* 0x044fe600000418ff */
[----:B------:R-:W2:Y:S04]  /*18f0*/  LDSM.16.M88.4 R68, [R90+0x3c00] ;  /* 0x003c00005a44783b */ /* 0x000ea80000000200 */
[----:B------:R-:W-:Y:S01]  /*1900*/  LDSM.16.M88.4 R28, [R112+0x1000] ;  /* 0x00100000701c783b */ /* 0x000fe20000000200 */
[C---:B------:R-:W-:Y:S03]  /*1910*/  HMMA.16816.F32.BF16 R32, R44.reuse, R34, RZ ;  /* 0x000000222c20723c */ /* 0x040fe600000418ff */
[----:B------:R-:W2:Y:S04]  /*1920*/  LDSM.16.M88.4 R24, [R90+0x4000] ;  /* 0x004000005a18783b */ /* 0x000ea80000000200 */
[----:B------:R-:W2:Y:S01]  /*1930*/  LDSM.16.M88.4 R36, [R113+0x4400] ;  /* 0x004400007124783b */ /* 0x000ea20000000200 */
[----:B----4-:R-:W-:Y:S03]  /*1940*/  HMMA.16816.F32.BF16 R64, R44, R60, RZ ;  /* 0x0000003c2c40723c */ /* 0x010fe600000418ff */
[----:B------:R-:W-:Y:S04]  /*1950*/  LDSM.16.M88.4 R12, [R113+0x5000] ;  /* 0x00500000710c783b */ /* 0x000fe80000000200 */
[----:B------:R-:W0:Y:S01]  /*1960*/  LDGDEPBAR ;  /* 0x00000000000079af */ /* 0x000e220000000000 */
[----:B-----5:R-:W-:Y:S08]  /*1970*/  HMMA.16816.F32.BF16 R16, R80, R92, R16 ;  /* 0x0000005c5010723c */ /* 0x020ff00000041810 */
[----:B------:R-:W-:Y:S08]  /*1980*/  HMMA.16816.F32.BF16 R60, R44, R62, RZ ;  /* 0x0000003e2c3c723c */ /* 0x000ff000000418ff */
[----:B------:R-:W-:Y:S08]  /*1990*/  HMMA.16816.F32.BF16 R32, R80, R94, R32 ;  /* 0x0000005e5020723c */ /* 0x000ff00000041820 */
[C---:B---3--:R-:W-:Y:S08]  /*19a0*/  HMMA.16816.F32.BF16 R56, R44.reuse, R52, RZ ;  /* 0x000000342c38723c */ /* 0x048ff000000418ff */
[C---:B------:R-:W-:Y:S08]  /*19b0*/  HMMA.16816.F32.BF16 R52, R44.reuse, R54, RZ ;  /* 0x000000362c34723c */ /* 0x040ff000000418ff */
[C---:B-1----:R-:W-:Y:S08]  /*19c0*/  HMMA.16816.F32.BF16 R48, R44.reuse, R8, RZ ;  /* 0x000000082c30723c */ /* 0x042ff000000418ff */
[----:B------:R-:W-:Y:S01]  /*19d0*/  HMMA.16816.F32.BF16 R44, R44, R10, RZ ;  /* 0x0000000a2c2c723c */ /* 0x000fe200000418ff */
[----:B------:R-:W1:Y:S07]  /*19e0*/  LDSM.16.M88.4 R8, [R114+0x2000] ;  /* 0x002000007208783b */ /* 0x000e6e0000000200 */
[----:B------:R-:W-:Y:S08]  /*19f0*/  HMMA.16816.F32.BF16 R16, R40, R84, R16 ;  /* 0x000000542810723c */ /* 0x000ff00000041810 */
[C---:B------:R-:W-:Y:S08]  /*1a00*/  HMMA.16816.F32.BF16 R64, R80.reuse, R76, R64 ;  /* 0x0000004c5040723c */ /* 0x040ff00000041840 */
[----:B------:R-:W-:Y:S01]  /*1a10*/  HMMA.16816.F32.BF16 R60, R80, R78, R60 ;  /* 0x0000004e503c723c */ /* 0x000fe2000004183c */
[----:B------:R-:W3:Y:S07]  /*1a20*/  LDSM.16.M88.4 R76, [R90+0x4400] ;  /* 0x004400005a4c783b */ /* 0x000eee0000000200 */
[----:B------:R-:W-:Y:S08]  /*1a30*/  HMMA.16816.F32.BF16 R32, R40, R86, R32 ;  /* 0x000000562820723c */ /* 0x000ff00000041820 */
[C---:B------:R-:W-:Y:S08]  /*1a40*/  HMMA.16816.F32.BF16 R56, R80.reuse, R72, R56 ;  /* 0x000000485038723c */ /* 0x040ff00000041838 */
[C---:B------:R-:W-:Y:S08]  /*1a50*/  HMMA.16816.F32.BF16 R52, R80.reuse, R74, R52 ;  /* 0x0000004a5034723c */ /* 0x040ff00000041834 */
[C---:B--2---:R-:W-:Y:S08]  /*1a60*/  HMMA.16816.F32.BF16 R48, R80.reuse, R68, R48 ;  /* 0x000000445030723c */ /* 0x044ff00000041830 */
[----:B------:R-:W-:Y:S01]  /*1a70*/  HMMA.16816.F32.BF16 R44, R80, R70, R44 ;  /* 0x00000046502c723c */ /* 0x000fe2000004182c */
[----:B------:R-:W-:Y:S04]  /*1a80*/  LDSM.16.M88.4 R68, [R90+0x5000] ;  /* 0x005000005a44783b */ /* 0x000fe80000000200 */
[----:B------:R-:W-:Y:S03]  /*1a90*/  LDSM.16.M88.4 R80, [R113+0x4800] ;  /* 0x004800007150783b */ /* 0x000fe60000000200 */
[C---:B------:R-:W-:Y:S01]  /*1aa0*/  HMMA.16816.F32.BF16 R72, R28.reuse, R24, R16 ;  /* 0x000000181c48723c */ /* 0x040fe20000041810 */
[----:B------:R-:W2:Y:S07]  /*1ab0*/  LDSM.16.M88.4 R16, [R112+0x2000] ;  /* 0x002000007010783b */ /* 0x000eae0000000200 */
[----:B------:R-:W-:Y:S01]  /*1ac0*/  HMMA.16816.F32.BF16 R32, R28, R26, R32 ;  /* 0x0000001a1c20723c */ /* 0x000fe20000041820 */
[----:B------:R-:W4:Y:S07]  /*1ad0*/  LDSM.16.M88.4 R24, [R113+0x5400] ;  /* 0x005400007118783b */ /* 0x000f2e0000000200 */
[C---:B------:R-:W-:Y:S08]  /*1ae0*/  HMMA.16816.F32.BF16 R64, R40.reuse, R36, R64 ;  /* 0x000000242840723c */ /* 0x040ff00000041840 */
[----:B------:R-:W-:Y:S01]  /*1af0*/  HMMA.16816.F32.BF16 R60, R40, R38, R60 ;  /* 0x00000026283c723c */ /* 0x000fe2000004183c */
[----:B------:R-:W-:Y:S07]  /*1b00*/  LDSM.16.M88.4 R36, [R90+0x4800] ;  /* 0x004800005a24783b */ /* 0x000fee0000000200 */
[C---:B-1----:R-:W-:Y:S08]  /*1b10*/  HMMA.16816.F32.BF16 R72, R8.reuse, R12, R72 ;  /* 0x0000000c0848723c */ /* 0x042ff00000041848 */
[----:B------:R-:W-:Y:S01]  /*1b20*/  HMMA.16816.F32.BF16 R32, R8, R14, R32 ;  /* 0x0000000e0820723c */ /* 0x000fe20000041820 */
[----:B------:R-:W1:Y:S07]  /*1b30*/  LDSM.16.M88.4 R12, [R90+0x5400] ;  /* 0x005400005a0c783b */ /* 0x000e6e0000000200 */
[C---:B---3--:R-:W-:Y:S08]  /*1b40*/  HMMA.16816.F32.BF16 R64, R28.reuse, R76, R64 ;  /* 0x0000004c1c40723c */ /* 0x048ff00000041840 */
[----:B------:R-:W-:Y:S08]  /*1b50*/  HMMA.16816.F32.BF16 R60, R28, R78, R60 ;  /* 0x0000004e1c3c723c */ /* 0x000ff0000004183c */
        /* <DEDUP_REMOVED lines=9> */
[----:B------:R-:W-:Y:S01]  /*1bf0*/  LDSM.16.M88.4 R24, [R90+0x5800] ;  /* 0x005800005a18783b */ /* 0x000fe20000000200 */
[----:B------:R-:W3:Y:S01]  /*1c00*/  MUFU.TANH R72, R72 ;  /* 0x0000004800487308 */ /* 0x000ee20000002400 */
[----:B------:R-:W-:Y:S01]  /*1c10*/  FMUL.FTZ R32, R32, UR5 ;  /* 0x0000000520207c20 */ /* 0x000fe20008410000 */
[----:B------:R-:W-:Y:S01]  /*1c20*/  FMUL.FTZ R33, R33, UR5 ;  /* 0x0000000521217c20 */ /* 0x000fe20008410000 */
[----:B------:R-:W-:Y:S01]  /*1c30*/  FMUL.FTZ R34, R34, UR5 ;  /* 0x0000000522227c20 */ /* 0x000fe20008410000 */
[----:B------:R-:W-:Y:S02]  /*1c40*/  FMUL.FTZ R35, R35, UR5 ;  /* 0x0000000523237c20 */ /* 0x000fe40008410000 */
[----:B------:R-:W-:Y:S02]  /*1c50*/  HMMA.16816.F32.BF16 R56, R40, R80, R56 ;  /* 0x000000502838723c */ /* 0x000fe40000041838 */
[----:B------:R-:W-:Y:S06]  /*1c60*/  MUFU.TANH R76, R32 ;  /* 0x00000020004c7308 */ /* 0x000fec0000002400 */
[C---:B-1----:R-:W-:Y:S02]  /*1c70*/  HMMA.16816.F32.BF16 R64, R16.reuse, R12, R64 ;  /* 0x0000000c1040723c */ /* 0x042fe40000041840 */
[----:B------:R-:W-:Y:S06]  /*1c80*/  MUFU.TANH R77, R33 ;  /* 0x00000021004d7308 */ /* 0x000fec0000002400 */
[----:B------:R-:W-:Y:S01]  /*1c90*/  HMMA.16816.F32.BF16 R60, R16, R14, R60 ;  /* 0x0000000e103c723c */ /* 0x000fe2000004183c */
[----:B------:R-:W1:Y:S01]  /*1ca0*/  LDSM.16.M88.4 R12, [R90+0x4c00] ;  /* 0x004c00005a0c783b */ /* 0x000e620000000200 */
[----:B------:R-:W-:Y:S06]  /*1cb0*/  MUFU.TANH R78, R34 ;  /* 0x00000022004e7308 */ /* 0x000fec0000002400 */
[----:B------:R-:W-:Y:S01]  /*1cc0*/  HMMA.16816.F32.BF16 R80, R40, R82, R52 ;  /* 0x000000522850723c */ /* 0x000fe20000041834 */
[----:B------:R-:W4:Y:S01]  /*1cd0*/  LDSM.16.M88.4 R52, [R113+0x5800] ;  /* 0x005800007134783b */ /* 0x000f220000000200 */
[----:B------:R-:W-:Y:S06]  /*1ce0*/  MUFU.TANH R73, R73 ;  /* 0x0000004900497308 */ /* 0x000fec0000002400 */
[----:B------:R-:W-:Y:S01]  /*1cf0*/  HMMA.16816.F32.BF16 R56, R28, R36, R56 ;  /* 0x000000241c38723c */ /* 0x000fe20000041838 */
[----:B------:R-:W-:Y:S01]  /*1d00*/  FMUL.FTZ R37, R64, UR5 ;  /* 0x0000000540257c20 */ /* 0x000fe20008410000 */
[----:B------:R5:W-:Y:S01]  /*1d10*/  MUFU.TANH R36, R35 ;  /* 0x0000002300247308 */ /* 0x000be20000002400 */
[----:B------:R-:W-:-:S05]  /*1d20*/  FMUL.FTZ R64, R65, UR5 ;  /* 0x0000000541407c20 */ /* 0x000fca0008410000 */
[C---:B--2---:R-:W-:Y:S02]  /*1d30*/  HMMA.16816.F32.BF16 R48, R40.reuse, R68, R48 ;  /* 0x000000442830723c */ /* 0x044fe40000041830 */
[----:B------:R-:W2:Y:S06]  /*1d40*/  MUFU.TANH R74, R74 ;  /* 0x0000004a004a7308 */ /* 0x000eac0000002400 */
[----:B------:R-:W-:Y:S01]  /*1d50*/  HMMA.16816.F32.BF16 R44, R40, R70, R44 ;  /* 0x00000046282c723c */ /* 0x000fe2000004182c */
[----:B------:R-:W-:Y:S01]  /*1d60*/  FMUL.FTZ R40, R63, UR5 ;  /* 0x000000053f287c20 */ /* 0x000fe20008410000 */
[----:B------:R-:W2:Y:S01]  /*1d70*/  MUFU.TANH R75, R75 ;  /* 0x0000004b004b7308 */ /* 0x000ea20000002400 */
[----:B-----5:R-:W5:Y:S05]  /*1d80*/  LDSM.16.M88.4 R32, [R113+0x5c00] ;  /* 0x005c00007120783b */ /* 0x020f6a0000000200 */
[C---:B------:R-:W-:Y:S01]  /*1d90*/  HMMA.16816.F32.BF16 R80, R28.reuse, R38, R80 ;  /* 0x000000261c50723c */ /* 0x040fe20000041850 */
[----:B------:R-:W-:Y:S01]  /*1da0*/  FMUL.FTZ R38, R67, UR5 ;  /* 0x0000000543267c20 */ /* 0x000fe20008410000 */
[----:B------:R-:W-:Y:S01]  /*1db0*/  FMUL.FTZ R39, R60, UR5 ;  /* 0x000000053c277c20 */ /* 0x000fe20008410000 */
[----:B------:R-:W2:Y:S05]  /*1dc0*/  MUFU.TANH R37, R37 ;  /* 0x0000002500257308 */ /* 0x000eaa0000002400 */
[C---:B-1----:R-:W-:Y:S03]  /*1dd0*/  HMMA.16816.F32.BF16 R48, R28.reuse, R12, R48 ;  /* 0x0000000c1c30723c */ /* 0x042fe60000041830 */
[----:B------:R-:W-:Y:S05]  /*1de0*/  MUFU.TANH R64, R64 ;  /* 0x0000004000407308 */ /* 0x000fea0000002400 */
[----:B------:R-:W-:Y:S01]  /*1df0*/  HMMA.16816.F32.BF16 R44, R28, R14, R44 ;  /* 0x0000000e1c2c723c */ /* 0x000fe2000004182c */
[----:B------:R-:W1:Y:S01]  /*1e00*/  LDSM.16.M88.4 R12, [R90+0x5c00] ;  /* 0x005c00005a0c783b */ /* 0x000e620000000200 */
[----:B------:R-:W-:-:S04]  /*1e10*/  DEPBAR.LE SB0, 0x0 ;  /* 0x000080000000791a */ /* 0x000fc80000000000 */
[----:B------:R-:W-:Y:S02]  /*1e20*/  MUFU.TANH R38, R38 ;  /* 0x0000002600267308 */ /* 0x000fe40000002400 */
[----:B----4-:R-:W-:Y:S01]  /*1e30*/  HMMA.16816.F32.BF16 R56, R8, R52, R56 ;  /* 0x000000340838723c */ /* 0x010fe20000041838 */
[----:B------:R-:W-:-:S05]  /*1e40*/  FMUL.FTZ R52, R66, UR5 ;  /* 0x0000000542347c20 */ /* 0x000fca0008410000 */
[----:B------:R-:W-:Y:S02]  /*1e50*/  MUFU.TANH R39, R39 ;  /* 0x0000002700277308 */ /* 0x000fe40000002400 */
[C---:B------:R-:W-:Y:S06]  /*1e60*/  HMMA.16816.F32.BF16 R80, R8.reuse, R54, R80 ;  /* 0x000000360850723c */ /* 0x040fec0000041850 */
[----:B------:R-:W4:Y:S02]  /*1e70*/  MUFU.TANH R52, R52 ;  /* 0x0000003400347308 */ /* 0x000f240000002400 */
[----:B-----5:R-:W-:Y:S06]  /*1e80*/  HMMA.16816.F32.BF16 R48, R8, R32, R48 ;  /* 0x000000200830723c */ /* 0x020fec0000041830 */
[----:B------:R-:W-:Y:S02]  /*1e90*/  MUFU.TANH R40, R40 ;  /* 0x0000002800287308 */ /* 0x000fe40000002400 */
[----:B------:R-:W-:Y:S01]  /*1ea0*/  HMMA.16816.F32.BF16 R56, R16, R24, R56 ;  /* 0x000000181038723c */ /* 0x000fe20000041838 */
[----:B------:R-:W-:Y:S01]  /*1eb0*/  FMUL.FTZ R24, R61, UR5 ;  /* 0x000000053d187c20 */ /* 0x000fe20008410000 */
[----:B------:R-:W-:-:S05]  /*1ec0*/  FMUL.FTZ R25, R62, UR5 ;  /* 0x000000053e197c20 */ /* 0x000fca0008410000 */
[----:B------:R-:W-:Y:S01]  /*1ed0*/  MUFU.TANH R24, R24 ;  /* 0x0000001800187308 */ /* 0x000fe20000002400 */
[----:B------:R-:W-:Y:S01]  /*1ee0*/  HMMA.16816.F32.BF16 R44, R8, R34, R44 ;  /* 0x00000022082c723c */ /* 0x000fe2000004182c */
[C-C-:B------:R-:W-:Y:S02]  /*1ef0*/  LOP3.LUT R9, R126.reuse, 0x8, R23.reuse, 0xfe, !PT ;  /* 0x000000087e097812 */ /* 0x140fe400078efe17 */
[----:B------:R-:W-:-:S04]  /*1f00*/  LOP3.LUT R11, R126, 0x20, R23, 0xfe, !PT ;  /* 0x000000207e0b7812 */ /* 0x000fc800078efe17 */
[----:B------:R-:W5:Y:S01]  /*1f10*/  MUFU.TANH R25, R25 ;  /* 0x0000001900197308 */ /* 0x000f620000002400 */
[C---:B------:R-:W-:Y:S01]  /*1f20*/  HMMA.16816.F32.BF16 R80, R16.reuse, R26, R80 ;  /* 0x0000001a1050723c */ /* 0x040fe20000041850 */
[C---:B------:R-:W-:Y:S02]  /*1f30*/  VIMNMX R26, PT, PT, R0.reuse, R5, PT ;  /* 0x00000005001a7248 */ /* 0x040fe40003fe0100 */
[----:B------:R-:W-:Y:S01]  /*1f40*/  VIADDMNMX R0, R0, 0x8, R5, PT ;  /* 0x0000000800007846 */ /* 0x000fe20003800105 */
[----:B------:R-:W-:Y:S01]  /*1f50*/  FMUL.FTZ R56, R56, UR5 ;  /* 0x0000000538387c20 */ /* 0x000fe20008410000 */
[C---:B------:R-:W-:Y:S01]  /*1f60*/  LOP3.LUT R27, R126.reuse, R23, RZ, 0xfc, !PT ;  /* 0x000000177e1b7212 */ /* 0x040fe200078efcff */
[----:B------:R-:W-:Y:S01]  /*1f70*/  FMUL.FTZ R59, R59, UR5 ;  /* 0x000000053b3b7c20 */ /* 0x000fe20008410000 */
[--C-:B------:R-:W-:Y:S01]  /*1f80*/  LOP3.LUT R5, R126, 0x1, R23.reuse, 0xfe, !PT ;  /* 0x000000017e057812 */ /* 0x100fe200078efe17 */
[C---:B-1----:R-:W-:Y:S01]  /*1f90*/  HMMA.16816.F32.BF16 R48, R16.reuse, R12, R48 ;  /* 0x0000000c1030723c */ /* 0x042fe20000041830 */
[-C--:B------:R-:W-:Y:S01]  /*1fa0*/  ISETP.GE.AND P6, PT, R27, R26.reuse, PT ;  /* 0x0000001a1b00720c */ /* 0x080fe20003fc6270 */
[----:B------:R-:W1:Y:S01]  /*1fb0*/  MUFU.TANH R132, R56 ;  /* 0x0000003800847308 */ /* 0x000e620000002400 */
[C---:B------:R-:W-:Y:S01]  /*1fc0*/  ISETP.GE.AND P2, PT, R5.reuse, R26, PT ;  /* 0x0000001a0500720c */ /* 0x040fe20003f46270 */
[----:B------:R-:W-:Y:S01]  /*1fd0*/  FMUL.FTZ R58, R58, UR5 ;  /* 0x000000053a3a7c20 */ /* 0x000fe20008410000 */
[-C--:B------:R-:W-:Y:S01]  /*1fe0*/  ISETP.GE.AND P1, PT, R5, R0.reuse, PT ;  /* 0x000000000500720c */ /* 0x080fe20003f26270 */
[----:B------:R-:W-:Y:S01]  /*1ff0*/  FMUL.FTZ R57, R57, UR5 ;  /* 0x0000000539397c20 */ /* 0x000fe20008410000 */
[--C-:B------:R-:W-:Y:S01]  /*2000*/  LOP3.LUT R5, R126, 0x9, R23.reuse, 0xfe, !PT ;  /* 0x000000097e057812 */ /* 0x100fe200078efe17 */
[----:B------:R-:W-:Y:S01]  /*2010*/  HMMA.16816.F32.BF16 R44, R16, R14, R44 ;  /* 0x0000000e102c723c */ /* 0x000fe2000004182c */
[----:B------:R-:W-:Y:S01]  /*2020*/  ISETP.GE.AND P5, PT, R27, R0, PT ;  /* 0x000000001b00720c */ /* 0x000fe20003fa6270 */
[----:B------:R-:W1:Y:S01]  /*2030*/  MUFU.TANH R111, R59 ;  /* 0x0000003b006f7308 */ /* 0x000e620000002400 */
[C---:B------:R-:W-:Y:S01]  /*2040*/  ISETP.GE.AND P4, PT, R9.reuse, R26, PT ;  /* 0x0000001a0900720c */ /* 0x040fe20003f86270 */
[----:B------:R-:W-:Y:S01]  /*2050*/  FMUL.FTZ R80, R80, UR5 ;  /* 0x0000000550507c20 */ /* 0x000fe20008410000 */
[----:B------:R-:W-:Y:S01]  /*2060*/  ISETP.GE.AND P0, PT, R9, R0, PT ;  /* 0x000000000900720c */ /* 0x000fe20003f06270 */
[----:B------:R-:W-:Y:S01]  /*2070*/  FMUL.FTZ R81, R81, UR5 ;  /* 0x0000000551517c20 */ /* 0x000fe20008410000 */
[----:B---3--:R-:W-:Y:S01]  /*2080*/  FSEL R72, R72, -INF , !P6 ;  /* 0xff80000048487808 */ /* 0x008fe20007000000 */
[----:B------:R-:W-:Y:S01]  /*2090*/  FMUL.FTZ R82, R82, UR5 ;  /* 0x0000000552527c20 */ /* 0x000fe20008410000 */
[C---:B------:R-:W-:Y:S01]  /*20a0*/  ISETP.GE.AND P3, PT, R5.reuse, R26, PT ;  /* 0x0000001a0500720c */ /* 0x040fe20003f66270 */
[----:B------:R-:W-:Y:S01]  /*20b0*/  MUFU.TANH R110, R80 ;  /* 0x00000050006e7308 */ /* 0x000fe20000002400 */
[----:B------:R-:W-:Y:S01]  /*20c0*/  ISETP.GE.AND P6, PT, R5, R0, PT ;  /* 0x000000000500720c */ /* 0x000fe20003fc6270 */
[----:B------:R-:W-:Y:S01]  /*20d0*/  FMUL.FTZ R49, R49, UR5 ;  /* 0x0000000531317c20 */ /* 0x000fe20008410000 */
[C-C-:B------:R-:W-:Y:S01]  /*20e0*/  LOP3.LUT R9, R126.reuse, 0x10, R23.reuse, 0xfe, !PT ;  /* 0x000000107e097812 */ /* 0x140fe200078efe17 */
[----:B------:R-:W-:Y:S01]  /*20f0*/  FMUL.FTZ R83, R83, UR5 ;  /* 0x0000000553537c20 */ /* 0x000fe20008410000 */
[--C-:B------:R-:W-:Y:S01]  /*2100*/  LOP3.LUT R5, R126, 0x11, R23.reuse, 0xfe, !PT ;  /* 0x000000117e057812 */ /* 0x100fe200078efe17 */
[----:B------:R-:W-:Y:S01]  /*2110*/  FMUL.FTZ R48, R48, UR5 ;  /* 0x0000000530307c20 */ /* 0x000fe20008410000 */
[----:B--2---:R-:W-:Y:S01]  /*2120*/  FSEL R27, R74, -INF , !P5 ;  /* 0xff8000004a1b7808 */ /* 0x004fe20006800000 */
[----:B------:R-:W2:Y:S01]  /*2130*/  MUFU.TANH R103, R49 ;  /* 0x0000003100677308 */ /* 0x000ea20000002400 */
[----:B------:R-:W-:Y:S01]  /*2140*/  FSEL R10, R73, -INF , !P2 ;  /* 0xff800000490a7808 */ /* 0x000fe20005000000 */
[----:B------:R-:W-:Y:S01]  /*2150*/  FMUL.FTZ R44, R44, UR5 ;  /* 0x000000052c2c7c20 */ /* 0x000fe20008410000 */
[----:B------:R-:W-:Y:S01]  /*2160*/  ISETP.GE.AND P5, PT, R9, R26, PT ;  /* 0x0000001a0900720c */ /* 0x000fe20003fa6270 */
[----:B------:R-:W-:Y:S01]  /*2170*/  FMUL.FTZ R45, R45, UR5 ;  /* 0x000000052d2d7c20 */ /* 0x000fe20008410000 */
[----:B------:R-:W-:Y:S01]  /*2180*/  ISETP.GE.AND P2, PT, R9, R0, PT ;  /* 0x000000000900720c */ /* 0x000fe20003f46270 */
[----:B------:R-:W-:Y:S01]  /*2190*/  FMUL.FTZ R50, R50, UR5 ;  /* 0x0000000532327c20 */ /* 0x000fe20008410000 */
[----:B------:R-:W-:Y:S01]  /*21a0*/  FSEL R75, R75, -INF , !P1 ;  /* 0xff8000004b4b7808 */ /* 0x000fe20004800000 */
[----:B------:R-:W3:Y:S01]  /*21b0*/  MUFU.TANH R117, R58 ;  /* 0x0000003a00757308 */ /* 0x000ee20000002400 */
[----:B------:R-:W-:Y:S01]  /*21c0*/  FSEL R12, R76, -INF , !P4 ;  /* 0xff8000004c0c7808 */ /* 0x000fe20006000000 */
[----:B------:R-:W-:Y:S01]  /*21d0*/  FMUL.FTZ R51, R51, UR5 ;  /* 0x0000000533337c20 */ /* 0x000fe20008410000 */
[C---:B------:R-:W-:Y:S01]  /*21e0*/  ISETP.GE.AND P1, PT, R5.reuse, R26, PT ;  /* 0x0000001a0500720c */ /* 0x040fe20003f26270 */
[----:B------:R-:W-:Y:S01]  /*21f0*/  FMUL.FTZ R46, R46, UR5 ;  /* 0x000000052e2e7c20 */ /* 0x000fe20008410000 */
[----:B------:R-:W-:Y:S01]  /*2200*/  ISETP.GE.AND P4, PT, R5, R0, PT ;  /* 0x000000000500720c */ /* 0x000fe20003f86270 */
[----:B------:R-:W-:Y:S01]  /*2210*/  FMUL.FTZ R47, R47, UR5 ;  /* 0x000000052f2f7c20 */ /* 0x000fe20008410000 */
[C-C-:B------:R-:W-:Y:S01]  /*2220*/  LOP3.LUT R9, R126.reuse, 0x18, R23.reuse, 0xfe, !PT ;  /* 0x000000187e097812 */ /* 0x140fe200078efe17 */
[----:B------:R-:W3:Y:S01]  /*2230*/  MUFU.TANH R130, R57 ;  /* 0x0000003900827308 */ /* 0x000ee20000002400 */
[----:B------:R-:W-:-:S02]  /*2240*/  LOP3.LUT R5, R126, 0x19, R23, 0xfe, !PT ;  /* 0x000000197e057812 */ /* 0x000fc400078efe17 */
[----:B------:R-:W-:Y:S02]  /*2250*/  FSEL R15, R78, -INF , !P0 ;  /* 0xff8000004e0f7808 */ /* 0x000fe40004000000 */
[----:B------:R-:W-:Y:S02]  /*2260*/  FSEL R18, R77, -INF , !P3 ;  /* 0xff8000004d127808 */ /* 0x000fe40005800000 */
[C---:B------:R-:W-:Y:S01]  /*2270*/  ISETP.GE.AND P0, PT, R9.reuse, R26, PT ;  /* 0x0000001a0900720c */ /* 0x040fe20003f06270 */
[----:B------:R-:W-:Y:S01]  /*2280*/  MUFU.TANH R108, R81 ;  /* 0x00000051006c7308 */ /* 0x000fe20000002400 */
[----:B------:R-:W-:Y:S02]  /*2290*/  ISETP.GE.AND P3, PT, R9, R0, PT ;  /* 0x000000000900720c */ /* 0x000fe40003f66270 */
[----:B------:R-:W-:Y:S02]  /*22a0*/  FSEL R17, R36, -INF , !P6 ;  /* 0xff80000024117808 */ /* 0x000fe40007000000 */
[----:B------:R-:W-:-:S02]  /*22b0*/  FSEL R14, R37, -INF , !P5 ;  /* 0xff800000250e7808 */ /* 0x000fc40006800000 */
[C---:B------:R-:W-:Y:S01]  /*22c0*/  ISETP.GE.AND P6, PT, R5.reuse, R26, PT ;  /* 0x0000001a0500720c */ /* 0x040fe20003fc6270 */
[----:B------:R-:W3:Y:S01]  /*22d0*/  MUFU.TANH R109, R82 ;  /* 0x00000052006d7308 */ /* 0x000ee20000002400 */
[----:B------:R-:W-:Y:S02]  /*22e0*/  ISETP.GE.AND P5, PT, R5, R0, PT ;  /* 0x000000000500720c */ /* 0x000fe40003fa6270 */
[----:B------:R-:W-:Y:S02]  /*22f0*/  LOP3.LUT R9, R126, 0x21, R23, 0xfe, !PT ;  /* 0x000000217e097812 */ /* 0x000fe400078efe17 */
[----:B----4-:R-:W-:Y:S02]  /*2300*/  FSEL R5, R52, -INF , !P2 ;  /* 0xff80000034057808 */ /* 0x010fe40005000000 */
[----:B------:R-:W-:Y:S01]  /*2310*/  FSEL R64, R64, -INF , !P1 ;  /* 0xff80000040407808 */ /* 0x000fe20004800000 */
[----:B------:R-:W4:Y:S01]  /*2320*/  MUFU.TANH R107, R83 ;  /* 0x00000053006b7308 */ /* 0x000f220000002400 */
[----:B------:R-:W-:-:S02]  /*2330*/  ISETP.GE.AND P2, PT, R11, R26, PT ;  /* 0x0000001a0b00720c */ /* 0x000fc40003f46270 */
[----:B------:R-:W-:Y:S02]  /*2340*/  ISETP.GE.AND P1, PT, R11, R0, PT ;  /* 0x000000000b00720c */ /* 0x000fe40003f26270 */
[----:B------:R-:W-:Y:S02]  /*2350*/  FSEL R11, R38, -INF , !P4 ;  /* 0xff800000260b7808 */ /* 0x000fe40006000000 */
[----:B------:R-:W-:Y:S01]  /*2360*/  FSEL R16, R39, -INF , !P0 ;  /* 0xff80000027107808 */ /* 0x000fe20004000000 */
[----:B------:R-:W4:Y:S01]  /*2370*/  MUFU.TANH R104, R48 ;  /* 0x0000003000687308 */ /* 0x000f220000002400 */
[C---:B------:R-:W-:Y:S02]  /*2380*/  ISETP.GE.AND P4, PT, R9.reuse, R26, PT ;  /* 0x0000001a0900720c */ /* 0x040fe40003f86270 */
[----:B------:R-:W-:Y:S02]  /*2390*/  ISETP.GE.AND P0, PT, R9, R0, PT ;  /* 0x000000000900720c */ /* 0x000fe40003f06270 */
[----:B------:R-:W-:-:S02]  /*23a0*/  LOP3.LUT R9, R126, 0x28, R23, 0xfe, !PT ;  /* 0x000000287e097812 */ /* 0x000fc400078efe17 */
[----:B------:R-:W-:Y:S01]  /*23b0*/  LOP3.LUT R19, R126, 0x29, R23, 0xfe, !PT ;  /* 0x000000297e137812 */ /* 0x000fe200078efe17 */
[----:B------:R-:W4:Y:S01]  /*23c0*/  MUFU.TANH R102, R44 ;  /* 0x0000002c00667308 */ /* 0x000f220000002400 */
[----:B-----5:R-:W-:Y:S02]  /*23d0*/  FSEL R13, R25, -INF , !P3 ;  /* 0xff800000190d7808 */ /* 0x020fe40005800000 */
[----:B------:R-:W-:Y:S02]  /*23e0*/  FSEL R8, R24, -INF , !P6 ;  /* 0xff80000018087808 */ /* 0x000fe40007000000 */
[C---:B------:R-:W-:Y:S02]  /*23f0*/  ISETP.GE.AND P3, PT, R9.reuse, R26, PT ;  /* 0x0000001a0900720c */ /* 0x040fe40003f66270 */
[----:B------:R-:W-:Y:S01]  /*2400*/  ISETP.GE.AND P6, PT, R9, R0, PT ;  /* 0x000000000900720c */ /* 0x000fe20003fc6270 */
[----:B------:R-:W5:Y:S01]  /*2410*/  MUFU.TANH R101, R45 ;  /* 0x0000002d00657308 */ /* 0x000f620000002400 */
[----:B------:R-:W-:-:S02]  /*2420*/  FSEL R9, R40, -INF , !P5 ;  /* 0xff80000028097808 */ /* 0x000fc40006800000 */
[----:B-1----:R-:W-:Y:S02]  /*2430*/  FSEL R132, R132, -INF , !P2 ;  /* 0xff80000084847808 */ /* 0x002fe40005000000 */
[C---:B------:R-:W-:Y:S02]  /*2440*/  ISETP.GE.AND P5, PT, R19.reuse, R26, PT ;  /* 0x0000001a1300720c */ /* 0x040fe40003fa6270 */
[----:B------:R-:W-:Y:S01]  /*2450*/  ISETP.GE.AND P2, PT, R19, R0, PT ;  /* 0x000000001300720c */ /* 0x000fe20003f46270 */
[----:B------:R-:W1:Y:S01]  /*2460*/  MUFU.TANH R99, R50 ;  /* 0x0000003200637308 */ /* 0x000e620000002400 */
[----:B------:R-:W-:Y:S02]  /*2470*/  LOP3.LUT R19, R126, 0x31, R23, 0xfe, !PT ;  /* 0x000000317e137812 */ /* 0x000fe400078efe17 */
[----:B------:R-:W-:Y:S02]  /*2480*/  FSEL R111, R111, -INF , !P0 ;  /* 0xff8000006f6f7808 */ /* 0x000fe40004000000 */
[----:B------:R-:W-:-:S02]  /*2490*/  ISETP.GE.AND P0, PT, R19, R26, PT ;  /* 0x0000001a1300720c */ /* 0x000fc40003f06270 */
[----:B------:R-:W-:Y:S01]  /*24a0*/  LOP3.LUT R25, R126, 0x30, R23, 0xfe, !PT ;  /* 0x000000307e197812 */ /* 0x000fe200078efe17 */
[----:B------:R-:W1:Y:S01]  /*24b0*/  MUFU.TANH R100, R51 ;  /* 0x0000003300647308 */ /* 0x000e620000002400 */
[----:B--2---:R-:W-:Y:S02]  /*24c0*/  FSEL R103, R103, -INF , !P0 ;  /* 0xff80000067677808 */ /* 0x004fe40004000000 */
[----:B------:R-:W-:Y:S02]  /*24d0*/  ISETP.NE.AND P0, PT, R22, 0x1, PT ;  /* 0x000000011600780c */ /* 0x000fe40003f05270 */
[----:B------:R-:W-:Y:S02]  /*24e0*/  FSEL R110, R110, -INF , !P3 ;  /* 0xff8000006e6e7808 */ /* 0x000fe40005800000 */
[----:B---3--:R-:W-:Y:S01]  /*24f0*/  FSEL R117, R117, -INF , !P1 ;  /* 0xff80000075757808 */ /* 0x008fe20004800000 */
[----:B------:R-:W2:Y:S01]  /*2500*/  MUFU.TANH R97, R46 ;  /* 0x0000002e00617308 */ /* 0x000ea20000002400 */
[----:B------:R-:W-:Y:S01]  /*2510*/  BAR.SYNC.DEFER_BLOCKING 0x0 ;  /* 0x0000000000007b1d */ /* 0x000fe20000010000 */
[----:B------:R-:W-:-:S02]  /*2520*/  ISETP.GE.AND P3, PT, R19, R0, PT ;  /* 0x000000001300720c */ /* 0x000fc40003f66270 */
[----:B------:R-:W-:Y:S02]  /*2530*/  ISETP.GE.AND P1, PT, R25, R26, PT ;  /* 0x0000001a1900720c */ /* 0x000fe40003f26270 */
[C-C-:B------:R-:W-:Y:S02]  /*2540*/  LOP3.LUT R19, R126.reuse, 0x38, R23.reuse, 0xfe, !PT ;  /* 0x000000387e137812 */ /* 0x140fe400078efe17 */
[----:B------:R-:W3:Y:S01]  /*2550*/  MUFU.TANH R95, R47 ;  /* 0x0000002f005f7308 */ /* 0x000ee20000002400 */
[----:B------:R-:W-:Y:S02]  /*2560*/  LOP3.LUT R23, R126, 0x39, R23, 0xfe, !PT ;  /* 0x000000397e177812 */ /* 0x000fe400078efe17 */
[----:B------:R-:W-:Y:S02]  /*2570*/  FSEL R130, R130, -INF , !P4 ;  /* 0xff80000082827808 */ /* 0x000fe40006000000 */
[----:B------:R-:W-:Y:S02]  /*2580*/  FSEL R109, R109, -INF , !P6 ;  /* 0xff8000006d6d7808 */ /* 0x000fe40007000000 */
[----:B------:R-:W-:-:S02]  /*2590*/  FSEL R108, R108, -INF , !P5 ;  /* 0xff8000006c6c7808 */ /* 0x000fc40006800000 */
[----:B----4-:R-:W-:Y:S02]  /*25a0*/  FSEL R107, R107, -INF , !P2 ;  /* 0xff8000006b6b7808 */ /* 0x010fe40005000000 */
[----:B------:R-:W-:Y:S02]  /*25b0*/  FSEL R104, R104, -INF , !P1 ;  /* 0xff80000068687808 */ /* 0x000fe40004800000 */
[----:B------:R-:W-:Y:S02]  /*25c0*/  ISETP.GE.AND P4, PT, R25, R0, PT ;  /* 0x000000001900720c */ /* 0x000fe40003f86270 */
[-C--:B------:R-:W-:Y:S02]  /*25d0*/  ISETP.GE.AND P6, PT, R19, R26.reuse, PT ;  /* 0x0000001a1300720c */ /* 0x080fe40003fc6270 */
[----:B------:R-:W-:Y:S02]  /*25e0*/  ISETP.GE.AND P5, PT, R23, R26, PT ;  /* 0x0000001a1700720c */ /* 0x000fe40003fa6270 */
[----:B------:R-:W-:-:S02]  /*25f0*/  ISETP.GE.AND P2, PT, R19, R0, PT ;  /* 0x000000001300720c */ /* 0x000fc40003f46270 */
[----:B------:R-:W-:Y:S02]  /*2600*/  ISETP.GE.AND P1, PT, R23, R0, PT ;  /* 0x000000001700720c */ /* 0x000fe40003f26270 */
[----:B------:R-:W-:Y:S02]  /*2610*/  FSEL R102, R102, -INF , !P6 ;  /* 0xff80000066667808 */ /* 0x000fe40007000000 */
[----:B-----5:R-:W-:Y:S02]  /*2620*/  FSEL R101, R101, -INF , !P5 ;  /* 0xff80000065657808 */ /* 0x020fe40006800000 */
[----:B-1----:R-:W-:Y:S02]  /*2630*/  FSEL R99, R99, -INF , !P4 ;  /* 0xff80000063637808 */ /* 0x002fe40006000000 */
[----:B------:R-:W-:Y:S02]  /*2640*/  FSEL R100, R100, -INF , !P3 ;  /* 0xff80000064647808 */ /* 0x000fe40005800000 */
[----:B--2---:R-:W-:-:S02]  /*2650*/  FSEL R97, R97, -INF , !P2 ;  /* 0xff80000061617808 */ /* 0x004fc40005000000 */
[----:B---3--:R-:W-:Y:S01]  /*2660*/  FSEL R95, R95, -INF , !P1 ;  /* 0xff8000005f5f7808 */ /* 0x008fe20004800000 */
        /* <DEDUP_REMOVED lines=12> */
.L_x_4198:
        /* <DEDUP_REMOVED lines=58> */
.L_x_4199:
[C---:B------:R-:W-:Y:S01]  /*2ad0*/  LEA R24, P1, R123.reuse, R116, 0x1 ;  /* 0x000000747b187211 */ /* 0x040fe200078208ff */
[----:B------:R-:W-:Y:S02]  /*2ae0*/  IMAD.MOV.U32 R6, RZ, RZ, R116 ;  /* 0x000000ffff067224 */ /* 0x000fe400078e0074 */
[----:B------:R-:W-:Y:S01]  /*2af0*/  IMAD.MOV.U32 R7, RZ, RZ, R115 ;  /* 0x000000ffff077224 */ /* 0x000fe200078e0073 */
[----:B------:R-:W-:-:S04]  /*2b00*/  LEA.HI.X R25, R123, R115, R122, 0x1, P1 ;  /* 0x000000737b197211 */ /* 0x000fc800008f0c7a */
        /* <DEDUP_REMOVED lines=10> */
.L_x_4197:
        /* <DEDUP_REMOVED lines=17> */
[----:B------:R-:W-:Y:S01]  /*2cc0*/  LEA R91, R3, UR4, 0x1 ;  /* 0x00000004035b7c11 */ /* 0x000fe2000f8e08ff */
[----:B------:R-:W2:Y:S03]  /*2cd0*/  SHFL.BFLY PT, R19, R24, 0x2, 0x1f ;  /* 0x0c401f0018137f89 */ /* 0x000ea600000e0000 */
[----:B------:R-:W-:Y:S01]  /*2ce0*/  IADD3 R88, PT, PT, R4, R91, RZ ;  /* 0x0000005b04587210 */ /* 0x000fe20007ffe0ff */
        /* <DEDUP_REMOVED lines=10> */
[----:B------:R-:W-:Y:S01]  /*2d90*/  LDSM.16.MT88.4 R28, [R91+0x6400] ;  /* 0x006400005b1c783b */ /* 0x000fe20000004200 */
[----:B--2---:R-:W-:Y:S02]  /*2da0*/  FMNMX.FTZ R2, R19, R2, !PT ;  /* 0x0000000213027209 */ /* 0x004fe40007810000 */
[----:B---3--:R-:W-:-:S03]  /*2db0*/  FMNMX.FTZ R0, R7, R0, !PT ;  /* 0x0000000007007209 */ /* 0x008fc60007810000 */
[C---:B-1----:R-:W-:Y:S01]  /*2dc0*/  FMUL.FTZ R105, R2.reuse, UR5 ;  /* 0x0000000502697c20 */ /* 0x042fe20008410000 */
        /* <DEDUP_REMOVED lines=25> */
[----:B------:R-:W-:Y:S01]  /*2f60*/  LDSM.16.MT88.4 R24, [R88+0x6400] ;  /* 0x006400005818783b */ /* 0x000fe20000004200 */
[----:B------:R-:W3:Y:S01]  /*2f70*/  MUFU.EX2 R85, R85 ;  /* 0x0000005500557308 */ /* 0x000ee20000000800 */
[----:B------:R-:W-:Y:S01]  /*2f80*/  FFMA.FTZ R138, R101, UR5, -R105 ;  /* 0x00000005658a7c23 */ /* 0x000fe20008010869 */
[--C-:B------:R-:W-:Y:S01]  /*2f90*/  FFMA.FTZ R136, R95, UR5, -R106.reuse ;  /* 0x000000055f887c23 */ /* 0x100fe2000801086a */
[----:B------:R-:W4:Y:S01]  /*2fa0*/  LDSM.16.MT88.4 R12, [R88+0x8000] ;  /* 0x00800000580c783b */ /* 0x000f220000004200 */
[----:B------:R-:W-:Y:S01]  /*2fb0*/  MUFU.EX2 R89, R89 ;  /* 0x0000005900597308 */ /* 0x000fe20000000800 */
[----:B------:R-:W-:Y:S01]  /*2fc0*/  FFMA.FTZ R99, R99, UR5, -R106 ;  /* 0x0000000563637c23 */ /* 0x000fe2000801086a */
[----:B-1----:R-:W-:Y:S01]  /*2fd0*/  F2FP.BF16.F32.PACK_AB R48, R93, R96 ;  /* 0x000000605d30723e */ /* 0x002fe200000010ff */
[----:B------:R-:W-:Y:S01]  /*2fe0*/  LDSM.16.MT88.4 R16, [R88+0x7400] ;  /* 0x007400005810783b */ /* 0x000fe20000004200 */
[----:B------:R-:W1:Y:S01]  /*2ff0*/  MUFU.EX2 R98, R98 ;  /* 0x0000006200627308 */ /* 0x000e620000000800 */
[----:B------:R-:W-:-:S03]  /*3000*/  FADD.FTZ R93, R96, R93 ;  /* 0x0000005d605d7221 */ /* 0x000fc60000010000 */
[----:B------:R-:W-:Y:S01]  /*3010*/  MUFU.EX2 R94, R94 ;  /* 0x0000005e005e7308 */ /* 0x000fe20000000800 */
[C---:B---3--:R-:W-:Y:S01]  /*3020*/  F2FP.BF16.F32.PACK_AB R50, R85.reuse, R92 ;  /* 0x0000005c5532723e */ /* 0x048fe200000010ff */
[----:B------:R-:W-:Y:S02]  /*3030*/  FADD.FTZ R92, R92, R93 ;  /* 0x0000005d5c5c7221 */ /* 0x000fe40000010000 */
[----:B------:R-:W3:Y:S02]  /*3040*/  MUFU.EX2 R87, R87 ;  /* 0x0000005700577308 */ /* 0x000ee40000000800 */
[----:B------:R-:W-:Y:S02]  /*3050*/  FADD.FTZ R85, R85, R92 ;  /* 0x0000005c55557221 */ /* 0x000fe40000010000 */
[----:B------:R-:W-:Y:S01]  /*3060*/  MUFU.EX2 R86, R86 ;  /* 0x0000005600567308 */ /* 0x000fe20000000800 */
[----:B-1----:R-:W-:Y:S01]  /*3070*/  F2FP.BF16.F32.PACK_AB R49, R98, R89 ;  /* 0x000000596231723e */ /* 0x002fe200000010ff */
[----:B------:R-:W-:-:S02]  /*3080*/  FADD.FTZ R89, R89, R98 ;  /* 0x0000006259597221 */ /* 0x000fc40000010000 */
[----:B------:R-:W1:Y:S04]  /*3090*/  MUFU.EX2 R35, R35 ;  /* 0x0000002300237308 */ /* 0x000e680000000800 */
[----:B------:R-:W-:Y:S01]  /*30a0*/  MUFU.EX2 R34, R34 ;  /* 0x0000002200227308 */ /* 0x000fe20000000800 */
[C---:B---3--:R-:W-:Y:S01]  /*30b0*/  F2FP.BF16.F32.PACK_AB R51, R87.reuse, R94 ;  /* 0x0000005e5733723e */ /* 0x048fe200000010ff */
[----:B------:R-:W-:Y:S02]  /*30c0*/  FADD.FTZ R94, R94, R89 ;  /* 0x000000595e5e7221 */ /* 0x000fe40000010000 */
[----:B------:R-:W3:Y:S02]  /*30d0*/  MUFU.EX2 R23, R23 ;  /* 0x0000001700177308 */ /* 0x000ee40000000800 */
[----:B------:R-:W-:-:S02]  /*30e0*/  FADD.FTZ R87, R87, R94 ;  /* 0x0000005e57577221 */ /* 0x000fc40000010000 */
        /* <DEDUP_REMOVED lines=31> */
[--C-:B------:R-:W-:Y:S01]  /*32e0*/  FFMA.FTZ R29, R117, UR5, -R106.reuse ;  /* 0x00000005751d7c23 */ /* 0x100fe2000801086a */
        /* <DEDUP_REMOVED lines=15> */
[C---:B------:R-:W-:Y:S01]  /*33e0*/  HMMA.16816.F32.BF16 R68, R4.reuse, R26, R68 ;  /* 0x0000001a0444723c */ /* 0x040fe20000041844 */
[--C-:B------:R-:W-:Y:S01]  /*33f0*/  FFMA.FTZ R27, R110, UR5, -R105.reuse ;  /* 0x000000056e1b7c23 */ /* 0x100fe20008010869 */
[----:B------:R-:W-:Y:S01]  /*3400*/  FFMA.FTZ R26, R108, UR5, -R105 ;  /* 0x000000056c1a7c23 */ /* 0x000fe20008010869 */
[----:B------:R-:W-:Y:S04]  /*3410*/  MUFU.EX2 R24, R24 ;  /* 0x0000001800187308 */ /* 0x000fe80000000800 */
[----:B------:R-:W-:Y:S01]  /*3420*/  MUFU.EX2 R27, R27 ;  /* 0x0000001b001b7308 */ /* 0x000fe20000000800 */
[C---:B------:R-:W-:Y:S03]  /*3430*/  HMMA.16816.F32.BF16 R56, R4.reuse, R16, R56 ;  /* 0x000000100438723c */ /* 0x040fe60000041838 */
[----:B------:R-:W4:Y:S05]  /*3440*/  MUFU.EX2 R26, R26 ;  /* 0x0000001a001a7308 */ /* 0x000f2a0000000800 */
[C---:B------:R-:W-:Y:S01]  /*3450*/  HMMA.16816.F32.BF16 R52, R4.reuse, R18, R52 ;  /* 0x000000120434723c */ /* 0x040fe20000041834 */
[----:B------:R-:W5:Y:S07]  /*3460*/  LDSM.16.MT88.4 R16, [R88+0x7800] ;  /* 0x007800005810783b */ /* 0x000f6e0000004200 */
[C---:B--2---:R-:W-:Y:S08]  /*3470*/  HMMA.16816.F32.BF16 R36, R4.reuse, R12, R36 ;  /* 0x0000000c0424723c */ /* 0x044ff00000041824 */
[----:B------:R-:W-:Y:S01]  /*3480*/  HMMA.16816.F32.BF16 R40, R4, R14, R40 ;  /* 0x0000000e0428723c */ /* 0x000fe20000041828 */
[----:B---3--:R-:W-:Y:S01]  /*3490*/  F2FP.BF16.F32.PACK_AB R4, R30, R31 ;  /* 0x0000001f1e04723e */ /* 0x008fe200000010ff */
[----:B------:R-:W2:Y:S01]  /*34a0*/  LDSM.16.MT88.4 R12, [R88+0x6800] ;  /* 0x00680000580c783b */ /* 0x000ea20000004200 */
[----:B------:R-:W-:-:S02]  /*34b0*/  F2FP.BF16.F32.PACK_AB R5, R28, R29 ;  /* 0x0000001d1c05723e */ /* 0x000fc400000010ff */
[----:B----4-:R-:W-:Y:S02]  /*34c0*/  F2FP.BF16.F32.PACK_AB R6, R26, R27 ;  /* 0x0000001b1a06723e */ /* 0x010fe400000010ff */
[----:B------:R-:W-:-:S07]  /*34d0*/  F2FP.BF16.F32.PACK_AB R7, R24, R25 ;  /* 0x000000191807723e */ /* 0x000fce00000010ff */
[C---:B-1----:R-:W-:Y:S08]  /*34e0*/  HMMA.16816.F32.BF16 R80, R4.reuse, R8, R80 ;  /* 0x000000080450723c */ /* 0x042ff00000041850 */
[C---:B------:R-:W-:Y:S01]  /*34f0*/  HMMA.16816.F32.BF16 R76, R4.reuse, R10, R76 ;  /* 0x0000000a044c723c */ /* 0x040fe2000004184c */
[----:B------:R-:W1:Y:S07]  /*3500*/  LDSM.16.MT88.4 R8, [R91+0x7800] ;  /* 0x007800005b08783b */ /* 0x000e6e0000004200 */
[C---:B-----5:R-:W-:Y:S08]  /*3510*/  HMMA.16816.F32.BF16 R56, R4.reuse, R16, R56 ;  /* 0x000000100438723c */ /* 0x060ff00000041838 */
        /* <DEDUP_REMOVED lines=8> */
[----:B--2---:R-:W-:Y:S01]  /*35a0*/  HMMA.16816.F32.BF16 R36, R4, R12, R36 ;  /* 0x0000000c0424723c */ /* 0x004fe20000041824 */
[----:B------:R-:W-:Y:S01]  /*35b0*/  FFMA.FTZ R12, R104, UR5, -R105 ;  /* 0x00000005680c7c23 */ /* 0x000fe20008010869 */
[----:B------:R-:W-:-:S04]  /*35c0*/  FFMA.FTZ R104, R97, UR5, -R106 ;  /* 0x0000000561687c23 */ /* 0x000fc8000801086a */
[----:B------:R-:W2:Y:S02]  /*35d0*/  MUFU.EX2 R95, R104 ;  /* 0x00000068005f7308 */ /* 0x000ea40000000800 */
[C---:B------:R-:W-:Y:S08]  /*35e0*/  HMMA.16816.F32.BF16 R40, R4.reuse, R14, R40 ;  /* 0x0000000e0428723c */ /* 0x040ff00000041828 */
[----:B-1----:R-:W-:Y:S01]  /*35f0*/  HMMA.16816.F32.BF16 R44, R4, R8, R44 ;  /* 0x00000008042c723c */ /* 0x002fe2000004182c */
[--C-:B------:R-:W-:Y:S01]  /*3600*/  FFMA.FTZ R9, R103, UR5, -R105.reuse ;  /* 0x0000000567097c23 */ /* 0x100fe20008010869 */
[----:B------:R-:W-:Y:S01]  /*3610*/  FFMA.FTZ R8, R102, UR5, -R105 ;  /* 0x0000000566087c23 */ /* 0x000fe20008010869 */
[----:B------:R1:W-:Y:S01]  /*3620*/  MUFU.EX2 R103, R12 ;  /* 0x0000000c00677308 */ /* 0x0003e20000000800 */
[----:B------:R-:W-:-:S03]  /*3630*/  FFMA.FTZ R105, R100, UR5, -R106 ;  /* 0x0000000564697c23 */ /* 0x000fc6000801086a */
[----:B------:R-:W3:Y:S01]  /*3640*/  MUFU.EX2 R102, R9 ;  /* 0x0000000900667308 */ /* 0x000ee20000000800 */
[----:B------:R-:W-:Y:S01]  /*3650*/  HMMA.16816.F32.BF16 R48, R4, R10, R48 ;  /* 0x0000000a0430723c */ /* 0x000fe20000041830 */
[----:B--2---:R-:W-:Y:S02]  /*3660*/  F2FP.BF16.F32.PACK_AB R7, R136, R95 ;  /* 0x0000005f8807723e */ /* 0x004fe400000010ff */
[----:B------:R-:W2:Y:S04]  /*3670*/  MUFU.EX2 R101, R8 ;  /* 0x0000000800657308 */ /* 0x000ea80000000800 */
[----:B------:R-:W-:Y:S01]  /*3680*/  MUFU.EX2 R100, R99 ;  /* 0x0000006300647308 */ /* 0x000fe20000000800 */
[----:B-1----:R-:W1:Y:S03]  /*3690*/  LDSM.16.MT88.4 R12, [R88+0x6c00] ;  /* 0x006c0000580c783b */ /* 0x002e660000004200 */
[----:B------:R-:W4:Y:S01]  /*36a0*/  MUFU.EX2 R97, R105 ;  /* 0x0000006900617308 */ /* 0x000f220000000800 */
[----:B---3--:R-:W-:-:S02]  /*36b0*/  F2FP.BF16.F32.PACK_AB R4, R102, R103 ;  /* 0x000000676604723e */ /* 0x008fc400000010ff */
[----:B--2---:R-:W-:Y:S01]  /*36c0*/  F2FP.BF16.F32.PACK_AB R6, R138, R101 ;  /* 0x000000658a06723e */ /* 0x004fe200000010ff */
[----:B------:R-:W2:Y:S01]  /*36d0*/  LDSM.16.MT88.4 R8, [R91+0x7c00] ;  /* 0x007c00005b08783b */ /* 0x000ea20000004200 */
[----:B----4-:R-:W-:-:S07]  /*36e0*/  F2FP.BF16.F32.PACK_AB R5, R97, R100 ;  /* 0x000000646105723e */ /* 0x010fce00000010ff */
        /* <DEDUP_REMOVED lines=35> */
[----:B------:R-:W-:Y:S06]  /*3920*/  @!P0 BRA `(.L_x_4200) ;  /* 0x0000002400788947 */ /* 0x000fec0003800000 */
[----:B------:R-:W-:Y:S01]  /*3930*/  ISETP.NE.U32.AND P0, PT, RZ, UR16, PT ;  /* 0x00000010ff007c0c */ /* 0x000fe2000bf05070 */
[C---:B------:R-:W-:Y:S01]  /*3940*/  IMAD.SHL.U32 R127, R20.reuse, 0x20, RZ ;  /* 0x00000020147f7824 */ /* 0x040fe200078e00ff */
[----:B------:R-:W-:Y:S01]  /*3950*/  SHF.L.U64.HI R132, R20, 0x5, R21 ;  /* 0x0000000514847819 */ /* 0x000fe20000010215 */
[----:B------:R-:W-:Y:S01]  /*3960*/  IMAD.MOV.U32 R85, RZ, RZ, R0 ;  /* 0x000000ffff557224 */ /* 0x000fe200078e0000 */
[----:B------:R-:W-:Y:S01]  /*3970*/  ISETP.NE.AND.EX P0, PT, RZ, UR17, PT, P0 ;  /* 0x00000011ff007c0c */ /* 0x000fe2000bf05300 */
[C---:B------:R-:W-:Y:S01]  /*3980*/  VIADD R134, R22.reuse, 0xfffffffe ;  /* 0xfffffffe16867836 */ /* 0x040fe20000000000 */
[C---:B------:R-:W-:Y:S01]  /*3990*/  SHF.L.U64.HI R132, R127.reuse, 0x1, R132 ;  /* 0x000000017f847819 */ /* 0x040fe20000010284 */
[----:B------:R-:W1:Y:S01]  /*39a0*/  LDCU UR5, c[0x0][0x50c] ;  /* 0x0000a180ff0577ac */ /* 0x000e620008000800 */
[----:B------:R-:W-:Y:S02]  /*39b0*/  MOV R3, R2 ;  /* 0x0000000200037202 */ /* 0x000fe40000000f00 */
[----:B------:R-:W-:Y:S01]  /*39c0*/  IADD3 R133, PT, PT, -R22, 0x1, RZ ;  /* 0x0000000116857810 */ /* 0x000fe20007ffe1ff */
[----:B------:R-:W2:Y:S01]  /*39d0*/  LDCU UR4, c[0x0][0x45c] ;  /* 0x00008b80ff0477ac */ /* 0x000ea20008000800 */
[----:B------:R-:W-:Y:S01]  /*39e0*/  SHF.L.U32 R127, R127, 0x1, RZ ;  /* 0x000000017f7f7819 */ /* 0x000fe200000006ff */
[----:B------:R-:W3:Y:S04]  /*39f0*/  LDCU.64 UR12, c[0x0][0x3c0] ;  /* 0x00007800ff0c77ac */ /* 0x000ee80008000a00 */
[----:B------:R-:W4:Y:S01]  /*3a00*/  @!P0 LDC R130, c[0x0][0x3c0] ;  /* 0x0000f000ff828b82 */ /* 0x000f220000000800 */
[----:B------:R-:W-:Y:S01]  /*3a10*/  @!P0 IMAD.MOV.U32 R131, RZ, RZ, RZ ;  /* 0x000000ffff838224 */ /* 0x000fe200078e00ff */
[----:B------:R-:W1:Y:S04]  /*3a20*/  LDCU.64 UR10, c[0x0][0x3a8] ;  /* 0x00007500ff0a77ac */ /* 0x000e680008000a00 */
[----:B------:R-:W-:Y:S01]  /*3a30*/  @!P0 IADD3 R131, P1, PT, RZ, -R131, RZ ;  /* 0x80000083ff838210 */ /* 0x000fe20007f3e0ff */
[----:B------:R-:W1:Y:S01]  /*3a40*/  LDCU.64 UR8, c[0x0][0x3b8] ;  /* 0x00007700ff0877ac */ /* 0x000e620008000a00 */
[----:B------:R-:W1:Y:S01]  /*3a50*/  LDCU.64 UR6, c[0x0][0x3a0] ;  /* 0x00007400ff0677ac */ /* 0x000e620008000a00 */
[----:B----4-:R-:W-:-:S04]  /*3a60*/  @!P0 IMAD.SHL.U32 R130, R130, 0x40, RZ ;  /* 0x0000004082828824 */ /* 0x010fc800078e00ff */
[----:B------:R-:W-:-:S05]  /*3a70*/  @!P0 IMAD.X R130, RZ, RZ, ~R130, P1 ;  /* 0x000000ffff828224 */ /* 0x000fca00008e0e82 */
[----:B-123--:R-:W-:-:S07]  /*3a80*/  @!P0 SHF.R.S64 R131, R131, 0x1f, R130 ;  /* 0x0000001f83838819 */ /* 0x00efce0000001082 */
.L_x_4204:
[----:B------:R-:W-:Y:S04]  /*3a90*/  DEPBAR.LE SB0, 0x0 ;  /* 0x000080000000791a */ /* 0x000fe80000000000 */
[----:B------:R-:W-:Y:S01]  /*3aa0*/  BAR.SYNC.DEFER_BLOCKING 0x0 ;  /* 0x0000000000007b1d */ /* 0x000fe20000010000 */
[----:B------:R-:W-:Y:S01]  /*3ab0*/  IMAD.MOV.U32 R2, RZ, RZ, R124 ;  /* 0x000000ffff027224 */ /* 0x000fe200078e007c */
[----:B------:R-:W-:Y:S01]  /*3ac0*/  @!P0 IADD3 R124, P1, PT, R124, R131, RZ ;  /* 0x000000837c7c8210 */ /* 0x000fe20007f3e0ff */
[----:B------:R-:W-:Y:S03]  /*3ad0*/  IMAD.MOV.U32 R0, RZ, RZ, R125 ;  /* 0x000000ffff007224 */ /* 0x000fe600078e007d */
[----:B------:R-:W-:Y:S01]  /*3ae0*/  @!P0 LEA.HI.X.SX32 R125, R130, R125, 0x1, P1 ;  /* 0x0000007d827d8211 */ /* 0x000fe200008f0eff */
[----:B------:R-:W-:Y:S08]  /*3af0*/  @!P0 BRA `(.L_x_4201) ;  /* 0x0000000000f08947 */ /* 0x000ff00003800000 */
[----:B------:R-:W1:Y:S01]  /*3b00*/  LDC R5, c[0x0][0x4f0] ;  /* 0x00013c00ff057b82 */ /* 0x000e620000000800 */
[----:B------:R-:W-:Y:S02]  /*3b10*/  IABS R10, R126 ;  /* 0x0000007e000a7213 */ /* 0x000fe40000000000 */
        /* <DEDUP_REMOVED lines=58> */
.L_x_4201:
[----:B------:R-:W-:Y:S01]  /*3ec0*/  @!PT LDS RZ, [RZ] ;  /* 0x00000000fffff984 */ /* 0x000fe20000000800 */
[----:B------:R-:W-:Y:S01]  /*3ed0*/  @!PT LDS RZ, [RZ] ;  /* 0x00000000fffff984 */ /* 0x000fe20000000800 */
[----:B------:R-:W-:Y:S01]  /*3ee0*/  @!PT LDS RZ, [RZ] ;  /* 0x00000000fffff984 */ /* 0x000fe20000000800 */
[----:B------:R-:W-:Y:S01]  /*3ef0*/  LDGSTS.E.BYPASS.LTC128B.128 [R121+0x6000], desc[UR20][R124.64] ;  /* 0x060000007c797fae */ /* 0x000fe2000b981a14 */
[----:B------:R-:W-:Y:S02]  /*3f00*/  IADD3 R86, P1, PT, R127, R124, RZ ;  /* 0x0000007c7f567210 */ /* 0x000fe40007f3e0ff */
[----:B------:R-:W-:Y:S03]  /*3f10*/  IADD3 R133, PT, PT, R133, 0x1, RZ ;  /* 0x0000000185857810 */ /* 0x000fe60007ffe0ff */
[----:B------:R-:W-:Y:S01]  /*3f20*/  LDGSTS.E.BYPASS.LTC128B.128 [R121+0x7000], desc[UR20][R124.64+0x40] ;  /* 0x070000407c797fae */ /* 0x000fe2000b981a14 */
[----:B------:R-:W-:Y:S02]  /*3f30*/  IADD3.X R87, PT, PT, R132, R125, RZ, P1, !PT ;  /* 0x0000007d84577210 */ /* 0x000fe40000ffe4ff */
[----:B------:R-:W-:Y:S03]  /*3f40*/  ISETP.NE.AND P1, PT, R133, RZ, PT ;  /* 0x000000ff8500720c */ /* 0x000fe60003f25270 */
[----:B------:R-:W-:Y:S06]  /*3f50*/  LDGSTS.E.BYPASS.LTC128B.128 [R121+0x8000], desc[UR20][R124.64+0x80] ;  /* 0x080000807c797fae */ /* 0x000fec000b981a14 */
[----:B------:R-:W-:Y:S06]  /*3f60*/  LDGSTS.E.BYPASS.LTC128B.128 [R121+0x6800], desc[UR20][R86.64] ;  /* 0x0680000056797fae */ /* 0x000fec000b981a14 */
[----:B------:R-:W-:Y:S06]  /*3f70*/  LDGSTS.E.BYPASS.LTC128B.128 [R121+0x7800], desc[UR20][R86.64+0x40] ;  /* 0x0780004056797fae */ /* 0x000fec000b981a14 */
[----:B------:R1:W-:Y:S06]  /*3f80*/  LDGSTS.E.BYPASS.LTC128B.128 [R121+0x8800], desc[UR20][R86.64+0x80] ;  /* 0x0880008056797fae */ /* 0x0003ec000b981a14 */
[----:B------:R-:W-:Y:S06]  /*3f90*/  LDSM.16.M88.4 R92, [R114] ;  /* 0x00000000725c783b */ /* 0x000fec0000000200 */
[----:B------:R-:W2:Y:S06]  /*3fa0*/  LDSM.16.M88.4 R96, [R113+0x3000] ;  /* 0x003000007160783b */ /* 0x000eac0000000200 */
[----:B------:R-:W3:Y:S06]  /*3fb0*/  LDSM.16.M88.4 R100, [R113+0x3400] ;  /* 0x003400007164783b */ /* 0x000eec0000000200 */
[----:B------:R-:W4:Y:S06]  /*3fc0*/  LDSM.16.M88.4 R104, [R113+0x3800] ;  /* 0x003800007168783b */ /* 0x000f2c0000000200 */
[----:B------:R-:W0:Y:S06]  /*3fd0*/  LDGDEPBAR ;  /* 0x00000000000079af */ /* 0x000e2c0000000000 */
[----:B------:R-:W5:Y:S01]  /*3fe0*/  LDSM.16.M88.4 R108, [R113+0x3c00] ;  /* 0x003c0000716c783b */ /* 0x000f620000000200 */
[C---:B--2---:R-:W-:Y:S08]  /*3ff0*/  HMMA.16816.F32.BF16 R4, R92.reuse, R96, RZ ;  /* 0x000000605c04723c */ /* 0x044ff000000418ff */
[C---:B------:R-:W-:Y:S01]  /*4000*/  HMMA.16816.F32.BF16 R8, R92.reuse, R98, RZ ;  /* 0x000000625c08723c */ /* 0x040fe200000418ff */
[----:B------:R-:W-:Y:S07]  /*4010*/  LDSM.16.M88.4 R96, [R112] ;  /* 0x000000007060783b */ /* 0x000fee0000000200 */
[C---:B---3--:R-:W-:Y:S08]  /*4020*/  HMMA.16816.F32.BF16 R12, R92.reuse, R100, RZ ;  /* 0x000000645c0c723c */ /* 0x048ff000000418ff */
[C---:B------:R-:W-:Y:S01]  /*4030*/  HMMA.16816.F32.BF16 R16, R92.reuse, R102, RZ ;  /* 0x000000665c10723c */ /* 0x040fe200000418ff */
[----:B------:R-:W2:Y:S07]  /*4040*/  LDSM.16.M88.4 R100, [R90+0x3000] ;  /* 0x003000005a64783b */ /* 0x000eae0000000200 */
[C---:B----4-:R-:W-:Y:S08]  /*4050*/  HMMA.16816.F32.BF16 R20, R92.reuse, R104, RZ ;  /* 0x000000685c14723c */ /* 0x050ff000000418ff */
[C---:B------:R-:W-:Y:S08]  /*4060*/  HMMA.16816.F32.BF16 R24, R92.reuse, R106, RZ ;  /* 0x0000006a5c18723c */ /* 0x040ff000000418ff */
[C---:B-----5:R-:W-:Y:S08]  /*4070*/  HMMA.16816.F32.BF16 R28, R92.reuse, R108, RZ ;  /* 0x0000006c5c1c723c */ /* 0x060ff000000418ff */
        /* <DEDUP_REMOVED lines=57> */
[C---:B---3--:R-:W-:Y:S03]  /*4410*/  HMMA.16816.F32.BF16 R12, R92.reuse, R100, R12 ;  /* 0x000000645c0c723c */ /* 0x048fe6000004180c */
[----:B------:R-:W-:Y:S01]  /*4420*/  FMUL.FTZ R157, R4, UR5 ;  /* 0x00000005049d7c20 */ /* 0x000fe20008410000 */
[----:B------:R-:W-:Y:S01]  /*4430*/  FMUL.FTZ R155, R5, UR5 ;  /* 0x00000005059b7c20 */ /* 0x000fe20008410000 */
[----:B------:R-:W-:Y:S01]  /*4440*/  FMUL.FTZ R162, R6, UR5 ;  /* 0x0000000506a27c20 */ /* 0x000fe20008410000 */
[----:B------:R-:W-:Y:S02]  /*4450*/  FMUL.FTZ R160, R7, UR5 ;  /* 0x0000000507a07c20 */ /* 0x000fe40008410000 */
[C---:B------:R-:W-:Y:S01]  /*4460*/  HMMA.16816.F32.BF16 R16, R92.reuse, R102, R16 ;  /* 0x000000665c10723c */ /* 0x040fe20000041810 */
[----:B------:R-:W3:Y:S01]  /*4470*/  MUFU.TANH R157, R157 ;  /* 0x0000009d009d7308 */ /* 0x000ee20000002400 */
[----:B------:R-:W4:Y:S01]  /*4480*/  LDSM.16.M88.4 R100, [R90+0x5c00] ;  /* 0x005c00005a64783b */ /* 0x000f220000000200 */
[----:B------:R-:W-:Y:S04]  /*4490*/  DEPBAR.LE SB0, 0x0 ;  /* 0x000080000000791a */ /* 0x000fe80000000000 */
[----:B------:R-:W-:Y:S01]  /*44a0*/  FMUL.FTZ R163, R8, UR5 ;  /* 0x0000000508a37c20 */ /* 0x000fe20008410000 */
[----:B------:R-:W-:Y:S03]  /*44b0*/  FMUL.FTZ R161, R9, UR5 ;  /* 0x0000000509a17c20 */ /* 0x000fe60008410000 */
[----:B------:R-:W1:Y:S01]  /*44c0*/  MUFU.TANH R155, R155 ;  /* 0x0000009b009b7308 */ /* 0x000e620000002400 */
[----:B------:R-:W-:Y:S01]  /*44d0*/  BAR.SYNC.DEFER_BLOCKING 0x0 ;  /* 0x0000000000007b1d */ /* 0x000fe20000010000 */
        /* <DEDUP_REMOVED lines=14> */
[C---:B------:R-:W-:Y:S09]  /*45c0*/  HMMA.16816.F32.BF16 R24, R92.reuse, R98, R24 ;  /* 0x000000625c18723c */ /* 0x040ff20000041818 */
[----:B------:R-:W1:Y:S01]  /*45d0*/  MUFU.TANH R161, R161 ;  /* 0x000000a100a17308 */ /* 0x000e620000002400 */
[C---:B----4-:R-:W-:Y:S03]  /*45e0*/  HMMA.16816.F32.BF16 R28, R92.reuse, R100, R28 ;  /* 0x000000645c1c723c */ /* 0x050fe6000004181c */
[----:B------:R-:W-:Y:S01]  /*45f0*/  FMUL.FTZ R137, R20, UR5 ;  /* 0x0000000514897c20 */ /* 0x000fe20008410000 */
[----:B------:R-:W-:Y:S01]  /*4600*/  FMUL.FTZ R142, R21, UR5 ;  /* 0x00000005158e7c20 */ /* 0x000fe20008410000 */
[----:B------:R-:W-:Y:S01]  /*4610*/  FMUL.FTZ R135, R22, UR5 ;  /* 0x0000000516877c20 */ /* 0x000fe20008410000 */
[----:B------:R-:W-:Y:S03]  /*4620*/  FMUL.FTZ R140, R23, UR5 ;  /* 0x00000005178c7c20 */ /* 0x000fe60008410000 */
[----:B------:R-:W4:Y:S01]  /*4630*/  MUFU.TANH R159, R159 ;  /* 0x0000009f009f7308 */ /* 0x000f220000002400 */
[----:B------:R-:W-:Y:S03]  /*4640*/  HMMA.16816.F32.BF16 R32, R92, R102, R32 ;  /* 0x000000665c20723c */ /* 0x000fe60000041820 */
[----:B------:R-:W-:Y:S01]  /*4650*/  FMUL.FTZ R141, R24, UR5 ;  /* 0x00000005188d7c20 */ /* 0x000fe20008410000 */
[----:B------:R-:W-:Y:S01]  /*4660*/  FMUL.FTZ R144, R25, UR5 ;  /* 0x0000000519907c20 */ /* 0x000fe20008410000 */
[----:B------:R-:W-:Y:S01]  /*4670*/  FMUL.FTZ R143, R26, UR5 ;  /* 0x000000051a8f7c20 */ /* 0x000fe20008410000 */
[----:B------:R-:W-:Y:S03]  /*4680*/  FMUL.FTZ R146, R27, UR5 ;  /* 0x000000051b927c20 */ /* 0x000fe60008410000 */
[----:B------:R-:W2:Y:S01]  /*4690*/  MUFU.TANH R164, R164 ;  /* 0x000000a400a47308 */ /* 0x000ea20000002400 */
[----:B------:R-:W-:Y:S01]  /*46a0*/  FMUL.FTZ R139, R28, UR5 ;  /* 0x000000051c8b7c20 */ /* 0x000fe20008410000 */
[----:B------:R-:W-:Y:S01]  /*46b0*/  FMUL.FTZ R148, R29, UR5 ;  /* 0x000000051d947c20 */ /* 0x000fe20008410000 */
[----:B------:R-:W-:Y:S01]  /*46c0*/  FMUL.FTZ R89, R30, UR5 ;  /* 0x000000051e597c20 */ /* 0x000fe20008410000 */
[----:B-1----:R-:W-:Y:S06]  /*46d0*/  FMUL.FTZ R86, R31, UR5 ;  /* 0x000000051f567c20 */ /* 0x002fec0008410000 */
        /* <DEDUP_REMOVED lines=37> */
[----:B------:R-:W-:Y:S08]  /*4930*/  @!P0 BRA `(.L_x_4203) ;  /* 0x0000000000f48947 */ /* 0x000ff00003800000 */
        /* <DEDUP_REMOVED lines=33> */
[----:B------:R-:W-:Y:S11]  /*4b50*/  ISETP.GE.U32.AND P5, PT, R4, R0, PT ;  /* 0x000000000400720c */ /* 0x000ff60003fa6070 */
        /* <DEDUP_REMOVED lines=27> */
.L_x_4203:
        /* <DEDUP_REMOVED lines=13> */
.L_x_4202:
[----:B--2---:R-:W-:Y:S01]  /*4de0*/  FMNMX3.FTZ R5, R85, R162, R160, !PT ;  /* 0x000000a255057276 */ /* 0x004fe200078100a0 */
        /* <DEDUP_REMOVED lines=152> */
[--C-:B------:R-:W-:Y:S01]  /*5770*/  FFMA.FTZ R89, R86, UR4, -R105.reuse ;  /* 0x0000000456597c23 */ /* 0x100fe20008010869 */
[C---:B---3--:R-:W-:Y:S06]  /*5780*/  HMMA.16816.F32.BF16 R28, R80.reuse, R60, R28 ;  /* 0x0000003c501c723c */ /* 0x048fec000004181c */
[----:B------:R-:W-:Y:S01]  /*5790*/  MUFU.EX2 R144, R144 ;  /* 0x0000009000907308 */ /* 0x000fe20000000800 */
[----:B------:R-:W-:Y:S01]  /*57a0*/  FFMA.FTZ R105, R84, UR4, -R105 ;  /* 0x0000000454697c23 */ /* 0x000fe20008010869 */
        /* <DEDUP_REMOVED lines=9> */
[----:B------:R-:W-:Y:S07]  /*5840*/  ISETP.NE.AND P1, PT, R134, -0x1, PT ;  /* 0xffffffff8600780c */ /* 0x000fee0003f25270 */
[----:B------:R-:W-:Y:S01]  /*5850*/  MUFU.EX2 R146, R146 ;  /* 0x0000009200927308 */ /* 0x000fe20000000800 */
[----:B------:R-:W-:Y:S01]  /*5860*/  FADD.FTZ R98, R94, R98 ;  /* 0x000000625e627221 */ /* 0x000fe20000010000 */
[C---:B--2---:R-:W-:Y:S08]  /*5870*/  HMMA.16816.F32.BF16 R36, R80.reuse, R52, R36 ;  /* 0x000000345024723c */ /* 0x044ff00000041824 */
[----:B------:R-:W1:Y:S01]  /*5880*/  MUFU.EX2 R139, R139 ;  /* 0x0000008b008b7308 */ /* 0x000e620000000800 */
[----:B------:R-:W-:Y:S01]  /*5890*/  FADD.FTZ R96, R96, R97 ;  /* 0x0000006160607221 */ /* 0x000fe20000010000 */
[----:B------:R-:W-:Y:S01]  /*58a0*/  FADD.FTZ R93, R93, R98 ;  /* 0x000000625d5d7221 */ /* 0x000fe20000010000 */
[----:B------:R-:W-:Y:S07]  /*58b0*/  MOV R3, R2 ;  /* 0x0000000200037202 */ /* 0x000fee0000000f00 */
        /* <DEDUP_REMOVED lines=101> */
.L_x_4200:
[----:B------:R-:W1:Y:S01]  /*5f10*/  SHFL.BFLY PT, R9, R138, 0x2, 0x1f ;  /* 0x0c401f008a097f89 */ /* 0x000e6200000e0000 */
[----:B------:R-:W2:Y:S01]  /*5f20*/  S2UR UR4, SR_CgaCtaId ;  /* 0x00000000000479c3 */ /* 0x000ea20000008800 */
[----:B------:R-:W-:Y:S01]  /*5f30*/  UMOV UR5, 0x400 ;  /* 0x0000040000057882 */ /* 0x000fe20000000000 */
[----:B------:R-:W-:Y:S01]  /*5f40*/  BSSY.RECONVERGENT B0, `(.L_x_4205) ;  /* 0x00000ae000007945 */ /* 0x000fe20003800200 */
[----:B------:R-:W3:Y:S01]  /*5f50*/  SHFL.BFLY PT, R3, R136, 0x2, 0x1f ;  /* 0x0c401f0088037f89 */ /* 0x000ee200000e0000 */
[----:B------:R-:W4:Y:S04]  /*5f60*/  S2R R5, SR_TID.X ;  /* 0x0000000000057919 */ /* 0x000f280000002100 */
[----:B------:R-:W5:Y:S08]  /*5f70*/  LDC.64 R14, c[0x0][0x408] ;  /* 0x00010200ff0e7b82 */ /* 0x000f700000000a00 */
[----:B------:R-:W5:Y:S01]  /*5f80*/  LDC.64 R18, c[0x0][0x400] ;  /* 0x00010000ff127b82 */ /* 0x000f620000000a00 */
[----:B-1----:R-:W-:Y:S01]  /*5f90*/  FADD.FTZ R9, R9, R138 ;  /* 0x0000008a09097221 */ /* 0x002fe20000010000 */
[----:B--2---:R-:W-:Y:S01]  /*5fa0*/  ULEA UR4, UR4, UR5, 0x18 ;  /* 0x0000000504047291 */ /* 0x004fe2000f8ec0ff */
[----:B---3--:R-:W-:-:S03]  /*5fb0*/  FADD.FTZ R12, R3, R136 ;  /* 0x00000088030c7221 */ /* 0x008fc60000010000 */
[----:B------:R-:W1:Y:S04]  /*5fc0*/  SHFL.BFLY PT, R8, R9, 0x1, 0x1f ;  /* 0x0c201f0009087f89 */ /* 0x000e6800000e0000 */
[----:B------:R-:W2:Y:S01]  /*5fd0*/  SHFL.BFLY PT, R7, R12, 0x1, 0x1f ;  /* 0x0c201f000c077f89 */ /* 0x000ea200000e0000 */
[C---:B----4-:R-:W-:Y:S02]  /*5fe0*/  SHF.L.U32 R4, R5.reuse, 0x4, RZ ;  /* 0x0000000405047819 */ /* 0x050fe400000006ff */
[C---:B------:R-:W-:Y:S02]  /*5ff0*/  SHF.L.U32 R3, R5.reuse, 0x1, RZ ;  /* 0x0000000105037819 */ /* 0x040fe400000006ff */
[----:B------:R-:W-:Y:S02]  /*6000*/  SHF.L.U32 R6, R5, 0x3, RZ ;  /* 0x0000000305067819 */ /* 0x000fe400000006ff */
[----:B------:R-:W-:-:S02]  /*6010*/  LOP3.LUT R4, R4, 0x3e00, RZ, 0xc0, !PT ;  /* 0x00003e0004047812 */ /* 0x000fc400078ec0ff */
[----:B------:R-:W-:Y:S01]  /*6020*/  LOP3.LUT R3, R3, 0x6, RZ, 0xc0, !PT ;  /* 0x0000000603037812 */ /* 0x000fe200078ec0ff */
[----:B-1----:R-:W-:Y:S01]  /*6030*/  FADD.FTZ R8, R9, R8 ;  /* 0x0000000809087221 */ /* 0x002fe20000010000 */
[C---:B------:R-:W-:Y:S02]  /*6040*/  LOP3.LUT R9, R6.reuse, 0x20, RZ, 0xc0, !PT ;  /* 0x0000002006097812 */ /* 0x040fe400078ec0ff */
[----:B------:R-:W-:Y:S01]  /*6050*/  LOP3.LUT R6, R6, 0xc0, RZ, 0xc0, !PT ;  /* 0x000000c006067812 */ /* 0x000fe200078ec0ff */
[----:B--2---:R-:W-:Y:S01]  /*6060*/  FADD.FTZ R7, R12, R7 ;  /* 0x000000070c077221 */ /* 0x004fe20000010000 */
[----:B------:R-:W-:Y:S01]  /*6070*/  IADD3 R3, PT, PT, R9, R3, R4 ;  /* 0x0000000309037210 */ /* 0x000fe20007ffe004 */
[----:B------:R-:W1:Y:S01]  /*6080*/  MUFU.RCP R11, R8 ;  /* 0x00000008000b7308 */ /* 0x000e620000001000 */
[----:B------:R-:W2:Y:S01]  /*6090*/  LDC.U8 R4, c[0x0][0x548] ;  /* 0x00015200ff047b82 */ /* 0x000ea20000000000 */
[----:B------:R-:W-:Y:S02]  /*60a0*/  FSETP.NE.FTZ.AND P2, PT, R8, RZ, PT ;  /* 0x000000ff0800720b */ /* 0x000fe40003f55000 */
[----:B------:R-:W-:-:S02]  /*60b0*/  LOP3.LUT R6, R6, 0x18, R5, 0xf8, !PT ;  /* 0x0000001806067812 */ /* 0x000fc400078ef805 */
[----:B------:R-:W-:Y:S02]  /*60c0*/  FSETP.NE.FTZ.AND P1, PT, R7, RZ, PT ;  /* 0x000000ff0700720b */ /* 0x000fe40003f35000 */
[----:B------:R-:W3:Y:S01]  /*60d0*/  MUFU.RCP R10, R7 ;  /* 0x00000007000a7308 */ /* 0x000ee20000001000 */
[----:B------:R-:W-:Y:S02]  /*60e0*/  IADD3 R3, PT, PT, R6, R3, RZ ;  /* 0x0000000306037210 */ /* 0x000fe40007ffe0ff */
[C---:B------:R-:W-:Y:S02]  /*60f0*/  LOP3.LUT R6, R5.reuse, 0x8, RZ, 0xc0, !PT ;  /* 0x0000000805067812 */ /* 0x040fe400078ec0ff */
[----:B------:R-:W-:Y:S02]  /*6100*/  SHF.L.U32 R9, R5, 0x2, RZ ;  /* 0x0000000205097819 */ /* 0x000fe400000006ff */
[----:B------:R-:W-:Y:S01]  /*6110*/  LEA R3, R3, UR4, 0x1 ;  /* 0x0000000403037c11 */ /* 0x000fe2000f8e08ff */
[----:B------:R-:W4:Y:S01]  /*6120*/  @P2 LDC R21, c[0x0][0x458] ;  /* 0x00011600ff152b82 */ /* 0x000f220000000800 */
[----:B------:R-:W5:Y:S01]  /*6130*/  @P2 MUFU.LG2 R8, R8 ;  /* 0x0000000800082308 */ /* 0x000f620000000c00 */
[----:B-1----:R-:W-:-:S05]  /*6140*/  FSEL R11, R11, 1, P2 ;  /* 0x3f8000000b0b7808 */ /* 0x002fca0001000000 */
[C---:B------:R-:W-:Y:S01]  /*6150*/  FMUL.FTZ R80, R11.reuse, R80 ;  /* 0x000000500b507220 */ /* 0x040fe20000410000 */
[C---:B------:R-:W-:Y:S01]  /*6160*/  FMUL.FTZ R81, R11.reuse, R81 ;  /* 0x000000510b517220 */ /* 0x040fe20000410000 */
[----:B--2---:R-:W-:Y:S01]  /*6170*/  ISETP.NE.AND P0, PT, R4, RZ, PT ;  /* 0x000000ff0400720c */ /* 0x004fe20003f05270 */
[C---:B------:R-:W-:Y:S01]  /*6180*/  FMUL.FTZ R76, R11.reuse, R76 ;  /* 0x0000004c0b4c7220 */ /* 0x040fe20000410000 */
[----:B---3--:R-:W-:Y:S01]  /*6190*/  FSEL R10, R10, 1, P1 ;  /* 0x3f8000000a0a7808 */ /* 0x008fe20000800000 */
        /* <DEDUP_REMOVED lines=29> */
[----:B------:R-:W-:-:S02]  /*6370*/  IMAD R9, R6, -0x4, R3 ;  /* 0xfffffffc06097824 */ /* 0x000fc400078e0203 */
[C---:B------:R-:W-:Y:S01]  /*6380*/  FMUL.FTZ R69, R11.reuse, R69 ;  /* 0x000000450b457220 */ /* 0x040fe20000410000 */
[----:B------:R-:W1:Y:S01]  /*6390*/  @!P0 LDC R6, c[0x0][0x3e0] ;  /* 0x0000f800ff068b82 */ /* 0x000e620000000800 */
        /* <DEDUP_REMOVED lines=17> */
[----:B------:R-:W-:Y:S01]  /*64b0*/  STS [R3], R80 ;  /* 0x0000005003007388 */ /* 0x000fe20000000800 */
[----:B------:R-:W-:Y:S01]  /*64c0*/  F2FP.BF16.F32.PACK_AB R68, R69, R68 ;  /* 0x000000444544723e */ /* 0x000fe200000010ff */
[----:B------:R-:W2:Y:S01]  /*64d0*/  @P0 LDC R23, c[0x0][0x454] ;  /* 0x00011500ff170b82 */ /* 0x000ea20000000800 */
[----:B------:R-:W-:Y:S01]  /*64e0*/  F2FP.BF16.F32.PACK_AB R70, R71, R70 ;  /* 0x000000464746723e */ /* 0x000fe200000010ff */
[----:B------:R-:W-:Y:S01]  /*64f0*/  STS [R3+0x200], R82 ;  /* 0x0002005203007388 */ /* 0x000fe20000000800 */
[----:B------:R-:W-:Y:S01]  /*6500*/  IADD3 R17, PT, PT, R9, -R10, RZ ;  /* 0x8000000a09117210 */ /* 0x000fe20007ffe0ff */
[----:B------:R-:W3:Y:S01]  /*6510*/  @P1 MUFU.LG2 R7, R7 ;  /* 0x0000000700071308 */ /* 0x000ee20000000c00 */
[----:B------:R-:W-:Y:S01]  /*6520*/  F2FP.BF16.F32.PACK_AB R64, R65, R64 ;  /* 0x000000404140723e */ /* 0x000fe200000010ff */
[----:B------:R-:W-:Y:S01]  /*6530*/  STS [R9+0x10], R76 ;  /* 0x0000104c09007388 */ /* 0x000fe20000000800 */
[----:B------:R-:W-:Y:S01]  /*6540*/  F2FP.BF16.F32.PACK_AB R66, R67, R66 ;  /* 0x000000424342723e */ /* 0x000fe200000010ff */
[----:B------:R-:W5:Y:S01]  /*6550*/  LDC R4, c[0x0][0x434] ;  /* 0x00010d00ff047b82 */ /* 0x000f620000000800 */
[----:B------:R-:W-:Y:S01]  /*6560*/  F2FP.BF16.F32.PACK_AB R60, R61, R60 ;  /* 0x0000003c3d3c723e */ /* 0x000fe200000010ff */
[----:B------:R-:W-:Y:S01]  /*6570*/  STS [R9+0x210], R78 ;  /* 0x0002104e09007388 */ /* 0x000fe20000000800 */
[----:B------:R-:W-:Y:S01]  /*6580*/  F2FP.BF16.F32.PACK_AB R62, R63, R62 ;  /* 0x0000003e3f3e723e */ /* 0x000fe200000010ff */
[----:B------:R-:W-:Y:S01]  /*6590*/  FMUL.FTZ R40, R11, R40 ;  /* 0x000000280b287220 */ /* 0x000fe20000410000 */
[----:B------:R-:W-:Y:S01]  /*65a0*/  F2FP.BF16.F32.PACK_AB R56, R57, R56 ;  /* 0x000000383938723e */ /* 0x000fe200000010ff */
[----:B------:R-:W-:Y:S01]  /*65b0*/  STS [R13+0x20], R72 ;  /* 0x000020480d007388 */ /* 0x000fe20000000800 */
[----:B------:R-:W-:Y:S01]  /*65c0*/  F2FP.BF16.F32.PACK_AB R58, R59, R58 ;  /* 0x0000003a3b3a723e */ /* 0x000fe200000010ff */
[----:B------:R-:W3:Y:S01]  /*65d0*/  @P1 LDC R25, c[0x0][0x458] ;  /* 0x00011600ff191b82 */ /* 0x000ee20000000800 */
[----:B------:R-:W-:Y:S01]  /*65e0*/  F2FP.BF16.F32.PACK_AB R52, R53, R52 ;  /* 0x000000343534723e */ /* 0x000fe200000010ff */
[----:B------:R-:W-:Y:S01]  /*65f0*/  STS [R13+0x220], R74 ;  /* 0x0002204a0d007388 */ /* 0x000fe20000000800 */
[----:B------:R-:W-:Y:S01]  /*6600*/  F2FP.BF16.F32.PACK_AB R54, R55, R54 ;  /* 0x000000363736723e */ /* 0x000fe200000010ff */
[----:B------:R-:W-:Y:S01]  /*6610*/  FMUL.FTZ R41, R11, R41 ;  /* 0x000000290b297220 */ /* 0x000fe20000410000 */
[----:B------:R-:W-:Y:S01]  /*6620*/  F2FP.BF16.F32.PACK_AB R36, R37, R36 ;  /* 0x000000242524723e */ /* 0x000fe200000010ff */
[----:B------:R-:W-:Y:S01]  /*6630*/  STS [R17+0x30], R68 ;  /* 0x0000304411007388 */ /* 0x000fe20000000800 */
[----:B------:R-:W-:Y:S01]  /*6640*/  F2FP.BF16.F32.PACK_AB R38, R39, R38 ;  /* 0x000000262726723e */ /* 0x000fe200000010ff */
[C---:B------:R-:W-:Y:S01]  /*6650*/  FMUL.FTZ R44, R11.reuse, R44 ;  /* 0x0000002c0b2c7220 */ /* 0x040fe20000410000 */
[----:B------:R-:W-:Y:S01]  /*6660*/  MOV R10, 0x7f800000 ;  /* 0x7f800000000a7802 */ /* 0x000fe20000000f00 */
[----:B------:R-:W-:Y:S01]  /*6670*/  STS [R17+0x230], R70 ;  /* 0x0002304611007388 */ /* 0x000fe20000000800 */
[C---:B------:R-:W-:Y:S01]  /*6680*/  FMUL.FTZ R45, R11.reuse, R45 ;  /* 0x0000002d0b2d7220 */ /* 0x040fe20000410000 */
[C---:B------:R-:W-:Y:S01]  /*6690*/  FMUL.FTZ R48, R11.reuse, R48 ;  /* 0x000000300b307220 */ /* 0x040fe20000410000 */
[----:B------:R-:W-:Y:S01]  /*66a0*/  FMUL.FTZ R11, R11, R49 ;  /* 0x000000310b0b7220 */ /* 0x000fe20000410000 */
[----:B------:R-:W-:Y:S01]  /*66b0*/  STS [R3+0x1000], R64 ;  /* 0x0010004003007388 */ /* 0x000fe20000000800 */
[----:B-1----:R-:W-:Y:S01]  /*66c0*/  @!P0 IMAD R27, R119, R6, R118 ;  /* 0x00000006771b8224 */ /* 0x002fe200078e0276 */
[----:B------:R-:W-:Y:S01]  /*66d0*/  SHF.L.U32 R6, R5, 0x3, RZ ;  /* 0x0000000305067819 */ /* 0x000fe200000006ff */
[----:B--2---:R-:W-:Y:S01]  /*66e0*/  @P0 IMAD R23, R118, R23, RZ ;  /* 0x0000001776170224 */ /* 0x004fe200078e02ff */
[----:B------:R-:W-:Y:S01]  /*66f0*/  STS [R3+0x1200], R66 ;  /* 0x0012004203007388 */ /* 0x000fe20000000800 */
[----:B------:R-:W-:Y:S01]  /*6700*/  F2FP.BF16.F32.PACK_AB R40, R41, R40 ;  /* 0x000000282928723e */ /* 0x000fe200000010ff */
[----:B-----5:R-:W-:Y:S01]  /*6710*/  @!P0 IMAD R27, R27, R4, RZ ;  /* 0x000000041b1b8224 */ /* 0x020fe200078e02ff */
[----:B------:R-:W-:Y:S01]  /*6720*/  F2FP.BF16.F32.PACK_AB R42, R43, R42 ;  /* 0x0000002a2b2a723e */ /* 0x000fe200000010ff */
[----:B------:R-:W-:Y:S01]  /*6730*/  STS [R9+0x1010], R60 ;  /* 0x0010103c09007388 */ /* 0x000fe20000000800 */
[----:B------:R-:W-:Y:S01]  /*6740*/  F2FP.BF16.F32.PACK_AB R44, R45, R44 ;  /* 0x0000002c2d2c723e */ /* 0x000fe200000010ff */
[----:B------:R-:W-:Y:S01]  /*6750*/  @P0 IMAD R27, R119, R4, R23 ;  /* 0x00000004771b0224 */ /* 0x000fe200078e0217 */
[----:B------:R-:W-:Y:S01]  /*6760*/  F2FP.BF16.F32.PACK_AB R46, R47, R46 ;  /* 0x0000002e2f2e723e */ /* 0x000fe200000010ff */
[----:B------:R-:W-:Y:S01]  /*6770*/  STS [R9+0x1210], R62 ;  /* 0x0012103e09007388 */ /* 0x000fe20000000800 */
[----:B------:R-:W-:-:S02]  /*6780*/  F2FP.BF16.F32.PACK_AB R11, R11, R48 ;  /* 0x000000300b0b723e */ /* 0x000fc400000010ff */
[----:B------:R-:W-:Y:S01]  /*6790*/  F2FP.BF16.F32.PACK_AB R50, R51, R50 ;  /* 0x000000323332723e */ /* 0x000fe200000010ff */
[----:B------:R-:W-:Y:S01]  /*67a0*/  STS [R13+0x1020], R56 ;  /* 0x001020380d007388 */ /* 0x000fe20000000800 */
[----:B------:R-:W-:-:S03]  /*67b0*/  LOP3.LUT R6, R6, 0x18, RZ, 0xc0, !PT ;  /* 0x0000001806067812 */ /* 0x000fc600078ec0ff */
[----:B------:R-:W-:Y:S04]  /*67c0*/  STS [R13+0x1220], R58 ;  /* 0x0012203a0d007388 */ /* 0x000fe80000000800 */
[----:B------:R-:W-:Y:S04]  /*67d0*/  STS [R17+0x1030], R52 ;  /* 0x0010303411007388 */ /* 0x000fe80000000800 */
[----:B------:R-:W-:Y:S04]  /*67e0*/  STS [R17+0x1230], R54 ;  /* 0x0012303611007388 */ /* 0x000fe80000000800 */
[----:B------:R-:W-:Y:S04]  /*67f0*/  STS [R3+0x2000], R36 ;  /* 0x0020002403007388 */ /* 0x000fe80000000800 */
[----:B------:R1:W-:Y:S04]  /*6800*/  STS [R3+0x2200], R38 ;  /* 0x0022002603007388 */ /* 0x0003e80000000800 */
[----:B------:R2:W-:Y:S04]  /*6810*/  STS [R9+0x2010], R40 ;  /* 0x0020102809007388 */ /* 0x0005e80000000800 */
[----:B------:R2:W-:Y:S04]  /*6820*/  STS [R9+0x2210], R42 ;  /* 0x0022102a09007388 */ /* 0x0005e80000000800 */
[----:B------:R2:W-:Y:S04]  /*6830*/  STS [R13+0x2020], R44 ;  /* 0x0020202c0d007388 */ /* 0x0005e80000000800 */
[----:B------:R2:W-:Y:S04]  /*6840*/  STS [R13+0x2220], R46 ;  /* 0x0022202e0d007388 */ /* 0x0005e80000000800 */
[----:B------:R2:W-:Y:S04]  /*6850*/  STS [R17+0x2030], R11 ;  /* 0x0020300b11007388 */ /* 0x0005e80000000800 */
[----:B------:R2:W-:Y:S01]  /*6860*/  STS [R17+0x2230], R50 ;  /* 0x0022303211007388 */ /* 0x0005e20000000800 */
[----:B-1----:R-:W-:-:S04]  /*6870*/  @P2 FMUL.FTZ R3, R8, 0.69314718246459960938 ;  /* 0x3f31721808032820 */ /* 0x002fc80000410000 */
[----:B----4-:R-:W-:Y:S01]  /*6880*/  @P2 FFMA.FTZ R10, R2, R21, R3 ;  /* 0x00000015020a2223 */ /* 0x010fe20000010003 */
[----:B------:R-:W-:Y:S01]  /*6890*/  BAR.SYNC.DEFER_BLOCKING 0x0 ;  /* 0x0000000000007b1d */ /* 0x000fe20000010000 */
[----:B------:R-:W-:Y:S01]  /*68a0*/  LOP3.LUT P2, RZ, R5, 0x3, RZ, 0xc0, !PT ;  /* 0x0000000305ff7812 */ /* 0x000fe2000784c0ff */
[----:B---3--:R-:W-:Y:S01]  /*68b0*/  @P1 FMUL.FTZ R3, R7, 0.69314718246459960938 ;  /* 0x3f31721807031820 */ /* 0x008fe20000410000 */
[----:B------:R-:W-:Y:S02]  /*68c0*/  MOV R7, RZ ;  /* 0x000000ff00077202 */ /* 0x000fe40000000f00 */
[----:B------:R-:W-:Y:S01]  /*68d0*/  MOV R2, 0x7f800000 ;  /* 0x7f80000000027802 */ /* 0x000fe20000000f00 */
[----:B------:R-:W-:Y:S01]  /*68e0*/  @P1 FFMA.FTZ R2, R0, R25, R3 ;  /* 0x0000001900021223 */ /* 0x000fe20000010003 */
[----:B------:R-:W-:Y:S01]  /*68f0*/  SHF.R.U32.HI R0, RZ, 0x2, R5 ;  /* 0x00000002ff007819 */ /* 0x000fe20000011605 */
[----:B------:R-:W-:-:S04]  /*6900*/  IMAD.WIDE.U32 R6, R120, R14, R6 ;  /* 0x0000000e78067225 */ /* 0x000fc800078e0006 */
[----:B------:R-:W-:Y:S02]  /*6910*/  IMAD R3, R120, R15, R7 ;  /* 0x0000000f78037224 */ /* 0x000fe400078e0207 */
[----:B------:R-:W-:Y:S05]  /*6920*/  @P2 BRA `(.L_x_4206) ;  /* 0x00000000003c2947 */ /* 0x000fea0003800000 */
[----:B------:R-:W-:Y:S01]  /*6930*/  SHF.R.U32.HI R5, RZ, 0x1, R5 ;  /* 0x00000001ff057819 */ /* 0x000fe20000011605 */
[----:B------:R-:W1:Y:S01]  /*6940*/  LDCU.64 UR4, c[0x0][0x420] ;  /* 0x00008400ff0477ac */ /* 0x000e620008000a00 */
[----:B------:R-:W-:Y:S02]  /*6950*/  IMAD.IADD R8, R120, 0x1, R27 ;  /* 0x0000000178087824 */ /* 0x000fe400078e021b */
[----:B------:R-:W-:Y:S01]  /*6960*/  LOP3.LUT R5, R5, 0x30, RZ, 0xc0, !PT ;  /* 0x0000003005057812 */ /* 0x000fe200078ec0ff */
[----:B------:R-:W-:-:S03]  /*6970*/  IMAD.IADD R4, R4, 0x1, -R120 ;  /* 0x0000000104047824 */ /* 0x000fc600078e0a78 */
[----:B------:R-:W-:-:S04]  /*6980*/  LOP3.LUT R5, R5, 0x7, R0, 0xf8, !PT ;  /* 0x0000000705057812 */ /* 0x000fc800078ef800 */
[C---:B--2---:R-:W-:Y:S01]  /*6990*/  IADD3 R9, P0, PT, R5.reuse, R8, RZ ;  /* 0x0000000805097210 */ /* 0x044fe20007f1e0ff */
        /* <DEDUP_REMOVED lines=8> */
.L_x_4206:
[----:B------:R-:W-:Y:S05]  /*6a20*/  BSYNC.RECONVERGENT B0 ;  /* 0x0000000000007941 */ /* 0x000fea0003800200 */
.L_x_4205:
[----:B------:R-:W3:Y:S01]  /*6a30*/  LDCU.64 UR6, c[0x0][0x410] ;  /* 0x00008200ff0677ac */ /* 0x000ee20008000a00 */
[----:B-1----:R-:W-:Y:S01]  /*6a40*/  MOV R2, R6 ;  /* 0x0000000600027202 */ /* 0x002fe20000000f00 */
[----:B------:R-:W1:Y:S01]  /*6a50*/  LDS.128 R20, [R121] ;  /* 0x0000000079147984 */ /* 0x000e620000000c00 */
[----:B------:R-:W4:Y:S03]  /*6a60*/  LDCU.64 UR4, c[0x0][0x3f0] ;  /* 0x00007e00ff0477ac */ /* 0x000f260008000a00 */
[----:B--2---:R-:W2:Y:S01]  /*6a70*/  LDS.128 R8, [R121+0x1000] ;  /* 0x0010000079087984 */ /* 0x004ea20000000c00 */
[----:B------:R-:W-:-:S03]  /*6a80*/  IMAD.WIDE.U32 R2, R119, R18, R2 ;  /* 0x0000001277027225 */ /* 0x000fc600078e0002 */
[----:B------:R-:W5:Y:S01]  /*6a90*/  LDS.128 R4, [R121+0x2000] ;  /* 0x0020000079047984 */ /* 0x000f620000000c00 */
[----:B------:R-:W-:-:S03]  /*6aa0*/  IMAD R3, R119, R19, R3 ;  /* 0x0000001377037224 */ /* 0x000fc600078e0203 */
[----:B------:R-:W5:Y:S04]  /*6ab0*/  LDS.128 R28, [R121+0x800] ;  /* 0x00080000791c7984 */ /* 0x000f680000000c00 */
[----:B------:R-:W5:Y:S01]  /*6ac0*/  LDS.128 R24, [R121+0x1800] ;  /* 0x0018000079187984 */ /* 0x000f620000000c00 */
[----:B---3--:R-:W-:-:S03]  /*6ad0*/  IMAD.WIDE.U32 R2, R118, UR6, R2 ;  /* 0x0000000676027c25 */ /* 0x008fc6000f8e0002 */
[----:B------:R-:W3:Y:S01]  /*6ae0*/  LDS.128 R32, [R121+0x2800] ;  /* 0x0028000079207984 */ /* 0x000ee20000000c00 */
[----:B------:R-:W-:Y:S02]  /*6af0*/  IMAD R3, R118, UR7, R3 ;  /* 0x0000000776037c24 */ /* 0x000fe4000f8e0203 */
[----:B------:R-:W-:-:S04]  /*6b00*/  IMAD.WIDE.U32 R2, R0, R14, R2 ;  /* 0x0000000e00027225 */ /* 0x000fc800078e0002 */
[----:B------:R-:W-:Y:S01]  /*6b10*/  IMAD R0, R0, R15, R3 ;  /* 0x0000000f00007224 */ /* 0x000fe200078e0203 */
[----:B----4-:R-:W-:-:S04]  /*6b20*/  LEA R12, P0, R2, UR4, 0x1 ;  /* 0x00000004020c7c11 */ /* 0x010fc8000f8008ff */
[----:B------:R-:W-:Y:S02]  /*6b30*/  LEA.HI.X R13, R2, UR5, R0, 0x1, P0 ;  /* 0x00000005020d7c11 */ /* 0x000fe400080f0c00 */
[----:B------:R-:W-:-:S04]  /*6b40*/  LEA R2, P0, R14, R12, 0x6 ;  /* 0x0000000c0e027211 */ /* 0x000fc800078030ff */
[----:B------:R-:W-:Y:S01]  /*6b50*/  LEA.HI.X R3, R14, R13, R15, 0x6, P0 ;  /* 0x0000000d0e037211 */ /* 0x000fe200000f340f */
[----:B-1----:R-:W-:Y:S04]  /*6b60*/  STG.E.128 desc[UR20][R12.64], R20 ;  /* 0x000000140c007986 */ /* 0x002fe8000c101d14 */
[----:B--2---:R-:W-:Y:S04]  /*6b70*/  STG.E.128 desc[UR20][R12.64+0x40], R8 ;  /* 0x000040080c007986 */ /* 0x004fe8000c101d14 */
[----:B-----5:R-:W-:Y:S04]  /*6b80*/  STG.E.128 desc[UR20][R12.64+0x80], R4 ;  /* 0x000080040c007986 */ /* 0x020fe8000c101d14 */
[----:B------:R-:W-:Y:S04]  /*6b90*/  STG.E.128 desc[UR20][R2.64], R28 ;  /* 0x0000001c02007986 */ /* 0x000fe8000c101d14 */
[----:B------:R-:W-:Y:S04]  /*6ba0*/  STG.E.128 desc[UR20][R2.64+0x40], R24 ;  /* 0x0000401802007986 */ /* 0x000fe8000c101d14 */
[----:B---3--:R-:W-:Y:S01]  /*6bb0*/  STG.E.128 desc[UR20][R2.64+0x80], R32 ;  /* 0x0000802002007986 */ /* 0x008fe2000c101d14 */
[----:B------:R-:W-:Y:S05]  /*6bc0*/  EXIT ;  /* 0x000000000000794d */ /* 0x000fea0003800000 */
.L_x_4207:
        /* <DEDUP_REMOVED lines=11> */
.L_x_5527:


//--------------------- .text._ZN5flash24flash_fwd_splitkv_kernelI23Flash_fwd_kernel_traitsILi96ELi64ELi64ELi4ELb0ELb0EN7cutlass10bfloat16_tE19Flash_kernel_traitsILi96ELi64ELi64ELi4ES3_EELb1ELb0ELb0ELb1ELb1ELb0ELb1ELb0EEEvNS_16Flash_fwd_paramsE --------------------------
	.section	.text._ZN5flash24flash_fwd_splitkv_kernelI23Flash_fwd_kernel_traitsILi96ELi64ELi64ELi4ELb0ELb0EN7cutlass10bfloat16_tE19Flash_kernel_traitsILi96ELi64ELi64ELi4ES3_EELb1ELb0ELb0ELb1ELb1ELb0ELb1ELb0EEEvNS_16Flash_fwd_paramsE,"ax",@progbits
	.align	128
        .global         _ZN5flash24flash_fwd_splitkv_kernelI23Flash_fwd_kernel_traitsILi96ELi64ELi64ELi4ELb0ELb0EN7cutlass10bfloat16_tE19Flash_kernel_traitsILi96ELi64ELi64ELi4ES3_EELb1ELb0ELb0ELb1ELb1ELb0ELb1ELb0EEEvNS_16Flash_fwd_paramsE
        .type           _ZN5flash24flash_fwd_splitkv_kernelI23Flash_fwd_kernel_traitsILi96ELi64ELi64ELi4ELb0ELb0EN7cutlass10bfloat16_tE19Flash_kernel_traitsILi96ELi64ELi64ELi4ES3_EELb1ELb0ELb0ELb1ELb1ELb0ELb1ELb0EEEvNS_16Flash_fwd_paramsE,@function
        .size           _ZN5flash24flash_fwd_splitkv_kernelI23Flash_fwd_kernel_traitsILi96ELi64ELi64ELi4ELb0ELb0EN7cutlass10bfloat16_tE19Flash_kernel_traitsILi96ELi64ELi64ELi4ES3_EELb1ELb0ELb0ELb1ELb1ELb0ELb1ELb0EEEvNS_16Flash_fwd_paramsE,(.L_x_5528 - _ZN5flash24flash_fwd_splitkv_kernelI23Flash_fwd_kernel_traitsILi96ELi64ELi64ELi4ELb0ELb0EN7cutlass10bfloat16_tE19Flash_kernel_traitsILi96ELi64ELi64ELi4ES3_EELb1ELb0ELb0ELb1ELb1ELb0ELb1ELb0EEEvNS_16Flash_fwd_paramsE)
        .other          _ZN5flash24flash_fwd_splitkv_kernelI23Flash_fwd_kernel_traitsILi96ELi64ELi64ELi4ELb0ELb0EN7cutlass10bfloat16_tE19Flash_kernel_traitsILi96ELi64ELi64ELi4ES3_EELb1ELb0ELb0ELb1ELb1ELb0ELb1ELb0EEEvNS_16Flash_fwd_paramsE,@"STO_CUDA_ENTRY STV_DEFAULT"
_ZN5flash24flash_fwd_splitkv_kernelI23Flash_fwd_kernel_traitsILi96ELi64ELi64ELi4ELb0ELb0EN7cutlass10bfloat16_tE19Flash_kernel_traitsILi96ELi64ELi64ELi4ES3_EELb1ELb0ELb0ELb1ELb1ELb0ELb1ELb0EEEvNS_16Flash_fwd_paramsE:
.text._ZN5flash24flash_fwd_splitkv_kernelI23Flash_fwd_kernel_traitsILi96ELi64ELi64ELi4ELb0ELb0EN7cutlass10bfloat16_tE19Flash_kernel_traitsILi96ELi64ELi64ELi4ES3_EELb1ELb0ELb0ELb1ELb1ELb0ELb1ELb0EEEvNS_16Flash_fwd_paramsE:
        /* <DEDUP_REMOVED lines=43> */
[----:B------:R-:W3:Y:S01]  /*02b0*/  S2R R9, SR_CTAID.Y ;  /* 0x0000000000097919 */ /* 0x000ee20000002600 */
[----:B-----5:R-:W-:Y:S01]  /*02c0*/  @P0 IMAD.IADD R81, R10, 0x1, -R19 ;  /* 0x000000010a510824 */ /* 0x020fe200078e0a13 */
[----:B------:R-:W4:Y:S05]  /*02d0*/  S2R R112, SR_TID.X ;  /* 0x0000000000707919 */ /* 0x000f2a0000002100 */
[----:B-1----:R-:W1:Y:S08]  /*02e0*/  LDC R2, c[0x0][0x438] ;  /* 0x00010e00ff027b82 */ /* 0x002e700000000800 */
[----:B------:R-:W3:Y:S01]  /*02f0*/  LDC R79, c[0x0][0x508] ;  /* 0x00014200ff4f7b82 */ /* 0x000ee20000000800 */
        /* <DEDUP_REMOVED lines=20> */
[----:B------:R-:W-:Y:S02]  /*0440*/  IMAD R11, R6, R11, R2 ;  /* 0x0000000b060b7224 */ /* 0x000fe400078e0202 */
[----:B------:R-:W2:Y:S03]  /*0450*/  @!P0 LDC.64 R2, c[0x0][0x438] ;  /* 0x00010e00ff028b82 */ /* 0x000ea60000000a00 */
[----:B------:R-:W-:Y:S02]  /*0460*/  ISETP.GT.U32.AND P2, PT, R8, R11, PT ;  /* 0x0000000b0800720c */ /* 0x000fe40003f44070 */
[----:B-1----:R-:W-:-:S11]  /*0470*/  @!P0 ISETP.NE.U32.AND P1, PT, R4, RZ, PT ;  /* 0x000000ff0400820c */ /* 0x002fd60003f25070 */
[----:B------:R-:W-:Y:S01]  /*0480*/  @!P2 IMAD.IADD R11, R11, 0x1, -R8 ;  /* 0x000000010b0ba824 */ /* 0x000fe200078e0a08 */
[----:B------:R-:W-:Y:S01]  /*0490*/  @!P0 ISETP.NE.AND.EX P1, PT, R5, RZ, PT, P1 ;  /* 0x000000ff0500820c */ /* 0x000fe20003f25310 */
[----:B------:R-:W-:-:S03]  /*04a0*/  @!P2 VIADD R6, R6, 0x1 ;  /* 0x000000010606a836 */ /* 0x000fc60000000000 */
[----:B------:R-:W-:Y:S02]  /*04b0*/  ISETP.GE.U32.AND P3, PT, R11, R8, PT ;  /* 0x000000080b00720c */ /* 0x000fe40003f66070 */
[----:B--2---:R-:W-:Y:S02]  /*04c0*/  @!P0 SEL R3, R3, RZ, P1 ;  /* 0x000000ff03038207 */ /* 0x004fe40000800000 */
[----:B------:R-:W-:Y:S02]  /*04d0*/  ISETP.GE.AND P1, PT, R13, RZ, PT ;  /* 0x000000ff0d00720c */ /* 0x000fe40003f26270 */
[----:B------:R-:W-:Y:S02]  /*04e0*/  @!P0 IADD3 R81, PT, PT, R3, R2, -R19 ;  /* 0x0000000203518210 */ /* 0x000fe40007ffe813 */
[----:B------:R-:W-:-:S03]  /*04f0*/  ISETP.NE.AND P0, PT, R0, RZ, PT ;  /* 0x000000ff0000720c */ /* 0x000fc60003f05270 */
[----:B------:R-:W-:Y:S02]  /*0500*/  VIADD R3, R81, 0x3f ;  /* 0x0000003f51037836 */ /* 0x000fe40000000000 */
[----:B------:R-:W-:-:S03]  /*0510*/  @P3 VIADD R6, R6, 0x1 ;  /* 0x0000000106063836 */ /* 0x000fc60000000000 */
[----:B------:R-:W-:Y:S01]  /*0520*/  IADD3 R2, PT, PT, R3, -UR18, R82 ;  /* 0x8000001203027c10 */ /* 0x000fe2000fffe052 */
[----:B------:R-:W-:Y:S01]  /*0530*/  @!P1 IMAD.MOV R6, RZ, RZ, -R6 ;  /* 0x000000ffff069224 */ /* 0x000fe200078e0a06 */
[----:B------:R-:W-:Y:S02]  /*0540*/  SHF.R.S32.HI R4, RZ, 0x1f, R3 ;  /* 0x0000001fff047819 */ /* 0x000fe40000011403 */
[----:B---3--:R-:W-:Y:S02]  /*0550*/  IADD3 R2, PT, PT, R2, 0x40, R79 ;  /* 0x0000004002027810 */ /* 0x008fe40007ffe04f */
        /* <DEDUP_REMOVED lines=8> */
[----:B------:R-:W-:-:S04]  /*05e0*/  VIMNMX R85, PT, PT, R6, R5, PT ;  /* 0x0000000506557248 */ /* 0x000fc80003fe0100 */
[----:B------:R-:W-:-:S13]  /*05f0*/  ISETP.GE.AND P0, PT, R116, R85, PT ;  /* 0x000000557400720c */ /* 0x000fda0003f06270 */
[----:B----4-:R-:W-:Y:S05]  /*0600*/  @!P0 BRA `(.L_x_4208) ;  /* 0x0000000000d88947 */ /* 0x010fea0003800000 */
        /* <DEDUP_REMOVED lines=54> */
.L_x_4208:
        /* <DEDUP_REMOVED lines=8> */
.L_x_4209:
[----:B------:R-:W2:Y:S02]  /*09f0*/  LDCU.64 UR6, c[0x0][0x4e0] ;  /* 0x00009c00ff0677ac */ /* 0x000ea40008000a00 */
[----:B--2---:R-:W-:-:S04]  /*0a00*/  UISETP.NE.U32.AND UP0, UPT, UR6, URZ, UPT ;  /* 0x000000ff0600728c */ /* 0x004fc8000bf05070 */
[----:B------:R-:W-:-:S09]  /*0a10*/  UISETP.NE.AND.EX UP0, UPT, UR7, URZ, UPT, UP0 ;  /* 0x000000ff0700728c */ /* 0x000fd2000bf05300 */
[----:B------:R-:W-:Y:S05]  /*0a20*/  BRA.U !UP0, `(.L_x_4210) ;  /* 0x0000000508887547 */ /* 0x000fea000b800000 */
[----:B------:R-:W2:Y:S01]  /*0a30*/  LDC R9, c[0x0][0x4f0] ;  /* 0x00013c00ff097b82 */ /* 0x000ea20000000800 */
[----:B-----5:R-:W-:Y:S01]  /*0a40*/  LEA R0, R85, 0xffffffc0, 0x6 ;  /* 0xffffffc055007811 */ /* 0x020fe200078e30ff */
[----:B------:R-:W3:Y:S03]  /*0a50*/  LDCU.64 UR4, c[0x0][0x4e8] ;  /* 0x00009d00ff0477ac */ /* 0x000ee60008000a00 */
[----:B-1----:R-:W-:Y:S01]  /*0a60*/  IABS R2, R0 ;  /* 0x0000000000027213 */ /* 0x002fe20000000000 */
[----:B------:R-:W1:Y:S01]  /*0a70*/  LDCU.64 UR16, c[0x0][0x3a0] ;  /* 0x00007400ff1077ac */ /* 0x000e620008000a00 */
[----:B------:R-:W4:Y:S01]  /*0a80*/  LDCU.64 UR8, c[0x0][0x3a8] ;  /* 0x00007500ff0877ac */ /* 0x000f220008000a00 */
        /* <DEDUP_REMOVED lines=35> */
[----:B------:R-:W-:Y:S01]  /*0cc0*/  SHF.R.S32.HI R7, RZ, 0x1f, R0 ;  /* 0x0000001fff077819 */ /* 0x000fe20000011400 */
        /* <DEDUP_REMOVED lines=12> */
[----:B--2---:R-:W-:-:S04]  /*0d90*/  MOV R4, UR4 ;  /* 0x0000000400047c02 */ /* 0x004fc80008000f00 */
[----:B------:R-:W-:-:S13]  /*0da0*/  ISETP.GT.U32.AND P1, PT, R5, R2, PT ;  /* 0x000000020500720c */ /* 0x000fda0003f24070 */
[-C--:B------:R-:W-:Y:S02]  /*0db0*/  @!P1 IADD3 R2, PT, PT, R2, -R5.reuse, RZ ;  /* 0x8000000502029210 */ /* 0x080fe40007ffe0ff */
[----:B------:R-:W-:Y:S02]  /*0dc0*/  @!P1 IADD3 R8, PT, PT, R8, 0x1, RZ ;  /* 0x0000000108089810 */ /* 0x000fe40007ffe0ff */
[----:B------:R-:W-:Y:S02]  /*0dd0*/  ISETP.GE.U32.AND P2, PT, R2, R5, PT ;  /* 0x000000050200720c */ /* 0x000fe40003f46070 */
[----:B------:R-:W-:Y:S02]  /*0de0*/  LOP3.LUT R2, R12, R3, RZ, 0x3c, !PT ;  /* 0x000000030c027212 */ /* 0x000fe400078e3cff */
[----:B------:R-:W-:Y:S02]  /*0df0*/  ISETP.NE.AND P1, PT, R3, RZ, PT ;  /* 0x000000ff0300720c */ /* 0x000fe40003f25270 */
[----:B------:R-:W-:-:S02]  /*0e00*/  ISETP.GE.AND P0, PT, R2, RZ, PT ;  /* 0x000000ff0200720c */ /* 0x000fc40003f06270 */
[----:B-1----:R-:W-:-:S05]  /*0e10*/  MOV R2, UR12 ;  /* 0x0000000c00027c02 */ /* 0x002fca0008000f00 */
[----:B------:R-:W-:Y:S02]  /*0e20*/  @P2 VIADD R8, R8, 0x1 ;  /* 0x0000000108082836 */ /* 0x000fe40000000000 */
[C---:B------:R-:W-:Y:S02]  /*0e30*/  IMAD R6, R7.reuse, R2, RZ ;  /* 0x0000000207067224 */ /* 0x040fe400078e02ff */
[----:B------:R-:W-:Y:S02]  /*0e40*/  IMAD R7, R7, R4, RZ ;  /* 0x0000000407077224 */ /* 0x000fe400078e02ff */
[----:B------:R-:W-:Y:S02]  /*0e50*/  @!P0 IADD3 R8, PT, PT, -R8, RZ, RZ ;  /* 0x000000ff08088210 */ /* 0x000fe40007ffe1ff */
[----:B------:R-:W-:Y:S02]  /*0e60*/  @!P1 LOP3.LUT R8, RZ, R3, RZ, 0x33, !PT ;  /* 0x00000003ff089212 */ /* 0x000fe400078e33ff */
[----:B----4-:R-:W-:Y:S01]  /*0e70*/  SHF.R.S32.HI R5, RZ, 0x1f, R10 ;  /* 0x0000001fff057819 */ /* 0x010fe2000001140a */
[----:B------:R-:W-:-:S04]  /*0e80*/  IMAD.WIDE.U32 R14, R10, UR16, RZ ;  /* 0x000000100a0e7c25 */ /* 0x000fc8000f8e00ff */
[C---:B------:R-:W-:Y:S02]  /*0e90*/  IMAD R11, R5.reuse, UR16, RZ ;  /* 0x00000010050b7c24 */ /* 0x040fe4000f8e02ff */
[----:B------:R-:W-:Y:S02]  /*0ea0*/  IMAD R5, R5, UR8, RZ ;  /* 0x0000000805057c24 */ /* 0x000fe4000f8e02ff */
[C---:B------:R-:W-:Y:S02]  /*0eb0*/  IMAD R11, R10.reuse, UR17, R11 ;  /* 0x000000110a0b7c24 */ /* 0x040fe4000f8e020b */
[C---:B------:R-:W-:Y:S01]  /*0ec0*/  IMAD R3, R10.reuse, UR9, R5 ;  /* 0x000000090a037c24 */ /* 0x040fe2000f8e0205 */
[----:B------:R-:W-:Y:S01]  /*0ed0*/  MOV R5, UR5 ;  /* 0x0000000500057c02 */ /* 0x000fe20008000f00 */
[----:B------:R-:W-:Y:S02]  /*0ee0*/  IMAD.IADD R15, R15, 0x1, R11 ;  /* 0x000000010f0f7824 */ /* 0x000fe400078e020b */
[----:B------:R-:W-:Y:S01]  /*0ef0*/  IMAD.WIDE.U32 R10, R10, UR8, RZ ;  /* 0x000000080a0a7c25 */ /* 0x000fe2000f8e00ff */
[----:B------:R-:W1:Y:S03]  /*0f00*/  LDCU.128 UR8, c[0x0][0x3d0] ;  /* 0x00007a00ff0877ac */ /* 0x000e660008000c00 */
[----:B------:R-:W-:Y:S01]  /*0f10*/  IMAD.IADD R11, R11, 0x1, R3 ;  /* 0x000000010b0b7824 */ /* 0x000fe200078e0203 */
[----:B------:R-:W-:Y:S01]  /*0f20*/  MOV R3, UR13 ;  /* 0x0000000d00037c02 */ /* 0x000fe20008000f00 */
[----:B------:R-:W-:-:S04]  /*0f30*/  IMAD.WIDE.U32 R14, R0, R2, R14 ;  /* 0x00000002000e7225 */ /* 0x000fc800078e000e */
[C---:B------:R-:W-:Y:S02]  /*0f40*/  IMAD R6, R0.reuse, R3, R6 ;  /* 0x0000000300067224 */ /* 0x040fe400078e0206 */
[C---:B------:R-:W-:Y:S02]  /*0f50*/  IMAD R7, R0.reuse, R5, R7 ;  /* 0x0000000500077224 */ /* 0x040fe400078e0207 */
[----:B------:R-:W-:Y:S01]  /*0f60*/  IMAD.WIDE.U32 R10, R0, R4, R10 ;  /* 0x00000004000a7225 */ /* 0x000fe200078e000a */
[----:B------:R-:W-:-:S03]  /*0f70*/  SHF.R.S32.HI R0, RZ, 0x1f, R8 ;  /* 0x0000001fff007819 */ /* 0x000fc60000011408 */
[----:B------:R-:W-:Y:S01]  /*0f80*/  IMAD.IADD R15, R15, 0x1, R6 ;  /* 0x000000010f0f7824 */ /* 0x000fe200078e0206 */
[----:B------:R-:W-:Y:S01]  /*0f90*/  IADD3 R11, PT, PT, R11, R7, RZ ;  /* 0x000000070b0b7210 */ /* 0x000fe20007ffe0ff */
        /* <DEDUP_REMOVED lines=11> */
.L_x_4210:
[----:B------:R-:W2:Y:S01]  /*1050*/  LDC R11, c[0x0][0x3e8] ;  /* 0x0000fa00ff0b7b82 */ /* 0x000ea20000000800 */
[----:B------:R-:W-:Y:S01]  /*1060*/  IABS R8, R12 ;  /* 0x0000000c00087213 */ /* 0x000fe20000000000 */
[----:B------:R-:W3:Y:S01]  /*1070*/  LDCU.64 UR16, c[0x0][0x3a0] ;  /* 0x00007400ff1077ac */ /* 0x000ee20008000a00 */
[----:B------:R-:W-:Y:S02]  /*1080*/  SHF.R.S32.HI R9, RZ, 0x1f, R19 ;  /* 0x0000001fff097819 */ /* 0x000fe40000011413 */
[----:B------:R-:W-:Y:S01]  /*1090*/  CS2R R126, SRZ ;  /* 0x00000000007e7805 */ /* 0x000fe2000001ff00 */
[----:B------:R-:W4:Y:S01]  /*10a0*/  LDCU.64 UR4, c[0x0][0x3a8] ;  /* 0x00007500ff0477ac */ /* 0x000f220008000a00 */
[----:B--2---:R-:W-:-:S04]  /*10b0*/  IABS R7, R11 ;  /* 0x0000000b00077213 */ /* 0x004fc80000000000 */
[----:B------:R-:W2:Y:S08]  /*10c0*/  I2F.RP R4, R7 ;  /* 0x0000000700047306 */ /* 0x000eb00000209400 */
[----:B--2---:R-:W2:Y:S02]  /*10d0*/  MUFU.RCP R6, R4 ;  /* 0x0000000400067308 */ /* 0x004ea40000001000 */
[----:B--2---:R-:W-:Y:S01]  /*10e0*/  IADD3 R6, PT, PT, R6, 0xffffffe, RZ ;  /* 0x0ffffffe06067810 */ /* 0x004fe20007ffe0ff */
[----:B------:R-:W2:Y:S05]  /*10f0*/  LDC.64 R4, c[0x0][0x3c0] ;  /* 0x0000f000ff047b82 */ /* 0x000eaa0000000a00 */
[----:B-1----:R-:W1:Y:S02]  /*1100*/  F2I.FTZ.U32.TRUNC.NTZ R3, R6 ;  /* 0x0000000600037305 */ /* 0x002e64000021f000 */
[----:B-1----:R-:W-:-:S05]  /*1110*/  IADD3 R2, PT, PT, RZ, -R3, RZ ;  /* 0x80000003ff027210 */ /* 0x002fca0007ffe0ff */
[----:B------:R-:W-:Y:S01]  /*1120*/  IMAD R15, R2, R7, RZ ;  /* 0x00000007020f7224 */ /* 0x000fe200078e02ff */
[----:B------:R-:W-:-:S05]  /*1130*/  MOV R2, RZ ;  /* 0x000000ff00027202 */ /* 0x000fca0000000f00 */
[----:B------:R-:W-:Y:S02]  /*1140*/  IMAD.HI.U32 R15, R3, R15, R2 ;  /* 0x0000000f030f7227 */ /* 0x000fe400078e0002 */
[----:B------:R-:W1:Y:S04]  /*1150*/  LDC.64 R2, c[0x0][0x3b8] ;  /* 0x0000ee00ff027b82 */ /* 0x000e680000000a00 */
[----:B------:R-:W-:-:S05]  /*1160*/  IMAD.HI.U32 R15, R15, R8, RZ ;  /* 0x000000080f0f7227 */ /* 0x000fca00078e00ff */
[----:B------:R-:W-:-:S05]  /*1170*/  IADD3 R6, PT, PT, -R15, RZ, RZ ;  /* 0x000000ff0f067210 */ /* 0x000fca0007ffe1ff */
[----:B------:R-:W-:Y:S02]  /*1180*/  IMAD R6, R7, R6, R8 ;  /* 0x0000000607067224 */ /* 0x000fe400078e0208 */
[----:B--2---:R-:W-:-:S03]  /*1190*/  IMAD R8, R9, R4, RZ ;  /* 0x0000000409087224 */ /* 0x004fc600078e02ff */
[----:B------:R-:W-:Y:S01]  /*11a0*/  ISETP.GT.U32.AND P0, PT, R7, R6, PT ;  /* 0x000000060700720c */ /* 0x000fe20003f04070 */
[----:B------:R-:W-:Y:S02]  /*11b0*/  IMAD R8, R19, R5, R8 ;  /* 0x0000000513087224 */ /* 0x000fe400078e0208 */
[-C--:B-1----:R-:W-:Y:S02]  /*11c0*/  IMAD R10, R9, R2.reuse, RZ ;  /* 0x00000002090a7224 */ /* 0x082fe400078e02ff */
[----:B------:R-:W-:-:S04]  /*11d0*/  IMAD.WIDE.U32 R20, R19, R2, RZ ;  /* 0x0000000213147225 */ /* 0x000fc800078e00ff */
[----:B------:R-:W-:-:S04]  /*11e0*/  IMAD R9, R19, R3, R10 ;  /* 0x0000000313097224 */ /* 0x000fc800078e020a */
[-C--:B------:R-:W-:Y:S01]  /*11f0*/  @!P0 IADD3 R6, PT, PT, R6, -R7.reuse, RZ ;  /* 0x8000000706068210 */ /* 0x080fe20007ffe0ff */
[----:B------:R-:W-:Y:S01]  /*1200*/  IMAD.WIDE.U32 R18, R19, R4, RZ ;  /* 0x0000000413127225 */ /* 0x000fe200078e00ff */
[----:B------:R-:W-:Y:S02]  /*1210*/  @!P0 IADD3 R15, PT, PT, R15, 0x1, RZ ;  /* 0x000000010f0f8810 */ /* 0x000fe40007ffe0ff */
[----:B------:R-:W-:Y:S02]  /*1220*/  ISETP.GE.U32.AND P2, PT, R6, R7, PT ;  /* 0x000000070600720c */ /* 0x000fe40003f46070 */
[----:B-----5:R-:W-:Y:S02]  /*1230*/  SHF.R.S32.HI R7, RZ, 0x1f, R0 ;  /* 0x0000001fff077819 */ /* 0x020fe40000011400 */
[----:B------:R-:W-:Y:S02]  /*1240*/  IADD3 R21, PT, PT, R21, R9, RZ ;  /* 0x0000000915157210 */ /* 0x000fe40007ffe0ff */
[----:B------:R-:W-:Y:S01]  /*1250*/  LOP3.LUT R6, R12, R11, RZ, 0x3c, !PT ;  /* 0x0000000b0c067212 */ /* 0x000fe200078e3cff */
[----:B---3--:R-:W-:Y:S01]  /*1260*/  IMAD R9, R7, UR16, RZ ;  /* 0x0000001007097c24 */ /* 0x008fe2000f8e02ff */
[----:B------:R-:W-:Y:S01]  /*1270*/  IADD3 R19, PT, PT, R19, R8, RZ ;  /* 0x0000000813137210 */ /* 0x000fe20007ffe0ff */
[----:B----4-:R-:W-:Y:S01]  /*1280*/  IMAD R7, R7, UR4, RZ ;  /* 0x0000000407077c24 */ /* 0x010fe2000f8e02ff */
[----:B------:R-:W-:Y:S01]  /*1290*/  ISETP.GE.AND P1, PT, R6, RZ, PT ;  /* 0x000000ff0600720c */ /* 0x000fe20003f26270 */
[C---:B------:R-:W-:Y:S01]  /*12a0*/  IMAD R14, R0.reuse, UR17, R9 ;  /* 0x00000011000e7c24 */ /* 0x040fe2000f8e0209 */
[----:B------:R-:W-:Y:S01]  /*12b0*/  ISETP.NE.AND P0, PT, R11, RZ, PT ;  /* 0x000000ff0b00720c */ /* 0x000fe20003f05270 */
[C---:B------:R-:W-:Y:S01]  /*12c0*/  IMAD R10, R0.reuse, UR5, R7 ;  /* 0x00000005000a7c24 */ /* 0x040fe2000f8e0207 */
[----:B------:R-:W1:Y:S01]  /*12d0*/  LDC.64 R8, c[0x0][0x3d0] ;  /* 0x0000f400ff087b82 */ /* 0x000e620000000a00 */
[----:B------:R-:W-:-:S04]  /*12e0*/  IMAD.WIDE.U32 R20, R0, UR16, R20 ;  /* 0x0000001000147c25 */ /* 0x000fc8000f8e0014 */
[----:B------:R-:W-:Y:S01]  /*12f0*/  IMAD.WIDE.U32 R18, R0, UR4, R18 ;  /* 0x0000000400127c25 */ /* 0x000fe2000f8e0012 */
[----:B------:R-:W-:Y:S02]  /*1300*/  LEA R0, R85, 0xffffffc0, 0x6 ;  /* 0xffffffc055007811 */ /* 0x000fe400078e30ff */
[----:B------:R-:W2:Y:S01]  /*1310*/  LDC.64 R6, c[0x0][0x3d8] ;  /* 0x0000f600ff067b82 */ /* 0x000ea20000000a00 */
[----:B------:R-:W-:Y:S01]  /*1320*/  @P2 VIADD R15, R15, 0x1 ;  /* 0x000000010f0f2836 */ /* 0x000fe20000000000 */
[----:B------:R-:W-:Y:S02]  /*1330*/  SHF.R.S32.HI R13, RZ, 0x1f, R0 ;  /* 0x0000001fff0d7819 */ /* 0x000fe40000011400 */
[----:B------:R-:W-:Y:S02]  /*1340*/  IADD3 R21, PT, PT, R21, R14, RZ ;  /* 0x0000000e15157210 */ /* 0x000fe40007ffe0ff */
[----:B------:R-:W-:Y:S01]  /*1350*/  IADD3 R19, PT, PT, R19, R10, RZ ;  /* 0x0000000a13137210 */ /* 0x000fe20007ffe0ff */
[----:B------:R-:W-:Y:S01]  /*1360*/  IMAD R10, R13, R2, RZ ;  /* 0x000000020d0a7224 */ /* 0x000fe200078e02ff */
[----:B------:R-:W-:Y:S01]  /*1370*/  @!P1 IADD3 R15, PT, PT, -R15, RZ, RZ ;  /* 0x000000ff0f0f9210 */ /* 0x000fe20007ffe1ff */
[----:B------:R-:W-:Y:S01]  /*1380*/  IMAD R13, R13, R4, RZ ;  /* 0x000000040d0d7224 */ /* 0x000fe200078e02ff */
[----:B------:R-:W-:Y:S01]  /*1390*/  @!P0 LOP3.LUT R15, RZ, R11, RZ, 0x33, !PT ;  /* 0x0000000bff0f8212 */ /* 0x000fe200078e33ff */
[----:B------:R-:W-:-:S02]  /*13a0*/  IMAD R10, R0, R3, R10 ;  /* 0x00000003000a7224 */ /* 0x000fc400078e020a */
[----:B------:R-:W-:Y:S01]  /*13b0*/  IMAD.WIDE.U32 R20, R0, R2, R20 ;  /* 0x0000000200147225 */ /* 0x000fe200078e0014 */
[----:B------:R-:W-:-:S03]  /*13c0*/  SHF.R.S32.HI R11, RZ, 0x1f, R15 ;  /* 0x0000001fff0b7819 */ /* 0x000fc6000001140f */
[C---:B------:R-:W-:Y:S01]  /*13d0*/  IMAD R13, R0.reuse, R5, R13 ;  /* 0x00000005000d7224 */ /* 0x040fe200078e020d */
[----:B------:R-:W-:Y:S01]  /*13e0*/  IADD3 R21, PT, PT, R21, R10, RZ ;  /* 0x0000000a15157210 */ /* 0x000fe20007ffe0ff */
[----:B------:R-:W-:-:S04]  /*13f0*/  IMAD.WIDE.U32 R18, R0, R4, R18 ;  /* 0x0000000400127225 */ /* 0x000fc800078e0012 */
[----:B------:R-:W-:Y:S02]  /*1400*/  IMAD.IADD R19, R19, 0x1, R13 ;  /* 0x0000000113137824 */ /* 0x000fe400078e020d */
[C---:B-1----:R-:W-:Y:S02]  /*1410*/  IMAD R0, R11.reuse, R8, RZ ;  /* 0x000000080b007224 */ /* 0x042fe400078e02ff */
[----:B--2---:R-:W-:Y:S02]  /*1420*/  IMAD R10, R11, R6, RZ ;  /* 0x000000060b0a7224 */ /* 0x004fe400078e02ff */
[----:B------:R-:W-:-:S04]  /*1430*/  IMAD.WIDE.U32 R20, R15, R8, R20 ;  /* 0x000000080f147225 */ /* 0x000fc800078e0014 */
[C---:B------:R-:W-:Y:S02]  /*1440*/  IMAD R0, R15.reuse, R9, R0 ;  /* 0x000000090f007224 */ /* 0x040fe400078e0200 */
[----:B------:R-:W-:-:S04]  /*1450*/  IMAD.WIDE.U32 R18, R15, R6, R18 ;  /* 0x000000060f127225 */ /* 0x000fc800078e0012 */
[----:B------:R-:W-:Y:S01]  /*1460*/  IMAD R15, R15, R7, R10 ;  /* 0x000000070f0f7224 */ /* 0x000fe200078e020a */
[----:B------:R-:W-:Y:S02]  /*1470*/  IADD3 R7, PT, PT, R21, R0, RZ ;  /* 0x0000000015077210 */ /* 0x000fe40007ffe0ff */
[----:B------:R-:W-:Y:S02]  /*1480*/  MOV R10, R20 ;  /* 0x00000014000a7202 */ /* 0x000fe40000000f00 */
[----:B------:R-:W-:Y:S02]  /*1490*/  MOV R6, R18 ;  /* 0x0000001200067202 */ /* 0x000fe40000000f00 */
[----:B------:R-:W-:-:S07]  /*14a0*/  IADD3 R0, PT, PT, R19, R15, RZ ;  /* 0x0000000f13007210 */ /* 0x000fce0007ffe0ff */
.L_x_4211:
[----:B------:R-:W1:Y:S01]  /*14b0*/  LDCU.64 UR4, c[0x0][0x3b0] ;  /* 0x00007600ff0477ac */ /* 0x000e620008000a00 */
[C---:B------:R-:W-:Y:S01]  /*14c0*/  IMAD.SHL.U32 R125, R112.reuse, 0x8, RZ ;  /* 0x00000008707d7824 */ /* 0x040fe200078e00ff */
[----:B------:R-:W-:Y:S01]  /*14d0*/  SHF.R.S32.HI R8, RZ, 0x1f, R12 ;  /* 0x0000001fff087819 */ /* 0x000fe2000001140c */
[----:B------:R-:W-:Y:S01]  /*14e0*/  IMAD.MOV.U32 R15, RZ, RZ, RZ ;  /* 0x000000ffff0f7224 */ /* 0x000fe200078e00ff */
[----:B------:R-:W2:Y:S01]  /*14f0*/  LDCU.128 UR12, c[0x0][0x390] ;  /* 0x00007200ff0c77ac */ /* 0x000ea20008000c00 */
[----:B------:R-:W-:Y:S01]  /*1500*/  SHF.R.U32.HI R88, RZ, 0x2, R112 ;  /* 0x00000002ff587819 */ /* 0x000fe20000011670 */
[----:B------:R-:W-:Y:S01]  /*1510*/  IMAD.MOV.U32 R89, RZ, RZ, RZ ;  /* 0x000000ffff597224 */ /* 0x000fe200078e00ff */
[----:B------:R-:W-:Y:S01]  /*1520*/  LOP3.LUT R14, R125, 0x18, RZ, 0xc0, !PT ;  /* 0x000000187d0e7812 */ /* 0x000fe200078ec0ff */
[----:B------:R-:W3:Y:S01]  /*1530*/  LDCU.64 UR8, c[0x0][0x3c8] ;  /* 0x00007900ff0877ac */ /* 0x000ee20008000a00 */
[----:B------:R-:W-:Y:S01]  /*1540*/  LOP3.LUT R122, R112, 0x18, RZ, 0xc0, !PT ;  /* 0x00000018707a7812 */ /* 0x000fe200078ec0ff */
[----:B------:R-:W-:Y:S01]  /*1550*/  IMAD.WIDE.U32 R16, R17, 0x40, R88 ;  /* 0x0000004011107825 */ /* 0x000fe200078e0058 */
[----:B------:R-:W-:-:S02]  /*1560*/  LOP3.LUT R11, R125, 0x1f20, RZ, 0xc0, !PT ;  /* 0x00001f207d0b7812 */ /* 0x000fc400078ec0ff */
[----:B------:R-:W-:Y:S01]  /*1570*/  IADD3 R10, P1, PT, R14, R10, RZ ;  /* 0x0000000a0e0a7210 */ /* 0x000fe20007f3e0ff */
[----:B------:R-:W-:Y:S01]  /*1580*/  IMAD.SHL.U32 R86, R112, 0x4, RZ ;  /* 0x0000000470567824 */ /* 0x000fe200078e00ff */
[----:B------:R-:W-:Y:S01]  /*1590*/  IADD3 R6, P2, PT, R14, R6, RZ ;  /* 0x000000060e067210 */ /* 0x000fe20007f5e0ff */
[C---:B------:R-:W-:Y:S01]  /*15a0*/  IMAD.SHL.U32 R114, R112.reuse, 0x10, RZ ;  /* 0x0000001070727824 */ /* 0x040fe200078e00ff */
[----:B------:R-:W-:Y:S01]  /*15b0*/  SHF.R.U32.HI R115, RZ, 0x1, R112 ;  /* 0x00000001ff737819 */ /* 0x000fe20000011670 */
[----:B-1----:R-:W-:Y:S01]  /*15c0*/  USHF.L.U32 UR10, UR4, 0x5, URZ ;  /* 0x00000005040a7899 */ /* 0x002fe200080006ff */
[----:B------:R-:W-:Y:S01]  /*15d0*/  IMAD.SHL.U32 R77, R112, 0x20, RZ ;  /* 0x00000020704d7824 */ /* 0x000fe200078e00ff */
[----:B------:R-:W-:Y:S01]  /*15e0*/  USHF.L.U64.HI UR11, UR4, 0x5, UR5 ;  /* 0x00000005040b7899 */ /* 0x000fe20008010205 */
[----:B------:R-:W-:Y:S02]  /*15f0*/  IMAD.MOV.U32 R76, RZ, RZ, 0x20 ;  /* 0x00000020ff4c7424 */ /* 0x000fe400078e00ff */
[----:B--2---:R-:W-:Y:S01]  /*1600*/  IMAD.WIDE.U32 R18, R124, UR14, R14 ;  /* 0x0000000e7c127c25 */ /* 0x004fe2000f8e000e */
[----:B------:R-:W1:Y:S03]  /*1610*/  S2UR UR14, SR_CgaCtaId ;  /* 0x00000000000e79c3 */ /* 0x000e660000008800 */
[----:B---3--:R-:W-:-:S02]  /*1620*/  IMAD R15, R8, UR8, RZ ;  /* 0x00000008080f7c24 */ /* 0x008fc4000f8e02ff */
[----:B------:R-:W-:Y:S01]  /*1630*/  IMAD R9, R124, UR15, R19 ;  /* 0x0000000f7c097c24 */ /* 0x000fe2000f8e0213 */
[----:B------:R-:W-:Y:S01]  /*1640*/  LOP3.LUT R19, R125, 0xd8, RZ, 0xc0, !PT ;  /* 0x000000d87d137812 */ /* 0x000fe200078ec0ff */
[----:B------:R-:W-:Y:S02]  /*1650*/  IMAD.MOV.U32 R8, RZ, RZ, R18 ;  /* 0x000000ffff087224 */ /* 0x000fe400078e0012 */
[C---:B------:R-:W-:Y:S01]  /*1660*/  IMAD R15, R12.reuse, UR9, R15 ;  /* 0x000000090c0f7c24 */ /* 0x040fe2000f8e020f */
[----:B------:R-:W-:Y:S01]  /*1670*/  LOP3.LUT R78, R19, R122, RZ, 0x3c, !PT ;  /* 0x0000007a134e7212 */ /* 0x000fe200078e3cff */
[----:B------:R-:W-:-:S03]  /*1680*/  IMAD.WIDE.U32 R12, R12, UR8, R8 ;  /* 0x000000080c0c7c25 */ /* 0x000fc6000f8e0008 */
[----:B------:R-:W-:Y:S01]  /*1690*/  LOP3.LUT R78, R11, R78, RZ, 0xfc, !PT ;  /* 0x0000004e0b4e7212 */ /* 0x000fe200078efcff */
[----:B------:R-:W-:Y:S02]  /*16a0*/  IMAD.U32 R20, RZ, RZ, UR10 ;  /* 0x0000000aff147e24 */ /* 0x000fe4000f8e00ff */
[----:B------:R-:W-:Y:S01]  /*16b0*/  IMAD.U32 R21, RZ, RZ, UR11 ;  /* 0x0000000bff157e24 */ /* 0x000fe2000f8e00ff */
[----:B------:R-:W2:Y:S01]  /*16c0*/  LDCU.128 UR8, c[0x0][0x380] ;  /* 0x00007000ff0877ac */ /* 0x000ea20008000c00 */
[----:B------:R-:W-:Y:S02]  /*16d0*/  IMAD R9, R17, UR4, RZ ;  /* 0x0000000411097c24 */ /* 0x000fe4000f8e02ff */
[----:B------:R-:W-:-:S04]  /*16e0*/  IMAD.WIDE.U32 R20, R16, UR4, R20 ;  /* 0x0000000410147c25 */ /* 0x000fc8000f8e0014 */
[----:B------:R-:W-:Y:S01]  /*16f0*/  IMAD R9, R16, UR5, R9 ;  /* 0x0000000510097c24 */ /* 0x000fe2000f8e0209 */
[----:B------:R-:W-:Y:S01]  /*1700*/  IADD3 R8, P0, PT, R12, R20, RZ ;  /* 0x000000140c087210 */ /* 0x000fe20007f1e0ff */
[----:B------:R-:W-:Y:S01]  /*1710*/  IMAD.IADD R13, R13, 0x1, R15 ;  /* 0x000000010d0d7824 */ /* 0x000fe200078e020f */
[----:B------:R-:W-:Y:S01]  /*1720*/  UMOV UR5, 0x400 ;  /* 0x0000040000057882 */ /* 0x000fe20000000000 */
[----:B------:R-:W-:Y:S01]  /*1730*/  IMAD.X R11, RZ, RZ, R7, P1 ;  /* 0x000000ffff0b7224 */ /* 0x000fe200008e0607 */
[----:B-1----:R-:W-:Y:S01]  /*1740*/  ULEA UR5, UR14, UR5, 0x18 ;  /* 0x000000050e057291 */ /* 0x002fe2000f8ec0ff */
[----:B------:R-:W-:Y:S01]  /*1750*/  VIADD R123, R85, 0xffffffff ;  /* 0xffffffff557b7836 */ /* 0x000fe20000000000 */
[----:B------:R-:W-:Y:S01]  /*1760*/  IADD3.X R7, PT, PT, R13, R9, R21, P0, !PT ;  /* 0x000000090d077210 */ /* 0x000fe200007fe415 */
[----:B------:R-:W-:Y:S01]  /*1770*/  IMAD.WIDE.U32 R12, R16, UR4, R12 ;  /* 0x00000004100c7c25 */ /* 0x000fe2000f8e000c */
[----:B--2---:R-:W-:-:S03]  /*1780*/  LEA R14, P0, R8, UR8, 0x1 ;  /* 0x00000008080e7c11 */ /* 0x004fc6000f8008ff */
[----:B------:R-:W-:Y:S01]  /*1790*/  IMAD.WIDE.U32 R10, R88, R2, R10 ;  /* 0x00000002580a7225 */ /* 0x000fe200078e000a */
[----:B------:R-:W-:Y:S02]  /*17a0*/  LEA R16, P1, R12, UR8, 0x1 ;  /* 0x000000080c107c11 */ /* 0x000fe4000f8208ff */
[----:B------:R-:W-:Y:S01]  /*17b0*/  LEA R78, R78, UR5, 0x1 ;  /* 0x000000054e4e7c11 */ /* 0x000fe2000f8e08ff */
[----:B------:R-:W-:Y:S01]  /*17c0*/  IMAD.IADD R9, R13, 0x1, R9 ;  /* 0x000000010d097824 */ /* 0x000fe200078e0209 */
[----:B------:R-:W-:Y:S01]  /*17d0*/  LEA R118, P3, R10, UR10, 0x1 ;  /* 0x0000000a0a767c11 */ /* 0x000fe2000f8608ff */
[----:B------:R-:W-:Y:S01]  /*17e0*/  IMAD R117, R88, R3, R11 ;  /* 0x0000000358757224 */ /* 0x000fe200078e020b */
[----:B------:R-:W-:Y:S01]  /*17f0*/  LEA.HI.X R15, R8, UR9, R7, 0x1, P0 ;  /* 0x00000009080f7c11 */ /* 0x000fe200080f0c07 */
[----:B------:R-:W-:Y:S01]  /*1800*/  IMAD.X R7, RZ, RZ, R0, P2 ;  /* 0x000000ffff077224 */ /* 0x000fe200010e0600 */
[----:B------:R-:W-:Y:S01]  /*1810*/  LEA.HI.X R17, R12, UR9, R9, 0x1, P1 ;  /* 0x000000090c117c11 */ /* 0x000fe200088f0c09 */
[----:B------:R-:W-:Y:S01]  /*1820*/  IMAD.SHL.U32 R130, R123, 0x40, RZ ;  /* 0x000000407b827824 */ /* 0x000fe200078e00ff */
[----:B------:R-:W-:Y:S01]  /*1830*/  LEA.HI.X R117, R10, UR11, R117, 0x1, P3 ;  /* 0x0000000b0a757c11 */ /* 0x000fe200098f0c75 */
[----:B------:R-:W-:Y:S01]  /*1840*/  IMAD.WIDE.U32 R10, R88, R4, R6 ;  /* 0x00000004580a7225 */ /* 0x000fe200078e0006 */
[----:B------:R-:W-:Y:S01]  /*1850*/  LEA R12, P0, R2, R118, 0x6 ;  /* 0x00000076020c7211 */ /* 0x000fe200078030ff */
[----:B------:R-:W-:Y:S01]  /*1860*/  @!PT LDS RZ, [RZ] ;  /* 0x00000000fffff984 */ /* 0x000fe20000000800 */
[----:B------:R-:W-:Y:S01]  /*1870*/  @!PT LDS RZ, [RZ] ;  /* 0x00000000fffff984 */ /* 0x000fe20000000800 */
[----:B------:R-:W-:Y:S01]  /*1880*/  @!PT LDS RZ, [RZ] ;  /* 0x00000000fffff984 */ /* 0x000fe20000000800 */
[----:B------:R-:W-:Y:S01]  /*1890*/  LDGSTS.E.BYPASS.LTC128B.128 [R78], desc[UR20][R16.64] ;  /* 0x00000000104e7fae */ /* 0x000fe2000b981a14 */
[----:B------:R-:W-:Y:S01]  /*18a0*/  LOP3.LUT R8, R86, 0x18, RZ, 0xc0, !PT ;  /* 0x0000001856087812 */ /* 0x000fe200078ec0ff */
[----:B------:R-:W-:Y:S01]  /*18b0*/  IMAD.MOV.U32 R119, RZ, RZ, R117 ;  /* 0x000000ffff777224 */ /* 0x000fe200078e0075 */
[----:B------:R-:W-:Y:S01]  /*18c0*/  LEA.HI.X R13, R2, R117, R3, 0x6, P0 ;  /* 0x00000075020d7211 */ /* 0x000fe200000f3403 */
[----:B------:R-:W-:Y:S01]  /*18d0*/  LDGSTS.E.BYPASS.LTC128B.128 [R78+0x1000], desc[UR20][R16.64+0x40] ;  /* 0x01000040104e7fae */ /* 0x000fe2000b981a14 */
[----:B------:R-:W-:Y:S01]  /*18e0*/  IMAD R7, R88, R5, R11 ;  /* 0x0000000558077224 */ /* 0x000fe200078e020b */
[----:B------:R-:W-:-:S02]  /*18f0*/  LEA R120, P0, R10, UR12, 0x1 ;  /* 0x0000000c0a787c11 */ /* 0x000fc4000f8008ff */
[----:B------:R-:W-:Y:S01]  /*1900*/  LDGSTS.E.BYPASS.LTC128B.128 [R78+0x2000], desc[UR20][R16.64+0x80] ;  /* 0x02000080104e7fae */ /* 0x000fe2000b981a14 */
[----:B------:R-:W-:Y:S02]  /*1910*/  LOP3.LUT R6, R114, 0x100, RZ, 0xc0, !PT ;  /* 0x0000010072067812 */ /* 0x000fe400078ec0ff */
[----:B------:R-:W-:Y:S01]  /*1920*/  LOP3.LUT R0, R115, 0x8, RZ, 0xc0, !PT ;  /* 0x0000000873007812 */ /* 0x000fe200078ec0ff */
[----:B------:R-:W-:Y:S01]  /*1930*/  LDGSTS.E.BYPASS.LTC128B.128 [R78+0x800], desc[UR20][R14.64] ;  /* 0x008000000e4e7fae */ /* 0x000fe2000b981a14 */
[----:B------:R-:W-:Y:S02]  /*1940*/  LOP3.LUT R87, R8, 0xc0, R77, 0xf8, !PT ;  /* 0x000000c008577812 */ /* 0x000fe400078ef84d */
[----:B------:R-:W-:Y:S01]  /*1950*/  LOP3.LUT R114, R114, 0x3e00, RZ, 0xc0, !PT ;  /* 0x00003e0072727812 */ /* 0x000fe200078ec0ff */
[----:B------:R-:W-:Y:S01]  /*1960*/  LDGSTS.E.BYPASS.LTC128B.128 [R78+0x1800], desc[UR20][R14.64+0x40] ;  /* 0x018000400e4e7fae */ /* 0x000fe2000b981a14 */
[----:B------:R-:W-:Y:S02]  /*1970*/  LEA.HI.X R121, R10, UR13, R7, 0x1, P0 ;  /* 0x0000000d0a797c11 */ /* 0x000fe400080f0c07 */
[----:B------:R-:W-:Y:S01]  /*1980*/  LOP3.LUT R0, R87, R0, RZ, 0x3c, !PT ;  /* 0x0000000057007212 */ /* 0x000fe200078e3cff */
[----:B------:R-:W-:Y:S01]  /*1990*/  LDGSTS.E.BYPASS.LTC128B.128 [R78+0x2800], desc[UR20][R14.64+0x80] ;  /* 0x028000800e4e7fae */ /* 0x000fe2000b981a14 */
[----:B------:R-:W-:-:S02]  /*19a0*/  LOP3.LUT R6, R6, 0x20, R77, 0xf8, !PT ;  /* 0x0000002006067812 */ /* 0x000fc400078ef84d */
[----:B------:R-:W-:Y:S01]  /*19b0*/  LOP3.LUT R87, R87, 0x8, R112, 0x78, !PT ;  /* 0x0000000857577812 */ /* 0x000fe200078e7870 */
[----:B------:R-:W-:Y:S01]  /*19c0*/  LDGSTS.E.BYPASS.LTC128B.128 [R78+0x3000], desc[UR20][R118.64] ;  /* 0x03000000764e7fae */ /* 0x000fe2000b981a14 */
[----:B------:R-:W-:Y:S02]  /*19d0*/  LOP3.LUT R7, R114, 0x120, R77, 0xf8, !PT ;  /* 0x0000012072077812 */ /* 0x000fe400078ef84d */
[----:B------:R-:W-:Y:S01]  /*19e0*/  LEA R8, P0, R4, R120, 0x6 ;  /* 0x0000007804087211 */ /* 0x000fe200078030ff */
[----:B------:R-:W-:Y:S01]  /*19f0*/  LDGSTS.E.BYPASS.LTC128B.128 [R78+0x4000], desc[UR20][R118.64+0x40] ;  /* 0x04000040764e7fae */ /* 0x000fe2000b981a14 */
[----:B------:R-:W-:Y:S02]  /*1a00*/  LOP3.LUT R87, R6, R87, RZ, 0xfc, !PT ;  /* 0x0000005706577212 */ /* 0x000fe400078efcff */
[----:B------:R-:W-:Y:S01]  /*1a10*/  LOP3.LUT R7, R7, R0, RZ, 0xfc, !PT ;  /* 0x0000000007077212 */ /* 0x000fe200078efcff */
[----:B------:R-:W-:Y:S01]  /*1a20*/  LDGSTS.E.BYPASS.LTC128B.128 [R78+0x5000], desc[UR20][R118.64+0x80] ;  /* 0x05000080764e7fae */ /* 0x000fe2000b981a14 */
[----:B------:R-:W-:-:S02]  /*1a30*/  LEA.HI.X R9, R4, R121, R5, 0x6, P0 ;  /* 0x0000007904097211 */ /* 0x000fc400000f3405 */
[----:B------:R-:W-:Y:S01]  /*1a40*/  LEA R89, R7, UR5, 0x1 ;  /* 0x0000000507597c11 */ /* 0x000fe2000f8e08ff */
[----:B------:R-:W-:Y:S01]  /*1a50*/  LDGSTS.E.BYPASS.LTC128B.128 [R78+0x3800], desc[UR20][R12.64] ;  /* 0x038000000c4e7fae */ /* 0x000fe2000b981a14 */
[----:B------:R-:W-:Y:S02]  /*1a60*/  LEA R87, R87, UR5, 0x1 ;  /* 0x0000000557577c11 */ /* 0x000fe4000f8e08ff */
[----:B------:R-:W-:Y:S01]  /*1a70*/  LOP3.LUT P0, RZ, R112, 0x4, RZ, 0xc0, !PT ;  /* 0x0000000470ff7812 */ /* 0x000fe2000780c0ff */
[----:B------:R-:W-:Y:S03]  /*1a80*/  LDGSTS.E.BYPASS.LTC128B.128 [R78+0x4800], desc[UR20][R12.64+0x40] ;  /* 0x048000400c4e7fae */ /* 0x000fe6000b981a14 */
[----:B------:R-:W-:Y:S01]  /*1a90*/  SEL R76, R76, 0xffffffe0, !P0 ;  /* 0xffffffe04c4c7807 */ /* 0x000fe20004000000 */
[----:B------:R1:W-:Y:S04]  /*1aa0*/  LDGSTS.E.BYPASS.LTC128B.128 [R78+0x5800], desc[UR20][R12.64+0x80] ;  /* 0x058000800c4e7fae */ /* 0x0003e8000b981a14 */
[----:B------:R-:W0:Y:S01]  /*1ab0*/  LDGDEPBAR ;  /* 0x00000000000079af */ /* 0x000e220000000000 */
[----:B------:R-:W-:-:S02]  /*1ac0*/  IMAD.IADD R83, R76, 0x1, R89 ;  /* 0x000000014c537824 */ /* 0x000fc400078e0259 */
[----:B------:R-:W-:Y:S01]  /*1ad0*/  IMAD.IADD R80, R76, 0x1, R87 ;  /* 0x000000014c507824 */ /* 0x000fe200078e0257 */
[----:B------:R-:W-:-:S04]  /*1ae0*/  DEPBAR.LE SB0, 0x0 ;  /* 0x000080000000791a */ /* 0x000fc80000000000 */
[----:B------:R-:W-:Y:S06]  /*1af0*/  BAR.SYNC.DEFER_BLOCKING 0x0 ;  /* 0x0000000000007b1d */ /* 0x000fec0000010000 */
        /* <DEDUP_REMOVED lines=11> */
[----:B-1----:R-:W1:Y:S04]  /*1bb0*/  LDSM.16.M88.4 R12, [R87+0x3400] ;  /* 0x00340000570c783b */ /* 0x002e680000000200 */
[----:B------:R-:W4:Y:S04]  /*1bc0*/  LDSM.16.M88.4 R56, [R87+0x3800] ;  /* 0x003800005738783b */ /* 0x000f280000000200 */
[----:B------:R-:W5:Y:S04]  /*1bd0*/  LDSM.16.M88.4 R28, [R87+0x3c00] ;  /* 0x003c0000571c783b */ /* 0x000f680000000200 */
[----:B------:R-:W-:Y:S04]  /*1be0*/  LDSM.16.M88.4 R72, [R83] ;  /* 0x000000005348783b */ /* 0x000fe80000000200 */
[----:B------:R-:W-:Y:S04]  /*1bf0*/  LDSM.16.M88.4 R64, [R80+0x3c00] ;  /* 0x003c00005040783b */ /* 0x000fe80000000200 */
[----:B--2---:R-:W2:Y:S04]  /*1c00*/  LDSM.16.M88.4 R8, [R80+0x3000] ;  /* 0x003000005008783b */ /* 0x004ea80000000200 */
[----:B------:R-:W2:Y:S04]  /*1c10*/  LDSM.16.M88.4 R4, [R80+0x3400] ;  /* 0x003400005004783b */ /* 0x000ea80000000200 */
[----:B------:R-:W-:Y:S04]  /*1c20*/  LDSM.16.M88.4 R44, [R89+0x1000] ;  /* 0x00100000592c783b */ /* 0x000fe80000000200 */
[----:B------:R-:W-:Y:S01]  /*1c30*/  LDSM.16.M88.4 R36, [R87+0x4400] ;  /* 0x004400005724783b */ /* 0x000fe20000000200 */
[C---:B---3--:R-:W-:Y:S03]  /*1c40*/  HMMA.16816.F32.BF16 R24, R48.reuse, R20, RZ ;  /* 0x000000143018723c */ /* 0x048fe600000418ff */
[----:B------:R-:W3:Y:S04]  /*1c50*/  LDSM.16.M88.4 R40, [R87+0x4000] ;  /* 0x004000005728783b */ /* 0x000ee80000000200 */
[----:B------:R-:W-:Y:S01]  /*1c60*/  LDSM.16.M88.4 R68, [R80+0x3800] ;  /* 0x003800005044783b */ /* 0x000fe20000000200 */
[C---:B-1----:R-:W-:Y:S03]  /*1c70*/  HMMA.16816.F32.BF16 R16, R48.reuse, R12, RZ ;  /* 0x0000000c3010723c */ /* 0x042fe600000418ff */
[----:B------:R-:W-:Y:S04]  /*1c80*/  LDSM.16.M88.4 R32, [R87+0x4800] ;  /* 0x004800005720783b */ /* 0x000fe80000000200 */
[----:B------:R-:W0:Y:S01]  /*1c90*/  LDGDEPBAR ;  /* 0x00000000000079af */ /* 0x000e220000000000 */
[C---:B----4-:R-:W-:Y:S08]  /*1ca0*/  HMMA.16816.F32.BF16 R60, R48.reuse, R56, RZ ;  /* 0x00000038303c723c */ /* 0x050ff000000418ff */
[C---:B------:R-:W-:Y:S08]  /*1cb0*/  HMMA.16816.F32.BF16 R20, R48.reuse, R22, RZ ;  /* 0x000000163014723c */ /* 0x040ff000000418ff */
[C---:B------:R-:W-:Y:S08]  /*1cc0*/  HMMA.16816.F32.BF16 R12, R48.reuse, R14, RZ ;  /* 0x0000000e300c723c */ /* 0x040ff000000418ff */
[C---:B------:R-:W-:Y:S08]  /*1cd0*/  HMMA.16816.F32.BF16 R56, R48.reuse, R58, RZ ;  /* 0x0000003a3038723c */ /* 0x040ff000000418ff */
[C---:B-----5:R-:W-:Y:S08]  /*1ce0*/  HMMA.16816.F32.BF16 R52, R48.reuse, R28, RZ ;  /* 0x0000001c3034723c */ /* 0x060ff000000418ff */
[----:B------:R-:W-:Y:S01]  /*1cf0*/  HMMA.16816.F32.BF16 R48, R48, R30, RZ ;  /* 0x0000001e3030723c */ /* 0x000fe200000418ff */
[----:B------:R-:W1:Y:S07]  /*1d00*/  LDSM.16.M88.4 R28, [R87+0x4c00] ;  /* 0x004c0000571c783b */ /* 0x000e6e0000000200 */
[C---:B--2---:R-:W-:Y:S08]  /*1d10*/  HMMA.16816.F32.BF16 R24, R72.reuse, R8, R24 ;  /* 0x000000084818723c */ /* 0x044ff00000041818 */
[C---:B------:R-:W-:Y:S08]  /*1d20*/  HMMA.16816.F32.BF16 R52, R72.reuse, R64, R52 ;  /* 0x000000404834723c */ /* 0x040ff00000041834 */
[C---:B------:R-:W-:Y:S01]  /*1d30*/  HMMA.16816.F32.BF16 R20, R72.reuse, R10, R20 ;  /* 0x0000000a4814723c */ /* 0x040fe20000041814 */
[----:B------:R-:W-:Y:S07]  /*1d40*/  LDSM.16.M88.4 R8, [R83+0x1000] ;  /* 0x001000005308783b */ /* 0x000fee0000000200 */
[C---:B------:R-:W-:Y:S01]  /*1d50*/  HMMA.16816.F32.BF16 R64, R72.reuse, R66, R48 ;  /* 0x000000424840723c */ /* 0x040fe20000041830 */
[----:B------:R-:W2:Y:S07]  /*1d60*/  LDSM.16.M88.4 R48, [R80+0x4400] ;  /* 0x004400005030783b */ /* 0x000eae0000000200 */
[C---:B------:R-:W-:Y:S08]  /*1d70*/  HMMA.16816.F32.BF16 R16, R72.reuse, R4, R16 ;  /* 0x000000044810723c */ /* 0x040ff00000041810 */
[----:B------:R-:W-:Y:S01]  /*1d80*/  HMMA.16816.F32.BF16 R12, R72, R6, R12 ;  /* 0x00000006480c723c */ /* 0x000fe2000004180c */
[----:B------:R-:W4:Y:S07]  /*1d90*/  LDSM.16.M88.4 R4, [R80+0x4000] ;  /* 0x004000005004783b */ /* 0x000f2e0000000200 */
[C---:B---3--:R-:W-:Y:S08]  /*1da0*/  HMMA.16816.F32.BF16 R24, R44.reuse, R40, R24 ;  /* 0x000000282c18723c */ /* 0x048ff00000041818 */
[C---:B------:R-:W-:Y:S08]  /*1db0*/  HMMA.16816.F32.BF16 R16, R44.reuse, R36, R16 ;  /* 0x000000242c10723c */ /* 0x040ff00000041810 */
[C---:B------:R-:W-:Y:S01]  /*1dc0*/  HMMA.16816.F32.BF16 R20, R44.reuse, R42, R20 ;  /* 0x0000002a2c14723c */ /* 0x040fe20000041814 */
[----:B------:R-:W-:Y:S07]  /*1dd0*/  LDSM.16.M88.4 R40, [R80+0x4800] ;  /* 0x004800005028783b */ /* 0x000fee0000000200 */
        /* <DEDUP_REMOVED lines=8> */
[C---:B--2---:R-:W-:Y:S08]  /*1e60*/  HMMA.16816.F32.BF16 R16, R8.reuse, R48, R16 ;  /* 0x000000300810723c */ /* 0x044ff00000041810 */
[C---:B----4-:R-:W-:Y:S08]  /*1e70*/  HMMA.16816.F32.BF16 R24, R8.reuse, R4, R24 ;  /* 0x000000040818723c */ /* 0x050ff00000041818 */
[C---:B------:R-:W-:Y:S01]  /*1e80*/  HMMA.16816.F32.BF16 R20, R8.reuse, R6, R20 ;  /* 0x000000060814723c */ /* 0x040fe20000041814 */
[----:B------:R2:W-:Y:S07]  /*1e90*/  LDSM.16.M88.4 R4, [R89+0x2000] ;  /* 0x002000005904783b */ /* 0x0005ee0000000200 */
[----:B------:R-:W-:Y:S01]  /*1ea0*/  HMMA.16816.F32.BF16 R48, R8, R50, R12 ;  /* 0x000000320830723c */ /* 0x000fe2000004180c */
[----:B------:R-:W3:Y:S07]  /*1eb0*/  LDSM.16.M88.4 R12, [R87+0x5c00] ;  /* 0x005c0000570c783b */ /* 0x000eee0000000200 */
[C---:B------:R-:W-:Y:S08]  /*1ec0*/  HMMA.16816.F32.BF16 R60, R44.reuse, R32, R60 ;  /* 0x000000202c3c723c */ /* 0x040ff0000004183c */
[----:B------:R-:W-:Y:S01]  /*1ed0*/  HMMA.16816.F32.BF16 R56, R44, R34, R56 ;  /* 0x000000222c38723c */ /* 0x000fe20000041838 */
[----:B------:R-:W4:Y:S01]  /*1ee0*/  LDSM.16.M88.4 R32, [R87+0x5000] ;  /* 0x005000005720783b */ /* 0x000f220000000200 */
[----:B--2---:R-:W-:-:S03]  /*1ef0*/  LOP3.LUT R89, R88, 0x7, RZ, 0xc0, !PT ;  /* 0x0000000758597812 */ /* 0x004fc600078ec0ff */
[----:B------:R-:W2:Y:S03]  /*1f00*/  LDSM.16.M88.4 R44, [R87+0x5400] ;  /* 0x00540000572c783b */ /* 0x000ea60000000200 */
[C---:B-1----:R-:W-:Y:S08]  /*1f10*/  HMMA.16816.F32.BF16 R52, R8.reuse, R28, R52 ;  /* 0x0000001c0834723c */ /* 0x042ff00000041834 */
[C---:B------:R-:W-:Y:S01]  /*1f20*/  HMMA.16816.F32.BF16 R72, R8.reuse, R40, R60 ;  /* 0x000000280848723c */ /* 0x040fe2000004183c */
[----:B------:R-:W1:Y:S07]  /*1f30*/  LDSM.16.M88.4 R60, [R80+0x5000] ;  /* 0x00500000503c783b */ /* 0x000e6e0000000200 */
[C---:B------:R-:W-:Y:S08]  /*1f40*/  HMMA.16816.F32.BF16 R56, R8.reuse, R42, R56 ;  /* 0x0000002a0838723c */ /* 0x040ff00000041838 */
[----:B------:R-:W-:Y:S01]  /*1f50*/  HMMA.16816.F32.BF16 R64, R8, R30, R64 ;  /* 0x0000001e0840723c */ /* 0x000fe20000041840 */
[----:B------:R-:W5:Y:S07]  /*1f60*/  LDSM.16.M88.4 R8, [R80+0x5400] ;  /* 0x005400005008783b */ /* 0x000f6e0000000200 */
[----:B---3--:R-:W-:Y:S01]  /*1f70*/  HMMA.16816.F32.BF16 R52, R4, R12, R52 ;  /* 0x0000000c0434723c */ /* 0x008fe20000041834 */
[----:B------:R-:W-:Y:S01]  /*1f80*/  LOP3.LUT R12, R115, 0x1f0, RZ, 0xc0, !PT ;  /* 0x000001f0730c7812 */ /* 0x000fe200078ec0ff */
[----:B------:R-:W-:-:S03]  /*1f90*/  IMAD.SHL.U32 R13, R112, 0x2, RZ ;  /* 0x00000002700d7824 */ /* 0x000fc600078e00ff */
[----:B------:R-:W-:Y:S02]  /*1fa0*/  IADD3 R82, PT, PT, R89, R12, R82 ;  /* 0x0000000c59527210 */ /* 0x000fe40007ffe052 */
[----:B------:R-:W-:Y:S01]  /*1fb0*/  LOP3.LUT R13, R130, 0x6, R13, 0xf8, !PT ;  /* 0x00000006820d7812 */ /* 0x000fe200078ef80d */
[----:B----4-:R-:W-:Y:S01]  /*1fc0*/  HMMA.16816.F32.BF16 R24, R4, R32, R24 ;  /* 0x000000200418723c */ /* 0x010fe20000041818 */
[----:B------:R-:W-:Y:S02]  /*1fd0*/  IADD3 R28, PT, PT, R81, -UR18, R82 ;  /* 0x80000012511c7c10 */ /* 0x000fe4000fffe052 */
[----:B------:R-:W-:-:S03]  /*1fe0*/  LOP3.LUT R29, R13, 0x9, RZ, 0xfc, !PT ;  /* 0x000000090d1d7812 */ /* 0x000fc600078efcff */
[----:B------:R-:W-:Y:S02]  /*1ff0*/  IMAD.IADD R28, R28, 0x1, R79 ;  /* 0x000000011c1c7824 */ /* 0x000fe400078e024f */
[C---:B------:R-:W-:Y:S03]  /*2000*/  HMMA.16816.F32.BF16 R20, R4.reuse, R34, R20 ;  /* 0x000000220414723c */ /* 0x040fe60000041814 */
[C-C-:B------:R-:W-:Y:S02]  /*2010*/  VIADDMNMX R30, R28.reuse, 0x1, R81.reuse, PT ;  /* 0x000000011c1e7846 */ /* 0x140fe40003800151 */
[----:B------:R-:W-:Y:S02]  /*2020*/  VIADDMNMX R28, R28, 0x9, R81, PT ;  /* 0x000000091c1c7846 */ /* 0x000fe40003800151 */
[-C--:B------:R-:W-:Y:S01]  /*2030*/  ISETP.GE.AND P4, PT, R13, R30.reuse, PT ;  /* 0x0000001e0d00720c */ /* 0x080fe20003f86270 */
[----:B--2---:R-:W-:Y:S01]  /*2040*/  HMMA.16816.F32.BF16 R16, R4, R44, R16 ;  /* 0x0000002c0410723c */ /* 0x004fe20000041810 */
[----:B------:R-:W-:-:S02]  /*2050*/  ISETP.GE.AND P2, PT, R29, R30, PT ;  /* 0x0000001e1d00720c */ /* 0x000fc40003f46270 */
[----:B------:R-:W-:Y:S02]  /*2060*/  ISETP.GE.AND P5, PT, R29, R28, PT ;  /* 0x0000001c1d00720c */ /* 0x000fe40003fa6270 */
[----:B------:R-:W-:-:S03]  /*2070*/  LOP3.LUT R29, R13, 0x10, RZ, 0xfc, !PT ;  /* 0x000000100d1d7812 */ /* 0x000fc600078efcff */
[C---:B------:R-:W-:Y:S08]  /*2080*/  HMMA.16816.F32.BF16 R48, R4.reuse, R46, R48 ;  /* 0x0000002e0430723c */ /* 0x040ff00000041830 */
[C---:B------:R-:W-:Y:S08]  /*2090*/  HMMA.16816.F32.BF16 R72, R4.reuse, R36, R72 ;  /* 0x000000240448723c */ /* 0x040ff00000041848 */
[C---:B------:R-:W-:Y:S08]  /*20a0*/  HMMA.16816.F32.BF16 R56, R4.reuse, R38, R56 ;  /* 0x000000260438723c */ /* 0x040ff00000041838 */
[----:B------:R-:W-:Y:S01]  /*20b0*/  HMMA.16816.F32.BF16 R64, R4, R14, R64 ;  /* 0x0000000e0440723c */ /* 0x000fe20000041840 */
[----:B------:R-:W2:Y:S01]  /*20c0*/  LDSM.16.M88.4 R4, [R80+0x5800] ;  /* 0x005800005004783b */ /* 0x000ea20000000200 */
[----:B------:R-:W-:-:S03]  /*20d0*/  LOP3.LUT R15, R13, 0x1, RZ, 0xfc, !PT ;  /* 0x000000010d0f7812 */ /* 0x000fc600078efcff */
[----:B------:R-:W3:Y:S01]  /*20e0*/  LDSM.16.M88.4 R80, [R80+0x5c00] ;  /* 0x005c00005050783b */ /* 0x000ee20000000200 */
[----:B------:R-:W-:Y:S01]  /*20f0*/  ISETP.GE.AND P1, PT, R15, R30, PT ;  /* 0x0000001e0f00720c */ /* 0x000fe20003f26270 */
[----:B------:R-:W-:-:S04]  /*2100*/  DEPBAR.LE SB0, 0x0 ;  /* 0x000080000000791a */ /* 0x000fc80000000000 */
[----:B-1----:R-:W-:Y:S01]  /*2110*/  HMMA.16816.F32.BF16 R24, R68, R60, R24 ;  /* 0x0000003c4418723c */ /* 0x002fe20000041818 */
[----:B------:R-:W-:Y:S02]  /*2120*/  ISETP.GE.AND P0, PT, R15, R28, PT ;  /* 0x0000001c0f00720c */ /* 0x000fe40003f06270 */
[----:B------:R-:W-:-:S04]  /*2130*/  LOP3.LUT R15, R13, 0x8, RZ, 0xfc, !PT ;  /* 0x000000080d0f7812 */ /* 0x000fc800078efcff */
[C---:B------:R-:W-:Y:S01]  /*2140*/  ISETP.GE.AND P3, PT, R15.reuse, R30, PT ;  /* 0x0000001e0f00720c */ /* 0x040fe20003f66270 */
[----:B------:R-:W-:Y:S01]  /*2150*/  HMMA.16816.F32.BF16 R20, R68, R62, R20 ;  /* 0x0000003e4414723c */ /* 0x000fe20000041814 */
[----:B------:R-:W-:Y:S02]  /*2160*/  ISETP.GE.AND P6, PT, R15, R28, PT ;  /* 0x0000001c0f00720c */ /* 0x000fe40003fc6270 */
[----:B------:R-:W-:-:S05]  /*2170*/  LOP3.LUT R15, R13, 0x11, RZ, 0xfc, !PT ;  /* 0x000000110d0f7812 */ /* 0x000fca00078efcff */
[C---:B-----5:R-:W-:Y:S03]  /*2180*/  HMMA.16816.F32.BF16 R16, R68.reuse, R8, R16 ;  /* 0x000000084410723c */ /* 0x060fe60000041810 */
[----:B------:R-:W-:Y:S02]  /*2190*/  FSEL R24, R24, -INF , !P4 ;  /* 0xff80000018187808 */ /* 0x000fe40006000000 */
[----:B------:R-:W-:Y:S02]  /*21a0*/  ISETP.GE.AND P4, PT, R13, R28, PT ;  /* 0x0000001c0d00720c */ /* 0x000fe40003f86270 */
[----:B------:R-:W-:Y:S01]  /*21b0*/  FSEL R27, R27, -INF , !P0 ;  /* 0xff8000001b1b7808 */ /* 0x000fe20004000000 */
[----:B------:R-:W-:Y:S01]  /*21c0*/  HMMA.16816.F32.BF16 R48, R68, R10, R48 ;  /* 0x0000000a4430723c */ /* 0x000fe20000041830 */
[----:B------:R-:W-:Y:S02]  /*21d0*/  ISETP.GE.AND P0, PT, R15, R30, PT ;  /* 0x0000001e0f00720c */ /* 0x000fe40003f06270 */
[----:B------:R-:W-:-:S02]  /*21e0*/  FSEL R20, R20, -INF , !P3 ;  /* 0xff80000014147808 */ /* 0x000fc40005800000 */
[----:B------:R-:W-:Y:S02]  /*21f0*/  ISETP.GE.AND P3, PT, R15, R28, PT ;  /* 0x0000001c0f00720c */ /* 0x000fe40003f66270 */
[----:B------:R-:W-:Y:S01]  /*2200*/  FSEL R9, R26, -INF , !P4 ;  /* 0xff8000001a097808 */ /* 0x000fe20006000000 */
[C---:B--2---:R-:W-:Y:S01]  /*2210*/  HMMA.16816.F32.BF16 R72, R68.reuse, R4, R72 ;  /* 0x000000044448723c */ /* 0x044fe20000041848 */
[----:B------:R-:W-:Y:S02]  /*2220*/  LOP3.LUT R15, R13, 0x18, RZ, 0xfc, !PT ;  /* 0x000000180d0f7812 */ /* 0x000fe400078efcff */
[----:B------:R-:W-:Y:S02]  /*2230*/  ISETP.GE.AND P4, PT, R29, R30, PT ;  /* 0x0000001e1d00720c */ /* 0x000fe40003f86270 */
[----:B------:R-:W-:Y:S02]  /*2240*/  FSEL R12, R25, -INF , !P1 ;  /* 0xff800000190c7808 */ /* 0x000fe40004800000 */
[----:B------:R-:W-:Y:S01]  /*2250*/  LOP3.LUT R25, R13, 0x19, RZ, 0xfc, !PT ;  /* 0x000000190d197812 */ /* 0x000fe200078efcff */
[----:B------:R-:W-:Y:S01]  /*2260*/  HMMA.16816.F32.BF16 R56, R68, R6, R56 ;  /* 0x000000064438723c */ /* 0x000fe20000041838 */
[----:B------:R-:W-:-:S02]  /*2270*/  ISETP.GE.AND P1, PT, R29, R28, PT ;  /* 0x0000001c1d00720c */ /* 0x000fc40003f26270 */
[----:B------:R-:W-:Y:S02]  /*2280*/  FSEL R11, R22, -INF , !P6 ;  /* 0xff800000160b7808 */ /* 0x000fe40007000000 */
[----:B------:R-:W-:Y:S02]  /*2290*/  FSEL R14, R21, -INF , !P2 ;  /* 0xff800000150e7808 */ /* 0x000fe40005000000 */
[C---:B------:R-:W-:Y:S01]  /*22a0*/  ISETP.GE.AND P6, PT, R15.reuse, R30, PT ;  /* 0x0000001e0f00720c */ /* 0x040fe20003fc6270 */
[----:B---3--:R-:W-:Y:S01]  /*22b0*/  HMMA.16816.F32.BF16 R52, R68, R80, R52 ;  /* 0x000000504434723c */ /* 0x008fe20000041834 */
[----:B------:R-:W-:Y:S02]  /*22c0*/  ISETP.GE.AND P2, PT, R15, R28, PT ;  /* 0x0000001c0f00720c */ /* 0x000fe40003f46270 */
[----:B------:R-:W-:Y:S02]  /*22d0*/  FSEL R23, R23, -INF , !P5 ;  /* 0xff80000017177808 */ /* 0x000fe40006800000 */
[----:B------:R-:W-:-:S02]  /*22e0*/  FSEL R8, R16, -INF , !P4 ;  /* 0xff80000010087808 */ /* 0x000fc40006000000 */
[C---:B------:R-:W-:Y:S01]  /*22f0*/  LOP3.LUT R15, R13.reuse, 0x20, RZ, 0xfc, !PT ;  /* 0x000000200d0f7812 */ /* 0x040fe200078efcff */
[----:B------:R-:W-:Y:S01]  /*2300*/  HMMA.16816.F32.BF16 R64, R68, R82, R64 ;  /* 0x000000524440723c */ /* 0x000fe20000041840 */
[----:B------:R-:W-:Y:S01]  /*2310*/  LOP3.LUT R5, R13, 0x21, RZ, 0xfc, !PT ;  /* 0x000000210d057812 */ /* 0x000fe200078efcff */
[----:B------:R-:W-:Y:S01]  /*2320*/  BAR.SYNC.DEFER_BLOCKING 0x0 ;  /* 0x0000000000007b1d */ /* 0x000fe20000010000 */
[C---:B------:R-:W-:Y:S02]  /*2330*/  ISETP.GE.AND P5, PT, R25.reuse, R30, PT ;  /* 0x0000001e1900720c */ /* 0x040fe40003fa6270 */
[----:B------:R-:W-:Y:S02]  /*2340*/  ISETP.GE.AND P4, PT, R25, R28, PT ;  /* 0x0000001c1900720c */ /* 0x000fe40003f86270 */
[----:B------:R-:W-:Y:S02]  /*2350*/  FSEL R25, R18, -INF , !P1 ;  /* 0xff80000012197808 */ /* 0x000fe40004800000 */
[----:B------:R-:W-:-:S02]  /*2360*/  FSEL R19, R19, -INF , !P3 ;  /* 0xff80000013137808 */ /* 0x000fc40005800000 */
[----:B------:R-:W-:Y:S02]  /*2370*/  FSEL R18, R48, -INF , !P6 ;  /* 0xff80000030127808 */ /* 0x000fe40007000000 */
[-C--:B------:R-:W-:Y:S02]  /*2380*/  ISETP.GE.AND P1, PT, R15, R30.reuse, PT ;  /* 0x0000001e0f00720c */ /* 0x080fe40003f26270 */
[C---:B------:R-:W-:Y:S02]  /*2390*/  ISETP.GE.AND P3, PT, R5.reuse, R30, PT ;  /* 0x0000001e0500720c */ /* 0x040fe40003f66270 */
[----:B------:R-:W-:Y:S02]  /*23a0*/  ISETP.GE.AND P6, PT, R5, R28, PT ;  /* 0x0000001c0500720c */ /* 0x000fe40003fc6270 */
[C---:B------:R-:W-:Y:S02]  /*23b0*/  LOP3.LUT R5, R13.reuse, 0x28, RZ, 0xfc, !PT ;  /* 0x000000280d057812 */ /* 0x040fe400078efcff */
[----:B------:R-:W-:-:S02]  /*23c0*/  LOP3.LUT R7, R13, 0x29, RZ, 0xfc, !PT ;  /* 0x000000290d077812 */ /* 0x000fc400078efcff */
[----:B------:R-:W-:Y:S02]  /*23d0*/  FSEL R10, R17, -INF , !P0 ;  /* 0xff800000110a7808 */ /* 0x000fe40004000000 */
[----:B------:R-:W-:Y:S02]  /*23e0*/  FSEL R17, R50, -INF , !P2 ;  /* 0xff80000032117808 */ /* 0x000fe40005000000 */
[----:B------:R-:W-:Y:S02]  /*23f0*/  FSEL R79, R51, -INF , !P4 ;  /* 0xff800000334f7808 */ /* 0x000fe40006000000 */
[----:B------:R-:W-:Y:S02]  /*2400*/  FSEL R102, R72, -INF , !P1 ;  /* 0xff80000048667808 */ /* 0x000fe40004800000 */
[-C--:B------:R-:W-:Y:S02]  /*2410*/  ISETP.GE.AND P2, PT, R5, R30.reuse, PT ;  /* 0x0000001e0500720c */ /* 0x080fe40003f46270 */
[----:B------:R-:W-:-:S02]  /*2420*/  ISETP.GE.AND P4, PT, R7, R30, PT ;  /* 0x0000001e0700720c */ /* 0x000fc40003f86270 */
[-C--:B------:R-:W-:Y:S02]  /*2430*/  ISETP.GE.AND P1, PT, R7, R28.reuse, PT ;  /* 0x0000001c0700720c */ /* 0x080fe40003f26270 */
[----:B------:R-:W-:Y:S02]  /*2440*/  LOP3.LUT R7, R13, 0x31, RZ, 0xfc, !PT ;  /* 0x000000310d077812 */ /* 0x000fe400078efcff */
[----:B------:R-:W-:Y:S02]  /*2450*/  FSEL R104, R56, -INF , !P2 ;  /* 0xff80000038687808 */ /* 0x000fe40005000000 */
[----:B------:R-:W-:Y:S02]  /*2460*/  ISETP.GE.AND P2, PT, R7, R28, PT ;  /* 0x0000001c0700720c */ /* 0x000fe40003f46270 */
        /* <DEDUP_REMOVED lines=42> */
.L_x_4213:
        /* <DEDUP_REMOVED lines=58> */
.L_x_4214:
[----:B------:R-:W-:Y:S01]  /*2ab0*/  LEA R2, P0, R21, R118, 0x1 ;  /* 0x0000007615027211 */ /* 0x000fe200078008ff */
[----:B------:R-:W-:-:S03]  /*2ac0*/  IMAD.MOV.U32 R119, RZ, RZ, R117 ;  /* 0x000000ffff777224 */ /* 0x000fc600078e0075 */
[----:B------:R-:W-:Y:S02]  /*2ad0*/  LEA.HI.X R3, R21, R117, R22, 0x1, P0 ;  /* 0x0000007515037211 */ /* 0x000fe400000f0c16 */
        /* <DEDUP_REMOVED lines=10> */
.L_x_4212:
        /* <DEDUP_REMOVED lines=18> */
[----:B------:R-:W2:Y:S01]  /*2ca0*/  SHFL.BFLY PT, R5, R6, 0x2, 0x1f ;  /* 0x0c401f0006057f89 */ /* 0x000ea200000e0000 */
[----:B------:R-:W-:-:S02]  /*2cb0*/  IADD3 R85, PT, PT, R85, -0x2, RZ ;  /* 0xfffffffe55557810 */ /* 0x000fc40007ffe0ff */
        /* <DEDUP_REMOVED lines=41> */
[--C-:B------:R-:W-:Y:S01]  /*2f50*/  FFMA.FTZ R26, R79, UR4, -R98.reuse ;  /* 0x000000044f1a7c23 */ /* 0x100fe20008010862 */
[----:B------:R-:W5:Y:S01]  /*2f60*/  MUFU.EX2 R33, R33 ;  /* 0x0000002100217308 */ /* 0x000f620000000800 */
[----:B------:R-:W4:Y:S01]  /*2f70*/  LDSM.16.MT88.4 R20, [R113+0x7400] ;  /* 0x007400007114783b */ /* 0x000f220000004200 */
[--C-:B------:R-:W-:Y:S01]  /*2f80*/  FFMA.FTZ R99, R102, UR4, -R97.reuse ;  /* 0x0000000466637c23 */ /* 0x100fe20008010861 */
[--C-:B------:R-:W-:Y:S01]  /*2f90*/  FFMA.FTZ R108, R108, UR4, -R97.reuse ;  /* 0x000000046c6c7c23 */ /* 0x100fe20008010861 */
[----:B------:R-:W-:Y:S01]  /*2fa0*/  MUFU.EX2 R84, R84 ;  /* 0x0000005400547308 */ /* 0x000fe20000000800 */
[----:B------:R-:W4:Y:S01]  /*2fb0*/  LDSM.16.MT88.4 R16, [R87+0x7400] ;  /* 0x007400005710783b */ /* 0x000f220000004200 */
        /* <DEDUP_REMOVED lines=8> */
[----:B-----5:R-:W-:Y:S01]  /*3040*/  F2FP.BF16.F32.PACK_AB R82, R33, R34 ;  /* 0x000000222152723e */ /* 0x020fe200000010ff */
[----:B------:R-:W-:Y:S01]  /*3050*/  FFMA.FTZ R90, R90, UR4, -R98 ;  /* 0x000000045a5a7c23 */ /* 0x000fe20008010862 */
[----:B------:R-:W5:Y:S01]  /*3060*/  MUFU.EX2 R31, R31 ;  /* 0x0000001f001f7308 */ /* 0x000f620000000800 */
[----:B------:R-:W-:Y:S01]  /*3070*/  FADD.FTZ R89, R89, R88 ;  /* 0x0000005859597221 */ /* 0x000fe20000010000 */
[----:B------:R-:W-:-:S02]  /*3080*/  ISETP.GE.AND P0, PT, R85, R116, PT ;  /* 0x000000745500720c */ /* 0x000fc40003f06270 */
[----:B------:R-:W-:Y:S01]  /*3090*/  MUFU.EX2 R29, R29 ;  /* 0x0000001d001d7308 */ /* 0x000fe20000000800 */
[----:B---3--:R-:W-:Y:S01]  /*30a0*/  F2FP.BF16.F32.PACK_AB R81, R35, R84 ;  /* 0x000000542351723e */ /* 0x008fe200000010ff */
[----:B------:R-:W-:Y:S02]  /*30b0*/  FADD.FTZ R35, R84, R35 ;  /* 0x0000002354237221 */ /* 0x000fe40000010000 */
[----:B------:R-:W3:Y:S04]  /*30c0*/  MUFU.EX2 R28, R28 ;  /* 0x0000001c001c7308 */ /* 0x000ee80000000800 */
[----:B------:R-:W-:Y:S01]  /*30d0*/  MUFU.EX2 R24, R24 ;  /* 0x0000001800187308 */ /* 0x000fe20000000800 */
[----:B-----5:R-:W-:Y:S01]  /*30e0*/  F2FP.BF16.F32.PACK_AB R83, R31, R32 ;  /* 0x000000201f53723e */ /* 0x020fe200000010ff */
[----:B------:R-:W-:-:S02]  /*30f0*/  FADD.FTZ R32, R32, R35 ;  /* 0x0000002320207221 */ /* 0x000fc40000010000 */
[----:B------:R-:W-:Y:S02]  /*3100*/  MUFU.EX2 R3, R3 ;  /* 0x0000000300037308 */ /* 0x000fe40000000800 */
[----:B------:R-:W-:Y:S02]  /*3110*/  FADD.FTZ R32, R31, R32 ;  /* 0x000000201f207221 */ /* 0x000fe40000010000 */
[----:B------:R-:W-:Y:S01]  /*3120*/  MUFU.EX2 R27, R27 ;  /* 0x0000001b001b7308 */ /* 0x000fe20000000800 */
[C---:B------:R-:W-:Y:S03]  /*3130*/  HMMA.16816.F32.BF16 R36, R80.reuse, R40, RZ ;  /* 0x000000285024723c */ /* 0x040fe600000418ff */
[----:B------:R-:W5:Y:S04]  /*3140*/  MUFU.EX2 R30, R30 ;  /* 0x0000001e001e7308 */ /* 0x000f680000000800 */
[----:B------:R-:W-:Y:S01]  /*3150*/  MUFU.EX2 R25, R25 ;  /* 0x0000001900197308 */ /* 0x000fe20000000800 */
[C---:B------:R-:W-:Y:S03]  /*3160*/  HMMA.16816.F32.BF16 R40, R80.reuse, R42, RZ ;  /* 0x0000002a5028723c */ /* 0x040fe600000418ff */
[----:B------:R-:W2:Y:S04]  /*3170*/  MUFU.EX2 R26, R26 ;  /* 0x0000001a001a7308 */ /* 0x000ea80000000800 */
[----:B------:R-:W-:Y:S01]  /*3180*/  MUFU.EX2 R99, R99 ;  /* 0x0000006300637308 */ /* 0x000fe20000000800 */
[C---:B------:R-:W-:Y:S03]  /*3190*/  HMMA.16816.F32.BF16 R44, R80.reuse, R48, RZ ;  /* 0x00000030502c723c */ /* 0x040fe600000418ff */
[----:B------:R-:W4:Y:S04]  /*31a0*/  MUFU.EX2 R108, R108 ;  /* 0x0000006c006c7308 */ /* 0x000f280000000800 */
        /* <DEDUP_REMOVED lines=13> */
[----:B-1----:R-:W-:Y:S01]  /*3280*/  HMMA.16816.F32.BF16 R76, R80, R4, RZ ;  /* 0x00000004504c723c */ /* 0x002fe200000418ff */
[----:B---3--:R-:W-:-:S02]  /*3290*/  F2FP.BF16.F32.PACK_AB R4, R28, R29 ;  /* 0x0000001d1c04723e */ /* 0x008fc400000010ff */
[----:B-----5:R-:W-:Y:S01]  /*32a0*/  F2FP.BF16.F32.PACK_AB R5, R30, R27 ;  /* 0x0000001b1e05723e */ /* 0x020fe200000010ff */
[----:B------:R-:W-:-:S04]  /*32b0*/  FADD.FTZ R27, R27, R32 ;  /* 0x000000201b1b7221 */ /* 0x000fc80000010000 */
[----:B------:R-:W-:Y:S01]  /*32c0*/  HMMA.16816.F32.BF16 R80, R80, R6, RZ ;  /* 0x000000065050723c */ /* 0x000fe200000418ff */
[----:B------:R-:W-:Y:S01]  /*32d0*/  F2FP.BF16.F32.PACK_AB R6, R3, R24 ;  /* 0x000000180306723e */ /* 0x000fe200000010ff */
[----:B------:R-:W-:Y:S01]  /*32e0*/  FADD.FTZ R30, R30, R27 ;  /* 0x0000001b1e1e7221 */ /* 0x000fe20000010000 */
[----:B--2---:R-:W-:-:S03]  /*32f0*/  F2FP.BF16.F32.PACK_AB R7, R26, R25 ;  /* 0x000000191a07723e */ /* 0x004fc600000010ff */
[----:B------:R-:W-:-:S04]  /*3300*/  FADD.FTZ R25, R25, R30 ;  /* 0x0000001e19197221 */ /* 0x000fc80000010000 */
[C---:B------:R-:W-:Y:S08]  /*3310*/  HMMA.16816.F32.BF16 R36, R4.reuse, R12, R36 ;  /* 0x0000000c0424723c */ /* 0x040ff00000041824 */
[C---:B------:R-:W-:Y:S01]  /*3320*/  HMMA.16816.F32.BF16 R40, R4.reuse, R14, R40 ;  /* 0x0000000e0428723c */ /* 0x040fe20000041828 */
[----:B------:R-:W1:Y:S07]  /*3330*/  LDSM.16.MT88.4 R12, [R113+0x8400] ;  /* 0x00840000710c783b */ /* 0x000e6e0000004200 */
[C---:B----4-:R-:W-:Y:S08]  /*3340*/  HMMA.16816.F32.BF16 R44, R4.reuse, R8, R44 ;  /* 0x00000008042c723c */ /* 0x050ff0000004182c */
[C---:B------:R-:W-:Y:S01]  /*3350*/  HMMA.16816.F32.BF16 R48, R4.reuse, R10, R48 ;  /* 0x0000000a0430723c */ /* 0x040fe20000041830 */
[----:B------:R-:W2:Y:S07]  /*3360*/  LDSM.16.MT88.4 R8, [R87+0x8400] ;  /* 0x008400005708783b */ /* 0x000eae0000004200 */
[C---:B------:R-:W-:Y:S08]  /*3370*/  HMMA.16816.F32.BF16 R52, R4.reuse, R20, R52 ;  /* 0x000000140434723c */ /* 0x040ff00000041834 */
[C---:B------:R-:W-:Y:S01]  /*3380*/  HMMA.16816.F32.BF16 R56, R4.reuse, R22, R56 ;  /* 0x000000160438723c */ /* 0x040fe20000041838 */
[----:B------:R-:W-:Y:S07]  /*3390*/  LDSM.16.MT88.4 R20, [R113+0x7800] ;  /* 0x007800007114783b */ /* 0x000fee0000004200 */
[----:B------:R-:W-:Y:S01]  /*33a0*/  HMMA.16816.F32.BF16 R60, R4, R16, R60 ;  /* 0x00000010043c723c */ /* 0x000fe2000004183c */
[--C-:B------:R-:W-:Y:S01]  /*33b0*/  FFMA.FTZ R16, R101, UR4, -R98.reuse ;  /* 0x0000000465107c23 */ /* 0x100fe20008010862 */
[----:B------:R-:W-:-:S03]  /*33c0*/  FFMA.FTZ R101, R107, UR4, -R98 ;  /* 0x000000046b657c23 */ /* 0x000fc60008010862 */
[----:B------:R3:W-:Y:S03]  /*33d0*/  MUFU.EX2 R105, R16 ;  /* 0x0000001000697308 */ /* 0x0007e60000000800 */
[C---:B-1----:R-:W-:Y:S01]  /*33e0*/  HMMA.16816.F32.BF16 R68, R4.reuse, R12, R68 ;  /* 0x0000000c0444723c */ /* 0x042fe20000041844 */
[----:B------:R-:W-:Y:S07]  /*33f0*/  MUFU.EX2 R101, R101 ;  /* 0x0000006500657308 */ /* 0x000fee0000000800 */
[C---:B------:R-:W-:Y:S01]  /*3400*/  HMMA.16816.F32.BF16 R72, R4.reuse, R14, R72 ;  /* 0x0000000e0448723c */ /* 0x040fe20000041848 */
[----:B------:R-:W1:Y:S07]  /*3410*/  LDSM.16.MT88.4 R12, [R113+0x6800] ;  /* 0x00680000710c783b */ /* 0x000e6e0000004200 */
[C---:B------:R-:W-:Y:S01]  /*3420*/  HMMA.16816.F32.BF16 R64, R4.reuse, R18, R64 ;  /* 0x000000120440723c */ /* 0x040fe20000041840 */
[----:B---3--:R-:W-:Y:S07]  /*3430*/  LDSM.16.MT88.4 R16, [R87+0x7800] ;  /* 0x007800005710783b */ /* 0x008fee0000004200 */
[C---:B--2---:R-:W-:Y:S08]  /*3440*/  HMMA.16816.F32.BF16 R76, R4.reuse, R8, R76 ;  /* 0x00000008044c723c */ /* 0x044ff0000004184c */
[----:B------:R-:W-:Y:S01]  /*3450*/  HMMA.16816.F32.BF16 R80, R4, R10, R80 ;  /* 0x0000000a0450723c */ /* 0x000fe20000041850 */
[----:B------:R-:W-:Y:S01]  /*3460*/  FFMA.FTZ R7, R106, UR4, -R97 ;  /* 0x000000046a077c23 */ /* 0x000fe20008010861 */
[----:B------:R-:W-:Y:S01]  /*3470*/  FFMA.FTZ R106, R103, UR4, -R98 ;  /* 0x00000004676a7c23 */ /* 0x000fe20008010862 */
[----:B------:R-:W2:Y:S01]  /*3480*/  LDSM.16.MT88.4 R8, [R87+0x6800] ;  /* 0x006800005708783b */ /* 0x000ea20000004200 */
[----:B------:R-:W-:Y:S01]  /*3490*/  F2FP.BF16.F32.PACK_AB R4, R108, R99 ;  /* 0x000000636c04723e */ /* 0x000fe200000010ff */
[----:B------:R-:W3:Y:S04]  /*34a0*/  MUFU.EX2 R103, R7 ;  /* 0x0000000700677308 */ /* 0x000ee80000000800 */
[----:B------:R-:W4:Y:S01]  /*34b0*/  MUFU.EX2 R106, R106 ;  /* 0x0000006a006a7308 */ /* 0x000f220000000800 */
[----:B---3--:R-:W-:-:S02]  /*34c0*/  F2FP.BF16.F32.PACK_AB R6, R103, R104 ;  /* 0x000000686706723e */ /* 0x008fc400000010ff */
        /* <DEDUP_REMOVED lines=11> */
[----:B------:R-:W-:Y:S01]  /*3580*/  HMMA.16816.F32.BF16 R52, R4, R20, R52 ;  /* 0x000000140434723c */ /* 0x000fe20000041834 */
[--C-:B------:R-:W-:Y:S01]  /*3590*/  FFMA.FTZ R20, R100, UR4, -R97.reuse ;  /* 0x0000000464147c23 */ /* 0x100fe20008010861 */
[----:B------:R-:W-:-:S05]  /*35a0*/  FFMA.FTZ R21, R96, UR4, -R97 ;  /* 0x0000000460157c23 */ /* 0x000fca0008010861 */
[----:B------:R-:W-:Y:S01]  /*35b0*/  MUFU.EX2 R20, R20 ;  /* 0x0000001400147308 */ /* 0x000fe20000000800 */
[C---:B------:R-:W-:Y:S01]  /*35c0*/  HMMA.16816.F32.BF16 R56, R4.reuse, R22, R56 ;  /* 0x000000160438723c */ /* 0x040fe20000041838 */
[----:B------:R-:W-:Y:S01]  /*35d0*/  FFMA.FTZ R22, R95, UR4, -R97 ;  /* 0x000000045f167c23 */ /* 0x000fe20008010861 */
[----:B------:R-:W-:Y:S01]  /*35e0*/  FFMA.FTZ R23, R93, UR4, -R98 ;  /* 0x000000045d177c23 */ /* 0x000fe20008010862 */
[----:B------:R-:W4:Y:S04]  /*35f0*/  MUFU.EX2 R21, R21 ;  /* 0x0000001500157308 */ /* 0x000f280000000800 */
[----:B------:R-:W-:Y:S01]  /*3600*/  MUFU.EX2 R22, R22 ;  /* 0x0000001600167308 */ /* 0x000fe20000000800 */
[C---:B-1----:R-:W-:Y:S03]  /*3610*/  HMMA.16816.F32.BF16 R68, R4.reuse, R12, R68 ;  /* 0x0000000c0444723c */ /* 0x042fe60000041844 */
[----:B------:R-:W1:Y:S05]  /*3620*/  MUFU.EX2 R23, R23 ;  /* 0x0000001700177308 */ /* 0x000e6a0000000800 */
[C---:B------:R-:W-:Y:S01]  /*3630*/  HMMA.16816.F32.BF16 R72, R4.reuse, R14, R72 ;  /* 0x0000000e0448723c */ /* 0x040fe20000041848 */
[----:B------:R-:W5:Y:S07]  /*3640*/  LDSM.16.MT88.4 R12, [R87+0x6c00] ;  /* 0x006c0000570c783b */ /* 0x000f6e0000004200 */
[C---:B--2---:R-:W-:Y:S08]  /*3650*/  HMMA.16816.F32.BF16 R76, R4.reuse, R8, R76 ;  /* 0x00000008044c723c */ /* 0x044ff0000004184c */
[----:B------:R-:W-:Y:S01]  /*3660*/  HMMA.16816.F32.BF16 R80, R4, R10, R80 ;  /* 0x0000000a0450723c */ /* 0x000fe20000041850 */
[----:B------:R-:W2:Y:S01]  /*3670*/  LDSM.16.MT88.4 R8, [R113+0x7c00] ;  /* 0x007c00007108783b */ /* 0x000ea20000004200 */
[----:B----4-:R-:W-:-:S02]  /*3680*/  F2FP.BF16.F32.PACK_AB R4, R21, R20 ;  /* 0x000000141504723e */ /* 0x010fc400000010ff */
[----:B-1----:R-:W-:Y:S02]  /*3690*/  F2FP.BF16.F32.PACK_AB R5, R92, R23 ;  /* 0x000000175c05723e */ /* 0x002fe400000010ff */
        /* <DEDUP_REMOVED lines=11> */
[----:B-1----:R-:W-:Y:S01]  /*3750*/  HMMA.16816.F32.BF16 R60, R4, R16, R60 ;  /* 0x00000010043c723c */ /* 0x002fe2000004183c */
[----:B------:R-:W-:-:S04]  /*3760*/  FADD.FTZ R16, R34, R89 ;  /* 0x0000005922107221 */ /* 0x000fc80000010000 */
[----:B------:R-:W-:-:S03]  /*3770*/  FADD.FTZ R16, R33, R16 ;  /* 0x0000001021107221 */ /* 0x000fc60000010000 */
[----:B------:R-:W-:Y:S01]  /*3780*/  HMMA.16816.F32.BF16 R64, R4, R18, R64 ;  /* 0x000000120440723c */ /* 0x000fe20000041840 */
[----:B------:R-:W-:-:S04]  /*3790*/  FADD.FTZ R17, R29, R16 ;  /* 0x000000101d117221 */ /* 0x000fc80000010000 */
[----:B------:R-:W-:-:S03]  /*37a0*/  FADD.FTZ R17, R28, R17 ;  /* 0x000000111c117221 */ /* 0x000fc60000010000 */
        /* <DEDUP_REMOVED lines=33> */
[----:B------:R-:W3:Y:S01]  /*39c0*/  LDCU.64 UR8, c[0x0][0x3a8] ;  /* 0x00007500ff0877ac */ /* 0x000ee20008000a00 */
[----:B------:R-:W4:Y:S01]  /*39d0*/  LDCU.64 UR6, c[0x0][0x3a0] ;  /* 0x00007400ff0677ac */ /* 0x000f220008000a00 */
[----:B-1----:R-:W-:Y:S01]  /*39e0*/  ULEA UR5, UR5, UR10, 0x18 ;  /* 0x0000000a05057291 */ /* 0x002fe2000f8ec0ff */
[----:B------:R-:W-:-:S02]  /*39f0*/  IADD3 R128, PT, PT, R113, 0x6020, RZ ;  /* 0x0000602071807810 */ /* 0x000fc40007ffe0ff */
[----:B--2---:R-:W-:-:S09]  /*3a00*/  MOV R129, RZ ;  /* 0x000000ff00817202 */ /* 0x004fd20000000f00 */
.L_x_4219:
[----:B------:R-:W-:Y:S01]  /*3a10*/  @!P1 IADD3 R7, P0, PT, RZ, -R129, RZ ;  /* 0x80000081ff079210 */ /* 0x000fe20007f1e0ff */
[----:B------:R-:W1:Y:S01]  /*3a20*/  S2R R112, SR_TID.X ;  /* 0x0000000000707919 */ /* 0x000e620000002100 */
[----:B------:R-:W2:Y:S01]  /*3a30*/  @!P1 LDC R110, c[0x0][0x3c0] ;  /* 0x0000f000ff6e9b82 */ /* 0x000ea20000000800 */
[----:B------:R-:W-:Y:S07]  /*3a40*/  DEPBAR.LE SB0, 0x0 ;  /* 0x000080000000791a */ /* 0x000fee0000000000 */
[----:B------:R-:W3:Y:S08]  /*3a50*/  LDC R119, c[0x0][0x3c4] ;  /* 0x0000f100ff777b82 */ /* 0x000ef00000000800 */
[----:B------:R-:W-:Y:S01]  /*3a60*/  BAR.SYNC.DEFER_BLOCKING 0x0 ;  /* 0x0000000000007b1d */ /* 0x000fe20000010000 */
[----:B------:R-:W-:Y:S02]  /*3a70*/  IMAD.MOV.U32 R2, RZ, RZ, R120 ;  /* 0x000000ffff027224 */ /* 0x000fe400078e0078 */
[----:B------:R-:W-:Y:S01]  /*3a80*/  IMAD.MOV.U32 R0, RZ, RZ, R121 ;  /* 0x000000ffff007224 */ /* 0x000fe200078e0079 */
[----:B-1----:R-:W-:Y:S01]  /*3a90*/  LOP3.LUT R122, R112, 0x18, RZ, 0xc0, !PT ;  /* 0x00000018707a7812 */ /* 0x002fe200078ec0ff */
[----:B--2---:R-:W-:Y:S02]  /*3aa0*/  @!P1 IMAD.SHL.U32 R4, R110, 0x40, RZ ;  /* 0x000000406e049824 */ /* 0x004fe400078e00ff */
[----:B------:R-:W-:Y:S02]  /*3ab0*/  IMAD.SHL.U32 R125, R112, 0x8, RZ ;  /* 0x00000008707d7824 */ /* 0x000fe400078e00ff */
[----:B------:R-:W-:Y:S03]  /*3ac0*/  @!P1 IMAD.X R4, RZ, RZ, ~R4, P0 ;  /* 0x000000ffff049224 */ /* 0x000fe600000e0e04 */
[----:B------:R-:W-:Y:S02]  /*3ad0*/  LOP3.LUT R9, R125, 0xd8, RZ, 0xc0, !PT ;  /* 0x000000d87d097812 */ /* 0x000fe400078ec0ff */
[----:B------:R-:W-:Y:S02]  /*3ae0*/  @!P1 SHF.R.S64 R7, R7, 0x1f, R4 ;  /* 0x0000001f07079819 */ /* 0x000fe40000001004 */
[----:B------:R-:W-:Y:S02]  /*3af0*/  LOP3.LUT R5, R125, 0x1f20, RZ, 0xc0, !PT ;  /* 0x00001f207d057812 */ /* 0x000fe400078ec0ff */
[----:B------:R-:W-:Y:S02]  /*3b00*/  LOP3.LUT R132, R9, R122, RZ, 0x3c, !PT ;  /* 0x0000007a09847212 */ /* 0x000fe400078e3cff */
[----:B------:R-:W-:Y:S02]  /*3b10*/  @!P1 IADD3 R120, P0, PT, R120, R7, RZ ;  /* 0x0000000778789210 */ /* 0x000fe40007f1e0ff */
[----:B------:R-:W-:Y:S02]  /*3b20*/  LOP3.LUT R132, R5, R132, RZ, 0xfc, !PT ;  /* 0x0000008405847212 */ /* 0x000fe400078efcff */
[----:B------:R-:W-:Y:S01]  /*3b30*/  @!P1 LEA.HI.X.SX32 R121, R4, R121, 0x1, P0 ;  /* 0x0000007904799211 */ /* 0x000fe200000f0eff */
[----:B---3--:R-:W-:Y:S08]  /*3b40*/  @!P1 BRA `(.L_x_4216) ;  /* 0x0000000000f49947 */ /* 0x008ff00003800000 */
        /* <DEDUP_REMOVED lines=46> */
[----:B------:R-:W3:Y:S03]  /*3e30*/  LDG.E R7, desc[UR20][R16.64] ;  /* 0x0000001410077981 */ /* 0x000ee6000c1e1900 */
[----:B------:R-:W-:Y:S01]  /*3e40*/  SHF.R.S32.HI R9, RZ, 0x1f, R5 ;  /* 0x0000001fff097819 */ /* 0x000fe20000011405 */
[----:B------:R-:W3:Y:S04]  /*3e50*/  LDG.E R4, desc[UR20][R14.64] ;  /* 0x000000140e047981 */ /* 0x000ee8000c1e1900 */
[-C--:B--2---:R-:W-:Y:S02]  /*3e60*/  IMAD R6, R9, R110.reuse, RZ ;  /* 0x0000006e09067224 */ /* 0x084fe400078e02ff */
[C---:B------:R-:W-:Y:S04]  /*3e70*/  IMAD.WIDE.U32 R8, R5.reuse, R110, RZ ;  /* 0x0000006e05087225 */ /* 0x040fe800078e00ff */
[----:B------:R-:W-:Y:S05]  /*3e80*/  IMAD R6, R5, R111, R6 ;  /* 0x0000006f05067224 */ /* 0x000fea00078e0206 */
[----:B------:R-:W-:Y:S01]  /*3e90*/  IADD3 R9, PT, PT, R9, R6, RZ ;  /* 0x0000000609097210 */ /* 0x000fe20007ffe0ff */
[----:B---3--:R-:W-:Y:S04]  /*3ea0*/  IMAD.IADD R7, R7, 0x1, -R4 ;  /* 0x0000000107077824 */ /* 0x008fe800078e0a04 */
[C---:B------:R-:W-:Y:S01]  /*3eb0*/  IMAD.WIDE.U32 R8, R7.reuse, UR8, R8 ;  /* 0x0000000807087c25 */ /* 0x040fe2000f8e0008 */
[----:B------:R-:W-:Y:S02]  /*3ec0*/  SHF.R.S32.HI R4, RZ, 0x1f, R7 ;  /* 0x0000001fff047819 */ /* 0x000fe40000011407 */
[----:B------:R-:W-:Y:S03]  /*3ed0*/  LEA R120, P0, R8, R2, 0x1 ;  /* 0x0000000208787211 */ /* 0x000fe600078008ff */
[----:B------:R-:W-:Y:S04]  /*3ee0*/  IMAD R4, R4, UR8, RZ ;  /* 0x0000000804047c24 */ /* 0x000fe8000f8e02ff */
[----:B------:R-:W-:Y:S04]  /*3ef0*/  IMAD R4, R7, UR9, R4 ;  /* 0x0000000907047c24 */ /* 0x000fe8000f8e0204 */
[----:B------:R-:W-:Y:S05]  /*3f00*/  IMAD.IADD R121, R9, 0x1, R4 ;  /* 0x0000000109797824 */ /* 0x000fea00078e0204 */
[----:B------:R-:W-:Y:S07]  /*3f10*/  LEA.HI.X R121, R8, R0, R121, 0x1, P0 ;  /* 0x0000000008797211 */ /* 0x000fee00000f0c79 */
.L_x_4216:
        /* <DEDUP_REMOVED lines=32> */
[----:B------:R-:W-:Y:S04]  /*4120*/  ISETP.GT.AND P2, PT, R123, R116, PT ;  /* 0x000000747b00720c */ /* 0x000fe80003f44270 */
[----:B------:R-:W2:Y:S05]  /*4130*/  LDSM.16.M88.4 R92, [R84+0x3000] ;  /* 0x00300000545c783b */ /* 0x000eaa0000000200 */
[----:B------:R-:W3:Y:S05]  /*4140*/  LDSM.16.M88.4 R96, [R84+0x3400] ;  /* 0x003400005460783b */ /* 0x000eea0000000200 */
[----:B------:R-:W5:Y:S05]  /*4150*/  LDSM.16.M88.4 R100, [R84+0x3800] ;  /* 0x003800005464783b */ /* 0x000f6a0000000200 */
[----:B------:R-:W4:Y:S01]  /*4160*/  LDSM.16.M88.4 R104, [R84+0x3c00] ;  /* 0x003c00005468783b */ /* 0x000f220000000200 */
[C---:B--2---:R-:W-:Y:S01]  /*4170*/  HMMA.16816.F32.BF16 R4, R88.reuse, R92, RZ ;  /* 0x0000005c5804723c */ /* 0x044fe200000418ff */
[----:B------:R-:W-:Y:S05]  /*4180*/  IMAD.MOV.U32 R92, RZ, RZ, 0x20 ;  /* 0x00000020ff5c7424 */ /* 0x000fea00078e00ff */
[----:B------:R-:W-:Y:S02]  /*4190*/  SEL R92, R92, 0xffffffe0, !P0 ;  /* 0xffffffe05c5c7807 */ /* 0x000fe40004000000 */
[C---:B------:R-:W-:Y:S03]  /*41a0*/  HMMA.16816.F32.BF16 R8, R88.reuse, R94, RZ ;  /* 0x0000005e5808723c */ /* 0x040fe600000418ff */
[C---:B------:R-:W-:Y:S02]  /*41b0*/  IMAD.IADD R2, R92.reuse, 0x1, R87 ;  /* 0x000000015c027824 */ /* 0x040fe400078e0257 */
[----:B------:R-:W-:Y:S03]  /*41c0*/  IMAD.IADD R0, R92, 0x1, R84 ;  /* 0x000000015c007824 */ /* 0x000fe600078e0254 */
[C---:B---3--:R-:W-:Y:S01]  /*41d0*/  HMMA.16816.F32.BF16 R12, R88.reuse, R96, RZ ;  /* 0x00000060580c723c */ /* 0x048fe200000418ff */
[----:B------:R-:W-:Y:S07]  /*41e0*/  LDSM.16.M88.4 R92, [R2] ;  /* 0x00000000025c783b */ /* 0x000fee0000000200 */
[C---:B------:R-:W-:Y:S01]  /*41f0*/  HMMA.16816.F32.BF16 R16, R88.reuse, R98, RZ ;  /* 0x000000625810723c */ /* 0x040fe200000418ff */
[----:B------:R-:W2:Y:S07]  /*4200*/  LDSM.16.M88.4 R96, [R0+0x3000] ;  /* 0x003000000060783b */ /* 0x000eae0000000200 */
[C---:B-----5:R-:W-:Y:S08]  /*4210*/  HMMA.16816.F32.BF16 R20, R88.reuse, R100, RZ ;  /* 0x000000645814723c */ /* 0x060ff000000418ff */
        /* <DEDUP_REMOVED lines=55> */
[----:B------:R-:W3:Y:S05]  /*4590*/  LDSM.16.M88.4 R92, [R0+0x5400] ;  /* 0x00540000005c783b */ /* 0x000eea0000000200 */
[----:B------:R-:W4:Y:S02]  /*45a0*/  LDSM.16.M88.4 R100, [R0+0x5800] ;  /* 0x005800000064783b */ /* 0x000f240000000200 */
        /* <DEDUP_REMOVED lines=89> */
.L_x_4218:
        /* <DEDUP_REMOVED lines=13> */
.L_x_4217:
        /* <DEDUP_REMOVED lines=34> */
[----:B------:R-:W-:Y:S02]  /*4e30*/  ISETP.GT.AND P0, PT, R123, R116, PT ;  /* 0x000000747b00720c */ /* 0x000fe40003f04270 */
        /* <DEDUP_REMOVED lines=241> */
.L_x_4215:
[----:B------:R-:W1:Y:S01]  /*5d50*/  SHFL.BFLY PT, R4, R109, 0x2, 0x1f ;  /* 0x0c401f006d047f89 */ /* 0x000e6200000e0000 */
[----:B------:R-:W-:Y:S01]  /*5d60*/  SHF.L.U32 R5, R112, 0x1, RZ ;  /* 0x0000000170057819 */ /* 0x000fe200000006ff */
[----:B------:R-:W2:Y:S01]  /*5d70*/  S2UR UR4, SR_CTAID.Y ;  /* 0x00000000000479c3 */ /* 0x000ea20000002600 */
[----:B------:R-:W-:Y:S01]  /*5d80*/  LOP3.LUT R122, R122, 0xc0, R125, 0xf8, !PT ;  /* 0x000000c07a7a7812 */ /* 0x000fe200078ef87d */
[----:B------:R-:W3:Y:S01]  /*5d90*/  SHFL.BFLY PT, R3, R108, 0x2, 0x1f ;  /* 0x0c401f006c037f89 */ /* 0x000ee200000e0000 */
[----:B------:R-:W-:Y:S01]  /*5da0*/  LOP3.LUT R114, R114, 0x6, R5, 0xf8, !PT ;  /* 0x0000000672727812 */ /* 0x000fe200078ef805 */
[----:B------:R-:W-:Y:S01]  /*5db0*/  BSSY.RECONVERGENT B0, `(.L_x_4220) ;  /* 0x000008b000007945 */ /* 0x000fe20003800200 */
[----:B------:R-:W-:-:S03]  /*5dc0*/  IADD3 R21, PT, PT, -R124, RZ, RZ ;  /* 0x000000ff7c157210 */ /* 0x000fc60007ffe1ff */
[----:B------:R-:W-:Y:S01]  /*5dd0*/  BAR.SYNC.DEFER_BLOCKING 0x0 ;  /* 0x0000000000007b1d */ /* 0x000fe20000010000 */
[----:B------:R-:W-:Y:S02]  /*5de0*/  LOP3.LUT R5, R114, 0x20, R125, 0xf8, !PT ;  /* 0x0000002072057812 */ /* 0x000fe400078ef87d */
[----:B------:R-:W-:Y:S02]  /*5df0*/  LOP3.LUT P2, RZ, R112, 0x3, RZ, 0xc0, !PT ;  /* 0x0000000370ff7812 */ /* 0x000fe4000784c0ff */
[----:B------:R-:W-:-:S03]  /*5e00*/  LOP3.LUT R5, R5, R122, RZ, 0xfc, !PT ;  /* 0x0000007a05057212 */ /* 0x000fc600078efcff */
[----:B------:R-:W2:Y:S01]  /*5e10*/  LDC.64 R14, c[0x0][0x430] ;  /* 0x00010c00ff0e7b82 */ /* 0x000ea20000000a00 */
[----:B------:R-:W-:Y:S02]  /*5e20*/  SHF.R.U32.HI R18, RZ, 0x2, R112 ;  /* 0x00000002ff127819 */ /* 0x000fe40000011670 */
[----:B------:R-:W-:-:S05]  /*5e30*/  LEA R5, R5, UR5, 0x2 ;  /* 0x0000000505057c11 */ /* 0x000fca000f8e10ff */
[----:B------:R-:W4:Y:S01]  /*5e40*/  S2UR UR6, SR_CTAID.Z ;  /* 0x00000000000679c3 */ /* 0x000f220000002700 */
[----:B-1----:R-:W-:Y:S01]  /*5e50*/  FADD.FTZ R7, R4, R109 ;  /* 0x0000006d04077221 */ /* 0x002fe20000010000 */
[----:B---3--:R-:W-:-:S04]  /*5e60*/  FADD.FTZ R8, R3, R108 ;  /* 0x0000006c03087221 */ /* 0x008fc80000010000 */
[----:B------:R-:W1:Y:S02]  /*5e70*/  SHFL.BFLY PT, R12, R7, 0x1, 0x1f ;  /* 0x0c201f00070c7f89 */ /* 0x000e6400000e0000 */
[----:B------:R-:W4:Y:S02]  /*5e80*/  LDC R16, c[0x0][0x3e0] ;  /* 0x0000f800ff107b82 */ /* 0x000f240000000800 */
[----:B------:R-:W3:Y:S01]  /*5e90*/  SHFL.BFLY PT, R3, R8, 0x1, 0x1f ;  /* 0x0c201f0008037f89 */ /* 0x000ee200000e0000 */
[----:B--2---:R-:W-:Y:S01]  /*5ea0*/  IMAD R23, R14, UR4, R124 ;  /* 0x000000040e177c24 */ /* 0x004fe2000f8e027c */
[----:B------:R-:W2:Y:S01]  /*5eb0*/  LDCU UR4, c[0x0][0x44c] ;  /* 0x00008980ff0477ac */ /* 0x000ea20008000800 */
[----:B------:R-:W-:Y:S01]  /*5ec0*/  MOV R14, 0xff800000 ;  /* 0xff800000000e7802 */ /* 0x000fe20000000f00 */
[----:B-1----:R-:W-:Y:S01]  /*5ed0*/  FADD.FTZ R12, R7, R12 ;  /* 0x0000000c070c7221 */ /* 0x002fe20000010000 */
[----:B----4-:R-:W-:Y:S02]  /*5ee0*/  IMAD R21, R16, R21, UR6 ;  /* 0x0000000610157e24 */ /* 0x010fe4000f8e0215 */
[----:B---3--:R-:W-:Y:S01]  /*5ef0*/  FADD.FTZ R3, R8, R3 ;  /* 0x0000000308037221 */ /* 0x008fe20000010000 */
[----:B------:R-:W1:Y:S01]  /*5f00*/  MUFU.RCP R6, R12 ;  /* 0x0000000c00067308 */ /* 0x000e620000001000 */
[----:B------:R-:W-:Y:S01]  /*5f10*/  FSETP.NE.FTZ.AND P1, PT, R12, RZ, PT ;  /* 0x000000ff0c00720b */ /* 0x000fe20003f35000 */
[----:B------:R-:W-:-:S02]  /*5f20*/  IMAD R16, R23, R16, R21 ;  /* 0x0000001017107224 */ /* 0x000fc400078e0215 */
[----:B------:R-:W-:-:S04]  /*5f30*/  FSETP.NE.FTZ.AND P0, PT, R3, RZ, PT ;  /* 0x000000ff0300720b */ /* 0x000fc80003f15000 */
[----:B------:R-:W3:Y:S06]  /*5f40*/  MUFU.RCP R4, R3 ;  /* 0x0000000300047308 */ /* 0x000eec0000001000 */
[----:B------:R-:W4:Y:S02]  /*5f50*/  @P1 LDC R19, c[0x0][0x458] ;  /* 0x00011600ff131b82 */ /* 0x000f240000000800 */
[----:B------:R-:W5:Y:S01]  /*5f60*/  @P1 MUFU.LG2 R12, R12 ;  /* 0x0000000c000c1308 */ /* 0x000f620000000c00 */
[----:B-1----:R-:W-:-:S05]  /*5f70*/  FSEL R6, R6, 1, P1 ;  /* 0x3f80000006067808 */ /* 0x002fca0000800000 */
[----:B------:R-:W1:Y:S01]  /*5f80*/  @P0 LDC R17, c[0x0][0x458] ;  /* 0x00011600ff110b82 */ /* 0x000e620000000800 */
[C---:B------:R-:W-:Y:S01]  /*5f90*/  FMUL.FTZ R36, R6.reuse, R36 ;  /* 0x0000002406247220 */ /* 0x040fe20000410000 */
        /* <DEDUP_REMOVED lines=52> */
[----:B------:R-:W3:Y:S01]  /*62e0*/  @P0 MUFU.LG2 R3, R3 ;  /* 0x0000000300030308 */ /* 0x000ee20000000c00 */
[-C--:B------:R-:W-:Y:S01]  /*62f0*/  IADD3 R6, PT, PT, R5, -R4.reuse, RZ ;  /* 0x8000000405067210 */ /* 0x080fe20007ffe0ff */
[----:B------:R-:W-:Y:S01]  /*6300*/  STS.64 [R5+0x400], R38 ;  /* 0x0004002605007388 */ /* 0x000fe20000000a00 */
[----:B------:R-:W-:Y:S01]  /*6310*/  IADD3 R13, PT, PT, R7, -R4, RZ ;  /* 0x80000004070d7210 */ /* 0x000fe20007ffe0ff */
[----:B-----5:R-:W-:Y:S01]  /*6320*/  @P1 FMUL.FTZ R21, R12, 0.69314718246459960938 ;  /* 0x3f3172180c151820 */ /* 0x020fe20000410000 */
[----:B------:R-:W-:Y:S01]  /*6330*/  LOP3.LUT R4, R86, 0xd8, RZ, 0xc0, !PT ;  /* 0x000000d856047812 */ /* 0x000fe200078ec0ff */
[----:B------:R-:W-:Y:S02]  /*6340*/  STS.64 [R7+0x20], R40 ;  /* 0x0000202807007388 */ /* 0x000fe40000000a00 */
[----:B----4-:R-:W-:Y:S01]  /*6350*/  @P1 FFMA.FTZ R14, R2, R19, R21 ;  /* 0x00000013020e1223 */ /* 0x010fe20000010015 */
[----:B------:R-:W-:Y:S01]  /*6360*/  LOP3.LUT R9, R4, 0x18, R115, 0x78, !PT ;  /* 0x0000001804097812 */ /* 0x000fe200078e7873 */
[----:B------:R-:W-:Y:S01]  /*6370*/  STS.64 [R7+0x420], R42 ;  /* 0x0004202a07007388 */ /* 0x000fe20000000a00 */
[----:B------:R-:W-:-:S02]  /*6380*/  LOP3.LUT R115, R115, 0x30, RZ, 0xc0, !PT ;  /* 0x0000003073737812 */ /* 0x000fc400078ec0ff */
[----:B------:R-:W-:Y:S01]  /*6390*/  LOP3.LUT R9, R9, 0xf24, R86, 0xf8, !PT ;  /* 0x00000f2409097812 */ /* 0x000fe200078ef856 */
[----:B------:R-:W-:Y:S01]  /*63a0*/  STS.64 [R6+0x40], R44 ;  /* 0x0000402c06007388 */ /* 0x000fe20000000a00 */
[----:B------:R-:W-:-:S03]  /*63b0*/  LOP3.LUT R115, R115, 0x7, R18, 0xf8, !PT ;  /* 0x0000000773737812 */ /* 0x000fc600078ef812 */
[----:B------:R-:W-:Y:S01]  /*63c0*/  STS.64 [R6+0x440], R46 ;  /* 0x0004402e06007388 */ /* 0x000fe20000000a00 */
[----:B---3--:R-:W-:-:S03]  /*63d0*/  @P0 FMUL.FTZ R3, R3, 0.69314718246459960938 ;  /* 0x3f31721803030820 */ /* 0x008fc60000410000 */
[----:B------:R-:W-:Y:S04]  /*63e0*/  STS.64 [R13+0x60], R48 ;  /* 0x000060300d007388 */ /* 0x000fe80000000a00 */
[----:B------:R-:W-:Y:S04]  /*63f0*/  STS.64 [R13+0x460], R50 ;  /* 0x000460320d007388 */ /* 0x000fe80000000a00 */
[----:B------:R3:W-:Y:S04]  /*6400*/  STS.64 [R5+0x2000], R52 ;  /* 0x0020003405007388 */ /* 0x0007e80000000a00 */
[----:B------:R-:W-:Y:S04]  /*6410*/  STS.64 [R5+0x2400], R54 ;  /* 0x0024003605007388 */ /* 0x000fe80000000a00 */
[----:B------:R-:W-:Y:S04]  /*6420*/  STS.64 [R7+0x2020], R56 ;  /* 0x0020203807007388 */ /* 0x000fe80000000a00 */
[----:B------:R-:W-:Y:S04]  /*6430*/  STS.64 [R7+0x2420], R58 ;  /* 0x0024203a07007388 */ /* 0x000fe80000000a00 */
[----:B------:R-:W-:Y:S04]  /*6440*/  STS.64 [R6+0x2040], R60 ;  /* 0x0020403c06007388 */ /* 0x000fe80000000a00 */
[----:B------:R-:W-:Y:S04]  /*6450*/  STS.64 [R6+0x2440], R62 ;  /* 0x0024403e06007388 */ /* 0x000fe80000000a00 */
[----:B------:R-:W-:Y:S01]  /*6460*/  STS.64 [R13+0x2060], R64 ;  /* 0x002060400d007388 */ /* 0x000fe20000000a00 */
[----:B---3--:R-:W-:-:S03]  /*6470*/  LEA R52, R9, UR5, 0x2 ;  /* 0x0000000509347c11 */ /* 0x008fc6000f8e10ff */
[----:B------:R-:W-:Y:S01]  /*6480*/  STS.64 [R13+0x2460], R66 ;  /* 0x002460420d007388 */ /* 0x000fe20000000a00 */
[----:B------:R-:W3:Y:S03]  /*6490*/  S2UR UR5, SR_CTAID.X ;  /* 0x00000000000579c3 */ /* 0x000ee60000002500 */
[----:B------:R-:W-:Y:S04]  /*64a0*/  STS.64 [R5+0x4000], R68 ;  /* 0x0040004405007388 */ /* 0x000fe80000000a00 */
[----:B------:R-:W-:Y:S04]  /*64b0*/  STS.64 [R5+0x4400], R70 ;  /* 0x0044004605007388 */ /* 0x000fe80000000a00 */
[----:B------:R-:W-:Y:S04]  /*64c0*/  STS.64 [R7+0x4020], R72 ;  /* 0x0040204807007388 */ /* 0x000fe80000000a00 */
[----:B------:R-:W-:Y:S04]  /*64d0*/  STS.64 [R7+0x4420], R74 ;  /* 0x0044204a07007388 */ /* 0x000fe80000000a00 */
[----:B------:R-:W-:Y:S04]  /*64e0*/  STS.64 [R6+0x4040], R76 ;  /* 0x0040404c06007388 */ /* 0x000fe80000000a00 */
[----:B------:R-:W-:Y:S01]  /*64f0*/  STS.64 [R6+0x4440], R78 ;  /* 0x0044404e06007388 */ /* 0x000fe20000000a00 */
[----:B---3--:R-:W-:-:S03]  /*6500*/  USHF.L.U32 UR6, UR5, 0x6, URZ ;  /* 0x0000000605067899 */ /* 0x008fc600080006ff */
[----:B------:R-:W-:Y:S03]  /*6510*/  STS.64 [R13+0x4060], R80 ;  /* 0x004060500d007388 */ /* 0x000fe60000000a00 */
[----:B------:R-:W-:Y:S01]  /*6520*/  IMAD R16, R16, R15, UR6 ;  /* 0x0000000610107e24 */ /* 0x000fe2000f8e020f */
[----:B------:R3:W-:Y:S01]  /*6530*/  STS.64 [R13+0x4460], R82 ;  /* 0x004460520d007388 */ /* 0x0007e20000000a00 */
[----:B------:R-:W-:Y:S01]  /*6540*/  BAR.SYNC.DEFER_BLOCKING 0x0 ;  /* 0x0000000000007b1d */ /* 0x000fe20000010000 */
[----:B---3--:R-:W-:-:S05]  /*6550*/  MOV R13, 0xff800000 ;  /* 0xff800000000d7802 */ /* 0x008fca0000000f00 */
[----:B------:R3:W4:Y:S01]  /*6560*/  LDS.128 R8, [R52] ;  /* 0x0000000034087984 */ /* 0x0007220000000c00 */
[----:B-1----:R-:W-:Y:S01]  /*6570*/  @P0 FFMA.FTZ R13, R0, R17, R3 ;  /* 0x00000011000d0223 */ /* 0x002fe20000010003 */
[----:B--2---:R-:W-:Y:S02]  /*6580*/  IMAD R0, R16, UR4, RZ ;  /* 0x0000000410007c24 */ /* 0x004fe4000f8e02ff */
[----:B------:R3:W1:Y:S01]  /*6590*/  LDS.128 R4, [R52+0x800] ;  /* 0x0008000034047984 */ /* 0x0006620000000c00 */
        /* <DEDUP_REMOVED lines=12> */
.L_x_4221:
[----:B------:R-:W-:Y:S05]  /*6660*/  BSYNC.RECONVERGENT B0 ;  /* 0x0000000000007941 */ /* 0x000fea0003800200 */
.L_x_4220:
[----:B------:R-:W5:Y:S01]  /*6670*/  LDS.128 R48, [R52+0x1000] ;  /* 0x0010000034307984 */ /* 0x000f620000000c00 */
[----:B------:R-:W3:Y:S01]  /*6680*/  LDCU.64 UR4, c[0x0][0x3f8] ;  /* 0x00007f00ff0477ac */ /* 0x000ee20008000a00 */
[----:B------:R-:W-:Y:S02]  /*6690*/  LOP3.LUT R86, R86, 0x1c, RZ, 0xc0, !PT ;  /* 0x0000001c56567812 */ /* 0x000fe400078ec0ff */
[----:B------:R-:W5:Y:S01]  /*66a0*/  LDS.128 R44, [R52+0x1800] ;  /* 0x00180000342c7984 */ /* 0x000f620000000c00 */
[----:B--2---:R-:W-:-:S03]  /*66b0*/  SHF.R.U32.HI R3, RZ, 0x3, R112 ;  /* 0x00000003ff037819 */ /* 0x004fc60000011670 */
[----:B------:R-:W2:Y:S02]  /*66c0*/  LDS.128 R40, [R52+0x2000] ;  /* 0x0020000034287984 */ /* 0x000ea40000000c00 */
[----:B------:R-:W-:Y:S02]  /*66d0*/  IMAD R3, R3, 0x60, R86 ;  /* 0x0000006003037824 */ /* 0x000fe400078e0256 */
[----:B------:R-:W2:Y:S03]  /*66e0*/  LDS.128 R36, [R52+0x2800] ;  /* 0x0028000034247984 */ /* 0x000ea60000000c00 */
[C---:B------:R-:W-:Y:S01]  /*66f0*/  IADD3 R2, P0, PT, R0.reuse, R3, RZ ;  /* 0x0000000300027210 */ /* 0x040fe20007f1e0ff */
[----:B------:R-:W2:Y:S03]  /*6700*/  LDS.128 R32, [R52+0x3000] ;  /* 0x0030000034207984 */ /* 0x000ea60000000c00 */
[----:B------:R-:W-:Y:S01]  /*6710*/  LEA.HI.X.SX32 R3, R0, RZ, 0x1, P0 ;  /* 0x000000ff00037211 */ /* 0x000fe200000f0eff */
[----:B------:R-:W2:Y:S01]  /*6720*/  LDS.128 R28, [R52+0x3800] ;  /* 0x00380000341c7984 */ /* 0x000ea20000000c00 */
[----:B---3--:R-:W-:-:S03]  /*6730*/  LEA R54, P0, R2, UR4, 0x2 ;  /* 0x0000000402367c11 */ /* 0x008fc6000f8010ff */
[----:B------:R-:W3:Y:S01]  /*6740*/  LDS.128 R24, [R52+0x4000] ;  /* 0x0040000034187984 */ /* 0x000ee20000000c00 */
[----:B------:R-:W-:-:S03]  /*6750*/  LEA.HI.X R55, R2, UR5, R3, 0x2, P0 ;  /* 0x0000000502377c11 */ /* 0x000fc600080f1403 */
[----:B------:R-:W3:Y:S04]  /*6760*/  LDS.128 R20, [R52+0x4800] ;  /* 0x0048000034147984 */ /* 0x000ee80000000c00 */
[----:B------:R-:W3:Y:S04]  /*6770*/  LDS.128 R16, [R52+0x5000] ;  /* 0x0050000034107984 */ /* 0x000ee80000000c00 */
[----:B------:R-:W3:Y:S04]  /*6780*/  LDS.128 R12, [R52+0x5800] ;  /* 0x00580000340c7984 */ /* 0x000ee80000000c00 */
[----:B----4-:R-:W-:Y:S04]  /*6790*/  STG.E.128 desc[UR20][R54.64], R8 ;  /* 0x0000000836007986 */ /* 0x010fe8000c101d14 */
[----:B-1----:R-:W-:Y:S04]  /*67a0*/  STG.E.128 desc[UR20][R54.64+0x1800], R4 ;  /* 0x0018000436007986 */ /* 0x002fe8000c101d14 */
[----:B-----5:R-:W-:Y:S04]  /*67b0*/  STG.E.128 desc[UR20][R54.64+0x3000], R48 ;  /* 0x0030003036007986 */ /* 0x020fe8000c101d14 */
[----:B------:R-:W-:Y:S04]  /*67c0*/  STG.E.128 desc[UR20][R54.64+0x4800], R44 ;  /* 0x0048002c36007986 */ /* 0x000fe8000c101d14 */
[----:B--2---:R-:W-:Y:S04]  /*67d0*/  STG.E.128 desc[UR20][R54.64+0x80], R40 ;  /* 0x0000802836007986 */ /* 0x004fe8000c101d14 */
[----:B------:R-:W-:Y:S04]  /*67e0*/  STG.E.128 desc[UR20][R54.64+0x1880], R36 ;  /* 0x0018802436007986 */ /* 0x000fe8000c101d14 */
[----:B------:R-:W-:Y:S04]  /*67f0*/  STG.E.128 desc[UR20][R54.64+0x3080], R32 ;  /* 0x0030802036007986 */ /* 0x000fe8000c101d14 */
[----:B------:R-:W-:Y:S04]  /*6800*/  STG.E.128 desc[UR20][R54.64+0x4880], R28 ;  /* 0x0048801c36007986 */ /* 0x000fe8000c101d14 */
[----:B---3--:R-:W-:Y:S04]  /*6810*/  STG.E.128 desc[UR20][R54.64+0x100], R24 ;  /* 0x0001001836007986 */ /* 0x008fe8000c101d14 */
[----:B------:R-:W-:Y:S04]  /*6820*/  STG.E.128 desc[UR20][R54.64+0x1900], R20 ;  /* 0x0019001436007986 */ /* 0x000fe8000c101d14 */
[----:B------:R-:W-:Y:S04]  /*6830*/  STG.E.128 desc[UR20][R54.64+0x3100], R16 ;  /* 0x0031001036007986 */ /* 0x000fe8000c101d14 */
[----:B------:R-:W-:Y:S01]  /*6840*/  STG.E.128 desc[UR20][R54.64+0x4900], R12 ;  /* 0x0049000c36007986 */ /* 0x000fe2000c101d14 */
[----:B------:R-:W-:Y:S05]  /*6850*/  EXIT ;  /* 0x000000000000794d */ /* 0x000fea0003800000 */
.L_x_4222:
        /* <DEDUP_REMOVED lines=10> */
.L_x_5528:


//--------------------- .text._ZN5flash24flash_fwd_splitkv_kernelI23Flash_fwd_kernel_traitsILi96ELi64ELi64ELi4ELb0ELb0EN7cutlass10bfloat16_tE19Flash_kernel_traitsILi96ELi64ELi64ELi4ES3_EELb1ELb0ELb0ELb1ELb1ELb1ELb1ELb0EEEvNS_16Flash_fwd_paramsE --------------------------
	.section	.text._ZN5flash24flash_fwd_splitkv_kernelI23Flash_fwd_kernel_traitsILi96ELi64ELi64ELi4ELb0ELb0EN7cutlass10bfloat16_tE19Flash_kernel_traitsILi96ELi64ELi64ELi4ES3_EELb1ELb0ELb0ELb1ELb1ELb1ELb1ELb0EEEvNS_16Flash_fwd_paramsE,"ax",@progbits
	.align	128
        .global         _ZN5flash24flash_fwd_splitkv_kernelI23Flash_fwd_kernel_traitsILi96ELi64ELi64ELi4ELb0ELb0EN7cutlass10bfloat16_tE19Flash_kernel_traitsILi96ELi64ELi64ELi4ES3_EELb1ELb0ELb0ELb1ELb1ELb1ELb1ELb0EEEvNS_16Flash_fwd_paramsE
        .type           _ZN5flash24flash_fwd_splitkv_kernelI23Flash_fwd_kernel_traitsILi96ELi64ELi64ELi4ELb0ELb0EN7cutlass10bfloat16_tE19Flash_kernel_traitsILi96ELi64ELi64ELi4ES3_EELb1ELb0ELb0ELb1ELb1ELb1ELb1ELb0EEEvNS_16Flash_fwd_paramsE,@function
        .size           _ZN5flash24flash_fwd_splitkv_kernelI23Flash_fwd_kernel_traitsILi96ELi64ELi64ELi4ELb0ELb0EN7cutlass10bfloat16_tE19Flash_kernel_traitsILi96ELi64ELi64ELi4ES3_EELb1ELb0ELb0ELb1ELb1ELb1ELb1ELb0EEEvNS_16Flash_fwd_paramsE,(.L_x_5529 - _ZN5flash24flash_fwd_splitkv_kernelI23Flash_fwd_kernel_traitsILi96ELi64ELi64ELi4ELb0ELb0EN7cutlass10bfloat16_tE19Flash_kernel_traitsILi96ELi64ELi64ELi4ES3_EELb1ELb0ELb0ELb1ELb1ELb1ELb1ELb0EEEvNS_16Flash_fwd_paramsE)
        .other          _ZN5flash24flash_fwd_splitkv_kernelI23Flash_fwd_kernel_traitsILi96ELi64ELi64ELi4ELb0ELb0EN7cutlass10bfloat16_tE19Flash_kernel_traitsILi96ELi64ELi64ELi4ES3_EELb1ELb0ELb0ELb1ELb1ELb1ELb1ELb0EEEvNS_16Flash_fwd_paramsE,@"STO_CUDA_ENTRY STV_DEFAULT"
_ZN5flash24flash_fwd_splitkv_kernelI23Flash_fwd_kernel_traitsILi96ELi64ELi64ELi4ELb0ELb0EN7cutlass10bfloat16_tE19Flash_kernel_traitsILi96ELi64ELi64ELi4ES3_EELb1ELb0ELb0ELb1ELb1ELb1ELb1ELb0EEEvNS_16Flash_fwd_paramsE:
.text._ZN5flash24flash_fwd_splitkv_kernelI23Flash_fwd_kernel_traitsILi96ELi64ELi64ELi4ELb0ELb0EN7cutlass10bfloat16_tE19Flash_kernel_traitsILi96ELi64ELi64ELi4ES3_EELb1ELb0ELb0ELb1ELb1ELb1ELb1ELb0EEEvNS_16Flash_fwd_paramsE:
        /* <DEDUP_REMOVED lines=109> */
[-C--:B------:R-:W-:Y:S01]  /*06d0*/  ISETP.GE.OR P4, PT, R0, R3.reuse, P4 ;  /* 0x000000030000720c */ /* 0x080fe20002786670 */
        /* <DEDUP_REMOVED lines=9> */
[----:B--2---:R-:W-:Y:S01]  /*0770*/  LEA R6, P0, R7, UR4, 0x2 ;  /* 0x0000000407067c11 */ /* 0x004fe2000f8010ff */
        /* <DEDUP_REMOVED lines=31> */
.L_x_4223:
        /* <DEDUP_REMOVED lines=8> */
.L_x_4224:
[----:B------:R-:W2:Y:S02]  /*09f0*/  LDCU.64 UR16, c[0x0][0x4e0] ;  /* 0x00009c00ff1077ac */ /* 0x000ea40008000a00 */
[----:B--2---:R-:W-:-:S04]  /*0a00*/  UISETP.NE.U32.AND UP0, UPT, UR16, URZ, UPT ;  /* 0x000000ff1000728c */ /* 0x004fc8000bf05070 */
[----:B------:R-:W-:-:S09]  /*0a10*/  UISETP.NE.AND.EX UP0, UPT, UR17, URZ, UPT, UP0 ;  /* 0x000000ff1100728c */ /* 0x000fd2000bf05300 */
[----:B------:R-:W-:Y:S05]  /*0a20*/  BRA.U !UP0, `(.L_x_4225) ;  /* 0x0000000508907547 */ /* 0x000fea000b800000 */
[----:B------:R-:W1:Y:S01]  /*0a30*/  LDC R13, c[0x0][0x4f0] ;  /* 0x00013c00ff0d7b82 */ /* 0x000e620000000800 */
[----:B-----5:R-:W-:Y:S01]  /*0a40*/  LEA R0, R3, 0xffffffc0, 0x6 ;  /* 0xffffffc003007811 */ /* 0x020fe200078e30ff */
        /* <DEDUP_REMOVED lines=23> */
[----:B--2---:R-:W-:Y:S01]  /*0bc0*/  IMAD.WIDE.U32 R4, R124, UR4, RZ ;  /* 0x000000047c047c25 */ /* 0x004fe2000f8e00ff */
        /* <DEDUP_REMOVED lines=11> */
[----:B------:R-:W4:Y:S01]  /*0c80*/  LDG.E R8, desc[UR20][R14.64] ;  /* 0x000000140e087981 */ /* 0x000f22000c1e1900 */
[----:B-1----:R-:W-:Y:S02]  /*0c90*/  IABS R6, R5 ;  /* 0x0000000500067213 */ /* 0x002fe40000000000 */
[----:B------:R-:W-:Y:S02]  /*0ca0*/  IADD3 R9, PT, PT, -R9, RZ, RZ ;  /* 0x000000ff09097210 */ /* 0x000fe40007ffe1ff */
[----:B------:R-:W1:Y:S01]  /*0cb0*/  I2F.RP R7, R6 ;  /* 0x0000000600077306 */ /* 0x000e620000209400 */
[----:B---3--:R-:W-:Y:S02]  /*0cc0*/  MOV R80, UR12 ;  /* 0x0000000c00507c02 */ /* 0x008fe40008000f00 */
[----:B------:R-:W-:Y:S01]  /*0cd0*/  IMAD R0, R13, R9, R0 ;  /* 0x000000090d007224 */ /* 0x000fe200078e0200 */
[----:B------:R-:W-:-:S04]  /*0ce0*/  MOV R81, UR13 ;  /* 0x0000000d00517c02 */ /* 0x000fc80008000f00 */
[----:B-1----:R-:W1:Y:S02]  /*0cf0*/  MUFU.RCP R10, R7 ;  /* 0x00000007000a7308 */ /* 0x002e640000001000 */
[----:B-1----:R-:W-:-:S06]  /*0d00*/  VIADD R10, R10, 0xffffffe ;  /* 0x0ffffffe0a0a7836 */ /* 0x002fcc0000000000 */
        /* <DEDUP_REMOVED lines=9> */
[----:B------:R-:W-:Y:S01]  /*0da0*/  IMAD R7, R6, R7, R4 ;  /* 0x0000000706077224 */ /* 0x000fe200078e0204 */
[----:B------:R-:W-:-:S04]  /*0db0*/  LOP3.LUT R4, R12, R5, RZ, 0x3c, !PT ;  /* 0x000000050c047212 */ /* 0x000fc800078e3cff */
[----:B------:R-:W-:Y:S02]  /*0dc0*/  ISETP.GT.U32.AND P1, PT, R6, R7, PT ;  /* 0x000000070600720c */ /* 0x000fe40003f24070 */
[----:B------:R-:W-:Y:S02]  /*0dd0*/  ISETP.GE.AND P0, PT, R4, RZ, PT ;  /* 0x000000ff0400720c */ /* 0x000fe40003f06270 */
[----:B--2---:R-:W-:-:S09]  /*0de0*/  MOV R4, UR4 ;  /* 0x0000000400047c02 */ /* 0x004fd20008000f00 */
[----:B------:R-:W-:Y:S01]  /*0df0*/  @!P1 IMAD.IADD R7, R7, 0x1, -R6 ;  /* 0x0000000107079824 */ /* 0x000fe200078e0a06 */
[----:B------:R-:W-:Y:S02]  /*0e00*/  @!P1 IADD3 R2, PT, PT, R2, 0x1, RZ ;  /* 0x0000000102029810 */ /* 0x000fe40007ffe0ff */
[----:B------:R-:W-:Y:S02]  /*0e10*/  ISETP.NE.AND P1, PT, R5, RZ, PT ;  /* 0x000000ff0500720c */ /* 0x000fe40003f25270 */
[----:B------:R-:W-:-:S13]  /*0e20*/  ISETP.GE.U32.AND P2, PT, R7, R6, PT ;  /* 0x000000060700720c */ /* 0x000fda0003f46070 */
[----:B------:R-:W-:-:S05]  /*0e30*/  @P2 IADD3 R2, PT, PT, R2, 0x1, RZ ;  /* 0x0000000102022810 */ /* 0x000fca0007ffe0ff */
[----:B------:R-:W-:-:S05]  /*0e40*/  IMAD.MOV.U32 R6, RZ, RZ, R2 ;  /* 0x000000ffff067224 */ /* 0x000fca00078e0002 */
        /* <DEDUP_REMOVED lines=8> */
[----:B------:R-:W-:Y:S01]  /*0ed0*/  SHF.R.S32.HI R7, RZ, 0x1f, R0 ;  /* 0x0000001fff077819 */ /* 0x000fe20000011400 */
[----:B------:R-:W-:Y:S01]  /*0ee0*/  IMAD.WIDE.U32 R8, R8, UR8, RZ ;  /* 0x0000000808087c25 */ /* 0x000fe2000f8e00ff */
[----:B------:R-:W1:Y:S03]  /*0ef0*/  LDCU.128 UR8, c[0x0][0x3d0] ;  /* 0x00007a00ff0877ac */ /* 0x000e660008000c00 */
[----:B------:R-:W-:Y:S01]  /*0f00*/  IMAD.IADD R9, R9, 0x1, R5 ;  /* 0x0000000109097824 */ /* 0x000fe200078e0205 */
[----:B------:R-:W-:Y:S01]  /*0f10*/  MOV R5, UR5 ;  /* 0x0000000500057c02 */ /* 0x000fe20008000f00 */
[----:B------:R-:W-:-:S02]  /*0f20*/  IMAD R2, R7, R80, RZ ;  /* 0x0000005007027224 */ /* 0x000fc400078e02ff */
[----:B------:R-:W-:Y:S02]  /*0f30*/  IMAD.IADD R11, R11, 0x1, R15 ;  /* 0x000000010b0b7824 */ /* 0x000fe400078e020f */
[----:B------:R-:W-:Y:S02]  /*0f40*/  IMAD R7, R7, R4, RZ ;  /* 0x0000000407077224 */ /* 0x000fe400078e02ff */
[C---:B------:R-:W-:Y:S02]  /*0f50*/  IMAD R2, R0.reuse, R81, R2 ;  /* 0x0000005100027224 */ /* 0x040fe400078e0202 */
[----:B------:R-:W-:-:S04]  /*0f60*/  IMAD.WIDE.U32 R10, R0, R80, R10 ;  /* 0x00000050000a7225 */ /* 0x000fc800078e000a */
[C---:B------:R-:W-:Y:S02]  /*0f70*/  IMAD R7, R0.reuse, R5, R7 ;  /* 0x0000000500077224 */ /* 0x040fe400078e0207 */
[----:B------:R-:W-:Y:S01]  /*0f80*/  IMAD.WIDE.U32 R8, R0, R4, R8 ;  /* 0x0000000400087225 */ /* 0x000fe200078e0008 */
[----:B------:R-:W-:-:S03]  /*0f90*/  SHF.R.S32.HI R0, RZ, 0x1f, R6 ;  /* 0x0000001fff007819 */ /* 0x000fc60000011406 */
[----:B------:R-:W-:Y:S01]  /*0fa0*/  IMAD.IADD R11, R11, 0x1, R2 ;  /* 0x000000010b0b7824 */ /* 0x000fe200078e0202 */
[----:B------:R-:W-:Y:S01]  /*0fb0*/  IADD3 R15, PT, PT, R9, R7, RZ ;  /* 0x00000007090f7210 */ /* 0x000fe20007ffe0ff */
[C---:B-1----:R-:W-:Y:S01]  /*0fc0*/  IMAD R9, R0.reuse, UR10, RZ ;  /* 0x0000000a00097c24 */ /* 0x042fe2000f8e02ff */
[----:B------:R-:W-:Y:S01]  /*0fd0*/  MOV R14, R8 ;  /* 0x00000008000e7202 */ /* 0x000fe20000000f00 */
[----:B------:R-:W-:Y:S02]  /*0fe0*/  IMAD R7, R0, UR8, RZ ;  /* 0x0000000800077c24 */ /* 0x000fe4000f8e02ff */
[C---:B------:R-:W-:Y:S02]  /*0ff0*/  IMAD R9, R6.reuse, UR11, R9 ;  /* 0x0000000b06097c24 */ /* 0x040fe4000f8e0209 */
[----:B------:R-:W-:-:S04]  /*1000*/  IMAD.WIDE.U32 R14, R6, UR10, R14 ;  /* 0x0000000a060e7c25 */ /* 0x000fc8000f8e000e */
[C---:B------:R-:W-:Y:S01]  /*1010*/  IMAD R7, R6.reuse, UR9, R7 ;  /* 0x0000000906077c24 */ /* 0x040fe2000f8e0207 */
[----:B------:R-:W-:Y:S01]  /*1020*/  IADD3 R0, PT, PT, R15, R9, RZ ;  /* 0x000000090f007210 */ /* 0x000fe20007ffe0ff */
[----:B------:R-:W-:Y:S01]  /*1030*/  IMAD.WIDE.U32 R10, R6, UR8, R10 ;  /* 0x00000008060a7c25 */ /* 0x000fe2000f8e000a */
[----:B------:R-:W-:-:S03]  /*1040*/  MOV R6, R14 ;  /* 0x0000000e00067202 */ /* 0x000fc60000000f00 */
[----:B------:R-:W-:Y:S01]  /*1050*/  IMAD.IADD R7, R11, 0x1, R7 ;  /* 0x000000010b077824 */ /* 0x000fe200078e0207 */
[----:B------:R-:W-:Y:S06]  /*1060*/  BRA `(.L_x_4226) ;  /* 0x0000000400187947 */ /* 0x000fec0003800000 */
.L_x_4225:
[----:B------:R-:W2:Y:S01]  /*1070*/  LDC R11, c[0x0][0x3e8] ;  /* 0x0000fa00ff0b7b82 */ /* 0x000ea20000000800 */
[----:B------:R-:W-:Y:S01]  /*1080*/  IABS R6, R12 ;  /* 0x0000000c00067213 */ /* 0x000fe20000000000 */
[----:B------:R-:W3:Y:S01]  /*1090*/  LDCU.64 UR6, c[0x0][0x3a0] ;  /* 0x00007400ff0677ac */ /* 0x000ee20008000a00 */
[----:B------:R-:W-:Y:S01]  /*10a0*/  CS2R R126, SRZ ;  /* 0x00000000007e7805 */ /* 0x000fe2000001ff00 */
[----:B------:R-:W4:Y:S04]  /*10b0*/  LDCU.64 UR4, c[0x0][0x3a8] ;  /* 0x00007500ff0477ac */ /* 0x000f280008000a00 */
[----:B------:R-:W3:Y:S01]  /*10c0*/  LDC.64 R80, c[0x0][0x3b8] ;  /* 0x0000ee00ff507b82 */ /* 0x000ee20000000a00 */
[----:B--2---:R-:W-:-:S04]  /*10d0*/  IABS R7, R11 ;  /* 0x0000000b00077213 */ /* 0x004fc80000000000 */
[----:B-1----:R-:W1:Y:S01]  /*10e0*/  I2F.RP R4, R7 ;  /* 0x0000000700047306 */ /* 0x002e620000209400 */
[----:B---3--:R-:W-:-:S07]  /*10f0*/  IMAD.WIDE.U32 R20, R19, R80, RZ ;  /* 0x0000005013147225 */ /* 0x008fce00078e00ff */
        /* <DEDUP_REMOVED lines=8> */
[----:B------:R-:W-:Y:S02]  /*1180*/  IMAD.HI.U32 R14, R5, R6, RZ ;  /* 0x00000006050e7227 */ /* 0x000fe400078e00ff */
[----:B------:R-:W1:Y:S02]  /*1190*/  LDC.64 R4, c[0x0][0x3c0] ;  /* 0x0000f000ff047b82 */ /* 0x000e640000000a00 */
[----:B------:R-:W-:Y:S01]  /*11a0*/  IMAD R8, R9, R80, RZ ;  /* 0x0000005009087224 */ /* 0x000fe200078e02ff */
[----:B------:R-:W-:-:S03]  /*11b0*/  IADD3 R2, PT, PT, -R14, RZ, RZ ;  /* 0x000000ff0e027210 */ /* 0x000fc60007ffe1ff */
[----:B------:R-:W-:Y:S02]  /*11c0*/  IMAD R8, R19, R81, R8 ;  /* 0x0000005113087224 */ /* 0x000fe400078e0208 */
[----:B------:R-:W-:-:S03]  /*11d0*/  IMAD R2, R7, R2, R6 ;  /* 0x0000000207027224 */ /* 0x000fc600078e0206 */
[----:B------:R-:W-:Y:S02]  /*11e0*/  IADD3 R21, PT, PT, R21, R8, RZ ;  /* 0x0000000815157210 */ /* 0x000fe40007ffe0ff */
[----:B------:R-:W-:Y:S01]  /*11f0*/  ISETP.GT.U32.AND P0, PT, R7, R2, PT ;  /* 0x000000020700720c */ /* 0x000fe20003f04070 */
[----:B-----5:R-:W-:-:S04]  /*1200*/  IMAD.WIDE.U32 R20, R0, UR6, R20 ;  /* 0x0000000600147c25 */ /* 0x020fc8000f8e0014 */
[----:B-1----:R-:W-:-:S08]  /*1210*/  IMAD R6, R9, R4, RZ ;  /* 0x0000000409067224 */ /* 0x002fd000078e02ff */
[----:B------:R-:W-:Y:S01]  /*1220*/  @!P0 IADD3 R2, PT, PT, R2, -R7, RZ ;  /* 0x8000000702028210 */ /* 0x000fe20007ffe0ff */
[C---:B------:R-:W-:Y:S01]  /*1230*/  IMAD R6, R19.reuse, R5, R6 ;  /* 0x0000000513067224 */ /* 0x040fe200078e0206 */
[----:B------:R-:W-:Y:S01]  /*1240*/  @!P0 IADD3 R14, PT, PT, R14, 0x1, RZ ;  /* 0x000000010e0e8810 */ /* 0x000fe20007ffe0ff */
[----:B------:R-:W-:Y:S01]  /*1250*/  IMAD.WIDE.U32 R18, R19, R4, RZ ;  /* 0x0000000413127225 */ /* 0x000fe200078e00ff */
[----:B------:R-:W-:Y:S02]  /*1260*/  ISETP.GE.U32.AND P2, PT, R2, R7, PT ;  /* 0x000000070200720c */ /* 0x000fe40003f46070 */
[----:B------:R-:W-:Y:S02]  /*1270*/  LOP3.LUT R2, R12, R11, RZ, 0x3c, !PT ;  /* 0x0000000b0c027212 */ /* 0x000fe400078e3cff */
[----:B------:R-:W-:Y:S02]  /*1280*/  IADD3 R19, PT, PT, R19, R6, RZ ;  /* 0x0000000613137210 */ /* 0x000fe40007ffe0ff */
[----:B------:R-:W-:-:S02]  /*1290*/  SHF.R.S32.HI R6, RZ, 0x1f, R0 ;  /* 0x0000001fff067819 */ /* 0x000fc40000011400 */
[----:B------:R-:W-:Y:S01]  /*12a0*/  ISETP.GE.AND P1, PT, R2, RZ, PT ;  /* 0x000000ff0200720c */ /* 0x000fe20003f26270 */
[----:B----4-:R-:W-:Y:S01]  /*12b0*/  IMAD.WIDE.U32 R18, R0, UR4, R18 ;  /* 0x0000000400127c25 */ /* 0x010fe2000f8e0012 */
[----:B------:R-:W-:-:S03]  /*12c0*/  ISETP.NE.AND P0, PT, R11, RZ, PT ;  /* 0x000000ff0b00720c */ /* 0x000fc60003f05270 */
[C---:B------:R-:W-:Y:S02]  /*12d0*/  IMAD R9, R6.reuse, UR6, RZ ;  /* 0x0000000606097c24 */ /* 0x040fe4000f8e02ff */
[----:B------:R-:W-:Y:S02]  /*12e0*/  IMAD R7, R6, UR4, RZ ;  /* 0x0000000406077c24 */ /* 0x000fe4000f8e02ff */
[C---:B------:R-:W-:Y:S02]  /*12f0*/  IMAD R10, R0.reuse, UR7, R9 ;  /* 0x00000007000a7c24 */ /* 0x040fe4000f8e0209 */
[----:B------:R-:W-:Y:S01]  /*1300*/  IMAD R2, R0, UR5, R7 ;  /* 0x0000000500027c24 */ /* 0x000fe2000f8e0207 */
[----:B------:R-:W1:Y:S01]  /*1310*/  LDC.64 R8, c[0x0][0x3d0] ;  /* 0x0000f400ff087b82 */ /* 0x000e620000000a00 */
[----:B------:R-:W-:Y:S01]  /*1320*/  LEA R0, R3, 0xffffffc0, 0x6 ;  /* 0xffffffc003007811 */ /* 0x000fe200078e30ff */
[----:B------:R-:W-:Y:S01]  /*1330*/  @P2 VIADD R14, R14, 0x1 ;  /* 0x000000010e0e2836 */ /* 0x000fe20000000000 */
[----:B------:R-:W-:-:S02]  /*1340*/  IADD3 R21, PT, PT, R21, R10, RZ ;  /* 0x0000000a15157210 */ /* 0x000fc40007ffe0ff */
[----:B------:R-:W-:Y:S02]  /*1350*/  SHF.R.S32.HI R13, RZ, 0x1f, R0 ;  /* 0x0000001fff0d7819 */ /* 0x000fe40000011400 */
[----:B------:R-:W-:Y:S01]  /*1360*/  IADD3 R19, PT, PT, R19, R2, RZ ;  /* 0x0000000213137210 */ /* 0x000fe20007ffe0ff */
[----:B------:R-:W2:Y:S01]  /*1370*/  LDC.64 R6, c[0x0][0x3d8] ;  /* 0x0000f600ff067b82 */ /* 0x000ea20000000a00 */
[----:B------:R-:W-:Y:S01]  /*1380*/  @!P1 IADD3 R14, PT, PT, -R14, RZ, RZ ;  /* 0x000000ff0e0e9210 */ /* 0x000fe20007ffe1ff */
[C---:B------:R-:W-:Y:S01]  /*1390*/  IMAD R2, R13.reuse, R80, RZ ;  /* 0x000000500d027224 */ /* 0x040fe200078e02ff */
[----:B------:R-:W-:Y:S01]  /*13a0*/  @!P0 LOP3.LUT R14, RZ, R11, RZ, 0x33, !PT ;  /* 0x0000000bff0e8212 */ /* 0x000fe200078e33ff */
[----:B------:R-:W-:Y:S02]  /*13b0*/  IMAD R13, R13, R4, RZ ;  /* 0x000000040d0d7224 */ /* 0x000fe400078e02ff */
[C---:B------:R-:W-:Y:S01]  /*13c0*/  IMAD R2, R0.reuse, R81, R2 ;  /* 0x0000005100027224 */ /* 0x040fe200078e0202 */
[----:B------:R-:W-:Y:S01]  /*13d0*/  SHF.R.S32.HI R11, RZ, 0x1f, R14 ;  /* 0x0000001fff0b7819 */ /* 0x000fe2000001140e */
[----:B------:R-:W-:-:S04]  /*13e0*/  IMAD.WIDE.U32 R20, R0, R80, R20 ;  /* 0x0000005000147225 */ /* 0x000fc800078e0014 */
[C---:B------:R-:W-:Y:S01]  /*13f0*/  IMAD R13, R0.reuse, R5, R13 ;  /* 0x00000005000d7224 */ /* 0x040fe200078e020d */
[----:B------:R-:W-:Y:S01]  /*1400*/  IADD3 R21, PT, PT, R21, R2, RZ ;  /* 0x0000000215157210 */ /* 0x000fe20007ffe0ff */
[----:B------:R-:W-:-:S04]  /*1410*/  IMAD.WIDE.U32 R18, R0, R4, R18 ;  /* 0x0000000400127225 */ /* 0x000fc800078e0012 */
[-C--:B-1----:R-:W-:Y:S02]  /*1420*/  IMAD R0, R11, R8.reuse, RZ ;  /* 0x000000080b007224 */ /* 0x082fe400078e02ff */
[----:B------:R-:W-:Y:S02]  /*1430*/  IMAD.IADD R19, R19, 0x1, R13 ;  /* 0x0000000113137824 */ /* 0x000fe400078e020d */
[----:B------:R-:W-:-:S04]  /*1440*/  IMAD.WIDE.U32 R20, R14, R8, R20 ;  /* 0x000000080e147225 */ /* 0x000fc800078e0014 */
[----:B--2---:R-:W-:Y:S01]  /*1450*/  IMAD R11, R11, R6, RZ ;  /* 0x000000060b0b7224 */ /* 0x004fe200078e02ff */
[----:B------:R-:W-:Y:S01]  /*1460*/  MOV R10, R20 ;  /* 0x00000014000a7202 */ /* 0x000fe20000000f00 */
[C---:B------:R-:W-:Y:S02]  /*1470*/  IMAD R0, R14.reuse, R9, R0 ;  /* 0x000000090e007224 */ /* 0x040fe400078e0200 */
[----:B------:R-:W-:-:S04]  /*1480*/  IMAD.WIDE.U32 R18, R14, R6, R18 ;  /* 0x000000060e127225 */ /* 0x000fc800078e0012 */
[----:B------:R-:W-:Y:S01]  /*1490*/  IMAD R11, R14, R7, R11 ;  /* 0x000000070e0b7224 */ /* 0x000fe200078e020b */
[----:B------:R-:W-:Y:S02]  /*14a0*/  IADD3 R7, PT, PT, R21, R0, RZ ;  /* 0x0000000015077210 */ /* 0x000fe40007ffe0ff */
[----:B------:R-:W-:Y:S02]  /*14b0*/  MOV R6, R18 ;  /* 0x0000001200067202 */ /* 0x000fe40000000f00 */
[----:B------:R-:W-:-:S07]  /*14c0*/  IADD3 R0, PT, PT, R19, R11, RZ ;  /* 0x0000000b13007210 */ /* 0x000fce0007ffe0ff */
.L_x_4226:
[----:B------:R-:W1:Y:S01]  /*14d0*/  LDCU.64 UR4, c[0x0][0x3b0] ;  /* 0x00007600ff0477ac */ /* 0x000e620008000a00 */
[----:B------:R-:W-:Y:S01]  /*14e0*/  IMAD.SHL.U32 R125, R91, 0x8, RZ ;  /* 0x000000085b7d7824 */ /* 0x000fe200078e00ff */
        /* <DEDUP_REMOVED lines=10> */
[----:B------:R-:W-:Y:S01]  /*1590*/  LOP3.LUT R11, R125, 0x1f20, RZ, 0xc0, !PT ;  /* 0x00001f207d0b7812 */ /* 0x000fe200078ec0ff */
[C---:B------:R-:W-:Y:S01]  /*15a0*/  IMAD.SHL.U32 R90, R91.reuse, 0x4, RZ ;  /* 0x000000045b5a7824 */ /* 0x040fe200078e00ff */
[C---:B------:R-:W-:Y:S01]  /*15b0*/  IADD3 R10, P1, PT, R14.reuse, R10, RZ ;  /* 0x0000000a0e0a7210 */ /* 0x040fe20007f3e0ff */
[C---:B------:R-:W-:Y:S01]  /*15c0*/  IMAD.SHL.U32 R113, R91.reuse, 0x10, RZ ;  /* 0x000000105b717824 */ /* 0x040fe200078e00ff */
[----:B------:R-:W-:Y:S01]  /*15d0*/  IADD3 R6, P2, PT, R14, R6, RZ ;  /* 0x000000060e067210 */ /* 0x000fe20007f5e0ff */
[----:B-1----:R-:W-:Y:S01]  /*15e0*/  USHF.L.U32 UR10, UR4, 0x5, URZ ;  /* 0x00000005040a7899 */ /* 0x002fe200080006ff */
[----:B------:R-:W-:Y:S01]  /*15f0*/  IMAD.SHL.U32 R82, R91, 0x20, RZ ;  /* 0x000000205b527824 */ /* 0x000fe200078e00ff */
[----:B------:R-:W-:Y:S01]  /*1600*/  USHF.L.U64.HI UR11, UR4, 0x5, UR5 ;  /* 0x00000005040b7899 */ /* 0x000fe20008010205 */
[----:B------:R-:W-:Y:S01]  /*1610*/  SHF.R.U32.HI R114, RZ, 0x1, R91 ;  /* 0x00000001ff727819 */ /* 0x000fe2000001165b */
[----:B--2---:R-:W-:Y:S01]  /*1620*/  IMAD.WIDE.U32 R8, R124, UR14, R14 ;  /* 0x0000000e7c087c25 */ /* 0x004fe2000f8e000e */
[----:B------:R-:W1:Y:S03]  /*1630*/  S2UR UR14, SR_CgaCtaId ;  /* 0x00000000000e79c3 */ /* 0x000e660000008800 */
[----:B---3--:R-:W-:Y:S01]  /*1640*/  IMAD R15, R2, UR8, RZ ;  /* 0x00000008020f7c24 */ /* 0x008fe2000f8e02ff */
[----:B------:R-:W-:Y:S01]  /*1650*/  LOP3.LUT R2, R19, R122, RZ, 0x3c, !PT ;  /* 0x0000007a13027212 */ /* 0x000fe200078e3cff */
[----:B------:R-:W-:-:S02]  /*1660*/  IMAD R9, R124, UR15, R9 ;  /* 0x0000000f7c097c24 */ /* 0x000fc4000f8e0209 */
[C---:B------:R-:W-:Y:S01]  /*1670*/  IMAD R15, R12.reuse, UR9, R15 ;  /* 0x000000090c0f7c24 */ /* 0x040fe2000f8e020f */
[----:B------:R-:W-:Y:S01]  /*1680*/  LOP3.LUT R2, R11, R2, RZ, 0xfc, !PT ;  /* 0x000000020b027212 */ /* 0x000fe200078efcff */
[----:B------:R-:W-:-:S04]  /*1690*/  IMAD.WIDE.U32 R12, R12, UR8, R8 ;  /* 0x000000080c0c7c25 */ /* 0x000fc8000f8e0008 */
        /* <DEDUP_REMOVED lines=11> */
[----:B------:R-:W-:Y:S01]  /*1750*/  IMAD.MOV.U32 R83, RZ, RZ, 0x20 ;  /* 0x00000020ff537424 */ /* 0x000fe200078e00ff */
[----:B------:R-:W-:Y:S01]  /*1760*/  IADD3.X R7, PT, PT, R13, R9, R21, P0, !PT ;  /* 0x000000090d077210 */ /* 0x000fe200007fe415 */
[----:B------:R-:W-:Y:S01]  /*1770*/  IMAD.WIDE.U32 R12, R16, UR4, R12 ;  /* 0x00000004100c7c25 */ /* 0x000fe2000f8e000c */
[----:B------:R-:W1:Y:S01]  /*1780*/  LDCU UR4, c[0x0][0x50c] ;  /* 0x0000a180ff0477ac */ /* 0x000e620008000800 */
[----:B--2---:R-:W-:-:S02]  /*1790*/  LEA R14, P0, R8, UR8, 0x1 ;  /* 0x00000008080e7c11 */ /* 0x004fc4000f8008ff */
        /* <DEDUP_REMOVED lines=9> */
[----:B------:R-:W-:Y:S01]  /*1830*/  VIADD R123, R3, 0xffffffff ;  /* 0xffffffff037b7836 */ /* 0x000fe20000000000 */
        /* <DEDUP_REMOVED lines=12> */
[----:B------:R-:W-:Y:S01]  /*1900*/  LEA R120, P0, R6, UR12, 0x1 ;  /* 0x0000000c06787c11 */ /* 0x000fe2000f8008ff */
[----:B------:R-:W-:Y:S01]  /*1910*/  IMAD.SHL.U32 R131, R123, 0x40, RZ ;  /* 0x000000407b837824 */ /* 0x000fe200078e00ff */
[----:B------:R-:W-:Y:S01]  /*1920*/  LDGSTS.E.BYPASS.LTC128B.128 [R2+0x2000], desc[UR20][R16.64+0x80] ;  /* 0x0200008010027fae */ /* 0x000fe2000b981a14 */
[----:B------:R-:W-:-:S02]  /*1930*/  LOP3.LUT R9, R113, 0x100, RZ, 0xc0, !PT ;  /* 0x0000010071097812 */ /* 0x000fc400078ec0ff */
        /* <DEDUP_REMOVED lines=12> */
[C---:B------:R-:W-:Y:S01]  /*1a00*/  LEA R8, P0, R4.reuse, R120, 0x6 ;  /* 0x0000007804087211 */ /* 0x040fe200078030ff */
        /* <DEDUP_REMOVED lines=31> */
[----:B------:R-:W1:Y:S04]  /*1c00*/  LDSM.16.M88.4 R44, [R96+0x3800] ;  /* 0x00380000602c783b */ /* 0x000e680000000200 */
[----:B------:R-:W1:Y:S04]  /*1c10*/  LDSM.16.M88.4 R4, [R96+0x3c00] ;  /* 0x003c00006004783b */ /* 0x000e680000000200 */
        /* <DEDUP_REMOVED lines=11> */
[----:B---3--:R-:W-:Y:S04]  /*1cd0*/  LDSM.16.M88.4 R8, [R96+0x5000] ;  /* 0x005000006008783b */ /* 0x008fe80000000200 */
[----:B------:R-:W0:Y:S01]  /*1ce0*/  LDGDEPBAR ;  /* 0x00000000000079af */ /* 0x000e220000000000 */
[----:B-----5:R-:W-:Y:S08]  /*1cf0*/  HMMA.16816.F32.BF16 R12, R72, R84, R12 ;  /* 0x00000054480c723c */ /* 0x020ff0000004180c */
[----:B------:R-:W-:Y:S08]  /*1d00*/  HMMA.16816.F32.BF16 R52, R36, R54, RZ ;  /* 0x000000362434723c */ /* 0x000ff000000418ff */
[----:B------:R-:W-:Y:S08]  /*1d10*/  HMMA.16816.F32.BF16 R24, R72, R86, R24 ;  /* 0x000000564818723c */ /* 0x000ff00000041818 */
[C---:B-1----:R-:W-:Y:S08]  /*1d20*/  HMMA.16816.F32.BF16 R48, R36.reuse, R44, RZ ;  /* 0x0000002c2430723c */ /* 0x042ff000000418ff */
[C---:B------:R-:W-:Y:S08]  /*1d30*/  HMMA.16816.F32.BF16 R44, R36.reuse, R46, RZ ;  /* 0x0000002e242c723c */ /* 0x040ff000000418ff */
[C---:B------:R-:W-:Y:S08]  /*1d40*/  HMMA.16816.F32.BF16 R40, R36.reuse, R4, RZ ;  /* 0x000000042428723c */ /* 0x040ff000000418ff */
        /* <DEDUP_REMOVED lines=35> */
[----:B------:R-:W-:Y:S01]  /*1f80*/  MUFU.TANH R65, R65 ;  /* 0x0000004100417308 */ /* 0x000fe20000002400 */
        /* <DEDUP_REMOVED lines=12> */
[----:B------:R-:W3:Y:S01]  /*2050*/  LDSM.16.M88.4 R44, [R96+0x5800] ;  /* 0x00580000602c783b */ /* 0x000ee20000000200 */
[----:B------:R4:W-:Y:S01]  /*2060*/  MUFU.TANH R71, R27 ;  /* 0x0000001b00477308 */ /* 0x0009e20000002400 */
[----:B------:R-:W-:Y:S01]  /*2070*/  FMUL.FTZ R56, R56, UR4 ;  /* 0x0000000438387c20 */ /* 0x000fe20008410000 */
[----:B------:R-:W-:-:S04]  /*2080*/  FMUL.FTZ R57, R57, UR4 ;  /* 0x0000000439397c20 */ /* 0x000fc80008410000 */
[----:B--2---:R-:W-:Y:S02]  /*2090*/  HMMA.16816.F32.BF16 R40, R32, R60, R40 ;  /* 0x0000003c2028723c */ /* 0x004fe40000041828 */
[----:B------:R-:W2:Y:S06]  /*20a0*/  MUFU.TANH R66, R66 ;  /* 0x0000004200427308 */ /* 0x000eac0000002400 */
[C---:B------:R-:W-:Y:S02]  /*20b0*/  HMMA.16816.F32.BF16 R48, R20.reuse, R28, R48 ;  /* 0x0000001c1430723c */ /* 0x040fe40000041830 */
[----:B------:R-:W5:Y:S01]  /*20c0*/  MUFU.TANH R64, R64 ;  /* 0x0000004000407308 */ /* 0x000f620000002400 */
[----:B----4-:R-:W4:Y:S05]  /*20d0*/  LDSM.16.M88.4 R24, [R96+0x5c00] ;  /* 0x005c00006018783b */ /* 0x010f2a0000000200 */
[----:B------:R-:W-:Y:S01]  /*20e0*/  HMMA.16816.F32.BF16 R72, R20, R30, R72 ;  /* 0x0000001e1448723c */ /* 0x000fe20000041848 */
[----:B------:R-:W5:Y:S01]  /*20f0*/  LDSM.16.M88.4 R28, [R92+0x5c00] ;  /* 0x005c00005c1c783b */ /* 0x000f620000000200 */
[----:B------:R-:W5:Y:S01]  /*2100*/  MUFU.TANH R67, R67 ;  /* 0x0000004300437308 */ /* 0x000f620000002400 */
[----:B------:R-:W-:-:S05]  /*2110*/  DEPBAR.LE SB0, 0x0 ;  /* 0x000080000000791a */ /* 0x000fca0000000000 */
[----:B------:R-:W-:Y:S01]  /*2120*/  HMMA.16816.F32.BF16 R36, R32, R62, R36 ;  /* 0x0000003e2024723c */ /* 0x000fe20000041824 */
[----:B------:R-:W-:Y:S01]  /*2130*/  FMUL.FTZ R32, R52, UR4 ;  /* 0x0000000434207c20 */ /* 0x000fe20008410000 */
[----:B------:R-:W5:Y:S06]  /*2140*/  MUFU.TANH R56, R56 ;  /* 0x0000003800387308 */ /* 0x000f6c0000002400 */
[----:B-1----:R-:W-:Y:S01]  /*2150*/  HMMA.16816.F32.BF16 R40, R20, R8, R40 ;  /* 0x000000081428723c */ /* 0x002fe20000041828 */
[----:B------:R-:W-:Y:S01]  /*2160*/  LOP3.LUT R9, R114, 0x1f0, RZ, 0xc0, !PT ;  /* 0x000001f072097812 */ /* 0x000fe200078ec0ff */
[----:B------:R-:W-:Y:S01]  /*2170*/  MUFU.TANH R57, R57 ;  /* 0x0000003900397308 */ /* 0x000fe20000002400 */
[----:B------:R-:W-:-:S05]  /*2180*/  FMUL.FTZ R8, R55, UR4 ;  /* 0x0000000437087c20 */ /* 0x000fca0008410000 */
[----:B---3--:R-:W-:Y:S01]  /*2190*/  HMMA.16816.F32.BF16 R48, R4, R44, R48 ;  /* 0x0000002c0430723c */ /* 0x008fe20000041830 */
[----:B------:R-:W-:Y:S01]  /*21a0*/  FMUL.FTZ R44, R58, UR4 ;  /* 0x000000043a2c7c20 */ /* 0x000fe20008410000 */
[----:B------:R-:W-:Y:S01]  /*21b0*/  MUFU.TANH R32, R32 ;  /* 0x0000002000207308 */ /* 0x000fe20000002400 */
[----:B------:R-:W-:-:S05]  /*21c0*/  FMUL.FTZ R45, R59, UR4 ;  /* 0x000000043b2d7c20 */ /* 0x000fca0008410000 */
[----:B------:R-:W-:Y:S02]  /*21d0*/  HMMA.16816.F32.BF16 R72, R4, R46, R72 ;  /* 0x0000002e0448723c */ /* 0x000fe40000041848 */
[----:B------:R-:W1:Y:S06]  /*21e0*/  MUFU.TANH R44, R44 ;  /* 0x0000002c002c7308 */ /* 0x000e6c0000002400 */
[----:B------:R-:W-:Y:S01]  /*21f0*/  HMMA.16816.F32.BF16 R36, R20, R10, R36 ;  /* 0x0000000a1424723c */ /* 0x000fe20000041824 */
[----:B------:R-:W-:Y:S01]  /*2200*/  LOP3.LUT R10, R94, 0x7, RZ, 0xc0, !PT ;  /* 0x000000075e0a7812 */ /* 0x000fe200078ec0ff */
[----:B------:R-:W-:Y:S03]  /*2210*/  MUFU.TANH R8, R8 ;  /* 0x0000000800087308 */ /* 0x000fe60000002400 */
[----:B------:R-:W-:-:S03]  /*2220*/  IADD3 R10, PT, PT, R10, R9, R93 ;  /* 0x000000090a0a7210 */ /* 0x000fc60007ffe05d */
[----:B----4-:R-:W-:Y:S01]  /*2230*/  HMMA.16816.F32.BF16 R40, R4, R24, R40 ;  /* 0x000000180428723c */ /* 0x010fe20000041828 */
[----:B------:R-:W-:Y:S01]  /*2240*/  IADD3 R9, PT, PT, R89, -UR18, R10 ;  /* 0x8000001259097c10 */ /* 0x000fe2000fffe00a */
[----:B------:R-:W-:Y:S01]  /*2250*/  IMAD.SHL.U32 R10, R91, 0x2, RZ ;  /* 0x000000025b0a7824 */ /* 0x000fe200078e00ff */
[----:B------:R-:W-:Y:S03]  /*2260*/  MUFU.TANH R45, R45 ;  /* 0x0000002d002d7308 */ /* 0x000fe60000002400 */
[----:B------:R-:W-:Y:S01]  /*2270*/  IMAD.IADD R88, R9, 0x1, R88 ;  /* 0x0000000109587824 */ /* 0x000fe200078e0258 */
[----:B------:R-:W-:Y:S01]  /*2280*/  LOP3.LUT R11, R131, 0x6, R10, 0xf8, !PT ;  /* 0x00000006830b7812 */ /* 0x000fe200078ef80a */
[----:B------:R-:W-:Y:S01]  /*2290*/  HMMA.16816.F32.BF16 R48, R12, R16, R48 ;  /* 0x000000100c30723c */ /* 0x000fe20000041830 */
[----:B------:R-:W-:Y:S01]  /*22a0*/  FMUL.FTZ R16, R54, UR4 ;  /* 0x0000000436107c20 */ /* 0x000fe20008410000 */
[----:B------:R-:W-:Y:S01]  /*22b0*/  FMUL.FTZ R17, R53, UR4 ;  /* 0x0000000435117c20 */ /* 0x000fe20008410000 */
[----:B------:R-:W-:-:S02]  /*22c0*/  VIADDMNMX R10, R88, 0x1, R89, PT ;  /* 0x00000001580a7846 */ /* 0x000fc40003800159 */
[----:B------:R-:W-:Y:S02]  /*22d0*/  VIADDMNMX R89, R88, 0x9, R89, PT ;  /* 0x0000000958597846 */ /* 0x000fe40003800159 */
[C---:B------:R-:W-:Y:S01]  /*22e0*/  LOP3.LUT R9, R11.reuse, 0x1, RZ, 0xfc, !PT ;  /* 0x000000010b097812 */ /* 0x040fe200078efcff */
[----:B------:R-:W-:Y:S01]  /*22f0*/  HMMA.16816.F32.BF16 R72, R12, R18, R72 ;  /* 0x000000120c48723c */ /* 0x000fe20000041848 */
[-C--:B------:R-:W-:Y:S01]  /*2300*/  ISETP.GE.AND P5, PT, R11, R89.reuse, PT ;  /* 0x000000590b00720c */ /* 0x080fe20003fa6270 */
[----:B------:R-:W3:Y:S01]  /*2310*/  MUFU.TANH R16, R16 ;  /* 0x0000001000107308 */ /* 0x000ee20000002400 */
[-C--:B------:R-:W-:Y:S02]  /*2320*/  ISETP.GE.AND P2, PT, R9, R10.reuse, PT ;  /* 0x0000000a0900720c */ /* 0x080fe40003f46270 */
[CC--:B------:R-:W-:Y:S02]  /*2330*/  ISETP.GE.AND P6, PT, R11.reuse, R10.reuse, PT ;  /* 0x0000000a0b00720c */ /* 0x0c0fe40003fc6270 */
[----:B--2---:R-:W-:Y:S01]  /*2340*/  FSEL R66, R66, -INF , !P5 ;  /* 0xff80000042427808 */ /* 0x004fe20006800000 */
[----:B------:R-:W-:Y:S01]  /*2350*/  HMMA.16816.F32.BF16 R36, R4, R26, R36 ;  /* 0x0000001a0424723c */ /* 0x000fe20000041824 */
[----:B------:R-:W-:Y:S01]  /*2360*/  LOP3.LUT R4, R11, 0x8, RZ, 0xfc, !PT ;  /* 0x000000080b047812 */ /* 0x000fe200078efcff */
[----:B------:R-:W-:Y:S01]  /*2370*/  MUFU.TANH R17, R17 ;  /* 0x0000001100117308 */ /* 0x000fe20000002400 */
[----:B------:R-:W-:Y:S01]  /*2380*/  FMUL.FTZ R51, R51, UR4 ;  /* 0x0000000433337c20 */ /* 0x000fe20008410000 */
[----:B------:R-:W-:Y:S01]  /*2390*/  LOP3.LUT R6, R11, 0x9, RZ, 0xfc, !PT ;  /* 0x000000090b067812 */ /* 0x000fe200078efcff */
[----:B------:R-:W-:Y:S01]  /*23a0*/  FMUL.FTZ R48, R48, UR4 ;  /* 0x0000000430307c20 */ /* 0x000fe20008410000 */
[CC--:B------:R-:W-:Y:S01]  /*23b0*/  ISETP.GE.AND P4, PT, R4.reuse, R10.reuse, PT ;  /* 0x0000000a0400720c */ /* 0x0c0fe20003f86270 */
[----:B------:R-:W-:Y:S01]  /*23c0*/  FMUL.FTZ R49, R49, UR4 ;  /* 0x0000000431317c20 */ /* 0x000fe20008410000 */
[C---:B-----5:R-:W-:Y:S01]  /*23d0*/  HMMA.16816.F32.BF16 R40, R12.reuse, R28, R40 ;  /* 0x0000001c0c28723c */ /* 0x060fe20000041828 */
[-C--:B------:R-:W-:Y:S01]  /*23e0*/  ISETP.GE.AND P0, PT, R4, R89.reuse, PT ;  /* 0x000000590400720c */ /* 0x080fe20003f06270 */
[----:B------:R-:W2:Y:S01]  /*23f0*/  MUFU.TANH R108, R51 ;  /* 0x00000033006c7308 */ /* 0x000ea20000002400 */
[----:B------:R-:W-:Y:S01]  /*2400*/  LOP3.LUT R4, R11, 0x10, RZ, 0xfc, !PT ;  /* 0x000000100b047812 */ /* 0x000fe200078efcff */
[----:B------:R-:W-:Y:S01]  /*2410*/  FMUL.FTZ R72, R72, UR4 ;  /* 0x0000000448487c20 */ /* 0x000fe20008410000 */
[----:B------:R-:W-:Y:S01]  /*2420*/  FSEL R65, R65, -INF , !P2 ;  /* 0xff80000041417808 */ /* 0x000fe20005000000 */
[----:B------:R-:W-:Y:S01]  /*2430*/  FMUL.FTZ R50, R50, UR4 ;  /* 0x0000000432327c20 */ /* 0x000fe20008410000 */
[-C--:B------:R-:W-:Y:S01]  /*2440*/  ISETP.GE.AND P1, PT, R9, R89.reuse, PT ;  /* 0x000000590900720c */ /* 0x080fe20003f26270 */
[----:B------:R-:W-:Y:S01]  /*2450*/  FMUL.FTZ R73, R73, UR4 ;  /* 0x0000000449497c20 */ /* 0x000fe20008410000 */
[CC--:B------:R-:W-:Y:S01]  /*2460*/  ISETP.GE.AND P5, PT, R4.reuse, R10.reuse, PT ;  /* 0x0000000a0400720c */ /* 0x0c0fe20003fa6270 */
[----:B------:R-:W4:Y:S01]  /*2470*/  MUFU.TANH R105, R72 ;  /* 0x0000004800697308 */ /* 0x000f220000002400 */
[-C--:B------:R-:W-:Y:S01]  /*2480*/  ISETP.GE.AND P2, PT, R4, R89.reuse, PT ;  /* 0x000000590400720c */ /* 0x080fe20003f46270 */
[----:B------:R-:W-:Y:S01]  /*2490*/  HMMA.16816.F32.BF16 R36, R12, R30, R36 ;  /* 0x0000001e0c24723c */ /* 0x000fe20000041824 */
[----:B------:R-:W-:Y:S01]  /*24a0*/  LOP3.LUT R4, R11, 0x11, RZ, 0xfc, !PT ;  /* 0x000000110b047812 */ /* 0x000fe200078efcff */
[----:B------:R-:W-:Y:S01]  /*24b0*/  FMUL.FTZ R74, R74, UR4 ;  /* 0x000000044a4a7c20 */ /* 0x000fe20008410000 */
[----:B------:R-:W-:Y:S01]  /*24c0*/  FSEL R5, R64, -INF , !P6 ;  /* 0xff80000040057808 */ /* 0x000fe20007000000 */
[----:B------:R-:W-:Y:S01]  /*24d0*/  FMUL.FTZ R75, R75, UR4 ;  /* 0x000000044b4b7c20 */ /* 0x000fe20008410000 */
[CC--:B------:R-:W-:Y:S01]  /*24e0*/  ISETP.GE.AND P3, PT, R6.reuse, R10.reuse, PT ;  /* 0x0000000a0600720c */ /* 0x0c0fe20003f66270 */
[----:B------:R-:W5:Y:S01]  /*24f0*/  MUFU.TANH R109, R48 ;  /* 0x00000030006d7308 */ /* 0x000f620000002400 */
[-C--:B------:R-:W-:Y:S01]  /*2500*/  ISETP.GE.AND P6, PT, R6, R89.reuse, PT ;  /* 0x000000590600720c */ /* 0x080fe20003fc6270 */
[----:B------:R-:W-:Y:S01]  /*2510*/  FMUL.FTZ R41, R41, UR4 ;  /* 0x0000000429297c20 */ /* 0x000fe20008410000 */
[----:B------:R-:W-:Y:S01]  /*2520*/  FSEL R12, R67, -INF , !P1 ;  /* 0xff800000430c7808 */ /* 0x000fe20004800000 */
[----:B------:R-:W-:Y:S01]  /*2530*/  FMUL.FTZ R40, R40, UR4 ;  /* 0x0000000428287c20 */ /* 0x000fe20008410000 */
[----:B------:R-:W-:Y:S01]  /*2540*/  LOP3.LUT R6, R11, 0x18, RZ, 0xfc, !PT ;  /* 0x000000180b067812 */ /* 0x000fe200078efcff */
[----:B------:R-:W-:Y:S01]  /*2550*/  FMUL.FTZ R42, R42, UR4 ;  /* 0x000000042a2a7c20 */ /* 0x000fe20008410000 */
[----:B------:R-:W-:Y:S01]  /*2560*/  ISETP.GE.AND P1, PT, R4, R10, PT ;  /* 0x0000000a0400720c */ /* 0x000fe20003f26270 */
[----:B------:R-:W5:Y:S01]  /*2570*/  MUFU.TANH R97, R41 ;  /* 0x0000002900617308 */ /* 0x000f620000002400 */
[----:B------:R-:W-:Y:S01]  /*2580*/  FSEL R7, R68, -INF , !P4 ;  /* 0xff80000044077808 */ /* 0x000fe20006000000 */
[----:B------:R-:W-:Y:S01]  /*2590*/  FMUL.FTZ R43, R43, UR4 ;  /* 0x000000042b2b7c20 */ /* 0x000fe20008410000 */
[----:B------:R-:W-:-:S02]  /*25a0*/  ISETP.GE.AND P4, PT, R4, R89, PT ;  /* 0x000000590400720c */ /* 0x000fc40003f86270 */
[C---:B------:R-:W-:Y:S01]  /*25b0*/  LOP3.LUT R14, R11.reuse, 0x19, RZ, 0xfc, !PT ;  /* 0x000000190b0e7812 */ /* 0x040fe200078efcff */
[----:B------:R-:W-:Y:S01]  /*25c0*/  FMUL.FTZ R36, R36, UR4 ;  /* 0x0000000424247c20 */ /* 0x000fe20008410000 */
[----:B------:R-:W-:Y:S01]  /*25d0*/  LOP3.LUT R15, R11, 0x20, RZ, 0xfc, !PT ;  /* 0x000000200b0f7812 */ /* 0x000fe200078efcff */
[----:B------:R-:W-:Y:S01]  /*25e0*/  MUFU.TANH R107, R49 ;  /* 0x00000031006b7308 */ /* 0x000fe20000002400 */
[----:B------:R-:W-:Y:S01]  /*25f0*/  FSEL R4, R70, -INF , !P0 ;  /* 0xff80000046047808 */ /* 0x000fe20004000000 */
[----:B------:R-:W-:Y:S01]  /*2600*/  FMUL.FTZ R37, R37, UR4 ;  /* 0x0000000425257c20 */ /* 0x000fe20008410000 */
[----:B------:R-:W-:Y:S01]  /*2610*/  FSEL R13, R69, -INF , !P3 ;  /* 0xff800000450d7808 */ /* 0x000fe20005800000 */
[----:B------:R-:W-:Y:S01]  /*2620*/  FMUL.FTZ R38, R38, UR4 ;  /* 0x0000000426267c20 */ /* 0x000fe20008410000 */
[C---:B------:R-:W-:Y:S02]  /*2630*/  ISETP.GE.AND P0, PT, R6.reuse, R10, PT ;  /* 0x0000000a0600720c */ /* 0x040fe40003f06270 */
[----:B------:R-:W-:Y:S01]  /*2640*/  ISETP.GE.AND P3, PT, R6, R89, PT ;  /* 0x000000590600720c */ /* 0x000fe20003f66270 */
[----:B------:R-:W5:Y:S01]  /*2650*/  MUFU.TANH R104, R50 ;  /* 0x0000003200687308 */ /* 0x000f620000002400 */
[----:B------:R-:W-:-:S02]  /*2660*/  FSEL R6, R71, -INF , !P6 ;  /* 0xff80000047067808 */ /* 0x000fc40007000000 */
[----:B------:R-:W-:Y:S02]  /*2670*/  FSEL R9, R56, -INF , !P5 ;  /* 0xff80000038097808 */ /* 0x000fe40006800000 */
[----:B-1----:R-:W-:Y:S02]  /*2680*/  FSEL R44, R44, -INF , !P2 ;  /* 0xff8000002c2c7808 */ /* 0x002fe40005000000 */
[----:B------:R-:W-:Y:S01]  /*2690*/  FSEL R57, R57, -INF , !P1 ;  /* 0xff80000039397808 */ /* 0x000fe20004800000 */
[----:B------:R-:W-:Y:S01]  /*26a0*/  MUFU.TANH R103, R73 ;  /* 0x0000004900677308 */ /* 0x000fe20000002400 */
[CC--:B------:R-:W-:Y:S02]  /*26b0*/  ISETP.GE.AND P6, PT, R14.reuse, R10.reuse, PT ;  /* 0x0000000a0e00720c */ /* 0x0c0fe40003fc6270 */
[----:B------:R-:W-:Y:S02]  /*26c0*/  ISETP.GE.AND P5, PT, R14, R89, PT ;  /* 0x000000590e00720c */ /* 0x000fe40003fa6270 */
[----:B------:R-:W-:-:S02]  /*26d0*/  ISETP.GE.AND P2, PT, R15, R10, PT ;  /* 0x0000000a0f00720c */ /* 0x000fc40003f46270 */
[-C--:B------:R-:W-:Y:S01]  /*26e0*/  ISETP.GE.AND P1, PT, R15, R89.reuse, PT ;  /* 0x000000590f00720c */ /* 0x080fe20003f26270 */
[----:B------:R-:W1:Y:S01]  /*26f0*/  MUFU.TANH R106, R74 ;  /* 0x0000004a006a7308 */ /* 0x000e620000002400 */
[C---:B------:R-:W-:Y:S02]  /*2700*/  LOP3.LUT R14, R11.reuse, 0x21, RZ, 0xfc, !PT ;  /* 0x000000210b0e7812 */ /* 0x040fe400078efcff */
[----:B------:R-:W-:Y:S02]  /*2710*/  LOP3.LUT R15, R11, 0x28, RZ, 0xfc, !PT ;  /* 0x000000280b0f7812 */ /* 0x000fe400078efcff */
[----:B------:R-:W-:Y:S02]  /*2720*/  FSEL R19, R32, -INF , !P0 ;  /* 0xff80000020137808 */ /* 0x000fe40004000000 */
[----:B---3--:R-:W-:Y:S01]  /*2730*/  FSEL R18, R16, -INF , !P3 ;  /* 0xff80000010127808 */ /* 0x008fe20005800000 */
[----:B------:R-:W3:Y:S01]  /*2740*/  MUFU.TANH R102, R75 ;  /* 0x0000004b00667308 */ /* 0x000ee20000002400 */
[----:B------:R-:W-:-:S02]  /*2750*/  ISETP.GE.AND P0, PT, R14, R89, PT ;  /* 0x000000590e00720c */ /* 0x000fc40003f06270 */
[-C--:B------:R-:W-:Y:S02]  /*2760*/  ISETP.GE.AND P3, PT, R15, R10.reuse, PT ;  /* 0x0000000a0f00720c */ /* 0x080fe40003f66270 */
[----:B------:R-:W-:Y:S02]  /*2770*/  FSEL R16, R8, -INF , !P5 ;  /* 0xff80000008107808 */ /* 0x000fe40006800000 */
[----:B------:R-:W-:Y:S01]  /*2780*/  LOP3.LUT R8, R11, 0x31, RZ, 0xfc, !PT ;  /* 0x000000310b087812 */ /* 0x000fe200078efcff */
[----:B------:R-:W3:Y:S01]  /*2790*/  MUFU.TANH R101, R40 ;  /* 0x0000002800657308 */ /* 0x000ee20000002400 */
[----:B--2---:R-:W-:Y:S02]  /*27a0*/  FSEL R108, R108, -INF , !P0 ;  /* 0xff8000006c6c7808 */ /* 0x004fe40004000000 */
[----:B----4-:R-:W-:Y:S02]  /*27b0*/  FSEL R105, R105, -INF , !P3 ;  /* 0xff80000069697808 */ /* 0x010fe40005800000 */
[----:B------:R-:W-:-:S02]  /*27c0*/  ISETP.GE.AND P0, PT, R8, R10, PT ;  /* 0x0000000a0800720c */ /* 0x000fc40003f06270 */
[----:B------:R-:W-:Y:S01]  /*27d0*/  ISETP.GE.AND P3, PT, R8, R89, PT ;  /* 0x000000590800720c */ /* 0x000fe20003f66270 */
[----:B------:R-:W-:Y:S01]  /*27e0*/  FMUL.FTZ R8, R39, UR4 ;  /* 0x0000000427087c20 */ /* 0x000fe20008410000 */
[----:B------:R-:W-:Y:S01]  /*27f0*/  FSEL R26, R45, -INF , !P4 ;  /* 0xff8000002d1a7808 */ /* 0x000fe20006000000 */
[----:B------:R-:W2:Y:S01]  /*2800*/  MUFU.TANH R96, R36 ;  /* 0x0000002400607308 */ /* 0x000ea20000002400 */
[-C--:B------:R-:W-:Y:S02]  /*2810*/  ISETP.GE.AND P4, PT, R14, R10.reuse, PT ;  /* 0x0000000a0e00720c */ /* 0x080fe40003f86270 */
[----:B------:R-:W-:Y:S02]  /*2820*/  LOP3.LUT R14, R11, 0x29, RZ, 0xfc, !PT ;  /* 0x000000290b0e7812 */ /* 0x000fe400078efcff */
[----:B-----5:R-:W-:Y:S02]  /*2830*/  FSEL R109, R109, -INF , !P2 ;  /* 0xff8000006d6d7808 */ /* 0x020fe40005000000 */
[----:B------:R-:W-:Y:S01]  /*2840*/  FSEL R97, R97, -INF , !P0 ;  /* 0xff80000061617808 */ /* 0x000fe20004000000 */
[----:B------:R-:W4:Y:S01]  /*2850*/  MUFU.TANH R95, R37 ;  /* 0x00000025005f7308 */ /* 0x000f220000002400 */
[----:B------:R-:W-:-:S02]  /*2860*/  ISETP.GE.AND P5, PT, R14, R10, PT ;  /* 0x0000000a0e00720c */ /* 0x000fc40003fa6270 */
[----:B------:R-:W-:Y:S02]  /*2870*/  ISETP.GE.AND P2, PT, R14, R89, PT ;  /* 0x000000590e00720c */ /* 0x000fe40003f46270 */
[----:B------:R-:W-:Y:S02]  /*2880*/  ISETP.GT.AND P0, PT, R123, R116, PT ;  /* 0x000000747b00720c */ /* 0x000fe40003f04270 */
[----:B------:R-:W-:Y:S01]  /*2890*/  LOP3.LUT R14, R11, 0x30, RZ, 0xfc, !PT ;  /* 0x000000300b0e7812 */ /* 0x000fe200078efcff */
[----:B------:R-:W5:Y:S01]  /*28a0*/  MUFU.TANH R94, R42 ;  /* 0x0000002a005e7308 */ /* 0x000f620000002400 */
[----:B------:R-:W-:Y:S02]  /*28b0*/  FSEL R104, R104, -INF , !P1 ;  /* 0xff80000068687808 */ /* 0x000fe40004800000 */
[----:B------:R-:W-:Y:S02]  /*28c0*/  FSEL R107, R107, -INF , !P4 ;  /* 0xff8000006b6b7808 */ /* 0x000fe40006000000 */
[----:B------:R-:W-:-:S02]  /*28d0*/  FSEL R17, R17, -INF , !P6 ;  /* 0xff80000011117808 */ /* 0x000fc40007000000 */
[C---:B------:R-:W-:Y:S01]  /*28e0*/  ISETP.GE.AND P1, PT, R14.reuse, R10, PT ;  /* 0x0000000a0e00720c */ /* 0x040fe20003f26270 */
[----:B------:R-:W5:Y:S01]  /*28f0*/  MUFU.TANH R93, R43 ;  /* 0x0000002b005d7308 */ /* 0x000f620000002400 */
[-C--:B------:R-:W-:Y:S02]  /*2900*/  ISETP.GE.AND P4, PT, R14, R89.reuse, PT ;  /* 0x000000590e00720c */ /* 0x080fe40003f86270 */
[----:B------:R-:W-:Y:S02]  /*2910*/  ISETP.GE.AND P6, PT, R15, R89, PT ;  /* 0x000000590f00720c */ /* 0x000fe40003fc6270 */
[C---:B------:R-:W-:Y:S02]  /*2920*/  LOP3.LUT R14, R11.reuse, 0x38, RZ, 0xfc, !PT ;  /* 0x000000380b0e7812 */ /* 0x040fe400078efcff */
[----:B------:R-:W-:Y:S01]  /*2930*/  LOP3.LUT R11, R11, 0x39, RZ, 0xfc, !PT ;  /* 0x000000390b0b7812 */ /* 0x000fe200078efcff */
[----:B------:R-:W5:Y:S01]  /*2940*/  MUFU.TANH R92, R38 ;  /* 0x00000026005c7308 */ /* 0x000f620000002400 */
[----:B-1----:R-:W-:-:S02]  /*2950*/  FSEL R106, R106, -INF , !P6 ;  /* 0xff8000006a6a7808 */ /* 0x002fc40007000000 */
[----:B------:R-:W-:Y:S02]  /*2960*/  FSEL R103, R103, -INF , !P5 ;  /* 0xff80000067677808 */ /* 0x000fe40006800000 */
[----:B---3--:R-:W-:Y:S02]  /*2970*/  FSEL R102, R102, -INF , !P2 ;  /* 0xff80000066667808 */ /* 0x008fe40005000000 */
[----:B------:R-:W-:Y:S01]  /*2980*/  FSEL R101, R101, -INF , !P1 ;  /* 0xff80000065657808 */ /* 0x000fe20004800000 */
[----:B------:R-:W1:Y:S01]  /*2990*/  MUFU.TANH R8, R8 ;  /* 0x0000000800087308 */ /* 0x000e620000002400 */
[----:B------:R-:W-:Y:S01]  /*29a0*/  BAR.SYNC.DEFER_BLOCKING 0x0 ;  /* 0x0000000000007b1d */ /* 0x000fe20000010000 */
[CC--:B------:R-:W-:Y:S02]  /*29b0*/  ISETP.GE.AND P6, PT, R14.reuse, R10.reuse, PT ;  /* 0x0000000a0e00720c */ /* 0x0c0fe40003fc6270 */
[----:B------:R-:W-:Y:S02]  /*29c0*/  ISETP.GE.AND P5, PT, R11, R10, PT ;  /* 0x0000000a0b00720c */ /* 0x000fe40003fa6270 */
[----:B------:R-:W-:-:S02]  /*29d0*/  ISETP.GE.AND P2, PT, R14, R89, PT ;  /* 0x000000590e00720c */ /* 0x000fc40003f46270 */
[----:B------:R-:W-:Y:S02]  /*29e0*/  ISETP.GE.AND P1, PT, R11, R89, PT ;  /* 0x000000590b00720c */ /* 0x000fe40003f26270 */
[----:B--2---:R-:W-:Y:S02]  /*29f0*/  FSEL R96, R96, -INF , !P6 ;  /* 0xff80000060607808 */ /* 0x004fe40007000000 */
[----:B----4-:R-:W-:Y:S02]  /*2a00*/  FSEL R95, R95, -INF , !P5 ;  /* 0xff8000005f5f7808 */ /* 0x010fe40006800000 */
[----:B-----5:R-:W-:Y:S02]  /*2a10*/  FSEL R94, R94, -INF , !P4 ;  /* 0xff8000005e5e7808 */ /* 0x020fe40006000000 */
[----:B------:R-:W-:Y:S02]  /*2a20*/  FSEL R93, R93, -INF , !P3 ;  /* 0xff8000005d5d7808 */ /* 0x000fe40005800000 */
[----:B------:R-:W-:-:S02]  /*2a30*/  FSEL R92, R92, -INF , !P2 ;  /* 0xff8000005c5c7808 */ /* 0x000fc40005000000 */
[----:B-1----:R-:W-:Y:S01]  /*2a40*/  FSEL R89, R8, -INF , !P1 ;  /* 0xff80000008597808 */ /* 0x002fe20004800000 */
        /* <DEDUP_REMOVED lines=14> */
.L_x_4228:
        /* <DEDUP_REMOVED lines=46> */
[----:B------:R-:W-:Y:S01]  /*2e10*/  IMAD R10, R23, R80, RZ ;  /* 0x00000050170a7224 */ /* 0x000fe200078e02ff */
[----:B--2---:R-:W-:Y:S01]  /*2e20*/  IADD3 R8, PT, PT, R15, -R8, RZ ;  /* 0x800000080f087210 */ /* 0x004fe20007ffe0ff */
[----:B------:R-:W-:-:S04]  /*2e30*/  IMAD.WIDE.U32 R14, R11, R80, RZ ;  /* 0x000000500b0e7225 */ /* 0x000fc800078e00ff */
[----:B------:R-:W-:Y:S01]  /*2e40*/  IMAD R11, R11, R81, R10 ;  /* 0x000000510b0b7224 */ /* 0x000fe200078e020a */
[----:B------:R-:W-:-:S03]  /*2e50*/  SHF.R.S32.HI R10, RZ, 0x1f, R8 ;  /* 0x0000001fff0a7819 */ /* 0x000fc60000011408 */
[----:B------:R-:W-:Y:S02]  /*2e60*/  IMAD.IADD R15, R15, 0x1, R11 ;  /* 0x000000010f0f7824 */ /* 0x000fe400078e020b */
[----:B------:R-:W-:Y:S02]  /*2e70*/  IMAD R11, R10, UR6, RZ ;  /* 0x000000060a0b7c24 */ /* 0x000fe4000f8e02ff */
[----:B------:R-:W-:-:S04]  /*2e80*/  IMAD.WIDE.U32 R14, R8, UR6, R14 ;  /* 0x00000006080e7c25 */ /* 0x000fc8000f8e000e */
[----:B------:R-:W-:Y:S01]  /*2e90*/  IMAD R11, R8, UR7, R11 ;  /* 0x00000007080b7c24 */ /* 0x000fe2000f8e020b */
[----:B------:R-:W-:-:S04]  /*2ea0*/  LEA R118, P0, R14, R118, 0x1 ;  /* 0x000000760e767211 */ /* 0x000fc800078008ff */
[----:B------:R-:W-:-:S04]  /*2eb0*/  IADD3 R11, PT, PT, R15, R11, RZ ;  /* 0x0000000b0f0b7210 */ /* 0x000fc80007ffe0ff */
[----:B------:R-:W-:-:S07]  /*2ec0*/  LEA.HI.X R117, R14, R117, R11, 0x1, P0 ;  /* 0x000000750e757211 */ /* 0x000fce00000f0c0b */
.L_x_4229:
        /* <DEDUP_REMOVED lines=13> */
.L_x_4227:
        /* <DEDUP_REMOVED lines=18> */
[----:B------:R-:W1:Y:S01]  /*30c0*/  SHFL.BFLY PT, R15, R14, 0x2, 0x1f ;  /* 0x0c401f000e0f7f89 */ /* 0x000e6200000e0000 */
        /* <DEDUP_REMOVED lines=16> */
[C---:B--2---:R-:W-:Y:S01]  /*31d0*/  FMUL.FTZ R98, R2.reuse, UR4 ;  /* 0x0000000402627c20 */ /* 0x044fe20008410000 */
        /* <DEDUP_REMOVED lines=13> */
[----:B------:R-:W1:Y:S01]  /*32b0*/  LDSM.16.MT88.4 R4, [R86+0x8000] ;  /* 0x008000005604783b */ /* 0x000e620000004200 */
[--C-:B------:R-:W-:Y:S01]  /*32c0*/  FFMA.FTZ R84, R12, UR4, -R99.reuse ;  /* 0x000000040c547c23 */ /* 0x100fe20008010863 */
[----:B------:R-:W-:Y:S01]  /*32d0*/  MUFU.EX2 R88, R88 ;  /* 0x0000005800587308 */ /* 0x000fe20000000800 */
[--C-:B------:R-:W-:Y:S01]  /*32e0*/  FFMA.FTZ R31, R26, UR4, -R99.reuse ;  /* 0x000000041a1f7c23 */ /* 0x100fe20008010863 */
[----:B------:R-:W2:Y:S01]  /*32f0*/  LDSM.16.MT88.4 R12, [R112+0x6400] ;  /* 0x00640000700c783b */ /* 0x000ea20000004200 */
[--C-:B------:R-:W-:Y:S01]  /*3300*/  FFMA.FTZ R29, R57, UR4, -R98.reuse ;  /* 0x00000004391d7c23 */ /* 0x100fe20008010862 */
[----:B------:R-:W3:Y:S01]  /*3310*/  MUFU.EX2 R87, R87 ;  /* 0x0000005700577308 */ /* 0x000ee20000000800 */
[--C-:B------:R-:W-:Y:S01]  /*3320*/  FFMA.FTZ R25, R19, UR4, -R98.reuse ;  /* 0x0000000413197c23 */ /* 0x100fe20008010862 */
[----:B------:R-:W4:Y:S01]  /*3330*/  LDSM.16.MT88.4 R8, [R86+0x6400] ;  /* 0x006400005608783b */ /* 0x000f220000004200 */
        /* <DEDUP_REMOVED lines=22> */
[----:B------:R-:W-:-:S03]  /*34a0*/  ISETP.GE.AND P0, PT, R3, R116, PT ;  /* 0x000000740300720c */ /* 0x000fc60003f06270 */
        /* <DEDUP_REMOVED lines=37> */
[----:B--2---:R-:W-:-:S07]  /*3700*/  F2FP.BF16.F32.PACK_AB R7, R27, R26 ;  /* 0x0000001a1b07723e */ /* 0x004fce00000010ff */
        /* <DEDUP_REMOVED lines=9> */
[C---:B------:R-:W-:Y:S08]  /*37a0*/  HMMA.16816.F32.BF16 R56, R4.reuse, R16, R56 ;  /* 0x000000100438723c */ /* 0x040ff00000041838 */
[C---:B-1----:R-:W-:Y:S08]  /*37b0*/  HMMA.16816.F32.BF16 R36, R4.reuse, R12, R36 ;  /* 0x0000000c0424723c */ /* 0x042ff00000041824 */
[C---:B------:R-:W-:Y:S01]  /*37c0*/  HMMA.16816.F32.BF16 R40, R4.reuse, R14, R40 ;  /* 0x0000000e0428723c */ /* 0x040fe20000041828 */
[----:B------:R-:W1:Y:S07]  /*37d0*/  LDSM.16.MT88.4 R12, [R112+0x6800] ;  /* 0x00680000700c783b */ /* 0x000e6e0000004200 */
[C---:B------:R-:W-:Y:S01]  /*37e0*/  HMMA.16816.F32.BF16 R52, R4.reuse, R18, R52 ;  /* 0x000000120434723c */ /* 0x040fe20000041834 */
[----:B------:R-:W-:Y:S07]  /*37f0*/  LDSM.16.MT88.4 R16, [R86+0x7800] ;  /* 0x007800005610783b */ /* 0x000fee0000004200 */
[C---:B--2---:R-:W-:Y:S08]  /*3800*/  HMMA.16816.F32.BF16 R44, R4.reuse, R8, R44 ;  /* 0x00000008042c723c */ /* 0x044ff0000004182c */
[----:B------:R-:W-:Y:S01]  /*3810*/  HMMA.16816.F32.BF16 R48, R4, R10, R48 ;  /* 0x0000000a0430723c */ /* 0x000fe20000041830 */
[----:B------:R-:W-:Y:S01]  /*3820*/  FFMA.FTZ R7, R103, UR4, -R98 ;  /* 0x0000000467077c23 */ /* 0x000fe20008010862 */
[----:B------:R-:W-:Y:S01]  /*3830*/  FFMA.FTZ R103, R106, UR4, -R99 ;  /* 0x000000046a677c23 */ /* 0x000fe20008010863 */
[----:B------:R-:W2:Y:S01]  /*3840*/  LDSM.16.MT88.4 R8, [R86+0x6800] ;  /* 0x006800005608783b */ /* 0x000ea20000004200 */
[----:B------:R-:W3:Y:S01]  /*3850*/  MUFU.EX2 R106, R108 ;  /* 0x0000006c006a7308 */ /* 0x000ee20000000800 */
[----:B------:R-:W-:-:S03]  /*3860*/  F2FP.BF16.F32.PACK_AB R4, R109, R100 ;  /* 0x000000646d04723e */ /* 0x000fc600000010ff */
[----:B------:R-:W4:Y:S04]  /*3870*/  MUFU.EX2 R104, R7 ;  /* 0x0000000700687308 */ /* 0x000f280000000800 */
[----:B------:R-:W5:Y:S01]  /*3880*/  MUFU.EX2 R103, R103 ;  /* 0x0000006700677308 */ /* 0x000f620000000800 */
[----:B---3--:R-:W-:Y:S02]  /*3890*/  F2FP.BF16.F32.PACK_AB R5, R106, R107 ;  /* 0x0000006b6a05723e */ /* 0x008fe400000010ff */
        /* <DEDUP_REMOVED lines=17> */
[--C-:B------:R-:W-:Y:S01]  /*39b0*/  FFMA.FTZ R23, R94, UR4, -R99.reuse ;  /* 0x000000045e177c23 */ /* 0x100fe20008010863 */
[--C-:B------:R-:W-:Y:S01]  /*39c0*/  FFMA.FTZ R94, R93, UR4, -R99.reuse ;  /* 0x000000045d5e7c23 */ /* 0x100fe20008010863 */
[----:B------:R-:W-:Y:S01]  /*39d0*/  FFMA.FTZ R93, R92, UR4, -R99 ;  /* 0x000000045c5d7c23 */ /* 0x000fe20008010863 */
[----:B------:R-:W4:Y:S03]  /*39e0*/  MUFU.EX2 R21, R21 ;  /* 0x0000001500157308 */ /* 0x000f260000000800 */
[C---:B-1----:R-:W-:Y:S01]  /*39f0*/  HMMA.16816.F32.BF16 R36, R4.reuse, R12, R36 ;  /* 0x0000000c0424723c */ /* 0x042fe20000041824 */
[----:B------:R-:W-:Y:S04]  /*3a00*/  MUFU.EX2 R22, R22 ;  /* 0x0000001600167308 */ /* 0x000fe80000000800 */
[----:B------:R-:W-:Y:S03]  /*3a10*/  MUFU.EX2 R23, R23 ;  /* 0x0000001700177308 */ /* 0x000fe60000000800 */
[C---:B------:R-:W-:Y:S01]  /*3a20*/  HMMA.16816.F32.BF16 R40, R4.reuse, R14, R40 ;  /* 0x0000000e0428723c */ /* 0x040fe20000041828 */
[----:B------:R-:W1:Y:S01]  /*3a30*/  LDSM.16.MT88.4 R12, [R86+0x6c00] ;  /* 0x006c0000560c783b */ /* 0x000e620000004200 */
[----:B------:R-:W5:Y:S04]  /*3a40*/  MUFU.EX2 R92, R94 ;  /* 0x0000005e005c7308 */ /* 0x000f680000000800 */
[----:B------:R-:W3:Y:S02]  /*3a50*/  MUFU.EX2 R89, R93 ;  /* 0x0000005d00597308 */ /* 0x000ee40000000800 */
[C---:B--2---:R-:W-:Y:S08]  /*3a60*/  HMMA.16816.F32.BF16 R44, R4.reuse, R8, R44 ;  /* 0x00000008042c723c */ /* 0x044ff0000004182c */
[----:B------:R-:W-:Y:S01]  /*3a70*/  HMMA.16816.F32.BF16 R48, R4, R10, R48 ;  /* 0x0000000a0430723c */ /* 0x000fe20000041830 */
[----:B------:R-:W2:Y:S01]  /*3a80*/  LDSM.16.MT88.4 R8, [R112+0x7c00] ;  /* 0x007c00007008783b */ /* 0x000ea20000004200 */
[----:B----4-:R-:W-:-:S02]  /*3a90*/  F2FP.BF16.F32.PACK_AB R4, R21, R20 ;  /* 0x000000141504723e */ /* 0x010fc400000010ff */
[----:B-----5:R-:W-:Y:S02]  /*3aa0*/  F2FP.BF16.F32.PACK_AB R5, R92, R23 ;  /* 0x000000175c05723e */ /* 0x020fe400000010ff */
[----:B------:R-:W-:Y:S02]  /*3ab0*/  F2FP.BF16.F32.PACK_AB R6, R133, R22 ;  /* 0x000000168506723e */ /* 0x000fe400000010ff */
[----:B---3--:R-:W-:-:S07]  /*3ac0*/  F2FP.BF16.F32.PACK_AB R7, R132, R89 ;  /* 0x000000598407723e */ /* 0x008fce00000010ff */
        /* <DEDUP_REMOVED lines=55> */
.L_x_4234:
        /* <DEDUP_REMOVED lines=8> */
[----:B-----5:R-:W-:Y:S02]  /*3ec0*/  @!P1 IMAD.SHL.U32 R4, R86, 0x40, RZ ;  /* 0x0000004056049824 */ /* 0x020fe400078e00ff */
[----:B------:R-:W-:Y:S02]  /*3ed0*/  IMAD.SHL.U32 R125, R91, 0x8, RZ ;  /* 0x000000085b7d7824 */ /* 0x000fe400078e00ff */
[----:B------:R-:W-:Y:S03]  /*3ee0*/  @!P1 IMAD.X R4, RZ, RZ, ~R4, P0 ;  /* 0x000000ffff049224 */ /* 0x000fe600000e0e04 */
[----:B------:R-:W-:Y:S02]  /*3ef0*/  LOP3.LUT R135, R125, 0xd8, RZ, 0xc0, !PT ;  /* 0x000000d87d877812 */ /* 0x000fe400078ec0ff */
[----:B------:R-:W-:Y:S02]  /*3f00*/  @!P1 SHF.R.S64 R5, R5, 0x1f, R4 ;  /* 0x0000001f05059819 */ /* 0x000fe40000001004 */
[----:B------:R-:W-:Y:S02]  /*3f10*/  LOP3.LUT R0, R125, 0x1f20, RZ, 0xc0, !PT ;  /* 0x00001f207d007812 */ /* 0x000fe400078ec0ff */
[----:B------:R-:W-:Y:S02]  /*3f20*/  LOP3.LUT R135, R135, R122, RZ, 0x3c, !PT ;  /* 0x0000007a87877212 */ /* 0x000fe400078e3cff */
[----:B------:R-:W-:Y:S02]  /*3f30*/  @!P1 IADD3 R120, P0, PT, R120, R5, RZ ;  /* 0x0000000578789210 */ /* 0x000fe40007f1e0ff */
[----:B------:R-:W-:Y:S01]  /*3f40*/  LOP3.LUT R135, R0, R135, RZ, 0xfc, !PT ;  /* 0x0000008700877212 */ /* 0x000fe200078efcff */
[----:B------:R-:W-:Y:S01]  /*3f50*/  IMAD.MOV.U32 R0, RZ, RZ, R121 ;  /* 0x000000ffff007224 */ /* 0x000fe200078e0079 */
[----:B------:R-:W-:Y:S01]  /*3f60*/  @!P1 LEA.HI.X.SX32 R121, R4, R121, 0x1, P0 ;  /* 0x0000007904799211 */ /* 0x000fe200000f0eff */
[----:B--2---:R-:W-:Y:S08]  /*3f70*/  @!P1 BRA `(.L_x_4231) ;  /* 0x0000000000f49947 */ /* 0x004ff00003800000 */
        /* <DEDUP_REMOVED lines=61> */
.L_x_4231:
[----:B------:R-:W-:Y:S02]  /*4350*/  LEA R135, R135, UR5, 0x1 ;  /* 0x0000000587877c11 */ /* 0x000fe4000f8e08ff */
[C---:B------:R-:W-:Y:S02]  /*4360*/  LEA R136, P0, R86.reuse, R120, 0x6 ;  /* 0x0000007856887211 */ /* 0x040fe400078030ff */
[C---:B------:R-:W-:Y:S01]  /*4370*/  SHF.L.U32 R113, R91.reuse, 0x4, RZ ;  /* 0x000000045b717819 */ /* 0x040fe200000006ff */
[----:B------:R-:W-:Y:S01]  /*4380*/  @!PT LDS RZ, [RZ] ;  /* 0x00000000fffff984 */ /* 0x000fe20000000800 */
[----:B------:R-:W-:Y:S01]  /*4390*/  @!PT LDS RZ, [RZ] ;  /* 0x00000000fffff984 */ /* 0x000fe20000000800 */
[----:B------:R-:W-:Y:S01]  /*43a0*/  @!PT LDS RZ, [RZ] ;  /* 0x00000000fffff984 */ /* 0x000fe20000000800 */
[----:B------:R-:W-:Y:S01]  /*43b0*/  LDGSTS.E.BYPASS.LTC128B.128 [R135+0x6000], desc[UR20][R120.64] ;  /* 0x0600000078877fae */ /* 0x000fe2000b981a14 */
[----:B------:R-:W-:Y:S02]  /*43c0*/  LEA.HI.X R137, R86, R121, R85, 0x6, P0 ;  /* 0x0000007956897211 */ /* 0x000fe400000f3455 */
[C---:B------:R-:W-:Y:S02]  /*43d0*/  SHF.L.U32 R90, R91.reuse, 0x2, RZ ;  /* 0x000000025b5a7819 */ /* 0x040fe400000006ff */
[----:B------:R-:W-:Y:S02]  /*43e0*/  SHF.L.U32 R2, R91, 0x5, RZ ;  /* 0x000000055b027819 */ /* 0x000fe400000006ff */
[C---:B------:R-:W-:Y:S01]  /*43f0*/  LOP3.LUT R93, R113.reuse, 0x100, RZ, 0xc0, !PT ;  /* 0x00000100715d7812 */ /* 0x040fe200078ec0ff */
[----:B------:R-:W-:Y:S01]  /*4400*/  LDGSTS.E.BYPASS.LTC128B.128 [R135+0x7000], desc[UR20][R120.64+0x40] ;  /* 0x0700004078877fae */ /* 0x000fe2000b981a14 */
[----:B------:R-:W-:Y:S02]  /*4410*/  LOP3.LUT R95, R90, 0x18, RZ, 0xc0, !PT ;  /* 0x000000185a5f7812 */ /* 0x000fe400078ec0ff */
[----:B------:R-:W-:Y:S02]  /*4420*/  LOP3.LUT R113, R113, 0x3e00, RZ, 0xc0, !PT ;  /* 0x00003e0071717812 */ /* 0x000fe400078ec0ff */
[----:B------:R-:W-:Y:S02]  /*4430*/  SHF.R.U32.HI R114, RZ, 0x1, R91 ;  /* 0x00000001ff727819 */ /* 0x000fe4000001165b */
[--C-:B------:R-:W-:Y:S01]  /*4440*/  LOP3.LUT R84, R93, 0x20, R2.reuse, 0xf8, !PT ;  /* 0x000000205d547812 */ /* 0x100fe200078ef802 */
[----:B------:R-:W-:Y:S01]  /*4450*/  LDGSTS.E.BYPASS.LTC128B.128 [R135+0x8000], desc[UR20][R120.64+0x80] ;  /* 0x0800008078877fae */ /* 0x000fe2000b981a14 */
[--C-:B------:R-:W-:Y:S02]  /*4460*/  LOP3.LUT R95, R95, 0xc0, R2.reuse, 0xf8, !PT ;  /* 0x000000c05f5f7812 */ /* 0x100fe400078ef802 */
[----:B------:R-:W-:Y:S02]  /*4470*/  LOP3.LUT R93, R113, 0x120, R2, 0xf8, !PT ;  /* 0x00000120715d7812 */ /* 0x000fe400078ef802 */
[----:B------:R-:W-:Y:S02]  /*4480*/  LOP3.LUT R0, R114, 0x8, RZ, 0xc0, !PT ;  /* 0x0000000872007812 */ /* 0x000fe400078ec0ff */
[----:B------:R-:W-:Y:S01]  /*4490*/  LOP3.LUT R2, R91, 0x8, RZ, 0xc0, !PT ;  /* 0x000000085b027812 */ /* 0x000fe200078ec0ff */
[----:B------:R-:W-:Y:S01]  /*44a0*/  LDGSTS.E.BYPASS.LTC128B.128 [R135+0x6800], desc[UR20][R136.64] ;  /* 0x0680000088877fae */ /* 0x000fe2000b981a14 */
[-C--:B------:R-:W-:Y:S02]  /*44b0*/  LOP3.LUT R0, R93, R95.reuse, R0, 0xf6, !PT ;  /* 0x0000005f5d007212 */ /* 0x080fe400078ef600 */
[----:B------:R-:W-:Y:S02]  /*44c0*/  LOP3.LUT R2, R84, R95, R2, 0xf6, !PT ;  /* 0x0000005f54027212 */ /* 0x000fe400078ef602 */
[----:B------:R-:W-:Y:S02]  /*44d0*/  LEA R115, R0, UR5, 0x1 ;  /* 0x0000000500737c11 */ /* 0x000fe4000f8e08ff */
[----:B------:R-:W-:Y:S01]  /*44e0*/  LEA R2, R2, UR5, 0x1 ;  /* 0x0000000502027c11 */ /* 0x000fe2000f8e08ff */
[----:B------:R-:W-:Y:S01]  /*44f0*/  LDGSTS.E.BYPASS.LTC128B.128 [R135+0x7800], desc[UR20][R136.64+0x40] ;  /* 0x0780004088877fae */ /* 0x000fe2000b981a14 */
[----:B------:R-:W-:Y:S02]  /*4500*/  LOP3.LUT P0, RZ, R91, 0x4, RZ, 0xc0, !PT ;  /* 0x000000045bff7812 */ /* 0x000fe4000780c0ff */
[----:B------:R-:W-:Y:S04]  /*4510*/  IADD3 R123, PT, PT, R123, -0x1, RZ ;  /* 0xffffffff7b7b7810 */ /* 0x000fe80007ffe0ff */
[----:B------:R-:W-:Y:S01]  /*4520*/  ISETP.GT.AND P2, PT, R123, R116, PT ;  /* 0x000000747b00720c */ /* 0x000fe20003f44270 */
[----:B------:R1:W-:Y:S08]  /*4530*/  LDGSTS.E.BYPASS.LTC128B.128 [R135+0x8800], desc[UR20][R136.64+0x80] ;  /* 0x0880008088877fae */ /* 0x0003f0000b981a14 */
[----:B------:R-:W-:Y:S08]  /*4540*/  LDSM.16.M88.4 R92, [R115] ;  /* 0x00000000735c783b */ /* 0x000ff00000000200 */
[----:B------:R-:W2:Y:S08]  /*4550*/  LDSM.16.M88.4 R96, [R2+0x3000] ;  /* 0x003000000260783b */ /* 0x000eb00000000200 */
[----:B------:R-:W5:Y:S08]  /*4560*/  LDSM.16.M88.4 R100, [R2+0x3400] ;  /* 0x003400000264783b */ /* 0x000f700000000200 */
[----:B------:R-:W3:Y:S08]  /*4570*/  LDSM.16.M88.4 R104, [R2+0x3800] ;  /* 0x003800000268783b */ /* 0x000ef00000000200 */
[----:B------:R-:W0:Y:S08]  /*4580*/  LDGDEPBAR ;  /* 0x00000000000079af */ /* 0x000e300000000000 */
[----:B------:R-:W4:Y:S01]  /*4590*/  LDSM.16.M88.4 R108, [R2+0x3c00] ;  /* 0x003c0000026c783b */ /* 0x000f220000000200 */
[C---:B--2---:R-:W-:Y:S01]  /*45a0*/  HMMA.16816.F32.BF16 R4, R92.reuse, R96, RZ ;  /* 0x000000605c04723c */ /* 0x044fe200000418ff */
[----:B------:R-:W-:Y:S04]  /*45b0*/  MOV R96, 0x20 ;  /* 0x0000002000607802 */ /* 0x000fe80000000f00 */
[----:B------:R-:W-:Y:S03]  /*45c0*/  SEL R96, R96, 0xffffffe0, !P0 ;  /* 0xffffffe060607807 */ /* 0x000fe60004000000 */
[C---:B------:R-:W-:Y:S01]  /*45d0*/  HMMA.16816.F32.BF16 R8, R92.reuse, R98, RZ ;  /* 0x000000625c08723c */ /* 0x040fe200000418ff */
[C---:B------:R-:W-:Y:S02]  /*45e0*/  IADD3 R84, PT, PT, R96.reuse, R115, RZ ;  /* 0x0000007360547210 */ /* 0x040fe40007ffe0ff */
[----:B------:R-:W-:Y:S03]  /*45f0*/  IADD3 R0, PT, PT, R96, R2, RZ ;  /* 0x0000000260007210 */ /* 0x000fe60007ffe0ff */
[----:B------:R-:W-:Y:S02]  /*4600*/  LDSM.16.M88.4 R96, [R84] ;  /* 0x000000005460783b */ /* 0x000fe40000000200 */
        /* <DEDUP_REMOVED lines=20> */
[----:B------:R-:W2:Y:S08]  /*4750*/  LDSM.16.M88.4 R92, [R2+0x4000] ;  /* 0x00400000025c783b */ /* 0x000eb00000000200 */
        /* <DEDUP_REMOVED lines=10> */
[C---:B---3--:R-:W-:Y:S01]  /*4800*/  HMMA.16816.F32.BF16 R28, R100.reuse, R96, R28 ;  /* 0x00000060641c723c */ /* 0x048fe2000004181c */
[----:B------:R-:W-:Y:S07]  /*4810*/  LDSM.16.M88.4 R84, [R84+0x2000] ;  /* 0x002000005454783b */ /* 0x000fee0000000200 */
        /* <DEDUP_REMOVED lines=20> */
[C---:B------:R-:W-:Y:S08]  /*4960*/  HMMA.16816.F32.BF16 R16, R96.reuse, R102, R16 ;  /* 0x000000666010723c */ /* 0x040ff00000041810 */
[C---:B--2---:R-:W-:Y:S08]  /*4970*/  HMMA.16816.F32.BF16 R20, R96.reuse, R92, R20 ;  /* 0x0000005c6014723c */ /* 0x044ff00000041814 */
[C---:B------:R-:W-:Y:S01]  /*4980*/  HMMA.16816.F32.BF16 R24, R96.reuse, R94, R24 ;  /* 0x0000005e6018723c */ /* 0x040fe20000041818 */
[----:B------:R-:W2:Y:S07]  /*4990*/  LDSM.16.M88.4 R92, [R0+0x5000] ;  /* 0x00500000005c783b */ /* 0x000eae0000000200 */
[C---:B------:R-:W-:Y:S08]  /*49a0*/  HMMA.16816.F32.BF16 R28, R96.reuse, R104, R28 ;  /* 0x00000068601c723c */ /* 0x040ff0000004181c */
[----:B------:R-:W-:Y:S01]  /*49b0*/  HMMA.16816.F32.BF16 R32, R96, R106, R32 ;  /* 0x0000006a6020723c */ /* 0x000fe20000041820 */
[----:B------:R-:W3:Y:S07]  /*49c0*/  LDSM.16.M88.4 R96, [R0+0x5400] ;  /* 0x005400000060783b */ /* 0x000eee0000000200 */
        /* <DEDUP_REMOVED lines=49> */
[----:B-1----:R-:W-:Y:S01]  /*4ce0*/  FMUL.FTZ R136, R32, UR10 ;  /* 0x0000000a20887c20 */ /* 0x002fe20008410000 */
        /* <DEDUP_REMOVED lines=103> */
.L_x_4233:
        /* <DEDUP_REMOVED lines=13> */
.L_x_4232:
        /* <DEDUP_REMOVED lines=144> */
[----:B------:R1:W-:Y:S01]  /*5d30*/  MUFU.EX2 R138, R141 ;  /* 0x0000008d008a7308 */ /* 0x0003e20000000800 */
[----:B------:R-:W2:Y:S01]  /*5d40*/  LDSM.16.MT88.4 R56, [R112+0x6400] ;  /* 0x006400007038783b */ /* 0x000ea20000004200 */
        /* <DEDUP_REMOVED lines=10> */
[--C-:B------:R-:W-:Y:S01]  /*5df0*/  FFMA.FTZ R136, R136, UR4, -R98.reuse ;  /* 0x0000000488887c23 */ /* 0x100fe20008010862 */
[C---:B------:R-:W-:Y:S01]  /*5e00*/  HMMA.16816.F32.BF16 R32, R80.reuse, R70, R32 ;  /* 0x000000465020723c */ /* 0x040fe20000041820 */
[----:B------:R-:W-:Y:S07]  /*5e10*/  LDSM.16.MT88.4 R68, [R89+0xc00] ;  /* 0x000c00005944783b */ /* 0x000fee0000004200 */
[----:B------:R-:W-:Y:S01]  /*5e20*/  MUFU.EX2 R109, R109 ;  /* 0x0000006d006d7308 */ /* 0x000fe20000000800 */
[--C-:B-1----:R-:W-:Y:S01]  /*5e30*/  FFMA.FTZ R141, R88, UR4, -R99.reuse ;  /* 0x00000004588d7c23 */ /* 0x102fe20008010863 */
[--C-:B------:R-:W-:Y:S01]  /*5e40*/  FFMA.FTZ R88, R87, UR4, -R99.reuse ;  /* 0x0000000457587c23 */ /* 0x100fe20008010863 */
[----:B------:R-:W-:Y:S07]  /*5e50*/  FFMA.FTZ R99, R85, UR4, -R99 ;  /* 0x0000000455637c23 */ /* 0x000fee0008010863 */
[----:B------:R-:W-:Y:S01]  /*5e60*/  MUFU.EX2 R108, R108 ;  /* 0x0000006c006c7308 */ /* 0x000fe20000000800 */
[----:B------:R-:W-:Y:S01]  /*5e70*/  FFMA.FTZ R98, R137, UR4, -R98 ;  /* 0x0000000489627c23 */ /* 0x000fe20008010862 */
[C---:B-----5:R-:W-:Y:S08]  /*5e80*/  HMMA.16816.F32.BF16 R36, R80.reuse, R60, R36 ;  /* 0x0000003c5024723c */ /* 0x060ff00000041824 */
[----:B------:R-:W-:Y:S01]  /*5e90*/  MUFU.EX2 R134, R134 ;  /* 0x0000008600867308 */ /* 0x000fe20000000800 */
[----:B------:R-:W-:Y:S01]  /*5ea0*/  FFMA.FTZ R100, R3, R132, R100 ;  /* 0x0000008403647223 */ /* 0x000fe20000010064 */
[----:B------:R-:W-:Y:S01]  /*5eb0*/  FADD.FTZ R144, R97, R101 ;  /* 0x0000006561907221 */ /* 0x000fe20000010000 */
[----:B------:R-:W-:Y:S07]  /*5ec0*/  ISETP.GT.AND P0, PT, R123, R116, PT ;  /* 0x000000747b00720c */ /* 0x000fee0003f04270 */
[----:B------:R-:W1:Y:S01]  /*5ed0*/  MUFU.EX2 R139, R139 ;  /* 0x0000008b008b7308 */ /* 0x000e620000000800 */
[----:B------:R-:W-:Y:S01]  /*5ee0*/  FADD.FTZ R100, R96, R100 ;  /* 0x0000006460647221 */ /* 0x000fe20000010000 */
[C---:B------:R-:W-:Y:S01]  /*5ef0*/  HMMA.16816.F32.BF16 R40, R80.reuse, R62, R40 ;  /* 0x0000003e5028723c */ /* 0x040fe20000041828 */
[----:B------:R-:W4:Y:S07]  /*5f00*/  LDSM.16.MT88.4 R60, [R89+0x400] ;  /* 0x00040000593c783b */ /* 0x000f2e0000004200 */
[----:B------:R-:W-:Y:S01]  /*5f10*/  MUFU.EX2 R141, R141 ;  /* 0x0000008d008d7308 */ /* 0x000fe20000000800 */
[----:B------:R-:W-:Y:S01]  /*5f20*/  FADD.FTZ R93, R93, R100 ;  /* 0x000000645d5d7221 */ /* 0x000fe20000010000 */
[----:B------:R-:W-:Y:S08]  /*5f30*/  MOV R3, R2 ;  /* 0x0000000200037202 */ /* 0x000ff00000000f00 */
[----:B------:R-:W5:Y:S01]  /*5f40*/  MUFU.EX2 R88, R88 ;  /* 0x0000005800587308 */ /* 0x000f620000000800 */
[----:B------:R-:W-:Y:S01]  /*5f50*/  FADD.FTZ R93, R92, R93 ;  /* 0x0000005d5c5d7221 */ /* 0x000fe20000010000 */
[C---:B---3--:R-:W-:Y:S08]  /*5f60*/  HMMA.16816.F32.BF16 R44, R80.reuse, R52, R44 ;  /* 0x00000034502c723c */ /* 0x048ff0000004182c */
[----:B------:R-:W-:Y:S01]  /*5f70*/  MUFU.EX2 R136, R136 ;  /* 0x0000008800887308 */ /* 0x000fe20000000800 */
[----:B--2---:R-:W-:Y:S02]  /*5f80*/  F2FP.BF16.F32.PACK_AB R52, R107, R102 ;  /* 0x000000666b34723e */ /* 0x004fe400000010ff */
[----:B------:R-:W-:Y:S07]  /*5f90*/  F2FP.BF16.F32.PACK_AB R53, R103, R106 ;  /* 0x0000006a6735723e */ /* 0x000fee00000010ff */
[----:B------:R-:W2:Y:S01]  /*5fa0*/  MUFU.EX2 R133, R98 ;  /* 0x0000006200857308 */ /* 0x000ea20000000800 */
[----:B-1----:R-:W-:Y:S01]  /*5fb0*/  F2FP.BF16.F32.PACK_AB R84, R139, R134 ;  /* 0x000000868b54723e */ /* 0x002fe200000010ff */
[----:B------:R-:W-:Y:S08]  /*5fc0*/  HMMA.16816.F32.BF16 R48, R80, R54, R48 ;  /* 0x000000365030723c */ /* 0x000ff00000041830 */
[----:B------:R-:W-:Y:S01]  /*5fd0*/  MUFU.EX2 R132, R64 ;  /* 0x0000004000847308 */ /* 0x000fe20000000800 */
[----:B------:R-:W-:Y:S01]  /*5fe0*/  F2FP.BF16.F32.PACK_AB R54, R104, R105 ;  /* 0x000000696836723e */ /* 0x000fe200000010ff */
[----:B------:R-:W-:Y:S01]  /*5ff0*/  FADD.FTZ R106, R106, R93 ;  /* 0x0000005d6a6a7221 */ /* 0x000fe20000010000 */
[----:B------:R-:W-:Y:S07]  /*6000*/  F2FP.BF16.F32.PACK_AB R55, R108, R109 ;  /* 0x0000006d6c37723e */ /* 0x000fee00000010ff */
[----:B------:R-:W1:Y:S01]  /*6010*/  MUFU.EX2 R99, R99 ;  /* 0x0000006300637308 */ /* 0x000e620000000800 */
[----:B-----5:R-:W-:Y:S01]  /*6020*/  F2FP.BF16.F32.PACK_AB R85, R88, R141 ;  /* 0x0000008d5855723e */ /* 0x020fe200000010ff */
[----:B------:R-:W-:Y:S01]  /*6030*/  FADD.FTZ R106, R103, R106 ;  /* 0x0000006a676a7221 */ /* 0x000fe20000010000 */
[C---:B------:R-:W-:Y:S05]  /*6040*/  HMMA.16816.F32.BF16 R4, R52.reuse, R56, R4 ;  /* 0x000000383404723c */ /* 0x040fea0000041804 */
[----:B--2---:R-:W-:Y:S01]  /*6050*/  F2FP.BF16.F32.PACK_AB R86, R133, R136 ;  /* 0x000000888556723e */ /* 0x004fe200000010ff */
[----:B------:R-:W-:Y:S02]  /*6060*/  FADD.FTZ R109, R109, R106 ;  /* 0x0000006a6d6d7221 */ /* 0x000fe40000010000 */
[C---:B------:R-:W-:Y:S01]  /*6070*/  HMMA.16816.F32.BF16 R8, R52.reuse, R58, R8 ;  /* 0x0000003a3408723c */ /* 0x040fe20000041808 */
[----:B------:R-:W2:Y:S02]  /*6080*/  LDSM.16.MT88.4 R56, [R112+0x7400] ;  /* 0x007400007038783b */ /* 0x000ea40000004200 */
[----:B-1----:R-:W-:Y:S01]  /*6090*/  F2FP.BF16.F32.PACK_AB R87, R99, R132 ;  /* 0x000000846357723e */ /* 0x002fe200000010ff */
[----:B------:R-:W-:Y:S04]  /*60a0*/  FADD.FTZ R108, R108, R109 ;  /* 0x0000006d6c6c7221 */ /* 0x000fe80000010000 */
        /* <DEDUP_REMOVED lines=44> */
[----:B------:R-:W1:Y:S07]  /*6370*/  LDSM.16.MT88.4 R52, [R89+0x1c00] ;  /* 0x001c00005934783b */ /* 0x000e6e0000004200 */
        /* <DEDUP_REMOVED lines=10> */
[C---:B--2---:R-:W-:Y:S03]  /*6420*/  HMMA.16816.F32.BF16 R64, R84.reuse, R56, R20 ;  /* 0x000000385440723c */ /* 0x044fe60000041814 */
[----:B----4-:R-:W-:Y:S01]  /*6430*/  MOV R89, R0 ;  /* 0x0000000000597202 */ /* 0x010fe20000000f00 */
[----:B------:R-:W-:Y:S04]  /*6440*/  FADD.FTZ R105, R105, R12 ;  /* 0x0000000c69697221 */ /* 0x000fe80000010000 */
[C---:B------:R-:W-:Y:S03]  /*6450*/  HMMA.16816.F32.BF16 R60, R84.reuse, R58, R24 ;  /* 0x0000003a543c723c */ /* 0x040fe60000041818 */
[----:B------:R-:W-:Y:S04]  /*6460*/  FADD.FTZ R104, R104, R105 ;  /* 0x0000006968687221 */ /* 0x000fe80000010000 */
[----:B------:R-:W-:Y:S01]  /*6470*/  FADD.FTZ R115, R115, R104 ;  /* 0x0000006873737221 */ /* 0x000fe20000010000 */
[C---:B-1----:R-:W-:Y:S03]  /*6480*/  HMMA.16816.F32.BF16 R56, R84.reuse, R52, R28 ;  /* 0x000000345438723c */ /* 0x042fe6000004181c */
        /* <DEDUP_REMOVED lines=14> */
.L_x_4230:
        /* <DEDUP_REMOVED lines=11> */
[----:B------:R-:W-:-:S03]  /*6620*/  SHF.R.U32.HI R18, RZ, 0x2, R91 ;  /* 0x00000002ff127819 */ /* 0x000fc6000001165b */
[----:B------:R-:W2:Y:S08]  /*6630*/  LDC.64 R14, c[0x0][0x430] ;  /* 0x00010c00ff0e7b82 */ /* 0x000eb00000000a00 */
        /* <DEDUP_REMOVED lines=10> */
[----:B------:R-:W-:Y:S01]  /*66e0*/  LOP3.LUT R9, R90, 0xd8, RZ, 0xc0, !PT ;  /* 0x000000d85a097812 */ /* 0x000fe200078ec0ff */
[----:B----4-:R-:W-:-:S02]  /*66f0*/  IMAD R21, R16, R21, UR6 ;  /* 0x0000000610157e24 */ /* 0x010fc4000f8e0215 */
[----:B---3--:R-:W-:Y:S01]  /*6700*/  FADD.FTZ R3, R8, R3 ;  /* 0x0000000308037221 */ /* 0x008fe20000010000 */
[----:B------:R-:W1:Y:S01]  /*6710*/  MUFU.RCP R5, R12 ;  /* 0x0000000c00057308 */ /* 0x000e620000001000 */
[----:B------:R-:W-:Y:S01]  /*6720*/  FSETP.NE.FTZ.AND P1, PT, R12, RZ, PT ;  /* 0x000000ff0c00720b */ /* 0x000fe20003f35000 */
[----:B------:R-:W-:Y:S01]  /*6730*/  IMAD R16, R23, R16, R21 ;  /* 0x0000001017107224 */ /* 0x000fe200078e0215 */
[----:B------:R-:W-:Y:S02]  /*6740*/  LOP3.LUT R9, R9, 0x18, R114, 0x78, !PT ;  /* 0x0000001809097812 */ /* 0x000fe400078e7872 */
[----:B------:R-:W-:Y:S02]  /*6750*/  FSETP.NE.FTZ.AND P0, PT, R3, RZ, PT ;  /* 0x000000ff0300720b */ /* 0x000fe40003f15000 */
[----:B------:R-:W-:Y:S01]  /*6760*/  LOP3.LUT R9, R9, 0xf24, R90, 0xf8, !PT ;  /* 0x00000f2409097812 */ /* 0x000fe200078ef85a */
[----:B------:R-:W3:Y:S01]  /*6770*/  MUFU.RCP R4, R3 ;  /* 0x0000000300047308 */ /* 0x000ee20000001000 */
[----:B------:R-:W-:-:S04]  /*6780*/  LOP3.LUT R21, R114, 0x30, RZ, 0xc0, !PT ;  /* 0x0000003072157812 */ /* 0x000fc800078ec0ff */
[----:B------:R-:W-:Y:S01]  /*6790*/  LOP3.LUT R21, R21, 0x7, R18, 0xf8, !PT ;  /* 0x0000000715157812 */ /* 0x000fe200078ef812 */
[----:B------:R-:W4:Y:S02]  /*67a0*/  @P1 LDC R19, c[0x0][0x458] ;  /* 0x00011600ff131b82 */ /* 0x000f240000000800 */
[----:B------:R-:W5:Y:S01]  /*67b0*/  @P1 MUFU.LG2 R12, R12 ;  /* 0x0000000c000c1308 */ /* 0x000f620000000c00 */
[----:B-1----:R-:W-:Y:S02]  /*67c0*/  FSEL R6, R5, 1, P1 ;  /* 0x3f80000005067808 */ /* 0x002fe40000800000 */
[----:B------:R-:W-:-:S03]  /*67d0*/  LOP3.LUT R5, R7, R122, RZ, 0xfc, !PT ;  /* 0x0000007a07057212 */ /* 0x000fc600078efcff */
        /* <DEDUP_REMOVED lines=59> */
[----:B-----5:R-:W-:-:S02]  /*6b90*/  @P1 FMUL.FTZ R23, R12, 0.69314718246459960938 ;  /* 0x3f3172180c171820 */ /* 0x020fc40000410000 */
[----:B------:R-:W-:Y:S02]  /*6ba0*/  STS.64 [R7+0x20], R76 ;  /* 0x0000204c07007388 */ /* 0x000fe40000000a00 */
[----:B----4-:R-:W-:Y:S02]  /*6bb0*/  @P1 FFMA.FTZ R14, R2, R19, R23 ;  /* 0x00000013020e1223 */ /* 0x010fe40000010017 */
[----:B------:R-:W-:Y:S04]  /*6bc0*/  STS.64 [R7+0x420], R78 ;  /* 0x0004204e07007388 */ /* 0x000fe80000000a00 */
[----:B------:R-:W-:Y:S04]  /*6bd0*/  STS.64 [R6+0x40], R72 ;  /* 0x0000404806007388 */ /* 0x000fe80000000a00 */
[----:B------:R-:W-:Y:S01]  /*6be0*/  STS.64 [R6+0x440], R74 ;  /* 0x0004404a06007388 */ /* 0x000fe20000000a00 */
[----:B---3--:R-:W-:-:S03]  /*6bf0*/  @P0 FMUL.FTZ R3, R3, 0.69314718246459960938 ;  /* 0x3f31721803030820 */ /* 0x008fc60000410000 */
        /* <DEDUP_REMOVED lines=19> */
[----:B------:R4:W-:Y:S01]  /*6d30*/  STS.64 [R13+0x4460], R50 ;  /* 0x004460320d007388 */ /* 0x0009e20000000a00 */
[----:B------:R-:W-:Y:S01]  /*6d40*/  BAR.SYNC.DEFER_BLOCKING 0x0 ;  /* 0x0000000000007b1d */ /* 0x000fe20000010000 */
[----:B---3--:R-:W-:-:S06]  /*6d50*/  USHF.L.U32 UR6, UR5, 0x6, URZ ;  /* 0x0000000605067899 */ /* 0x008fcc00080006ff */
[----:B------:R-:W-:Y:S01]  /*6d60*/  IMAD R16, R16, R15, UR6 ;  /* 0x0000000610107e24 */ /* 0x000fe2000f8e020f */
[----:B----4-:R-:W-:Y:S01]  /*6d70*/  MOV R13, 0xff800000 ;  /* 0xff800000000d7802 */ /* 0x010fe20000000f00 */
        /* <DEDUP_REMOVED lines=16> */
.L_x_4236:
[----:B------:R-:W-:Y:S05]  /*6e80*/  BSYNC.RECONVERGENT B0 ;  /* 0x0000000000007941 */ /* 0x000fea0003800200 */
.L_x_4235:
        /* <DEDUP_REMOVED lines=8> */
[C---:B--2---:R-:W-:Y:S01]  /*6f10*/  IADD3 R2, P0, PT, R0.reuse, R91, RZ ;  /* 0x0000005b00027210 */ /* 0x044fe20007f1e0ff */
        /* <DEDUP_REMOVED lines=13> */
[----:B------:R-:W-:Y:S04]  /*6ff0*/  STG.E.128 desc[UR20][R54.64+0x80], R40 ;  /* 0x0000802836007986 */ /* 0x000fe8000c101d14 */
[----:B------:R-:W-:Y:S04]  /*7000*/  STG.E.128 desc[UR20][R54.64+0x1880], R36 ;  /* 0x0018802436007986 */ /* 0x000fe8000c101d14 */
[----:B--2---:R-:W-:Y:S04]  /*7010*/  STG.E.128 desc[UR20][R54.64+0x3080], R32 ;  /* 0x0030802036007986 */ /* 0x004fe8000c101d14 */
[----:B------:R-:W-:Y:S04]  /*7020*/  STG.E.128 desc[UR20][R54.64+0x4880], R28 ;  /* 0x0048801c36007986 */ /* 0x000fe8000c101d14 */
[----:B---3--:R-:W-:Y:S04]  /*7030*/  STG.E.128 desc[UR20][R54.64+0x100], R24 ;  /* 0x0001001836007986 */ /* 0x008fe8000c101d14 */
[----:B------:R-:W-:Y:S04]  /*7040*/  STG.E.128 desc[UR20][R54.64+0x1900], R20 ;  /* 0x0019001436007986 */ /* 0x000fe8000c101d14 */
[----:B------:R-:W-:Y:S04]  /*7050*/  STG.E.128 desc[UR20][R54.64+0x3100], R16 ;  /* 0x0031001036007986 */ /* 0x000fe8000c101d14 */
[----:B------:R-:W-:Y:S01]  /*7060*/  STG.E.128 desc[UR20][R54.64+0x4900], R12 ;  /* 0x0049000c36007986 */ /* 0x000fe2000c101d14 */
[----:B------:R-:W-:Y:S05]  /*7070*/  EXIT ;  /* 0x000000000000794d */ /* 0x000fea0003800000 */
.L_x_4237:
        /* <DEDUP_REMOVED lines=16> */
.L_x_5529:


//--------------------- .text._ZN5flash24flash_fwd_splitkv_kernelI23Flash_fwd_kernel_traitsILi96ELi64ELi64ELi4ELb0ELb0EN7cutlass10bfloat16_tE19Flash_kernel_traitsILi96ELi64ELi64ELi4ES3_EELb1ELb0ELb0ELb0ELb1ELb0ELb0ELb0EEEvNS_16Flash_fwd_paramsE --------------------------
	.section	.text._ZN5flash24flash_fwd_splitkv_kernelI23Flash_fwd_kernel_traitsILi96ELi64ELi64ELi4ELb0ELb0EN7cutlass10bfloat16_tE19Flash_kernel_traitsILi96ELi64ELi64ELi4ES3_EELb1ELb0ELb0ELb0ELb1ELb0ELb0ELb0EEEvNS_16Flash_fwd_paramsE,"ax",@progbits
	.align	128
        .global         _ZN5flash24flash_fwd_splitkv_kernelI23Flash_fwd_kernel_traitsILi96ELi64ELi64ELi4ELb0ELb0EN7cutlass10bfloat16_tE19Flash_kernel_traitsILi96ELi64ELi64ELi4ES3_EELb1ELb0ELb0ELb0ELb1ELb0ELb0ELb0EEEvNS_16Flash_fwd_paramsE
        .type           _ZN5flash24flash_fwd_splitkv_kernelI23Flash_fwd_kernel_traitsILi96ELi64ELi64ELi4ELb0ELb0EN7cutlass10bfloat16_tE19Flash_kernel_traitsILi96ELi64ELi64ELi4ES3_EELb1ELb0ELb0ELb0ELb1ELb0ELb0ELb0EEEvNS_16Flash_fwd_paramsE,@function
        .size           _ZN5flash24flash_fwd_splitkv_kernelI23Flash_fwd_kernel_traitsILi96ELi64ELi64ELi4ELb0ELb0EN7cutlass10bfloat16_tE19Flash_kernel_traitsILi96ELi64ELi64ELi4ES3_EELb1ELb0ELb0ELb0ELb1ELb0ELb0ELb0EEEvNS_16Flash_fwd_paramsE,(.L_x_5530 - _ZN5flash24flash_fwd_splitkv_kernelI23Flash_fwd_kernel_traitsILi96ELi64ELi64ELi4ELb0ELb0EN7cutlass10bfloat16_tE19Flash_kernel_traitsILi96ELi64ELi64ELi4ES3_EELb1ELb0ELb0ELb0ELb1ELb0ELb0ELb0EEEvNS_16Flash_fwd_paramsE)
        .other          _ZN5flash24flash_fwd_splitkv_kernelI23Flash_fwd_kernel_traitsILi96ELi64ELi64ELi4ELb0ELb0EN7cutlass10bfloat16_tE19Flash_kernel_traitsILi96ELi64ELi64ELi4ES3_EELb1ELb0ELb0ELb0ELb1ELb0ELb0ELb0EEEvNS_16Flash_fwd_paramsE,@"STO_CUDA_ENTRY STV_DEFAULT"
_ZN5flash24flash_fwd_splitkv_kernelI23Flash_fwd_kernel_traitsILi96ELi64ELi64ELi4ELb0ELb0EN7cutlass10bfloat16_tE19Flash_kernel_traitsILi96ELi64ELi64ELi4ES3_EELb1ELb0ELb0ELb0ELb1ELb0ELb0ELb0EEEvNS_16Flash_fwd_paramsE:
.text._ZN5flash24flash_fwd_splitkv_kernelI23Flash_fwd_kernel_traitsILi96ELi64ELi64ELi4ELb0ELb0EN7cutlass10bfloat16_tE19Flash_kernel_traitsILi96ELi64ELi64ELi4ES3_EELb1ELb0ELb0ELb0ELb1ELb0ELb0ELb0EEEvNS_16Flash_fwd_paramsE:
        /* <DEDUP_REMOVED lines=26> */
[----:B------:R-:W-:Y:S01]  /*01a0*/  @P3 IADD3 R14, P1, PT, R9, UR6, RZ ;  /* 0x00000006090e3c10 */ /* 0x000fe2000ff3e0ff */
[----:B------:R-:W2:Y:S01]  /*01b0*/  @!P4 LDC R97, c[0x0][0x434] ;  /* 0x00010d00ff61cb82 */ /* 0x000ea20000000800 */
[----:B------:R-:W-:-:S02]  /*01c0*/  @P2 IADD3.X R3, PT, PT, R4, UR5, RZ, P0, !PT ;  /* 0x0000000504032c10 */ /* 0x000fc400087fe4ff */
[----:B------:R-:W-:-:S03]  /*01d0*/  @P3 IADD3.X R15, PT, PT, R4, UR7, RZ, P1, !PT ;  /* 0x00000007040f3c10 */ /* 0x000fc60008ffe4ff */
[----:B------:R2:W5:Y:S02]  /*01e0*/  @P2 LDG.E R87, desc[UR16][R2.64] ;  /* 0x0000001002572981 */ /* 0x000564000c1e1900 */
[----:B------:R-:W2:Y:S02]  /*01f0*/  @!P2 LDC R10, c[0x0][0x43c] ;  /* 0x00010f00ff0aab82 */ /* 0x000ea40000000800 */
[----:B------:R2:W5:Y:S01]  /*0200*/  @P3 LDG.E R0, desc[UR16][R14.64] ;  /* 0x000000100e003981 */ /* 0x000562000c1e1900 */
[----:B-1----:R-:W-:-:S05]  /*0210*/  IADD3 R12, P0, PT, R9, R6, RZ ;  /* 0x00000006090c7210 */ /* 0x002fca0007f1e0ff */
[----:B------:R-:W-:Y:S01]  /*0220*/  IMAD.X R13, R4, 0x1, R7, P0 ;  /* 0x00000001040d7824 */ /* 0x000fe200000e0607 */
[----:B------:R-:W-:-:S04]  /*0230*/  ISETP.NE.U32.AND P0, PT, R6, RZ, PT ;  /* 0x000000ff0600720c */ /* 0x000fc80003f05070 */
[C---:B------:R-:W-:Y:S02]  /*0240*/  ISETP.NE.AND.EX P0, PT, R7.reuse, RZ, PT, P0 ;  /* 0x000000ff0700720c */ /* 0x040fe40003f05300 */
[----:B---3--:R-:W-:Y:S02]  /*0250*/  ISETP.NE.AND P1, PT, RZ, UR4, PT ;  /* 0x00000004ff007c0c */ /* 0x008fe4000bf25270 */
[----:B------:R-:W-:Y:S01]  /*0260*/  ISETP.EQ.U32.AND P3, PT, R6, RZ, PT ;  /* 0x000000ff0600720c */ /* 0x000fe20003f62070 */
[----:B------:R-:W1:Y:S03]  /*0270*/  @!P2 LDC.64 R2, c[0x0][0x488] ;  /* 0x00012200ff02ab82 */ /* 0x000e660000000a00 */
[----:B------:R-:W-:-:S05]  /*0280*/  ISETP.EQ.OR.EX P3, PT, R7, RZ, !P1, P3 ;  /* 0x000000ff0700720c */ /* 0x000fca0004f62730 */
[----:B------:R-:W3:Y:S01]  /*0290*/  @!P0 LDC R7, c[0x0][0x438] ;  /* 0x00010e00ff078b82 */ /* 0x000ee20000000800 */
[----:B------:R-:W-:Y:S02]  /*02a0*/  IMAD.MOV.U32 R5, RZ, RZ, -0x1 ;  /* 0xffffffffff057424 */ /* 0x000fe400078e00ff */
[----:B----4-:R-:W-:-:S05]  /*02b0*/  IMAD.SHL.U32 R94, R23, 0x40, RZ ;  /* 0x00000040175e7824 */ /* 0x010fca00078e00ff */
[----:B------:R4:W5:Y:S01]  /*02c0*/  @!P3 LDG.E R5, desc[UR16][R12.64] ;  /* 0x000000100c05b981 */ /* 0x000962000c1e1900 */
[----:B--2---:R-:W-:-:S05]  /*02d0*/  @P4 IMAD.IADD R97, R11, 0x1, -R130 ;  /* 0x000000010b614824 */ /* 0x004fca00078e0a82 */
[----:B------:R-:W-:Y:S01]  /*02e0*/  ISETP.GT.AND P3, PT, R97, R94, PT ;  /* 0x0000005e6100720c */ /* 0x000fe20003f64270 */
[----:B-1-34-:R-:W-:-:S12]  /*02f0*/  @!P0 BRA `(.L_x_4238) ;  /* 0x00000000000c8947 */ /* 0x01afd80003800000 */
[----:B------:R-:W2:Y:S02]  /*0300*/  @P1 LDG.E R6, desc[UR16][R12.64+0x4] ;  /* 0x000004100c061981 */ /* 0x000ea4000c1e1900 */
[----:B--2--5:R-:W-:-:S06]  /*0310*/  @P1 IADD3 R7, PT, PT, R6, -R5, RZ ;  /* 0x8000000506071210 */ /* 0x024fcc0007ffe0ff */
[----:B------:R1:W5:Y:S02]  /*0320*/  @!P1 LDG.E R7, desc[UR16][R12.64] ;  /* 0x000000100c079981 */ /* 0x000364000c1e1900 */
.L_x_4238:
        /* <DEDUP_REMOVED lines=8> */
[----:B------:R-:W-:Y:S01]  /*03b0*/  VIADD R2, R23, 0x1 ;  /* 0x0000000117027836 */ /* 0x000fe20000000000 */
[----:B------:R-:W1:Y:S02]  /*03c0*/  S2R R86, SR_TID.X ;  /* 0x0000000000567919 */ /* 0x000e640000002100 */
[----:B------:R-:W-:Y:S01]  /*03d0*/  @!P2 IADD3 R87, PT, PT, R10, R7, -R0 ;  /* 0x000000070a57a210 */ /* 0x000fe20007ffe800 */
[----:B------:R-:W-:-:S04]  /*03e0*/  IMAD R2, R2, 0x40, -R97 ;  /* 0x0000004002027824 */ /* 0x000fc800078e0a61 */
[----:B------:R-:W-:Y:S01]  /*03f0*/  VIADD R7, R87, 0x3f ;  /* 0x0000003f57077836 */ /* 0x000fe20000000000 */
[----:B--2---:R-:W-:-:S04]  /*0400*/  UIADD3 UR5, UPT, UPT, UR5, 0x3f, URZ ;  /* 0x0000003f05057890 */ /* 0x004fc8000fffe0ff */
[----:B------:R-:W-:Y:S02]  /*0410*/  SHF.R.S32.HI R6, RZ, 0x1f, R7 ;  /* 0x0000001fff067819 */ /* 0x000fe40000011407 */
[----:B----4-:R-:W-:Y:S01]  /*0420*/  IADD3 R3, PT, PT, R7, UR14, R2 ;  /* 0x0000000e07037c10 */ /* 0x010fe2000fffe002 */
[----:B------:R-:W-:Y:S01]  /*0430*/  USHF.R.S32.HI UR4, URZ, 0x1f, UR5 ;  /* 0x0000001fff047899 */ /* 0x000fe20008011405 */
[----:B------:R-:W-:Y:S01]  /*0440*/  LEA.HI R6, R6, R7, RZ, 0x6 ;  /* 0x0000000706067211 */ /* 0x000fe200078f30ff */
[----:B------:R-:W-:Y:S01]  /*0450*/  IMAD.MOV.U32 R7, RZ, RZ, R8 ;  /* 0x000000ffff077224 */ /* 0x000fe200078e0008 */
        /* <DEDUP_REMOVED lines=8> */
[----:B-1-3--:R-:W-:Y:S05]  /*04e0*/  @P0 BRA `(.L_x_4239) ;  /* 0x0000000400140947 */ /* 0x00afea0003800000 */
        /* <DEDUP_REMOVED lines=10> */
[----:B--2---:R-:W-:-:S04]  /*0590*/  IMAD R7, R7, UR7, R18 ;  /* 0x0000000707077c24 */ /* 0x004fc8000f8e0212 */
[----:B----4-:R-:W-:Y:S02]  /*05a0*/  IMAD R7, R7, UR6, R94 ;  /* 0x0000000607077c24 */ /* 0x010fe4000f8e025e */
[----:B-----5:R-:W-:Y:S01]  /*05b0*/  @!P0 IMAD.WIDE.U32 R10, R8, R4, RZ ;  /* 0x00000004080a8225 */ /* 0x020fe200078e00ff */
[----:B------:R-:W-:-:S03]  /*05c0*/  LOP3.LUT R4, R0, 0x18, RZ, 0xc0, !PT ;  /* 0x0000001800047812 */ /* 0x000fc600078ec0ff */
[----:B------:R-:W-:Y:S01]  /*05d0*/  @!P0 IMAD R0, R8, R5, R11 ;  /* 0x0000000508008224 */ /* 0x000fe200078e020b */
[----:B------:R-:W-:Y:S01]  /*05e0*/  MOV R5, RZ ;  /* 0x000000ff00057202 */ /* 0x000fe20000000f00 */
[----:B-1----:R-:W-:-:S04]  /*05f0*/  @P0 IMAD.WIDE.U32 R8, R130, R2, RZ ;  /* 0x0000000282080225 */ /* 0x002fc800078e00ff */
[----:B------:R-:W-:Y:S01]  /*0600*/  IMAD.WIDE.U32 R4, R94, R2, R4 ;  /* 0x000000025e047225 */ /* 0x000fe200078e0004 */
[----:B------:R-:W-:Y:S02]  /*0610*/  @P0 MOV R10, R8 ;  /* 0x00000008000a0202 */ /* 0x000fe40000000f00 */
[----:B------:R-:W-:Y:S01]  /*0620*/  IADD3 R8, PT, PT, R6, 0x20, RZ ;  /* 0x0000002006087810 */ /* 0x000fe20007ffe0ff */
[-C--:B------:R-:W-:Y:S01]  /*0630*/  @P0 IMAD R0, R130, R3.reuse, R9 ;  /* 0x0000000382000224 */ /* 0x080fe200078e0209 */
[----:B------:R-:W-:Y:S01]  /*0640*/  IADD3 R4, P0, PT, R10, R4, RZ ;  /* 0x000000040a047210 */ /* 0x000fe20007f1e0ff */
[----:B------:R-:W-:Y:S01]  /*0650*/  IMAD R5, R94, R3, R5 ;  /* 0x000000035e057224 */ /* 0x000fe200078e0205 */
[----:B------:R-:W-:-:S04]  /*0660*/  ISETP.GE.AND P1, PT, R8, R97, PT ;  /* 0x000000610800720c */ /* 0x000fc80003f26270 */
[----:B------:R-:W-:Y:S02]  /*0670*/  IADD3.X R5, PT, PT, R0, R5, RZ, P0, !PT ;  /* 0x0000000500057210 */ /* 0x000fe400007fe4ff */
[----:B------:R-:W-:Y:S01]  /*0680*/  ISETP.GE.AND P0, PT, R6, R97, PT ;  /* 0x000000610600720c */ /* 0x000fe20003f06270 */
[----:B---3--:R-:W-:-:S04]  /*0690*/  IMAD.WIDE.U32 R4, R18, UR4, R4 ;  /* 0x0000000412047c25 */ /* 0x008fc8000f8e0004 */
[----:B------:R-:W-:-:S08]  /*06a0*/  IMAD R19, R18, UR5, R5 ;  /* 0x0000000512137c24 */ /* 0x000fd0000f8e0205 */
        /* <DEDUP_REMOVED lines=10> */
.L_x_4241:
[----:B------:R-:W-:Y:S05]  /*0750*/  BSYNC.RECONVERGENT B0 ;  /* 0x0000000000007941 */ /* 0x000fea0003800200 */
.L_x_4240:
[----:B------:R-:W-:Y:S04]  /*0760*/  BSSY.RECONVERGENT B0, `(.L_x_4242) ;  /* 0x000000f000007945 */ /* 0x000fe80003800200 */
[----:B------:R-:W-:Y:S05]  /*0770*/  @P1 BRA `(.L_x_4243) ;  /* 0x0000000000341947 */ /* 0x000fea0003800000 */
[----:B------:R-:W2:Y:S01]  /*0780*/  LDCU.64 UR4, c[0x0][0x3f0] ;  /* 0x00007e00ff0477ac */ /* 0x000ea20008000a00 */
[----:B------:R-:W-:Y:S02]  /*0790*/  IADD3 R5, P0, PT, R6, 0x20, RZ ;  /* 0x0000002006057810 */ /* 0x000fe40007f1e0ff */
[----:B------:R-:W-:Y:S02]  /*07a0*/  MOV R18, R4 ;  /* 0x0000000400127202 */ /* 0x000fe40000000f00 */
[----:B------:R-:W-:-:S03]  /*07b0*/  IADD3.X R9, PT, PT, RZ, RZ, RZ, P0, !PT ;  /* 0x000000ffff097210 */ /* 0x000fc600007fe4ff */
[----:B------:R-:W-:-:S04]  /*07c0*/  IMAD.WIDE.U32 R18, R5, R2, R18 ;  /* 0x0000000205127225 */ /* 0x000fc800078e0012 */
[----:B------:R-:W-:-:S04]  /*07d0*/  IMAD R0, R9, R2, RZ ;  /* 0x0000000209007224 */ /* 0x000fc800078e02ff */
[----:B------:R-:W-:Y:S01]  /*07e0*/  IMAD R3, R5, R3, R0 ;  /* 0x0000000305037224 */ /* 0x000fe200078e0200 */
[----:B--2---:R-:W-:-:S04]  /*07f0*/  LEA R2, P0, R18, UR4, 0x1 ;  /* 0x0000000412027c11 */ /* 0x004fc8000f8008ff */
[----:B------:R-:W-:-:S04]  /*0800*/  IADD3 R3, PT, PT, R19, R3, RZ ;  /* 0x0000000313037210 */ /* 0x000fc80007ffe0ff */
[----:B------:R-:W-:-:S05]  /*0810*/  LEA.HI.X R3, R18, UR5, R3, 0x1, P0 ;  /* 0x0000000512037c11 */ /* 0x000fca00080f0c03 */
[----:B------:R2:W-:Y:S04]  /*0820*/  STG.E.128 desc[UR16][R2.64], RZ ;  /* 0x000000ff02007986 */ /* 0x0005e8000c101d10 */
[----:B------:R2:W-:Y:S04]  /*0830*/  STG.E.128 desc[UR16][R2.64+0x40], RZ ;  /* 0x000040ff02007986 */ /* 0x0005e8000c101d10 */
[----:B------:R2:W-:Y:S02]  /*0840*/  STG.E.128 desc[UR16][R2.64+0x80], RZ ;  /* 0x000080ff02007986 */ /* 0x0005e4000c101d10 */
.L_x_4243:
[----:B------:R-:W-:Y:S05]  /*0850*/  BSYNC.RECONVERGENT B0 ;  /* 0x0000000000007941 */ /* 0x000fea0003800200 */
.L_x_4242:
        /* <DEDUP_REMOVED lines=14> */
.L_x_4239:
        /* <DEDUP_REMOVED lines=8> */
[----:B------:R-:W-:-:S06]  /*09c0*/  IADD3.X R7, PT, PT, R4, UR5, RZ, P0, !PT ;  /* 0x0000000504077c10 */ /* 0x000fcc00087fe4ff */
[----:B------:R1:W5:Y:S03]  /*09d0*/  LDG.E R7, desc[UR16][R6.64] ;  /* 0x0000001006077981 */ /* 0x000366000c1e1900 */
.L_x_4244:
[----:B------:R-:W-:Y:S05]  /*09e0*/  BRA.U !UP1, `(.L_x_4245) ;  /* 0x0000000509887547 */ /* 0x000fea000b800000 */
[----:B------:R-:W2:Y:S01]  /*09f0*/  LDC R13, c[0x0][0x4f0] ;  /* 0x00013c00ff0d7b82 */ /* 0x000ea20000000800 */
[----:B------:R-:W-:Y:S01]  /*0a00*/  LEA R0, R3, 0xffffffc0, 0x6 ;  /* 0xffffffc003007811 */ /* 0x000fe200078e30ff */
[----:B------:R-:W3:Y:S03]  /*0a10*/  LDCU.64 UR4, c[0x0][0x4e8] ;  /* 0x00009d00ff0477ac */ /* 0x000ee60008000a00 */
[----:B------:R-:W-:Y:S01]  /*0a20*/  IABS R2, R0 ;  /* 0x0000000000027213 */ /* 0x000fe20000000000 */
[----:B------:R-:W4:Y:S01]  /*0a30*/  LDCU.64 UR6, c[0x0][0x3a0] ;  /* 0x00007400ff0677ac */ /* 0x000f220008000a00 */
[----:B------:R-:W-:Y:S01]  /*0a40*/  MOV R10, RZ ;  /* 0x000000ff000a7202 */ /* 0x000fe20000000f00 */
[----:B------:R-:W4:Y:S01]  /*0a50*/  LDCU.64 UR12, c[0x0][0x3b8] ;  /* 0x00007700ff0c77ac */ /* 0x000f220008000a00 */
[----:B------:R-:W4:Y:S01]  /*0a60*/  LDCU.64 UR10, c[0x0][0x3c0] ;  /* 0x00007800ff0a77ac */ /* 0x000f220008000a00 */
[----:B--2---:R-:W-:-:S04]  /*0a70*/  IABS R5, R13 ;  /* 0x0000000d00057213 */ /* 0x004fc80000000000 */
[----:B------:R-:W1:Y:S08]  /*0a80*/  I2F.RP R9, R5 ;  /* 0x0000000500097306 */ /* 0x000e700000209400 */
[----:B-1----:R-:W1:Y:S02]  /*0a90*/  MUFU.RCP R6, R9 ;  /* 0x0000000900067308 */ /* 0x002e640000001000 */
[----:B-1----:R-:W-:-:S06]  /*0aa0*/  IADD3 R6, PT, PT, R6, 0xffffffe, RZ ;  /* 0x0ffffffe06067810 */ /* 0x002fcc0007ffe0ff */
[----:B-----5:R-:W1:Y:S02]  /*0ab0*/  F2I.FTZ.U32.TRUNC.NTZ R7, R6 ;  /* 0x0000000600077305 */ /* 0x020e64000021f000 */
        /* <DEDUP_REMOVED lines=25> */
[----:B------:R-:W3:Y:S01]  /*0c50*/  LDG.E R6, desc[UR16][R14.64] ;  /* 0x000000100e067981 */ /* 0x000ee2000c1e1900 */
[----:B-1----:R-:W-:Y:S01]  /*0c60*/  IABS R2, R5 ;  /* 0x0000000500027213 */ /* 0x002fe20000000000 */
[----:B----4-:R-:W-:Y:S01]  /*0c70*/  IMAD.U32 R88, RZ, RZ, UR10 ;  /* 0x0000000aff587e24 */ /* 0x010fe2000f8e00ff */
[----:B------:R-:W-:Y:S01]  /*0c80*/  IADD3 R7, PT, PT, -R7, RZ, RZ ;  /* 0x000000ff07077210 */ /* 0x000fe20007ffe1ff */
[----:B------:R-:W-:Y:S01]  /*0c90*/  IMAD.U32 R89, RZ, RZ, UR11 ;  /* 0x0000000bff597e24 */ /* 0x000fe2000f8e00ff */
[----:B------:R-:W1:Y:S01]  /*0ca0*/  I2F.RP R12, R2 ;  /* 0x00000002000c7306 */ /* 0x000e620000209400 */
[----:B------:R-:W-:Y:S02]  /*0cb0*/  MOV R84, UR12 ;  /* 0x0000000c00547c02 */ /* 0x000fe40008000f00 */
[----:B------:R-:W-:Y:S01]  /*0cc0*/  IMAD R0, R13, R7, R0 ;  /* 0x000000070d007224 */ /* 0x000fe200078e0200 */
[----:B------:R-:W-:-:S04]  /*0cd0*/  MOV R85, UR13 ;  /* 0x0000000d00557c02 */ /* 0x000fc80008000f00 */
[----:B-1----:R-:W1:Y:S02]  /*0ce0*/  MUFU.RCP R11, R12 ;  /* 0x0000000c000b7308 */ /* 0x002e640000001000 */
[----:B-1----:R-:W-:-:S06]  /*0cf0*/  VIADD R11, R11, 0xffffffe ;  /* 0x0ffffffe0b0b7836 */ /* 0x002fcc0000000000 */
        /* <DEDUP_REMOVED lines=27> */
[----:B--2---:R-:W-:Y:S02]  /*0eb0*/  IMAD R9, R9, UR4, RZ ;  /* 0x0000000409097c24 */ /* 0x004fe4000f8e02ff */
        /* <DEDUP_REMOVED lines=10> */
[----:B------:R-:W-:Y:S01]  /*0f60*/  IMAD.MOV.U32 R12, RZ, RZ, R6 ;  /* 0x000000ffff0c7224 */ /* 0x000fe200078e0006 */
[----:B------:R-:W-:Y:S01]  /*0f70*/  IADD3 R13, PT, PT, R7, R5, RZ ;  /* 0x00000005070d7210 */ /* 0x000fe20007ffe0ff */
[C---:B-1----:R-:W-:Y:S02]  /*0f80*/  IMAD R5, R0.reuse, UR4, RZ ;  /* 0x0000000400057c24 */ /* 0x042fe4000f8e02ff */
[----:B------:R-:W-:Y:S02]  /*0f90*/  IMAD R7, R0, UR6, RZ ;  /* 0x0000000600077c24 */ /* 0x000fe4000f8e02ff */
[----:B------:R-:W-:-:S02]  /*0fa0*/  IMAD R5, R4, UR5, R5 ;  /* 0x0000000504057c24 */ /* 0x000fc4000f8e0205 */
[----:B------:R-:W-:-:S04]  /*0fb0*/  IMAD.WIDE.U32 R20, R4, UR4, R10 ;  /* 0x0000000404147c25 */ /* 0x000fc8000f8e000a */
[C---:B------:R-:W-:Y:S01]  /*0fc0*/  IMAD R7, R4.reuse, UR7, R7 ;  /* 0x0000000704077c24 */ /* 0x040fe2000f8e0207 */
[----:B------:R-:W-:Y:S01]  /*0fd0*/  IADD3 R14, PT, PT, R21, R5, RZ ;  /* 0x00000005150e7210 */ /* 0x000fe20007ffe0ff */
[----:B------:R-:W-:-:S05]  /*0fe0*/  IMAD.WIDE.U32 R12, R4, UR6, R12 ;  /* 0x00000006040c7c25 */ /* 0x000fca000f8e000c */
[----:B------:R-:W-:Y:S01]  /*0ff0*/  IADD3 R2, PT, PT, R13, R7, RZ ;  /* 0x000000070d027210 */ /* 0x000fe20007ffe0ff */
[----:B------:R-:W-:Y:S06]  /*1000*/  BRA `(.L_x_4246) ;  /* 0x00000004004c7947 */ /* 0x000fec0003800000 */
.L_x_4245:
[----:B------:R-:W-:-:S13]  /*1010*/  ISETP.NE.AND P0, PT, R5, -0x1, PT ;  /* 0xffffffff0500780c */ /* 0x000fda0003f05270 */
        /* <DEDUP_REMOVED lines=14> */
.L_x_4247:
[----:B------:R-:W2:Y:S01]  /*1100*/  LDC.64 R84, c[0x0][0x3b8] ;  /* 0x0000ee00ff547b82 */ /* 0x000ea20000000a00 */
[----:B------:R-:W-:-:S05]  /*1110*/  IADD3 R12, PT, PT, R0, R5, RZ ;  /* 0x00000005000c7210 */ /* 0x000fca0007ffe0ff */
[C---:B--2---:R-:W-:Y:S02]  /*1120*/  IMAD R11, R12.reuse, R85, RZ ;  /* 0x000000550c0b7224 */ /* 0x044fe400078e02ff */
[----:B------:R-:W-:-:S05]  /*1130*/  IMAD.WIDE.U32 R12, R12, R84, RZ ;  /* 0x000000540c0c7225 */ /* 0x000fca00078e00ff */
[----:B------:R-:W-:Y:S02]  /*1140*/  IADD3 R11, PT, PT, R13, R11, RZ ;  /* 0x0000000b0d0b7210 */ /* 0x000fe40007ffe0ff */
[----:B------:R-:W-:Y:S02]  /*1150*/  MOV R10, R12 ;  /* 0x0000000c000a7202 */ /* 0x000fe40000000f00 */
.L_x_4248:
        /* <DEDUP_REMOVED lines=14> */
.L_x_4249:
[----:B------:R-:W2:Y:S01]  /*1240*/  LDC.64 R88, c[0x0][0x3c0] ;  /* 0x0000f000ff587b82 */ /* 0x000ea20000000a00 */
[----:B------:R-:W-:-:S05]  /*1250*/  IADD3 R5, PT, PT, R0, R5, RZ ;  /* 0x0000000500057210 */ /* 0x000fca0007ffe0ff */
[C---:B--2---:R-:W-:Y:S02]  /*1260*/  IMAD R13, R5.reuse, R89, RZ ;  /* 0x00000059050d7224 */ /* 0x044fe400078e02ff */
[----:B------:R-:W-:-:S05]  /*1270*/  IMAD.WIDE.U32 R4, R5, R88, RZ ;  /* 0x0000005805047225 */ /* 0x000fca00078e00ff */
[----:B------:R-:W-:Y:S02]  /*1280*/  IADD3 R13, PT, PT, R5, R13, RZ ;  /* 0x0000000d050d7210 */ /* 0x000fe40007ffe0ff */
[----:B------:R-:W-:-:S07]  /*1290*/  MOV R12, R4 ;  /* 0x00000004000c7202 */ /* 0x000fce0000000f00 */
.L_x_4250:
[----:B------:R-:W2:Y:S01]  /*12a0*/  LDC R9, c[0x0][0x3e8] ;  /* 0x0000fa00ff097b82 */ /* 0x000ea20000000800 */
[----:B------:R-:W-:Y:S02]  /*12b0*/  CS2R R136, SRZ ;  /* 0x0000000000887805 */ /* 0x000fe4000001ff00 */
[----:B--2---:R-:W-:-:S04]  /*12c0*/  IABS R0, R9 ;  /* 0x0000000900007213 */ /* 0x004fc80000000000 */
[----:B------:R-:W1:Y:S08]  /*12d0*/  I2F.RP R5, R0 ;  /* 0x0000000000057306 */ /* 0x000e700000209400 */
[----:B-1----:R-:W1:Y:S02]  /*12e0*/  MUFU.RCP R6, R5 ;  /* 0x0000000500067308 */ /* 0x002e640000001000 */
[----:B-1----:R-:W-:-:S06]  /*12f0*/  IADD3 R6, PT, PT, R6, 0xffffffe, RZ ;  /* 0x0ffffffe06067810 */ /* 0x002fcc0007ffe0ff */
[----:B-----5:R-:W1:Y:S02]  /*1300*/  F2I.FTZ.U32.TRUNC.NTZ R7, R6 ;  /* 0x0000000600077305 */ /* 0x020e64000021f000 */
        /* <DEDUP_REMOVED lines=35> */
.L_x_4246:
[----:B------:R-:W-:Y:S01]  /*1540*/  ISETP.NE.AND P0, PT, R130, -0x1, PT ;  /* 0xffffffff8200780c */ /* 0x000fe20003f05270 */
[----:B------:R-:W-:Y:S01]  /*1550*/  IMAD.IADD R123, R97, 0x1, -R94 ;  /* 0x00000001617b7824 */ /* 0x000fe200078e0a5e */
[----:B------:R-:W-:Y:S01]  /*1560*/  SHF.R.U32.HI R98, RZ, 0x2, R86 ;  /* 0x00000002ff627819 */ /* 0x000fe20000011656 */
[C---:B------:R-:W-:Y:S01]  /*1570*/  IMAD.SHL.U32 R124, R86.reuse, 0x8, RZ ;  /* 0x00000008567c7824 */ /* 0x040fe200078e00ff */
[----:B------:R-:W1:Y:S01]  /*1580*/  LDCU.64 UR4, c[0x0][0x3c8] ;  /* 0x00007900ff0477ac */ /* 0x000e620008000a00 */
[----:B------:R-:W-:Y:S01]  /*1590*/  LOP3.LUT R133, R86, 0x18, RZ, 0xc0, !PT ;  /* 0x0000001856857812 */ /* 0x000fe200078ec0ff */
[----:B------:R-:W-:Y:S01]  /*15a0*/  IMAD.MOV.U32 R99, RZ, RZ, RZ ;  /* 0x000000ffff637224 */ /* 0x000fe200078e00ff */
[CC--:B------:R-:W-:Y:S01]  /*15b0*/  ISETP.GE.AND P6, PT, R98.reuse, R123.reuse, PT ;  /* 0x0000007b6200720c */ /* 0x0c0fe20003fc6270 */
[----:B------:R-:W-:Y:S01]  /*15c0*/  VIADD R0, R98, 0x20 ;  /* 0x0000002062007836 */ /* 0x000fe20000000000 */
[----:B------:R-:W-:Y:S01]  /*15d0*/  LOP3.LUT R13, R124, 0x18, RZ, 0xc0, !PT ;  /* 0x000000187c0d7812 */ /* 0x000fe200078ec0ff */
[----:B------:R-:W-:Y:S01]  /*15e0*/  IMAD.WIDE.U32 R22, R23, 0x40, R98 ;  /* 0x0000004017167825 */ /* 0x000fe200078e0062 */
[----:B------:R-:W2:Y:S02]  /*15f0*/  LDCU.64 UR6, c[0x0][0x388] ;  /* 0x00007100ff0677ac */ /* 0x000ea40008000a00 */
[----:B------:R-:W3:Y:S01]  /*1600*/  @P0 LDC.64 R4, c[0x0][0x3b0] ;  /* 0x0000ec00ff040b82 */ /* 0x000ee20000000a00 */
[----:B------:R-:W-:Y:S01]  /*1610*/  ISETP.GE.AND P5, PT, R0, R123, PT ;  /* 0x0000007b0000720c */ /* 0x000fe20003fa6270 */
[----:B------:R-:W-:-:S02]  /*1620*/  IMAD.SHL.U32 R92, R3, 0x40, RZ ;  /* 0x00000040035c7824 */ /* 0x000fc400078e00ff */
[----:B------:R-:W-:Y:S02]  /*1630*/  IMAD.SHL.U32 R95, R86, 0x20, RZ ;  /* 0x00000020565f7824 */ /* 0x000fe400078e00ff */
[----:B------:R-:W-:Y:S02]  /*1640*/  IMAD.MOV.U32 R90, RZ, RZ, 0x20 ;  /* 0x00000020ff5a7424 */ /* 0x000fe400078e00ff */
[----:B------:R-:W4:Y:S08]  /*1650*/  @!P0 LDC.64 R6, c[0x0][0x398] ;  /* 0x0000e600ff068b82 */ /* 0x000f300000000a00 */
[----:B------:R-:W5:Y:S01]  /*1660*/  @!P6 LDC.64 R10, c[0x0][0x3b0] ;  /* 0x0000ec00ff0aeb82 */ /* 0x000f620000000a00 */
[----:B---3--:R-:W-:Y:S01]  /*1670*/  @P0 IMAD.WIDE.U32 R24, R130, R4, RZ ;  /* 0x0000000482180225 */ /* 0x008fe200078e00ff */
[----:B------:R-:W-:-:S03]  /*1680*/  LOP3.LUT R4, R124, 0x1f20, RZ, 0xc0, !PT ;  /* 0x00001f207c047812 */ /* 0x000fc600078ec0ff */
[----:B----4-:R-:W-:Y:S01]  /*1690*/  @!P0 IMAD.WIDE.U32 R16, R8, R6, RZ ;  /* 0x0000000608108225 */ /* 0x010fe200078e00ff */
[----:B------:R-:W-:-:S03]  /*16a0*/  LOP3.LUT R6, R124, 0xd8, RZ, 0xc0, !PT ;  /* 0x000000d87c067812 */ /* 0x000fc600078ec0ff */
[----:B------:R-:W-:Y:S01]  /*16b0*/  @P0 IMAD.MOV.U32 R16, RZ, RZ, R24 ;  /* 0x000000ffff100224 */ /* 0x000fe200078e0018 */
[----:B------:R-:W-:Y:S01]  /*16c0*/  LOP3.LUT R131, R6, R133, RZ, 0x3c, !PT ;  /* 0x0000008506837212 */ /* 0x000fe200078e3cff */
[----:B------:R-:W-:Y:S02]  /*16d0*/  @!P0 IMAD R7, R8, R7, R17 ;  /* 0x0000000708078224 */ /* 0x000fe400078e0211 */
[----:B------:R-:W-:Y:S01]  /*16e0*/  @P0 IMAD R7, R130, R5, R25 ;  /* 0x0000000582070224 */ /* 0x000fe200078e0219 */
[----:B------:R-:W-:Y:S01]  /*16f0*/  IADD3 R16, P0, PT, R13, R16, RZ ;  /* 0x000000100d107210 */ /* 0x000fe20007f1e0ff */
[----:B------:R-:W3:Y:S01]  /*1700*/  @!P5 LDC.64 R8, c[0x0][0x3b0] ;  /* 0x0000ec00ff08db82 */ /* 0x000ee20000000a00 */
[----:B------:R-:W-:-:S03]  /*1710*/  LOP3.LUT R131, R4, R131, RZ, 0xfc, !PT ;  /* 0x0000008304837212 */ /* 0x000fc600078efcff */
[----:B------:R-:W-:Y:S01]  /*1720*/  IMAD.X R17, RZ, RZ, R7, P0 ;  /* 0x000000ffff117224 */ /* 0x000fe200000e0607 */
[----:B------:R-:W-:Y:S01]  /*1730*/  IADD3 R20, P0, PT, R13, R20, RZ ;  /* 0x000000140d147210 */ /* 0x000fe20007f1e0ff */
[C---:B-1----:R-:W-:Y:S02]  /*1740*/  IMAD.WIDE.U32 R16, R18.reuse, UR4, R16 ;  /* 0x0000000412107c25 */ /* 0x042fe4000f8e0010 */
[----:B------:R-:W1:Y:S01]  /*1750*/  @!P6 LDC.64 R6, c[0x0][0x380] ;  /* 0x0000e000ff06eb82 */ /* 0x000e620000000a00 */
[----:B------:R-:W-:Y:S01]  /*1760*/  UMOV UR4, 0x400 ;  /* 0x0000040000047882 */ /* 0x000fe20000000000 */
[----:B------:R-:W-:Y:S02]  /*1770*/  IMAD R19, R18, UR5, R17 ;  /* 0x0000000512137c24 */ /* 0x000fe4000f8e0211 */
[----:B------:R-:W-:Y:S01]  /*1780*/  IMAD.X R21, RZ, RZ, R14, P0 ;  /* 0x000000ffff157224 */ /* 0x000fe200000e060e */
[----:B------:R-:W-:Y:S01]  /*1790*/  @!P5 IADD3 R15, P0, PT, R22, 0x20, RZ ;  /* 0x00000020160fd810 */ /* 0x000fe20007f1e0ff */
[----:B-----5:R-:W-:-:S02]  /*17a0*/  @!P6 IMAD R14, R23, R10, RZ ;  /* 0x0000000a170ee224 */ /* 0x020fc400078e02ff */
[----:B------:R-:W4:Y:S01]  /*17b0*/  S2UR UR5, SR_CgaCtaId ;  /* 0x00000000000579c3 */ /* 0x000f220000008800 */
[----:B------:R-:W-:Y:S02]  /*17c0*/  @!P6 IMAD.MOV.U32 R18, RZ, RZ, R16 ;  /* 0x000000ffff12e224 */ /* 0x000fe400078e0010 */
[C---:B------:R-:W-:Y:S02]  /*17d0*/  @!P6 IMAD R14, R22.reuse, R11, R14 ;  /* 0x0000000b160ee224 */ /* 0x040fe400078e020e */
[----:B------:R-:W-:Y:S02]  /*17e0*/  @!P5 IMAD.X R11, RZ, RZ, R23, P0 ;  /* 0x000000ffff0bd224 */ /* 0x000fe400000e0617 */
[--C-:B------:R-:W-:Y:S01]  /*17f0*/  @!P5 IMAD.MOV.U32 R17, RZ, RZ, R19.reuse ;  /* 0x000000ffff11d224 */ /* 0x100fe200078e0013 */
[----:B------:R-:W5:Y:S01]  /*1800*/  @!P5 LDC.64 R4, c[0x0][0x380] ;  /* 0x0000e000ff04db82 */ /* 0x000f620000000a00 */
[----:B------:R-:W-:-:S04]  /*1810*/  @!P6 IMAD.WIDE.U32 R18, R22, R10, R18 ;  /* 0x0000000a1612e225 */ /* 0x000fc800078e0012 */
[----:B---3--:R-:W-:Y:S01]  /*1820*/  @!P5 IMAD R10, R11, R8, RZ ;  /* 0x000000080b0ad224 */ /* 0x008fe200078e02ff */
[----:B------:R-:W-:Y:S01]  /*1830*/  IADD3 R11, PT, PT, R87, 0x40, -R92 ;  /* 0x00000040570b7810 */ /* 0x000fe20007ffe85c */
[----:B------:R-:W-:Y:S01]  /*1840*/  IMAD.WIDE.U32 R20, R98, R84, R20 ;  /* 0x0000005462147225 */ /* 0x000fe200078e0014 */
[----:B-1----:R-:W-:Y:S02]  /*1850*/  @!P6 LEA R6, P1, R18, R6, 0x1 ;  /* 0x000000061206e211 */ /* 0x002fe400078208ff */
[----:B------:R-:W-:Y:S01]  /*1860*/  ISETP.GE.AND P3, PT, R0, R11, PT ;  /* 0x0000000b0000720c */ /* 0x000fe20003f66270 */
[C---:B------:R-:W-:Y:S01]  /*1870*/  IMAD R125, R98.reuse, R85, R21 ;  /* 0x00000055627d7224 */ /* 0x040fe200078e0215 */
[----:B------:R-:W-:Y:S01]  /*1880*/  ISETP.GE.AND P4, PT, R98, R11, PT ;  /* 0x0000000b6200720c */ /* 0x000fe20003f86270 */
[C---:B------:R-:W-:Y:S01]  /*1890*/  @!P5 IMAD R9, R15.reuse, R9, R10 ;  /* 0x000000090f09d224 */ /* 0x040fe200078e020a */
[----:B--2---:R-:W-:Y:S01]  /*18a0*/  LEA R126, P0, R20, UR6, 0x1 ;  /* 0x00000006147e7c11 */ /* 0x004fe2000f8008ff */
[----:B------:R-:W-:Y:S01]  /*18b0*/  @!P5 IMAD.WIDE.U32 R16, R15, R8, R16 ;  /* 0x000000080f10d225 */ /* 0x000fe200078e0010 */
[----:B----4-:R-:W-:Y:S01]  /*18c0*/  ULEA UR5, UR5, UR4, 0x18 ;  /* 0x0000000405057291 */ /* 0x010fe2000f8ec0ff */
[----:B------:R-:W-:-:S02]  /*18d0*/  ISETP.GE.AND P2, PT, R0, R11, PT ;  /* 0x0000000b0000720c */ /* 0x000fc40003f46270 */
[----:B------:R-:W-:Y:S01]  /*18e0*/  @!P6 IMAD.IADD R14, R19, 0x1, R14 ;  /* 0x00000001130ee824 */ /* 0x000fe200078e020e */
[----:B------:R-:W-:Y:S01]  /*18f0*/  LEA.HI.X R125, R20, UR7, R125, 0x1, P0 ;  /* 0x00000007147d7c11 */ /* 0x000fe200080f0c7d */
[----:B------:R-:W-:Y:S01]  /*1900*/  @!P5 IMAD.IADD R9, R17, 0x1, R9 ;  /* 0x000000011109d824 */ /* 0x000fe200078e0209 */
[----:B------:R-:W-:Y:S01]  /*1910*/  LEA R131, R131, UR5, 0x1 ;  /* 0x0000000583837c11 */ /* 0x000fe2000f8e08ff */
[----:B------:R-:W1:Y:S01]  /*1920*/  LDCU.64 UR6, c[0x0][0x390] ;  /* 0x00007200ff0677ac */ /* 0x000e620008000a00 */
[----:B-----5:R-:W-:Y:S01]  /*1930*/  @!P5 LEA R8, P0, R16, R4, 0x1 ;  /* 0x000000041008d211 */ /* 0x020fe200078008ff */
[----:B------:R-:W-:Y:S01]  /*1940*/  IMAD.SHL.U32 R4, R84, 0x20, RZ ;  /* 0x0000002054047824 */ /* 0x000fe200078e00ff */
[----:B------:R-:W-:Y:S01]  /*1950*/  @!P6 LEA.HI.X R7, R18, R7, R14, 0x1, P1 ;  /* 0x000000071207e211 */ /* 0x000fe200008f0c0e */
[----:B------:R-:W-:Y:S01]  /*1960*/  @!P4 IMAD.MOV.U32 R127, RZ, RZ, R125 ;  /* 0x000000ffff7fc224 */ /* 0x000fe200078e007d */
[----:B------:R-:W-:Y:S01]  /*1970*/  @!P5 LEA.HI.X R9, R16, R5, R9, 0x1, P0 ;  /* 0x000000051009d211 */ /* 0x000fe200000f0c09 */
[----:B------:R-:W-:Y:S01]  /*1980*/  IMAD.SHL.U32 R0, R86, 0x10, RZ ;  /* 0x0000001056007824 */ /* 0x000fe200078e00ff */
[----:B------:R-:W-:Y:S01]  /*1990*/  SHF.L.U64.HI R5, R84, 0x5, R85 ;  /* 0x0000000554057819 */ /* 0x000fe20000010255 */
[----:B------:R-:W-:Y:S01]  /*19a0*/  @!PT LDS RZ, [RZ] ;  /* 0x00000000fffff984 */ /* 0x000fe20000000800 */
[----:B------:R-:W-:Y:S01]  /*19b0*/  @!PT LDS RZ, [RZ] ;  /* 0x00000000fffff984 */ /* 0x000fe20000000800 */
[----:B------:R-:W-:Y:S01]  /*19c0*/  @!PT LDS RZ, [RZ] ;  /* 0x00000000fffff984 */ /* 0x000fe20000000800 */
[----:B------:R-:W-:Y:S01]  /*19d0*/  @!P6 LDGSTS.E.BYPASS.LTC128B.128 [R131], desc[UR16][R6.64] ;  /* 0x000000000683efae */ /* 0x000fe2000b981a10 */
[----:B------:R-:W-:-:S02]  /*19e0*/  @!P3 LEA R10, P0, R4, R126, 0x1 ;  /* 0x0000007e040ab211 */ /* 0x000fc400078008ff */
[----:B------:R-:W-:Y:S01]  /*19f0*/  IADD3 R12, P1, PT, R13, R12, RZ ;  /* 0x0000000c0d0c7210 */ /* 0x000fe20007f3e0ff */
[----:B------:R-:W-:Y:S01]  /*1a00*/  @!P6 LDGSTS.E.BYPASS.LTC128B.128 [R131+0x1000], desc[UR16][R6.64+0x40] ;  /* 0x010000400683efae */ /* 0x000fe2000b981a10 */
[----:B------:R-:W-:Y:S01]  /*1a10*/  @!P3 LEA.HI.X R11, R4, R125, R5, 0x1, P0 ;  /* 0x0000007d040bb211 */ /* 0x000fe200000f0c05 */
[----:B------:R-:W-:Y:S02]  /*1a20*/  IMAD.SHL.U32 R5, R88, 0x20, RZ ;  /* 0x0000002058057824 */ /* 0x000fe400078e00ff */
[----:B------:R2:W-:Y:S01]  /*1a30*/  @!P6 LDGSTS.E.BYPASS.LTC128B.128 [R131+0x2000], desc[UR16][R6.64+0x80] ;  /* 0x020000800683efae */ /* 0x0005e2000b981a10 */
[----:B------:R-:W-:Y:S01]  /*1a40*/  IMAD.X R13, RZ, RZ, R2, P1 ;  /* 0x000000ffff0d7224 */ /* 0x000fe200008e0602 */
[----:B------:R-:W-:Y:S02]  /*1a50*/  LOP3.LUT R2, R95, 0xc0, RZ, 0xc0, !PT ;  /* 0x000000c05f027812 */ /* 0x000fe400078ec0ff */
[----:B------:R-:W-:Y:S01]  /*1a60*/  @!P5 LDGSTS.E.BYPASS.LTC128B.128 [R131+0x800], desc[UR16][R8.64] ;  /* 0x008000000883dfae */ /* 0x000fe2000b981a10 */
[----:B------:R-:W-:Y:S01]  /*1a70*/  IMAD.WIDE.U32 R12, R98, R88, R12 ;  /* 0x00000058620c7225 */ /* 0x000fe200078e000c */
[----:B------:R-:W-:-:S02]  /*1a80*/  ISETP.NE.AND P6, PT, R3, 0x1, PT ;  /* 0x000000010300780c */ /* 0x000fc40003fc5270 */
[----:B------:R-:W-:Y:S01]  /*1a90*/  @!P5 LDGSTS.E.BYPASS.LTC128B.128 [R131+0x1800], desc[UR16][R8.64+0x40] ;  /* 0x018000400883dfae */ /* 0x000fe2000b981a10 */
[----:B------:R-:W-:Y:S01]  /*1aa0*/  IMAD R129, R98, R89, R13 ;  /* 0x0000005962817224 */ /* 0x000fe200078e020d */
[----:B-1----:R-:W-:Y:S02]  /*1ab0*/  LEA R128, P0, R12, UR6, 0x1 ;  /* 0x000000060c807c11 */ /* 0x002fe4000f8008ff */
[----:B------:R1:W-:Y:S01]  /*1ac0*/  @!P5 LDGSTS.E.BYPASS.LTC128B.128 [R131+0x2800], desc[UR16][R8.64+0x80] ;  /* 0x028000800883dfae */ /* 0x0003e2000b981a10 */
[----:B------:R-:W-:Y:S02]  /*1ad0*/  LOP3.LUT R98, R98, 0x7, RZ, 0xc0, !PT ;  /* 0x0000000762627812 */ /* 0x000fe400078ec0ff */
[----:B------:R-:W-:Y:S01]  /*1ae0*/  LEA.HI.X R129, R12, UR7, R129, 0x1, P0 ;  /* 0x000000070c817c11 */ /* 0x000fe200080f0c81 */
[----:B------:R-:W-:Y:S01]  /*1af0*/  @!P4 LDGSTS.E.BYPASS.LTC128B.128 [R131+0x3000], desc[UR16][R126.64] ;  /* 0x030000007e83cfae */ /* 0x000fe2000b981a10 */
[----:B------:R-:W-:-:S03]  /*1b00*/  @!P2 LEA R4, P0, R5, R128, 0x1 ;  /* 0x000000800504a211 */ /* 0x000fc600078008ff */
[----:B------:R-:W-:Y:S04]  /*1b10*/  @!P4 LDGSTS.E.BYPASS.LTC128B.128 [R131+0x4000], desc[UR16][R126.64+0x40] ;  /* 0x040000407e83cfae */ /* 0x000fe8000b981a10 */
[----:B------:R-:W-:Y:S01]  /*1b20*/  @!P4 LDGSTS.E.BYPASS.LTC128B.128 [R131+0x5000], desc[UR16][R126.64+0x80] ;  /* 0x050000807e83cfae */ /* 0x000fe2000b981a10 */
[----:B--2---:R-:W-:-:S03]  /*1b30*/  LOP3.LUT R7, R95, 0x120, RZ, 0xc0, !PT ;  /* 0x000001205f077812 */ /* 0x004fc600078ec0ff */
[----:B------:R-:W-:Y:S01]  /*1b40*/  @!P3 LDGSTS.E.BYPASS.LTC128B.128 [R131+0x3800], desc[UR16][R10.64] ;  /* 0x038000000a83bfae */ /* 0x000fe2000b981a10 */
[----:B------:R-:W-:Y:S02]  /*1b50*/  SHF.L.U64.HI R6, R88, 0x5, R89 ;  /* 0x0000000558067819 */ /* 0x000fe40000010259 */
[----:B------:R-:W-:Y:S01]  /*1b60*/  LOP3.LUT R7, R7, 0x3e00, R0, 0xf8, !PT ;  /* 0x00003e0007077812 */ /* 0x000fe200078ef800 */
[----:B------:R-:W-:Y:S01]  /*1b70*/  @!P3 LDGSTS.E.BYPASS.LTC128B.128 [R131+0x4800], desc[UR16][R10.64+0x40] ;  /* 0x048000400a83bfae */ /* 0x000fe2000b981a10 */
[----:B------:R-:W-:Y:S02]  /*1b80*/  LOP3.LUT R0, R0, 0x100, RZ, 0xc0, !PT ;  /* 0x0000010000007812 */ /* 0x000fe400078ec0ff */
[----:B------:R-:W-:Y:S01]  /*1b90*/  @!P2 LEA.HI.X R5, R5, R129, R6, 0x1, P0 ;  /* 0x000000810505a211 */ /* 0x000fe200000f0c06 */
[----:B------:R-:W-:Y:S01]  /*1ba0*/  @!P3 LDGSTS.E.BYPASS.LTC128B.128 [R131+0x5800], desc[UR16][R10.64+0x80] ;  /* 0x058000800a83bfae */ /* 0x000fe2000b981a10 */
[----:B------:R-:W-:Y:S01]  /*1bb0*/  LOP3.LUT R121, R0, 0x20, R95, 0xf8, !PT ;  /* 0x0000002000797812 */ /* 0x000fe200078ef85f */
[----:B-1----:R-:W-:-:S02]  /*1bc0*/  IMAD.SHL.U32 R9, R86, 0x4, RZ ;  /* 0x0000000456097824 */ /* 0x002fc400078e00ff */
[----:B------:R-:W0:Y:S01]  /*1bd0*/  LDGDEPBAR ;  /* 0x00000000000079af */ /* 0x000e220000000000 */
[----:B------:R-:W-:Y:S02]  /*1be0*/  LOP3.LUT P0, R91, R86, 0x4, RZ, 0xc0, !PT ;  /* 0x00000004565b7812 */ /* 0x000fe4000780c0ff */
[----:B------:R-:W-:Y:S02]  /*1bf0*/  LOP3.LUT R9, R2, 0x18, R9, 0xf8, !PT ;  /* 0x0000001802097812 */ /* 0x000fe400078ef809 */
[--C-:B------:R-:W-:Y:S02]  /*1c00*/  SHF.R.U32.HI R2, RZ, 0x1, R86.reuse ;  /* 0x00000001ff027819 */ /* 0x100fe40000011656 */
[C---:B------:R-:W-:Y:S02]  /*1c10*/  LOP3.LUT R8, R9.reuse, 0x8, R86, 0x78, !PT ;  /* 0x0000000809087812 */ /* 0x040fe400078e7856 */
[----:B------:R-:W-:Y:S02]  /*1c20*/  LOP3.LUT R0, R9, 0x8, R2, 0x78, !PT ;  /* 0x0000000809007812 */ /* 0x000fe400078e7802 */
[----:B------:R-:W-:-:S02]  /*1c30*/  LOP3.LUT R121, R121, R8, RZ, 0xfc, !PT ;  /* 0x0000000879797212 */ /* 0x000fc400078efcff */
[----:B------:R-:W-:Y:S02]  /*1c40*/  LOP3.LUT R122, R7, R0, RZ, 0xfc, !PT ;  /* 0x00000000077a7212 */ /* 0x000fe400078efcff */
[----:B------:R-:W-:Y:S02]  /*1c50*/  LEA R121, R121, UR5, 0x1 ;  /* 0x0000000579797c11 */ /* 0x000fe4000f8e08ff */
[----:B------:R-:W-:Y:S02]  /*1c60*/  LEA R122, R122, UR5, 0x1 ;  /* 0x000000057a7a7c11 */ /* 0x000fe4000f8e08ff */
[----:B------:R-:W-:Y:S01]  /*1c70*/  SEL R93, R90, 0xffffffe0, !P0 ;  /* 0xffffffe05a5d7807 */ /* 0x000fe20004000000 */
[----:B------:R-:W-:-:S04]  /*1c80*/  DEPBAR.LE SB0, 0x0 ;  /* 0x000080000000791a */ /* 0x000fc80000000000 */
[----:B------:R-:W-:Y:S01]  /*1c90*/  BAR.SYNC.DEFER_BLOCKING 0x0 ;  /* 0x0000000000007b1d */ /* 0x000fe20000010000 */
[--C-:B------:R-:W-:Y:S02]  /*1ca0*/  IMAD.IADD R99, R122, 0x1, R93.reuse ;  /* 0x000000017a637824 */ /* 0x100fe400078e025d */
[----:B------:R-:W-:-:S03]  /*1cb0*/  IMAD.IADD R96, R121, 0x1, R93 ;  /* 0x0000000179607824 */ /* 0x000fc600078e025d */
        /* <DEDUP_REMOVED lines=19> */
[----:B------:R-:W2:Y:S04]  /*1df0*/  LDSM.16.M88.4 R44, [R121+0x3000] ;  /* 0x00300000792c783b */ /* 0x000ea80000000200 */
[----:B------:R-:W3:Y:S04]  /*1e00*/  LDSM.16.M88.4 R36, [R121+0x3400] ;  /* 0x003400007924783b */ /* 0x000ee80000000200 */
[----:B------:R-:W4:Y:S04]  /*1e10*/  LDSM.16.M88.4 R28, [R121+0x3800] ;  /* 0x00380000791c783b */ /* 0x000f280000000200 */
[----:B------:R-:W5:Y:S04]  /*1e20*/  LDSM.16.M88.4 R56, [R121+0x3c00] ;  /* 0x003c00007938783b */ /* 0x000f680000000200 */
[----:B------:R-:W-:Y:S04]  /*1e30*/  LDSM.16.M88.4 R52, [R96+0x3000] ;  /* 0x003000006034783b */ /* 0x000fe80000000200 */
[----:B-1----:R-:W1:Y:S04]  /*1e40*/  LDSM.16.M88.4 R4, [R99] ;  /* 0x000000006304783b */ /* 0x002e680000000200 */
[----:B------:R-:W1:Y:S04]  /*1e50*/  LDSM.16.M88.4 R20, [R96+0x3400] ;  /* 0x003400006014783b */ /* 0x000e680000000200 */
[----:B------:R-:W1:Y:S04]  /*1e60*/  LDSM.16.M88.4 R12, [R96+0x3800] ;  /* 0x00380000600c783b */ /* 0x000e680000000200 */
[----:B------:R-:W1:Y:S04]  /*1e70*/  LDSM.16.M88.4 R8, [R96+0x3c00] ;  /* 0x003c00006008783b */ /* 0x000e680000000200 */
[----:B------:R-:W-:Y:S01]  /*1e80*/  LDSM.16.M88.4 R16, [R122+0x1000] ;  /* 0x001000007a10783b */ /* 0x000fe20000000200 */
[C---:B--2---:R-:W-:Y:S03]  /*1e90*/  HMMA.16816.F32.BF16 R48, R72.reuse, R44, RZ ;  /* 0x0000002c4830723c */ /* 0x044fe600000418ff */
[----:B------:R-:W-:Y:S04]  /*1ea0*/  LDSM.16.M88.4 R60, [R121+0x4000] ;  /* 0x00400000793c783b */ /* 0x000fe80000000200 */
[----:B------:R-:W-:Y:S01]  /*1eb0*/  LDSM.16.M88.4 R76, [R99+0x1000] ;  /* 0x00100000634c783b */ /* 0x000fe20000000200 */
[C---:B------:R-:W-:Y:S03]  /*1ec0*/  HMMA.16816.F32.BF16 R44, R72.reuse, R46, RZ ;  /* 0x0000002e482c723c */ /* 0x040fe600000418ff */
[----:B------:R-:W-:Y:S04]  /*1ed0*/  LDSM.16.M88.4 R80, [R96+0x4c00] ;  /* 0x004c00006050783b */ /* 0x000fe80000000200 */
[----:B------:R-:W-:Y:S01]  /*1ee0*/  LDSM.16.M88.4 R68, [R122+0x2000] ;  /* 0x002000007a44783b */ /* 0x000fe20000000200 */
[C---:B---3--:R-:W-:Y:S03]  /*1ef0*/  HMMA.16816.F32.BF16 R40, R72.reuse, R36, RZ ;  /* 0x000000244828723c */ /* 0x048fe600000418ff */
[----:B------:R-:W-:Y:S04]  /*1f00*/  LDSM.16.M88.4 R64, [R121+0x5000] ;  /* 0x005000007940783b */ /* 0x000fe80000000200 */
[----:B------:R-:W0:Y:S01]  /*1f10*/  LDGDEPBAR ;  /* 0x00000000000079af */ /* 0x000e220000000000 */
[C---:B------:R-:W-:Y:S08]  /*1f20*/  HMMA.16816.F32.BF16 R36, R72.reuse, R38, RZ ;  /* 0x000000264824723c */ /* 0x040ff000000418ff */
[C---:B----4-:R-:W-:Y:S08]  /*1f30*/  HMMA.16816.F32.BF16 R32, R72.reuse, R28, RZ ;  /* 0x0000001c4820723c */ /* 0x050ff000000418ff */
[C---:B------:R-:W-:Y:S08]  /*1f40*/  HMMA.16816.F32.BF16 R28, R72.reuse, R30, RZ ;  /* 0x0000001e481c723c */ /* 0x040ff000000418ff */
[C---:B-----5:R-:W-:Y:S08]  /*1f50*/  HMMA.16816.F32.BF16 R24, R72.reuse, R56, RZ ;  /* 0x000000384818723c */ /* 0x060ff000000418ff */
[----:B------:R-:W-:Y:S01]  /*1f60*/  HMMA.16816.F32.BF16 R72, R72, R58, RZ ;  /* 0x0000003a4848723c */ /* 0x000fe200000418ff */
        /* <DEDUP_REMOVED lines=10> */
[C---:B------:R-:W-:Y:S08]  /*2010*/  HMMA.16816.F32.BF16 R24, R4.reuse, R8, R24 ;  /* 0x000000080418723c */ /* 0x040ff00000041818 */
        /* <DEDUP_REMOVED lines=8> */
[C---:B------:R-:W-:Y:S01]  /*20a0*/  HMMA.16816.F32.BF16 R44, R16.reuse, R62, R44 ;  /* 0x0000003e102c723c */ /* 0x040fe2000004182c */
[----:B------:R-:W2:Y:S07]  /*20b0*/  LDSM.16.M88.4 R60, [R121+0x5400] ;  /* 0x00540000793c783b */ /* 0x000eae0000000200 */
[C---:B------:R-:W-:Y:S08]  /*20c0*/  HMMA.16816.F32.BF16 R40, R16.reuse, R56, R40 ;  /* 0x000000381028723c */ /* 0x040ff00000041828 */
[C---:B------:R-:W-:Y:S01]  /*20d0*/  HMMA.16816.F32.BF16 R36, R16.reuse, R58, R36 ;  /* 0x0000003a1024723c */ /* 0x040fe20000041824 */
[----:B------:R-:W5:Y:S07]  /*20e0*/  LDSM.16.M88.4 R56, [R121+0x5800] ;  /* 0x005800007938783b */ /* 0x000f6e0000000200 */
[----:B------:R-:W-:Y:S01]  /*20f0*/  HMMA.16816.F32.BF16 R72, R16, R22, R72 ;  /* 0x000000161048723c */ /* 0x000fe20000041848 */
[----:B------:R-:W-:Y:S04]  /*2100*/  LDSM.16.M88.4 R20, [R99+0x2000] ;  /* 0x002000006314783b */ /* 0x000fe80000000200 */
[----:B------:R-:W-:Y:S03]  /*2110*/  LDSM.16.M88.4 R16, [R96+0x5000] ;  /* 0x005000006010783b */ /* 0x000fe60000000200 */
[C---:B---3--:R-:W-:Y:S08]  /*2120*/  HMMA.16816.F32.BF16 R32, R76.reuse, R4, R32 ;  /* 0x000000044c20723c */ /* 0x048ff00000041820 */
[C---:B------:R-:W-:Y:S01]  /*2130*/  HMMA.16816.F32.BF16 R28, R76.reuse, R6, R28 ;  /* 0x000000064c1c723c */ /* 0x040fe2000004181c */
[----:B------:R-:W3:Y:S07]  /*2140*/  LDSM.16.M88.4 R4, [R96+0x5c00] ;  /* 0x005c00006004783b */ /* 0x000eee0000000200 */
[C---:B------:R-:W-:Y:S08]  /*2150*/  HMMA.16816.F32.BF16 R24, R76.reuse, R80, R24 ;  /* 0x000000504c18723c */ /* 0x040ff00000041818 */
[C---:B------:R-:W-:Y:S08]  /*2160*/  HMMA.16816.F32.BF16 R48, R76.reuse, R12, R48 ;  /* 0x0000000c4c30723c */ /* 0x040ff00000041830 */
[C---:B------:R-:W-:Y:S01]  /*2170*/  HMMA.16816.F32.BF16 R44, R76.reuse, R14, R44 ;  /* 0x0000000e4c2c723c */ /* 0x040fe2000004182c */
[----:B------:R-:W3:Y:S07]  /*2180*/  LDSM.16.M88.4 R12, [R96+0x5400] ;  /* 0x00540000600c783b */ /* 0x000eee0000000200 */
[C---:B----4-:R-:W-:Y:S08]  /*2190*/  HMMA.16816.F32.BF16 R40, R76.reuse, R8, R40 ;  /* 0x000000084c28723c */ /* 0x050ff00000041828 */
[----:B------:R-:W-:Y:S01]  /*21a0*/  HMMA.16816.F32.BF16 R36, R76, R10, R36 ;  /* 0x0000000a4c24723c */ /* 0x000fe20000041824 */
[----:B------:R-:W4:Y:S01]  /*21b0*/  LDSM.16.M88.4 R8, [R96+0x5800] ;  /* 0x005800006008783b */ /* 0x000f220000000200 */
[----:B------:R-:W-:-:S06]  /*21c0*/  DEPBAR.LE SB0, 0x0 ;  /* 0x000080000000791a */ /* 0x000fcc0000000000 */
[----:B------:R-:W-:Y:S08]  /*21d0*/  HMMA.16816.F32.BF16 R72, R76, R82, R72 ;  /* 0x000000524c48723c */ /* 0x000ff00000041848 */
[C---:B-1----:R-:W-:Y:S08]  /*21e0*/  HMMA.16816.F32.BF16 R24, R68.reuse, R52, R24 ;  /* 0x000000344418723c */ /* 0x042ff00000041818 */
[C---:B------:R-:W-:Y:S08]  /*21f0*/  HMMA.16816.F32.BF16 R48, R68.reuse, R64, R48 ;  /* 0x000000404430723c */ /* 0x040ff00000041830 */
[C---:B------:R-:W-:Y:S08]  /*2200*/  HMMA.16816.F32.BF16 R44, R68.reuse, R66, R44 ;  /* 0x00000042442c723c */ /* 0x040ff0000004182c */
[C---:B--2---:R-:W-:Y:S08]  /*2210*/  HMMA.16816.F32.BF16 R40, R68.reuse, R60, R40 ;  /* 0x0000003c4428723c */ /* 0x044ff00000041828 */
[C---:B------:R-:W-:Y:S08]  /*2220*/  HMMA.16816.F32.BF16 R36, R68.reuse, R62, R36 ;  /* 0x0000003e4424723c */ /* 0x040ff00000041824 */
[C---:B-----5:R-:W-:Y:S08]  /*2230*/  HMMA.16816.F32.BF16 R32, R68.reuse, R56, R32 ;  /* 0x000000384420723c */ /* 0x060ff00000041820 */
[C---:B------:R-:W-:Y:S08]  /*2240*/  HMMA.16816.F32.BF16 R28, R68.reuse, R58, R28 ;  /* 0x0000003a441c723c */ /* 0x040ff0000004181c */
[----:B------:R-:W-:Y:S08]  /*2250*/  HMMA.16816.F32.BF16 R72, R68, R54, R72 ;  /* 0x000000364448723c */ /* 0x000ff00000041848 */
[----:B---3--:R-:W-:Y:S01]  /*2260*/  HMMA.16816.F32.BF16 R24, R20, R4, R24 ;  /* 0x000000041418723c */ /* 0x008fe20000041818 */
        /* <DEDUP_REMOVED lines=10> */
[C---:B----4-:R-:W-:Y:S08]  /*2310*/  HMMA.16816.F32.BF16 R32, R20.reuse, R8, R32 ;  /* 0x000000081420723c */ /* 0x050ff00000041820 */
        /* <DEDUP_REMOVED lines=15> */
.L_x_4252:
        /* <DEDUP_REMOVED lines=60> */
.L_x_4253:
        /* <DEDUP_REMOVED lines=13> */
.L_x_4251:
[----:B------:R-:W-:Y:S01]  /*28a0*/  IMAD.SHL.U32 R87, R86, 0x2, RZ ;  /* 0x0000000256577824 */ /* 0x000fe200078e00ff */
[----:B------:R-:W2:Y:S01]  /*28b0*/  LDCU UR4, c[0x0][0x45c] ;  /* 0x00008b80ff0477ac */ /* 0x000ea20008000800 */
[----:B------:R-:W-:-:S03]  /*28c0*/  LOP3.LUT R120, R0, 0x120, R95, 0xf8, !PT ;  /* 0x0000012000787812 */ /* 0x000fc600078ef85f */
[----:B------:R-:W-:Y:S02]  /*28d0*/  LOP3.LUT R87, R92, 0x6, R87, 0xf8, !PT ;  /* 0x000000065c577812 */ /* 0x000fe400078ef857 */
[----:B------:R-:W-:-:S03]  /*28e0*/  LEA R120, R120, UR5, 0x1 ;  /* 0x0000000578787c11 */ /* 0x000fc6000f8e08ff */
[C---:B-1----:R-:W-:Y:S02]  /*28f0*/  VIADD R4, R87.reuse, 0xffffffc0 ;  /* 0xffffffc057047836 */ /* 0x042fe40000000000 */
[C---:B------:R-:W-:Y:S01]  /*2900*/  VIADD R2, R87.reuse, 0xffffffc1 ;  /* 0xffffffc157027836 */ /* 0x040fe20000000000 */
[----:B------:R-:W-:Y:S01]  /*2910*/  LDSM.16.MT88.4 R56, [R120+0x7000] ;  /* 0x007000007838783b */ /* 0x000fe20000004200 */
[C---:B------:R-:W-:Y:S01]  /*2920*/  VIADD R5, R87.reuse, 0xffffffe8 ;  /* 0xffffffe857057836 */ /* 0x040fe20000000000 */
[CC--:B------:R-:W-:Y:S02]  /*2930*/  ISETP.GE.AND P4, PT, R4.reuse, R105.reuse, PT ;  /* 0x000000690400720c */ /* 0x0c0fe40003f86270 */
        /* <DEDUP_REMOVED lines=51> */
[----:B------:R-:W-:Y:S02]  /*2c70*/  ISETP.GE.AND P3, PT, R5, R104, PT ;  /* 0x000000680500720c */ /* 0x000fe40003f66270 */
[----:B------:R-:W-:-:S02]  /*2c80*/  FMNMX3.FTZ R5, R54, R48, R44, !PT ;  /* 0x0000003036057276 */ /* 0x000fc4000781002c */
[----:B------:R-:W-:Y:S02]  /*2c90*/  FSEL R114, R32, -INF , !P5 ;  /* 0xff80000020727808 */ /* 0x000fe40006800000 */
[----:B------:R-:W-:Y:S01]  /*2ca0*/  FSEL R132, R34, -INF , !P1 ;  /* 0xff80000022847808 */ /* 0x000fe20004800000 */
[----:B------:R-:W-:Y:S01]  /*2cb0*/  IMAD.IADD R34, R93, 0x1, R120 ;  /* 0x000000015d227824 */ /* 0x000fe200078e0278 */
[C---:B------:R-:W-:Y:S02]  /*2cc0*/  ISETP.GE.AND P5, PT, R2.reuse, R105, PT ;  /* 0x000000690200720c */ /* 0x040fe40003fa6270 */
[----:B------:R-:W-:Y:S01]  /*2cd0*/  ISETP.GE.AND P1, PT, R2, R104, PT ;  /* 0x000000680200720c */ /* 0x000fe20003f26270 */
[----:B------:R-:W-:Y:S01]  /*2ce0*/  VIADD R2, R87, 0xfffffff1 ;  /* 0xfffffff157027836 */ /* 0x000fe20000000000 */
[----:B------:R-:W-:Y:S01]  /*2cf0*/  FMNMX3.FTZ R13, R5, R52, R12, !PT ;  /* 0x00000034050d7276 */ /* 0x000fe2000781000c */
[----:B------:R-:W-:Y:S01]  /*2d00*/  LDSM.16.MT88.4 R64, [R34+0x7000] ;  /* 0x007000002240783b */ /* 0x000fe20000004200 */
        /* <DEDUP_REMOVED lines=17> */
[----:B------:R-:W-:Y:S02]  /*2e20*/  FMNMX3.FTZ R5, R5, R6, R132, !PT ;  /* 0x0000000605057276 */ /* 0x000fe40007810084 */
[----:B------:R-:W-:Y:S02]  /*2e30*/  ISETP.GE.AND P4, PT, R2, R105, PT ;  /* 0x000000690200720c */ /* 0x000fe40003f86270 */
[----:B------:R-:W-:Y:S02]  /*2e40*/  FSEL R102, R25, -INF , !P0 ;  /* 0xff80000019667808 */ /* 0x000fe40004000000 */
[----:B------:R-:W-:Y:S02]  /*2e50*/  FSEL R35, R72, -INF , !P5 ;  /* 0xff80000048237808 */ /* 0x000fe40006800000 */
[----:B------:R-:W-:-:S02]  /*2e60*/  FMNMX3.FTZ R13, R13, R140, R100, !PT ;  /* 0x0000008c0d0d7276 */ /* 0x000fc40007810064 */
[----:B------:R-:W-:Y:S02]  /*2e70*/  FSEL R94, R26, -INF , !P3 ;  /* 0xff8000001a5e7808 */ /* 0x000fe40005800000 */
[----:B------:R-:W-:Y:S02]  /*2e80*/  FMNMX3.FTZ R5, R5, R112, R116, !PT ;  /* 0x0000007005057276 */ /* 0x000fe40007810074 */
[----:B------:R-:W-:Y:S02]  /*2e90*/  ISETP.GE.AND P0, PT, R2, R104, PT ;  /* 0x000000680200720c */ /* 0x000fe40003f06270 */
[----:B------:R-:W-:Y:S02]  /*2ea0*/  FSEL R96, R73, -INF , !P4 ;  /* 0xff80000049607808 */ /* 0x000fe40006000000 */
[----:B------:R-:W-:Y:S02]  /*2eb0*/  FMNMX3.FTZ R13, R13, R102, R35, !PT ;  /* 0x000000660d0d7276 */ /* 0x000fe40007810023 */
[----:B------:R-:W-:-:S02]  /*2ec0*/  FSEL R99, R27, -INF , !P2 ;  /* 0xff8000001b637808 */ /* 0x000fc40005000000 */
[----:B------:R-:W-:Y:S02]  /*2ed0*/  FSEL R98, R74, -INF , !P1 ;  /* 0xff8000004a627808 */ /* 0x000fe40004800000 */
[----:B------:R-:W-:Y:S02]  /*2ee0*/  FMNMX3.FTZ R2, R5, R118, R94, !PT ;  /* 0x0000007605027276 */ /* 0x000fe4000781005e */
[----:B------:R-:W-:Y:S02]  /*2ef0*/  FMNMX.FTZ R13, R96, R13, !PT ;  /* 0x0000000d600d7209 */ /* 0x000fe40007810000 */
[----:B------:R-:W-:Y:S02]  /*2f00*/  FSEL R97, R75, -INF , !P0 ;  /* 0xff8000004b617808 */ /* 0x000fe40004000000 */
[----:B------:R-:W-:Y:S01]  /*2f10*/  FMNMX3.FTZ R24, R2, R99, R98, !PT ;  /* 0x0000006302187276 */ /* 0x000fe20007810062 */
[----:B------:R-:W-:Y:S03]  /*2f20*/  LDSM.16.MT88.4 R72, [R120+0x8000] ;  /* 0x008000007848783b */ /* 0x000fe60000004200 */
[----:B------:R-:W-:Y:S01]  /*2f30*/  FMNMX.FTZ R11, R97, R24, !PT ;  /* 0x00000018610b7209 */ /* 0x000fe20007810000 */
        /* <DEDUP_REMOVED lines=25> */
[--C-:B------:R-:W-:Y:S01]  /*30d0*/  FFMA.FTZ R27, R8, UR4, -R95.reuse ;  /* 0x00000004081b7c23 */ /* 0x100fe2000801085f */
[--C-:B------:R-:W-:Y:S01]  /*30e0*/  FFMA.FTZ R31, R12, UR4, -R95.reuse ;  /* 0x000000040c1f7c23 */ /* 0x100fe2000801085f */
[----:B------:R-:W2:Y:S01]  /*30f0*/  LDSM.16.MT88.4 R8, [R34+0x6400] ;  /* 0x006400002208783b */ /* 0x000ea20000004200 */
[----:B------:R-:W3:Y:S01]  /*3100*/  MUFU.EX2 R106, R106 ;  /* 0x0000006a006a7308 */ /* 0x000ee20000000800 */
[----:B------:R-:W-:Y:S01]  /*3110*/  FFMA.FTZ R26, R20, UR4, -R95 ;  /* 0x00000004141a7c23 */ /* 0x000fe2000801085f */
[--C-:B------:R-:W-:Y:S01]  /*3120*/  FFMA.FTZ R29, R16, UR4, -R103.reuse ;  /* 0x00000004101d7c23 */ /* 0x100fe20008010867 */
[--C-:B------:R-:W-:Y:S01]  /*3130*/  FFMA.FTZ R28, R18, UR4, -R103.reuse ;  /* 0x00000004121c7c23 */ /* 0x100fe20008010867 */
[----:B------:R-:W-:Y:S01]  /*3140*/  MUFU.EX2 R107, R107 ;  /* 0x0000006b006b7308 */ /* 0x000fe20000000800 */
[--C-:B------:R-:W-:Y:S01]  /*3150*/  FFMA.FTZ R25, R4, UR4, -R103.reuse ;  /* 0x0000000404197c23 */ /* 0x100fe20008010867 */
[----:B------:R-:W-:Y:S01]  /*3160*/  FFMA.FTZ R24, R6, UR4, -R103 ;  /* 0x0000000406187c23 */ /* 0x000fe20008010867 */
[----:B------:R-:W4:Y:S01]  /*3170*/  LDSM.16.MT88.4 R12, [R120+0x6400] ;  /* 0x00640000780c783b */ /* 0x000f220000004200 */
[----:B------:R-:W5:Y:S01]  /*3180*/  MUFU.EX2 R32, R32 ;  /* 0x0000002000207308 */ /* 0x000f620000000800 */
[--C-:B------:R-:W-:Y:S01]  /*3190*/  FFMA.FTZ R114, R114, UR4, -R95.reuse ;  /* 0x0000000472727c23 */ /* 0x100fe2000801085f */
[----:B------:R-:W-:Y:S01]  /*31a0*/  FFMA.FTZ R111, R134, UR4, -R95 ;  /* 0x00000004866f7c23 */ /* 0x000fe2000801085f */
[----:B------:R-:W-:Y:S01]  /*31b0*/  LDSM.16.MT88.4 R20, [R120+0x7400] ;  /* 0x007400007814783b */ /* 0x000fe20000004200 */
[----:B------:R-:W-:Y:S01]  /*31c0*/  MUFU.EX2 R101, R101 ;  /* 0x0000006500657308 */ /* 0x000fe20000000800 */
[--C-:B------:R-:W-:Y:S01]  /*31d0*/  FFMA.FTZ R93, R112, UR4, -R103.reuse ;  /* 0x00000004705d7c23 */ /* 0x100fe20008010867 */
[----:B---3--:R-:W-:Y:S01]  /*31e0*/  F2FP.BF16.F32.PACK_AB R80, R106, R109 ;  /* 0x0000006d6a50723e */ /* 0x008fe200000010ff */
[----:B------:R-:W-:Y:S01]  /*31f0*/  LDSM.16.MT88.4 R16, [R34+0x7400] ;  /* 0x007400002210783b */ /* 0x000fe20000004200 */
[----:B------:R-:W3:Y:S01]  /*3200*/  MUFU.EX2 R110, R110 ;  /* 0x0000006e006e7308 */ /* 0x000ee20000000800 */
[----:B------:R-:W-:Y:S01]  /*3210*/  FFMA.FTZ R132, R132, UR4, -R103 ;  /* 0x0000000484847c23 */ /* 0x000fe20008010867 */
[----:B------:R-:W-:Y:S01]  /*3220*/  FFMA.FTZ R100, R100, UR4, -R95 ;  /* 0x0000000464647c23 */ /* 0x000fe2000801085f */
[----:B------:R-:W-:Y:S01]  /*3230*/  FFMA.FTZ R99, R99, UR4, -R103 ;  /* 0x0000000463637c23 */ /* 0x000fe20008010867 */
[----:B------:R-:W-:Y:S01]  /*3240*/  MUFU.EX2 R108, R108 ;  /* 0x0000006c006c7308 */ /* 0x000fe20000000800 */
[----:B------:R-:W-:Y:S01]  /*3250*/  FFMA.FTZ R102, R102, UR4, -R95 ;  /* 0x0000000466667c23 */ /* 0x000fe2000801085f */
[----:B-----5:R-:W-:Y:S01]  /*3260*/  F2FP.BF16.F32.PACK_AB R82, R32, R107 ;  /* 0x0000006b2052723e */ /* 0x020fe200000010ff */
[----:B------:R-:W-:Y:S01]  /*3270*/  FFMA.FTZ R98, R98, UR4, -R103 ;  /* 0x0000000462627c23 */ /* 0x000fe20008010867 */
[----:B------:R-:W5:Y:S01]  /*3280*/  MUFU.EX2 R33, R33 ;  /* 0x0000002100217308 */ /* 0x000f620000000800 */
[----:B------:R-:W-:-:S03]  /*3290*/  FADD.FTZ R106, R109, R106 ;  /* 0x0000006a6d6a7221 */ /* 0x000fc60000010000 */
[----:B------:R-:W-:Y:S01]  /*32a0*/  MUFU.EX2 R31, R31 ;  /* 0x0000001f001f7308 */ /* 0x000fe20000000800 */
[----:B------:R-:W-:Y:S01]  /*32b0*/  FADD.FTZ R107, R107, R106 ;  /* 0x0000006a6b6b7221 */ /* 0x000fe20000010000 */
[----:B---3--:R-:W-:Y:S01]  /*32c0*/  F2FP.BF16.F32.PACK_AB R81, R110, R101 ;  /* 0x000000656e51723e */ /* 0x008fe200000010ff */
[----:B------:R-:W-:Y:S01]  /*32d0*/  FADD.FTZ R101, R101, R110 ;  /* 0x0000006e65657221 */ /* 0x000fe20000010000 */
        /* <DEDUP_REMOVED lines=8> */
[C---:B-1----:R-:W-:Y:S01]  /*3360*/  HMMA.16816.F32.BF16 R44, R80.reuse, R48, RZ ;  /* 0x00000030502c723c */ /* 0x042fe200000418ff */
[C---:B---3--:R-:W-:Y:S01]  /*3370*/  F2FP.BF16.F32.PACK_AB R4, R30.reuse, R31 ;  /* 0x0000001f1e04723e */ /* 0x048fe200000010ff */
[----:B------:R-:W-:Y:S01]  /*3380*/  FADD.FTZ R31, R31, R32 ;  /* 0x000000201f1f7221 */ /* 0x000fe20000010000 */
[----:B------:R-:W1:Y:S03]  /*3390*/  MUFU.EX2 R28, R28 ;  /* 0x0000001c001c7308 */ /* 0x000e660000000800 */
[----:B------:R-:W-:Y:S01]  /*33a0*/  FADD.FTZ R30, R30, R31 ;  /* 0x0000001f1e1e7221 */ /* 0x000fe20000010000 */
[----:B------:R-:W-:Y:S01]  /*33b0*/  MUFU.EX2 R25, R25 ;  /* 0x0000001900197308 */ /* 0x000fe20000000800 */
[----:B------:R-:W-:Y:S01]  /*33c0*/  HMMA.16816.F32.BF16 R48, R80, R50, RZ ;  /* 0x000000325030723c */ /* 0x000fe200000418ff */
[----:B-----5:R-:W-:-:S02]  /*33d0*/  F2FP.BF16.F32.PACK_AB R6, R26, R27 ;  /* 0x0000001b1a06723e */ /* 0x020fc400000010ff */
        /* <DEDUP_REMOVED lines=12> */
[C---:B--2---:R-:W-:Y:S03]  /*34a0*/  HMMA.16816.F32.BF16 R44, R4.reuse, R8, R44 ;  /* 0x00000008042c723c */ /* 0x044fe6000004182c */
[----:B------:R-:W-:Y:S05]  /*34b0*/  MUFU.EX2 R99, R99 ;  /* 0x0000006300637308 */ /* 0x000fea0000000800 */
[C---:B------:R-:W-:Y:S01]  /*34c0*/  HMMA.16816.F32.BF16 R48, R4.reuse, R10, R48 ;  /* 0x0000000a0430723c */ /* 0x040fe20000041830 */
[----:B------:R-:W2:Y:S07]  /*34d0*/  LDSM.16.MT88.4 R8, [R34+0x8000] ;  /* 0x008000002208783b */ /* 0x000eae0000004200 */
[C---:B----4-:R-:W-:Y:S08]  /*34e0*/  HMMA.16816.F32.BF16 R36, R4.reuse, R12, R36 ;  /* 0x0000000c0424723c */ /* 0x050ff00000041824 */
[----:B------:R-:W-:Y:S01]  /*34f0*/  HMMA.16816.F32.BF16 R40, R4, R14, R40 ;  /* 0x0000000e0428723c */ /* 0x000fe20000041828 */
[----:B------:R-:W4:Y:S07]  /*3500*/  LDSM.16.MT88.4 R12, [R120+0x8400] ;  /* 0x00840000780c783b */ /* 0x000f2e0000004200 */
        /* <DEDUP_REMOVED lines=8> */
[----:B------:R-:W2:Y:S07]  /*3590*/  LDSM.16.MT88.4 R8, [R34+0x8400] ;  /* 0x008400002208783b */ /* 0x000eae0000004200 */
[C---:B----4-:R-:W-:Y:S08]  /*35a0*/  HMMA.16816.F32.BF16 R68, R4.reuse, R12, R68 ;  /* 0x0000000c0444723c */ /* 0x050ff00000041844 */
[C---:B------:R-:W-:Y:S01]  /*35b0*/  HMMA.16816.F32.BF16 R72, R4.reuse, R14, R72 ;  /* 0x0000000e0448723c */ /* 0x040fe20000041848 */
[----:B------:R-:W4:Y:S07]  /*35c0*/  LDSM.16.MT88.4 R12, [R120+0x6800] ;  /* 0x00680000780c783b */ /* 0x000f2e0000004200 */
[----:B------:R-:W-:Y:S01]  /*35d0*/  HMMA.16816.F32.BF16 R52, R4, R20, R52 ;  /* 0x000000140434723c */ /* 0x000fe20000041834 */
[--C-:B------:R-:W-:Y:S01]  /*35e0*/  FFMA.FTZ R21, R116, UR4, -R103.reuse ;  /* 0x0000000474157c23 */ /* 0x100fe20008010867 */
[----:B------:R-:W-:-:S05]  /*35f0*/  FFMA.FTZ R20, R118, UR4, -R103 ;  /* 0x0000000476147c23 */ /* 0x000fca0008010867 */
[----:B------:R-:W-:Y:S01]  /*3600*/  MUFU.EX2 R21, R21 ;  /* 0x0000001500157308 */ /* 0x000fe20000000800 */
[C---:B------:R-:W-:Y:S01]  /*3610*/  HMMA.16816.F32.BF16 R56, R4.reuse, R22, R56 ;  /* 0x000000160438723c */ /* 0x040fe20000041838 */
[--C-:B------:R-:W-:Y:S01]  /*3620*/  FFMA.FTZ R23, R138, UR4, -R95.reuse ;  /* 0x000000048a177c23 */ /* 0x100fe2000801085f */
[----:B------:R-:W-:Y:S01]  /*3630*/  FFMA.FTZ R22, R140, UR4, -R95 ;  /* 0x000000048c167c23 */ /* 0x000fe2000801085f */
[----:B------:R-:W-:Y:S01]  /*3640*/  MUFU.EX2 R20, R20 ;  /* 0x0000001400147308 */ /* 0x000fe20000000800 */
[----:B------:R-:W-:Y:S01]  /*3650*/  FFMA.FTZ R140, R97, UR4, -R103 ;  /* 0x00000004618c7c23 */ /* 0x000fe20008010867 */
[----:B------:R-:W-:Y:S02]  /*3660*/  IMAD.MOV.U32 R138, RZ, RZ, -0x1 ;  /* 0xffffffffff8a7424 */ /* 0x000fe400078e00ff */
[----:B------:R-:W-:Y:S01]  /*3670*/  MUFU.EX2 R23, R23 ;  /* 0x0000001700177308 */ /* 0x000fe20000000800 */
[C---:B------:R-:W-:Y:S03]  /*3680*/  HMMA.16816.F32.BF16 R60, R4.reuse, R16, R60 ;  /* 0x00000010043c723c */ /* 0x040fe6000004183c */
[----:B------:R-:W5:Y:S04]  /*3690*/  MUFU.EX2 R22, R22 ;  /* 0x0000001600167308 */ /* 0x000f680000000800 */
[----:B------:R-:W-:Y:S01]  /*36a0*/  MUFU.EX2 R97, R98 ;  /* 0x0000006200617308 */ /* 0x000fe20000000800 */
[C---:B--2---:R-:W-:Y:S03]  /*36b0*/  HMMA.16816.F32.BF16 R76, R4.reuse, R8, R76 ;  /* 0x00000008044c723c */ /* 0x044fe6000004184c */
[----:B------:R-:W2:Y:S05]  /*36c0*/  MUFU.EX2 R140, R140 ;  /* 0x0000008c008c7308 */ /* 0x000eaa0000000800 */
[C---:B------:R-:W-:Y:S01]  /*36d0*/  HMMA.16816.F32.BF16 R80, R4.reuse, R10, R80 ;  /* 0x0000000a0450723c */ /* 0x040fe20000041850 */
[----:B------:R-:W2:Y:S07]  /*36e0*/  LDSM.16.MT88.4 R8, [R34+0x6800] ;  /* 0x006800002208783b */ /* 0x000eae0000004200 */
[----:B------:R-:W-:Y:S01]  /*36f0*/  HMMA.16816.F32.BF16 R64, R4, R18, R64 ;  /* 0x000000120440723c */ /* 0x000fe20000041840 */
[----:B-1----:R-:W-:Y:S01]  /*3700*/  F2FP.BF16.F32.PACK_AB R4, R111, R114 ;  /* 0x000000726f04723e */ /* 0x002fe200000010ff */
[----:B------:R-:W-:Y:S01]  /*3710*/  LDSM.16.MT88.4 R16, [R120+0x6c00] ;  /* 0x006c00007810783b */ /* 0x000fe20000004200 */
[----:B---3--:R-:W-:-:S02]  /*3720*/  F2FP.BF16.F32.PACK_AB R5, R93, R112 ;  /* 0x000000705d05723e */ /* 0x008fc400000010ff */
[----:B-----5:R-:W-:Y:S02]  /*3730*/  F2FP.BF16.F32.PACK_AB R6, R22, R23 ;  /* 0x000000171606723e */ /* 0x020fe400000010ff */
        /* <DEDUP_REMOVED lines=20> */
[----:B------:R-:W-:Y:S01]  /*3880*/  FFMA.FTZ R4, R35, UR4, -R95 ;  /* 0x0000000423047c23 */ /* 0x000fe2000801085f */
[----:B------:R-:W2:Y:S01]  /*3890*/  LDSM.16.MT88.4 R8, [R120+0x7c00] ;  /* 0x007c00007808783b */ /* 0x000ea20000004200 */
[----:B------:R-:W3:Y:S01]  /*38a0*/  MUFU.EX2 R35, R102 ;  /* 0x0000006600237308 */ /* 0x000ee20000000800 */
[----:B------:R-:W-:-:S03]  /*38b0*/  F2FP.BF16.F32.PACK_AB R7, R140, R97 ;  /* 0x000000618c07723e */ /* 0x000fc600000010ff */
[----:B------:R3:W-:Y:S04]  /*38c0*/  MUFU.EX2 R95, R4 ;  /* 0x00000004005f7308 */ /* 0x0007e80000000800 */
[----:B------:R-:W4:Y:S04]  /*38d0*/  MUFU.EX2 R94, R5 ;  /* 0x00000005005e7308 */ /* 0x000f280000000800 */
[----:B------:R-:W5:Y:S01]  /*38e0*/  MUFU.EX2 R96, R96 ;  /* 0x0000006000607308 */ /* 0x000f620000000800 */
[----:B---3--:R-:W-:Y:S02]  /*38f0*/  F2FP.BF16.F32.PACK_AB R4, R35, R100 ;  /* 0x000000642304723e */ /* 0x008fe400000010ff */
[----:B----4-:R-:W-:-:S02]  /*3900*/  F2FP.BF16.F32.PACK_AB R6, R94, R95 ;  /* 0x0000005f5e06723e */ /* 0x010fc400000010ff */
[----:B-----5:R-:W-:-:S07]  /*3910*/  F2FP.BF16.F32.PACK_AB R5, R99, R96 ;  /* 0x000000606305723e */ /* 0x020fce00000010ff */
        /* <DEDUP_REMOVED lines=12> */
[C---:B------:R-:W-:Y:S08]  /*39e0*/  HMMA.16816.F32.BF16 R64, R4.reuse, R18, R64 ;  /* 0x000000120440723c */ /* 0x040ff00000041840 */
        /* <DEDUP_REMOVED lines=87> */
.L_x_4255:
[----:B------:R-:W-:Y:S01]  /*3f60*/  UMOV UR4, URZ ;  /* 0x000000ff00047c82 */ /* 0x000fe20008000000 */
[----:B------:R-:W-:Y:S01]  /*3f70*/  IMAD.SHL.U32 R4, R88, 0x40, RZ ;  /* 0x0000004058047824 */ /* 0x000fe200078e00ff */
[----:B------:R-:W-:-:S05]  /*3f80*/  IADD3 R5, P0, PT, RZ, -UR4, RZ ;  /* 0x80000004ff057c10 */ /* 0x000fca000ff1e0ff */
[----:B------:R-:W-:-:S05]  /*3f90*/  IMAD.X R4, RZ, RZ, ~R4, P0 ;  /* 0x000000ffff047224 */ /* 0x000fca00000e0e04 */
[----:B------:R-:W-:-:S04]  /*3fa0*/  SHF.R.S64 R5, R5, 0x1f, R4 ;  /* 0x0000001f05057819 */ /* 0x000fc80000001004 */
[----:B------:R-:W-:-:S04]  /*3fb0*/  IADD3 R128, P0, PT, R5, R128, RZ ;  /* 0x0000008005807210 */ /* 0x000fc80007f1e0ff */
[----:B------:R-:W-:-:S09]  /*3fc0*/  LEA.HI.X.SX32 R129, R4, R129, 0x1, P0 ;  /* 0x0000008104817211 */ /* 0x000fd200000f0eff */
.L_x_4256:
[C---:B------:R-:W-:Y:S01]  /*3fd0*/  LEA R8, P0, R88.reuse, R128, 0x6 ;  /* 0x0000008058087211 */ /* 0x040fe200078030ff */
[----:B------:R-:W-:Y:S01]  /*3fe0*/  @!PT LDS RZ, [RZ] ;  /* 0x00000000fffff984 */ /* 0x000fe20000000800 */
[----:B------:R-:W-:Y:S01]  /*3ff0*/  @!PT LDS RZ, [RZ] ;  /* 0x00000000fffff984 */ /* 0x000fe20000000800 */
[----:B------:R-:W-:Y:S01]  /*4000*/  @!PT LDS RZ, [RZ] ;  /* 0x00000000fffff984 */ /* 0x000fe20000000800 */
[----:B------:R-:W-:Y:S03]  /*4010*/  LDGSTS.E.BYPASS.LTC128B.128 [R131+0x6000], desc[UR16][R128.64] ;  /* 0x0600000080837fae */ /* 0x000fe6000b981a10 */
[----:B------:R-:W-:Y:S01]  /*4020*/  LEA.HI.X R9, R88, R129, R89, 0x6, P0 ;  /* 0x0000008158097211 */ /* 0x000fe200000f3459 */
[----:B------:R-:W-:Y:S01]  /*4030*/  LDGSTS.E.BYPASS.LTC128B.128 [R131+0x7000], desc[UR16][R128.64+0x40] ;  /* 0x0700004080837fae */ /* 0x000fe2000b981a10 */
[----:B------:R-:W-:-:S03]  /*4040*/  ISETP.NE.AND P0, PT, R91, RZ, PT ;  /* 0x000000ff5b00720c */ /* 0x000fc60003f05270 */
[----:B------:R-:W-:Y:S01]  /*4050*/  LDGSTS.E.BYPASS.LTC128B.128 [R131+0x8000], desc[UR16][R128.64+0x80] ;  /* 0x0800008080837fae */ /* 0x000fe2000b981a10 */
[----:B------:R-:W-:-:S03]  /*4060*/  SEL R90, R90, 0xffffffe0, !P0 ;  /* 0xffffffe05a5a7807 */ /* 0x000fc60004000000 */
[----:B------:R-:W-:Y:S02]  /*4070*/  LDGSTS.E.BYPASS.LTC128B.128 [R131+0x6800], desc[UR16][R8.64] ;  /* 0x0680000008837fae */ /* 0x000fe4000b981a10 */
[--C-:B------:R-:W-:Y:S02]  /*4080*/  IMAD.IADD R107, R122, 0x1, R90.reuse ;  /* 0x000000017a6b7824 */ /* 0x100fe400078e025a */
[----:B------:R-:W-:Y:S01]  /*4090*/  LDGSTS.E.BYPASS.LTC128B.128 [R131+0x7800], desc[UR16][R8.64+0x40] ;  /* 0x0780004008837fae */ /* 0x000fe2000b981a10 */
[----:B------:R-:W-:-:S03]  /*40a0*/  IMAD.IADD R106, R121, 0x1, R90 ;  /* 0x00000001796a7824 */ /* 0x000fc600078e025a */
[----:B------:R1:W-:Y:S04]  /*40b0*/  LDGSTS.E.BYPASS.LTC128B.128 [R131+0x8800], desc[UR16][R8.64+0x80] ;  /* 0x0880008008837fae */ /* 0x0003e8000b981a10 */
        /* <DEDUP_REMOVED lines=71> */
[C---:B------:R-:W-:Y:S08]  /*4530*/  HMMA.16816.F32.BF16 R28, R100.reuse, R98, R28 ;  /* 0x00000062641c723c */ /* 0x040ff0000004181c */
[----:B-1----:R-:W-:Y:S01]  /*4540*/  HMMA.16816.F32.BF16 R16, R100, R88, R16 ;  /* 0x000000586410723c */ /* 0x002fe20000041810 */
[----:B------:R-:W-:-:S02]  /*4550*/  VIADD R89, R87, 0xffffff80 ;  /* 0xffffff8057597836 */ /* 0x000fc40000000000 */
[----:B------:R-:W-:-:S03]  /*4560*/  VIADD R88, R87, 0xffffff81 ;  /* 0xffffff8157587836 */ /* 0x000fc60000000000 */
[CC--:B------:R-:W-:Y:S02]  /*4570*/  ISETP.GE.AND P5, PT, R89.reuse, R105.reuse, PT ;  /* 0x000000695900720c */ /* 0x0c0fe40003fa6270 */
[-C--:B------:R-:W-:Y:S01]  /*4580*/  ISETP.GE.AND P4, PT, R89, R104.reuse, PT ;  /* 0x000000685900720c */ /* 0x080fe20003f86270 */
[C---:B------:R-:W-:Y:S01]  /*4590*/  VIADD R89, R87.reuse, 0xffffff88 ;  /* 0xffffff8857597836 */ /* 0x040fe20000000000 */
[CC--:B------:R-:W-:Y:S01]  /*45a0*/  ISETP.GE.AND P2, PT, R88.reuse, R105.reuse, PT ;  /* 0x000000695800720c */ /* 0x0c0fe20003f46270 */
[----:B------:R-:W-:Y:S01]  /*45b0*/  HMMA.16816.F32.BF16 R12, R100, R90, R12 ;  /* 0x0000005a640c723c */ /* 0x000fe2000004180c */
[----:B------:R-:W-:Y:S01]  /*45c0*/  ISETP.GE.AND P1, PT, R88, R104, PT ;  /* 0x000000685800720c */ /* 0x000fe20003f26270 */
[----:B------:R-:W-:Y:S01]  /*45d0*/  VIADD R88, R87, 0xffffff89 ;  /* 0xffffff8957587836 */ /* 0x000fe20000000000 */
[----:B------:R-:W-:Y:S02]  /*45e0*/  FSEL R32, R32, -INF , !P5 ;  /* 0xff80000020207808 */ /* 0x000fe40006800000 */
[----:B------:R-:W-:-:S02]  /*45f0*/  ISETP.GE.AND P0, PT, R89, R105, PT ;  /* 0x000000695900720c */ /* 0x000fc40003f06270 */
[-C--:B------:R-:W-:Y:S01]  /*4600*/  ISETP.GE.AND P6, PT, R89, R104.reuse, PT ;  /* 0x000000685900720c */ /* 0x080fe20003fc6270 */
[----:B---3--:R-:W-:Y:S01]  /*4610*/  HMMA.16816.F32.BF16 R24, R100, R92, R24 ;  /* 0x0000005c6418723c */ /* 0x008fe20000041818 */
[C---:B------:R-:W-:Y:S01]  /*4620*/  ISETP.GE.AND P3, PT, R88.reuse, R105, PT ;  /* 0x000000695800720c */ /* 0x040fe20003f66270 */
[----:B------:R-:W-:Y:S01]  /*4630*/  VIADD R92, R87, 0xffffff90 ;  /* 0xffffff90575c7836 */ /* 0x000fe20000000000 */
[----:B------:R-:W-:Y:S02]  /*4640*/  ISETP.GE.AND P5, PT, R88, R104, PT ;  /* 0x000000685800720c */ /* 0x000fe40003fa6270 */
[----:B------:R-:W1:Y:S01]  /*4650*/  LDSM.16.M88.4 R88, [R106+0x5c00] ;  /* 0x005c00006a58783b */ /* 0x000e620000000200 */
[----:B------:R-:W-:Y:S01]  /*4660*/  FSEL R93, R34, -INF , !P4 ;  /* 0xff800000225d7808 */ /* 0x000fe20006000000 */
[----:B------:R-:W-:-:S04]  /*4670*/  DEPBAR.LE SB0, 0x0 ;  /* 0x000080000000791a */ /* 0x000fc80000000000 */
[----:B------:R-:W-:Y:S01]  /*4680*/  HMMA.16816.F32.BF16 R20, R100, R94, R20 ;  /* 0x0000005e6414723c */ /* 0x000fe20000041814 */
[----:B------:R-:W-:Y:S01]  /*4690*/  FSEL R34, R33, -INF , !P2 ;  /* 0xff80000021227808 */ /* 0x000fe20005000000 */
[C---:B------:R-:W-:Y:S01]  /*46a0*/  VIADD R33, R87.reuse, 0xffffff91 ;  /* 0xffffff9157217836 */ /* 0x040fe20000000000 */
[----:B------:R-:W-:Y:S01]  /*46b0*/  BAR.SYNC.DEFER_BLOCKING 0x0 ;  /* 0x0000000000007b1d */ /* 0x000fe20000010000 */
[C---:B------:R-:W-:Y:S02]  /*46c0*/  ISETP.GE.AND P4, PT, R92.reuse, R105, PT ;  /* 0x000000695c00720c */ /* 0x040fe40003f86270 */
[----:B------:R-:W-:Y:S01]  /*46d0*/  ISETP.GE.AND P2, PT, R92, R104, PT ;  /* 0x000000685c00720c */ /* 0x000fe20003f46270 */
[----:B------:R-:W-:Y:S01]  /*46e0*/  VIADD R92, R87, 0xffffff98 ;  /* 0xffffff98575c7836 */ /* 0x000fe20000000000 */
[----:B------:R-:W-:Y:S02]  /*46f0*/  FSEL R35, R35, -INF , !P1 ;  /* 0xff80000023237808 */ /* 0x000fe40004800000 */
[----:B------:R-:W-:-:S02]  /*4700*/  FSEL R94, R28, -INF , !P0 ;  /* 0xff8000001c5e7808 */ /* 0x000fc40004000000 */
[CC--:B------:R-:W-:Y:S02]  /*4710*/  ISETP.GE.AND P1, PT, R33.reuse, R105.reuse, PT ;  /* 0x000000692100720c */ /* 0x0c0fe40003f26270 */
[----:B------:R-:W-:Y:S02]  /*4720*/  ISETP.GE.AND P0, PT, R33, R104, PT ;  /* 0x000000682100720c */ /* 0x000fe40003f06270 */
[----:B------:R-:W-:Y:S02]  /*4730*/  FSEL R33, R30, -INF , !P6 ;  /* 0xff8000001e217808 */ /* 0x000fe40007000000 */
[----:B------:R-:W-:Y:S01]  /*4740*/  FSEL R28, R29, -INF , !P3 ;  /* 0xff8000001d1c7808 */ /* 0x000fe20005800000 */
[C---:B------:R-:W-:Y:S01]  /*4750*/  VIADD R29, R87.reuse, 0xffffff99 ;  /* 0xffffff99571d7836 */ /* 0x040fe20000000000 */
[----:B------:R-:W-:Y:S01]  /*4760*/  FSEL R134, R24, -INF , !P4 ;  /* 0xff80000018867808 */ /* 0x000fe20006000000 */
[----:B------:R-:W-:Y:S01]  /*4770*/  VIADD R24, R87, 0xffffffa0 ;  /* 0xffffffa057187836 */ /* 0x000fe20000000000 */
[----:B------:R-:W-:-:S02]  /*4780*/  ISETP.GE.AND P6, PT, R92, R105, PT ;  /* 0x000000695c00720c */ /* 0x000fc40003fc6270 */
[----:B------:R-:W-:Y:S02]  /*4790*/  FSEL R31, R31, -INF , !P5 ;  /* 0xff8000001f1f7808 */ /* 0x000fe40006800000 */
[----:B------:R-:W-:Y:S02]  /*47a0*/  FSEL R139, R26, -INF , !P2 ;  /* 0xff8000001a8b7808 */ /* 0x000fe40005000000 */
[----:B------:R-:W-:Y:S02]  /*47b0*/  FSEL R132, R25, -INF , !P1 ;  /* 0xff80000019847808 */ /* 0x000fe40004800000 */
[----:B------:R-:W-:Y:S01]  /*47c0*/  FSEL R118, R20, -INF , !P6 ;  /* 0xff80000014767808 */ /* 0x000fe20007000000 */
[----:B------:R-:W-:Y:S01]  /*47d0*/  VIADD R20, R87, 0xffffffa8 ;  /* 0xffffffa857147836 */ /* 0x000fe20000000000 */
[----:B------:R-:W-:Y:S01]  /*47e0*/  ISETP.GE.AND P3, PT, R92, R104, PT ;  /* 0x000000685c00720c */ /* 0x000fe20003f66270 */
[----:B-1----:R-:W-:Y:S01]  /*47f0*/  HMMA.16816.F32.BF16 R8, R100, R88, R8 ;  /* 0x000000586408723c */ /* 0x002fe20000041808 */
[----:B------:R-:W-:-:S02]  /*4800*/  ISETP.GE.AND P5, PT, R29, R105, PT ;  /* 0x000000691d00720c */ /* 0x000fc40003fa6270 */
[CC--:B------:R-:W-:Y:S02]  /*4810*/  ISETP.GE.AND P2, PT, R24.reuse, R105.reuse, PT ;  /* 0x000000691800720c */ /* 0x0c0fe40003f46270 */
[----:B------:R-:W-:Y:S01]  /*4820*/  ISETP.GE.AND P1, PT, R24, R104, PT ;  /* 0x000000681800720c */ /* 0x000fe20003f26270 */
[----:B------:R-:W-:Y:S01]  /*4830*/  VIADD R24, R87, 0xffffffa1 ;  /* 0xffffffa157187836 */ /* 0x000fe20000000000 */
[----:B------:R-:W-:Y:S01]  /*4840*/  FSEL R143, R22, -INF , !P3 ;  /* 0xff800000168f7808 */ /* 0x000fe20005800000 */
[----:B------:R-:W-:Y:S01]  /*4850*/  HMMA.16816.F32.BF16 R4, R100, R90, R4 ;  /* 0x0000005a6404723c */ /* 0x000fe20000041804 */
[----:B------:R-:W-:Y:S02]  /*4860*/  FSEL R138, R21, -INF , !P5 ;  /* 0xff800000158a7808 */ /* 0x000fe40006800000 */
[----:B------:R-:W-:Y:S02]  /*4870*/  FSEL R135, R27, -INF , !P0 ;  /* 0xff8000001b877808 */ /* 0x000fe40004000000 */
[----:B------:R-:W-:-:S02]  /*4880*/  ISETP.GE.AND P3, PT, R20, R105, PT ;  /* 0x000000691400720c */ /* 0x000fc40003f66270 */
[-C--:B------:R-:W-:Y:S01]  /*4890*/  ISETP.GE.AND P5, PT, R20, R104.reuse, PT ;  /* 0x000000681400720c */ /* 0x080fe20003fa6270 */
[C---:B------:R-:W-:Y:S01]  /*48a0*/  VIADD R20, R87.reuse, 0xffffffb0 ;  /* 0xffffffb057147836 */ /* 0x040fe20000000000 */
[C---:B------:R-:W-:Y:S02]  /*48b0*/  ISETP.GE.AND P0, PT, R24.reuse, R105, PT ;  /* 0x000000691800720c */ /* 0x040fe40003f06270 */
[-C--:B------:R-:W-:Y:S01]  /*48c0*/  ISETP.GE.AND P6, PT, R24, R104.reuse, PT ;  /* 0x000000681800720c */ /* 0x080fe20003fc6270 */
[----:B------:R-:W-:Y:S01]  /*48d0*/  VIADD R24, R87, 0xffffffa9 ;  /* 0xffffffa957187836 */ /* 0x000fe20000000000 */
[----:B------:R-:W-:Y:S02]  /*48e0*/  FSEL R112, R17, -INF , !P0 ;  /* 0xff80000011707808 */ /* 0x000fe40004000000 */
[-C--:B------:R-:W-:Y:S02]  /*48f0*/  ISETP.GE.AND P0, PT, R20, R104.reuse, PT ;  /* 0x000000681400720c */ /* 0x080fe40003f06270 */
[----:B------:R-:W-:-:S02]  /*4900*/  ISETP.GE.AND P4, PT, R29, R104, PT ;  /* 0x000000681d00720c */ /* 0x000fc40003f86270 */
[----:B------:R-:W-:Y:S02]  /*4910*/  FSEL R100, R10, -INF , !P0 ;  /* 0xff8000000a647808 */ /* 0x000fe40004000000 */
[----:B------:R-:W-:Y:S02]  /*4920*/  ISETP.GE.U32.AND P0, PT, R3, 0x3, PT ;  /* 0x000000030300780c */ /* 0x000fe40003f06070 */
[----:B------:R-:W-:Y:S01]  /*4930*/  FSEL R114, R16, -INF , !P2 ;  /* 0xff80000010727808 */ /* 0x000fe20005000000 */
[C---:B------:R-:W-:Y:S01]  /*4940*/  VIADD R16, R87.reuse, 0xffffffb1 ;  /* 0xffffffb157107836 */ /* 0x040fe20000000000 */
[----:B------:R-:W-:Y:S01]  /*4950*/  FSEL R110, R12, -INF , !P3 ;  /* 0xff8000000c6e7808 */ /* 0x000fe20005800000 */
[----:B------:R-:W-:Y:S01]  /*4960*/  VIADD R12, R87, 0xffffffb8 ;  /* 0xffffffb8570c7836 */ /* 0x000fe20000000000 */
[----:B------:R-:W-:Y:S01]  /*4970*/  FSEL R145, R23, -INF , !P4 ;  /* 0xff80000017917808 */ /* 0x000fe20006000000 */
[----:B------:R-:W-:Y:S01]  /*4980*/  VIADD R87, R87, 0xffffffb9 ;  /* 0xffffffb957577836 */ /* 0x000fe20000000000 */
[----:B------:R-:W-:-:S02]  /*4990*/  ISETP.GE.AND P4, PT, R24, R105, PT ;  /* 0x000000691800720c */ /* 0x000fc40003f86270 */
[----:B------:R-:W-:Y:S02]  /*49a0*/  FSEL R111, R18, -INF , !P1 ;  /* 0xff800000126f7808 */ /* 0x000fe40004800000 */
[----:B------:R-:W-:Y:S02]  /*49b0*/  ISETP.GE.AND P2, PT, R24, R104, PT ;  /* 0x000000681800720c */ /* 0x000fe40003f46270 */
[----:B------:R-:W-:Y:S02]  /*49c0*/  ISETP.GE.AND P1, PT, R20, R105, PT ;  /* 0x000000691400720c */ /* 0x000fe40003f26270 */
[----:B------:R-:W-:Y:S02]  /*49d0*/  FSEL R113, R19, -INF , !P6 ;  /* 0xff80000013717808 */ /* 0x000fe40007000000 */
[----:B------:R-:W-:Y:S02]  /*49e0*/  FSEL R115, R14, -INF , !P5 ;  /* 0xff8000000e737808 */ /* 0x000fe40006800000 */
[----:B------:R-:W-:-:S02]  /*49f0*/  FSEL R116, R13, -INF , !P4 ;  /* 0xff8000000d747808 */ /* 0x000fc40006000000 */
[-C--:B------:R-:W-:Y:S02]  /*4a00*/  ISETP.GE.AND P6, PT, R16, R105.reuse, PT ;  /* 0x000000691000720c */ /* 0x080fe40003fc6270 */
[-C--:B------:R-:W-:Y:S02]  /*4a10*/  ISETP.GE.AND P5, PT, R12, R105.reuse, PT ;  /* 0x000000690c00720c */ /* 0x080fe40003fa6270 */
[----:B------:R-:W-:Y:S02]  /*4a20*/  ISETP.GE.AND P4, PT, R87, R105, PT ;  /* 0x000000695700720c */ /* 0x000fe40003f86270 */
[----:B------:R-:W-:Y:S02]  /*4a30*/  FSEL R127, R15, -INF , !P2 ;  /* 0xff8000000f7f7808 */ /* 0x000fe40005000000 */
[----:B------:R-:W-:Y:S02]  /*4a40*/  FSEL R105, R8, -INF , !P1 ;  /* 0xff80000008697808 */ /* 0x000fe40004800000 */
        /* <DEDUP_REMOVED lines=74> */
.L_x_4258:
[----:B------:R-:W-:Y:S01]  /*4ef0*/  UMOV UR4, URZ ;  /* 0x000000ff00047c82 */ /* 0x000fe20008000000 */
[----:B------:R-:W-:Y:S01]  /*4f00*/  IMAD.SHL.U32 R4, R84, 0x40, RZ ;  /* 0x0000004054047824 */ /* 0x000fe200078e00ff */
[----:B------:R-:W-:-:S05]  /*4f10*/  IADD3 R5, P0, PT, RZ, -UR4, RZ ;  /* 0x80000004ff057c10 */ /* 0x000fca000ff1e0ff */
[----:B------:R-:W-:-:S05]  /*4f20*/  IMAD.X R4, RZ, RZ, ~R4, P0 ;  /* 0x000000ffff047224 */ /* 0x000fca00000e0e04 */
[----:B------:R-:W-:-:S04]  /*4f30*/  SHF.R.S64 R5, R5, 0x1f, R4 ;  /* 0x0000001f05057819 */ /* 0x000fc80000001004 */
[----:B------:R-:W-:-:S04]  /*4f40*/  IADD3 R126, P0, PT, R5, R126, RZ ;  /* 0x0000007e057e7210 */ /* 0x000fc80007f1e0ff */
[----:B------:R-:W-:-:S09]  /*4f50*/  LEA.HI.X.SX32 R125, R4, R125, 0x1, P0 ;  /* 0x0000007d047d7211 */ /* 0x000fd200000f0eff */
.L_x_4259:
        /* <DEDUP_REMOVED lines=14> */
.L_x_4257:
        /* <DEDUP_REMOVED lines=27> */
[----:B------:R-:W-:Y:S02]  /*51f0*/  IADD3 R4, PT, PT, R120, 0x6000, RZ ;  /* 0x0000600078047810 */ /* 0x000fe40007ffe0ff */
[C---:B------:R-:W-:Y:S01]  /*5200*/  FSETP.NEU.FTZ.AND P0, PT, R87.reuse, -INF , PT ;  /* 0xff8000005700780b */ /* 0x040fe20003f1d000 */
[----:B-1----:R-:W-:Y:S01]  /*5210*/  FMUL.FTZ R104, R87, UR4 ;  /* 0x0000000457687c20 */ /* 0x002fe20008410000 */
[----:B---3--:R-:W-:-:S02]  /*5220*/  FMNMX.FTZ R92, R5, R92, !PT ;  /* 0x0000005c055c7209 */ /* 0x008fc40007810000 */
[----:B------:R-:W-:Y:S02]  /*5230*/  FSEL R5, R87, RZ, P0 ;  /* 0x000000ff57057208 */ /* 0x000fe40000000000 */
[----:B------:R-:W-:Y:S01]  /*5240*/  FSEL R104, R104, RZ, P0 ;  /* 0x000000ff68687208 */ /* 0x000fe20000000000 */
[C---:B------:R-:W-:Y:S01]  /*5250*/  FMUL.FTZ R109, R92.reuse, UR4 ;  /* 0x000000045c6d7c20 */ /* 0x040fe20008410000 */
[----:B------:R-:W-:Y:S01]  /*5260*/  FSETP.NEU.FTZ.AND P1, PT, R92, -INF , PT ;  /* 0xff8000005c00780b */ /* 0x000fe20003f3d000 */
[----:B------:R-:W-:Y:S01]  /*5270*/  FADD.FTZ R5, R0, -R5 ;  /* 0x8000000500057221 */ /* 0x000fe20000010000 */
[----:B------:R-:W-:Y:S01]  /*5280*/  LOP3.LUT P0, RZ, R86, 0x4, RZ, 0xc0, !PT ;  /* 0x0000000456ff7812 */ /* 0x000fe2000780c0ff */
[--C-:B------:R-:W-:Y:S01]  /*5290*/  FFMA.FTZ R95, R93, UR4, -R104.reuse ;  /* 0x000000045d5f7c23 */ /* 0x100fe20008010868 */
[----:B------:R-:W-:Y:S01]  /*52a0*/  FSEL R7, R92, RZ, P1 ;  /* 0x000000ff5c077208 */ /* 0x000fe20000800000 */
[----:B------:R-:W-:Y:S01]  /*52b0*/  FMUL.FTZ R96, R5, UR4 ;  /* 0x0000000405607c20 */ /* 0x000fe20008410000 */
[----:B------:R-:W-:Y:S01]  /*52c0*/  FSEL R109, R109, RZ, P1 ;  /* 0x000000ff6d6d7208 */ /* 0x000fe20000800000 */
[--C-:B------:R-:W-:Y:S01]  /*52d0*/  FFMA.FTZ R93, R33, UR4, -R104.reuse ;  /* 0x00000004215d7c23 */ /* 0x100fe20008010868 */
[--C-:B------:R-:W-:Y:S01]  /*52e0*/  FFMA.FTZ R0, R31, UR4, -R104.reuse ;  /* 0x000000041f007c23 */ /* 0x100fe20008010868 */
[----:B------:R-:W-:Y:S01]  /*52f0*/  FADD.FTZ R7, R2, -R7 ;  /* 0x8000000702077221 */ /* 0x000fe20000010000 */
[--C-:B------:R-:W-:Y:S01]  /*5300*/  FFMA.FTZ R2, R35, UR4, -R104.reuse ;  /* 0x0000000423027c23 */ /* 0x100fe20008010868 */
[--C-:B------:R-:W-:Y:S01]  /*5310*/  FFMA.FTZ R98, R32, UR4, -R109.reuse ;  /* 0x0000000420627c23 */ /* 0x100fe2000801086d */
[--C-:B------:R-:W-:Y:S01]  /*5320*/  FFMA.FTZ R85, R94, UR4, -R109.reuse ;  /* 0x000000045e557c23 */ /* 0x100fe2000801086d */
[--C-:B------:R-:W-:Y:S01]  /*5330*/  FFMA.FTZ R84, R28, UR4, -R109.reuse ;  /* 0x000000041c547c23 */ /* 0x100fe2000801086d */
[--C-:B------:R-:W-:Y:S01]  /*5340*/  FFMA.FTZ R34, R34, UR4, -R109.reuse ;  /* 0x0000000422227c23 */ /* 0x100fe2000801086d */
[----:B------:R-:W-:Y:S01]  /*5350*/  FMUL.FTZ R7, R7, UR4 ;  /* 0x0000000407077c20 */ /* 0x000fe20008410000 */
[----:B------:R-:W-:Y:S01]  /*5360*/  @P0 IADD3 R97, PT, PT, R4, -0x20, RZ ;  /* 0xffffffe004610810 */ /* 0x000fe20007ffe0ff */
[----:B------:R-:W-:Y:S01]  /*5370*/  MUFU.EX2 R98, R98 ;  /* 0x0000006200627308 */ /* 0x000fe20000000800 */
[--C-:B------:R-:W-:Y:S01]  /*5380*/  FFMA.FTZ R132, R132, UR4, -R109.reuse ;  /* 0x0000000484847c23 */ /* 0x100fe2000801086d */
[--C-:B------:R-:W-:Y:S01]  /*5390*/  FFMA.FTZ R119, R134, UR4, -R109.reuse ;  /* 0x0000000486777c23 */ /* 0x100fe2000801086d */
[--C-:B------:R-:W-:Y:S01]  /*53a0*/  FFMA.FTZ R117, R118, UR4, -R109.reuse ;  /* 0x0000000476757c23 */ /* 0x100fe2000801086d */
[----:B------:R-:W1:Y:S01]  /*53b0*/  MUFU.EX2 R94, R34 ;  /* 0x00000022005e7308 */ /* 0x000e620000000800 */
[----:B------:R-:W2:Y:S01]  /*53c0*/  LDSM.16.MT88.4 R16, [R97] ;  /* 0x000000006110783b */ /* 0x000ea20000004200 */
        /* <DEDUP_REMOVED lines=13> */
[----:B------:R-:W1:Y:S01]  /*54a0*/  LDSM.16.MT88.4 R32, [R97+0x1000] ;  /* 0x001000006120783b */ /* 0x000e620000004200 */
[----:B------:R-:W4:Y:S01]  /*54b0*/  MUFU.EX2 R2, R2 ;  /* 0x0000000200027308 */ /* 0x000f220000000800 */
[----:B------:R-:W-:Y:S01]  /*54c0*/  FFMA.FTZ R111, R127, UR4, -R104 ;  /* 0x000000047f6f7c23 */ /* 0x000fe20008010868 */
[--C-:B------:R-:W-:Y:S01]  /*54d0*/  FFMA.FTZ R106, R106, UR4, -R109.reuse ;  /* 0x000000046a6a7c23 */ /* 0x100fe2000801086d */
[----:B------:R-:W-:Y:S01]  /*54e0*/  FFMA.FTZ R107, R107, UR4, -R109 ;  /* 0x000000046b6b7c23 */ /* 0x000fe2000801086d */
[----:B------:R-:W5:Y:S01]  /*54f0*/  MUFU.EX2 R99, R7 ;  /* 0x0000000700637308 */ /* 0x000f620000000800 */
[----:B---3--:R-:W-:-:S03]  /*5500*/  F2FP.BF16.F32.PACK_AB R90, R84, R85 ;  /* 0x00000055545a723e */ /* 0x008fc600000010ff */
[----:B------:R-:W3:Y:S04]  /*5510*/  MUFU.EX2 R96, R96 ;  /* 0x0000006000607308 */ /* 0x000ee80000000800 */
[----:B------:R-:W-:Y:S01]  /*5520*/  MUFU.EX2 R93, R93 ;  /* 0x0000005d005d7308 */ /* 0x000fe20000000800 */
[----:B----4-:R-:W-:-:S03]  /*5530*/  F2FP.BF16.F32.PACK_AB R89, R2, R95 ;  /* 0x0000005f0259723e */ /* 0x010fc600000010ff */
[----:B------:R-:W4:Y:S01]  /*5540*/  MUFU.EX2 R0, R0 ;  /* 0x0000000000007308 */ /* 0x000f220000000800 */
[-C--:B-----5:R-:W-:Y:S01]  /*5550*/  FMUL.FTZ R20, R52, R99.reuse ;  /* 0x0000006334147220 */ /* 0x0a0fe20000410000 */
[-C--:B------:R-:W-:Y:S01]  /*5560*/  FMUL.FTZ R21, R53, R99.reuse ;  /* 0x0000006335157220 */ /* 0x080fe20000410000 */
[-C--:B------:R-:W-:Y:S01]  /*5570*/  FMUL.FTZ R56, R56, R99.reuse ;  /* 0x0000006338387220 */ /* 0x080fe20000410000 */
[-C--:B------:R-:W-:Y:S01]  /*5580*/  FMUL.FTZ R57, R57, R99.reuse ;  /* 0x0000006339397220 */ /* 0x080fe20000410000 */
[-C--:B---3--:R-:W-:Y:S01]  /*5590*/  FMUL.FTZ R22, R54, R96.reuse ;  /* 0x0000006036167220 */ /* 0x088fe20000410000 */
[-C--:B------:R-:W-:Y:S01]  /*55a0*/  FMUL.FTZ R23, R55, R96.reuse ;  /* 0x0000006037177220 */ /* 0x080fe20000410000 */
[-C--:B------:R-:W-:Y:S01]  /*55b0*/  FMUL.FTZ R58, R58, R96.reuse ;  /* 0x000000603a3a7220 */ /* 0x080fe20000410000 */
[-C--:B------:R-:W-:Y:S01]  /*55c0*/  FMUL.FTZ R59, R59, R96.reuse ;  /* 0x000000603b3b7220 */ /* 0x080fe20000410000 */
[-C--:B------:R-:W-:Y:S01]  /*55d0*/  FMUL.FTZ R12, R44, R99.reuse ;  /* 0x000000632c0c7220 */ /* 0x080fe20000410000 */
[----:B------:R-:W-:Y:S01]  /*55e0*/  FMUL.FTZ R13, R45, R99 ;  /* 0x000000632d0d7220 */ /* 0x000fe20000410000 */
[-C--:B------:R-:W-:Y:S01]  /*55f0*/  FMUL.FTZ R14, R46, R96.reuse ;  /* 0x000000602e0e7220 */ /* 0x080fe20000410000 */
[-C--:B------:R-:W-:Y:S01]  /*5600*/  FMUL.FTZ R15, R47, R96.reuse ;  /* 0x000000602f0f7220 */ /* 0x080fe20000410000 */
[----:B----4-:R-:W-:Y:S01]  /*5610*/  F2FP.BF16.F32.PACK_AB R91, R0, R93 ;  /* 0x0000005d005b723e */ /* 0x010fe200000010ff */
[-C--:B------:R-:W-:Y:S01]  /*5620*/  FMUL.FTZ R48, R48, R99.reuse ;  /* 0x0000006330307220 */ /* 0x080fe20000410000 */
[-C--:B------:R-:W-:Y:S01]  /*5630*/  FMUL.FTZ R49, R49, R99.reuse ;  /* 0x0000006331317220 */ /* 0x080fe20000410000 */
[-C--:B------:R-:W-:Y:S01]  /*5640*/  FMUL.FTZ R50, R50, R96.reuse ;  /* 0x0000006032327220 */ /* 0x080fe20000410000 */
[-C--:B------:R-:W-:Y:S01]  /*5650*/  FMUL.FTZ R51, R51, R96.reuse ;  /* 0x0000006033337220 */ /* 0x080fe20000410000 */
[----:B------:R3:W-:Y:S01]  /*5660*/  MUFU.EX2 R118, R132 ;  /* 0x0000008400767308 */ /* 0x0007e20000000800 */
[-C--:B------:R-:W-:Y:S01]  /*5670*/  FMUL.FTZ R28, R60, R99.reuse ;  /* 0x000000633c1c7220 */ /* 0x080fe20000410000 */
[C---:B------:R-:W-:Y:S01]  /*5680*/  HMMA.16816.F32.BF16 R20, R88.reuse, R24, R20 ;  /* 0x000000185814723c */ /* 0x040fe20000041814 */
[-C--:B------:R-:W-:Y:S01]  /*5690*/  FMUL.FTZ R29, R61, R99.reuse ;  /* 0x000000633d1d7220 */ /* 0x080fe20000410000 */
[----:B------:R-:W4:Y:S01]  /*56a0*/  MUFU.EX2 R119, R119 ;  /* 0x0000007700777308 */ /* 0x000f220000000800 */
[-C--:B------:R-:W-:Y:S01]  /*56b0*/  FMUL.FTZ R30, R62, R96.reuse ;  /* 0x000000603e1e7220 */ /* 0x080fe20000410000 */
[-C--:B------:R-:W-:Y:S01]  /*56c0*/  FMUL.FTZ R31, R63, R96.reuse ;  /* 0x000000603f1f7220 */ /* 0x080fe20000410000 */
[-C--:B------:R-:W-:Y:S01]  /*56d0*/  FMUL.FTZ R64, R64, R99.reuse ;  /* 0x0000006340407220 */ /* 0x080fe20000410000 */
[----:B------:R-:W-:Y:S01]  /*56e0*/  MUFU.EX2 R117, R117 ;  /* 0x0000007500757308 */ /* 0x000fe20000000800 */
[----:B------:R-:W-:Y:S01]  /*56f0*/  FMUL.FTZ R65, R65, R99 ;  /* 0x0000006341417220 */ /* 0x000fe20000410000 */
[C---:B------:R-:W-:Y:S01]  /*5700*/  HMMA.16816.F32.BF16 R24, R88.reuse, R26, R56 ;  /* 0x0000001a5818723c */ /* 0x040fe20000041838 */
[----:B------:R-:W5:Y:S01]  /*5710*/  LDSM.16.MT88.4 R56, [R120+0x7400] ;  /* 0x007400007838783b */ /* 0x000f620000004200 */
[----:B------:R-:W1:Y:S01]  /*5720*/  MUFU.EX2 R134, R134 ;  /* 0x0000008600867308 */ /* 0x000e620000000800 */
[-C--:B------:R-:W-:Y:S01]  /*5730*/  FMUL.FTZ R66, R66, R96.reuse ;  /* 0x0000006042427220 */ /* 0x080fe20000410000 */
[--C-:B---3--:R-:W-:Y:S01]  /*5740*/  FFMA.FTZ R132, R145, UR4, -R104.reuse ;  /* 0x0000000491847c23 */ /* 0x108fe20008010868 */
[-C--:B------:R-:W-:Y:S01]  /*5750*/  FMUL.FTZ R67, R67, R96.reuse ;  /* 0x0000006043437220 */ /* 0x080fe20000410000 */
[----:B------:R-:W-:Y:S01]  /*5760*/  MUFU.EX2 R139, R139 ;  /* 0x0000008b008b7308 */ /* 0x000fe20000000800 */
[----:B------:R-:W-:Y:S01]  /*5770*/  LDSM.16.MT88.4 R60, [R97+0x400] ;  /* 0x00040000613c783b */ /* 0x000fe20000004200 */
[C---:B--2---:R-:W-:Y:S01]  /*5780*/  HMMA.16816.F32.BF16 R12, R88.reuse, R16, R12 ;  /* 0x00000010580c723c */ /* 0x044fe2000004180c */
[----:B----4-:R-:W-:Y:S01]  /*5790*/  F2FP.BF16.F32.PACK_AB R52, R118, R119 ;  /* 0x000000777634723e */ /* 0x010fe200000010ff */
[----:B------:R-:W2:Y:S01]  /*57a0*/  MUFU.EX2 R138, R138 ;  /* 0x0000008a008a7308 */ /* 0x000ea20000000800 */
[-C--:B------:R-:W-:Y:S01]  /*57b0*/  FMUL.FTZ R4, R36, R99.reuse ;  /* 0x0000006324047220 */ /* 0x080fe20000410000 */
[----:B------:R-:W-:Y:S01]  /*57c0*/  FMUL.FTZ R5, R37, R99 ;  /* 0x0000006325057220 */ /* 0x000fe20000410000 */
[-C--:B------:R-:W-:Y:S01]  /*57d0*/  FMUL.FTZ R6, R38, R96.reuse ;  /* 0x0000006026067220 */ /* 0x080fe20000410000 */
[----:B------:R-:W-:Y:S01]  /*57e0*/  MUFU.EX2 R135, R135 ;  /* 0x0000008700877308 */ /* 0x000fe20000000800 */
[-C--:B------:R-:W-:Y:S01]  /*57f0*/  FMUL.FTZ R7, R39, R96.reuse ;  /* 0x0000006027077220 */ /* 0x080fe20000410000 */
[C---:B------:R-:W-:Y:S01]  /*5800*/  HMMA.16816.F32.BF16 R16, R88.reuse, R18, R48 ;  /* 0x000000125810723c */ /* 0x040fe20000041830 */
[----:B------:R-:W3:Y:S01]  /*5810*/  LDSM.16.MT88.4 R48, [R97+0x2000] ;  /* 0x002000006130783b */ /* 0x000ee20000004200 */
[----:B------:R-:W4:Y:S01]  /*5820*/  MUFU.EX2 R132, R132 ;  /* 0x0000008400847308 */ /* 0x000f220000000800 */
[----:B-1----:R-:W-:Y:S01]  /*5830*/  F2FP.BF16.F32.PACK_AB R54, R134, R117 ;  /* 0x000000758636723e */ /* 0x002fe200000010ff */
[-C--:B------:R-:W-:Y:S01]  /*5840*/  FMUL.FTZ R40, R40, R99.reuse ;  /* 0x0000006328287220 */ /* 0x080fe20000410000 */
[----:B------:R-:W-:Y:S01]  /*5850*/  FMUL.FTZ R41, R41, R99 ;  /* 0x0000006329297220 */ /* 0x000fe20000410000 */
[-C--:B------:R-:W-:Y:S01]  /*5860*/  FMUL.FTZ R42, R42, R96.reuse ;  /* 0x000000602a2a7220 */ /* 0x080fe20000410000 */
[-C--:B------:R-:W-:Y:S01]  /*5870*/  FMUL.FTZ R43, R43, R96.reuse ;  /* 0x000000602b2b7220 */ /* 0x080fe20000410000 */
[C---:B------:R-:W-:Y:S01]  /*5880*/  HMMA.16816.F32.BF16 R28, R88.reuse, R32, R28 ;  /* 0x00000020581c723c */ /* 0x040fe2000004181c */
[----:B--2---:R-:W-:Y:S01]  /*5890*/  F2FP.BF16.F32.PACK_AB R53, R138, R139 ;  /* 0x0000008b8a35723e */ /* 0x004fe200000010ff */
[-C--:B------:R-:W-:Y:S01]  /*58a0*/  FMUL.FTZ R44, R76, R99.reuse ;  /* 0x000000634c2c7220 */ /* 0x080fe20000410000 */
[-C--:B------:R-:W-:Y:S01]  /*58b0*/  FMUL.FTZ R45, R77, R99.reuse ;  /* 0x000000634d2d7220 */ /* 0x080fe20000410000 */
[-C--:B------:R-:W-:Y:S01]  /*58c0*/  FMUL.FTZ R46, R78, R96.reuse ;  /* 0x000000604e2e7220 */ /* 0x080fe20000410000 */
[-C--:B------:R-:W-:Y:S01]  /*58d0*/  FMUL.FTZ R47, R79, R96.reuse ;  /* 0x000000604f2f7220 */ /* 0x080fe20000410000 */
[-C--:B------:R-:W-:Y:S01]  /*58e0*/  FMUL.FTZ R80, R80, R99.reuse ;  /* 0x0000006350507220 */ /* 0x080fe20000410000 */
[----:B------:R-:W-:Y:S01]  /*58f0*/  FMUL.FTZ R81, R81, R99 ;  /* 0x0000006351517220 */ /* 0x000fe20000410000 */
[C---:B------:R-:W-:Y:S01]  /*5900*/  HMMA.16816.F32.BF16 R32, R88.reuse, R34, R64 ;  /* 0x000000225820723c */ /* 0x040fe20000041840 */
[----:B------:R-:W1:Y:S01]  /*5910*/  LDSM.16.MT88.4 R64, [R120+0x6400] ;  /* 0x006400007840783b */ /* 0x000e620000004200 */
[----:B----4-:R-:W-:Y:S01]  /*5920*/  F2FP.BF16.F32.PACK_AB R55, R132, R135 ;  /* 0x000000878437723e */ /* 0x010fe200000010ff */
[-C--:B------:R-:W-:Y:S01]  /*5930*/  FMUL.FTZ R82, R82, R96.reuse ;  /* 0x0000006052527220 */ /* 0x080fe20000410000 */
[-C--:B------:R-:W-:Y:S01]  /*5940*/  FMUL.FTZ R83, R83, R96.reuse ;  /* 0x0000006053537220 */ /* 0x080fe20000410000 */
[-C--:B------:R-:W-:Y:S01]  /*5950*/  FMUL.FTZ R36, R68, R99.reuse ;  /* 0x0000006344247220 */ /* 0x080fe20000410000 */
[-C--:B------:R-:W-:Y:S01]  /*5960*/  FMUL.FTZ R37, R69, R99.reuse ;  /* 0x0000006345257220 */ /* 0x080fe20000410000 */
[-C--:B------:R-:W-:Y:S01]  /*5970*/  FMUL.FTZ R38, R70, R96.reuse ;  /* 0x0000006046267220 */ /* 0x080fe20000410000 */
[----:B------:R-:W-:Y:S01]  /*5980*/  HMMA.16816.F32.BF16 R4, R88, R8, R4 ;  /* 0x000000085804723c */ /* 0x000fe20000041804 */
[-C--:B------:R-:W-:Y:S01]  /*5990*/  FMUL.FTZ R39, R71, R96.reuse ;  /* 0x0000006047277220 */ /* 0x080fe20000410000 */
[-C--:B------:R-:W-:Y:S01]  /*59a0*/  FMUL.FTZ R72, R72, R99.reuse ;  /* 0x0000006348487220 */ /* 0x080fe20000410000 */
[-C--:B------:R-:W-:Y:S01]  /*59b0*/  FMUL.FTZ R73, R73, R99.reuse ;  /* 0x0000006349497220 */ /* 0x080fe20000410000 */
[-C--:B------:R-:W-:Y:S01]  /*59c0*/  FMUL.FTZ R74, R74, R96.reuse ;  /* 0x000000604a4a7220 */ /* 0x080fe20000410000 */
[-C--:B------:R-:W-:Y:S01]  /*59d0*/  FMUL.FTZ R75, R75, R96.reuse ;  /* 0x000000604b4b7220 */ /* 0x080fe20000410000 */
[--C-:B------:R-:W-:Y:S01]  /*59e0*/  FFMA.FTZ R145, R114, UR4, -R109.reuse ;  /* 0x0000000472917c23 */ /* 0x100fe2000801086d */
[----:B------:R-:W-:Y:S01]  /*59f0*/  FFMA.FTZ R114, R115, UR4, -R104 ;  /* 0x0000000473727c23 */ /* 0x000fe20008010868 */
[----:B-----5:R-:W-:Y:S01]  /*5a00*/  HMMA.16816.F32.BF16 R20, R52, R56, R20 ;  /* 0x000000383414723c */ /* 0x020fe20000041814 */
[----:B------:R-:W-:Y:S01]  /*5a10*/  MUFU.EX2 R112, R112 ;  /* 0x0000007000707308 */ /* 0x000fe20000000800 */
[--C-:B------:R-:W-:Y:S01]  /*5a20*/  FFMA.FTZ R115, R105, UR4, -R109.reuse ;  /* 0x0000000469737c23 */ /* 0x100fe2000801086d */
[----:B------:R-:W-:Y:S01]  /*5a30*/  FFMA.FTZ R105, R108, UR4, -R109 ;  /* 0x000000046c697c23 */ /* 0x000fe2000801086d */
[----:B------:R-:W-:Y:S01]  /*5a40*/  FFMA.FTZ R99, R141, R99, R98 ;  /* 0x000000638d637223 */ /* 0x000fe20000010062 */
[----:B------:R-:W-:Y:S01]  /*5a50*/  MUFU.EX2 R145, R145 ;  /* 0x0000009100917308 */ /* 0x000fe20000000800 */
[----:B------:R-:W-:-:S02]  /*5a60*/  FFMA.FTZ R95, R140, R96, R95 ;  /* 0x000000608c5f7223 */ /* 0x000fc4000001005f */
[----:B------:R-:W-:Y:S01]  /*5a70*/  HMMA.16816.F32.BF16 R24, R52, R58, R24 ;  /* 0x0000003a3418723c */ /* 0x000fe20000041818 */
[----:B------:R-:W2:Y:S01]  /*5a80*/  LDSM.16.MT88.4 R56, [R97+0x2400] ;  /* 0x002400006138783b */ /* 0x000ea20000004200 */
[----:B------:R-:W-:Y:S01]  /*5a90*/  MUFU.EX2 R143, R143 ;  /* 0x0000008f008f7308 */ /* 0x000fe20000000800 */
[----:B------:R-:W-:Y:S01]  /*5aa0*/  FADD.FTZ R94, R94, R99 ;  /* 0x000000635e5e7221 */ /* 0x000fe20000010000 */
[----:B------:R-:W-:Y:S02]  /*5ab0*/  FADD.FTZ R2, R2, R95 ;  /* 0x0000005f02027221 */ /* 0x000fe40000010000 */
[----:B------:R-:W-:Y:S01]  /*5ac0*/  MUFU.EX2 R110, R110 ;  /* 0x0000006e006e7308 */ /* 0x000fe20000000800 */
[----:B------:R-:W-:Y:S01]  /*5ad0*/  FADD.FTZ R85, R85, R94 ;  /* 0x0000005e55557221 */ /* 0x000fe20000010000 */
[C---:B------:R-:W-:Y:S01]  /*5ae0*/  HMMA.16816.F32.BF16 R8, R88.reuse, R10, R40 ;  /* 0x0000000a5808723c */ /* 0x040fe20000041828 */
[----:B------:R-:W4:Y:S01]  /*5af0*/  LDSM.16.MT88.4 R40, [R120+0x8000] ;  /* 0x008000007828783b */ /* 0x000f220000004200 */
[----:B------:R-:W-:Y:S01]  /*5b00*/  MUFU.EX2 R116, R116 ;  /* 0x0000007400747308 */ /* 0x000fe20000000800 */
[----:B------:R-:W-:Y:S01]  /*5b10*/  FADD.FTZ R93, R93, R2 ;  /* 0x000000025d5d7221 */ /* 0x000fe20000010000 */
[----:B------:R-:W-:Y:S01]  /*5b20*/  FADD.FTZ R84, R84, R85 ;  /* 0x0000005554547221 */ /* 0x000fe20000010000 */
[----:B------:R-:W-:Y:S01]  /*5b30*/  MOV R2, R92 ;  /* 0x0000005c00027202 */ /* 0x000fe20000000f00 */
[----:B------:R-:W-:Y:S01]  /*5b40*/  MUFU.EX2 R113, R113 ;  /* 0x0000007100717308 */ /* 0x000fe20000000800 */
[----:B------:R-:W-:Y:S01]  /*5b50*/  FADD.FTZ R0, R0, R93 ;  /* 0x0000005d00007221 */ /* 0x000fe20000010000 */
[C---:B---3--:R-:W-:Y:S01]  /*5b60*/  HMMA.16816.F32.BF16 R44, R88.reuse, R48, R44 ;  /* 0x00000030582c723c */ /* 0x048fe2000004182c */
[----:B------:R-:W-:Y:S01]  /*5b70*/  FADD.FTZ R119, R119, R84 ;  /* 0x0000005477777221 */ /* 0x000fe20000010000 */
[----:B------:R-:W-:Y:S01]  /*5b80*/  MUFU.EX2 R114, R114 ;  /* 0x0000007200727308 */ /* 0x000fe20000000800 */
[----:B------:R-:W-:Y:S01]  /*5b90*/  FADD.FTZ R139, R139, R0 ;  /* 0x000000008b8b7221 */ /* 0x000fe20000010000 */
[----:B------:R-:W-:Y:S01]  /*5ba0*/  MOV R0, R87 ;  /* 0x0000005700007202 */ /* 0x000fe20000000f00 */
[----:B------:R-:W-:Y:S01]  /*5bb0*/  FADD.FTZ R118, R118, R119 ;  /* 0x0000007776767221 */ /* 0x000fe20000010000 */
[----:B------:R-:W-:Y:S01]  /*5bc0*/  MUFU.EX2 R111, R111 ;  /* 0x0000006f006f7308 */ /* 0x000fe20000000800 */
[----:B------:R-:W-:Y:S01]  /*5bd0*/  FADD.FTZ R138, R138, R139 ;  /* 0x0000008b8a8a7221 */ /* 0x000fe20000010000 */
[----:B------:R-:W-:Y:S01]  /*5be0*/  HMMA.16816.F32.BF16 R48, R88, R50, R80 ;  /* 0x000000325830723c */ /* 0x000fe20000041850 */
[----:B------:R-:W-:Y:S01]  /*5bf0*/  LDSM.16.MT88.4 R80, [R97+0x2800] ;  /* 0x002800006150783b */ /* 0x000fe20000004200 */
[----:B------:R-:W-:Y:S01]  /*5c00*/  MUFU.EX2 R115, R115 ;  /* 0x0000007300737308 */ /* 0x000fe20000000800 */
[----:B------:R-:W-:Y:S01]  /*5c10*/  FADD.FTZ R117, R117, R118 ;  /* 0x0000007675757221 */ /* 0x000fe20000010000 */
[----:B------:R-:W-:Y:S01]  /*5c20*/  FADD.FTZ R135, R135, R138 ;  /* 0x0000008a87877221 */ /* 0x000fe20000010000 */
[----:B------:R-:W-:Y:S01]  /*5c30*/  IADD3 R138, PT, PT, R3, -0x3, RZ ;  /* 0xfffffffd038a7810 */ /* 0x000fe20007ffe0ff */
[----:B------:R-:W3:Y:S01]  /*5c40*/  MUFU.EX2 R106, R106 ;  /* 0x0000006a006a7308 */ /* 0x000ee20000000800 */
[----:B------:R-:W-:Y:S01]  /*5c50*/  FADD.FTZ R134, R134, R117 ;  /* 0x0000007586867221 */ /* 0x000fe20000010000 */
[C---:B-1----:R-:W-:Y:S01]  /*5c60*/  HMMA.16816.F32.BF16 R4, R52.reuse, R64, R4 ;  /* 0x000000403404723c */ /* 0x042fe20000041804 */
[----:B------:R-:W-:Y:S01]  /*5c70*/  FADD.FTZ R135, R132, R135 ;  /* 0x0000008784877221 */ /* 0x000fe20000010000 */
[----:B------:R-:W-:Y:S06]  /*5c80*/  MUFU.EX2 R105, R105 ;  /* 0x0000006900697308 */ /* 0x000fec0000000800 */
[C---:B------:R-:W-:Y:S01]  /*5c90*/  HMMA.16816.F32.BF16 R8, R52.reuse, R66, R8 ;  /* 0x000000423408723c */ /* 0x040fe20000041808 */
[----:B------:R-:W1:Y:S07]  /*5ca0*/  LDSM.16.MT88.4 R64, [R97+0x1400] ;  /* 0x001400006140783b */ /* 0x000e6e0000004200 */
[C---:B------:R-:W-:Y:S08]  /*5cb0*/  HMMA.16816.F32.BF16 R12, R52.reuse, R60, R12 ;  /* 0x0000003c340c723c */ /* 0x040ff0000004180c */
[C---:B------:R-:W-:Y:S01]  /*5cc0*/  HMMA.16816.F32.BF16 R16, R52.reuse, R62, R16 ;  /* 0x0000003e3410723c */ /* 0x040fe20000041810 */
[----:B------:R-:W5:Y:S07]  /*5cd0*/  LDSM.16.MT88.4 R60, [R120+0x8400] ;  /* 0x00840000783c783b */ /* 0x000f6e0000004200 */
[C---:B--2---:R-:W-:Y:S08]  /*5ce0*/  HMMA.16816.F32.BF16 R44, R52.reuse, R56, R44 ;  /* 0x00000038342c723c */ /* 0x044ff0000004182c */
[----:B------:R-:W-:Y:S01]  /*5cf0*/  HMMA.16816.F32.BF16 R48, R52, R58, R48 ;  /* 0x0000003a3430723c */ /* 0x000fe20000041830 */
[----:B------:R-:W2:Y:S07]  /*5d00*/  LDSM.16.MT88.4 R56, [R97+0x800] ;  /* 0x000800006138783b */ /* 0x000eae0000004200 */
[C---:B----4-:R-:W-:Y:S08]  /*5d10*/  HMMA.16816.F32.BF16 R36, R88.reuse, R40, R36 ;  /* 0x000000285824723c */ /* 0x050ff00000041824 */
[----:B------:R-:W-:Y:S01]  /*5d20*/  HMMA.16816.F32.BF16 R40, R88, R42, R72 ;  /* 0x0000002a5828723c */ /* 0x000fe20000041848 */
[----:B------:R-:W4:Y:S01]  /*5d30*/  LDSM.16.MT88.4 R72, [R120+0x8800] ;  /* 0x008800007848783b */ /* 0x000f220000004200 */
[----:B---3--:R-:W-:-:S06]  /*5d40*/  F2FP.BF16.F32.PACK_AB R88, R106, R115 ;  /* 0x000000736a58723e */ /* 0x008fcc00000010ff */
[C---:B-1----:R-:W-:Y:S08]  /*5d50*/  HMMA.16816.F32.BF16 R28, R52.reuse, R64, R28 ;  /* 0x00000040341c723c */ /* 0x042ff0000004181c */
[C---:B------:R-:W-:Y:S01]  /*5d60*/  HMMA.16816.F32.BF16 R32, R52.reuse, R66, R32 ;  /* 0x000000423420723c */ /* 0x040fe20000041820 */
[----:B------:R-:W-:Y:S07]  /*5d70*/  LDSM.16.MT88.4 R64, [R97+0x1c00] ;  /* 0x001c00006140783b */ /* 0x000fee0000004200 */
[C---:B-----5:R-:W-:Y:S08]  /*5d80*/  HMMA.16816.F32.BF16 R36, R52.reuse, R60, R36 ;  /* 0x0000003c3424723c */ /* 0x060ff00000041824 */
        /* <DEDUP_REMOVED lines=18> */
[----:B------:R-:W-:-:S06]  /*5eb0*/  FADD.FTZ R106, R106, R115 ;  /* 0x000000736a6a7221 */ /* 0x000fcc0000010000 */
[C---:B----4-:R-:W-:Y:S01]  /*5ec0*/  HMMA.16816.F32.BF16 R68, R52.reuse, R72, R36 ;  /* 0x000000483444723c */ /* 0x050fe20000041824 */
[--C-:B------:R-:W-:Y:S01]  /*5ed0*/  FFMA.FTZ R37, R100, UR4, -R104.reuse ;  /* 0x0000000464257c23 */ /* 0x100fe20008010868 */
[----:B------:R-:W-:Y:S01]  /*5ee0*/  FFMA.FTZ R36, R103, UR4, -R104 ;  /* 0x0000000467247c23 */ /* 0x000fe20008010868 */
[----:B------:R-:W3:Y:S04]  /*5ef0*/  MUFU.EX2 R100, R107 ;  /* 0x0000006b00647308 */ /* 0x000ee80000000800 */
[----:B------:R-:W-:Y:S01]  /*5f00*/  MUFU.EX2 R103, R37 ;  /* 0x0000002500677308 */ /* 0x000fe20000000800 */
[C---:B------:R-:W-:Y:S01]  /*5f10*/  HMMA.16816.F32.BF16 R72, R52.reuse, R74, R40 ;  /* 0x0000004a3448723c */ /* 0x040fe20000041828 */
[----:B------:R-:W-:Y:S07]  /*5f20*/  LDSM.16.MT88.4 R40, [R120+0x6c00] ;  /* 0x006c00007828783b */ /* 0x000fee0000004200 */
[----:B-1----:R-:W-:Y:S01]  /*5f30*/  HMMA.16816.F32.BF16 R4, R52, R60, R4 ;  /* 0x0000003c3404723c */ /* 0x002fe20000041804 */
[----:B---3--:R-:W-:Y:S01]  /*5f40*/  F2FP.BF16.F32.PACK_AB R90, R100, R105 ;  /* 0x00000069645a723e */ /* 0x008fe200000010ff */
[----:B------:R-:W-:-:S04]  /*5f50*/  FADD.FTZ R105, R105, R106 ;  /* 0x0000006a69697221 */ /* 0x000fc80000010000 */
[----:B------:R-:W-:Y:S02]  /*5f60*/  FADD.FTZ R141, R100, R105 ;  /* 0x00000069648d7221 */ /* 0x000fe40000010000 */
[C---:B------:R-:W-:Y:S01]  /*5f70*/  HMMA.16816.F32.BF16 R8, R52.reuse, R62, R8 ;  /* 0x0000003e3408723c */ /* 0x040fe20000041808 */
[----:B------:R-:W1:Y:S07]  /*5f80*/  LDSM.16.MT88.4 R60, [R120+0x7800] ;  /* 0x00780000783c783b */ /* 0x000e6e0000004200 */
[C---:B------:R-:W-:Y:S08]  /*5f90*/  HMMA.16816.F32.BF16 R76, R52.reuse, R80, R44 ;  /* 0x00000050344c723c */ /* 0x040ff0000004182c */
[C---:B--2---:R-:W-:Y:S01]  /*5fa0*/  HMMA.16816.F32.BF16 R28, R52.reuse, R56, R28 ;  /* 0x00000038341c723c */ /* 0x044fe2000004181c */
[--C-:B------:R-:W-:Y:S01]  /*5fb0*/  FFMA.FTZ R56, R102, UR4, -R104.reuse ;  /* 0x0000000466387c23 */ /* 0x100fe20008010868 */
[----:B------:R-:W-:Y:S01]  /*5fc0*/  FFMA.FTZ R104, R101, UR4, -R104 ;  /* 0x0000000465687c23 */ /* 0x000fe20008010868 */
[----:B------:R-:W2:Y:S04]  /*5fd0*/  MUFU.EX2 R102, R36 ;  /* 0x0000002400667308 */ /* 0x000ea80000000800 */
[----:B------:R3:W-:Y:S01]  /*5fe0*/  MUFU.EX2 R101, R56 ;  /* 0x0000003800657308 */ /* 0x0007e20000000800 */
[C---:B------:R-:W-:Y:S03]  /*5ff0*/  HMMA.16816.F32.BF16 R32, R52.reuse, R58, R32 ;  /* 0x0000003a3420723c */ /* 0x040fe60000041820 */
[----:B------:R-:W4:Y:S05]  /*6000*/  MUFU.EX2 R104, R104 ;  /* 0x0000006800687308 */ /* 0x000f2a0000000800 */
[----:B------:R-:W-:Y:S01]  /*6010*/  HMMA.16816.F32.BF16 R80, R52, R82, R48 ;  /* 0x000000523450723c */ /* 0x000fe20000041830 */
[----:B--2---:R-:W-:Y:S01]  /*6020*/  F2FP.BF16.F32.PACK_AB R89, R102, R103 ;  /* 0x000000676659723e */ /* 0x004fe200000010ff */
[----:B------:R-:W2:Y:S01]  /*6030*/  LDSM.16.MT88.4 R48, [R97+0xc00] ;  /* 0x000c00006130783b */ /* 0x000ea20000004200 */
[----:B------:R-:W-:-:S03]  /*6040*/  FADD.FTZ R103, R103, R114 ;  /* 0x0000007267677221 */ /* 0x000fc60000010000 */
[----:B---3--:R-:W3:Y:S01]  /*6050*/  LDSM.16.MT88.4 R56, [R120+0x7c00] ;  /* 0x007c00007838783b */ /* 0x008ee20000004200 */
[----:B------:R-:W-:Y:S01]  /*6060*/  FADD.FTZ R102, R102, R103 ;  /* 0x0000006766667221 */ /* 0x000fe20000010000 */
[----:B----4-:R-:W-:Y:S01]  /*6070*/  F2FP.BF16.F32.PACK_AB R91, R104, R101 ;  /* 0x00000065685b723e */ /* 0x010fe200000010ff */
[----:B-1----:R-:W-:Y:S02]  /*6080*/  HMMA.16816.F32.BF16 R20, R52, R60, R20 ;  /* 0x0000003c3414723c */ /* 0x002fe40000041814 */
[----:B------:R-:W-:-:S04]  /*6090*/  FADD.FTZ R101, R101, R102 ;  /* 0x0000006665657221 */ /* 0x000fc80000010000 */
[----:B------:R-:W-:Y:S02]  /*60a0*/  FADD.FTZ R140, R104, R101 ;  /* 0x00000065688c7221 */ /* 0x000fe40000010000 */
[C---:B------:R-:W-:Y:S01]  /*60b0*/  HMMA.16816.F32.BF16 R36, R88.reuse, R40, R4 ;  /* 0x000000285824723c */ /* 0x040fe20000041804 */
[----:B------:R-:W1:Y:S07]  /*60c0*/  LDSM.16.MT88.4 R4, [R120+0x8c00] ;  /* 0x008c00007804783b */ /* 0x000e6e0000004200 */
[----:B------:R-:W-:Y:S01]  /*60d0*/  HMMA.16816.F32.BF16 R40, R88, R42, R8 ;  /* 0x0000002a5828723c */ /* 0x000fe20000041808 */
[----:B------:R-:W4:Y:S07]  /*60e0*/  LDSM.16.MT88.4 R8, [R97+0x2c00] ;  /* 0x002c00006108783b */ /* 0x000f2e0000004200 */
[----:B------:R-:W-:Y:S08]  /*60f0*/  HMMA.16816.F32.BF16 R24, R52, R62, R24 ;  /* 0x0000003e3418723c */ /* 0x000ff00000041818 */
[C---:B--2---:R-:W-:Y:S08]  /*6100*/  HMMA.16816.F32.BF16 R44, R88.reuse, R48, R12 ;  /* 0x00000030582c723c */ /* 0x044ff0000004180c */
[C---:B---3--:R-:W-:Y:S08]  /*6110*/  HMMA.16816.F32.BF16 R52, R88.reuse, R56, R20 ;  /* 0x000000385834723c */ /* 0x048ff00000041814 */
[C---:B------:R-:W-:Y:S08]  /*6120*/  HMMA.16816.F32.BF16 R60, R88.reuse, R64, R28 ;  /* 0x00000040583c723c */ /* 0x040ff0000004181c */
[C---:B------:R-:W-:Y:S08]  /*6130*/  HMMA.16816.F32.BF16 R48, R88.reuse, R50, R16 ;  /* 0x000000325830723c */ /* 0x040ff00000041810 */
[C---:B------:R-:W-:Y:S08]  /*6140*/  HMMA.16816.F32.BF16 R56, R88.reuse, R58, R24 ;  /* 0x0000003a5838723c */ /* 0x040ff00000041818 */
[C---:B------:R-:W-:Y:S08]  /*6150*/  HMMA.16816.F32.BF16 R64, R88.reuse, R66, R32 ;  /* 0x000000425840723c */ /* 0x040ff00000041820 */
[C---:B-1----:R-:W-:Y:S08]  /*6160*/  HMMA.16816.F32.BF16 R68, R88.reuse, R4, R68 ;  /* 0x000000045844723c */ /* 0x042ff00000041844 */
[C---:B------:R-:W-:Y:S08]  /*6170*/  HMMA.16816.F32.BF16 R72, R88.reuse, R6, R72 ;  /* 0x000000065848723c */ /* 0x040ff00000041848 */
[C---:B----4-:R-:W-:Y:S08]  /*6180*/  HMMA.16816.F32.BF16 R76, R88.reuse, R8, R76 ;  /* 0x00000008584c723c */ /* 0x050ff0000004184c */
[----:B------:R-:W-:-:S15]  /*6190*/  HMMA.16816.F32.BF16 R80, R88, R10, R80 ;  /* 0x0000000a5850723c */ /* 0x000fde0000041850 */
[----:B------:R-:W-:-:S05]  /*61a0*/  NOP ;  /* 0x0000000000007918 */ /* 0x000fca0000000000 */
.L_x_4254:
        /* <DEDUP_REMOVED lines=15> */
[----:B------:R-:W3:Y:S01]  /*62a0*/  LDCU.64 UR6, c[0x0][0x3a0] ;  /* 0x00007400ff0677ac */ /* 0x000ee20008000a00 */
[----:B------:R-:W4:Y:S01]  /*62b0*/  LDCU.64 UR8, c[0x0][0x3a8] ;  /* 0x00007500ff0877ac */ /* 0x000f220008000a00 */
[----:B-1----:R-:W-:-:S12]  /*62c0*/  ULEA UR5, UR5, UR10, 0x18 ;  /* 0x0000000a05057291 */ /* 0x002fd8000f8ec0ff */
.L_x_4264:
[----:B------:R-:W-:Y:S01]  /*62d0*/  @!P1 IADD3 R5, P0, PT, RZ, -R135, RZ ;  /* 0x80000087ff059210 */ /* 0x000fe20007f1e0ff */
[----:B------:R-:W1:Y:S01]  /*62e0*/  @!P1 LDC R142, c[0x0][0x3c0] ;  /* 0x0000f000ff8e9b82 */ /* 0x000e620000000800 */
[C---:B------:R-:W-:Y:S01]  /*62f0*/  LOP3.LUT R133, R86.reuse, 0x18, RZ, 0xc0, !PT ;  /* 0x0000001856857812 */ /* 0x040fe200078ec0ff */
[----:B------:R-:W-:Y:S06]  /*6300*/  DEPBAR.LE SB0, 0x0 ;  /* 0x000080000000791a */ /* 0x000fec0000000000 */
[----:B------:R-:W2:Y:S08]  /*6310*/  LDC R87, c[0x0][0x3c4] ;  /* 0x0000f100ff577b82 */ /* 0x000eb00000000800 */
[----:B------:R-:W-:Y:S01]  /*6320*/  BAR.SYNC.DEFER_BLOCKING 0x0 ;  /* 0x0000000000007b1d */ /* 0x000fe20000010000 */
[----:B------:R-:W-:Y:S05]  /*6330*/  IMAD.SHL.U32 R124, R86, 0x8, RZ ;  /* 0x00000008567c7824 */ /* 0x000fea00078e00ff */
[C---:B------:R-:W-:Y:S02]  /*6340*/  LOP3.LUT R2, R124.reuse, 0xd8, RZ, 0xc0, !PT ;  /* 0x000000d87c027812 */ /* 0x040fe400078ec0ff */
[----:B------:R-:W-:Y:S02]  /*6350*/  LOP3.LUT R0, R124, 0x1f20, RZ, 0xc0, !PT ;  /* 0x00001f207c007812 */ /* 0x000fe400078ec0ff */
[----:B------:R-:W-:Y:S01]  /*6360*/  LOP3.LUT R131, R2, R133, RZ, 0x3c, !PT ;  /* 0x0000008502837212 */ /* 0x000fe200078e3cff */
[----:B------:R-:W-:Y:S03]  /*6370*/  IMAD.MOV.U32 R2, RZ, RZ, R128 ;  /* 0x000000ffff027224 */ /* 0x000fe600078e0080 */
[----:B------:R-:W-:Y:S01]  /*6380*/  LOP3.LUT R131, R0, R131, RZ, 0xfc, !PT ;  /* 0x0000008300837212 */ /* 0x000fe200078efcff */
[----:B------:R-:W-:Y:S02]  /*6390*/  IMAD.MOV.U32 R0, RZ, RZ, R129 ;  /* 0x000000ffff007224 */ /* 0x000fe400078e0081 */
[----:B-1----:R-:W-:Y:S04]  /*63a0*/  @!P1 IMAD.SHL.U32 R4, R142, 0x40, RZ ;  /* 0x000000408e049824 */ /* 0x002fe800078e00ff */
[----:B------:R-:W-:Y:S05]  /*63b0*/  @!P1 IMAD.X R4, RZ, RZ, ~R4, P0 ;  /* 0x000000ffff049224 */ /* 0x000fea00000e0e04 */
[----:B------:R-:W-:Y:S04]  /*63c0*/  @!P1 SHF.R.S64 R5, R5, 0x1f, R4 ;  /* 0x0000001f05059819 */ /* 0x000fe80000001004 */
[----:B------:R-:W-:Y:S04]  /*63d0*/  @!P1 IADD3 R128, P0, PT, R128, R5, RZ ;  /* 0x0000000580809210 */ /* 0x000fe80007f1e0ff */
        /* <DEDUP_REMOVED lines=63> */
.L_x_4261:
[----:B------:R-:W-:Y:S01]  /*67d0*/  LEA R131, R131, UR5, 0x1 ;  /* 0x0000000583837c11 */ /* 0x000fe2000f8e08ff */
[----:B------:R-:W-:Y:S01]  /*67e0*/  IMAD.MOV.U32 R84, RZ, RZ, 0x20 ;  /* 0x00000020ff547424 */ /* 0x000fe200078e00ff */
[----:B------:R-:W-:Y:S02]  /*67f0*/  LEA R144, P0, R142, R128, 0x6 ;  /* 0x000000808e907211 */ /* 0x000fe400078030ff */
[----:B------:R-:W-:Y:S01]  /*6800*/  ISETP.NE.AND P2, PT, R138, 0x1, PT ;  /* 0x000000018a00780c */ /* 0x000fe20003f45270 */
[----:B------:R-:W-:Y:S01]  /*6810*/  @!PT LDS RZ, [RZ] ;  /* 0x00000000fffff984 */ /* 0x000fe20000000800 */
[----:B------:R-:W-:Y:S01]  /*6820*/  @!PT LDS RZ, [RZ] ;  /* 0x00000000fffff984 */ /* 0x000fe20000000800 */
[----:B------:R-:W-:Y:S01]  /*6830*/  @!PT LDS RZ, [RZ] ;  /* 0x00000000fffff984 */ /* 0x000fe20000000800 */
[----:B------:R1:W-:Y:S01]  /*6840*/  LDGSTS.E.BYPASS.LTC128B.128 [R131+0x6000], desc[UR16][R128.64] ;  /* 0x0600000080837fae */ /* 0x0003e2000b981a10 */
[----:B------:R-:W-:Y:S02]  /*6850*/  LEA.HI.X R145, R142, R129, R87, 0x6, P0 ;  /* 0x000000818e917211 */ /* 0x000fe400000f3457 */
[----:B------:R-:W-:Y:S01]  /*6860*/  LOP3.LUT P0, RZ, R86, 0x4, RZ, 0xc0, !PT ;  /* 0x0000000456ff7812 */ /* 0x000fe2000780c0ff */
[----:B------:R1:W-:Y:S03]  /*6870*/  LDGSTS.E.BYPASS.LTC128B.128 [R131+0x7000], desc[UR16][R128.64+0x40] ;  /* 0x0700004080837fae */ /* 0x0003e6000b981a10 */
[----:B------:R-:W-:Y:S01]  /*6880*/  SEL R84, R84, 0xffffffe0, !P0 ;  /* 0xffffffe054547807 */ /* 0x000fe20004000000 */
[----:B------:R1:W-:Y:S04]  /*6890*/  LDGSTS.E.BYPASS.LTC128B.128 [R131+0x8000], desc[UR16][R128.64+0x80] ;  /* 0x0800008080837fae */ /* 0x0003e8000b981a10 */
[----:B------:R1:W-:Y:S01]  /*68a0*/  LDGSTS.E.BYPASS.LTC128B.128 [R131+0x6800], desc[UR16][R144.64] ;  /* 0x0680000090837fae */ /* 0x0003e2000b981a10 */
[--C-:B------:R-:W-:Y:S02]  /*68b0*/  IMAD.IADD R2, R122, 0x1, R84.reuse ;  /* 0x000000017a027824 */ /* 0x100fe400078e0254 */
[----:B------:R-:W-:Y:S01]  /*68c0*/  IMAD.IADD R0, R121, 0x1, R84 ;  /* 0x0000000179007824 */ /* 0x000fe200078e0254 */
[----:B------:R1:W-:Y:S04]  /*68d0*/  LDGSTS.E.BYPASS.LTC128B.128 [R131+0x7800], desc[UR16][R144.64+0x40] ;  /* 0x0780004090837fae */ /* 0x0003e8000b981a10 */
[----:B------:R1:W-:Y:S04]  /*68e0*/  LDGSTS.E.BYPASS.LTC128B.128 [R131+0x8800], desc[UR16][R144.64+0x80] ;  /* 0x0880008090837fae */ /* 0x0003e8000b981a10 */
[----:B------:R-:W-:Y:S04]  /*68f0*/  LDSM.16.M88.4 R88, [R122] ;  /* 0x000000007a58783b */ /* 0x000fe80000000200 */
[----:B------:R-:W2:Y:S04]  /*6900*/  LDSM.16.M88.4 R92, [R121+0x3000] ;  /* 0x00300000795c783b */ /* 0x000ea80000000200 */
[----:B------:R-:W5:Y:S04]  /*6910*/  LDSM.16.M88.4 R96, [R121+0x3400] ;  /* 0x003400007960783b */ /* 0x000f680000000200 */
[----:B------:R-:W3:Y:S04]  /*6920*/  LDSM.16.M88.4 R100, [R121+0x3800] ;  /* 0x003800007964783b */ /* 0x000ee80000000200 */
[----:B------:R-:W0:Y:S04]  /*6930*/  LDGDEPBAR ;  /* 0x00000000000079af */ /* 0x000e280000000000 */
[----:B------:R-:W4:Y:S04]  /*6940*/  LDSM.16.M88.4 R104, [R121+0x3c00] ;  /* 0x003c00007968783b */ /* 0x000f280000000200 */
[----:B------:R-:W-:Y:S04]  /*6950*/  LDSM.16.M88.4 R108, [R2] ;  /* 0x00000000026c783b */ /* 0x000fe80000000200 */
[----:B------:R-:W1:Y:S04]  /*6960*/  LDSM.16.M88.4 R112, [R0+0x3000] ;  /* 0x003000000070783b */ /* 0x000e680000000200 */
        /* <DEDUP_REMOVED lines=35> */
[----:B------:R-:W-:Y:S03]  /*6ba0*/  LDSM.16.M88.4 R100, [R0+0x4c00] ;  /* 0x004c00000064783b */ /* 0x000fe60000000200 */
        /* <DEDUP_REMOVED lines=28> */
[----:B------:R-:W2:Y:S01]  /*6d70*/  LDSM.16.M88.4 R100, [R0+0x5c00] ;  /* 0x005c00000064783b */ /* 0x000ea20000000200 */
[----:B------:R-:W-:Y:S04]  /*6d80*/  DEPBAR.LE SB0, 0x0 ;  /* 0x000080000000791a */ /* 0x000fe80000000000 */
[----:B------:R-:W-:Y:S02]  /*6d90*/  BAR.SYNC.DEFER_BLOCKING 0x0 ;  /* 0x0000000000007b1d */ /* 0x000fe40000010000 */
[C---:B-1----:R-:W-:Y:S08]  /*6da0*/  HMMA.16816.F32.BF16 R12, R96.reuse, R88, R12 ;  /* 0x00000058600c723c */ /* 0x042ff0000004180c */
[C---:B------:R-:W-:Y:S08]  /*6db0*/  HMMA.16816.F32.BF16 R16, R96.reuse, R90, R16 ;  /* 0x0000005a6010723c */ /* 0x040ff00000041810 */
[C---:B---3--:R-:W-:Y:S08]  /*6dc0*/  HMMA.16816.F32.BF16 R20, R96.reuse, R92, R20 ;  /* 0x0000005c6014723c */ /* 0x048ff00000041814 */
        /* <DEDUP_REMOVED lines=81> */
.L_x_4263:
[----:B------:R-:W1:Y:S01]  /*72e0*/  S2R R86, SR_TID.X ;  /* 0x0000000000567919 */ /* 0x000e620000002100 */
        /* <DEDUP_REMOVED lines=13> */
.L_x_4262:
        /* <DEDUP_REMOVED lines=21> */
[----:B------:R-:W2:Y:S02]  /*7510*/  SHFL.BFLY PT, R2, R89, 0x2, 0x1f ;  /* 0x0c401f0059027f89 */ /* 0x000ea400000e0000 */
[----:B--2---:R-:W-:Y:S02]  /*7520*/  FMNMX.FTZ R87, R89, R2, !PT ;  /* 0x0000000259577209 */ /* 0x004fe40007810000 */
[----:B------:R-:W-:Y:S04]  /*7530*/  FMNMX.FTZ R88, R90, R91, !PT ;  /* 0x0000005b5a587209 */ /* 0x000fe80007810000 */
[----:B------:R-:W2:Y:S08]  /*7540*/  SHFL.BFLY PT, R84, R87, 0x1, 0x1f ;  /* 0x0c201f0057547f89 */ /* 0x000eb000000e0000 */
[----:B------:R-:W3:Y:S01]  /*7550*/  SHFL.BFLY PT, R91, R88, 0x1, 0x1f ;  /* 0x0c201f00585b7f89 */ /* 0x000ee200000e0000 */
[----:B--2---:R-:W-:Y:S02]  /*7560*/  FMNMX.FTZ R0, R87, R84, !PT ;  /* 0x0000005457007209 */ /* 0x004fe40007810000 */
[----:B---3--:R-:W-:Y:S03]  /*7570*/  FMNMX.FTZ R2, R88, R91, !PT ;  /* 0x0000005b58027209 */ /* 0x008fe60007810000 */
        /* <DEDUP_REMOVED lines=11> */
[----:B------:R-:W2:Y:S01]  /*7630*/  LDSM.16.MT88.4 R100, [R88] ;  /* 0x000000005864783b */ /* 0x000ea20000004200 */
[--C-:B------:R-:W-:Y:S01]  /*7640*/  FFMA.FTZ R107, R4, UR4, -R104.reuse ;  /* 0x00000004046b7c23 */ /* 0x100fe20008010868 */
[----:B------:R-:W-:Y:S01]  /*7650*/  FSEL R105, R105, RZ, P2 ;  /* 0x000000ff69697208 */ /* 0x000fe20001000000 */
[--C-:B------:R-:W-:Y:S01]  /*7660*/  FFMA.FTZ R114, R5, UR4, -R104.reuse ;  /* 0x0000000405727c23 */ /* 0x100fe20008010868 */
[--C-:B------:R-:W-:Y:S01]  /*7670*/  FFMA.FTZ R90, R8, UR4, -R104.reuse ;  /* 0x00000004085a7c23 */ /* 0x100fe20008010868 */
[--C-:B------:R-:W-:Y:S01]  /*7680*/  FFMA.FTZ R91, R9, UR4, -R104.reuse ;  /* 0x00000004095b7c23 */ /* 0x100fe20008010868 */
[----:B------:R-:W3:Y:S01]  /*7690*/  MUFU.EX2 R84, R84 ;  /* 0x0000005400547308 */ /* 0x000ee20000000800 */
        /* <DEDUP_REMOVED lines=12> */
[----:B------:R-:W4:Y:S01]  /*7760*/  MUFU.EX2 R3, R3 ;  /* 0x0000000300037308 */ /* 0x000f220000000800 */
[C---:B---3--:R-:W-:Y:S01]  /*7770*/  FMUL.FTZ R36, R84.reuse, R36 ;  /* 0x0000002454247220 */ /* 0x048fe20000410000 */
[C---:B------:R-:W-:Y:S01]  /*7780*/  FMUL.FTZ R37, R84.reuse, R37 ;  /* 0x0000002554257220 */ /* 0x040fe20000410000 */
[C---:B------:R-:W-:Y:S07]  /*7790*/  FMUL.FTZ R40, R84.reuse, R40 ;  /* 0x0000002854287220 */ /* 0x040fee0000410000 */
[----:B------:R-:W3:Y:S01]  /*77a0*/  MUFU.EX2 R114, R114 ;  /* 0x0000007200727308 */ /* 0x000ee20000000800 */
[C---:B------:R-:W-:Y:S01]  /*77b0*/  FMUL.FTZ R41, R84.reuse, R41 ;  /* 0x0000002954297220 */ /* 0x040fe20000410000 */
[C---:B------:R-:W-:Y:S01]  /*77c0*/  FMUL.FTZ R44, R84.reuse, R44 ;  /* 0x0000002c542c7220 */ /* 0x040fe20000410000 */
[C---:B------:R-:W-:Y:S07]  /*77d0*/  FMUL.FTZ R45, R84.reuse, R45 ;  /* 0x0000002d542d7220 */ /* 0x040fee0000410000 */
[----:B------:R-:W5:Y:S01]  /*77e0*/  MUFU.EX2 R115, R115 ;  /* 0x0000007300737308 */ /* 0x000f620000000800 */
[C---:B------:R-:W-:Y:S01]  /*77f0*/  FMUL.FTZ R48, R84.reuse, R48 ;  /* 0x0000003054307220 */ /* 0x040fe20000410000 */
[C---:B------:R-:W-:Y:S01]  /*7800*/  FMUL.FTZ R49, R84.reuse, R49 ;  /* 0x0000003154317220 */ /* 0x040fe20000410000 */
[C---:B------:R-:W-:Y:S07]  /*7810*/  FMUL.FTZ R52, R84.reuse, R52 ;  /* 0x0000003454347220 */ /* 0x040fee0000410000 */
[----:B------:R-:W-:Y:S01]  /*7820*/  MUFU.EX2 R90, R90 ;  /* 0x0000005a005a7308 */ /* 0x000fe20000000800 */
[----:B------:R-:W-:Y:S01]  /*7830*/  FMUL.FTZ R53, R84, R53 ;  /* 0x0000003554357220 */ /* 0x000fe20000410000 */
[C---:B----4-:R-:W-:Y:S01]  /*7840*/  FMUL.FTZ R38, R3.reuse, R38 ;  /* 0x0000002603267220 */ /* 0x050fe20000410000 */
[C---:B------:R-:W-:Y:S07]  /*7850*/  FMUL.FTZ R39, R3.reuse, R39 ;  /* 0x0000002703277220 */ /* 0x040fee0000410000 */
[----:B------:R-:W4:Y:S01]  /*7860*/  MUFU.EX2 R91, R91 ;  /* 0x0000005b005b7308 */ /* 0x000f220000000800 */
[C---:B------:R-:W-:Y:S01]  /*7870*/  FMUL.FTZ R42, R3.reuse, R42 ;  /* 0x0000002a032a7220 */ /* 0x040fe20000410000 */
[----:B---3--:R-:W-:Y:S01]  /*7880*/  F2FP.BF16.F32.PACK_AB R92, R114, R107 ;  /* 0x0000006b725c723e */ /* 0x008fe200000010ff */
[C---:B------:R-:W-:Y:S07]  /*7890*/  FMUL.FTZ R43, R3.reuse, R43 ;  /* 0x0000002b032b7220 */ /* 0x040fee0000410000 */
[----:B------:R-:W-:Y:S01]  /*78a0*/  MUFU.EX2 R113, R113 ;  /* 0x0000007100717308 */ /* 0x000fe20000000800 */
[----:B------:R-:W-:Y:S01]  /*78b0*/  FMUL.FTZ R46, R3, R46 ;  /* 0x0000002e032e7220 */ /* 0x000fe20000410000 */
[----:B-----5:R-:W-:Y:S01]  /*78c0*/  F2FP.BF16.F32.PACK_AB R93, R115, R106 ;  /* 0x0000006a735d723e */ /* 0x020fe200000010ff */
[C---:B------:R-:W-:Y:S07]  /*78d0*/  FMUL.FTZ R47, R3.reuse, R47 ;  /* 0x0000002f032f7220 */ /* 0x040fee0000410000 */
[----:B------:R-:W3:Y:S01]  /*78e0*/  MUFU.EX2 R112, R112 ;  /* 0x0000007000707308 */ /* 0x000ee20000000800 */
[C---:B------:R-:W-:Y:S01]  /*78f0*/  FMUL.FTZ R50, R3.reuse, R50 ;  /* 0x0000003203327220 */ /* 0x040fe20000410000 */
[C---:B------:R-:W-:Y:S01]  /*7900*/  FMUL.FTZ R51, R3.reuse, R51 ;  /* 0x0000003303337220 */ /* 0x040fe20000410000 */
[C---:B------:R-:W-:Y:S01]  /*7910*/  FMUL.FTZ R54, R3.reuse, R54 ;  /* 0x0000003603367220 */ /* 0x040fe20000410000 */
[----:B------:R-:W-:Y:S01]  /*7920*/  FMUL.FTZ R55, R3, R55 ;  /* 0x0000003703377220 */ /* 0x000fe20000410000 */
[C---:B------:R-:W-:Y:S01]  /*7930*/  FMUL.FTZ R56, R84.reuse, R56 ;  /* 0x0000003854387220 */ /* 0x040fe20000410000 */
[----:B----4-:R-:W-:Y:S01]  /*7940*/  F2FP.BF16.F32.PACK_AB R94, R91, R90 ;  /* 0x0000005a5b5e723e */ /* 0x010fe200000010ff */
[C---:B------:R-:W-:Y:S01]  /*7950*/  FMUL.FTZ R57, R84.reuse, R57 ;  /* 0x0000003954397220 */ /* 0x040fe20000410000 */
[C---:B------:R-:W-:Y:S01]  /*7960*/  FMUL.FTZ R58, R3.reuse, R58 ;  /* 0x0000003a033a7220 */ /* 0x040fe20000410000 */
[C---:B------:R-:W-:Y:S01]  /*7970*/  FMUL.FTZ R59, R3.reuse, R59 ;  /* 0x0000003b033b7220 */ /* 0x040fe20000410000 */
[C---:B------:R-:W-:Y:S01]  /*7980*/  FMUL.FTZ R60, R84.reuse, R60 ;  /* 0x0000003c543c7220 */ /* 0x040fe20000410000 */
[----:B------:R-:W-:Y:S01]  /*7990*/  FMUL.FTZ R61, R84, R61 ;  /* 0x0000003d543d7220 */ /* 0x000fe20000410000 */
[C---:B------:R-:W-:Y:S01]  /*79a0*/  FMUL.FTZ R62, R3.reuse, R62 ;  /* 0x0000003e033e7220 */ /* 0x040fe20000410000 */
[----:B------:R-:W-:Y:S01]  /*79b0*/  FMUL.FTZ R63, R3, R63 ;  /* 0x0000003f033f7220 */ /* 0x000fe20000410000 */
[----:B---3--:R-:W-:Y:S01]  /*79c0*/  F2FP.BF16.F32.PACK_AB R95, R112, R113 ;  /* 0x00000071705f723e */ /* 0x008fe200000010ff */
[--C-:B------:R-:W-:Y:S01]  /*79d0*/  FFMA.FTZ R150, R22, UR4, -R105.reuse ;  /* 0x0000000416967c23 */ /* 0x100fe20008010869 */
[--C-:B------:R-:W-:Y:S01]  /*79e0*/  FFMA.FTZ R145, R23, UR4, -R105.reuse ;  /* 0x0000000417917c23 */ /* 0x100fe20008010869 */
[--C-:B------:R-:W-:Y:S01]  /*79f0*/  FFMA.FTZ R152, R26, UR4, -R105.reuse ;  /* 0x000000041a987c23 */ /* 0x100fe20008010869 */
[----:B------:R-:W-:Y:S01]  /*7a00*/  FFMA.FTZ R149, R27, UR4, -R105 ;  /* 0x000000041b957c23 */ /* 0x000fe20008010869 */
[----:B------:R-:W-:Y:S01]  /*7a10*/  FFMA.FTZ R159, R84, R141, R107 ;  /* 0x0000008d549f7223 */ /* 0x000fe2000001006b */
[--C-:B------:R-:W-:Y:S01]  /*7a20*/  FFMA.FTZ R158, R30, UR4, -R105.reuse ;  /* 0x000000041e9e7c23 */ /* 0x100fe20008010869 */
[C---:B------:R-:W-:Y:S01]  /*7a30*/  HMMA.16816.F32.BF16 R36, R92.reuse, R96, R36 ;  /* 0x000000605c24723c */ /* 0x040fe20000041824 */
[----:B------:R-:W3:Y:S04]  /*7a40*/  MUFU.EX2 R116, R116 ;  /* 0x0000007400747308 */ /* 0x000ee80000000800 */
[--C-:B------:R-:W-:Y:S01]  /*7a50*/  FFMA.FTZ R155, R31, UR4, -R105.reuse ;  /* 0x000000041f9b7c23 */ /* 0x100fe20008010869 */
[--C-:B------:R-:W-:Y:S01]  /*7a60*/  FFMA.FTZ R157, R34, UR4, -R105.reuse ;  /* 0x00000004229d7c23 */ /* 0x100fe20008010869 */
[----:B------:R-:W-:Y:S01]  /*7a70*/  FFMA.FTZ R161, R35, UR4, -R105 ;  /* 0x0000000423a17c23 */ /* 0x000fe20008010869 */
[C---:B------:R-:W-:Y:S01]  /*7a80*/  HMMA.16816.F32.BF16 R40, R92.reuse, R98, R40 ;  /* 0x000000625c28723c */ /* 0x040fe20000041828 */
[----:B------:R-:W4:Y:S02]  /*7a90*/  LDSM.16.MT88.4 R96, [R120+0x7000] ;  /* 0x007000007860783b */ /* 0x000f240000004200 */
[----:B------:R-:W5:Y:S01]  /*7aa0*/  MUFU.EX2 R117, R117 ;  /* 0x0000007500757308 */ /* 0x000f620000000800 */
[C---:B------:R-:W-:Y:S01]  /*7ab0*/  FFMA.FTZ R160, R3.reuse, R140, R106 ;  /* 0x0000008c03a07223 */ /* 0x040fe2000001006a */
[C---:B------:R-:W-:Y:S01]  /*7ac0*/  FMUL.FTZ R64, R84.reuse, R64 ;  /* 0x0000004054407220 */ /* 0x040fe20000410000 */
[C---:B------:R-:W-:Y:S01]  /*7ad0*/  FMUL.FTZ R65, R84.reuse, R65 ;  /* 0x0000004154417220 */ /* 0x040fe20000410000 */
[C---:B------:R-:W-:Y:S01]  /*7ae0*/  FMUL.FTZ R66, R3.reuse, R66 ;  /* 0x0000004203427220 */ /* 0x040fe20000410000 */
[C---:B------:R-:W-:Y:S01]  /*7af0*/  FMUL.FTZ R67, R3.reuse, R67 ;  /* 0x0000004303437220 */ /* 0x040fe20000410000 */
[C---:B--2---:R-:W-:Y:S04]  /*7b00*/  HMMA.16816.F32.BF16 R44, R92.reuse, R100, R44 ;  /* 0x000000645c2c723c */ /* 0x044fe8000004182c */
[----:B------:R-:W-:Y:S01]  /*7b10*/  MUFU.EX2 R119, R119 ;  /* 0x0000007700777308 */ /* 0x000fe20000000800 */
[C---:B------:R-:W-:Y:S01]  /*7b20*/  FMUL.FTZ R68, R84.reuse, R68 ;  /* 0x0000004454447220 */ /* 0x040fe20000410000 */
[C---:B------:R-:W-:Y:S01]  /*7b30*/  FMUL.FTZ R69, R84.reuse, R69 ;  /* 0x0000004554457220 */ /* 0x040fe20000410000 */
[C---:B------:R-:W-:Y:S01]  /*7b40*/  FMUL.FTZ R70, R3.reuse, R70 ;  /* 0x0000004603467220 */ /* 0x040fe20000410000 */
[C---:B------:R-:W-:Y:S01]  /*7b50*/  FMUL.FTZ R71, R3.reuse, R71 ;  /* 0x0000004703477220 */ /* 0x040fe20000410000 */
[C---:B------:R-:W-:Y:S01]  /*7b60*/  FMUL.FTZ R72, R84.reuse, R72 ;  /* 0x0000004854487220 */ /* 0x040fe20000410000 */
[C---:B------:R-:W-:Y:S01]  /*7b70*/  HMMA.16816.F32.BF16 R48, R92.reuse, R102, R48 ;  /* 0x000000665c30723c */ /* 0x040fe20000041830 */
[----:B------:R-:W2:Y:S03]  /*7b80*/  LDSM.16.MT88.4 R100, [R88+0x1000] ;  /* 0x001000005864783b */ /* 0x000ea60000004200 */
[----:B------:R-:W1:Y:S01]  /*7b90*/  MUFU.EX2 R118, R118 ;  /* 0x0000007600767308 */ /* 0x000e620000000800 */
        /* <DEDUP_REMOVED lines=22> */
[C---:B----4-:R-:W-:Y:S09]  /*7d00*/  HMMA.16816.F32.BF16 R52, R92.reuse, R96, R52 ;  /* 0x000000605c34723c */ /* 0x050ff20000041834 */
[----:B------:R4:W-:Y:S01]  /*7d10*/  MUFU.EX2 R141, R104 ;  /* 0x00000068008d7308 */ /* 0x0009e20000000800 */
[----:B------:R-:W-:Y:S01]  /*7d20*/  FADD.FTZ R159, R114, R159 ;  /* 0x0000009f729f7221 */ /* 0x000fe20000010000 */
[----:B------:R-:W-:Y:S01]  /*7d30*/  ISETP.NE.AND P0, PT, R138, RZ, PT ;  /* 0x000000ff8a00720c */ /* 0x000fe20003f05270 */
[----:B------:R-:W-:Y:S07]  /*7d40*/  FADD.FTZ R114, R115, R160 ;  /* 0x000000a073727221 */ /* 0x000fee0000010000 */
[----:B------:R-:W1:Y:S01]  /*7d50*/  MUFU.EX2 R142, R142 ;  /* 0x0000008e008e7308 */ /* 0x000e620000000800 */
[C---:B------:R-:W-:Y:S01]  /*7d60*/  HMMA.16816.F32.BF16 R56, R92.reuse, R98, R56 ;  /* 0x000000625c38723c */ /* 0x040fe20000041838 */
[----:B------:R-:W1:Y:S08]  /*7d70*/  LDSM.16.MT88.4 R96, [R120+0x8000] ;  /* 0x008000007860783b */ /* 0x000e700000004200 */
[----:B------:R-:W-:Y:S01]  /*7d80*/  MUFU.EX2 R144, R144 ;  /* 0x0000009000907308 */ /* 0x000fe20000000800 */
[----:B------:R-:W-:Y:S01]  /*7d90*/  FADD.FTZ R90, R90, R159 ;  /* 0x0000009f5a5a7221 */ /* 0x000fe20000010000 */
[----:B------:R-:W-:Y:S01]  /*7da0*/  FADD.FTZ R113, R113, R114 ;  /* 0x0000007271717221 */ /* 0x000fe20000010000 */
[----:B------:R-:W-:Y:S07]  /*7db0*/  MOV R85, R0 ;  /* 0x0000000000557202 */ /* 0x000fee0000000f00 */
[----:B------:R-:W1:Y:S01]  /*7dc0*/  MUFU.EX2 R143, R143 ;  /* 0x0000008f008f7308 */ /* 0x000e620000000800 */
[C---:B--2---:R-:W-:Y:S01]  /*7dd0*/  HMMA.16816.F32.BF16 R60, R92.reuse, R100, R60 ;  /* 0x000000645c3c723c */ /* 0x044fe2000004183c */
[----:B----4-:R-:W-:Y:S08]  /*7de0*/  LDSM.16.MT88.4 R104, [R88+0xc00] ;  /* 0x000c00005868783b */ /* 0x010ff00000004200 */
[----:B------:R-:W2:Y:S01]  /*7df0*/  MUFU.EX2 R147, R147 ;  /* 0x0000009300937308 */ /* 0x000ea20000000800 */
[----:B------:R-:W-:Y:S01]  /*7e00*/  FADD.FTZ R91, R91, R90 ;  /* 0x0000005a5b5b7221 */ /* 0x000fe20000010000 */
[----:B------:R-:W-:Y:S01]  /*7e10*/  FADD.FTZ R112, R112, R113 ;  /* 0x0000007170707221 */ /* 0x000fe20000010000 */
[----:B------:R-:W-:Y:S07]  /*7e20*/  MOV R3, R2 ;  /* 0x0000000200037202 */ /* 0x000fee0000000f00 */
[----:B------:R-:W4:Y:S01]  /*7e30*/  MUFU.EX2 R148, R148 ;  /* 0x0000009400947308 */ /* 0x000f220000000800 */
[C---:B------:R-:W-:Y:S01]  /*7e40*/  HMMA.16816.F32.BF16 R64, R92.reuse, R102, R64 ;  /* 0x000000665c40723c */ /* 0x040fe20000041840 */
[----:B------:R-:W2:Y:S08]  /*7e50*/  LDSM.16.MT88.4 R100, [R88+0x2000] ;  /* 0x002000005864783b */ /* 0x000eb00000004200 */
[----:B------:R-:W-:Y:S01]  /*7e60*/  MUFU.EX2 R150, R150 ;  /* 0x0000009600967308 */ /* 0x000fe20000000800 */
[----:B---3--:R-:W-:Y:S09]  /*7e70*/  FADD.FTZ R90, R116, R91 ;  /* 0x0000005b745a7221 */ /* 0x008ff20000010000 */
[----:B------:R-:W3:Y:S01]  /*7e80*/  MUFU.EX2 R145, R145 ;  /* 0x0000009100917308 */ /* 0x000ee20000000800 */
[C---:B-----5:R-:W-:Y:S09]  /*7e90*/  FADD.FTZ R90, R117.reuse, R90 ;  /* 0x0000005a755a7221 */ /* 0x060ff20000010000 */
[----:B------:R-:W-:Y:S10]  /*7ea0*/  MUFU.EX2 R146, R146 ;  /* 0x0000009200927308 */ /* 0x000ff40000000800 */
[----:B------:R-:W5:Y:S10]  /*7eb0*/  MUFU.EX2 R151, R151 ;  /* 0x0000009700977308 */ /* 0x000f740000000800 */
[----:B------:R-:W-:Y:S10]  /*7ec0*/  MUFU.EX2 R152, R152 ;  /* 0x0000009800987308 */ /* 0x000ff40000000800 */
[----:B------:R-:W5:Y:S01]  /*7ed0*/  MUFU.EX2 R149, R149 ;  /* 0x0000009500957308 */ /* 0x000f620000000800 */
[C---:B-1----:R-:W-:Y:S09]  /*7ee0*/  HMMA.16816.F32.BF16 R68, R92.reuse, R96, R68 ;  /* 0x000000605c44723c */ /* 0x042ff20000041844 */
[----:B------:R-:W-:Y:S10]  /*7ef0*/  MUFU.EX2 R153, R153 ;  /* 0x0000009900997308 */ /* 0x000ff40000000800 */
[----:B------:R-:W1:Y:S01]  /*7f00*/  MUFU.EX2 R154, R154 ;  /* 0x0000009a009a7308 */ /* 0x000e620000000800 */
[C---:B------:R-:W-:Y:S01]  /*7f10*/  HMMA.16816.F32.BF16 R72, R92.reuse, R98, R72 ;  /* 0x000000625c48723c */ /* 0x040fe20000041848 */
[----:B------:R-:W3:Y:S08]  /*7f20*/  LDSM.16.MT88.4 R96, [R120+0x6400] ;  /* 0x006400007860783b */ /* 0x000ef00000004200 */
[----:B------:R-:W-:Y:S10]  /*7f30*/  MUFU.EX2 R158, R158 ;  /* 0x0000009e009e7308 */ /* 0x000ff40000000800 */
[----:B------:R-:W1:Y:S01]  /*7f40*/  MUFU.EX2 R155, R155 ;  /* 0x0000009b009b7308 */ /* 0x000e620000000800 */
[C---:B--2---:R-:W-:Y:S09]  /*7f50*/  HMMA.16816.F32.BF16 R76, R92.reuse, R100, R76 ;  /* 0x000000645c4c723c */ /* 0x044ff2000004184c */
[----:B------:R-:W2:Y:S10]  /*7f60*/  MUFU.EX2 R156, R156 ;  /* 0x0000009c009c7308 */ /* 0x000eb40000000800 */
[----:B------:R-:W-:Y:S01]  /*7f70*/  MUFU.EX2 R157, R157 ;  /* 0x0000009d009d7308 */ /* 0x000fe20000000800 */
[----:B------:R-:W-:Y:S01]  /*7f80*/  HMMA.16816.F32.BF16 R80, R92, R102, R80 ;  /* 0x000000665c50723c */ /* 0x000fe20000041850 */
[----:B------:R-:W5:Y:S08]  /*7f90*/  LDSM.16.MT88.4 R100, [R88+0x400] ;  /* 0x000400005864783b */ /* 0x000f700000004200 */
[----:B------:R-:W2:Y:S01]  /*7fa0*/  MUFU.EX2 R140, R161 ;  /* 0x000000a1008c7308 */ /* 0x000ea20000000800 */
[----:B------:R-:W-:Y:S02]  /*7fb0*/  F2FP.BF16.F32.PACK_AB R92, R117, R116 ;  /* 0x00000074755c723e */ /* 0x000fe400000010ff */
        /* <DEDUP_REMOVED lines=8> */
[----:B------:R-:W-:Y:S02]  /*8040*/  FADD.FTZ R91, R147, R142 ;  /* 0x0000008e935b7221 */ /* 0x000fe40000010000 */
[----:B------:R-:W-:Y:S02]  /*8050*/  FADD.FTZ R143, R143, R144 ;  /* 0x000000908f8f7221 */ /* 0x000fe40000010000 */
[C---:B----4-:R-:W-:Y:S01]  /*8060*/  FADD.FTZ R91, R148.reuse, R91 ;  /* 0x0000005b945b7221 */ /* 0x050fe20000010000 */
[C---:B---3--:R-:W-:Y:S08]  /*8070*/  HMMA.16816.F32.BF16 R36, R92.reuse, R96, R36 ;  /* 0x000000605c24723c */ /* 0x048ff00000041824 */
[C---:B------:R-:W-:Y:S01]  /*8080*/  HMMA.16816.F32.BF16 R40, R92.reuse, R98, R40 ;  /* 0x000000625c28723c */ /* 0x040fe20000041828 */
[----:B------:R-:W3:Y:S07]  /*8090*/  LDSM.16.MT88.4 R96, [R120+0x7400] ;  /* 0x007400007860783b */ /* 0x000eee0000004200 */
[C---:B-----5:R-:W-:Y:S08]  /*80a0*/  HMMA.16816.F32.BF16 R44, R92.reuse, R100, R44 ;  /* 0x000000645c2c723c */ /* 0x060ff0000004182c */
[C---:B------:R-:W-:Y:S01]  /*80b0*/  HMMA.16816.F32.BF16 R48, R92.reuse, R102, R48 ;  /* 0x000000665c30723c */ /* 0x040fe20000041830 */
[----:B------:R-:W4:Y:S07]  /*80c0*/  LDSM.16.MT88.4 R100, [R88+0x1400] ;  /* 0x001400005864783b */ /* 0x000f2e0000004200 */
[C---:B---3--:R-:W-:Y:S08]  /*80d0*/  HMMA.16816.F32.BF16 R52, R92.reuse, R96, R52 ;  /* 0x000000605c34723c */ /* 0x048ff00000041834 */
[C---:B------:R-:W-:Y:S01]  /*80e0*/  HMMA.16816.F32.BF16 R56, R92.reuse, R98, R56 ;  /* 0x000000625c38723c */ /* 0x040fe20000041838 */
[----:B------:R-:W3:Y:S07]  /*80f0*/  LDSM.16.MT88.4 R96, [R120+0x8400] ;  /* 0x008400007860783b */ /* 0x000eee0000004200 */
[C---:B----4-:R-:W-:Y:S08]  /*8100*/  HMMA.16816.F32.BF16 R60, R92.reuse, R100, R60 ;  /* 0x000000645c3c723c */ /* 0x050ff0000004183c */
[C---:B------:R-:W-:Y:S01]  /*8110*/  HMMA.16816.F32.BF16 R64, R92.reuse, R102, R64 ;  /* 0x000000665c40723c */ /* 0x040fe20000041840 */
[----:B------:R-:W4:Y:S07]  /*8120*/  LDSM.16.MT88.4 R100, [R88+0x2400] ;  /* 0x002400005864783b */ /* 0x000f2e0000004200 */
[C---:B---3--:R-:W-:Y:S08]  /*8130*/  HMMA.16816.F32.BF16 R68, R92.reuse, R96, R68 ;  /* 0x000000605c44723c */ /* 0x048ff00000041844 */
[C---:B------:R-:W-:Y:S01]  /*8140*/  HMMA.16816.F32.BF16 R72, R92.reuse, R98, R72 ;  /* 0x000000625c48723c */ /* 0x040fe20000041848 */
[----:B------:R-:W3:Y:S07]  /*8150*/  LDSM.16.MT88.4 R96, [R120+0x6800] ;  /* 0x006800007860783b */ /* 0x000eee0000004200 */
[C---:B----4-:R-:W-:Y:S08]  /*8160*/  HMMA.16816.F32.BF16 R76, R92.reuse, R100, R76 ;  /* 0x000000645c4c723c */ /* 0x050ff0000004184c */
[----:B------:R-:W-:Y:S01]  /*8170*/  HMMA.16816.F32.BF16 R80, R92, R102, R80 ;  /* 0x000000665c50723c */ /* 0x000fe20000041850 */
[----:B------:R-:W4:Y:S02]  /*8180*/  LDSM.16.MT88.4 R100, [R88+0x800] ;  /* 0x000800005864783b */ /* 0x000f240000004200 */
        /* <DEDUP_REMOVED lines=26> */
[----:B-1----:R-:W-:Y:S02]  /*8330*/  F2FP.BF16.F32.PACK_AB R92, R154, R153 ;  /* 0x000000999a5c723e */ /* 0x002fe400000010ff */
[----:B------:R-:W-:Y:S01]  /*8340*/  F2FP.BF16.F32.PACK_AB R93, R155, R158 ;  /* 0x0000009e9b5d723e */ /* 0x000fe200000010ff */
[----:B------:R-:W-:Y:S01]  /*8350*/  FADD.FTZ R158, R158, R149 ;  /* 0x000000959e9e7221 */ /* 0x000fe20000010000 */
[----:B--2---:R-:W-:Y:S02]  /*8360*/  F2FP.BF16.F32.PACK_AB R94, R141, R156 ;  /* 0x0000009c8d5e723e */ /* 0x004fe400000010ff */
[C---:B------:R-:W-:Y:S01]  /*8370*/  F2FP.BF16.F32.PACK_AB R95, R140.reuse, R157 ;  /* 0x0000009d8c5f723e */ /* 0x040fe200000010ff */
[----:B------:R-:W-:Y:S04]  /*8380*/  FADD.FTZ R158, R155, R158 ;  /* 0x0000009e9b9e7221 */ /* 0x000fe80000010000 */
[----:B------:R-:W-:Y:S04]  /*8390*/  FADD.FTZ R157, R157, R158 ;  /* 0x0000009e9d9d7221 */ /* 0x000fe80000010000 */
[----:B------:R-:W-:Y:S01]  /*83a0*/  FADD.FTZ R140, R140, R157 ;  /* 0x0000009d8c8c7221 */ /* 0x000fe20000010000 */
[C---:B---3--:R-:W-:Y:S08]  /*83b0*/  HMMA.16816.F32.BF16 R36, R92.reuse, R96, R36 ;  /* 0x000000605c24723c */ /* 0x048ff00000041824 */
[C---:B------:R-:W-:Y:S01]  /*83c0*/  HMMA.16816.F32.BF16 R40, R92.reuse, R98, R40 ;  /* 0x000000625c28723c */ /* 0x040fe20000041828 */
[----:B------:R-:W1:Y:S07]  /*83d0*/  LDSM.16.MT88.4 R96, [R120+0x8c00] ;  /* 0x008c00007860783b */ /* 0x000e6e0000004200 */
[C---:B------:R-:W-:Y:S08]  /*83e0*/  HMMA.16816.F32.BF16 R44, R92.reuse, R104, R44 ;  /* 0x000000685c2c723c */ /* 0x040ff0000004182c */
[C---:B------:R-:W-:Y:S01]  /*83f0*/  HMMA.16816.F32.BF16 R48, R92.reuse, R106, R48 ;  /* 0x0000006a5c30723c */ /* 0x040fe20000041830 */
[----:B------:R2:W3:Y:S07]  /*8400*/  LDSM.16.MT88.4 R104, [R88+0x2c00] ;  /* 0x002c00005868783b */ /* 0x0004ee0000004200 */
[C---:B------:R-:W-:Y:S08]  /*8410*/  HMMA.16816.F32.BF16 R52, R92.reuse, R108, R52 ;  /* 0x0000006c5c34723c */ /* 0x040ff00000041834 */
[C---:B------:R-:W-:Y:S08]  /*8420*/  HMMA.16816.F32.BF16 R56, R92.reuse, R110, R56 ;  /* 0x0000006e5c38723c */ /* 0x040ff00000041838 */
[C---:B----4-:R-:W-:Y:S03]  /*8430*/  HMMA.16816.F32.BF16 R60, R92.reuse, R100, R60 ;  /* 0x000000645c3c723c */ /* 0x050fe6000004183c */
[----:B--2---:R-:W-:Y:S04]  /*8440*/  FADD.FTZ R88, R146, R91 ;  /* 0x0000005b92587221 */ /* 0x004fe80000010000 */
        /* <DEDUP_REMOVED lines=8> */
[C---:B---3--:R-:W-:Y:S08]  /*84d0*/  HMMA.16816.F32.BF16 R76, R92.reuse, R104, R76 ;  /* 0x000000685c4c723c */ /* 0x048ff0000004184c */
[----:B------:R-:W-:Y:S01]  /*84e0*/  HMMA.16816.F32.BF16 R80, R92, R106, R80 ;  /* 0x0000006a5c50723c */ /* 0x000fe20000041850 */
[----:B------:R-:W-:Y:S08]  /*84f0*/  @!UPT UIADD3 URZ, UPT, UPT, URZ, URZ, URZ ;  /* 0x000000fffffff290 */ /* 0x000ff0000fffe0ff */
[----:B------:R-:W-:Y:S11]  /*8500*/  @P0 BRA `(.L_x_4264) ;  /* 0xffffffdc00700947 */ /* 0x000ff6000383ffff */
.L_x_4260:
[----:B------:R-:W1:Y:S01]  /*8510*/  SHFL.BFLY PT, R10, R141, 0x2, 0x1f ;  /* 0x0c401f008d0a7f89 */ /* 0x000e6200000e0000 */
[----:B------:R-:W-:Y:S01]  /*8520*/  LOP3.LUT R133, R133, 0xc0, R124, 0xf8, !PT ;  /* 0x000000c085857812 */ /* 0x000fe200078ef87c */
[----:B------:R-:W2:Y:S01]  /*8530*/  LDC R26, c[0x0][0x434] ;  /* 0x00010d00ff1a7b82 */ /* 0x000ea20000000800 */
[----:B------:R-:W-:Y:S01]  /*8540*/  ISETP.NE.AND P1, PT, R130, -0x1, PT ;  /* 0xffffffff8200780c */ /* 0x000fe20003f25270 */
[----:B------:R-:W3:Y:S01]  /*8550*/  SHFL.BFLY PT, R11, R140, 0x2, 0x1f ;  /* 0x0c401f008c0b7f89 */ /* 0x000ee200000e0000 */
[----:B------:R-:W-:Y:S01]  /*8560*/  BSSY.RECONVERGENT B0, `(.L_x_4265) ;  /* 0x00000af000007945 */ /* 0x000fe20003800200 */
[----:B------:R-:W4:Y:S04]  /*8570*/  S2R R5, SR_TID.X ;  /* 0x0000000000057919 */ /* 0x000f280000002100 */
[----:B------:R-:W5:Y:S01]  /*8580*/  S2UR UR6, SR_CTAID.X ;  /* 0x00000000000679c3 */ /* 0x000f620000002500 */
[----:B-1----:R-:W-:Y:S01]  /*8590*/  FADD.FTZ R10, R10, R141 ;  /* 0x0000008d0a0a7221 */ /* 0x002fe20000010000 */
[----:B---3--:R-:W-:-:S04]  /*85a0*/  FADD.FTZ R11, R11, R140 ;  /* 0x0000008c0b0b7221 */ /* 0x008fc80000010000 */
[----:B------:R-:W1:Y:S04]  /*85b0*/  SHFL.BFLY PT, R7, R10, 0x1, 0x1f ;  /* 0x0c201f000a077f89 */ /* 0x000e6800000e0000 */
[----:B------:R-:W3:Y:S01]  /*85c0*/  SHFL.BFLY PT, R6, R11, 0x1, 0x1f ;  /* 0x0c201f000b067f89 */ /* 0x000ee200000e0000 */
[----:B-----5:R-:W-:Y:S01]  /*85d0*/  USHF.L.U32 UR6, UR6, 0x6, URZ ;  /* 0x0000000606067899 */ /* 0x020fe200080006ff */
[C---:B----4-:R-:W-:Y:S02]  /*85e0*/  SHF.L.U32 R4, R5.reuse, 0x1, RZ ;  /* 0x0000000105047819 */ /* 0x050fe400000006ff */
[----:B------:R-:W-:Y:S02]  /*85f0*/  SHF.L.U32 R3, R5, 0x4, RZ ;  /* 0x0000000405037819 */ /* 0x000fe400000006ff */
[----:B------:R-:W-:-:S02]  /*8600*/  LOP3.LUT R4, R4, 0x6, RZ, 0xc0, !PT ;  /* 0x0000000604047812 */ /* 0x000fc400078ec0ff */
[----:B------:R-:W-:Y:S02]  /*8610*/  LOP3.LUT P5, RZ, R5, 0x3, RZ, 0xc0, !PT ;  /* 0x0000000305ff7812 */ /* 0x000fe400078ac0ff */
[----:B------:R-:W-:-:S04]  /*8620*/  LOP3.LUT R3, R4, 0x3e00, R3, 0xf8, !PT ;  /* 0x00003e0004037812 */ /* 0x000fc800078ef803 */
[----:B------:R-:W-:Y:S01]  /*8630*/  LOP3.LUT R4, R3, 0x20, R124, 0xf8, !PT ;  /* 0x0000002003047812 */ /* 0x000fe200078ef87c */
[----:B-1----:R-:W-:Y:S01]  /*8640*/  FADD.FTZ R7, R10, R7 ;  /* 0x000000070a077221 */ /* 0x002fe20000010000 */
[----:B------:R-:W-:Y:S02]  /*8650*/  SHF.L.U32 R3, R5, 0x2, RZ ;  /* 0x0000000205037819 */ /* 0x000fe400000006ff */
[----:B------:R-:W-:Y:S01]  /*8660*/  LOP3.LUT R4, R4, R133, RZ, 0xfc, !PT ;  /* 0x0000008504047212 */ /* 0x000fe200078efcff */
[----:B---3--:R-:W-:Y:S01]  /*8670*/  FADD.FTZ R6, R11, R6 ;  /* 0x000000060b067221 */ /* 0x008fe20000010000 */
[----:B------:R-:W1:Y:S01]  /*8680*/  MUFU.RCP R9, R7 ;  /* 0x0000000700097308 */ /* 0x000e620000001000 */
[----:B------:R-:W-:Y:S02]  /*8690*/  FSETP.NE.FTZ.AND P4, PT, R7, RZ, PT ;  /* 0x000000ff0700720b */ /* 0x000fe40003f95000 */
[----:B------:R-:W-:Y:S02]  /*86a0*/  LOP3.LUT R10, R3, 0x20, RZ, 0xc0, !PT ;  /* 0x00000020030a7812 */ /* 0x000fe400078ec0ff */
[----:B------:R-:W-:-:S02]  /*86b0*/  FSETP.NE.FTZ.AND P3, PT, R6, RZ, PT ;  /* 0x000000ff0600720b */ /* 0x000fc40003f75000 */
[----:B------:R-:W-:Y:S01]  /*86c0*/  LEA R13, R4, UR5, 0x1 ;  /* 0x00000005040d7c11 */ /* 0x000fe2000f8e08ff */
[----:B------:R-:W3:Y:S01]  /*86d0*/  MUFU.RCP R8, R6 ;  /* 0x0000000600087308 */ /* 0x000ee20000001000 */
[----:B------:R-:W-:Y:S02]  /*86e0*/  LOP3.LUT R4, R3, 0x40, RZ, 0xc0, !PT ;  /* 0x0000004003047812 */ /* 0x000fe400078ec0ff */
[C---:B------:R-:W-:Y:S01]  /*86f0*/  IADD3 R15, PT, PT, R13.reuse, -R10, RZ ;  /* 0x8000000a0d0f7210 */ /* 0x040fe20007ffe0ff */
[----:B------:R-:W4:Y:S01]  /*8700*/  S2R R3, SR_CTAID.Y ;  /* 0x0000000000037919 */ /* 0x000f220000002600 */
[-C--:B------:R-:W-:Y:S01]  /*8710*/  IADD3 R25, PT, PT, R13, -R4.reuse, RZ ;  /* 0x800000040d197210 */ /* 0x080fe20007ffe0ff */
[----:B------:R-:W5:Y:S01]  /*8720*/  @P1 LDC.64 R10, c[0x0][0x408] ;  /* 0x00010200ff0a1b82 */ /* 0x000f620000000a00 */
[----:B------:R-:W-:Y:S01]  /*8730*/  IADD3 R27, PT, PT, R15, -R4, RZ ;  /* 0x800000040f1b7210 */ /* 0x000fe20007ffe0ff */
[----:B------:R-:W2:Y:S01]  /*8740*/  @P4 MUFU.LG2 R7, R7 ;  /* 0x0000000700074308 */ /* 0x000ea20000000c00 */
[----:B------:R-:W4:Y:S01]  /*8750*/  S2R R4, SR_CTAID.Z ;  /* 0x0000000000047919 */ /* 0x000f220000002700 */
[----:B-1----:R-:W-:-:S02]  /*8760*/  FSEL R9, R9, 1, P4 ;  /* 0x3f80000009097808 */ /* 0x002fc40002000000 */
[----:B------:R-:W-:Y:S02]  /*8770*/  LOP3.LUT R124, R124, 0x18, RZ, 0xc0, !PT ;  /* 0x000000187c7c7812 */ /* 0x000fe400078ec0ff */
        /* <DEDUP_REMOVED lines=51> */
[----:B------:R-:W3:Y:S01]  /*8ab0*/  LDC.U8 R8, c[0x0][0x548] ;  /* 0x00015200ff087b82 */ /* 0x000ee20000000000 */
[----:B------:R-:W-:Y:S01]  /*8ac0*/  F2FP.BF16.F32.PACK_AB R50, R51, R50 ;  /* 0x000000323332723e */ /* 0x000fe200000010ff */
[C---:B------:R-:W-:Y:S01]  /*8ad0*/  FMUL.FTZ R72, R9.reuse, R72 ;  /* 0x0000004809487220 */ /* 0x040fe20000410000 */
[----:B------:R-:W-:Y:S01]  /*8ae0*/  FMUL.FTZ R73, R9, R73 ;  /* 0x0000004909497220 */ /* 0x000fe20000410000 */
[----:B------:R-:W-:Y:S01]  /*8af0*/  F2FP.BF16.F32.PACK_AB R52, R53, R52 ;  /* 0x000000343534723e */ /* 0x000fe200000010ff */
[----:B------:R-:W-:Y:S01]  /*8b00*/  FMUL.FTZ R76, R9, R76 ;  /* 0x0000004c094c7220 */ /* 0x000fe20000410000 */
[----:B------:R-:W-:Y:S01]  /*8b10*/  F2FP.BF16.F32.PACK_AB R54, R55, R54 ;  /* 0x000000363736723e */ /* 0x000fe200000010ff */
[C---:B------:R-:W-:Y:S01]  /*8b20*/  FMUL.FTZ R77, R9.reuse, R77 ;  /* 0x0000004d094d7220 */ /* 0x040fe20000410000 */
[----:B------:R-:W-:Y:S01]  /*8b30*/  FMUL.FTZ R80, R9, R80 ;  /* 0x0000005009507220 */ /* 0x000fe20000410000 */
[----:B------:R-:W-:Y:S01]  /*8b40*/  F2FP.BF16.F32.PACK_AB R56, R57, R56 ;  /* 0x000000383938723e */ /* 0x000fe200000010ff */
[----:B------:R5:W-:Y:S01]  /*8b50*/  STS [R13], R36 ;  /* 0x000000240d007388 */ /* 0x000be20000000800 */
[----:B------:R-:W-:Y:S01]  /*8b60*/  F2FP.BF16.F32.PACK_AB R58, R59, R58 ;  /* 0x0000003a3b3a723e */ /* 0x000fe200000010ff */
[----:B------:R-:W-:Y:S01]  /*8b70*/  FMUL.FTZ R9, R9, R81 ;  /* 0x0000005109097220 */ /* 0x000fe20000410000 */
[----:B------:R-:W-:Y:S01]  /*8b80*/  F2FP.BF16.F32.PACK_AB R60, R61, R60 ;  /* 0x0000003c3d3c723e */ /* 0x000fe200000010ff */
[----:B------:R-:W-:Y:S01]  /*8b90*/  STS [R13+0x200], R38 ;  /* 0x000200260d007388 */ /* 0x000fe20000000800 */
[----:B------:R-:W-:Y:S01]  /*8ba0*/  F2FP.BF16.F32.PACK_AB R62, R63, R62 ;  /* 0x0000003e3f3e723e */ /* 0x000fe200000010ff */
[----:B------:R-:W4:Y:S01]  /*8bb0*/  @P3 MUFU.LG2 R6, R6 ;  /* 0x0000000600063308 */ /* 0x000f220000000c00 */
[----:B------:R-:W-:Y:S01]  /*8bc0*/  F2FP.BF16.F32.PACK_AB R64, R65, R64 ;  /* 0x000000404140723e */ /* 0x000fe200000010ff */
[----:B------:R-:W-:Y:S01]  /*8bd0*/  STS [R15+0x10], R40 ;  /* 0x000010280f007388 */ /* 0x000fe20000000800 */
[----:B------:R-:W-:Y:S01]  /*8be0*/  F2FP.BF16.F32.PACK_AB R66, R67, R66 ;  /* 0x000000424342723e */ /* 0x000fe200000010ff */
[----:B--2---:R-:W-:Y:S01]  /*8bf0*/  @P4 FMUL.FTZ R7, R7, 0.69314718246459960938 ;  /* 0x3f31721807074820 */ /* 0x004fe20000410000 */
        /* <DEDUP_REMOVED lines=11> */
[----:B------:R-:W-:Y:S01]  /*8cb0*/  F2FP.BF16.F32.PACK_AB R82, R83, R82 ;  /* 0x000000525352723e */ /* 0x000fe200000010ff */
[----:B-----5:R-:W-:Y:S01]  /*8cc0*/  @P1 IMAD.WIDE.U32 R36, R130, R10, RZ ;  /* 0x0000000a82241225 */ /* 0x020fe200078e00ff */
[----:B---3--:R-:W-:Y:S01]  /*8cd0*/  ISETP.NE.AND P2, PT, R8, RZ, PT ;  /* 0x000000ff0800720c */ /* 0x008fe20003f45270 */
[----:B------:R-:W-:Y:S01]  /*8ce0*/  STS [R27+0x230], R50 ;  /* 0x000230321b007388 */ /* 0x000fe20000000800 */
[----:B------:R-:W2:Y:S01]  /*8cf0*/  @!P1 LDC.64 R8, c[0x0][0x400] ;  /* 0x00010000ff089b82 */ /* 0x000ea20000000a00 */
[----:B----4-:R-:W-:Y:S01]  /*8d00*/  @P3 FMUL.FTZ R35, R6, 0.69314718246459960938 ;  /* 0x3f31721806233820 */ /* 0x010fe20000410000 */
[----:B------:R-:W-:Y:S01]  /*8d10*/  ISETP.NE.OR P0, PT, R130, -0x1, !P2 ;  /* 0xffffffff8200780c */ /* 0x000fe20005705670 */
[----:B------:R-:W-:Y:S01]  /*8d20*/  STS [R13+0x1000], R52 ;  /* 0x001000340d007388 */ /* 0x000fe20000000800 */
[----:B------:R-:W-:-:S03]  /*8d30*/  MOV R10, 0x7f800000 ;  /* 0x7f800000000a7802 */ /* 0x000fc60000000f00 */
[----:B------:R-:W-:Y:S04]  /*8d40*/  STS [R13+0x1200], R54 ;  /* 0x001200360d007388 */ /* 0x000fe80000000800 */
[----:B------:R-:W-:Y:S01]  /*8d50*/  STS [R15+0x1010], R56 ;  /* 0x001010380f007388 */ /* 0x000fe20000000800 */
[----:B------:R-:W3:Y:S03]  /*8d60*/  @!P2 LDC R24, c[0x0][0x3e0] ;  /* 0x0000f800ff18ab82 */ /* 0x000ee60000000800 */
[----:B------:R-:W-:Y:S04]  /*8d70*/  STS [R15+0x1210], R58 ;  /* 0x0012103a0f007388 */ /* 0x000fe80000000800 */
[----:B------:R-:W-:Y:S01]  /*8d80*/  STS [R25+0x1020], R60 ;  /* 0x0010203c19007388 */ /* 0x000fe20000000800 */
[----:B------:R-:W4:Y:S03]  /*8d90*/  @P2 LDC R29, c[0x0][0x454] ;  /* 0x00011500ff1d2b82 */ /* 0x000f260000000800 */
[----:B------:R-:W-:Y:S01]  /*8da0*/  STS [R25+0x1220], R62 ;  /* 0x0012203e19007388 */ /* 0x000fe20000000800 */
[----:B--2---:R-:W-:-:S03]  /*8db0*/  @!P1 IMAD.WIDE.U32 R32, R3, R8, RZ ;  /* 0x0000000803209225 */ /* 0x004fc600078e00ff */
        /* <DEDUP_REMOVED lines=9> */
[----:B------:R5:W-:Y:S01]  /*8e50*/  STS [R27+0x2230], R82 ;  /* 0x002230521b007388 */ /* 0x000be20000000800 */
[----:B------:R-:W-:Y:S08]  /*8e60*/  BAR.SYNC.DEFER_BLOCKING 0x0 ;  /* 0x0000000000007b1d */ /* 0x000ff00000010000 */
[----:B--2---:R-:W2:Y:S01]  /*8e70*/  @P3 LDC R25, c[0x0][0x458] ;  /* 0x00011600ff193b82 */ /* 0x004ea20000000800 */
[----:B-----5:R-:W-:-:S07]  /*8e80*/  @!P1 IMAD R27, R3, R9, R33 ;  /* 0x00000009031b9224 */ /* 0x020fce00078e0221 */
[----:B------:R-:W2:Y:S01]  /*8e90*/  LDC.64 R8, c[0x0][0x408] ;  /* 0x00010200ff087b82 */ /* 0x000ea20000000a00 */
[----:B------:R2:W2:Y:S01]  /*8ea0*/  LDS.128 R20, [R131+0x800] ;  /* 0x0008000083147984 */ /* 0x0004a20000000c00 */
[----:B------:R-:W-:Y:S01]  /*8eb0*/  @P1 IMAD R27, R130, R11, R37 ;  /* 0x0000000b821b1224 */ /* 0x000fe200078e0225 */
[----:B------:R-:W-:Y:S01]  /*8ec0*/  MOV R11, 0x7f800000 ;  /* 0x7f800000000b7802 */ /* 0x000fe20000000f00 */
[C---:B---3--:R-:W-:Y:S01]  /*8ed0*/  @!P2 IMAD R33, R3.reuse, R24, R4 ;  /* 0x000000180321a224 */ /* 0x048fe200078e0204 */
[----:B------:R3:W3:Y:S01]  /*8ee0*/  LDS.128 R16, [R131+0x1800] ;  /* 0x0018000083107984 */ /* 0x0006e20000000c00 */
[-C--:B------:R-:W-:Y:S02]  /*8ef0*/  @!P0 IMAD R130, R3, R26.reuse, RZ ;  /* 0x0000001a03828224 */ /* 0x080fe400078e02ff */
[----:B-1----:R-:W-:Y:S01]  /*8f00*/  @P4 FFMA.FTZ R11, R2, R31, R7 ;  /* 0x0000001f020b4223 */ /* 0x002fe20000010007 */
[----:B------:R-:W-:Y:S01]  /*8f10*/  @!P2 IMAD R33, R33, R26, RZ ;  /* 0x0000001a2121a224 */ /* 0x000fe200078e02ff */
[----:B------:R1:W1:Y:S01]  /*8f20*/  LDS.128 R12, [R131+0x2800] ;  /* 0x00280000830c7984 */ /* 0x0002620000000c00 */
[----:B----4-:R-:W-:-:S02]  /*8f30*/  @P2 IMAD R33, R4, R29, R130 ;  /* 0x0000001d04212224 */ /* 0x010fc400078e0282 */
[----:B--2---:R-:W-:Y:S01]  /*8f40*/  @P3 FFMA.FTZ R10, R0, R25, R35 ;  /* 0x00000019000a3223 */ /* 0x004fe20000010023 */
[----:B------:R-:W-:Y:S01]  /*8f50*/  SHF.R.U32.HI R0, RZ, 0x2, R5 ;  /* 0x00000002ff007819 */ /* 0x000fe20000011605 */
[----:B------:R-:W-:Y:S06]  /*8f60*/  @P5 BRA `(.L_x_4266) ;  /* 0x0000000000385947 */ /* 0x000fec0003800000 */
[----:B------:R-:W-:Y:S01]  /*8f70*/  SHF.R.U32.HI R5, RZ, 0x1, R5 ;  /* 0x00000001ff057819 */ /* 0x000fe20000011605 */
[----:B------:R-:W2:Y:S01]  /*8f80*/  LDCU.64 UR4, c[0x0][0x420] ;  /* 0x00008400ff0477ac */ /* 0x000ea20008000a00 */
        /* <DEDUP_REMOVED lines=12> */
.L_x_4266:
[----:B------:R-:W-:Y:S05]  /*9050*/  BSYNC.RECONVERGENT B0 ;  /* 0x0000000000007941 */ /* 0x000fea0003800200 */
.L_x_4265:
[----:B------:R-:W-:Y:S01]  /*9060*/  MOV R125, RZ ;  /* 0x000000ff007d7202 */ /* 0x000fe20000000f00 */
[----:B------:R-:W4:Y:S01]  /*9070*/  LDCU.64 UR4, c[0x0][0x410] ;  /* 0x00008200ff0477ac */ /* 0x000f220008000a00 */
[----:B------:R-:W-:Y:S01]  /*9080*/  @P1 MOV R32, R36 ;  /* 0x0000002400201202 */ /* 0x000fe20000000f00 */
[----:B------:R1:W1:Y:S01]  /*9090*/  LDS.128 R28, [R131+0x2000] ;  /* 0x00200000831c7984 */ /* 0x0002620000000c00 */
[----:B------:R-:W-:Y:S01]  /*90a0*/  ISETP.GE.AND P1, PT, R0, R123, PT ;  /* 0x0000007b0000720c */ /* 0x000fe20003f26270 */
[----:B------:R-:W-:Y:S01]  /*90b0*/  IMAD.WIDE.U32 R124, R8, UR6, R124 ;  /* 0x00000006087c7c25 */ /* 0x000fe2000f8e007c */
[----:B------:R-:W-:Y:S03]  /*90c0*/  BSSY.RECONVERGENT B0, `(.L_x_4267) ;  /* 0x0000014000007945 */ /* 0x000fe60003800200 */
[----:B------:R-:W-:Y:S01]  /*90d0*/  IMAD R2, R9, UR6, R125 ;  /* 0x0000000609027c24 */ /* 0x000fe2000f8e027d */
[----:B--2---:R-:W-:-:S04]  /*90e0*/  IADD3 R10, P0, PT, R32, R124, RZ ;  /* 0x0000007c200a7210 */ /* 0x004fc80007f1e0ff */
[----:B------:R-:W-:Y:S02]  /*90f0*/  IADD3.X R11, PT, PT, R27, R2, RZ, P0, !PT ;  /* 0x000000021b0b7210 */ /* 0x000fe400007fe4ff */
[----:B------:R2:W1:Y:S01]  /*9100*/  LDS.128 R24, [R131] ;  /* 0x0000000083187984 */ /* 0x0004620000000c00 */
[----:B------:R-:W-:Y:S01]  /*9110*/  IADD3 R2, PT, PT, R0, 0x20, RZ ;  /* 0x0000002000027810 */ /* 0x000fe20007ffe0ff */
[----:B----4-:R-:W-:-:S03]  /*9120*/  IMAD.WIDE.U32 R10, R4, UR4, R10 ;  /* 0x00000004040a7c25 */ /* 0x010fc6000f8e000a */
[----:B------:R-:W-:Y:S01]  /*9130*/  ISETP.GE.AND P0, PT, R2, R123, PT ;  /* 0x0000007b0200720c */ /* 0x000fe20003f06270 */
[----:B------:R-:W-:Y:S02]  /*9140*/  IMAD R33, R4, UR5, R11 ;  /* 0x0000000504217c24 */ /* 0x000fe4000f8e020b */
[----:B------:R2:W4:Y:S01]  /*9150*/  LDS.128 R4, [R131+0x1000] ;  /* 0x0010000083047984 */ /* 0x0005220000000c00 */
[----:B------:R-:W-:Y:S09]  /*9160*/  @P1 BRA `(.L_x_4268) ;  /* 0x0000000000241947 */ /* 0x000ff20003800000 */
[----:B------:R-:W5:Y:S01]  /*9170*/  LDCU.64 UR4, c[0x0][0x3f0] ;  /* 0x00007e00ff0477ac */ /* 0x000f620008000a00 */
[----:B------:R-:W-:-:S05]  /*9180*/  MOV R32, R10 ;  /* 0x0000000a00207202 */ /* 0x000fca0000000f00 */
[----:B------:R-:W-:-:S04]  /*9190*/  IMAD.WIDE.U32 R34, R0, R8, R32 ;  /* 0x0000000800227225 */ /* 0x000fc800078e0020 */
[----:B------:R-:W-:Y:S01]  /*91a0*/  IMAD R2, R0, R9, R35 ;  /* 0x0000000900027224 */ /* 0x000fe200078e0223 */
[----:B-----5:R-:W-:-:S04]  /*91b0*/  LEA R36, P1, R34, UR4, 0x1 ;  /* 0x0000000422247c11 */ /* 0x020fc8000f8208ff */
[----:B------:R-:W-:-:S05]  /*91c0*/  LEA.HI.X R37, R34, UR5, R2, 0x1, P1 ;  /* 0x0000000522257c11 */ /* 0x000fca00088f0c02 */
[----:B-1----:R1:W-:Y:S04]  /*91d0*/  STG.E.128 desc[UR16][R36.64], R24 ;  /* 0x0000001824007986 */ /* 0x0023e8000c101d10 */
[----:B----4-:R1:W-:Y:S04]  /*91e0*/  STG.E.128 desc[UR16][R36.64+0x40], R4 ;  /* 0x0000400424007986 */ /* 0x0103e8000c101d10 */
[----:B------:R1:W-:Y:S02]  /*91f0*/  STG.E.128 desc[UR16][R36.64+0x80], R28 ;  /* 0x0000801c24007986 */ /* 0x0003e4000c101d10 */
.L_x_4268:
[----:B------:R-:W-:Y:S05]  /*9200*/  BSYNC.RECONVERGENT B0 ;  /* 0x0000000000007941 */ /* 0x000fea0003800200 */
.L_x_4267:
[----:B------:R-:W-:Y:S05]  /*9210*/  @P0 EXIT ;  /* 0x000000000000094d */ /* 0x000fea0003800000 */
[----:B------:R-:W-:Y:S01]  /*9220*/  IADD3 R3, P0, PT, R0, 0x20, RZ ;  /* 0x0000002000037810 */ /* 0x000fe20007f1e0ff */
[----:B------:R-:W5:Y:S01]  /*9230*/  LDCU.64 UR4, c[0x0][0x3f0] ;  /* 0x00007e00ff0477ac */ /* 0x000f620008000a00 */
[----:B-1--4-:R-:W-:-:S03]  /*9240*/  IMAD.MOV.U32 R4, RZ, RZ, R10 ;  /* 0x000000ffff047224 */ /* 0x012fc600078e000a */
[----:B------:R-:W-:-:S04]  /*9250*/  IMAD.X R5, RZ, RZ, RZ, P0 ;  /* 0x000000ffff057224 */ /* 0x000fc800000e06ff */
[----:B------:R-:W-:Y:S01]  /*9260*/  IMAD R0, R5, R8, RZ ;  /* 0x0000000805007224 */ /* 0x000fe200078e02ff */
[----:B------:R-:W-:-:S03]  /*9270*/  MOV R5, R33 ;  /* 0x0000002100057202 */ /* 0x000fc60000000f00 */
[C---:B------:R-:W-:Y:S02]  /*9280*/  IMAD R0, R3.reuse, R9, R0 ;  /* 0x0000000903007224 */ /* 0x040fe400078e0200 */
[----:B------:R-:W-:-:S03]  /*9290*/  IMAD.WIDE.U32 R4, R3, R8, R4 ;  /* 0x0000000803047225 */ /* 0x000fc600078e0004 */
[----:B-----5:R-:W-:Y:S02]  /*92a0*/  LEA R2, P0, R4, UR4, 0x1 ;  /* 0x0000000404027c11 */ /* 0x020fe4000f8008ff */
[----:B------:R-:W-:-:S04]  /*92b0*/  IADD3 R0, PT, PT, R0, R5, RZ ;  /* 0x0000000500007210 */ /* 0x000fc80007ffe0ff */
[----:B------:R-:W-:-:S05]  /*92c0*/  LEA.HI.X R3, R4, UR5, R0, 0x1, P0 ;  /* 0x0000000504037c11 */ /* 0x000fca00080f0c00 */
[----:B------:R-:W-:Y:S04]  /*92d0*/  STG.E.128 desc[UR16][R2.64], R20 ;  /* 0x0000001402007986 */ /* 0x000fe8000c101d10 */
[----:B---3--:R-:W-:Y:S04]  /*92e0*/  STG.E.128 desc[UR16][R2.64+0x40], R16 ;  /* 0x0000401002007986 */ /* 0x008fe8000c101d10 */
[----:B------:R-:W-:Y:S01]  /*92f0*/  STG.E.128 desc[UR16][R2.64+0x80], R12 ;  /* 0x0000800c02007986 */ /* 0x000fe2000c101d10 */
[----:B------:R-:W-:Y:S05]  /*9300*/  EXIT ;  /* 0x000000000000794d */ /* 0x000fea0003800000 */
.L_x_4269:
        /* <DEDUP_REMOVED lines=15> */
.L_x_5530:


//--------------------- .text._ZN5flash24flash_fwd_splitkv_kernelI23Flash_fwd_kernel_traitsILi96ELi64ELi64ELi4ELb0ELb0EN7cutlass10bfloat16_tE19Flash_kernel_traitsILi96ELi64ELi64ELi4ES3_EELb1ELb0ELb0ELb0ELb1ELb1ELb0ELb0EEEvNS_16Flash_fwd_paramsE --------------------------
	.section	.text._ZN5flash24flash_fwd_splitkv_kernelI23Flash_fwd_kernel_traitsILi96ELi64ELi64ELi4ELb0ELb0EN7cutlass10bfloat16_tE19Flash_kernel_traitsILi96ELi64ELi64ELi4ES3_EELb1ELb0ELb0ELb0ELb1ELb1ELb0ELb0EEEvNS_16Flash_fwd_paramsE,"ax",@progbits
	.align	128
        .global         _ZN5flash24flash_fwd_splitkv_kernelI23Flash_fwd_kernel_traitsILi96ELi64ELi64ELi4ELb0ELb0EN7cutlass10bfloat16_tE19Flash_kernel_traitsILi96ELi64ELi64ELi4ES3_EELb1ELb0ELb0ELb0ELb1ELb1ELb0ELb0EEEvNS_16Flash_fwd_paramsE
        .type           _ZN5flash24flash_fwd_splitkv_kernelI23Flash_fwd_kernel_traitsILi96ELi64ELi64ELi4ELb0ELb0EN7cutlass10bfloat16_tE19Flash_kernel_traitsILi96ELi64ELi64ELi4ES3_EELb1ELb0ELb0ELb0ELb1ELb1ELb0ELb0EEEvNS_16Flash_fwd_paramsE,@function
        .size           _ZN5flash24flash_fwd_splitkv_kernelI23Flash_fwd_kernel_traitsILi96ELi64ELi64ELi4ELb0ELb0EN7cutlass10bfloat16_tE19Flash_kernel_traitsILi96ELi64ELi64ELi4ES3_EELb1ELb0ELb0ELb0ELb1ELb1ELb0ELb0EEEvNS_16Flash_fwd_paramsE,(.L_x_5531 - _ZN5flash24flash_fwd_splitkv_kernelI23Flash_fwd_kernel_traitsILi96ELi64ELi64ELi4ELb0ELb0EN7cutlass10bfloat16_tE19Flash_kernel_traitsILi96ELi64ELi64ELi4ES3_EELb1ELb0ELb0ELb0ELb1ELb1ELb0ELb0EEEvNS_16Flash_fwd_paramsE)
        .other          _ZN5flash24flash_fwd_splitkv_kernelI23Flash_fwd_kernel_traitsILi96ELi64ELi64ELi4ELb0ELb0EN7cutlass10bfloat16_tE19Flash_kernel_traitsILi96ELi64ELi64ELi4ES3_EELb1ELb0ELb0ELb0ELb1ELb1ELb0ELb0EEEvNS_16Flash_fwd_paramsE,@"STO_CUDA_ENTRY STV_DEFAULT"
_ZN5flash24flash_fwd_splitkv_kernelI23Flash_fwd_kernel_traitsILi96ELi64ELi64ELi4ELb0ELb0EN7cutlass10bfloat16_tE19Flash_kernel_traitsILi96ELi64ELi64ELi4ES3_EELb1ELb0ELb0ELb0ELb1ELb1ELb0ELb0EEEvNS_16Flash_fwd_paramsE:
.text._ZN5flash24flash_fwd_splitkv_kernelI23Flash_fwd_kernel_traitsILi96ELi64ELi64ELi4ELb0ELb0EN7cutlass10bfloat16_tE19Flash_kernel_traitsILi96ELi64ELi64ELi4ES3_EELb1ELb0ELb0ELb0ELb1ELb1ELb0ELb0EEEvNS_16Flash_fwd_paramsE:
        /* <DEDUP_REMOVED lines=51> */
.L_x_4270:
        /* <DEDUP_REMOVED lines=66> */
.L_x_4273:
[----:B------:R-:W-:Y:S05]  /*0750*/  BSYNC.RECONVERGENT B0 ;  /* 0x0000000000007941 */ /* 0x000fea0003800200 */
.L_x_4272:
        /* <DEDUP_REMOVED lines=15> */
.L_x_4275:
[----:B------:R-:W-:Y:S05]  /*0850*/  BSYNC.RECONVERGENT B0 ;  /* 0x0000000000007941 */ /* 0x000fea0003800200 */
.L_x_4274:
        /* <DEDUP_REMOVED lines=14> */
.L_x_4271:
        /* <DEDUP_REMOVED lines=10> */
.L_x_4276:
        /* <DEDUP_REMOVED lines=40> */
[----:B-1----:R-:W-:Y:S02]  /*0c60*/  IABS R2, R5 ;  /* 0x0000000500027213 */ /* 0x002fe40000000000 */
[----:B------:R-:W-:Y:S02]  /*0c70*/  IADD3 R7, PT, PT, -R7, RZ, RZ ;  /* 0x000000ff07077210 */ /* 0x000fe40007ffe1ff */
[----:B------:R-:W1:Y:S01]  /*0c80*/  I2F.RP R12, R2 ;  /* 0x00000002000c7306 */ /* 0x000e620000209400 */
[----:B----4-:R-:W-:Y:S02]  /*0c90*/  MOV R88, UR12 ;  /* 0x0000000c00587c02 */ /* 0x010fe40008000f00 */
[----:B------:R-:W-:Y:S01]  /*0ca0*/  IMAD R0, R13, R7, R0 ;  /* 0x000000070d007224 */ /* 0x000fe200078e0200 */
[----:B------:R-:W-:Y:S02]  /*0cb0*/  MOV R20, UR10 ;  /* 0x0000000a00147c02 */ /* 0x000fe40008000f00 */
[----:B------:R-:W-:-:S02]  /*0cc0*/  MOV R89, UR13 ;  /* 0x0000000d00597c02 */ /* 0x000fc40008000f00 */
[----:B------:R-:W-:Y:S01]  /*0cd0*/  MOV R21, UR11 ;  /* 0x0000000b00157c02 */ /* 0x000fe20008000f00 */
[----:B-1----:R-:W1:Y:S02]  /*0ce0*/  MUFU.RCP R11, R12 ;  /* 0x0000000c000b7308 */ /* 0x002e640000001000 */
[----:B-1----:R-:W-:-:S06]  /*0cf0*/  IADD3 R11, PT, PT, R11, 0xffffffe, RZ ;  /* 0x0ffffffe0b0b7810 */ /* 0x002fcc0007ffe0ff */
[----:B------:R-:W1:Y:S02]  /*0d00*/  F2I.FTZ.U32.TRUNC.NTZ R11, R11 ;  /* 0x0000000b000b7305 */ /* 0x000e64000021f000 */
[----:B-1----:R-:W-:-:S04]  /*0d10*/  IMAD.MOV R4, RZ, RZ, -R11 ;  /* 0x000000ffff047224 */ /* 0x002fc800078e0a0b */
        /* <DEDUP_REMOVED lines=29> */
[----:B------:R-:W1:Y:S03]  /*0ef0*/  LDCU.128 UR4, c[0x0][0x3d0] ;  /* 0x00007a00ff0477ac */ /* 0x000e660008000c00 */
[----:B------:R-:W-:-:S02]  /*0f00*/  IMAD.IADD R11, R11, 0x1, R15 ;  /* 0x000000010b0b7824 */ /* 0x000fc400078e020f */
[----:B------:R-:W-:Y:S02]  /*0f10*/  IMAD.IADD R7, R7, 0x1, R9 ;  /* 0x0000000107077824 */ /* 0x000fe400078e0209 */
[----:B------:R-:W-:-:S04]  /*0f20*/  IMAD.WIDE.U32 R10, R0, R88, R10 ;  /* 0x00000058000a7225 */ /* 0x000fc800078e000a */
[----:B------:R-:W-:Y:S01]  /*0f30*/  IMAD.WIDE.U32 R6, R0, R20, R6 ;  /* 0x0000001400067225 */ /* 0x000fe200078e0006 */
[----:B------:R-:W-:-:S03]  /*0f40*/  SHF.R.S32.HI R0, RZ, 0x1f, R4 ;  /* 0x0000001fff007819 */ /* 0x000fc60000011404 */
[----:B------:R-:W-:Y:S01]  /*0f50*/  IMAD.IADD R11, R11, 0x1, R2 ;  /* 0x000000010b0b7824 */ /* 0x000fe200078e0202 */
[----:B------:R-:W-:Y:S02]  /*0f60*/  IADD3 R13, PT, PT, R7, R5, RZ ;  /* 0x00000005070d7210 */ /* 0x000fe40007ffe0ff */
[----:B------:R-:W-:Y:S01]  /*0f70*/  MOV R12, R6 ;  /* 0x00000006000c7202 */ /* 0x000fe20000000f00 */
[C---:B-1----:R-:W-:Y:S02]  /*0f80*/  IMAD R7, R0.reuse, UR6, RZ ;  /* 0x0000000600077c24 */ /* 0x042fe4000f8e02ff */
[----:B------:R-:W-:Y:S02]  /*0f90*/  IMAD R5, R0, UR4, RZ ;  /* 0x0000000400057c24 */ /* 0x000fe4000f8e02ff */
[----:B------:R-:W-:-:S04]  /*0fa0*/  IMAD.WIDE.U32 R22, R4, UR4, R10 ;  /* 0x0000000404167c25 */ /* 0x000fc8000f8e000a */
[C---:B------:R-:W-:Y:S02]  /*0fb0*/  IMAD R7, R4.reuse, UR7, R7 ;  /* 0x0000000704077c24 */ /* 0x040fe4000f8e0207 */
[----:B------:R-:W-:-:S04]  /*0fc0*/  IMAD.WIDE.U32 R10, R4, UR6, R12 ;  /* 0x00000006040a7c25 */ /* 0x000fc8000f8e000c */
[----:B------:R-:W-:Y:S01]  /*0fd0*/  IMAD R5, R4, UR5, R5 ;  /* 0x0000000504057c24 */ /* 0x000fe2000f8e0205 */
[----:B------:R-:W-:Y:S02]  /*0fe0*/  IADD3 R0, PT, PT, R11, R7, RZ ;  /* 0x000000070b007210 */ /* 0x000fe40007ffe0ff */
[----:B------:R-:W-:Y:S01]  /*0ff0*/  MOV R2, R10 ;  /* 0x0000000a00027202 */ /* 0x000fe20000000f00 */
[----:B------:R-:W-:Y:S01]  /*1000*/  IMAD.IADD R12, R23, 0x1, R5 ;  /* 0x00000001170c7824 */ /* 0x000fe200078e0205 */
[----:B------:R-:W-:Y:S06]  /*1010*/  BRA `(.L_x_4278) ;  /* 0x0000000400507947 */ /* 0x000fec0003800000 */
.L_x_4277:
        /* <DEDUP_REMOVED lines=15> */
.L_x_4279:
[----:B------:R-:W2:Y:S01]  /*1110*/  LDC.64 R88, c[0x0][0x3b8] ;  /* 0x0000ee00ff587b82 */ /* 0x000ea20000000a00 */
[----:B------:R-:W-:-:S05]  /*1120*/  IADD3 R12, PT, PT, R0, R5, RZ ;  /* 0x00000005000c7210 */ /* 0x000fca0007ffe0ff */
[C---:B--2---:R-:W-:Y:S02]  /*1130*/  IMAD R11, R12.reuse, R89, RZ ;  /* 0x000000590c0b7224 */ /* 0x044fe400078e02ff */
[----:B------:R-:W-:-:S05]  /*1140*/  IMAD.WIDE.U32 R12, R12, R88, RZ ;  /* 0x000000580c0c7225 */ /* 0x000fca00078e00ff */
[----:B------:R-:W-:Y:S02]  /*1150*/  IADD3 R11, PT, PT, R13, R11, RZ ;  /* 0x0000000b0d0b7210 */ /* 0x000fe40007ffe0ff */
[----:B------:R-:W-:Y:S02]  /*1160*/  MOV R10, R12 ;  /* 0x0000000c000a7202 */ /* 0x000fe40000000f00 */
.L_x_4280:
        /* <DEDUP_REMOVED lines=14> */
.L_x_4281:
[----:B------:R-:W2:Y:S01]  /*1250*/  LDC.64 R20, c[0x0][0x3c0] ;  /* 0x0000f000ff147b82 */ /* 0x000ea20000000a00 */
[----:B------:R-:W-:-:S05]  /*1260*/  IADD3 R5, PT, PT, R0, R5, RZ ;  /* 0x0000000500057210 */ /* 0x000fca0007ffe0ff */
[C---:B--2---:R-:W-:Y:S02]  /*1270*/  IMAD R13, R5.reuse, R21, RZ ;  /* 0x00000015050d7224 */ /* 0x044fe400078e02ff */
[----:B------:R-:W-:-:S05]  /*1280*/  IMAD.WIDE.U32 R4, R5, R20, RZ ;  /* 0x0000001405047225 */ /* 0x000fca00078e00ff */
[----:B------:R-:W-:Y:S02]  /*1290*/  IADD3 R13, PT, PT, R5, R13, RZ ;  /* 0x0000000d050d7210 */ /* 0x000fe40007ffe0ff */
[----:B------:R-:W-:-:S07]  /*12a0*/  MOV R12, R4 ;  /* 0x00000004000c7202 */ /* 0x000fce0000000f00 */
.L_x_4282:
[----:B------:R-:W2:Y:S01]  /*12b0*/  LDC R9, c[0x0][0x3e8] ;  /* 0x0000fa00ff097b82 */ /* 0x000ea20000000800 */
[----:B------:R-:W-:Y:S02]  /*12c0*/  CS2R R138, SRZ ;  /* 0x00000000008a7805 */ /* 0x000fe4000001ff00 */
[----:B--2---:R-:W-:-:S04]  /*12d0*/  IABS R0, R9 ;  /* 0x0000000900007213 */ /* 0x004fc80000000000 */
[----:B------:R-:W1:Y:S08]  /*12e0*/  I2F.RP R5, R0 ;  /* 0x0000000000057306 */ /* 0x000e700000209400 */
[----:B-1----:R-:W1:Y:S02]  /*12f0*/  MUFU.RCP R6, R5 ;  /* 0x0000000500067308 */ /* 0x002e640000001000 */
[----:B-1----:R-:W-:-:S06]  /*1300*/  IADD3 R6, PT, PT, R6, 0xffffffe, RZ ;  /* 0x0ffffffe06067810 */ /* 0x002fcc0007ffe0ff */
[----:B-----5:R-:W1:Y:S02]  /*1310*/  F2I.FTZ.U32.TRUNC.NTZ R7, R6 ;  /* 0x0000000600077305 */ /* 0x020e64000021f000 */
[----:B-1----:R-:W-:Y:S01]  /*1320*/  IADD3 R2, PT, PT, RZ, -R7, RZ ;  /* 0x80000007ff027210 */ /* 0x002fe20007ffe0ff */
[----:B------:R-:W-:-:S04]  /*1330*/  IMAD.MOV.U32 R6, RZ, RZ, RZ ;  /* 0x000000ffff067224 */ /* 0x000fc800078e00ff */
[----:B------:R-:W-:Y:S01]  /*1340*/  IMAD R4, R2, R0, RZ ;  /* 0x0000000002047224 */ /* 0x000fe200078e02ff */
[----:B------:R-:W-:-:S03]  /*1350*/  IABS R2, R18 ;  /* 0x0000001200027213 */ /* 0x000fc60000000000 */
[----:B------:R-:W-:Y:S01]  /*1360*/  IMAD.HI.U32 R7, R7, R4, R6 ;  /* 0x0000000407077227 */ /* 0x000fe200078e0006 */
[----:B------:R-:W-:-:S05]  /*1370*/  MOV R4, R2 ;  /* 0x0000000200047202 */ /* 0x000fca0000000f00 */
[----:B------:R-:W-:Y:S02]  /*1380*/  IMAD.HI.U32 R2, R7, R4, RZ ;  /* 0x0000000407027227 */ /* 0x000fe400078e00ff */
[----:B------:R-:W1:Y:S02]  /*1390*/  LDC.64 R6, c[0x0][0x3d8] ;  /* 0x0000f600ff067b82 */ /* 0x000e640000000a00 */
[----:B------:R-:W-:-:S04]  /*13a0*/  IMAD.MOV R5, RZ, RZ, -R2 ;  /* 0x000000ffff057224 */ /* 0x000fc800078e0a02 */
[----:B------:R-:W-:-:S05]  /*13b0*/  IMAD R5, R0, R5, R4 ;  /* 0x0000000500057224 */ /* 0x000fca00078e0204 */
[----:B------:R-:W-:-:S13]  /*13c0*/  ISETP.GT.U32.AND P0, PT, R0, R5, PT ;  /* 0x000000050000720c */ /* 0x000fda0003f04070 */
[-C--:B------:R-:W-:Y:S01]  /*13d0*/  @!P0 IADD3 R5, PT, PT, R5, -R0.reuse, RZ ;  /* 0x8000000005058210 */ /* 0x080fe20007ffe0ff */
[----:B------:R-:W-:Y:S01]  /*13e0*/  @!P0 VIADD R2, R2, 0x1 ;  /* 0x0000000102028836 */ /* 0x000fe20000000000 */
        /* <DEDUP_REMOVED lines=8> */
[----:B------:R-:W-:Y:S01]  /*1470*/  IMAD.WIDE.U32 R10, R0, R88, R10 ;  /* 0x00000058000a7225 */ /* 0x000fe200078e000a */
[----:B------:R-:W-:Y:S02]  /*1480*/  @!P1 IADD3 R2, PT, PT, -R2, RZ, RZ ;  /* 0x000000ff02029210 */ /* 0x000fe40007ffe1ff */
        /* <DEDUP_REMOVED lines=13> */
.L_x_4278:
[----:B------:R-:W-:Y:S01]  /*1560*/  ISETP.NE.AND P0, PT, R132, -0x1, PT ;  /* 0xffffffff8400780c */ /* 0x000fe20003f05270 */
[----:B------:R-:W-:Y:S01]  /*1570*/  IMAD.IADD R126, R85, 0x1, -R84 ;  /* 0x00000001557e7824 */ /* 0x000fe200078e0a54 */
[----:B------:R-:W-:Y:S01]  /*1580*/  SHF.R.U32.HI R86, RZ, 0x2, R90 ;  /* 0x00000002ff567819 */ /* 0x000fe2000001165a */
[----:B------:R-:W1:Y:S01]  /*1590*/  LDCU.64 UR4, c[0x0][0x3c8] ;  /* 0x00007900ff0477ac */ /* 0x000e620008000a00 */
[----:B------:R-:W-:Y:S02]  /*15a0*/  SHF.L.U32 R127, R90, 0x3, RZ ;  /* 0x000000035a7f7819 */ /* 0x000fe400000006ff */
[C---:B------:R-:W-:Y:S01]  /*15b0*/  ISETP.GE.AND P6, PT, R86.reuse, R126, PT ;  /* 0x0000007e5600720c */ /* 0x040fe20003fc6270 */
[----:B------:R-:W-:Y:S01]  /*15c0*/  VIADD R13, R86, 0x20 ;  /* 0x00000020560d7836 */ /* 0x000fe20000000000 */
[----:B------:R-:W-:Y:S01]  /*15d0*/  LOP3.LUT R15, R127, 0x18, RZ, 0xc0, !PT ;  /* 0x000000187f0f7812 */ /* 0x000fe200078ec0ff */
[----:B------:R-:W2:Y:S01]  /*15e0*/  LDCU.64 UR6, c[0x0][0x388] ;  /* 0x00007100ff0677ac */ /* 0x000ea20008000a00 */
[----:B------:R-:W-:-:S02]  /*15f0*/  LOP3.LUT R134, R90, 0x18, RZ, 0xc0, !PT ;  /* 0x000000185a867812 */ /* 0x000fc400078ec0ff */
[----:B------:R-:W-:Y:S01]  /*1600*/  ISETP.GE.AND P5, PT, R13, R126, PT ;  /* 0x0000007e0d00720c */ /* 0x000fe20003fa6270 */
[----:B------:R-:W3:Y:S01]  /*1610*/  @P0 LDC.64 R4, c[0x0][0x3b0] ;  /* 0x0000ec00ff040b82 */ /* 0x000ee20000000a00 */
[----:B------:R-:W-:Y:S02]  /*1620*/  LOP3.LUT R133, R127, 0xd8, RZ, 0xc0, !PT ;  /* 0x000000d87f857812 */ /* 0x000fe400078ec0ff */
[----:B------:R-:W-:Y:S02]  /*1630*/  MOV R87, RZ ;  /* 0x000000ff00577202 */ /* 0x000fe40000000f00 */
[----:B------:R-:W-:Y:S02]  /*1640*/  LOP3.LUT R133, R133, R134, RZ, 0x3c, !PT ;  /* 0x0000008685857212 */ /* 0x000fe400078e3cff */
[----:B------:R-:W-:Y:S01]  /*1650*/  SHF.L.U32 R124, R90, 0x4, RZ ;  /* 0x000000045a7c7819 */ /* 0x000fe200000006ff */
[----:B------:R-:W4:Y:S01]  /*1660*/  @!P0 LDC.64 R6, c[0x0][0x398] ;  /* 0x0000e600ff068b82 */ /* 0x000f220000000a00 */
[----:B------:R-:W-:-:S07]  /*1670*/  IMAD.WIDE.U32 R28, R29, 0x40, R86 ;  /* 0x000000401d1c7825 */ /* 0x000fce00078e0056 */
[----:B------:R-:W5:Y:S01]  /*1680*/  @!P6 LDC.64 R10, c[0x0][0x3b0] ;  /* 0x0000ec00ff0aeb82 */ /* 0x000f620000000a00 */
[----:B---3--:R-:W-:Y:S01]  /*1690*/  @P0 IMAD.WIDE.U32 R24, R132, R4, RZ ;  /* 0x0000000484180225 */ /* 0x008fe200078e00ff */
[----:B------:R-:W-:-:S04]  /*16a0*/  LOP3.LUT R4, R127, 0x1f20, RZ, 0xc0, !PT ;  /* 0x00001f207f047812 */ /* 0x000fc800078ec0ff */
[----:B------:R-:W-:Y:S01]  /*16b0*/  LOP3.LUT R133, R4, R133, RZ, 0xfc, !PT ;  /* 0x0000008504857212 */ /* 0x000fe200078efcff */
[----:B----4-:R-:W-:-:S04]  /*16c0*/  @!P0 IMAD.WIDE.U32 R16, R8, R6, RZ ;  /* 0x0000000608108225 */ /* 0x010fc800078e00ff */
[----:B------:R-:W-:Y:S02]  /*16d0*/  @P0 IMAD.MOV.U32 R16, RZ, RZ, R24 ;  /* 0x000000ffff100224 */ /* 0x000fe400078e0018 */
[----:B------:R-:W-:Y:S02]  /*16e0*/  @!P0 IMAD R7, R8, R7, R17 ;  /* 0x0000000708078224 */ /* 0x000fe400078e0211 */
[----:B------:R-:W-:Y:S01]  /*16f0*/  @P0 IMAD R7, R132, R5, R25 ;  /* 0x0000000584070224 */ /* 0x000fe200078e0219 */
[----:B------:R-:W-:Y:S01]  /*1700*/  IADD3 R16, P0, PT, R15, R16, RZ ;  /* 0x000000100f107210 */ /* 0x000fe20007f1e0ff */
[----:B------:R-:W3:Y:S01]  /*1710*/  @!P5 LDC.64 R8, c[0x0][0x3b0] ;  /* 0x0000ec00ff08db82 */ /* 0x000ee20000000a00 */
[----:B------:R-:W-:Y:S02]  /*1720*/  IMAD.SHL.U32 R24, R3, 0x40, RZ ;  /* 0x0000004003187824 */ /* 0x000fe400078e00ff */
[----:B-----5:R-:W-:Y:S02]  /*1730*/  @!P6 IMAD R14, R29, R10, RZ ;  /* 0x0000000a1d0ee224 */ /* 0x020fe400078e02ff */
[----:B------:R-:W-:Y:S01]  /*1740*/  IMAD.X R17, RZ, RZ, R7, P0 ;  /* 0x000000ffff117224 */ /* 0x000fe200000e0607 */
[----:B------:R-:W-:Y:S01]  /*1750*/  IADD3 R22, P0, PT, R15, R22, RZ ;  /* 0x000000160f167210 */ /* 0x000fe20007f1e0ff */
[----:B------:R-:W-:Y:S01]  /*1760*/  @!P6 IMAD R11, R28, R11, R14 ;  /* 0x0000000b1c0be224 */ /* 0x000fe200078e020e */
[----:B------:R-:W4:Y:S01]  /*1770*/  @!P6 LDC.64 R6, c[0x0][0x380] ;  /* 0x0000e000ff06eb82 */ /* 0x000f220000000a00 */
[----:B-1----:R-:W-:Y:S01]  /*1780*/  IMAD.WIDE.U32 R16, R18, UR4, R16 ;  /* 0x0000000412107c25 */ /* 0x002fe2000f8e0010 */
[----:B------:R-:W-:-:S03]  /*1790*/  UMOV UR4, 0x400 ;  /* 0x0000040000047882 */ /* 0x000fc60000000000 */
[----:B------:R-:W-:Y:S02]  /*17a0*/  IMAD R19, R18, UR5, R17 ;  /* 0x0000000512137c24 */ /* 0x000fe4000f8e0211 */
[----:B------:R-:W-:Y:S01]  /*17b0*/  IMAD.X R23, RZ, RZ, R12, P0 ;  /* 0x000000ffff177224 */ /* 0x000fe200000e060c */
[----:B------:R-:W1:Y:S01]  /*17c0*/  S2UR UR5, SR_CgaCtaId ;  /* 0x00000000000579c3 */ /* 0x000e620000008800 */
[----:B------:R-:W-:Y:S01]  /*17d0*/  @!P5 IADD3 R12, P0, PT, R28, 0x20, RZ ;  /* 0x000000201c0cd810 */ /* 0x000fe20007f1e0ff */
[----:B------:R-:W-:Y:S01]  /*17e0*/  @!P6 IMAD.MOV.U32 R18, RZ, RZ, R16 ;  /* 0x000000ffff12e224 */ /* 0x000fe200078e0010 */
[----:B------:R-:W-:Y:S01]  /*17f0*/  @!P5 MOV R17, R19 ;  /* 0x000000130011d202 */ /* 0x000fe20000000f00 */
[----:B------:R-:W-:-:S04]  /*1800*/  IMAD.WIDE.U32 R22, R86, R88, R22 ;  /* 0x0000005856167225 */ /* 0x000fc800078e0016 */
[----:B------:R-:W5:Y:S01]  /*1810*/  @!P5 LDC.64 R4, c[0x0][0x380] ;  /* 0x0000e000ff04db82 */ /* 0x000f620000000a00 */
[----:B------:R-:W-:Y:S01]  /*1820*/  @!P5 IMAD.X R25, RZ, RZ, R29, P0 ;  /* 0x000000ffff19d224 */ /* 0x000fe200000e061d */
[----:B--2---:R-:W-:Y:S01]  /*1830*/  LEA R128, P0, R22, UR6, 0x1 ;  /* 0x0000000616807c11 */ /* 0x004fe2000f8008ff */
[----:B------:R-:W-:Y:S01]  /*1840*/  @!P6 IMAD.WIDE.U32 R18, R28, R10, R18 ;  /* 0x0000000a1c12e225 */ /* 0x000fe200078e0012 */
[----:B------:R-:W-:-:S03]  /*1850*/  IADD3 R10, PT, PT, R27, 0x40, -R24 ;  /* 0x000000401b0a7810 */ /* 0x000fc60007ffe818 */
[----:B---3--:R-:W-:Y:S01]  /*1860*/  @!P5 IMAD R14, R25, R8, RZ ;  /* 0x00000008190ed224 */ /* 0x008fe200078e02ff */
[----:B------:R-:W-:Y:S01]  /*1870*/  ISETP.GE.AND P3, PT, R13, R10, PT ;  /* 0x0000000a0d00720c */ /* 0x000fe20003f66270 */
[----:B------:R-:W-:Y:S01]  /*1880*/  IMAD R129, R86, R89, R23 ;  /* 0x0000005956817224 */ /* 0x000fe200078e0217 */
[----:B------:R-:W-:Y:S01]  /*1890*/  @!P6 IADD3 R11, PT, PT, R19, R11, RZ ;  /* 0x0000000b130be210 */ /* 0x000fe20007ffe0ff */
[----:B------:R-:W-:Y:S01]  /*18a0*/  @!P5 IMAD R9, R12, R9, R14 ;  /* 0x000000090c09d224 */ /* 0x000fe200078e020e */
[----:B----4-:R-:W-:Y:S01]  /*18b0*/  @!P6 LEA R6, P1, R18, R6, 0x1 ;  /* 0x000000061206e211 */ /* 0x010fe200078208ff */
[----:B------:R-:W-:Y:S01]  /*18c0*/  @!P5 IMAD.WIDE.U32 R16, R12, R8, R16 ;  /* 0x000000080c10d225 */ /* 0x000fe200078e0010 */
[----:B------:R-:W-:Y:S01]  /*18d0*/  LEA.HI.X R129, R22, UR7, R129, 0x1, P0 ;  /* 0x0000000716817c11 */ /* 0x000fe200080f0c81 */
[----:B------:R-:W2:Y:S01]  /*18e0*/  LDCU.64 UR6, c[0x0][0x390] ;  /* 0x00007200ff0677ac */ /* 0x000ea20008000a00 */
[-C--:B------:R-:W-:Y:S01]  /*18f0*/  ISETP.GE.AND P4, PT, R86, R10.reuse, PT ;  /* 0x0000000a5600720c */ /* 0x080fe20003f86270 */
[----:B------:R-:W-:Y:S01]  /*1900*/  @!P5 IMAD.IADD R9, R17, 0x1, R9 ;  /* 0x000000011109d824 */ /* 0x000fe200078e0209 */
[----:B------:R-:W-:Y:S01]  /*1910*/  @!P6 LEA.HI.X R7, R18, R7, R11, 0x1, P1 ;  /* 0x000000071207e211 */ /* 0x000fe200008f0c0b */
[----:B-1----:R-:W-:Y:S01]  /*1920*/  ULEA UR5, UR5, UR4, 0x18 ;  /* 0x0000000405057291 */ /* 0x002fe2000f8ec0ff */
[----:B------:R-:W-:Y:S01]  /*1930*/  ISETP.GE.AND P2, PT, R13, R10, PT ;  /* 0x0000000a0d00720c */ /* 0x000fe20003f46270 */
[----:B------:R-:W1:Y:S01]  /*1940*/  LDCU UR4, c[0x0][0x50c] ;  /* 0x0000a180ff0477ac */ /* 0x000e620008000800 */
[----:B------:R-:W-:-:S02]  /*1950*/  IADD3 R10, P1, PT, R15, R2, RZ ;  /* 0x000000020f0a7210 */ /* 0x000fc40007f3e0ff */
[----:B-----5:R-:W-:Y:S02]  /*1960*/  @!P5 LEA R8, P0, R16, R4, 0x1 ;  /* 0x000000041008d211 */ /* 0x020fe400078008ff */
[----:B------:R-:W-:Y:S01]  /*1970*/  LEA R133, R133, UR5, 0x1 ;  /* 0x0000000585857c11 */ /* 0x000fe2000f8e08ff */
[----:B------:R-:W-:Y:S01]  /*1980*/  IMAD.X R11, RZ, RZ, R0, P1 ;  /* 0x000000ffff0b7224 */ /* 0x000fe200008e0600 */
[----:B------:R-:W-:Y:S02]  /*1990*/  SHF.L.U32 R4, R88, 0x5, RZ ;  /* 0x0000000558047819 */ /* 0x000fe400000006ff */
[----:B------:R-:W-:Y:S01]  /*19a0*/  @!P5 LEA.HI.X R9, R16, R5, R9, 0x1, P0 ;  /* 0x000000051009d211 */ /* 0x000fe200000f0c09 */
[----:B------:R-:W-:Y:S01]  /*19b0*/  @!PT LDS RZ, [RZ] ;  /* 0x00000000fffff984 */ /* 0x000fe20000000800 */
[----:B------:R-:W-:Y:S01]  /*19c0*/  @!PT LDS RZ, [RZ] ;  /* 0x00000000fffff984 */ /* 0x000fe20000000800 */
[----:B------:R-:W-:Y:S01]  /*19d0*/  @!PT LDS RZ, [RZ] ;  /* 0x00000000fffff984 */ /* 0x000fe20000000800 */
[----:B------:R-:W-:Y:S01]  /*19e0*/  @!P6 LDGSTS.E.BYPASS.LTC128B.128 [R133], desc[UR16][R6.64] ;  /* 0x000000000685efae */ /* 0x000fe2000b981a10 */
[----:B------:R-:W-:Y:S01]  /*19f0*/  SHF.L.U64.HI R5, R88, 0x5, R89 ;  /* 0x0000000558057819 */ /* 0x000fe20000010259 */
[----:B------:R-:W-:Y:S01]  /*1a00*/  IMAD.WIDE.U32 R10, R86, R20, R10 ;  /* 0x00000014560a7225 */ /* 0x000fe200078e000a */
[----:B------:R-:W-:Y:S01]  /*1a10*/  @!P3 LEA R12, P0, R4, R128, 0x1 ;  /* 0x00000080040cb211 */ /* 0x000fe200078008ff */
[----:B------:R-:W-:Y:S01]  /*1a20*/  @!P6 LDGSTS.E.BYPASS.LTC128B.128 [R133+0x1000], desc[UR16][R6.64+0x40] ;  /* 0x010000400685efae */ /* 0x000fe2000b981a10 */
[----:B------:R-:W-:Y:S01]  /*1a30*/  SHF.L.U32 R25, R90, 0x5, RZ ;  /* 0x000000055a197819 */ /* 0x000fe200000006ff */
[----:B------:R-:W-:Y:S01]  /*1a40*/  IMAD R131, R86, R21, R11 ;  /* 0x0000001556837224 */ /* 0x000fe200078e020b */
[----:B------:R-:W-:Y:S01]  /*1a50*/  @!P3 LEA.HI.X R13, R4, R129, R5, 0x1, P0 ;  /* 0x00000081040db211 */ /* 0x000fe200000f0c05 */
[----:B------:R3:W-:Y:S01]  /*1a60*/  @!P6 LDGSTS.E.BYPASS.LTC128B.128 [R133+0x2000], desc[UR16][R6.64+0x80] ;  /* 0x020000800685efae */ /* 0x0007e2000b981a10 */
[C---:B------:R-:W-:Y:S01]  /*1a70*/  LOP3.LUT R125, R25.reuse, 0x120, RZ, 0xc0, !PT ;  /* 0x00000120197d7812 */ /* 0x040fe200078ec0ff */
[----:B------:R-:W-:Y:S01]  /*1a80*/  IMAD.SHL.U32 R5, R20, 0x20, RZ ;  /* 0x0000002014057824 */ /* 0x000fe200078e00ff */
[----:B------:R-:W-:Y:S01]  /*1a90*/  LOP3.LUT R0, R25, 0xc0, RZ, 0xc0, !PT ;  /* 0x000000c019007812 */ /* 0x000fe200078ec0ff */
[----:B------:R-:W-:Y:S01]  /*1aa0*/  @!P5 LDGSTS.E.BYPASS.LTC128B.128 [R133+0x800], desc[UR16][R8.64] ;  /* 0x008000000885dfae */ /* 0x000fe2000b981a10 */
[----:B------:R-:W-:-:S02]  /*1ab0*/  LOP3.LUT R125, R125, 0x3e00, R124, 0xf8, !PT ;  /* 0x00003e007d7d7812 */ /* 0x000fc400078ef87c */
[----:B--2---:R-:W-:Y:S01]  /*1ac0*/  LEA R130, P0, R10, UR6, 0x1 ;  /* 0x000000060a827c11 */ /* 0x004fe2000f8008ff */
[----:B------:R-:W-:Y:S01]  /*1ad0*/  @!P5 LDGSTS.E.BYPASS.LTC128B.128 [R133+0x1800], desc[UR16][R8.64+0x40] ;  /* 0x018000400885dfae */ /* 0x000fe2000b981a10 */
[----:B------:R-:W-:Y:S02]  /*1ae0*/  LOP3.LUT R124, R124, 0x100, RZ, 0xc0, !PT ;  /* 0x000001007c7c7812 */ /* 0x000fe400078ec0ff */
[----:B------:R-:W-:Y:S01]  /*1af0*/  SHF.R.U32.HI R2, RZ, 0x1, R90 ;  /* 0x00000001ff027819 */ /* 0x000fe2000001165a */
[----:B------:R2:W-:Y:S01]  /*1b00*/  @!P5 LDGSTS.E.BYPASS.LTC128B.128 [R133+0x2800], desc[UR16][R8.64+0x80] ;  /* 0x028000800885dfae */ /* 0x0005e2000b981a10 */
[----:B------:R-:W-:Y:S02]  /*1b10*/  LEA.HI.X R131, R10, UR7, R131, 0x1, P0 ;  /* 0x000000070a837c11 */ /* 0x000fe400080f0c83 */
[----:B------:R-:W-:Y:S01]  /*1b20*/  LOP3.LUT R124, R124, 0x20, R25, 0xf8, !PT ;  /* 0x000000207c7c7812 */ /* 0x000fe200078ef819 */
[----:B------:R-:W-:Y:S01]  /*1b30*/  @!P4 LDGSTS.E.BYPASS.LTC128B.128 [R133+0x3000], desc[UR16][R128.64] ;  /* 0x030000008085cfae */ /* 0x000fe2000b981a10 */
[----:B------:R-:W-:-:S02]  /*1b40*/  @!P2 LEA R4, P0, R5, R130, 0x1 ;  /* 0x000000820504a211 */ /* 0x000fc400078008ff */
[----:B------:R-:W-:Y:S01]  /*1b50*/  MOV R22, 0x20 ;  /* 0x0000002000167802 */ /* 0x000fe20000000f00 */
[----:B------:R-:W-:Y:S01]  /*1b60*/  @!P4 LDGSTS.E.BYPASS.LTC128B.128 [R133+0x4000], desc[UR16][R128.64+0x40] ;  /* 0x040000408085cfae */ /* 0x000fe2000b981a10 */
[----:B------:R-:W-:Y:S02]  /*1b70*/  ISETP.NE.AND P6, PT, R3, 0x1, PT ;  /* 0x000000010300780c */ /* 0x000fe40003fc5270 */
[----:B------:R-:W-:Y:S01]  /*1b80*/  LOP3.LUT R86, R86, 0x7, RZ, 0xc0, !PT ;  /* 0x0000000756567812 */ /* 0x000fe200078ec0ff */
[----:B------:R-:W-:Y:S01]  /*1b90*/  @!P4 LDGSTS.E.BYPASS.LTC128B.128 [R133+0x5000], desc[UR16][R128.64+0x80] ;  /* 0x050000808085cfae */ /* 0x000fe2000b981a10 */
[----:B---3--:R-:W-:-:S03]  /*1ba0*/  SHF.L.U64.HI R6, R20, 0x5, R21 ;  /* 0x0000000514067819 */ /* 0x008fc60000010215 */
[----:B------:R-:W-:Y:S01]  /*1bb0*/  @!P3 LDGSTS.E.BYPASS.LTC128B.128 [R133+0x3800], desc[UR16][R12.64] ;  /* 0x038000000c85bfae */ /* 0x000fe2000b981a10 */
[----:B------:R-:W-:-:S03]  /*1bc0*/  @!P2 LEA.HI.X R5, R5, R131, R6, 0x1, P0 ;  /* 0x000000830505a211 */ /* 0x000fc600000f0c06 */
[----:B------:R-:W-:Y:S01]  /*1bd0*/  @!P3 LDGSTS.E.BYPASS.LTC128B.128 [R133+0x4800], desc[UR16][R12.64+0x40] ;  /* 0x048000400c85bfae */ /* 0x000fe2000b981a10 */
[----:B------:R-:W-:-:S03]  /*1be0*/  LOP3.LUT P0, R23, R90, 0x4, RZ, 0xc0, !PT ;  /* 0x000000045a177812 */ /* 0x000fc6000780c0ff */
[----:B------:R-:W-:Y:S01]  /*1bf0*/  @!P3 LDGSTS.E.BYPASS.LTC128B.128 [R133+0x5800], desc[UR16][R12.64+0x80] ;  /* 0x058000800c85bfae */ /* 0x000fe2000b981a10 */
[----:B------:R-:W-:Y:S01]  /*1c00*/  SEL R26, R22, 0xffffffe0, !P0 ;  /* 0xffffffe0161a7807 */ /* 0x000fe20004000000 */
[----:B--2---:R-:W-:Y:S02]  /*1c10*/  IMAD.SHL.U32 R9, R90, 0x4, RZ ;  /* 0x000000045a097824 */ /* 0x004fe400078e00ff */
[----:B------:R-:W0:Y:S03]  /*1c20*/  LDGDEPBAR ;  /* 0x00000000000079af */ /* 0x000e260000000000 */
[----:B------:R-:W-:-:S04]  /*1c30*/  LOP3.LUT R9, R0, 0x18, R9, 0xf8, !PT ;  /* 0x0000001800097812 */ /* 0x000fc800078ef809 */
[C---:B------:R-:W-:Y:S02]  /*1c40*/  LOP3.LUT R7, R9.reuse, 0x8, R90, 0x78, !PT ;  /* 0x0000000809077812 */ /* 0x040fe400078e785a */
[----:B------:R-:W-:Y:S02]  /*1c50*/  LOP3.LUT R0, R9, 0x8, R2, 0x78, !PT ;  /* 0x0000000809007812 */ /* 0x000fe400078e7802 */
[----:B------:R-:W-:Y:S02]  /*1c60*/  LOP3.LUT R124, R124, R7, RZ, 0xfc, !PT ;  /* 0x000000077c7c7212 */ /* 0x000fe400078efcff */
[----:B------:R-:W-:Y:S02]  /*1c70*/  LOP3.LUT R125, R125, R0, RZ, 0xfc, !PT ;  /* 0x000000007d7d7212 */ /* 0x000fe400078efcff */
[----:B------:R-:W-:Y:S02]  /*1c80*/  LEA R124, R124, UR5, 0x1 ;  /* 0x000000057c7c7c11 */ /* 0x000fe4000f8e08ff */
[----:B------:R-:W-:-:S02]  /*1c90*/  LEA R125, R125, UR5, 0x1 ;  /* 0x000000057d7d7c11 */ /* 0x000fc4000f8e08ff */
[----:B------:R-:W-:-:S03]  /*1ca0*/  IADD3 R87, PT, PT, R124, R26, RZ ;  /* 0x0000001a7c577210 */ /* 0x000fc60007ffe0ff */
[----:B------:R-:W-:Y:S01]  /*1cb0*/  IMAD.IADD R91, R125, 0x1, R26 ;  /* 0x000000017d5b7824 */ /* 0x000fe200078e021a */
        /* <DEDUP_REMOVED lines=23> */
[----:B------:R-:W5:Y:S04]  /*1e30*/  LDSM.16.M88.4 R56, [R124+0x3800] ;  /* 0x003800007c38783b */ /* 0x000f680000000200 */
[----:B------:R-:W1:Y:S04]  /*1e40*/  LDSM.16.M88.4 R8, [R124+0x3c00] ;  /* 0x003c00007c08783b */ /* 0x000e680000000200 */
[----:B------:R-:W-:Y:S04]  /*1e50*/  LDSM.16.M88.4 R28, [R87+0x3000] ;  /* 0x00300000571c783b */ /* 0x000fe80000000200 */
[----:B--2---:R-:W2:Y:S04]  /*1e60*/  LDSM.16.M88.4 R4, [R91] ;  /* 0x000000005b04783b */ /* 0x004ea80000000200 */
[----:B------:R-:W2:Y:S04]  /*1e70*/  LDSM.16.M88.4 R16, [R87+0x3400] ;  /* 0x003400005710783b */ /* 0x000ea80000000200 */
[----:B------:R-:W-:Y:S04]  /*1e80*/  LDSM.16.M88.4 R72, [R125+0x1000] ;  /* 0x001000007d48783b */ /* 0x000fe80000000200 */
[----:B------:R-:W2:Y:S04]  /*1e90*/  LDSM.16.M88.4 R40, [R124+0x4000] ;  /* 0x004000007c28783b */ /* 0x000ea80000000200 */
[----:B------:R-:W2:Y:S01]  /*1ea0*/  LDSM.16.M88.4 R68, [R87+0x3800] ;  /* 0x003800005744783b */ /* 0x000ea20000000200 */
[C---:B---3--:R-:W-:Y:S03]  /*1eb0*/  HMMA.16816.F32.BF16 R12, R48.reuse, R36, RZ ;  /* 0x00000024300c723c */ /* 0x048fe600000418ff */
[----:B------:R-:W-:Y:S04]  /*1ec0*/  LDSM.16.M88.4 R44, [R91+0x1000] ;  /* 0x001000005b2c783b */ /* 0x000fe80000000200 */
[----:B------:R-:W-:Y:S01]  /*1ed0*/  LDSM.16.M88.4 R80, [R87+0x4000] ;  /* 0x004000005750783b */ /* 0x000fe20000000200 */
[C---:B------:R-:W-:Y:S03]  /*1ee0*/  HMMA.16816.F32.BF16 R36, R48.reuse, R38, RZ ;  /* 0x000000263024723c */ /* 0x040fe600000418ff */
[----:B------:R-:W-:Y:S04]  /*1ef0*/  LDSM.16.M88.4 R76, [R124+0x4400] ;  /* 0x004400007c4c783b */ /* 0x000fe80000000200 */
[----:B------:R-:W0:Y:S01]  /*1f00*/  LDGDEPBAR ;  /* 0x00000000000079af */ /* 0x000e220000000000 */
[C---:B----4-:R-:W-:Y:S08]  /*1f10*/  HMMA.16816.F32.BF16 R32, R48.reuse, R64, RZ ;  /* 0x000000403020723c */ /* 0x050ff000000418ff */
[C---:B-----5:R-:W-:Y:S08]  /*1f20*/  HMMA.16816.F32.BF16 R60, R48.reuse, R56, RZ ;  /* 0x00000038303c723c */ /* 0x060ff000000418ff */
[C---:B------:R-:W-:Y:S08]  /*1f30*/  HMMA.16816.F32.BF16 R64, R48.reuse, R66, RZ ;  /* 0x000000423040723c */ /* 0x040ff000000418ff */
        /* <DEDUP_REMOVED lines=68> */
[----:B--2---:R-:W-:Y:S01]  /*2380*/  HMMA.16816.F32.BF16 R52, R28, R4, R52 ;  /* 0x000000041c34723c */ /* 0x004fe20000041834 */
[----:B------:R-:W-:-:S04]  /*2390*/  LOP3.LUT R5, R2, 0x1f0, RZ, 0xc0, !PT ;  /* 0x000001f002057812 */ /* 0x000fc800078ec0ff */
[----:B------:R-:W-:Y:S02]  /*23a0*/  IADD3 R84, PT, PT, R5, 0x1, R84 ;  /* 0x0000000105547810 */ /* 0x000fe40007ffe054 */
[----:B------:R-:W2:Y:S01]  /*23b0*/  MUFU.TANH R33, R33 ;  /* 0x0000002100217308 */ /* 0x000ea20000002400 */
[----:B------:R-:W-:Y:S01]  /*23c0*/  HMMA.16816.F32.BF16 R48, R28, R6, R48 ;  /* 0x000000061c30723c */ /* 0x000fe20000041830 */
[----:B------:R-:W-:Y:S02]  /*23d0*/  IADD3 R2, PT, PT, -R85, R84, R86 ;  /* 0x0000005455027210 */ /* 0x000fe40007ffe156 */
[----:B------:R-:W-:Y:S01]  /*23e0*/  FMUL.FTZ R36, R80, UR4 ;  /* 0x0000000450247c20 */ /* 0x000fe20008410000 */
[----:B------:R-:W-:Y:S01]  /*23f0*/  FMUL.FTZ R37, R83, UR4 ;  /* 0x0000000453257c20 */ /* 0x000fe20008410000 */
[----:B------:R-:W-:-:S03]  /*2400*/  IADD3 R2, PT, PT, R2, UR14, R27 ;  /* 0x0000000e02027c10 */ /* 0x000fc6000fffe01b */
[C---:B------:R-:W-:Y:S01]  /*2410*/  HMMA.16816.F32.BF16 R64, R8.reuse, R34, R64 ;  /* 0x000000220840723c */ /* 0x040fe20000041840 */
[----:B------:R-:W-:Y:S01]  /*2420*/  FMUL.FTZ R34, R81, UR4 ;  /* 0x0000000451227c20 */ /* 0x000fe20008410000 */
[----:B------:R-:W-:Y:S01]  /*2430*/  FMUL.FTZ R35, R82, UR4 ;  /* 0x0000000452237c20 */ /* 0x000fe20008410000 */
[----:B------:R-:W1:Y:S01]  /*2440*/  MUFU.TANH R36, R36 ;  /* 0x0000002400247308 */ /* 0x000e620000002400 */
[C---:B------:R-:W-:Y:S02]  /*2450*/  VIMNMX R106, PT, PT, R2.reuse, R27, PT ;  /* 0x0000001b026a7248 */ /* 0x040fe40003fe0100 */
[----:B------:R-:W-:Y:S02]  /*2460*/  VIADDMNMX R105, R2, 0x8, R27, PT ;  /* 0x0000000802697846 */ /* 0x000fe4000380011b */
        /* <DEDUP_REMOVED lines=60> */
.L_x_4284:
        /* <DEDUP_REMOVED lines=60> */
.L_x_4285:
[C---:B------:R-:W-:Y:S01]  /*2bf0*/  LEA R6, P0, R88.reuse, R128, 0x6 ;  /* 0x0000008058067211 */ /* 0x040fe200078030ff */
[----:B------:R-:W-:Y:S01]  /*2c00*/  @!PT LDS RZ, [RZ] ;  /* 0x00000000fffff984 */ /* 0x000fe20000000800 */
[----:B------:R-:W-:Y:S01]  /*2c10*/  @!PT LDS RZ, [RZ] ;  /* 0x00000000fffff984 */ /* 0x000fe20000000800 */
[----:B------:R-:W-:Y:S01]  /*2c20*/  @!PT LDS RZ, [RZ] ;  /* 0x00000000fffff984 */ /* 0x000fe20000000800 */
[----:B------:R2:W-:Y:S03]  /*2c30*/  LDGSTS.E.BYPASS.LTC128B.128 [R133+0x3000], desc[UR16][R128.64] ;  /* 0x0300000080857fae */ /* 0x0005e6000b981a10 */
[----:B------:R-:W-:Y:S01]  /*2c40*/  LEA.HI.X R7, R88, R129, R89, 0x6, P0 ;  /* 0x0000008158077211 */ /* 0x000fe200000f3459 */
[----:B------:R2:W-:Y:S04]  /*2c50*/  LDGSTS.E.BYPASS.LTC128B.128 [R133+0x4000], desc[UR16][R128.64+0x40] ;  /* 0x0400004080857fae */ /* 0x0005e8000b981a10 */
[----:B------:R2:W-:Y:S04]  /*2c60*/  LDGSTS.E.BYPASS.LTC128B.128 [R133+0x5000], desc[UR16][R128.64+0x80] ;  /* 0x0500008080857fae */ /* 0x0005e8000b981a10 */
[----:B------:R2:W-:Y:S04]  /*2c70*/  LDGSTS.E.BYPASS.LTC128B.128 [R133+0x3800], desc[UR16][R6.64] ;  /* 0x0380000006857fae */ /* 0x0005e8000b981a10 */
[----:B------:R2:W-:Y:S04]  /*2c80*/  LDGSTS.E.BYPASS.LTC128B.128 [R133+0x4800], desc[UR16][R6.64+0x40] ;  /* 0x0480004006857fae */ /* 0x0005e8000b981a10 */
[----:B------:R2:W-:Y:S04]  /*2c90*/  LDGSTS.E.BYPASS.LTC128B.128 [R133+0x5800], desc[UR16][R6.64+0x80] ;  /* 0x0580008006857fae */ /* 0x0005e8000b981a10 */
[----:B------:R-:W0:Y:S02]  /*2ca0*/  LDGDEPBAR ;  /* 0x00000000000079af */ /* 0x000e240000000000 */
.L_x_4283:
[----:B------:R-:W-:Y:S01]  /*2cb0*/  IMAD.SHL.U32 R5, R90, 0x2, RZ ;  /* 0x000000025a057824 */ /* 0x000fe200078e00ff */
[----:B------:R-:W3:Y:S01]  /*2cc0*/  LDCU UR6, c[0x0][0x45c] ;  /* 0x00008b80ff0677ac */ /* 0x000ee20008000800 */
[----:B------:R-:W-:Y:S01]  /*2cd0*/  LOP3.LUT R91, R0, 0x120, R25, 0xf8, !PT ;  /* 0x00000120005b7812 */ /* 0x000fe200078ef819 */
[----:B------:R-:W-:Y:S02]  /*2ce0*/  IMAD.MOV.U32 R140, RZ, RZ, -0x1 ;  /* 0xffffffffff8c7424 */ /* 0x000fe400078e00ff */
[----:B------:R-:W-:Y:S02]  /*2cf0*/  LOP3.LUT R104, R24, 0x6, R5, 0xf8, !PT ;  /* 0x0000000618687812 */ /* 0x000fe400078ef805 */
[----:B------:R-:W-:-:S03]  /*2d00*/  LEA R91, R91, UR5, 0x1 ;  /* 0x000000055b5b7c11 */ /* 0x000fc6000f8e08ff */
[C---:B------:R-:W-:Y:S02]  /*2d10*/  VIADD R2, R104.reuse, 0xffffffc0 ;  /* 0xffffffc068027836 */ /* 0x040fe40000000000 */
[C---:B------:R-:W-:Y:S01]  /*2d20*/  VIADD R5, R104.reuse, 0xffffffc1 ;  /* 0xffffffc168057836 */ /* 0x040fe20000000000 */
[----:B-1----:R-:W-:Y:S01]  /*2d30*/  LDSM.16.MT88.4 R76, [R91+0x6000] ;  /* 0x006000005b4c783b */ /* 0x002fe20000004200 */
[----:B--2---:R-:W-:Y:S01]  /*2d40*/  VIADD R6, R104, 0xffffffe1 ;  /* 0xffffffe168067836 */ /* 0x004fe20000000000 */
[-C--:B------:R-:W-:Y:S01]  /*2d50*/  ISETP.GE.AND P4, PT, R2, R106.reuse, PT ;  /* 0x0000006a0200720c */ /* 0x080fe20003f86270 */
[----:B------:R-:W-:Y:S01]  /*2d60*/  IMAD.IADD R87, R26, 0x1, R91 ;  /* 0x000000011a577824 */ /* 0x000fe200078e025b */
[-C--:B------:R-:W-:Y:S01]  /*2d70*/  ISETP.GE.AND P3, PT, R2, R105.reuse, PT ;  /* 0x000000690200720c */ /* 0x080fe20003f66270 */
[C---:B------:R-:W-:Y:S01]  /*2d80*/  VIADD R2, R104.reuse, 0xffffffc8 ;  /* 0xffffffc868027836 */ /* 0x040fe20000000000 */
[CC--:B------:R-:W-:Y:S01]  /*2d90*/  ISETP.GE.AND P0, PT, R5.reuse, R106.reuse, PT ;  /* 0x0000006a0500720c */ /* 0x0c0fe20003f06270 */
[----:B------:R-:W-:Y:S01]  /*2da0*/  LDSM.16.MT88.4 R60, [R91+0x7000] ;  /* 0x007000005b3c783b */ /* 0x000fe20000004200 */
        /* <DEDUP_REMOVED lines=41> */
[----:B------:R-:W-:Y:S01]  /*3040*/  FSEL R7, R4, -INF , !P2 ;  /* 0xff80000004077808 */ /* 0x000fe20005000000 */
        /* <DEDUP_REMOVED lines=10> */
[----:B------:R-:W-:Y:S02]  /*30f0*/  FSEL R111, R111, -INF , !P2 ;  /* 0xff8000006f6f7808 */ /* 0x000fe40005000000 */
[----:B------:R-:W-:Y:S02]  /*3100*/  FSEL R123, R123, -INF , !P4 ;  /* 0xff8000007b7b7808 */ /* 0x000fe40006000000 */
[----:B------:R-:W-:Y:S02]  /*3110*/  FSEL R117, R117, -INF , !P3 ;  /* 0xff80000075757808 */ /* 0x000fe40005800000 */
[C---:B------:R-:W-:Y:S02]  /*3120*/  ISETP.GE.AND P0, PT, R4.reuse, R106, PT ;  /* 0x0000006a0400720c */ /* 0x040fe40003f06270 */
[----:B------:R-:W-:-:S02]  /*3130*/  ISETP.GE.AND P2, PT, R4, R105, PT ;  /* 0x000000690400720c */ /* 0x000fc40003f46270 */
        /* <DEDUP_REMOVED lines=16> */
[----:B------:R-:W-:Y:S02]  /*3240*/  ISETP.GE.AND P4, PT, R2, R106, PT ;  /* 0x0000006a0200720c */ /* 0x000fe40003f86270 */
[----:B------:R-:W-:Y:S02]  /*3250*/  FMNMX3.FTZ R4, R4, R123, R113, !PT ;  /* 0x0000007b04047276 */ /* 0x000fe40007810071 */
[----:B------:R-:W-:Y:S02]  /*3260*/  ISETP.GE.AND P0, PT, R2, R105, PT ;  /* 0x000000690200720c */ /* 0x000fe40003f06270 */
[----:B------:R-:W-:-:S02]  /*3270*/  FMNMX3.FTZ R2, R6, R7, R119, !PT ;  /* 0x0000000706027276 */ /* 0x000fc40007810077 */
        /* <DEDUP_REMOVED lines=39> */
[----:B------:R-:W-:Y:S01]  /*34f0*/  FFMA.FTZ R85, R33, UR6, -R100 ;  /* 0x0000000621557c23 */ /* 0x000fe20008010864 */
[----:B------:R-:W2:Y:S01]  /*3500*/  MUFU.EX2 R103, R103 ;  /* 0x0000006700677308 */ /* 0x000ea20000000800 */
[----:B------:R-:W3:Y:S01]  /*3510*/  LDSM.16.MT88.4 R8, [R87+0x6400] ;  /* 0x006400005708783b */ /* 0x000ee20000004200 */
        /* <DEDUP_REMOVED lines=8> */
[----:B------:R-:W5:Y:S01]  /*35a0*/  LDSM.16.MT88.4 R12, [R91+0x6400] ;  /* 0x006400005b0c783b */ /* 0x000f620000004200 */
[----:B------:R-:W-:Y:S01]  /*35b0*/  FFMA.FTZ R114, R135, UR6, -R98 ;  /* 0x0000000687727c23 */ /* 0x000fe20008010862 */
[----:B------:R-:W-:Y:S01]  /*35c0*/  MUFU.EX2 R99, R99 ;  /* 0x0000006300637308 */ /* 0x000fe20000000800 */
[----:B------:R-:W-:Y:S01]  /*35d0*/  FFMA.FTZ R112, R119, UR6, -R100 ;  /* 0x0000000677707c23 */ /* 0x000fe20008010864 */
[----:B--2---:R-:W-:Y:S01]  /*35e0*/  F2FP.BF16.F32.PACK_AB R48, R102, R103 ;  /* 0x000000676630723e */ /* 0x004fe200000010ff */
[----:B------:R-:W-:Y:S01]  /*35f0*/  LDSM.16.MT88.4 R28, [R91+0x7400] ;  /* 0x007400005b1c783b */ /* 0x000fe20000004200 */
[----:B------:R-:W2:Y:S01]  /*3600*/  MUFU.EX2 R110, R110 ;  /* 0x0000006e006e7308 */ /* 0x000ea20000000800 */
[----:B------:R-:W-:Y:S01]  /*3610*/  FFMA.FTZ R123, R123, UR6, -R98 ;  /* 0x000000067b7b7c23 */ /* 0x000fe20008010862 */
[----:B------:R-:W-:Y:S01]  /*3620*/  FFMA.FTZ R117, R117, UR6, -R100 ;  /* 0x0000000675757c23 */ /* 0x000fe20008010864 */
[----:B------:R-:W-:Y:S01]  /*3630*/  LDSM.16.MT88.4 R16, [R87+0x7400] ;  /* 0x007400005710783b */ /* 0x000fe20000004200 */
        /* <DEDUP_REMOVED lines=8> */
[----:B------:R-:W-:Y:S01]  /*36c0*/  MUFU.EX2 R84, R84 ;  /* 0x0000005400547308 */ /* 0x000fe20000000800 */
[----:B------:R-:W-:Y:S01]  /*36d0*/  FFMA.FTZ R97, R97, UR6, -R98 ;  /* 0x0000000661617c23 */ /* 0x000fe20008010862 */
[----:B--2---:R-:W-:Y:S01]  /*36e0*/  F2FP.BF16.F32.PACK_AB R49, R110, R99 ;  /* 0x000000636e31723e */ /* 0x004fe200000010ff */
[----:B------:R-:W-:Y:S01]  /*36f0*/  FADD.FTZ R102, R103, R102 ;  /* 0x0000006667667221 */ /* 0x000fe20000010000 */
[----:B------:R-:W2:Y:S01]  /*3700*/  MUFU.EX2 R35, R35 ;  /* 0x0000002300237308 */ /* 0x000ea20000000800 */
[----:B------:R-:W-:-:S02]  /*3710*/  FADD.FTZ R99, R99, R110 ;  /* 0x0000006e63637221 */ /* 0x000fc40000010000 */
[----:B------:R-:W-:Y:S01]  /*3720*/  FADD.FTZ R101, R101, R102 ;  /* 0x0000006665657221 */ /* 0x000fe20000010000 */
[----:B------:R-:W-:Y:S01]  /*3730*/  MUFU.EX2 R32, R32 ;  /* 0x0000002000207308 */ /* 0x000fe20000000800 */
[C---:B----4-:R-:W-:Y:S01]  /*3740*/  F2FP.BF16.F32.PACK_AB R51, R85.reuse, R108 ;  /* 0x0000006c5533723e */ /* 0x050fe200000010ff */
[----:B------:R-:W-:Y:S02]  /*3750*/  FADD.FTZ R108, R108, R99 ;  /* 0x000000636c6c7221 */ /* 0x000fe40000010000 */
[----:B------:R-:W4:Y:S01]  /*3760*/  MUFU.EX2 R27, R27 ;  /* 0x0000001b001b7308 */ /* 0x000f220000000800 */
[----:B------:R-:W-:Y:S01]  /*3770*/  FADD.FTZ R101, R86, R101 ;  /* 0x0000006556657221 */ /* 0x000fe20000010000 */
[----:B------:R-:W-:Y:S02]  /*3780*/  FADD.FTZ R85, R85, R108 ;  /* 0x0000006c55557221 */ /* 0x000fe40000010000 */
[----:B------:R-:W-:Y:S01]  /*3790*/  MUFU.EX2 R34, R34 ;  /* 0x0000002200227308 */ /* 0x000fe20000000800 */
[C---:B-1----:R-:W-:Y:S01]  /*37a0*/  HMMA.16816.F32.BF16 R72, R48.reuse, R68, RZ ;  /* 0x000000443048723c */ /* 0x042fe200000418ff */
[C---:B--2---:R-:W-:Y:S01]  /*37b0*/  F2FP.BF16.F32.PACK_AB R4, R35.reuse, R84 ;  /* 0x000000542304723e */ /* 0x044fe200000010ff */
[----:B------:R-:W-:Y:S01]  /*37c0*/  FADD.FTZ R84, R84, R101 ;  /* 0x0000006554547221 */ /* 0x000fe20000010000 */
[----:B------:R-:W1:Y:S03]  /*37d0*/  MUFU.EX2 R33, R33 ;  /* 0x0000002100217308 */ /* 0x000e660000000800 */
[----:B------:R-:W-:Y:S01]  /*37e0*/  FADD.FTZ R35, R35, R84 ;  /* 0x0000005423237221 */ /* 0x000fe20000010000 */
[----:B------:R-:W-:Y:S01]  /*37f0*/  MUFU.EX2 R26, R26 ;  /* 0x0000001a001a7308 */ /* 0x000fe20000000800 */
[C---:B------:R-:W-:Y:S01]  /*3800*/  HMMA.16816.F32.BF16 R68, R48.reuse, R70, RZ ;  /* 0x000000463044723c */ /* 0x040fe200000418ff */
[C---:B----4-:R-:W-:Y:S01]  /*3810*/  F2FP.BF16.F32.PACK_AB R6, R27.reuse, R32 ;  /* 0x000000201b06723e */ /* 0x050fe200000010ff */
[----:B------:R-:W-:Y:S01]  /*3820*/  FADD.FTZ R32, R32, R35 ;  /* 0x0000002320207221 */ /* 0x000fe20000010000 */
[----:B------:R-:W2:Y:S03]  /*3830*/  MUFU.EX2 R25, R25 ;  /* 0x0000001900197308 */ /* 0x000ea60000000800 */
[----:B------:R-:W-:Y:S01]  /*3840*/  FADD.FTZ R27, R27, R32 ;  /* 0x000000201b1b7221 */ /* 0x000fe20000010000 */
[----:B------:R-:W-:Y:S01]  /*3850*/  MUFU.EX2 R114, R114 ;  /* 0x0000007200727308 */ /* 0x000fe20000000800 */
[C---:B------:R-:W-:Y:S01]  /*3860*/  HMMA.16816.F32.BF16 R80, R48.reuse, R76, RZ ;  /* 0x0000004c3050723c */ /* 0x040fe200000418ff */
[C---:B-1----:R-:W-:Y:S01]  /*3870*/  F2FP.BF16.F32.PACK_AB R5, R33.reuse, R34 ;  /* 0x000000222105723e */ /* 0x042fe200000010ff */
[----:B------:R-:W-:Y:S01]  /*3880*/  FADD.FTZ R34, R34, R85 ;  /* 0x0000005522227221 */ /* 0x000fe20000010000 */
[----:B------:R-:W-:Y:S03]  /*3890*/  MUFU.EX2 R112, R112 ;  /* 0x0000007000707308 */ /* 0x000fe60000000800 */
[----:B------:R-:W-:Y:S01]  /*38a0*/  FADD.FTZ R33, R33, R34 ;  /* 0x0000002221217221 */ /* 0x000fe20000010000 */
[----:B------:R-:W-:Y:S01]  /*38b0*/  MUFU.EX2 R107, R109 ;  /* 0x0000006d006b7308 */ /* 0x000fe20000000800 */
[----:B------:R-:W-:Y:S01]  /*38c0*/  HMMA.16816.F32.BF16 R76, R48, R78, RZ ;  /* 0x0000004e304c723c */ /* 0x000fe200000418ff */
[C---:B--2---:R-:W-:Y:S01]  /*38d0*/  F2FP.BF16.F32.PACK_AB R7, R25.reuse, R26 ;  /* 0x0000001a1907723e */ /* 0x044fe200000010ff */
[----:B------:R-:W-:Y:S01]  /*38e0*/  FADD.FTZ R26, R26, R33 ;  /* 0x000000211a1a7221 */ /* 0x000fe20000010000 */
[----:B------:R-:W-:Y:S03]  /*38f0*/  MUFU.EX2 R116, R116 ;  /* 0x0000007400747308 */ /* 0x000fe60000000800 */
[----:B------:R-:W-:Y:S01]  /*3900*/  FADD.FTZ R25, R25, R26 ;  /* 0x0000001a19197221 */ /* 0x000fe20000010000 */
[----:B------:R-:W-:Y:S01]  /*3910*/  MUFU.EX2 R96, R97 ;  /* 0x0000006100607308 */ /* 0x000fe20000000800 */
[C---:B---3--:R-:W-:Y:S03]  /*3920*/  HMMA.16816.F32.BF16 R72, R4.reuse, R8, R72 ;  /* 0x000000080448723c */ /* 0x048fe60000041848 */
[----:B------:R-:W-:Y:S04]  /*3930*/  MUFU.EX2 R143, R143 ;  /* 0x0000008f008f7308 */ /* 0x000fe80000000800 */
[----:B------:R-:W-:Y:S01]  /*3940*/  MUFU.EX2 R93, R93 ;  /* 0x0000005d005d7308 */ /* 0x000fe20000000800 */
[C---:B------:R-:W-:Y:S01]  /*3950*/  HMMA.16816.F32.BF16 R68, R4.reuse, R10, R68 ;  /* 0x0000000a0444723c */ /* 0x040fe20000041844 */
[----:B------:R-:W1:Y:S02]  /*3960*/  LDSM.16.MT88.4 R8, [R87+0x8000] ;  /* 0x008000005708783b */ /* 0x000e640000004200 */
[----:B------:R-:W-:Y:S05]  /*3970*/  MUFU.EX2 R142, R142 ;  /* 0x0000008e008e7308 */ /* 0x000fea0000000800 */
[C---:B-----5:R-:W-:Y:S08]  /*3980*/  HMMA.16816.F32.BF16 R80, R4.reuse, R12, R80 ;  /* 0x0000000c0450723c */ /* 0x060ff00000041850 */
        /* <DEDUP_REMOVED lines=10> */
[----:B------:R-:W1:Y:S07]  /*3a30*/  LDSM.16.MT88.4 R8, [R87+0x8400] ;  /* 0x008400005708783b */ /* 0x000e6e0000004200 */
[C---:B--2---:R-:W-:Y:S08]  /*3a40*/  HMMA.16816.F32.BF16 R36, R4.reuse, R12, R36 ;  /* 0x0000000c0424723c */ /* 0x044ff00000041824 */
[C---:B------:R-:W-:Y:S01]  /*3a50*/  HMMA.16816.F32.BF16 R40, R4.reuse, R14, R40 ;  /* 0x0000000e0428723c */ /* 0x040fe20000041828 */
[----:B------:R-:W2:Y:S07]  /*3a60*/  LDSM.16.MT88.4 R12, [R91+0x6800] ;  /* 0x006800005b0c783b */ /* 0x000eae0000004200 */
        /* <DEDUP_REMOVED lines=8> */
[----:B------:R-:W3:Y:S04]  /*3af0*/  MUFU.EX2 R113, R123 ;  /* 0x0000007b00717308 */ /* 0x000ee80000000800 */
[----:B------:R-:W-:Y:S01]  /*3b00*/  MUFU.EX2 R31, R31 ;  /* 0x0000001f001f7308 */ /* 0x000fe20000000800 */
[C---:B------:R-:W-:Y:S03]  /*3b10*/  HMMA.16816.F32.BF16 R56, R4.reuse, R16, R56 ;  /* 0x000000100438723c */ /* 0x040fe60000041838 */
[----:B------:R-:W4:Y:S04]  /*3b20*/  MUFU.EX2 R30, R30 ;  /* 0x0000001e001e7308 */ /* 0x000f280000000800 */
[----:B------:R-:W5:Y:S01]  /*3b30*/  MUFU.EX2 R28, R28 ;  /* 0x0000001c001c7308 */ /* 0x000f620000000800 */
[C---:B-1----:R-:W-:Y:S08]  /*3b40*/  HMMA.16816.F32.BF16 R44, R4.reuse, R8, R44 ;  /* 0x00000008042c723c */ /* 0x042ff0000004182c */
[C---:B------:R-:W-:Y:S01]  /*3b50*/  HMMA.16816.F32.BF16 R48, R4.reuse, R10, R48 ;  /* 0x0000000a0430723c */ /* 0x040fe20000041830 */
[----:B------:R-:W1:Y:S07]  /*3b60*/  LDSM.16.MT88.4 R8, [R87+0x6800] ;  /* 0x006800005708783b */ /* 0x000e6e0000004200 */
[----:B------:R-:W-:Y:S01]  /*3b70*/  HMMA.16816.F32.BF16 R52, R4, R18, R52 ;  /* 0x000000120434723c */ /* 0x000fe20000041834 */
[----:B---3--:R-:W-:Y:S01]  /*3b80*/  F2FP.BF16.F32.PACK_AB R4, R113, R114 ;  /* 0x000000727104723e */ /* 0x008fe200000010ff */
[----:B------:R-:W-:Y:S01]  /*3b90*/  LDSM.16.MT88.4 R16, [R91+0x6c00] ;  /* 0x006c00005b10783b */ /* 0x000fe20000004200 */
[----:B------:R-:W-:-:S02]  /*3ba0*/  F2FP.BF16.F32.PACK_AB R5, R111, R112 ;  /* 0x000000706f05723e */ /* 0x000fc400000010ff */
[----:B----4-:R-:W-:Y:S02]  /*3bb0*/  F2FP.BF16.F32.PACK_AB R6, R30, R31 ;  /* 0x0000001f1e06723e */ /* 0x010fe400000010ff */
[----:B-----5:R-:W-:-:S07]  /*3bc0*/  F2FP.BF16.F32.PACK_AB R7, R28, R29 ;  /* 0x0000001d1c07723e */ /* 0x020fce00000010ff */
        /* <DEDUP_REMOVED lines=20> */
[----:B------:R-:W-:-:S02]  /*3d10*/  F2FP.BF16.F32.PACK_AB R4, R116, R107 ;  /* 0x0000006b7404723e */ /* 0x000fc400000010ff */
[----:B------:R-:W-:Y:S01]  /*3d20*/  MUFU.EX2 R94, R5 ;  /* 0x00000005005e7308 */ /* 0x000fe20000000800 */
[----:B------:R-:W-:Y:S02]  /*3d30*/  F2FP.BF16.F32.PACK_AB R6, R143, R96 ;  /* 0x000000608f06723e */ /* 0x000fe400000010ff */
[----:B------:R-:W-:Y:S01]  /*3d40*/  F2FP.BF16.F32.PACK_AB R7, R142, R93 ;  /* 0x0000005d8e07723e */ /* 0x000fe200000010ff */
[----:B------:R-:W3:Y:S02]  /*3d50*/  MUFU.EX2 R95, R95 ;  /* 0x0000005f005f7308 */ /* 0x000ee40000000800 */
        /* <DEDUP_REMOVED lines=98> */
.L_x_4287:
[----:B------:R-:W-:Y:S01]  /*4380*/  UMOV UR6, URZ ;  /* 0x000000ff00067c82 */ /* 0x000fe20008000000 */
[----:B------:R-:W-:Y:S01]  /*4390*/  IMAD.SHL.U32 R4, R20, 0x40, RZ ;  /* 0x0000004014047824 */ /* 0x000fe200078e00ff */
[----:B------:R-:W-:-:S05]  /*43a0*/  IADD3 R5, P0, PT, RZ, -UR6, RZ ;  /* 0x80000006ff057c10 */ /* 0x000fca000ff1e0ff */
[----:B------:R-:W-:-:S05]  /*43b0*/  IMAD.X R4, RZ, RZ, ~R4, P0 ;  /* 0x000000ffff047224 */ /* 0x000fca00000e0e04 */
[----:B------:R-:W-:-:S04]  /*43c0*/  SHF.R.S64 R5, R5, 0x1f, R4 ;  /* 0x0000001f05057819 */ /* 0x000fc80000001004 */
[----:B------:R-:W-:-:S04]  /*43d0*/  IADD3 R130, P0, PT, R5, R130, RZ ;  /* 0x0000008205827210 */ /* 0x000fc80007f1e0ff */
[----:B------:R-:W-:-:S09]  /*43e0*/  LEA.HI.X.SX32 R131, R4, R131, 0x1, P0 ;  /* 0x0000008304837211 */ /* 0x000fd200000f0eff */
.L_x_4288:
        /* <DEDUP_REMOVED lines=71> */
[----:B------:R-:W3:Y:S07]  /*4860*/  LDSM.16.M88.4 R84, [R124+0x5400] ;  /* 0x005400007c54783b */ /* 0x000eee0000000200 */
[C---:B--2---:R-:W-:Y:S08]  /*4870*/  HMMA.16816.F32.BF16 R4, R96.reuse, R100, R4 ;  /* 0x000000646004723c */ /* 0x044ff00000041804 */
[C---:B------:R-:W-:Y:S08]  /*4880*/  HMMA.16816.F32.BF16 R92, R96.reuse, R102, R92 ;  /* 0x00000066605c723c */ /* 0x040ff0000004185c */
        /* <DEDUP_REMOVED lines=12> */
[----:B------:R-:W-:Y:S03]  /*4950*/  HMMA.16816.F32.BF16 R24, R84, R34, R24 ;  /* 0x000000225418723c */ /* 0x000fe60000041818 */
[----:B------:R-:W-:Y:S01]  /*4960*/  FMUL.FTZ R32, R28, UR4 ;  /* 0x000000041c207c20 */ /* 0x000fe20008410000 */
[----:B------:R-:W-:Y:S01]  /*4970*/  FMUL.FTZ R33, R29, UR4 ;  /* 0x000000041d217c20 */ /* 0x000fe20008410000 */
[----:B------:R-:W-:Y:S01]  /*4980*/  FMUL.FTZ R34, R30, UR4 ;  /* 0x000000041e227c20 */ /* 0x000fe20008410000 */
[----:B------:R-:W-:-:S02]  /*4990*/  FMUL.FTZ R35, R31, UR4 ;  /* 0x000000041f237c20 */ /* 0x000fc40008410000 */
[----:B------:R-:W1:Y:S01]  /*49a0*/  LDSM.16.M88.4 R28, [R107+0x5800] ;  /* 0x005800006b1c783b */ /* 0x000e620000000200 */
[----:B------:R-:W-:Y:S01]  /*49b0*/  HMMA.16816.F32.BF16 R16, R84, R98, R16 ;  /* 0x000000625410723c */ /* 0x000fe20000041810 */
[----:B------:R-:W-:Y:S01]  /*49c0*/  MUFU.TANH R33, R33 ;  /* 0x0000002100217308 */ /* 0x000fe20000002400 */
[----:B------:R-:W-:Y:S01]  /*49d0*/  FMUL.FTZ R20, R20, UR4 ;  /* 0x0000000414147c20 */ /* 0x000fe20008410000 */
[----:B------:R-:W-:Y:S01]  /*49e0*/  FMUL.FTZ R109, R21, UR4 ;  /* 0x00000004156d7c20 */ /* 0x000fe20008410000 */
[----:B------:R-:W-:Y:S01]  /*49f0*/  FMUL.FTZ R114, R22, UR4 ;  /* 0x0000000416727c20 */ /* 0x000fe20008410000 */
[----:B------:R-:W-:-:S04]  /*4a00*/  FMUL.FTZ R122, R23, UR4 ;  /* 0x00000004177a7c20 */ /* 0x000fc80008410000 */
[----:B------:R2:W-:Y:S01]  /*4a10*/  MUFU.TANH R119, R20 ;  /* 0x0000001400777308 */ /* 0x0005e20000002400 */
[----:B------:R-:W-:Y:S01]  /*4a20*/  FMUL.FTZ R25, R25, UR4 ;  /* 0x0000000419197c20 */ /* 0x000fe20008410000 */
[----:B------:R-:W-:Y:S01]  /*4a30*/  FMUL.FTZ R26, R26, UR4 ;  /* 0x000000041a1a7c20 */ /* 0x000fe20008410000 */
[----:B------:R-:W-:Y:S01]  /*4a40*/  FMUL.FTZ R96, R24, UR4 ;  /* 0x0000000418607c20 */ /* 0x000fe20008410000 */
[----:B------:R-:W-:-:S04]  /*4a50*/  FMUL.FTZ R24, R27, UR4 ;  /* 0x000000041b187c20 */ /* 0x000fc80008410000 */
[----:B------:R-:W3:Y:S02]  /*4a60*/  MUFU.TANH R34, R34 ;  /* 0x0000002200227308 */ /* 0x000ee40000002400 */
[----:B------:R-:W-:Y:S01]  /*4a70*/  FMUL.FTZ R113, R16, UR4 ;  /* 0x0000000410717c20 */ /* 0x000fe20008410000 */
[----:B------:R-:W-:Y:S01]  /*4a80*/  FMUL.FTZ R16, R17, UR4 ;  /* 0x0000000411107c20 */ /* 0x000fe20008410000 */
[----:B------:R-:W-:Y:S01]  /*4a90*/  FMUL.FTZ R18, R18, UR4 ;  /* 0x0000000412127c20 */ /* 0x000fe20008410000 */
[----:B------:R-:W-:-:S03]  /*4aa0*/  FMUL.FTZ R19, R19, UR4 ;  /* 0x0000000413137c20 */ /* 0x000fc60008410000 */
[----:B------:R-:W4:Y:S01]  /*4ab0*/  MUFU.TANH R32, R32 ;  /* 0x0000002000207308 */ /* 0x000f220000002400 */
[----:B--2---:R-:W2:Y:S01]  /*4ac0*/  LDSM.16.M88.4 R20, [R107+0x5c00] ;  /* 0x005c00006b14783b */ /* 0x004ea20000000200 */
[----:B------:R-:W-:-:S06]  /*4ad0*/  DEPBAR.LE SB0, 0x0 ;  /* 0x000080000000791a */ /* 0x000fcc0000000000 */
[----:B------:R-:W-:Y:S01]  /*4ae0*/  MUFU.TANH R25, R25 ;  /* 0x0000001900197308 */ /* 0x000fe20000002400 */
[C---:B-1----:R-:W-:Y:S07]  /*4af0*/  HMMA.16816.F32.BF16 R8, R84.reuse, R30, R8 ;  /* 0x0000001e5408723c */ /* 0x042fee0000041808 */
[----:B------:R-:W1:Y:S01]  /*4b00*/  MUFU.TANH R26, R26 ;  /* 0x0000001a001a7308 */ /* 0x000e620000002400 */
[----:B------:R-:W-:Y:S07]  /*4b10*/  HMMA.16816.F32.BF16 R12, R84, R28, R12 ;  /* 0x0000001c540c723c */ /* 0x000fee000004180c */
[----:B------:R-:W5:Y:S08]  /*4b20*/  MUFU.TANH R35, R35 ;  /* 0x0000002300237308 */ /* 0x000f700000002400 */
[----:B------:R-:W-:Y:S01]  /*4b30*/  MUFU.TANH R109, R109 ;  /* 0x0000006d006d7308 */ /* 0x000fe20000002400 */
[----:B------:R-:W-:Y:S01]  /*4b40*/  FMUL.FTZ R111, R8, UR4 ;  /* 0x00000004086f7c20 */ /* 0x000fe20008410000 */
[----:B------:R-:W-:-:S02]  /*4b50*/  VIADD R8, R104, 0xffffff80 ;  /* 0xffffff8068087836 */ /* 0x000fc40000000000 */
[----:B------:R-:W-:Y:S01]  /*4b60*/  FMUL.FTZ R116, R10, UR4 ;  /* 0x000000040a747c20 */ /* 0x000fe20008410000 */
[----:B------:R-:W-:Y:S02]  /*4b70*/  VIADD R10, R104, 0xffffff91 ;  /* 0xffffff91680a7836 */ /* 0x000fe40000000000 */
[----:B------:R-:W-:Y:S01]  /*4b80*/  FMUL.FTZ R115, R9, UR4 ;  /* 0x0000000409737c20 */ /* 0x000fe20008410000 */
[----:B------:R-:W-:Y:S01]  /*4b90*/  FMUL.FTZ R118, R11, UR4 ;  /* 0x000000040b767c20 */ /* 0x000fe20008410000 */
[C---:B------:R-:W-:Y:S01]  /*4ba0*/  ISETP.GE.AND P5, PT, R8.reuse, R106, PT ;  /* 0x0000006a0800720c */ /* 0x040fe20003fa6270 */
[----:B------:R-:W5:Y:S01]  /*4bb0*/  MUFU.TANH R114, R114 ;  /* 0x0000007200727308 */ /* 0x000f620000002400 */
[----:B------:R-:W-:Y:S01]  /*4bc0*/  ISETP.GE.AND P4, PT, R8, R105, PT ;  /* 0x000000690800720c */ /* 0x000fe20003f86270 */
[----:B--2---:R-:W-:Y:S01]  /*4bd0*/  HMMA.16816.F32.BF16 R4, R84, R20, R4 ;  /* 0x000000145404723c */ /* 0x004fe20000041804 */
[----:B------:R-:W-:Y:S01]  /*4be0*/  FMUL.FTZ R121, R12, UR4 ;  /* 0x000000040c797c20 */ /* 0x000fe20008410000 */
[----:B------:R-:W-:Y:S01]  /*4bf0*/  VIADD R8, R104, 0xffffff88 ;  /* 0xffffff8868087836 */ /* 0x000fe20000000000 */
[----:B---3--:R-:W-:Y:S01]  /*4c00*/  FSEL R34, R34, -INF , !P4 ;  /* 0xff80000022227808 */ /* 0x008fe20006000000 */
[----:B------:R-:W-:-:S02]  /*4c10*/  VIADD R12, R104, 0xffffff81 ;  /* 0xffffff81680c7836 */ /* 0x000fc40000000000 */
[----:B------:R-:W-:Y:S01]  /*4c20*/  FMUL.FTZ R13, R13, UR4 ;  /* 0x000000040d0d7c20 */ /* 0x000fe20008410000 */
[----:B------:R-:W2:Y:S01]  /*4c30*/  MUFU.TANH R96, R96 ;  /* 0x0000006000607308 */ /* 0x000ea20000002400 */
[CC--:B------:R-:W-:Y:S01]  /*4c40*/  ISETP.GE.AND P0, PT, R8.reuse, R106.reuse, PT ;  /* 0x0000006a0800720c */ /* 0x0c0fe20003f06270 */
[----:B------:R-:W-:Y:S01]  /*4c50*/  HMMA.16816.F32.BF16 R92, R84, R22, R92 ;  /* 0x00000016545c723c */ /* 0x000fe2000004185c */
[-C--:B------:R-:W-:Y:S01]  /*4c60*/  ISETP.GE.AND P6, PT, R8, R105.reuse, PT ;  /* 0x000000690800720c */ /* 0x080fe20003fc6270 */
[----:B------:R-:W-:Y:S01]  /*4c70*/  VIADD R8, R104, 0xffffff90 ;  /* 0xffffff9068087836 */ /* 0x000fe20000000000 */
[CC--:B------:R-:W-:Y:S01]  /*4c80*/  ISETP.GE.AND P2, PT, R12.reuse, R106.reuse, PT ;  /* 0x0000006a0c00720c */ /* 0x0c0fe20003f46270 */
[----:B------:R-:W-:Y:S01]  /*4c90*/  FMUL.FTZ R15, R15, UR4 ;  /* 0x000000040f0f7c20 */ /* 0x000fe20008410000 */
[-C--:B------:R-:W-:Y:S01]  /*4ca0*/  ISETP.GE.AND P1, PT, R12, R105.reuse, PT ;  /* 0x000000690c00720c */ /* 0x080fe20003f26270 */
[----:B------:R-:W-:Y:S01]  /*4cb0*/  VIADD R12, R104, 0xffffff89 ;  /* 0xffffff89680c7836 */ /* 0x000fe20000000000 */
[----:B------:R-:W-:Y:S01]  /*4cc0*/  MUFU.TANH R122, R122 ;  /* 0x0000007a007a7308 */ /* 0x000fe20000002400 */
[----:B------:R-:W-:Y:S01]  /*4cd0*/  FSEL R33, R33, -INF , !P2 ;  /* 0xff80000021217808 */ /* 0x000fe20005000000 */
[----:B------:R-:W-:Y:S01]  /*4ce0*/  FMUL.FTZ R14, R14, UR4 ;  /* 0x000000040e0e7c20 */ /* 0x000fe20008410000 */
[-C--:B------:R-:W-:Y:S01]  /*4cf0*/  ISETP.GE.AND P4, PT, R8, R106.reuse, PT ;  /* 0x0000006a0800720c */ /* 0x080fe20003f86270 */
[----:B------:R-:W-:Y:S01]  /*4d00*/  FMUL.FTZ R102, R4, UR4 ;  /* 0x0000000404667c20 */ /* 0x000fe20008410000 */
[-C--:B------:R-:W-:Y:S01]  /*4d10*/  ISETP.GE.AND P2, PT, R8, R105.reuse, PT ;  /* 0x000000690800720c */ /* 0x080fe20003f46270 */
[----:B------:R-:W-:Y:S01]  /*4d20*/  VIADD R8, R104, 0xffffff98 ;  /* 0xffffff9868087836 */ /* 0x000fe20000000000 */
[-C--:B------:R-:W-:Y:S01]  /*4d30*/  ISETP.GE.AND P3, PT, R12, R106.reuse, PT ;  /* 0x0000006a0c00720c */ /* 0x080fe20003f66270 */
[----:B------:R-:W3:Y:S01]  /*4d40*/  MUFU.TANH R113, R113 ;  /* 0x0000007100717308 */ /* 0x000ee20000002400 */
[----:B----4-:R-:W-:Y:S01]  /*4d50*/  FSEL R9, R32, -INF , !P5 ;  /* 0xff80000020097808 */ /* 0x010fe20006800000 */
[----:B------:R-:W-:Y:S01]  /*4d60*/  FMUL.FTZ R100, R6, UR4 ;  /* 0x0000000406647c20 */ /* 0x000fe20008410000 */
[-C--:B------:R-:W-:Y:S01]  /*4d70*/  ISETP.GE.AND P5, PT, R12, R105.reuse, PT ;  /* 0x000000690c00720c */ /* 0x080fe20003fa6270 */
[----:B------:R-:W-:Y:S01]  /*4d80*/  FMUL.FTZ R5, R5, UR4 ;  /* 0x0000000405057c20 */ /* 0x000fe20008410000 */
[----:B-1----:R-:W-:Y:S01]  /*4d90*/  FSEL R4, R26, -INF , !P6 ;  /* 0xff8000001a047808 */ /* 0x002fe20007000000 */
[----:B------:R-:W-:Y:S01]  /*4da0*/  FMUL.FTZ R99, R7, UR4 ;  /* 0x0000000407637c20 */ /* 0x000fe20008410000 */
[----:B------:R-:W-:Y:S01]  /*4db0*/  FSEL R25, R25, -INF , !P3 ;  /* 0xff80000019197808 */ /* 0x000fe20005800000 */
[----:B------:R-:W1:Y:S01]  /*4dc0*/  MUFU.TANH R24, R24 ;  /* 0x0000001800187308 */ /* 0x000e620000002400 */
[----:B-----5:R-:W-:Y:S01]  /*4dd0*/  FSEL R12, R35, -INF , !P1 ;  /* 0xff800000230c7808 */ /* 0x020fe20004800000 */
[----:B------:R-:W-:Y:S01]  /*4de0*/  VIADD R6, R104, 0xffffffa8 ;  /* 0xffffffa868067836 */ /* 0x000fe20000000000 */
[-C--:B------:R-:W-:Y:S01]  /*4df0*/  ISETP.GE.AND P6, PT, R8, R106.reuse, PT ;  /* 0x0000006a0800720c */ /* 0x080fe20003fc6270 */
[----:B------:R-:W-:Y:S01]  /*4e00*/  FMUL.FTZ R87, R94, UR4 ;  /* 0x000000045e577c20 */ /* 0x000fe20008410000 */
[-C--:B------:R-:W-:Y:S01]  /*4e10*/  ISETP.GE.AND P3, PT, R8, R105.reuse, PT ;  /* 0x000000690800720c */ /* 0x080fe20003f66270 */
[----:B------:R-:W-:Y:S01]  /*4e20*/  VIADD R8, R104, 0xffffffa0 ;  /* 0xffffffa068087836 */ /* 0x000fe20000000000 */
[-C--:B------:R-:W-:Y:S01]  /*4e30*/  ISETP.GE.AND P1, PT, R10, R106.reuse, PT ;  /* 0x0000006a0a00720c */ /* 0x080fe20003f26270 */
[----:B------:R-:W4:Y:S01]  /*4e40*/  MUFU.TANH R117, R13 ;  /* 0x0000000d00757308 */ /* 0x000f220000002400 */
[----:B------:R-:W-:Y:S01]  /*4e50*/  FSEL R114, R114, -INF , !P2 ;  /* 0xff80000072727808 */ /* 0x000fe20005000000 */
[----:B------:R-:W-:Y:S01]  /*4e60*/  FMUL.FTZ R86, R95, UR4 ;  /* 0x000000045f567c20 */ /* 0x000fe20008410000 */
[----:B------:R-:W-:Y:S01]  /*4e70*/  FSEL R109, R109, -INF , !P1 ;  /* 0xff8000006d6d7808 */ /* 0x000fe20004800000 */
[----:B------:R-:W-:Y:S01]  /*4e80*/  FMUL.FTZ R92, R92, UR4 ;  /* 0x000000045c5c7c20 */ /* 0x000fe20008410000 */
[----:B--2---:R-:W-:Y:S01]  /*4e90*/  FSEL R11, R96, -INF , !P0 ;  /* 0xff800000600b7808 */ /* 0x004fe20004000000 */
[----:B------:R-:W-:Y:S01]  /*4ea0*/  VIADD R7, R104, 0xffffffa9 ;  /* 0xffffffa968077836 */ /* 0x000fe20000000000 */
[CC--:B------:R-:W-:Y:S01]  /*4eb0*/  ISETP.GE.AND P2, PT, R8.reuse, R106.reuse, PT ;  /* 0x0000006a0800720c */ /* 0x0c0fe20003f46270 */
[----:B------:R-:W2:Y:S01]  /*4ec0*/  MUFU.TANH R16, R16 ;  /* 0x0000001000107308 */ /* 0x000ea20000002400 */
[-C--:B------:R-:W-:Y:S01]  /*4ed0*/  ISETP.GE.AND P1, PT, R8, R105.reuse, PT ;  /* 0x000000690800720c */ /* 0x080fe20003f26270 */
[----:B------:R-:W-:Y:S01]  /*4ee0*/  VIADD R8, R104, 0xffffffa1 ;  /* 0xffffffa168087836 */ /* 0x000fe20000000000 */
[----:B------:R-:W-:Y:S01]  /*4ef0*/  ISETP.GE.AND P0, PT, R10, R105, PT ;  /* 0x000000690a00720c */ /* 0x000fe20003f06270 */
[----:B------:R-:W-:Y:S01]  /*4f00*/  VIADD R10, R104, 0xffffff99 ;  /* 0xffffff99680a7836 */ /* 0x000fe20000000000 */
[----:B---3--:R-:W-:Y:S01]  /*4f10*/  FSEL R113, R113, -INF , !P6 ;  /* 0xff80000071717808 */ /* 0x008fe20007000000 */
[----:B------:R-:W-:Y:S01]  /*4f20*/  FMUL.FTZ R93, R93, UR4 ;  /* 0x000000045d5d7c20 */ /* 0x000fe20008410000 */
[----:B------:R-:W-:Y:S01]  /*4f30*/  FSEL R122, R122, -INF , !P0 ;  /* 0xff8000007a7a7808 */ /* 0x000fe20004000000 */
[----:B------:R-:W3:Y:S01]  /*4f40*/  MUFU.TANH R136, R18 ;  /* 0x0000001200887308 */ /* 0x000ee20000002400 */
[----:B------:R-:W-:-:S02]  /*4f50*/  ISETP.GE.AND P0, PT, R8, R106, PT ;  /* 0x0000006a0800720c */ /* 0x000fc40003f06270 */
[-C--:B------:R-:W-:Y:S01]  /*4f60*/  ISETP.GE.AND P6, PT, R8, R105.reuse, PT ;  /* 0x000000690800720c */ /* 0x080fe20003fc6270 */
[----:B------:R-:W-:Y:S01]  /*4f70*/  VIADD R8, R104, 0xffffffb0 ;  /* 0xffffffb068087836 */ /* 0x000fe20000000000 */
[----:B-1----:R-:W-:Y:S02]  /*4f80*/  FSEL R24, R24, -INF , !P5 ;  /* 0xff80000018187808 */ /* 0x002fe40006800000 */
[C---:B------:R-:W-:Y:S01]  /*4f90*/  ISETP.GE.AND P5, PT, R10.reuse, R106, PT ;  /* 0x0000006a0a00720c */ /* 0x040fe20003fa6270 */
[----:B------:R-:W1:Y:S01]  /*4fa0*/  MUFU.TANH R120, R19 ;  /* 0x0000001300787308 */ /* 0x000e620000002400 */
[----:B------:R-:W-:Y:S02]  /*4fb0*/  FSEL R119, R119, -INF , !P4 ;  /* 0xff80000077777808 */ /* 0x000fe40006000000 */
[----:B------:R-:W-:Y:S02]  /*4fc0*/  ISETP.GE.AND P4, PT, R10, R105, PT ;  /* 0x000000690a00720c */ /* 0x000fe40003f86270 */
[----:B----4-:R-:W-:-:S02]  /*4fd0*/  FSEL R117, R117, -INF , !P0 ;  /* 0xff80000075757808 */ /* 0x010fc40004000000 */
[----:B--2---:R-:W-:Y:S01]  /*4fe0*/  FSEL R107, R16, -INF , !P5 ;  /* 0xff800000106b7808 */ /* 0x004fe20006800000 */
[----:B------:R-:W2:Y:S01]  /*4ff0*/  MUFU.TANH R121, R121 ;  /* 0x0000007900797308 */ /* 0x000ea20000002400 */
[-C--:B------:R-:W-:Y:S02]  /*5000*/  ISETP.GE.AND P0, PT, R8, R105.reuse, PT ;  /* 0x000000690800720c */ /* 0x080fe40003f06270 */
[----:B---3--:R-:W-:Y:S02]  /*5010*/  FSEL R136, R136, -INF , !P3 ;  /* 0xff80000088887808 */ /* 0x008fe40005800000 */
[C---:B------:R-:W-:Y:S02]  /*5020*/  ISETP.GE.AND P3, PT, R6.reuse, R106, PT ;  /* 0x0000006a0600720c */ /* 0x040fe40003f66270 */
[----:B------:R-:W-:Y:S01]  /*5030*/  ISETP.GE.AND P5, PT, R6, R105, PT ;  /* 0x000000690600720c */ /* 0x000fe20003fa6270 */
[----:B------:R-:W3:Y:S01]  /*5040*/  MUFU.TANH R100, R100 ;  /* 0x0000006400647308 */ /* 0x000ee20000002400 */
[----:B-1----:R-:W-:-:S02]  /*5050*/  FSEL R120, R120, -INF , !P4 ;  /* 0xff80000078787808 */ /* 0x002fc40006000000 */
[----:B------:R-:W-:-:S05]  /*5060*/  ISETP.GE.AND P4, PT, R7, R106, PT ;  /* 0x0000006a0700720c */ /* 0x000fca0003f86270 */
[----:B------:R-:W1:Y:S01]  /*5070*/  MUFU.TANH R112, R15 ;  /* 0x0000000f00707308 */ /* 0x000e620000002400 */
[----:B--2---:R-:W-:Y:S02]  /*5080*/  FSEL R121, R121, -INF , !P2 ;  /* 0xff80000079797808 */ /* 0x004fe40005000000 */
[----:B------:R-:W-:Y:S01]  /*5090*/  ISETP.GE.AND P2, PT, R7, R105, PT ;  /* 0x000000690700720c */ /* 0x000fe20003f46270 */
[----:B------:R-:W-:-:S04]  /*50a0*/  VIADD R7, R104, 0xffffffb1 ;  /* 0xffffffb168077836 */ /* 0x000fc80000000000 */
[----:B------:R-:W2:Y:S01]  /*50b0*/  MUFU.TANH R111, R111 ;  /* 0x0000006f006f7308 */ /* 0x000ea20000002400 */
[----:B---3--:R-:W-:Y:S02]  /*50c0*/  FSEL R100, R100, -INF , !P0 ;  /* 0xff80000064647808 */ /* 0x008fe40004000000 */
[----:B------:R-:W-:-:S05]  /*50d0*/  ISETP.GE.U32.AND P0, PT, R3, 0x3, PT ;  /* 0x000000030300780c */ /* 0x000fca0003f06070 */
        /* <DEDUP_REMOVED lines=20> */
[----:B------:R-:W-:-:S05]  /*5220*/  ISETP.GE.AND P2, PT, R7, R105, PT ;  /* 0x000000690700720c */ /* 0x000fca0003f46270 */
[----:B------:R-:W3:Y:S01]  /*5230*/  MUFU.TANH R99, R99 ;  /* 0x0000006300637308 */ /* 0x000ee20000002400 */
[----:B-1----:R-:W-:Y:S02]  /*5240*/  FSEL R102, R102, -INF , !P1 ;  /* 0xff80000066667808 */ /* 0x002fe40004800000 */
[----:B------:R-:W-:-:S05]  /*5250*/  ISETP.GE.AND P1, PT, R104, R105, PT ;  /* 0x000000696800720c */ /* 0x000fca0003f26270 */
[----:B------:R-:W1:Y:S01]  /*5260*/  MUFU.TANH R6, R92 ;  /* 0x0000005c00067308 */ /* 0x000e620000002400 */
[----:B--2---:R-:W-:-:S07]  /*5270*/  FSEL R105, R5, -INF , !P6 ;  /* 0xff80000005697808 */ /* 0x004fce0007000000 */
[----:B------:R-:W2:Y:S01]  /*5280*/  MUFU.TANH R103, R93 ;  /* 0x0000005d00677308 */ /* 0x000ea20000002400 */
[----:B---3--:R-:W-:-:S07]  /*5290*/  FSEL R99, R99, -INF , !P3 ;  /* 0xff80000063637808 */ /* 0x008fce0005800000 */
[----:B------:R-:W3:Y:S01]  /*52a0*/  MUFU.TANH R87, R87 ;  /* 0x0000005700577308 */ /* 0x000ee20000002400 */
[----:B-1----:R-:W-:-:S07]  /*52b0*/  FSEL R104, R6, -INF , !P5 ;  /* 0xff80000006687808 */ /* 0x002fce0006800000 */
[----:B------:R-:W1:Y:S01]  /*52c0*/  MUFU.TANH R86, R86 ;  /* 0x0000005600567308 */ /* 0x000e620000002400 */
[----:B--2---:R-:W-:Y:S02]  /*52d0*/  FSEL R103, R103, -INF , !P4 ;  /* 0xff80000067677808 */ /* 0x004fe40006000000 */
[----:B---3--:R-:W-:Y:S02]  /*52e0*/  FSEL R87, R87, -INF , !P2 ;  /* 0xff80000057577808 */ /* 0x008fe40005000000 */
        /* <DEDUP_REMOVED lines=65> */
.L_x_4290:
[----:B------:R-:W-:Y:S01]  /*5700*/  UMOV UR4, URZ ;  /* 0x000000ff00047c82 */ /* 0x000fe20008000000 */
[----:B------:R-:W-:Y:S01]  /*5710*/  IMAD.SHL.U32 R5, R88, 0x40, RZ ;  /* 0x0000004058057824 */ /* 0x000fe200078e00ff */
[----:B------:R-:W-:-:S05]  /*5720*/  IADD3 R6, P0, PT, RZ, -UR4, RZ ;  /* 0x80000004ff067c10 */ /* 0x000fca000ff1e0ff */
[----:B------:R-:W-:-:S05]  /*5730*/  IMAD.X R5, RZ, RZ, ~R5, P0 ;  /* 0x000000ffff057224 */ /* 0x000fca00000e0e05 */
[----:B------:R-:W-:-:S04]  /*5740*/  SHF.R.S64 R7, R6, 0x1f, R5 ;  /* 0x0000001f06077819 */ /* 0x000fc80000001005 */
[----:B------:R-:W-:-:S04]  /*5750*/  IADD3 R128, P0, PT, R7, R128, RZ ;  /* 0x0000008007807210 */ /* 0x000fc80007f1e0ff */
[----:B------:R-:W-:-:S09]  /*5760*/  LEA.HI.X.SX32 R129, R5, R129, 0x1, P0 ;  /* 0x0000008105817211 */ /* 0x000fd200000f0eff */
.L_x_4291:
        /* <DEDUP_REMOVED lines=12> */
.L_x_4289:
        /* <DEDUP_REMOVED lines=18> */
[----:B------:R-:W1:Y:S01]  /*5950*/  SHFL.BFLY PT, R5, R8, 0x2, 0x1f ;  /* 0x0c401f0008057f89 */ /* 0x000e6200000e0000 */
[----:B------:R-:W-:-:S03]  /*5960*/  IADD3 R140, PT, PT, R3, -0x3, RZ ;  /* 0xfffffffd038c7810 */ /* 0x000fc60007ffe0ff */
[----:B------:R-:W3:Y:S01]  /*5970*/  SHFL.BFLY PT, R6, R7, 0x2, 0x1f ;  /* 0x0c401f0007067f89 */ /* 0x000ee200000e0000 */
[----:B-1----:R-:W-:Y:S02]  /*5980*/  FMNMX.FTZ R5, R8, R5, !PT ;  /* 0x0000000508057209 */ /* 0x002fe40007810000 */
[----:B---3--:R-:W-:-:S03]  /*5990*/  FMNMX.FTZ R6, R7, R6, !PT ;  /* 0x0000000607067209 */ /* 0x008fc60007810000 */
[----:B------:R-:W1:Y:S04]  /*59a0*/  SHFL.BFLY PT, R92, R5, 0x1, 0x1f ;  /* 0x0c201f00055c7f89 */ /* 0x000e6800000e0000 */
[----:B------:R-:W3:Y:S01]  /*59b0*/  SHFL.BFLY PT, R93, R6, 0x1, 0x1f ;  /* 0x0c201f00065d7f89 */ /* 0x000ee200000e0000 */
[----:B-1----:R-:W-:-:S04]  /*59c0*/  FMNMX.FTZ R92, R5, R92, !PT ;  /* 0x0000005c055c7209 */ /* 0x002fc80007810000 */
[C---:B------:R-:W-:Y:S01]  /*59d0*/  FSETP.NEU.FTZ.AND P0, PT, R92.reuse, -INF , PT ;  /* 0xff8000005c00780b */ /* 0x040fe20003f1d000 */
[----:B--2---:R-:W-:Y:S01]  /*59e0*/  FMUL.FTZ R101, R92, UR4 ;  /* 0x000000045c657c20 */ /* 0x004fe20008410000 */
[----:B---3--:R-:W-:Y:S02]  /*59f0*/  FMNMX.FTZ R93, R6, R93, !PT ;  /* 0x0000005d065d7209 */ /* 0x008fe40007810000 */
[----:B------:R-:W-:Y:S02]  /*5a00*/  FSEL R5, R92, RZ, P0 ;  /* 0x000000ff5c057208 */ /* 0x000fe40000000000 */
[----:B------:R-:W-:Y:S01]  /*5a10*/  FSEL R101, R101, RZ, P0 ;  /* 0x000000ff65657208 */ /* 0x000fe20000000000 */
[C---:B------:R-:W-:Y:S01]  /*5a20*/  FMUL.FTZ R106, R93.reuse, UR4 ;  /* 0x000000045d6a7c20 */ /* 0x040fe20008410000 */
[----:B------:R-:W-:Y:S01]  /*5a30*/  LOP3.LUT P0, RZ, R90, 0x4, RZ, 0xc0, !PT ;  /* 0x000000045aff7812 */ /* 0x000fe2000780c0ff */
[----:B------:R-:W-:Y:S01]  /*5a40*/  FADD.FTZ R5, R0, -R5 ;  /* 0x8000000500057221 */ /* 0x000fe20000010000 */
[----:B------:R-:W-:Y:S01]  /*5a50*/  FSETP.NEU.FTZ.AND P1, PT, R93, -INF , PT ;  /* 0xff8000005d00780b */ /* 0x000fe20003f3d000 */
[--C-:B------:R-:W-:Y:S01]  /*5a60*/  FFMA.FTZ R95, R4, UR4, -R101.reuse ;  /* 0x00000004045f7c23 */ /* 0x100fe20008010865 */
[----:B------:R-:W-:Y:S01]  /*5a70*/  IADD3 R4, PT, PT, R91, 0x6000, RZ ;  /* 0x000060005b047810 */ /* 0x000fe20007ffe0ff */
[--C-:B------:R-:W-:Y:S01]  /*5a80*/  FFMA.FTZ R97, R34, UR4, -R101.reuse ;  /* 0x0000000422617c23 */ /* 0x100fe20008010865 */
[----:B------:R-:W-:Y:S01]  /*5a90*/  FSEL R106, R106, RZ, P1 ;  /* 0x000000ff6a6a7208 */ /* 0x000fe20000800000 */
[----:B------:R-:W-:Y:S01]  /*5aa0*/  FMUL.FTZ R96, R5, UR4 ;  /* 0x0000000405607c20 */ /* 0x000fe20008410000 */
[----:B------:R-:W-:Y:S01]  /*5ab0*/  FSEL R7, R93, RZ, P1 ;  /* 0x000000ff5d077208 */ /* 0x000fe20000800000 */
[----:B------:R-:W-:Y:S01]  /*5ac0*/  FFMA.FTZ R0, R24, UR4, -R101 ;  /* 0x0000000418007c23 */ /* 0x000fe20008010865 */
[----:B------:R-:W-:Y:S01]  /*5ad0*/  MUFU.EX2 R95, R95 ;  /* 0x0000005f005f7308 */ /* 0x000fe20000000800 */
[--C-:B------:R-:W-:Y:S01]  /*5ae0*/  FFMA.FTZ R94, R33, UR4, -R106.reuse ;  /* 0x00000004215e7c23 */ /* 0x100fe2000801086a */
[--C-:B------:R-:W-:Y:S01]  /*5af0*/  FFMA.FTZ R84, R9, UR4, -R106.reuse ;  /* 0x0000000409547c23 */ /* 0x100fe2000801086a */
[----:B------:R-:W-:Y:S01]  /*5b00*/  @P0 IADD3 R98, PT, PT, R4, -0x20, RZ ;  /* 0xffffffe004620810 */ /* 0x000fe20007ffe0ff */
[----:B------:R-:W-:Y:S01]  /*5b10*/  FADD.FTZ R7, R2, -R7 ;  /* 0x8000000702077221 */ /* 0x000fe20000010000 */
[--C-:B------:R-:W-:Y:S01]  /*5b20*/  FFMA.FTZ R89, R11, UR4, -R106.reuse ;  /* 0x000000040b597c23 */ /* 0x100fe2000801086a */
[--C-:B------:R-:W-:Y:S01]  /*5b30*/  FFMA.FTZ R88, R25, UR4, -R106.reuse ;  /* 0x0000000419587c23 */ /* 0x100fe2000801086a */
[--C-:B------:R-:W-:Y:S01]  /*5b40*/  FFMA.FTZ R2, R12, UR4, -R101.reuse ;  /* 0x000000040c027c23 */ /* 0x100fe20008010865 */
[----:B------:R-:W1:Y:S01]  /*5b50*/  LDSM.16.MT88.4 R32, [R98+0x1000] ;  /* 0x001000006220783b */ /* 0x000e620000004200 */
[----:B------:R-:W-:Y:S01]  /*5b60*/  FMUL.FTZ R7, R7, UR4 ;  /* 0x0000000407077c20 */ /* 0x000fe20008410000 */
[----:B------:R-:W2:Y:S01]  /*5b70*/  MUFU.EX2 R96, R96 ;  /* 0x0000006000607308 */ /* 0x000ea20000000800 */
[--C-:B------:R-:W-:Y:S01]  /*5b80*/  FFMA.FTZ R119, R119, UR4, -R106.reuse ;  /* 0x0000000477777c23 */ /* 0x100fe2000801086a */
[----:B------:R-:W3:Y:S01]  /*5b90*/  LDSM.16.MT88.4 R24, [R91+0x7000] ;  /* 0x007000005b18783b */ /* 0x000ee20000004200 */
[--C-:B------:R-:W-:Y:S01]  /*5ba0*/  FFMA.FTZ R113, R113, UR4, -R106.reuse ;  /* 0x0000000471717c23 */ /* 0x100fe2000801086a */
[----:B------:R-:W4:Y:S01]  /*5bb0*/  MUFU.EX2 R85, R7 ;  /* 0x0000000700557308 */ /* 0x000f220000000800 */
[----:B------:R-:W-:Y:S01]  /*5bc0*/  FFMA.FTZ R108, R109, UR4, -R106 ;  /* 0x000000046d6c7c23 */ /* 0x000fe2000801086a */
[----:B------:R-:W-:Y:S01]  /*5bd0*/  LDSM.16.MT88.4 R16, [R98] ;  /* 0x000000006210783b */ /* 0x000fe20000004200 */
[--C-:B------:R-:W-:Y:S01]  /*5be0*/  FFMA.FTZ R136, R136, UR4, -R101.reuse ;  /* 0x0000000488887c23 */ /* 0x100fe20008010865 */
[----:B------:R-:W-:Y:S01]  /*5bf0*/  MUFU.EX2 R84, R84 ;  /* 0x0000005400547308 */ /* 0x000fe20000000800 */
[--C-:B------:R-:W-:Y:S01]  /*5c00*/  FFMA.FTZ R123, R100, UR4, -R101.reuse ;  /* 0x00000004647b7c23 */ /* 0x100fe20008010865 */
[----:B------:R-:W-:Y:S01]  /*5c10*/  LDSM.16.MT88.4 R8, [R91+0x6000] ;  /* 0x006000005b08783b */ /* 0x000fe20000004200 */
[--C-:B------:R-:W-:Y:S01]  /*5c20*/  FFMA.FTZ R100, R99, UR4, -R101.reuse ;  /* 0x0000000463647c23 */ /* 0x100fe20008010865 */
[----:B------:R-:W5:Y:S01]  /*5c30*/  MUFU.EX2 R94, R94 ;  /* 0x0000005e005e7308 */ /* 0x000f620000000800 */
[--C-:B------:R-:W-:Y:S01]  /*5c40*/  FFMA.FTZ R99, R87, UR4, -R101.reuse ;  /* 0x0000000457637c23 */ /* 0x100fe20008010865 */
[-C--:B--2---:R-:W-:Y:S01]  /*5c50*/  FMUL.FTZ R6, R82, R96.reuse ;  /* 0x0000006052067220 */ /* 0x084fe20000410000 */
[-C--:B------:R-:W-:Y:S01]  /*5c60*/  FMUL.FTZ R30, R58, R96.reuse ;  /* 0x000000603a1e7220 */ /* 0x080fe20000410000 */
[----:B------:R-:W-:Y:S01]  /*5c70*/  MUFU.EX2 R89, R89 ;  /* 0x0000005900597308 */ /* 0x000fe20000000800 */
[-C--:B------:R-:W-:Y:S01]  /*5c80*/  FMUL.FTZ R31, R59, R96.reuse ;  /* 0x000000603b1f7220 */ /* 0x080fe20000410000 */
[-C--:B----4-:R-:W-:Y:S01]  /*5c90*/  FMUL.FTZ R4, R80, R85.reuse ;  /* 0x0000005550047220 */ /* 0x090fe20000410000 */
[-C--:B------:R-:W-:Y:S01]  /*5ca0*/  FMUL.FTZ R5, R81, R85.reuse ;  /* 0x0000005551057220 */ /* 0x080fe20000410000 */
[----:B------:R-:W2:Y:S01]  /*5cb0*/  MUFU.EX2 R88, R88 ;  /* 0x0000005800587308 */ /* 0x000ea20000000800 */
[----:B------:R-:W-:Y:S01]  /*5cc0*/  FMUL.FTZ R7, R83, R96 ;  /* 0x0000006053077220 */ /* 0x000fe20000410000 */
[-C--:B------:R-:W-:Y:S01]  /*5cd0*/  FMUL.FTZ R28, R56, R85.reuse ;  /* 0x00000055381c7220 */ /* 0x080fe20000410000 */
[-C--:B------:R-:W-:Y:S01]  /*5ce0*/  FMUL.FTZ R29, R57, R85.reuse ;  /* 0x00000055391d7220 */ /* 0x080fe20000410000 */
[----:B------:R-:W-:Y:S01]  /*5cf0*/  MUFU.EX2 R97, R97 ;  /* 0x0000006100617308 */ /* 0x000fe20000000800 */
[-C--:B------:R-:W-:Y:S01]  /*5d00*/  FMUL.FTZ R52, R52, R85.reuse ;  /* 0x0000005534347220 */ /* 0x080fe20000410000 */
[----:B-----5:R-:W-:Y:S01]  /*5d10*/  F2FP.BF16.F32.PACK_AB R80, R94, R84 ;  /* 0x000000545e50723e */ /* 0x020fe200000010ff */
[-C--:B------:R-:W-:Y:S01]  /*5d20*/  FMUL.FTZ R53, R53, R85.reuse ;  /* 0x0000005535357220 */ /* 0x080fe20000410000 */
[----:B------:R-:W4:Y:S01]  /*5d30*/  MUFU.EX2 R2, R2 ;  /* 0x0000000200027308 */ /* 0x000f220000000800 */
[-C--:B------:R-:W-:Y:S01]  /*5d40*/  FMUL.FTZ R54, R54, R96.reuse ;  /* 0x0000006036367220 */ /* 0x080fe20000410000 */
[-C--:B------:R-:W-:Y:S01]  /*5d50*/  FMUL.FTZ R55, R55, R96.reuse ;  /* 0x0000006037377220 */ /* 0x080fe20000410000 */
[----:B------:R-:W5:Y:S01]  /*5d60*/  LDSM.16.MT88.4 R56, [R91+0x8000] ;  /* 0x008000005b38783b */ /* 0x000f620000004200 */
[----:B------:R-:W1:Y:S01]  /*5d70*/  MUFU.EX2 R0, R0 ;  /* 0x0000000000007308 */ /* 0x000e620000000800 */
[----:B------:R-:W-:Y:S01]  /*5d80*/  FMUL.FTZ R20, R64, R85 ;  /* 0x0000005540147220 */ /* 0x000fe20000410000 */
[----:B--2---:R-:W-:Y:S01]  /*5d90*/  F2FP.BF16.F32.PACK_AB R82, R88, R89 ;  /* 0x000000595852723e */ /* 0x004fe200000010ff */
        /* <DEDUP_REMOVED lines=9> */
[----:B------:R-:W-:Y:S01]  /*5e30*/  FMUL.FTZ R45, R45, R85 ;  /* 0x000000552d2d7220 */ /* 0x000fe20000410000 */
[-C--:B------:R-:W-:Y:S01]  /*5e40*/  FMUL.FTZ R46, R46, R96.reuse ;  /* 0x000000602e2e7220 */ /* 0x080fe20000410000 */
[----:B-1----:R-:W-:Y:S01]  /*5e50*/  F2FP.BF16.F32.PACK_AB R83, R0, R95 ;  /* 0x0000005f0053723e */ /* 0x002fe200000010ff */
[-C--:B------:R-:W-:Y:S01]  /*5e60*/  FMUL.FTZ R47, R47, R96.reuse ;  /* 0x000000602f2f7220 */ /* 0x080fe20000410000 */
        /* <DEDUP_REMOVED lines=14> */
[----:B------:R-:W1:Y:S01]  /*5f50*/  LDSM.16.MT88.4 R52, [R98+0x2000] ;  /* 0x002000006234783b */ /* 0x000e620000004200 */
[-C--:B------:R-:W-:Y:S01]  /*5f60*/  FMUL.FTZ R68, R68, R85.reuse ;  /* 0x0000005544447220 */ /* 0x080fe20000410000 */
[-C--:B------:R-:W-:Y:S01]  /*5f70*/  FMUL.FTZ R69, R69, R85.reuse ;  /* 0x0000005545457220 */ /* 0x080fe20000410000 */
[-C--:B------:R-:W-:Y:S01]  /*5f80*/  FMUL.FTZ R70, R70, R96.reuse ;  /* 0x0000006046467220 */ /* 0x080fe20000410000 */
[-C--:B------:R-:W-:Y:S01]  /*5f90*/  FMUL.FTZ R71, R71, R96.reuse ;  /* 0x0000006047477220 */ /* 0x080fe20000410000 */
[----:B------:R2:W-:Y:S01]  /*5fa0*/  MUFU.EX2 R109, R119 ;  /* 0x00000077006d7308 */ /* 0x0005e20000000800 */
[----:B------:R-:W-:Y:S01]  /*5fb0*/  LDSM.16.MT88.4 R64, [R91+0x6400] ;  /* 0x006400005b40783b */ /* 0x000fe20000004200 */
[C---:B---3--:R-:W-:Y:S01]  /*5fc0*/  HMMA.16816.F32.BF16 R20, R80.reuse, R24, R20 ;  /* 0x000000185014723c */ /* 0x048fe20000041814 */
[-C--:B------:R-:W-:Y:S01]  /*5fd0*/  FMUL.FTZ R76, R76, R85.reuse ;  /* 0x000000554c4c7220 */ /* 0x080fe20000410000 */
[----:B------:R-:W-:Y:S01]  /*5fe0*/  MUFU.EX2 R108, R108 ;  /* 0x0000006c006c7308 */ /* 0x000fe20000000800 */
[-C--:B------:R-:W-:Y:S01]  /*5ff0*/  FMUL.FTZ R77, R77, R85.reuse ;  /* 0x000000554d4d7220 */ /* 0x080fe20000410000 */
[-C--:B------:R-:W-:Y:S01]  /*6000*/  FMUL.FTZ R78, R78, R96.reuse ;  /* 0x000000604e4e7220 */ /* 0x080fe20000410000 */
[-C--:B------:R-:W-:Y:S01]  /*6010*/  FMUL.FTZ R79, R79, R96.reuse ;  /* 0x000000604f4f7220 */ /* 0x080fe20000410000 */
[-C--:B------:R-:W-:Y:S01]  /*6020*/  FMUL.FTZ R48, R48, R85.reuse ;  /* 0x0000005530307220 */ /* 0x080fe20000410000 */
[-C--:B------:R-:W-:Y:S01]  /*6030*/  FMUL.FTZ R49, R49, R85.reuse ;  /* 0x0000005531317220 */ /* 0x080fe20000410000 */
[C---:B------:R-:W-:Y:S01]  /*6040*/  HMMA.16816.F32.BF16 R24, R80.reuse, R26, R60 ;  /* 0x0000001a5018723c */ /* 0x040fe2000004183c */
[----:B------:R-:W3:Y:S01]  /*6050*/  LDSM.16.MT88.4 R60, [R98+0x400] ;  /* 0x00040000623c783b */ /* 0x000ee20000004200 */
[-C--:B------:R-:W-:Y:S01]  /*6060*/  FMUL.FTZ R50, R50, R96.reuse ;  /* 0x0000006032327220 */ /* 0x080fe20000410000 */
[-C--:B------:R-:W-:Y:S01]  /*6070*/  FMUL.FTZ R51, R51, R96.reuse ;  /* 0x0000006033337220 */ /* 0x080fe20000410000 */
[----:B--2---:R-:W-:Y:S01]  /*6080*/  FFMA.FTZ R119, R122, UR4, -R101 ;  /* 0x000000047a777c23 */ /* 0x004fe20008010865 */
[----:B------:R-:W-:Y:S01]  /*6090*/  MUFU.EX2 R123, R123 ;  /* 0x0000007b007b7308 */ /* 0x000fe20000000800 */
[----:B------:R-:W-:Y:S01]  /*60a0*/  FFMA.FTZ R143, R143, R85, R84 ;  /* 0x000000558f8f7223 */ /* 0x000fe20000010054 */
[----:B------:R-:W-:Y:S01]  /*60b0*/  FFMA.FTZ R97, R142, R96, R97 ;  /* 0x000000608e617223 */ /* 0x000fe20000010061 */
[----:B-----5:R-:W-:Y:S01]  /*60c0*/  HMMA.16816.F32.BF16 R36, R80, R56, R36 ;  /* 0x000000385024723c */ /* 0x020fe20000041824 */
[----:B------:R-:W2:Y:S01]  /*60d0*/  MUFU.EX2 R100, R100 ;  /* 0x0000006400647308 */ /* 0x000ea20000000800 */
[----:B------:R-:W-:Y:S01]  /*60e0*/  FADD.FTZ R94, R94, R143 ;  /* 0x0000008f5e5e7221 */ /* 0x000fe20000010000 */
[----:B------:R-:W-:-:S02]  /*60f0*/  FADD.FTZ R2, R2, R97 ;  /* 0x0000006102027221 */ /* 0x000fc40000010000 */
[----:B------:R-:W-:Y:S01]  /*6100*/  MUFU.EX2 R119, R119 ;  /* 0x0000007700777308 */ /* 0x000fe20000000800 */
[----:B------:R-:W-:Y:S01]  /*6110*/  FADD.FTZ R89, R89, R94 ;  /* 0x0000005e59597221 */ /* 0x000fe20000010000 */
[----:B------:R-:W-:Y:S01]  /*6120*/  FADD.FTZ R95, R95, R2 ;  /* 0x000000025f5f7221 */ /* 0x000fe20000010000 */
[C---:B------:R-:W-:Y:S01]  /*6130*/  HMMA.16816.F32.BF16 R40, R80.reuse, R58, R40 ;  /* 0x0000003a5028723c */ /* 0x040fe20000041828 */
[----:B------:R-:W4:Y:S01]  /*6140*/  LDSM.16.MT88.4 R56, [R91+0x7400] ;  /* 0x007400005b38783b */ /* 0x000f220000004200 */
[----:B------:R-:W-:Y:S01]  /*6150*/  MUFU.EX2 R99, R99 ;  /* 0x0000006300637308 */ /* 0x000fe20000000800 */
[----:B------:R-:W-:Y:S01]  /*6160*/  FADD.FTZ R88, R88, R89 ;  /* 0x0000005958587221 */ /* 0x000fe20000010000 */
[----:B------:R-:W-:Y:S01]  /*6170*/  FADD.FTZ R95, R0, R95 ;  /* 0x0000005f005f7221 */ /* 0x000fe20000010000 */
[----:B------:R-:W-:Y:S02]  /*6180*/  MOV R0, R92 ;  /* 0x0000005c00007202 */ /* 0x000fe40000000f00 */
[----:B--2---:R-:W-:Y:S01]  /*6190*/  F2FP.BF16.F32.PACK_AB R85, R100, R123 ;  /* 0x0000007b6455723e */ /* 0x004fe200000010ff */
[----:B------:R-:W-:Y:S01]  /*61a0*/  HMMA.16816.F32.BF16 R12, R80, R16, R12 ;  /* 0x00000010500c723c */ /* 0x000fe2000004180c */
[----:B------:R-:W-:-:S07]  /*61b0*/  MOV R2, R93 ;  /* 0x0000005d00027202 */ /* 0x000fce0000000f00 */
[C---:B-1----:R-:W-:Y:S01]  /*61c0*/  HMMA.16816.F32.BF16 R44, R80.reuse, R52, R44 ;  /* 0x00000034502c723c */ /* 0x042fe2000004182c */
[----:B------:R-:W-:Y:S02]  /*61d0*/  FFMA.FTZ R52, R107, UR4, -R106 ;  /* 0x000000046b347c23 */ /* 0x000fe4000801086a */
[----:B------:R1:W-:Y:S05]  /*61e0*/  MUFU.EX2 R107, R113 ;  /* 0x00000071006b7308 */ /* 0x0003ea0000000800 */
[C---:B------:R-:W-:Y:S01]  /*61f0*/  HMMA.16816.F32.BF16 R16, R80.reuse, R18, R68 ;  /* 0x000000125010723c */ /* 0x040fe20000041844 */
[--C-:B------:R-:W-:Y:S02]  /*6200*/  FFMA.FTZ R68, R114, UR4, -R101.reuse ;  /* 0x0000000472447c23 */ /* 0x100fe40008010865 */
[----:B------:R2:W-:Y:S04]  /*6210*/  MUFU.EX2 R114, R52 ;  /* 0x0000003400727308 */ /* 0x0005e80000000800 */
[----:B------:R-:W5:Y:S01]  /*6220*/  MUFU.EX2 R122, R68 ;  /* 0x00000044007a7308 */ /* 0x000f620000000800 */
[----:B------:R-:W-:Y:S01]  /*6230*/  HMMA.16816.F32.BF16 R4, R80, R8, R4 ;  /* 0x000000085004723c */ /* 0x000fe20000041804 */
[----:B-1----:R-:W-:-:S02]  /*6240*/  FFMA.FTZ R113, R120, UR4, -R101 ;  /* 0x0000000478717c23 */ /* 0x002fc40008010865 */
[----:B------:R1:W-:Y:S04]  /*6250*/  MUFU.EX2 R120, R136 ;  /* 0x0000008800787308 */ /* 0x0003e80000000800 */
[----:B------:R-:W3:Y:S01]  /*6260*/  MUFU.EX2 R113, R113 ;  /* 0x0000007100717308 */ /* 0x000ee20000000800 */
[C---:B------:R-:W-:Y:S01]  /*6270*/  HMMA.16816.F32.BF16 R8, R80.reuse, R10, R76 ;  /* 0x0000000a5008723c */ /* 0x040fe2000004184c */
[----:B--2---:R-:W-:Y:S01]  /*6280*/  F2FP.BF16.F32.PACK_AB R52, R108, R109 ;  /* 0x0000006d6c34723e */ /* 0x004fe200000010ff */
[----:B------:R-:W-:Y:S01]  /*6290*/  LDSM.16.MT88.4 R76, [R91+0x6c00] ;  /* 0x006c00005b4c783b */ /* 0x000fe20000004200 */
[----:B------:R-:W-:Y:S01]  /*62a0*/  FADD.FTZ R109, R109, R88 ;  /* 0x000000586d6d7221 */ /* 0x000fe20000010000 */
[----:B-----5:R-:W-:Y:S02]  /*62b0*/  F2FP.BF16.F32.PACK_AB R53, R119, R122 ;  /* 0x0000007a7735723e */ /* 0x020fe400000010ff */
[----:B------:R-:W-:Y:S01]  /*62c0*/  LDSM.16.MT88.4 R68, [R98+0xc00] ;  /* 0x000c00006244783b */ /* 0x000fe20000004200 */
[----:B------:R-:W-:Y:S01]  /*62d0*/  FADD.FTZ R122, R122, R95 ;  /* 0x0000005f7a7a7221 */ /* 0x000fe20000010000 */
[----:B------:R-:W-:Y:S01]  /*62e0*/  HMMA.16816.F32.BF16 R48, R80, R54, R48 ;  /* 0x000000365030723c */ /* 0x000fe20000041830 */
[----:B------:R-:W-:Y:S01]  /*62f0*/  F2FP.BF16.F32.PACK_AB R54, R114, R107 ;  /* 0x0000006b7236723e */ /* 0x000fe200000010ff */
[----:B-1----:R-:W-:Y:S01]  /*6300*/  FFMA.FTZ R136, R121, UR4, -R106 ;  /* 0x0000000479887c23 */ /* 0x002fe2000801086a */
[----:B------:R-:W-:Y:S01]  /*6310*/  FFMA.FTZ R121, R110, UR4, -R101 ;  /* 0x000000046e797c23 */ /* 0x000fe20008010865 */
[----:B------:R-:W-:Y:S01]  /*6320*/  FADD.FTZ R108, R108, R109 ;  /* 0x0000006d6c6c7221 */ /* 0x000fe20000010000 */
[----:B---3--:R-:W-:Y:S01]  /*6330*/  F2FP.BF16.F32.PACK_AB R55, R113, R120 ;  /* 0x000000787137723e */ /* 0x008fe200000010ff */
[----:B------:R-:W-:-:S02]  /*6340*/  FADD.FTZ R119, R119, R122 ;  /* 0x0000007a77777221 */ /* 0x000fc40000010000 */
[----:B------:R-:W-:Y:S01]  /*6350*/  MUFU.EX2 R136, R136 ;  /* 0x0000008800887308 */ /* 0x000fe20000000800 */
[----:B------:R-:W-:Y:S01]  /*6360*/  FADD.FTZ R107, R107, R108 ;  /* 0x0000006c6b6b7221 */ /* 0x000fe20000010000 */
[----:B------:R-:W-:Y:S02]  /*6370*/  FADD.FTZ R120, R120, R119 ;  /* 0x0000007778787221 */ /* 0x000fe40000010000 */
[----:B------:R-:W-:Y:S01]  /*6380*/  HMMA.16816.F32.BF16 R12, R52, R60, R12 ;  /* 0x0000003c340c723c */ /* 0x000fe2000004180c */
[----:B------:R-:W-:Y:S01]  /*6390*/  MUFU.EX2 R121, R121 ;  /* 0x0000007900797308 */ /* 0x000fe20000000800 */
[----:B------:R-:W-:Y:S01]  /*63a0*/  FADD.FTZ R107, R114, R107 ;  /* 0x0000006b726b7221 */ /* 0x000fe20000010000 */
[----:B------:R-:W-:-:S05]  /*63b0*/  FADD.FTZ R120, R113, R120 ;  /* 0x0000007871787221 */ /* 0x000fca0000010000 */
[C---:B------:R-:W-:Y:S01]  /*63c0*/  HMMA.16816.F32.BF16 R16, R52.reuse, R62, R16 ;  /* 0x0000003e3410723c */ /* 0x040fe20000041810 */
[----:B------:R-:W1:Y:S07]  /*63d0*/  LDSM.16.MT88.4 R60, [R91+0x8400] ;  /* 0x008400005b3c783b */ /* 0x000e6e0000004200 */
[C---:B------:R-:W-:Y:S08]  /*63e0*/  HMMA.16816.F32.BF16 R4, R52.reuse, R64, R4 ;  /* 0x000000403404723c */ /* 0x040ff00000041804 */
        /* <DEDUP_REMOVED lines=10> */
[--C-:B------:R-:W-:Y:S01]  /*6490*/  FFMA.FTZ R112, R118, UR4, -R101.reuse ;  /* 0x0000000476707c23 */ /* 0x100fe20008010865 */
[--C-:B------:R-:W-:Y:S01]  /*64a0*/  FFMA.FTZ R118, R102, UR4, -R106.reuse ;  /* 0x0000000466767c23 */ /* 0x100fe2000801086a */
[----:B------:R-:W-:Y:S01]  /*64b0*/  FFMA.FTZ R102, R104, UR4, -R106 ;  /* 0x0000000468667c23 */ /* 0x000fe2000801086a */
[----:B------:R-:W-:-:S03]  /*64c0*/  FFMA.FTZ R104, R86, UR4, -R101 ;  /* 0x0000000456687c23 */ /* 0x000fc60008010865 */
[C---:B------:R-:W-:Y:S01]  /*64d0*/  HMMA.16816.F32.BF16 R32, R52.reuse, R66, R32 ;  /* 0x000000423420723c */ /* 0x040fe20000041820 */
[----:B------:R-:W-:Y:S04]  /*64e0*/  MUFU.EX2 R112, R112 ;  /* 0x0000007000707308 */ /* 0x000fe80000000800 */
[----:B------:R-:W-:Y:S03]  /*64f0*/  MUFU.EX2 R118, R118 ;  /* 0x0000007600767308 */ /* 0x000fe60000000800 */
[C---:B---3--:R-:W-:Y:S01]  /*6500*/  HMMA.16816.F32.BF16 R44, R52.reuse, R56, R44 ;  /* 0x00000038342c723c */ /* 0x048fe2000004182c */
[----:B------:R-:W-:Y:S04]  /*6510*/  MUFU.EX2 R102, R102 ;  /* 0x0000006600667308 */ /* 0x000fe80000000800 */
[----:B------:R-:W2:Y:S03]  /*6520*/  MUFU.EX2 R104, R104 ;  /* 0x0000006800687308 */ /* 0x000ea60000000800 */
[----:B------:R-:W-:Y:S01]  /*6530*/  HMMA.16816.F32.BF16 R48, R52, R58, R48 ;  /* 0x0000003a3430723c */ /* 0x000fe20000041830 */
[--C-:B------:R-:W-:Y:S01]  /*6540*/  FFMA.FTZ R52, R117, UR4, -R106.reuse ;  /* 0x0000000475347c23 */ /* 0x100fe2000801086a */
[----:B------:R-:W3:Y:S01]  /*6550*/  LDSM.16.MT88.4 R56, [R98+0x800] ;  /* 0x000800006238783b */ /* 0x000ee20000004200 */
[----:B------:R-:W-:Y:S01]  /*6560*/  FFMA.FTZ R117, R116, UR4, -R101 ;  /* 0x0000000474757c23 */ /* 0x000fe20008010865 */
[--C-:B------:R-:W-:Y:S01]  /*6570*/  FFMA.FTZ R53, R111, UR4, -R106.reuse ;  /* 0x000000046f357c23 */ /* 0x100fe2000801086a */
[----:B------:R-:W-:Y:S01]  /*6580*/  FFMA.FTZ R55, R115, UR4, -R106 ;  /* 0x0000000473377c23 */ /* 0x000fe2000801086a */
[----:B------:R-:W4:Y:S04]  /*6590*/  MUFU.EX2 R111, R52 ;  /* 0x00000034006f7308 */ /* 0x000f280000000800 */
[----:B------:R-:W-:Y:S01]  /*65a0*/  MUFU.EX2 R115, R53 ;  /* 0x0000003500737308 */ /* 0x000fe20000000800 */
[----:B--2---:R-:W-:-:S03]  /*65b0*/  F2FP.BF16.F32.PACK_AB R87, R104, R99 ;  /* 0x000000636857723e */ /* 0x004fc600000010ff */
[----:B------:R-:W2:Y:S04]  /*65c0*/  MUFU.EX2 R110, R55 ;  /* 0x00000037006e7308 */ /* 0x000ea80000000800 */
[----:B------:R-:W5:Y:S01]  /*65d0*/  MUFU.EX2 R116, R64 ;  /* 0x0000004000747308 */ /* 0x000f620000000800 */
[C---:B----4-:R-:W-:Y:S01]  /*65e0*/  F2FP.BF16.F32.PACK_AB R52, R111.reuse, R136 ;  /* 0x000000886f34723e */ /* 0x050fe200000010ff */
[----:B------:R-:W-:Y:S02]  /*65f0*/  FADD.FTZ R136, R136, R107 ;  /* 0x0000006b88887221 */ /* 0x000fe40000010000 */
[----:B------:R-:W4:Y:S02]  /*6600*/  MUFU.EX2 R117, R117 ;  /* 0x0000007500757308 */ /* 0x000f240000000800 */
[----:B------:R-:W-:Y:S01]  /*6610*/  FADD.FTZ R136, R111, R136 ;  /* 0x000000886f887221 */ /* 0x000fe20000010000 */
[----:B--2---:R-:W-:-:S03]  /*6620*/  F2FP.BF16.F32.PACK_AB R54, R110, R115 ;  /* 0x000000736e36723e */ /* 0x004fc600000010ff */
[----:B------:R-:W-:Y:S01]  /*6630*/  FADD.FTZ R115, R115, R136 ;  /* 0x0000008873737221 */ /* 0x000fe20000010000 */
[----:B-----5:R-:W-:Y:S01]  /*6640*/  F2FP.BF16.F32.PACK_AB R53, R116, R121 ;  /* 0x000000797435723e */ /* 0x020fe200000010ff */
[----:B------:R-:W2:Y:S01]  /*6650*/  LDSM.16.MT88.4 R64, [R91+0x7800] ;  /* 0x007800005b40783b */ /* 0x000ea20000004200 */
[----:B------:R-:W-:Y:S01]  /*6660*/  FADD.FTZ R121, R121, R120 ;  /* 0x0000007879797221 */ /* 0x000fe20000010000 */
[----:B------:R-:W-:Y:S01]  /*6670*/  FADD.FTZ R115, R110, R115 ;  /* 0x000000736e737221 */ /* 0x000fe20000010000 */
[----:B----4-:R-:W-:Y:S02]  /*6680*/  F2FP.BF16.F32.PACK_AB R55, R112, R117 ;  /* 0x000000757037723e */ /* 0x010fe400000010ff */
[----:B------:R-:W-:-:S04]  /*6690*/  FADD.FTZ R116, R116, R121 ;  /* 0x0000007974747221 */ /* 0x000fc80000010000 */
[----:B------:R-:W-:Y:S01]  /*66a0*/  FADD.FTZ R117, R117, R116 ;  /* 0x0000007475757221 */ /* 0x000fe20000010000 */
[----:B-1----:R-:W-:Y:S03]  /*66b0*/  HMMA.16816.F32.BF16 R4, R52, R60, R4 ;  /* 0x0000003c3404723c */ /* 0x002fe60000041804 */
[----:B------:R-:W-:-:S04]  /*66c0*/  FADD.FTZ R112, R112, R117 ;  /* 0x0000007570707221 */ /* 0x000fc80000010000 */
[----:B------:R-:W-:Y:S01]  /*66d0*/  FADD.FTZ R123, R123, R112 ;  /* 0x000000707b7b7221 */ /* 0x000fe20000010000 */
[----:B------:R-:W-:Y:S01]  /*66e0*/  HMMA.16816.F32.BF16 R8, R52, R62, R8 ;  /* 0x0000003e3408723c */ /* 0x000fe20000041808 */
[----:B------:R-:W1:Y:S02]  /*66f0*/  LDSM.16.MT88.4 R60, [R98+0x1800] ;  /* 0x00180000623c783b */ /* 0x000e640000004200 */
[----:B------:R-:W-:-:S04]  /*6700*/  FADD.FTZ R100, R100, R123 ;  /* 0x0000007b64647221 */ /* 0x000fc80000010000 */
[----:B------:R-:W-:Y:S01]  /*6710*/  FADD.FTZ R99, R99, R100 ;  /* 0x0000006463637221 */ /* 0x000fe20000010000 */
[----:B---3--:R-:W-:Y:S03]  /*6720*/  HMMA.16816.F32.BF16 R12, R52, R56, R12 ;  /* 0x00000038340c723c */ /* 0x008fe6000004180c */
[----:B------:R-:W-:-:S05]  /*6730*/  FADD.FTZ R142, R104, R99 ;  /* 0x00000063688e7221 */ /* 0x000fca0000010000 */
[C---:B------:R-:W-:Y:S01]  /*6740*/  HMMA.16816.F32.BF16 R16, R52.reuse, R58, R16 ;  /* 0x0000003a3410723c */ /* 0x040fe20000041810 */
[----:B------:R-:W3:Y:S07]  /*6750*/  LDSM.16.MT88.4 R56, [R91+0x8800] ;  /* 0x008800005b38783b */ /* 0x000eee0000004200 */
[C---:B--2---:R-:W-:Y:S08]  /*6760*/  HMMA.16816.F32.BF16 R20, R52.reuse, R64, R20 ;  /* 0x000000403414723c */ /* 0x044ff00000041814 */
[C---:B------:R-:W-:Y:S08]  /*6770*/  HMMA.16816.F32.BF16 R24, R52.reuse, R66, R24 ;  /* 0x000000423418723c */ /* 0x040ff00000041818 */
[C---:B-1----:R-:W-:Y:S08]  /*6780*/  HMMA.16816.F32.BF16 R28, R52.reuse, R60, R28 ;  /* 0x0000003c341c723c */ /* 0x042ff0000004181c */
[C---:B------:R-:W-:Y:S01]  /*6790*/  HMMA.16816.F32.BF16 R32, R52.reuse, R62, R32 ;  /* 0x0000003e3420723c */ /* 0x040fe20000041820 */
[----:B------:R-:W1:Y:S07]  /*67a0*/  LDSM.16.MT88.4 R60, [R98+0x2800] ;  /* 0x00280000623c783b */ /* 0x000e6e0000004200 */
[----:B---3--:R-:W-:Y:S01]  /*67b0*/  HMMA.16816.F32.BF16 R36, R52, R56, R36 ;  /* 0x000000383424723c */ /* 0x008fe20000041824 */
[--C-:B------:R-:W-:Y:S01]  /*67c0*/  FFMA.FTZ R56, R105, UR4, -R106.reuse ;  /* 0x0000000469387c23 */ /* 0x100fe2000801086a */
[----:B------:R-:W-:-:S03]  /*67d0*/  FFMA.FTZ R105, R103, UR4, -R106 ;  /* 0x0000000467697c23 */ /* 0x000fc6000801086a */
[----:B------:R-:W2:Y:S03]  /*67e0*/  MUFU.EX2 R103, R56 ;  /* 0x0000003800677308 */ /* 0x000ea60000000800 */
[----:B------:R-:W-:Y:S01]  /*67f0*/  HMMA.16816.F32.BF16 R40, R52, R58, R40 ;  /* 0x0000003a3428723c */ /* 0x000fe20000041828 */
[----:B------:R-:W3:Y:S01]  /*6800*/  MUFU.EX2 R105, R105 ;  /* 0x0000006900697308 */ /* 0x000ee20000000800 */
[----:B--2---:R-:W-:Y:S01]  /*6810*/  F2FP.BF16.F32.PACK_AB R84, R103, R118 ;  /* 0x000000766754723e */ /* 0x004fe200000010ff */
[----:B------:R-:W-:Y:S01]  /*6820*/  FADD.FTZ R118, R118, R115 ;  /* 0x0000007376767221 */ /* 0x000fe20000010000 */
[----:B---3--:R-:W-:-:S03]  /*6830*/  F2FP.BF16.F32.PACK_AB R86, R105, R102 ;  /* 0x000000666956723e */ /* 0x008fc600000010ff */
[----:B------:R-:W-:-:S04]  /*6840*/  FADD.FTZ R103, R103, R118 ;  /* 0x0000007667677221 */ /* 0x000fc80000010000 */
[----:B------:R-:W-:Y:S01]  /*6850*/  FADD.FTZ R102, R102, R103 ;  /* 0x0000006766667221 */ /* 0x000fe20000010000 */
[----:B------:R-:W-:Y:S01]  /*6860*/  HMMA.16816.F32.BF16 R80, R84, R76, R4 ;  /* 0x0000004c5450723c */ /* 0x000fe20000041804 */
[----:B------:R-:W2:Y:S02]  /*6870*/  LDSM.16.MT88.4 R4, [R91+0x8c00] ;  /* 0x008c00005b04783b */ /* 0x000ea40000004200 */
[----:B------:R-:W-:-:S05]  /*6880*/  FADD.FTZ R143, R105, R102 ;  /* 0x00000066698f7221 */ /* 0x000fca0000010000 */
[C---:B-1----:R-:W-:Y:S08]  /*6890*/  HMMA.16816.F32.BF16 R44, R52.reuse, R60, R44 ;  /* 0x0000003c342c723c */ /* 0x042ff0000004182c */
[----:B------:R-:W-:Y:S01]  /*68a0*/  HMMA.16816.F32.BF16 R48, R52, R62, R48 ;  /* 0x0000003e3430723c */ /* 0x000fe20000041830 */
[----:B------:R-:W1:Y:S04]  /*68b0*/  LDSM.16.MT88.4 R60, [R91+0x7c00] ;  /* 0x007c00005b3c783b */ /* 0x000e680000004200 */
[----:B------:R-:W3:Y:S03]  /*68c0*/  LDSM.16.MT88.4 R52, [R98+0x1c00] ;  /* 0x001c00006234783b */ /* 0x000ee60000004200 */
[C---:B------:R-:W-:Y:S01]  /*68d0*/  HMMA.16816.F32.BF16 R76, R84.reuse, R78, R8 ;  /* 0x0000004e544c723c */ /* 0x040fe20000041808 */
[----:B------:R-:W4:Y:S07]  /*68e0*/  LDSM.16.MT88.4 R8, [R98+0x2c00] ;  /* 0x002c00006208783b */ /* 0x000f2e0000004200 */
[C---:B------:R-:W-:Y:S08]  /*68f0*/  HMMA.16816.F32.BF16 R72, R84.reuse, R68, R12 ;  /* 0x000000445448723c */ /* 0x040ff0000004180c */
[C---:B------:R-:W-:Y:S08]  /*6900*/  HMMA.16816.F32.BF16 R68, R84.reuse, R70, R16 ;  /* 0x000000465444723c */ /* 0x040ff00000041810 */
[C---:B--2---:R-:W-:Y:S08]  /*6910*/  HMMA.16816.F32.BF16 R36, R84.reuse, R4, R36 ;  /* 0x000000045424723c */ /* 0x044ff00000041824 */
[C---:B------:R-:W-:Y:S08]  /*6920*/  HMMA.16816.F32.BF16 R40, R84.reuse, R6, R40 ;  /* 0x000000065428723c */ /* 0x040ff00000041828 */
[C---:B-1----:R-:W-:Y:S08]  /*6930*/  HMMA.16816.F32.BF16 R64, R84.reuse, R60, R20 ;  /* 0x0000003c5440723c */ /* 0x042ff00000041814 */
[C---:B---3--:R-:W-:Y:S08]  /*6940*/  HMMA.16816.F32.BF16 R56, R84.reuse, R52, R28 ;  /* 0x000000345438723c */ /* 0x048ff0000004181c */
[C---:B------:R-:W-:Y:S08]  /*6950*/  HMMA.16816.F32.BF16 R60, R84.reuse, R62, R24 ;  /* 0x0000003e543c723c */ /* 0x040ff00000041818 */
[C---:B------:R-:W-:Y:S08]  /*6960*/  HMMA.16816.F32.BF16 R52, R84.reuse, R54, R32 ;  /* 0x000000365434723c */ /* 0x040ff00000041820 */
[C---:B----4-:R-:W-:Y:S08]  /*6970*/  HMMA.16816.F32.BF16 R44, R84.reuse, R8, R44 ;  /* 0x00000008542c723c */ /* 0x050ff0000004182c */
[----:B------:R-:W-:-:S15]  /*6980*/  HMMA.16816.F32.BF16 R48, R84, R10, R48 ;  /* 0x0000000a5430723c */ /* 0x000fde0000041830 */
[----:B------:R-:W-:-:S05]  /*6990*/  NOP ;  /* 0x0000000000007918 */ /* 0x000fca0000000000 */
.L_x_4286:
        /* <DEDUP_REMOVED lines=19> */
.L_x_4296:
[----:B------:R-:W-:Y:S01]  /*6ad0*/  @!P1 IADD3 R5, P0, PT, RZ, -R137, RZ ;  /* 0x80000089ff059210 */ /* 0x000fe20007f1e0ff */
[----:B------:R-:W1:Y:S01]  /*6ae0*/  @!P1 LDC R86, c[0x0][0x3c0] ;  /* 0x0000f000ff569b82 */ /* 0x000e620000000800 */
[C---:B------:R-:W-:Y:S01]  /*6af0*/  LOP3.LUT R134, R90.reuse, 0x18, RZ, 0xc0, !PT ;  /* 0x000000185a867812 */ /* 0x040fe200078ec0ff */
[----:B------:R-:W-:Y:S06]  /*6b00*/  DEPBAR.LE SB0, 0x0 ;  /* 0x000080000000791a */ /* 0x000fec0000000000 */
[----:B------:R-:W2:Y:S08]  /*6b10*/  LDC R85, c[0x0][0x3c4] ;  /* 0x0000f100ff557b82 */ /* 0x000eb00000000800 */
[----:B------:R-:W-:Y:S01]  /*6b20*/  BAR.SYNC.DEFER_BLOCKING 0x0 ;  /* 0x0000000000007b1d */ /* 0x000fe20000010000 */
[----:B------:R-:W-:Y:S02]  /*6b30*/  IMAD.SHL.U32 R127, R90, 0x8, RZ ;  /* 0x000000085a7f7824 */ /* 0x000fe400078e00ff */
[----:B------:R-:W-:Y:S03]  /*6b40*/  IMAD.MOV.U32 R2, RZ, RZ, R130 ;  /* 0x000000ffff027224 */ /* 0x000fe600078e0082 */
[C---:B------:R-:W-:Y:S02]  /*6b50*/  LOP3.LUT R133, R127.reuse, 0xd8, RZ, 0xc0, !PT ;  /* 0x000000d87f857812 */ /* 0x040fe400078ec0ff */
[----:B------:R-:W-:Y:S02]  /*6b60*/  LOP3.LUT R0, R127, 0x1f20, RZ, 0xc0, !PT ;  /* 0x00001f207f007812 */ /* 0x000fe400078ec0ff */
[----:B------:R-:W-:Y:S04]  /*6b70*/  LOP3.LUT R133, R133, R134, RZ, 0x3c, !PT ;  /* 0x0000008685857212 */ /* 0x000fe800078e3cff */
        /* <DEDUP_REMOVED lines=62> */
[C---:B------:R-:W-:Y:S01]  /*6f60*/  IMAD.WIDE.U32 R8, R5.reuse, UR8, R8 ;  /* 0x0000000805087c25 */ /* 0x040fe2000f8e0008 */
[----:B------:R-:W-:Y:S02]  /*6f70*/  SHF.R.S32.HI R6, RZ, 0x1f, R5 ;  /* 0x0000001fff067819 */ /* 0x000fe40000011405 */
[----:B------:R-:W-:Y:S03]  /*6f80*/  LEA R130, P0, R8, R2, 0x1 ;  /* 0x0000000208827211 */ /* 0x000fe600078008ff */
[----:B------:R-:W-:Y:S04]  /*6f90*/  IMAD R6, R6, UR8, RZ ;  /* 0x0000000806067c24 */ /* 0x000fe8000f8e02ff */
[----:B------:R-:W-:Y:S04]  /*6fa0*/  IMAD R6, R5, UR9, R6 ;  /* 0x0000000905067c24 */ /* 0x000fe8000f8e0206 */
[----:B------:R-:W-:Y:S05]  /*6fb0*/  IMAD.IADD R131, R9, 0x1, R6 ;  /* 0x0000000109837824 */ /* 0x000fea00078e0206 */
[----:B------:R-:W-:Y:S07]  /*6fc0*/  LEA.HI.X R131, R8, R0, R131, 0x1, P0 ;  /* 0x0000000008837211 */ /* 0x000fee00000f0c83 */
.L_x_4293:
[----:B------:R-:W-:Y:S02]  /*6fd0*/  LEA R133, R133, UR5, 0x1 ;  /* 0x0000000585857c11 */ /* 0x000fe4000f8e08ff */
[C---:B------:R-:W-:Y:S02]  /*6fe0*/  LEA R144, P0, R86.reuse, R130, 0x6 ;  /* 0x0000008256907211 */ /* 0x040fe400078030ff */
[----:B------:R-:W-:Y:S01]  /*6ff0*/  MOV R2, 0x20 ;  /* 0x0000002000027802 */ /* 0x000fe20000000f00 */
[----:B------:R-:W-:Y:S01]  /*7000*/  @!PT LDS RZ, [RZ] ;  /* 0x00000000fffff984 */ /* 0x000fe20000000800 */
[----:B------:R-:W-:Y:S01]  /*7010*/  @!PT LDS RZ, [RZ] ;  /* 0x00000000fffff984 */ /* 0x000fe20000000800 */
[----:B------:R-:W-:Y:S01]  /*7020*/  @!PT LDS RZ, [RZ] ;  /* 0x00000000fffff984 */ /* 0x000fe20000000800 */
[----:B------:R-:W-:Y:S01]  /*7030*/  LDGSTS.E.BYPASS.LTC128B.128 [R133+0x6000], desc[UR16][R130.64] ;  /* 0x0600000082857fae */ /* 0x000fe2000b981a10 */
[----:B------:R-:W-:Y:S02]  /*7040*/  LEA.HI.X R145, R86, R131, R85, 0x6, P0 ;  /* 0x0000008356917211 */ /* 0x000fe400000f3455 */
[----:B------:R-:W-:Y:S03]  /*7050*/  LOP3.LUT P0, RZ, R90, 0x4, RZ, 0xc0, !PT ;  /* 0x000000045aff7812 */ /* 0x000fe6000780c0ff */
[----:B------:R-:W-:Y:S01]  /*7060*/  LDGSTS.E.BYPASS.LTC128B.128 [R133+0x7000], desc[UR16][R130.64+0x40] ;  /* 0x0700004082857fae */ /* 0x000fe2000b981a10 */
[----:B------:R-:W-:Y:S02]  /*7070*/  ISETP.NE.AND P2, PT, R140, 0x1, PT ;  /* 0x000000018c00780c */ /* 0x000fe40003f45270 */
[----:B------:R-:W-:Y:S03]  /*7080*/  SEL R2, R2, 0xffffffe0, !P0 ;  /* 0xffffffe002027807 */ /* 0x000fe60004000000 */
[----:B------:R-:W-:Y:S01]  /*7090*/  LDGSTS.E.BYPASS.LTC128B.128 [R133+0x8000], desc[UR16][R130.64+0x80] ;  /* 0x0800008082857fae */ /* 0x000fe2000b981a10 */
[-C--:B------:R-:W-:Y:S05]  /*70a0*/  IADD3 R0, PT, PT, R125, R2.reuse, RZ ;  /* 0x000000027d007210 */ /* 0x080fea0007ffe0ff */
[----:B------:R-:W-:Y:S01]  /*70b0*/  LDGSTS.E.BYPASS.LTC128B.128 [R133+0x6800], desc[UR16][R144.64] ;  /* 0x0680000090857fae */ /* 0x000fe2000b981a10 */
[----:B------:R-:W-:Y:S05]  /*70c0*/  IADD3 R84, PT, PT, R124, R2, RZ ;  /* 0x000000027c547210 */ /* 0x000fea0007ffe0ff */
[----:B------:R-:W-:Y:S06]  /*70d0*/  LDGSTS.E.BYPASS.LTC128B.128 [R133+0x7800], desc[UR16][R144.64+0x40] ;  /* 0x0780004090857fae */ /* 0x000fec000b981a10 */
[----:B------:R1:W-:Y:S06]  /*70e0*/  LDGSTS.E.BYPASS.LTC128B.128 [R133+0x8800], desc[UR16][R144.64+0x80] ;  /* 0x0880008090857fae */ /* 0x0003ec000b981a10 */
[----:B------:R-:W-:Y:S06]  /*70f0*/  LDSM.16.M88.4 R92, [R125] ;  /* 0x000000007d5c783b */ /* 0x000fec0000000200 */
[----:B------:R-:W2:Y:S06]  /*7100*/  LDSM.16.M88.4 R96, [R124+0x3000] ;  /* 0x003000007c60783b */ /* 0x000eac0000000200 */
[----:B------:R-:W5:Y:S06]  /*7110*/  LDSM.16.M88.4 R100, [R124+0x3400] ;  /* 0x003400007c64783b */ /* 0x000f6c0000000200 */
[----:B------:R-:W3:Y:S06]  /*7120*/  LDSM.16.M88.4 R104, [R124+0x3800] ;  /* 0x003800007c68783b */ /* 0x000eec0000000200 */
[----:B------:R-:W0:Y:S06]  /*7130*/  LDGDEPBAR ;  /* 0x00000000000079af */ /* 0x000e2c0000000000 */
[----:B------:R-:W4:Y:S06]  /*7140*/  LDSM.16.M88.4 R108, [R124+0x3c00] ;  /* 0x003c00007c6c783b */ /* 0x000f2c0000000200 */
[----:B------:R-:W-:Y:S06]  /*7150*/  LDSM.16.M88.4 R112, [R0] ;  /* 0x000000000070783b */ /* 0x000fec0000000200 */
[----:B------:R-:W1:Y:S01]  /*7160*/  LDSM.16.M88.4 R116, [R84+0x3000] ;  /* 0x003000005474783b */ /* 0x000e620000000200 */
[C---:B--2---:R-:W-:Y:S05]  /*7170*/  HMMA.16816.F32.BF16 R4, R92.reuse, R96, RZ ;  /* 0x000000605c04723c */ /* 0x044fea00000418ff */
[----:B------:R-:W2:Y:S03]  /*7180*/  LDSM.16.M88.4 R120, [R84+0x3400] ;  /* 0x003400005478783b */ /* 0x000ea60000000200 */
[C---:B------:R-:W-:Y:S03]  /*7190*/  HMMA.16816.F32.BF16 R8, R92.reuse, R98, RZ ;  /* 0x000000625c08723c */ /* 0x040fe600000418ff */
        /* <DEDUP_REMOVED lines=9> */
[----:B------:R-:W3:Y:S07]  /*7230*/  LDSM.16.M88.4 R92, [R84+0x3800] ;  /* 0x00380000545c783b */ /* 0x000eee0000000200 */
[C---:B-1----:R-:W-:Y:S08]  /*7240*/  HMMA.16816.F32.BF16 R4, R112.reuse, R116, R4 ;  /* 0x000000747004723c */ /* 0x042ff00000041804 */
[C---:B------:R-:W-:Y:S08]  /*7250*/  HMMA.16816.F32.BF16 R8, R112.reuse, R118, R8 ;  /* 0x000000767008723c */ /* 0x040ff00000041808 */
[C---:B--2---:R-:W-:Y:S08]  /*7260*/  HMMA.16816.F32.BF16 R12, R112.reuse, R120, R12 ;  /* 0x00000078700c723c */ /* 0x044ff0000004180c */
[C---:B------:R-:W-:Y:S08]  /*7270*/  HMMA.16816.F32.BF16 R16, R112.reuse, R122, R16 ;  /* 0x0000007a7010723c */ /* 0x040ff00000041810 */
[C---:B---3--:R-:W-:Y:S08]  /*7280*/  HMMA.16816.F32.BF16 R20, R112.reuse, R92, R20 ;  /* 0x0000005c7014723c */ /* 0x048ff00000041814 */
        /* <DEDUP_REMOVED lines=16> */
[----:B------:R-:W2:Y:S06]  /*7390*/  LDSM.16.M88.4 R92, [R84+0x4400] ;  /* 0x00440000545c783b */ /* 0x000eac0000000200 */
[----:B------:R-:W-:Y:S01]  /*73a0*/  LDSM.16.M88.4 R104, [R84+0x4c00] ;  /* 0x004c00005468783b */ /* 0x000fe20000000200 */
        /* <DEDUP_REMOVED lines=12> */
[----:B------:R-:W3:Y:S01]  /*7470*/  LDSM.16.M88.4 R104, [R124+0x5800] ;  /* 0x005800007c68783b */ /* 0x000ee20000000200 */
        /* <DEDUP_REMOVED lines=14> */
[C---:B------:R-:W-:Y:S11]  /*7560*/  HMMA.16816.F32.BF16 R8, R100.reuse, R106, R8 ;  /* 0x0000006a6408723c */ /* 0x040ff60000041808 */
[----:B------:R-:W-:Y:S01]  /*7570*/  FMUL.FTZ R85, R4, UR10 ;  /* 0x0000000a04557c20 */ /* 0x000fe20008410000 */
[----:B------:R-:W-:Y:S01]  /*7580*/  FMUL.FTZ R87, R5, UR10 ;  /* 0x0000000a05577c20 */ /* 0x000fe20008410000 */
[----:B------:R-:W-:Y:S01]  /*7590*/  FMUL.FTZ R165, R6, UR10 ;  /* 0x0000000a06a57c20 */ /* 0x000fe20008410000 */
[----:B------:R-:W-:Y:S01]  /*75a0*/  FMUL.FTZ R164, R7, UR10 ;  /* 0x0000000a07a47c20 */ /* 0x000fe20008410000 */
[----:B------:R2:W4:Y:S04]  /*75b0*/  MUFU.TANH R111, R85 ;  /* 0x00000055006f7308 */ /* 0x0005280000002400 */
[----:B------:R-:W-:Y:S01]  /*75c0*/  FMUL.FTZ R86, R8, UR10 ;  /* 0x0000000a08567c20 */ /* 0x000fe20008410000 */
[----:B------:R-:W-:Y:S05]  /*75d0*/  FMUL.FTZ R88, R9, UR10 ;  /* 0x0000000a09587c20 */ /* 0x000fea0008410000 */
[----:B------:R5:W3:Y:S01]  /*75e0*/  MUFU.TANH R109, R87 ;  /* 0x00000057006d7308 */ /* 0x000ae20000002400 */
[C---:B-1----:R-:W-:Y:S09]  /*75f0*/  HMMA.16816.F32.BF16 R12, R100.reuse, R92, R12 ;  /* 0x0000005c640c723c */ /* 0x042ff2000004180c */
[----:B------:R-:W1:Y:S01]  /*7600*/  MUFU.TANH R119, R86 ;  /* 0x0000005600777308 */ /* 0x000e620000002400 */
[----:B--2---:R-:W-:Y:S01]  /*7610*/  FMUL.FTZ R85, R11, UR10 ;  /* 0x0000000a0b557c20 */ /* 0x004fe20008410000 */
[C---:B------:R-:W-:Y:S08]  /*7620*/  HMMA.16816.F32.BF16 R16, R100.reuse, R94, R16 ;  /* 0x0000005e6410723c */ /* 0x040ff00000041810 */
[----:B------:R-:W2:Y:S01]  /*7630*/  MUFU.TANH R110, R85 ;  /* 0x00000055006e7308 */ /* 0x000ea20000002400 */
[----:B-----5:R-:W-:Y:S01]  /*7640*/  FMUL.FTZ R87, R10, UR10 ;  /* 0x0000000a0a577c20 */ /* 0x020fe20008410000 */
[C---:B---3--:R-:W-:Y:S03]  /*7650*/  HMMA.16816.F32.BF16 R20, R100.reuse, R96, R20 ;  /* 0x000000606414723c */ /* 0x048fe60000041814 */
[----:B------:R-:W-:Y:S01]  /*7660*/  FMUL.FTZ R157, R12, UR10 ;  /* 0x0000000a0c9d7c20 */ /* 0x000fe20008410000 */
[----:B------:R-:W-:Y:S04]  /*7670*/  FMUL.FTZ R163, R13, UR10 ;  /* 0x0000000a0da37c20 */ /* 0x000fe80008410000 */
[----:B------:R3:W1:Y:S01]  /*7680*/  MUFU.TANH R118, R87 ;  /* 0x0000005700767308 */ /* 0x0006620000002400 */
[----:B------:R-:W-:Y:S01]  /*7690*/  FMUL.FTZ R160, R14, UR10 ;  /* 0x0000000a0ea07c20 */ /* 0x000fe20008410000 */
[----:B------:R-:W-:Y:S01]  /*76a0*/  FMUL.FTZ R158, R15, UR10 ;  /* 0x0000000a0f9e7c20 */ /* 0x000fe20008410000 */
[C---:B------:R-:W-:Y:S03]  /*76b0*/  HMMA.16816.F32.BF16 R24, R100.reuse, R98, R24 ;  /* 0x000000626418723c */ /* 0x040fe60000041818 */
[----:B------:R-:W-:Y:S01]  /*76c0*/  FMUL.FTZ R161, R16, UR10 ;  /* 0x0000000a10a17c20 */ /* 0x000fe20008410000 */
[----:B------:R-:W-:Y:S03]  /*76d0*/  FMUL.FTZ R159, R17, UR10 ;  /* 0x0000000a119f7c20 */ /* 0x000fe60008410000 */
[----:B------:R5:W1:Y:S01]  /*76e0*/  MUFU.TANH R117, R88 ;  /* 0x0000005800757308 */ /* 0x000a620000002400 */
[----:B------:R-:W-:Y:S01]  /*76f0*/  FMUL.FTZ R162, R18, UR10 ;  /* 0x0000000a12a27c20 */ /* 0x000fe20008410000 */
[----:B------:R-:W-:Y:S01]  /*7700*/  FMUL.FTZ R156, R19, UR10 ;  /* 0x0000000a139c7c20 */ /* 0x000fe20008410000 */
[----:B------:R-:W-:Y:S01]  /*7710*/  FMUL.FTZ R151, R20, UR10 ;  /* 0x0000000a14977c20 */ /* 0x000fe20008410000 */
[----:B------:R-:W-:Y:S06]  /*7720*/  FMUL.FTZ R149, R21, UR10 ;  /* 0x0000000a15957c20 */ /* 0x000fec0008410000 */
[----:B------:R-:W1:Y:S01]  /*7730*/  MUFU.TANH R165, R165 ;  /* 0x000000a500a57308 */ /* 0x000e620000002400 */
[----:B------:R-:W-:Y:S01]  /*7740*/  FMUL.FTZ R148, R22, UR10 ;  /* 0x0000000a16947c20 */ /* 0x000fe20008410000 */
[----:B---3--:R-:W3:Y:S01]  /*7750*/  LDSM.16.M88.4 R84, [R84+0x5c00] ;  /* 0x005c00005454783b */ /* 0x008ee20000000200 */
[----:B------:R-:W-:Y:S04]  /*7760*/  DEPBAR.LE SB0, 0x0 ;  /* 0x000080000000791a */ /* 0x000fe80000000000 */
[----:B------:R-:W-:Y:S03]  /*7770*/  FMUL.FTZ R150, R23, UR10 ;  /* 0x0000000a17967c20 */ /* 0x000fe60008410000 */
[----:B------:R-:W1:Y:S01]  /*7780*/  MUFU.TANH R164, R164 ;  /* 0x000000a400a47308 */ /* 0x000e620000002400 */
[----:B------:R-:W-:Y:S01]  /*7790*/  BAR.SYNC.DEFER_BLOCKING 0x0 ;  /* 0x0000000000007b1d */ /* 0x000fe20000010000 */
[----:B------:R-:W-:Y:S01]  /*77a0*/  FMUL.FTZ R153, R24, UR10 ;  /* 0x0000000a18997c20 */ /* 0x000fe20008410000 */
[----:B------:R-:W-:Y:S01]  /*77b0*/  FMUL.FTZ R155, R25, UR10 ;  /* 0x0000000a199b7c20 */ /* 0x000fe20008410000 */
[----:B------:R-:W-:Y:S01]  /*77c0*/  FMUL.FTZ R152, R26, UR10 ;  /* 0x0000000a1a987c20 */ /* 0x000fe20008410000 */
[----:B------:R-:W-:Y:S05]  /*77d0*/  FMUL.FTZ R154, R27, UR10 ;  /* 0x0000000a1b9a7c20 */ /* 0x000fea0008410000 */
[----:B------:R-:W1:Y:S10]  /*77e0*/  MUFU.TANH R157, R157 ;  /* 0x0000009d009d7308 */ /* 0x000e740000002400 */
[----:B------:R-:W1:Y:S10]  /*77f0*/  MUFU.TANH R163, R163 ;  /* 0x000000a300a37308 */ /* 0x000e740000002400 */
[----:B------:R-:W1:Y:S10]  /*7800*/  MUFU.TANH R160, R160 ;  /* 0x000000a000a07308 */ /* 0x000e740000002400 */
[----:B------:R-:W1:Y:S01]  /*7810*/  MUFU.TANH R158, R158 ;  /* 0x0000009e009e7308 */ /* 0x000e620000002400 */
[C---:B---3--:R-:W-:Y:S09]  /*7820*/  HMMA.16816.F32.BF16 R28, R100.reuse, R84, R28 ;  /* 0x00000054641c723c */ /* 0x048ff2000004181c */
[----:B------:R-:W3:Y:S01]  /*7830*/  MUFU.TANH R161, R161 ;  /* 0x000000a100a17308 */ /* 0x000ee20000002400 */
[----:B------:R-:W-:Y:S09]  /*7840*/  HMMA.16816.F32.BF16 R32, R100, R86, R32 ;  /* 0x000000566420723c */ /* 0x000ff20000041820 */
[----:B------:R-:W1:Y:S01]  /*7850*/  MUFU.TANH R159, R159 ;  /* 0x0000009f009f7308 */ /* 0x000e620000002400 */
[----:B------:R-:W-:Y:S01]  /*7860*/  FMUL.FTZ R144, R28, UR10 ;  /* 0x0000000a1c907c20 */ /* 0x000fe20008410000 */
[----:B------:R-:W-:Y:S01]  /*7870*/  FMUL.FTZ R147, R29, UR10 ;  /* 0x0000000a1d937c20 */ /* 0x000fe20008410000 */
[----:B-----5:R-:W-:Y:S07]  /*7880*/  FMUL.FTZ R88, R30, UR10 ;  /* 0x0000000a1e587c20 */ /* 0x020fee0008410000 */
        /* <DEDUP_REMOVED lines=100> */
.L_x_4295:
[----:B------:R-:W-:Y:S01]  /*7ed0*/  @!PT LDS RZ, [RZ] ;  /* 0x00000000fffff984 */ /* 0x000fe20000000800 */
[----:B------:R-:W-:Y:S01]  /*7ee0*/  @!PT LDS RZ, [RZ] ;  /* 0x00000000fffff984 */ /* 0x000fe20000000800 */
[----:B------:R-:W-:Y:S01]  /*7ef0*/  @!PT LDS RZ, [RZ] ;  /* 0x00000000fffff984 */ /* 0x000fe20000000800 */
[----:B------:R2:W-:Y:S01]  /*7f00*/  LDGSTS.E.BYPASS.LTC128B.128 [R133+0x3000], desc[UR16][R128.64] ;  /* 0x0300000080857fae */ /* 0x0005e2000b981a10 */
[C---:B------:R-:W-:Y:S03]  /*7f10*/  LEA R6, P2, R4.reuse, R128, 0x6 ;  /* 0x0000008004067211 */ /* 0x040fe600078430ff */
[----:B------:R2:W-:Y:S01]  /*7f20*/  LDGSTS.E.BYPASS.LTC128B.128 [R133+0x4000], desc[UR16][R128.64+0x40] ;  /* 0x0400004080857fae */ /* 0x0005e2000b981a10 */
[----:B------:R-:W-:Y:S03]  /*7f30*/  LEA.HI.X R7, R4, R129, R0, 0x6, P2 ;  /* 0x0000008104077211 */ /* 0x000fe600010f3400 */
[----:B------:R2:W-:Y:S04]  /*7f40*/  LDGSTS.E.BYPASS.LTC128B.128 [R133+0x5000], desc[UR16][R128.64+0x80] ;  /* 0x0500008080857fae */ /* 0x0005e8000b981a10 */
[----:B------:R2:W-:Y:S04]  /*7f50*/  LDGSTS.E.BYPASS.LTC128B.128 [R133+0x3800], desc[UR16][R6.64] ;  /* 0x0380000006857fae */ /* 0x0005e8000b981a10 */
[----:B------:R2:W-:Y:S04]  /*7f60*/  LDGSTS.E.BYPASS.LTC128B.128 [R133+0x4800], desc[UR16][R6.64+0x40] ;  /* 0x0480004006857fae */ /* 0x0005e8000b981a10 */
[----:B------:R2:W-:Y:S01]  /*7f70*/  LDGSTS.E.BYPASS.LTC128B.128 [R133+0x5800], desc[UR16][R6.64+0x80] ;  /* 0x0580008006857fae */ /* 0x0005e2000b981a10 */
[----:B------:R-:W3:Y:S03]  /*7f80*/  S2R R90, SR_TID.X ;  /* 0x00000000005a7919 */ /* 0x000ee60000002100 */
[----:B------:R-:W0:Y:S02]  /*7f90*/  LDGDEPBAR ;  /* 0x00000000000079af */ /* 0x000e240000000000 */
.L_x_4294:
[----:B------:R-:W-:Y:S01]  /*7fa0*/  FMNMX3.FTZ R2, R3, R111, R109, !PT ;  /* 0x0000006f03027276 */ /* 0x000fe2000781006d */
        /* <DEDUP_REMOVED lines=63> */
[C---:B----4-:R-:W-:Y:S01]  /*83a0*/  FMUL.FTZ R6, R3.reuse, R82 ;  /* 0x0000005203067220 */ /* 0x050fe20000410000 */
        /* <DEDUP_REMOVED lines=9> */
[----:B------:R-:W4:Y:S01]  /*8440*/  MUFU.EX2 R94, R94 ;  /* 0x0000005e005e7308 */ /* 0x000f220000000800 */
[C---:B------:R-:W-:Y:S01]  /*8450*/  FMUL.FTZ R19, R3.reuse, R71 ;  /* 0x0000004703137220 */ /* 0x040fe20000410000 */
[C---:B------:R-:W-:Y:S01]  /*8460*/  FMUL.FTZ R24, R84.reuse, R60 ;  /* 0x0000003c54187220 */ /* 0x040fe20000410000 */
[----:B------:R-:W5:Y:S07]  /*8470*/  LDSM.16.MT88.4 R68, [R89+0x1000] ;  /* 0x001000005944783b */ /* 0x000f6e0000004200 */
[----:B------:R-:W-:Y:S01]  /*8480*/  MUFU.EX2 R93, R93 ;  /* 0x0000005d005d7308 */ /* 0x000fe20000000800 */
[----:B------:R-:W-:Y:S01]  /*8490*/  FMUL.FTZ R25, R84, R61 ;  /* 0x0000003d54197220 */ /* 0x000fe20000410000 */
[----:B--2---:R-:W-:Y:S01]  /*84a0*/  F2FP.BF16.F32.PACK_AB R81, R96, R100 ;  /* 0x000000646051723e */ /* 0x004fe200000010ff */
[C---:B------:R-:W-:Y:S07]  /*84b0*/  FMUL.FTZ R26, R3.reuse, R62 ;  /* 0x0000003e031a7220 */ /* 0x040fee0000410000 */
[----:B------:R-:W2:Y:S01]  /*84c0*/  MUFU.EX2 R92, R92 ;  /* 0x0000005c005c7308 */ /* 0x000ea20000000800 */
[C---:B------:R-:W-:Y:S01]  /*84d0*/  FMUL.FTZ R27, R3.reuse, R63 ;  /* 0x0000003f031b7220 */ /* 0x040fe20000410000 */
[C---:B------:R-:W-:Y:S01]  /*84e0*/  FMUL.FTZ R32, R84.reuse, R52 ;  /* 0x0000003454207220 */ /* 0x040fe20000410000 */
[----:B------:R-:W3:Y:S01]  /*84f0*/  LDSM.16.MT88.4 R60, [R91+0x8000] ;  /* 0x008000005b3c783b */ /* 0x000ee20000004200 */
[----:B------:R-:W-:Y:S01]  /*8500*/  FMUL.FTZ R33, R84, R53 ;  /* 0x0000003554217220 */ /* 0x000fe20000410000 */
[C---:B------:R-:W-:Y:S01]  /*8510*/  FMUL.FTZ R34, R3.reuse, R54 ;  /* 0x0000003603227220 */ /* 0x040fe20000410000 */
[----:B----4-:R-:W-:Y:S01]  /*8520*/  F2FP.BF16.F32.PACK_AB R82, R94, R95 ;  /* 0x0000005f5e52723e */ /* 0x010fe200000010ff */
[C---:B------:R-:W-:Y:S01]  /*8530*/  FMUL.FTZ R35, R3.reuse, R55 ;  /* 0x0000003703237220 */ /* 0x040fe20000410000 */
[C---:B------:R-:W-:Y:S01]  /*8540*/  FMUL.FTZ R36, R84.reuse, R36 ;  /* 0x0000002454247220 */ /* 0x040fe20000410000 */
[C---:B------:R-:W-:Y:S01]  /*8550*/  FMUL.FTZ R37, R84.reuse, R37 ;  /* 0x0000002554257220 */ /* 0x040fe20000410000 */
[C---:B------:R-:W-:Y:S01]  /*8560*/  FMUL.FTZ R38, R3.reuse, R38 ;  /* 0x0000002603267220 */ /* 0x040fe20000410000 */
[----:B------:R-:W4:Y:S01]  /*8570*/  LDSM.16.MT88.4 R52, [R89+0x2000] ;  /* 0x002000005934783b */ /* 0x000f220000004200 */
        /* <DEDUP_REMOVED lines=57> */
[C---:B-----5:R-:W-:Y:S08]  /*8910*/  HMMA.16816.F32.BF16 R28, R80.reuse, R68, R28 ;  /* 0x00000044501c723c */ /* 0x060ff0000004181c */
        /* <DEDUP_REMOVED lines=14> */
[C---:B---3--:R-:W-:Y:S08]  /*8a00*/  HMMA.16816.F32.BF16 R36, R80.reuse, R60, R36 ;  /* 0x0000003c5024723c */ /* 0x048ff00000041824 */
[----:B------:R-:W-:Y:S01]  /*8a10*/  MUFU.EX2 R118, R118 ;  /* 0x0000007600767308 */ /* 0x000fe20000000800 */
[----:B------:R-:W-:Y:S01]  /*8a20*/  FFMA.FTZ R100, R3, R142, R100 ;  /* 0x0000008e03647223 */ /* 0x000fe20000010064 */
[----:B------:R-:W-:Y:S01]  /*8a30*/  ISETP.NE.AND P0, PT, R140, RZ, PT ;  /* 0x000000ff8c00720c */ /* 0x000fe20003f05270 */
[----:B------:R-:W-:Y:S07]  /*8a40*/  FADD.FTZ R142, R97, R101 ;  /* 0x00000065618e7221 */ /* 0x000fee0000010000 */
[----:B------:R-:W3:Y:S01]  /*8a50*/  MUFU.EX2 R119, R119 ;  /* 0x0000007700777308 */ /* 0x000ee20000000800 */
        /* <DEDUP_REMOVED lines=8> */
[C---:B----4-:R-:W-:Y:S08]  /*8ae0*/  HMMA.16816.F32.BF16 R44, R80.reuse, R52, R44 ;  /* 0x00000034502c723c */ /* 0x050ff0000004182c */
[----:B------:R-:W-:Y:S01]  /*8af0*/  MUFU.EX2 R120, R120 ;  /* 0x0000007800787308 */ /* 0x000fe20000000800 */
[----:B--2---:R-:W-:Y:S02]  /*8b00*/  F2FP.BF16.F32.PACK_AB R52, R107, R102 ;  /* 0x000000666b34723e */ /* 0x004fe400000010ff */
[----:B------:R-:W-:Y:S07]  /*8b10*/  F2FP.BF16.F32.PACK_AB R53, R103, R106 ;  /* 0x0000006a6735723e */ /* 0x000fee00000010ff */
[----:B------:R-:W2:Y:S01]  /*8b20*/  MUFU.EX2 R143, R98 ;  /* 0x00000062008f7308 */ /* 0x000ea20000000800 */
[----:B---3--:R-:W-:Y:S01]  /*8b30*/  F2FP.BF16.F32.PACK_AB R84, R119, R118 ;  /* 0x000000767754723e */ /* 0x008fe200000010ff */
        /* <DEDUP_REMOVED lines=74> */
[----:B------:R-:W-:Y:S05]  /*8fe0*/  FADD.FTZ R13, R104, R13 ;  /* 0x0000000d680d7221 */ /* 0x000fea0000010000 */
        /* <DEDUP_REMOVED lines=11> */
[----:B------:R-:W-:Y:S03]  /*90a0*/  HMMA.16816.F32.BF16 R48, R84, R10, R48 ;  /* 0x0000000a5430723c */ /* 0x000fe60000041830 */
[----:B------:R-:W-:Y:S04]  /*90b0*/  FADD.FTZ R120, R120, R119 ;  /* 0x0000007778787221 */ /* 0x000fe80000010000 */
[----:B------:R-:W-:Y:S01]  /*90c0*/  FADD.FTZ R143, R143, R120 ;  /* 0x000000788f8f7221 */ /* 0x000fe20000010000 */
[----:B------:R-:W-:Y:S01]  /*90d0*/  @!UPT UIADD3 URZ, UPT, UPT, URZ, URZ, URZ ;  /* 0x000000fffffff290 */ /* 0x000fe2000fffe0ff */
[----:B------:R-:W-:Y:S11]  /*90e0*/  @P0 BRA `(.L_x_4296) ;  /* 0xffffffd800780947 */ /* 0x000ff6000383ffff */
.L_x_4292:
        /* <DEDUP_REMOVED lines=29> */
[----:B------:R-:W-:Y:S01]  /*92c0*/  LOP3.LUT R4, R4, 0x40, RZ, 0xc0, !PT ;  /* 0x0000004004047812 */ /* 0x000fe200078ec0ff */
[----:B------:R-:W4:Y:S01]  /*92d0*/  S2R R3, SR_CTAID.Y ;  /* 0x0000000000037919 */ /* 0x000f220000002600 */
[C---:B------:R-:W-:Y:S02]  /*92e0*/  IADD3 R15, PT, PT, R13.reuse, -R10, RZ ;  /* 0x8000000a0d0f7210 */ /* 0x040fe40007ffe0ff */
[-C--:B------:R-:W-:Y:S01]  /*92f0*/  IADD3 R25, PT, PT, R13, -R4.reuse, RZ ;  /* 0x800000040d197210 */ /* 0x080fe20007ffe0ff */
[----:B------:R-:W5:Y:S01]  /*9300*/  @P1 LDC.64 R10, c[0x0][0x408] ;  /* 0x00010200ff0a1b82 */ /* 0x000f620000000a00 */
[----:B------:R-:W-:Y:S01]  /*9310*/  IADD3 R27, PT, PT, R15, -R4, RZ ;  /* 0x800000040f1b7210 */ /* 0x000fe20007ffe0ff */
[----:B------:R-:W2:Y:S01]  /*9320*/  @P4 MUFU.LG2 R7, R7 ;  /* 0x0000000700074308 */ /* 0x000ea20000000c00 */
[----:B------:R-:W5:Y:S01]  /*9330*/  S2R R4, SR_CTAID.Z ;  /* 0x0000000000047919 */ /* 0x000f620000002700 */
[----:B-1----:R-:W-:-:S04]  /*9340*/  FSEL R9, R9, 1, P4 ;  /* 0x3f80000009097808 */ /* 0x002fc80002000000 */
        /* <DEDUP_REMOVED lines=84> */
[----:B----4-:R-:W-:Y:S01]  /*9890*/  @P3 FMUL.FTZ R35, R6, 0.69314718246459960938 ;  /* 0x3f31721806233820 */ /* 0x010fe20000410000 */
[----:B---3--:R-:W-:Y:S01]  /*98a0*/  ISETP.NE.AND P2, PT, R8, RZ, PT ;  /* 0x000000ff0800720c */ /* 0x008fe20003f45270 */
[----:B------:R-:W-:Y:S01]  /*98b0*/  STS [R27+0x230], R70 ;  /* 0x000230461b007388 */ /* 0x000fe20000000800 */
[----:B------:R-:W2:Y:S02]  /*98c0*/  @!P1 LDC.64 R8, c[0x0][0x400] ;  /* 0x00010000ff089b82 */ /* 0x000ea40000000a00 */
[----:B------:R-:W-:Y:S01]  /*98d0*/  ISETP.NE.OR P0, PT, R132, -0x1, !P2 ;  /* 0xffffffff8400780c */ /* 0x000fe20005705670 */
[----:B------:R-:W-:Y:S04]  /*98e0*/  STS [R13+0x1000], R64 ;  /* 0x001000400d007388 */ /* 0x000fe80000000800 */
        /* <DEDUP_REMOVED lines=10> */
[----:B------:R5:W-:Y:S04]  /*9990*/  STS [R13+0x2000], R36 ;  /* 0x002000240d007388 */ /* 0x000be80000000800 */
[----:B------:R-:W-:Y:S04]  /*99a0*/  STS [R13+0x2200], R38 ;  /* 0x002200260d007388 */ /* 0x000fe80000000800 */
[----:B------:R-:W-:Y:S04]  /*99b0*/  STS [R15+0x2010], R40 ;  /* 0x002010280f007388 */ /* 0x000fe80000000800 */
[----:B------:R-:W-:Y:S04]  /*99c0*/  STS [R15+0x2210], R42 ;  /* 0x0022102a0f007388 */ /* 0x000fe80000000800 */
[----:B------:R-:W-:Y:S04]  /*99d0*/  STS [R25+0x2020], R44 ;  /* 0x0020202c19007388 */ /* 0x000fe80000000800 */
[----:B------:R2:W-:Y:S04]  /*99e0*/  STS [R25+0x2220], R46 ;  /* 0x0022202e19007388 */ /* 0x0005e80000000800 */
[----:B------:R-:W-:Y:S01]  /*99f0*/  STS [R27+0x2030], R48 ;  /* 0x002030301b007388 */ /* 0x000fe20000000800 */
[----:B-----5:R-:W-:Y:S01]  /*9a00*/  @P1 IMAD.WIDE.U32 R36, R132, R10, RZ ;  /* 0x0000000a84241225 */ /* 0x020fe200078e00ff */
[----:B------:R-:W-:-:S02]  /*9a10*/  MOV R10, 0x7f800000 ;  /* 0x7f800000000a7802 */ /* 0x000fc40000000f00 */
        /* <DEDUP_REMOVED lines=14> */
[----:B----4-:R-:W-:Y:S01]  /*9b00*/  @P2 IMAD R33, R4, R29, R132 ;  /* 0x0000001d04212224 */ /* 0x010fe200078e0284 */
[----:B------:R-:W-:-:S02]  /*9b10*/  LOP3.LUT R24, R127, 0x18, RZ, 0xc0, !PT ;  /* 0x000000187f187812 */ /* 0x000fc400078ec0ff */
[----:B------:R-:W-:Y:S01]  /*9b20*/  SHF.R.U32.HI R3, RZ, 0x2, R5 ;  /* 0x00000002ff037819 */ /* 0x000fe20000011605 */
[----:B--2---:R-:W-:Y:S01]  /*9b30*/  @P3 FFMA.FTZ R10, R0, R25, R35 ;  /* 0x00000019000a3223 */ /* 0x004fe20000010023 */
[----:B------:R-:W-:Y:S06]  /*9b40*/  @P5 BRA `(.L_x_4298) ;  /* 0x0000000000385947 */ /* 0x000fec0003800000 */
[----:B------:R-:W-:Y:S01]  /*9b50*/  SHF.R.U32.HI R5, RZ, 0x1, R5 ;  /* 0x00000001ff057819 */ /* 0x000fe20000011605 */
[----:B------:R-:W2:Y:S03]  /*9b60*/  LDCU.64 UR4, c[0x0][0x420] ;  /* 0x00008400ff0477ac */ /* 0x000ea60008000a00 */
        /* <DEDUP_REMOVED lines=8> */
[----:B--2---:R-:W-:-:S04]  /*9bf0*/  LEA R6, P0, R2, UR4, 0x2 ;  /* 0x0000000402067c11 */ /* 0x004fc8000f8010ff */
[----:B------:R-:W-:-:S05]  /*9c00*/  LEA.HI.X R7, R2, UR5, R5, 0x2, P0 ;  /* 0x0000000502077c11 */ /* 0x000fca00080f1405 */
[----:B------:R2:W-:Y:S04]  /*9c10*/  @!P3 STG.E desc[UR16][R6.64], R11 ;  /* 0x0000000b0600b986 */ /* 0x0005e8000c101910 */
[----:B------:R2:W-:Y:S02]  /*9c20*/  @!P2 STG.E desc[UR16][R6.64+0x20], R10 ;  /* 0x0000200a0600a986 */ /* 0x0005e4000c101910 */
.L_x_4298:
[----:B------:R-:W-:Y:S05]  /*9c30*/  BSYNC.RECONVERGENT B0 ;  /* 0x0000000000007941 */ /* 0x000fea0003800200 */
.L_x_4297:
[----:B------:R-:W-:Y:S01]  /*9c40*/  MOV R25, RZ ;  /* 0x000000ff00197202 */ /* 0x000fe20000000f00 */
[----:B------:R-:W4:Y:S01]  /*9c50*/  LDCU.64 UR4, c[0x0][0x410] ;  /* 0x00008200ff0477ac */ /* 0x000f220008000a00 */
[----:B------:R-:W-:Y:S01]  /*9c60*/  @P1 MOV R32, R36 ;  /* 0x0000002400201202 */ /* 0x000fe20000000f00 */
[----:B------:R1:W1:Y:S01]  /*9c70*/  LDS.128 R28, [R133+0x2000] ;  /* 0x00200000851c7984 */ /* 0x0002620000000c00 */
[C---:B------:R-:W-:Y:S01]  /*9c80*/  IADD3 R5, PT, PT, R3.reuse, 0x20, RZ ;  /* 0x0000002003057810 */ /* 0x040fe20007ffe0ff */
[----:B------:R-:W-:Y:S01]  /*9c90*/  IMAD.WIDE.U32 R24, R8, UR6, R24 ;  /* 0x0000000608187c25 */ /* 0x000fe2000f8e0018 */
[----:B------:R-:W-:Y:S01]  /*9ca0*/  ISETP.GE.AND P1, PT, R3, R126, PT ;  /* 0x0000007e0300720c */ /* 0x000fe20003f26270 */
[----:B------:R-:W-:Y:S02]  /*9cb0*/  BSSY.RECONVERGENT B0, `(.L_x_4299) ;  /* 0x0000013000007945 */ /* 0x000fe40003800200 */
[----:B------:R-:W-:Y:S01]  /*9cc0*/  IMAD R0, R9, UR6, R25 ;  /* 0x0000000609007c24 */ /* 0x000fe2000f8e0219 */
[----:B--2---:R-:W-:-:S04]  /*9cd0*/  IADD3 R10, P0, PT, R32, R24, RZ ;  /* 0x00000018200a7210 */ /* 0x004fc80007f1e0ff */
[----:B------:R-:W-:Y:S02]  /*9ce0*/  IADD3.X R11, PT, PT, R27, R0, RZ, P0, !PT ;  /* 0x000000001b0b7210 */ /* 0x000fe400007fe4ff */
[----:B------:R-:W-:Y:S01]  /*9cf0*/  ISETP.GE.AND P0, PT, R5, R126, PT ;  /* 0x0000007e0500720c */ /* 0x000fe20003f06270 */
[----:B------:R2:W1:Y:S01]  /*9d00*/  LDS.128 R24, [R133] ;  /* 0x0000000085187984 */ /* 0x0004620000000c00 */
[----:B----4-:R-:W-:-:S04]  /*9d10*/  IMAD.WIDE.U32 R10, R4, UR4, R10 ;  /* 0x00000004040a7c25 */ /* 0x010fc8000f8e000a */
[----:B------:R-:W-:Y:S02]  /*9d20*/  IMAD R33, R4, UR5, R11 ;  /* 0x0000000504217c24 */ /* 0x000fe4000f8e020b */
[----:B------:R2:W4:Y:S01]  /*9d30*/  LDS.128 R4, [R133+0x1000] ;  /* 0x0010000085047984 */ /* 0x0005220000000c00 */
[----:B------:R-:W-:Y:S05]  /*9d40*/  @P1 BRA `(.L_x_4300) ;  /* 0x0000000000241947 */ /* 0x000fea0003800000 */
        /* <DEDUP_REMOVED lines=9> */
.L_x_4300:
[----:B------:R-:W-:Y:S05]  /*9de0*/  BSYNC.RECONVERGENT B0 ;  /* 0x0000000000007941 */ /* 0x000fea0003800200 */
.L_x_4299:
        /* <DEDUP_REMOVED lines=16> */
.L_x_4301:
        /* <DEDUP_REMOVED lines=9> */
.L_x_5531:


//--------------------- .text._ZN5flash24flash_fwd_splitkv_kernelI23Flash_fwd_kernel_traitsILi96ELi64ELi64ELi4ELb0ELb0EN7cutlass10bfloat16_tE19Flash_kernel_traitsILi96ELi64ELi64ELi4ES3_EELb1ELb0ELb1ELb0ELb0ELb0ELb0ELb0EEEvNS_16Flash_fwd_paramsE --------------------------
	.section	.text._ZN5flash24flash_fwd_splitkv_kernelI23Flash_fwd_kernel_traitsILi96ELi64ELi64ELi4ELb0ELb0EN7cutlass10bfloat16_tE19Flash_kernel_traitsILi96ELi64ELi64ELi4ES3_EELb1ELb0ELb1ELb0ELb0ELb0ELb0ELb0EEEvNS_16Flash_fwd_paramsE,"ax",@progbits
	.align	128
        .global         _ZN5flash24flash_fwd_splitkv_kernelI23Flash_fwd_kernel_traitsILi96ELi64ELi64ELi4ELb0ELb0EN7cutlass10bfloat16_tE19Flash_kernel_traitsILi96ELi64ELi64ELi4ES3_EELb1ELb0ELb1ELb0ELb0ELb0ELb0ELb0EEEvNS_16Flash_fwd_paramsE
        .type           _ZN5flash24flash_fwd_splitkv_kernelI23Flash_fwd_kernel_traitsILi96ELi64ELi64ELi4ELb0ELb0EN7cutlass10bfloat16_tE19Flash_kernel_traitsILi96ELi64ELi64ELi4ES3_EELb1ELb0ELb1ELb0ELb0ELb0ELb0ELb0EEEvNS_16Flash_fwd_paramsE,@function
        .size           _ZN5flash24flash_fwd_splitkv_kernelI23Flash_fwd_kernel_traitsILi96ELi64ELi64ELi4ELb0ELb0EN7cutlass10bfloat16_tE19Flash_kernel_traitsILi96ELi64ELi64ELi4ES3_EELb1ELb0ELb1ELb0ELb0ELb0ELb0ELb0EEEvNS_16Flash_fwd_paramsE,(.L_x_5532 - _ZN5flash24flash_fwd_splitkv_kernelI23Flash_fwd_kernel_traitsILi96ELi64ELi64ELi4ELb0ELb0EN7cutlass10bfloat16_tE19Flash_kernel_traitsILi96ELi64ELi64ELi4ES3_EELb1ELb0ELb1ELb0ELb0ELb0ELb0ELb0EEEvNS_16Flash_fwd_paramsE)
        .other          _ZN5flash24flash_fwd_splitkv_kernelI23Flash_fwd_kernel_traitsILi96ELi64ELi64ELi4ELb0ELb0EN7cutlass10bfloat16_tE19Flash_kernel_traitsILi96ELi64ELi64ELi4ES3_EELb1ELb0ELb1ELb0ELb0ELb0ELb0ELb0EEEvNS_16Flash_fwd_paramsE,@"STO_CUDA_ENTRY STV_DEFAULT"
_ZN5flash24flash_fwd_splitkv_kernelI23Flash_fwd_kernel_traitsILi96ELi64ELi64ELi4ELb0ELb0EN7cutlass10bfloat16_tE19Flash_kernel_traitsILi96ELi64ELi64ELi4ES3_EELb1ELb0ELb1ELb0ELb0ELb0ELb0ELb0EEEvNS_16Flash_fwd_paramsE:
.text._ZN5flash24flash_fwd_splitkv_kernelI23Flash_fwd_kernel_traitsILi96ELi64ELi64ELi4ELb0ELb0EN7cutlass10bfloat16_tE19Flash_kernel_traitsILi96ELi64ELi64ELi4ES3_EELb1ELb0ELb1ELb0ELb0ELb0ELb0ELb0EEEvNS_16Flash_fwd_paramsE:
[----:B------:R-:W-:Y:S08]  /*0000*/  LDC R1, c[0x0][0x37c] ;  /* 0x0000df00ff017b82 */ /* 0x000ff00000000800 */
[----:B------:R-:W1:Y:S01]  /*0010*/  LDC.64 R2, c[0x0][0x460] ;  /* 0x00011800ff027b82 */ /* 0x000e620000000a00 */
[----:B------:R-:W2:Y:S01]  /*0020*/  S2R R131, SR_CTAID.Y ;  /* 0x0000000000837919 */ /* 0x000ea20000002600 */
[----:B------:R-:W3:Y:S01]  /*0030*/  LDCU.64 UR14, c[0x0][0x358] ;  /* 0x00006b00ff0e77ac */ /* 0x000ee20008000a00 */
[----:B------:R-:W-:Y:S01]  /*0040*/  IMAD.MOV.U32 R130, RZ, RZ, -0x1 ;  /* 0xffffffffff827424 */ /* 0x000fe200078e00ff */
[----:B------:R-:W4:Y:S04]  /*0050*/  LDCU.64 UR4, c[0x0][0x478] ;  /* 0x00008f00ff0477ac */ /* 0x000f280008000a00 */
[----:B------:R-:W2:Y:S01]  /*0060*/  LDC.64 R4, c[0x0][0x460] ;  /* 0x00011800ff047b82 */ /* 0x000ea20000000a00 */
[----:B------:R-:W3:Y:S01]  /*0070*/  LDCU.64 UR6, c[0x0][0x470] ;  /* 0x00008e00ff0677ac */ /* 0x000ee20008000a00 */
[----:B-1----:R-:W-:-:S02]  /*0080*/  ISETP.NE.U32.AND P0, PT, R2, RZ, PT ;  /* 0x000000ff0200720c */ /* 0x002fc40003f05070 */
[----:B------:R-:W-:Y:S02]  /*0090*/  ISETP.NE.U32.AND P4, PT, R2, RZ, PT ;  /* 0x000000ff0200720c */ /* 0x000fe40003f85070 */
[C---:B------:R-:W-:Y:S02]  /*00a0*/  ISETP.NE.AND.EX P0, PT, R3.reuse, RZ, PT, P0 ;  /* 0x000000ff0300720c */ /* 0x040fe40003f05300 */
[----:B------:R-:W-:Y:S02]  /*00b0*/  ISETP.NE.AND.EX P4, PT, R3, RZ, PT, P4 ;  /* 0x000000ff0300720c */ /* 0x000fe40003f85340 */
[----:B----4-:R-:W-:Y:S01]  /*00c0*/  ISETP.NE.U32.AND P2, PT, RZ, UR4, PT ;  /* 0x00000004ff007c0c */ /* 0x010fe2000bf45070 */
[C---:B--2---:R-:W-:Y:S01]  /*00d0*/  IMAD.WIDE.U32 R8, R131.reuse, 0x4, R4 ;  /* 0x0000000483087825 */ /* 0x044fe200078e0004 */
[----:B---3--:R-:W-:Y:S01]  /*00e0*/  ISETP.NE.U32.AND P3, PT, RZ, UR6, PT ;  /* 0x00000006ff007c0c */ /* 0x008fe2000bf65070 */
[----:B------:R-:W1:Y:S01]  /*00f0*/  LDC.64 R4, c[0x0][0x468] ;  /* 0x00011a00ff047b82 */ /* 0x000e620000000a00 */
        /* <DEDUP_REMOVED lines=8> */
[----:B------:R-:W4:Y:S01]  /*0180*/  LDCU.U8 UR4, c[0x0][0x532] ;  /* 0x0000a640ff0477ac */ /* 0x000f220008000000 */
[----:B------:R-:W4:Y:S01]  /*0190*/  S2R R21, SR_CTAID.X ;  /* 0x0000000000157919 */ /* 0x000f220000002500 */
[----:B------:R-:W-:-:S02]  /*01a0*/  @P3 IADD3 R14, P1, PT, R7, UR6, RZ ;  /* 0x00000006070e3c10 */ /* 0x000fc4000ff3e0ff */
[C---:B------:R-:W-:Y:S02]  /*01b0*/  @P2 IADD3.X R3, PT, PT, R6.reuse, UR5, RZ, P0, !PT ;  /* 0x0000000506032c10 */ /* 0x040fe400087fe4ff */
[C---:B------:R-:W-:Y:S02]  /*01c0*/  @P3 IADD3.X R15, PT, PT, R6.reuse, UR7, RZ, P1, !PT ;  /* 0x00000007060f3c10 */ /* 0x040fe40008ffe4ff */
[----:B-1----:R-:W-:Y:S01]  /*01d0*/  IADD3 R10, P0, PT, R7, R4, RZ ;  /* 0x00000004070a7210 */ /* 0x002fe20007f1e0ff */
[----:B------:R-:W1:Y:S02]  /*01e0*/  @!P4 LDC R17, c[0x0][0x434] ;  /* 0x00010d00ff11cb82 */ /* 0x000e640000000800 */
[----:B------:R1:W5:Y:S02]  /*01f0*/  @P3 LDG.E R0, desc[UR14][R14.64] ;  /* 0x0000000e0e003981 */ /* 0x000364000c1e1900 */
[----:B------:R-:W-:Y:S01]  /*0200*/  IMAD.X R11, R6, 0x1, R5, P0 ;  /* 0x00000001060b7824 */ /* 0x000fe200000e0605 */
[C---:B------:R-:W-:Y:S01]  /*0210*/  ISETP.NE.U32.AND P0, PT, R4.reuse, RZ, PT ;  /* 0x000000ff0400720c */ /* 0x040fe20003f05070 */
[----:B------:R1:W5:Y:S01]  /*0220*/  @P2 LDG.E R87, desc[UR14][R2.64] ;  /* 0x0000000e02572981 */ /* 0x000362000c1e1900 */
[----:B------:R-:W-:-:S02]  /*0230*/  ISETP.EQ.U32.AND P3, PT, R4, RZ, PT ;  /* 0x000000ff0400720c */ /* 0x000fc40003f62070 */
[C---:B------:R-:W-:Y:S01]  /*0240*/  ISETP.NE.AND.EX P0, PT, R5.reuse, RZ, PT, P0 ;  /* 0x000000ff0500720c */ /* 0x040fe20003f05300 */
[----:B---3--:R-:W3:Y:S01]  /*0250*/  @!P2 LDC R8, c[0x0][0x43c] ;  /* 0x00010f00ff08ab82 */ /* 0x008ee20000000800 */
[----:B----4-:R-:W-:Y:S01]  /*0260*/  ISETP.NE.AND P1, PT, RZ, UR4, PT ;  /* 0x00000004ff007c0c */ /* 0x010fe2000bf25270 */
[----:B------:R-:W4:Y:S01]  /*0270*/  S2R R138, SR_CTAID.Z ;  /* 0x00000000008a7919 */ /* 0x000f220000002700 */
[----:B------:R-:W-:Y:S02]  /*0280*/  IMAD.MOV.U32 R9, RZ, RZ, -0x1 ;  /* 0xffffffffff097424 */ /* 0x000fe400078e00ff */
[----:B------:R-:W-:-:S07]  /*0290*/  ISETP.EQ.OR.EX P3, PT, R5, RZ, !P1, P3 ;  /* 0x000000ff0500720c */ /* 0x000fce0004f62730 */
[----:B------:R-:W1:Y:S01]  /*02a0*/  @!P0 LDC R5, c[0x0][0x438] ;  /* 0x00010e00ff058b82 */ /* 0x000e620000000800 */
[----:B------:R-:W-:-:S05]  /*02b0*/  IMAD.SHL.U32 R132, R21, 0x40, RZ ;  /* 0x0000004015847824 */ /* 0x000fca00078e00ff */
[----:B------:R1:W5:Y:S02]  /*02c0*/  @!P3 LDG.E R9, desc[UR14][R10.64] ;  /* 0x0000000e0a09b981 */ /* 0x000364000c1e1900 */
[----:B------:R-:W1:Y:S01]  /*02d0*/  @!P2 LDC.64 R2, c[0x0][0x488] ;  /* 0x00012200ff02ab82 */ /* 0x000e620000000a00 */
[----:B--2---:R-:W-:-:S05]  /*02e0*/  @P4 IMAD.IADD R17, R13, 0x1, -R130 ;  /* 0x000000010d114824 */ /* 0x004fca00078e0a82 */
[----:B-1----:R-:W-:Y:S01]  /*02f0*/  ISETP.GT.AND P3, PT, R17, R132, PT ;  /* 0x000000841100720c */ /* 0x002fe20003f64270 */
[----:B---34-:R-:W-:-:S12]  /*0300*/  @!P0 BRA `(.L_x_4302) ;  /* 0x00000000000c8947 */ /* 0x018fd80003800000 */
[----:B------:R-:W2:Y:S02]  /*0310*/  @P1 LDG.E R4, desc[UR14][R10.64+0x4] ;  /* 0x0000040e0a041981 */ /* 0x000ea4000c1e1900 */
[----:B--2--5:R-:W-:-:S06]  /*0320*/  @P1 IADD3 R5, PT, PT, R4, -R9, RZ ;  /* 0x8000000904051210 */ /* 0x024fcc0007ffe0ff */
[----:B------:R1:W5:Y:S02]  /*0330*/  @!P1 LDG.E R5, desc[UR14][R10.64] ;  /* 0x0000000e0a059981 */ /* 0x000364000c1e1900 */
.L_x_4302:
[----:B------:R-:W-:Y:S01]  /*0340*/  @!P2 ISETP.NE.U32.AND P0, PT, R2, RZ, PT ;  /* 0x000000ff0200a20c */ /* 0x000fe20003f05070 */
[----:B------:R-:W-:-:S12]  /*0350*/  @!P3 EXIT ;  /* 0x000000000000b94d */ /* 0x000fd80003800000 */
[----:B------:R-:W2:Y:S01]  /*0360*/  LDCU UR5, c[0x0][0x438] ;  /* 0x00008700ff0577ac */ /* 0x000ea20008000800 */
[----:B------:R-:W-:Y:S01]  /*0370*/  @!P2 ISETP.NE.AND.EX P0, PT, R3, RZ, PT, P0 ;  /* 0x000000ff0300a20c */ /* 0x000fe20003f05300 */
[----:B-----5:R-:W-:Y:S01]  /*0380*/  @P2 IMAD.IADD R87, R87, 0x1, -R0 ;  /* 0x0000000157572824 */ /* 0x020fe200078e0a00 */
[----:B------:R-:W3:Y:S02]  /*0390*/  LDCU UR16, c[0x0][0x508] ;  /* 0x0000a100ff1077ac */ /* 0x000ee40008000800 */
[----:B------:R-:W-:Y:S01]  /*03a0*/  @!P2 SEL R8, R8, RZ, P0 ;  /* 0x000000ff0808a207 */ /* 0x000fe20000000000 */
[----:B------:R-:W-:-:S03]  /*03b0*/  VIADD R2, R21, 0x1 ;  /* 0x0000000115027836 */ /* 0x000fc60000000000 */
[----:B------:R-:W-:Y:S01]  /*03c0*/  @!P2 IADD3 R87, PT, PT, R8, R5, -R0 ;  /* 0x000000050857a210 */ /* 0x000fe20007ffe800 */
[----:B------:R-:W-:Y:S01]  /*03d0*/  IMAD R2, R2, 0x40, -R17 ;  /* 0x0000004002027824 */ /* 0x000fe200078e0a11 */
[----:B------:R-:W4:Y:S03]  /*03e0*/  S2R R5, SR_TID.X ;  /* 0x0000000000057919 */ /* 0x000f260000002100 */
[----:B-1----:R-:W-:Y:S01]  /*03f0*/  VIADD R11, R87, 0x3f ;  /* 0x0000003f570b7836 */ /* 0x002fe20000000000 */
[----:B--2---:R-:W-:-:S04]  /*0400*/  UIADD3 UR5, UPT, UPT, UR5, 0x3f, URZ ;  /* 0x0000003f05057890 */ /* 0x004fc8000fffe0ff */
[----:B------:R-:W-:Y:S02]  /*0410*/  SHF.R.S32.HI R4, RZ, 0x1f, R11 ;  /* 0x0000001fff047819 */ /* 0x000fe4000001140b */
[----:B---3--:R-:W-:Y:S01]  /*0420*/  IADD3 R3, PT, PT, R11, UR16, R2 ;  /* 0x000000100b037c10 */ /* 0x008fe2000fffe002 */
        /* <DEDUP_REMOVED lines=10> */
[----:B----4-:R-:W-:Y:S05]  /*04d0*/  @P0 BRA `(.L_x_4303) ;  /* 0x00000004003c0947 */ /* 0x010fea0003800000 */
        /* <DEDUP_REMOVED lines=9> */
[----:B------:R-:W-:-:S02]  /*0570*/  IADD3 R13, PT, PT, R5, 0x20, RZ ;  /* 0x00000020050d7810 */ /* 0x000fc40007ffe0ff */
[----:B------:R-:W-:-:S05]  /*0580*/  LOP3.LUT R12, R8, 0x20, RZ, 0xfc, !PT ;  /* 0x00000020080c7812 */ /* 0x000fca00078efcff */
[----:B------:R-:W4:Y:S01]  /*0590*/  @!P0 LDC.64 R6, c[0x0][0x400] ;  /* 0x00010000ff068b82 */ /* 0x000f220000000a00 */
[----:B-1----:R-:W-:-:S04]  /*05a0*/  @P0 IMAD.WIDE.U32 R10, R130, R2, RZ ;  /* 0x00000002820a0225 */ /* 0x002fc800078e00ff */
[C---:B----4-:R-:W-:Y:S01]  /*05b0*/  @!P0 IMAD.WIDE.U32 R14, R131.reuse, R6, RZ ;  /* 0x00000006830e8225 */ /* 0x050fe200078e00ff */
[----:B------:R-:W-:Y:S02]  /*05c0*/  @P0 MOV R14, R10 ;  /* 0x0000000a000e0202 */ /* 0x000fe40000000f00 */
[----:B------:R-:W-:Y:S01]  /*05d0*/  LOP3.LUT R10, R8, 0x40, RZ, 0xfc, !PT ;  /* 0x00000040080a7812 */ /* 0x000fe200078efcff */
[----:B------:R-:W-:Y:S02]  /*05e0*/  @!P0 IMAD R4, R131, R7, R15 ;  /* 0x0000000783048224 */ /* 0x000fe400078e020f */
[----:B------:R-:W-:-:S04]  /*05f0*/  IMAD.WIDE.U32 R6, R132, R2, R8 ;  /* 0x0000000284067225 */ /* 0x000fc800078e0008 */
[-C--:B------:R-:W-:Y:S01]  /*0600*/  @P0 IMAD R4, R130, R3.reuse, R11 ;  /* 0x0000000382040224 */ /* 0x080fe200078e020b */
[----:B------:R-:W-:Y:S01]  /*0610*/  IADD3 R14, P0, PT, R14, R6, RZ ;  /* 0x000000060e0e7210 */ /* 0x000fe20007f1e0ff */
[----:B------:R-:W-:Y:S02]  /*0620*/  IMAD R11, R132, R3, R7 ;  /* 0x00000003840b7224 */ /* 0x000fe400078e0207 */
[----:B------:R-:W1:Y:S02]  /*0630*/  LDC R7, c[0x0][0x434] ;  /* 0x00010d00ff077b82 */ /* 0x000e640000000800 */
[----:B------:R-:W-:Y:S01]  /*0640*/  IMAD.X R15, R4, 0x1, R11, P0 ;  /* 0x00000001040f7824 */ /* 0x000fe200000e060b */
[----:B------:R-:W-:Y:S01]  /*0650*/  IADD3 R4, PT, PT, -R132, R17, RZ ;  /* 0x0000001184047210 */ /* 0x000fe20007ffe1ff */
[----:B--2---:R-:W-:-:S03]  /*0660*/  IMAD.WIDE.U32 R14, R138, UR4, R14 ;  /* 0x000000048a0e7c25 */ /* 0x004fc6000f8e000e */
        /* <DEDUP_REMOVED lines=17> */
.L_x_4305:
[----:B------:R-:W-:Y:S05]  /*0780*/  BSYNC.RECONVERGENT B0 ;  /* 0x0000000000007941 */ /* 0x000fea0003800200 */
.L_x_4304:
        /* <DEDUP_REMOVED lines=19> */
.L_x_4307:
[----:B------:R-:W-:Y:S05]  /*08c0*/  BSYNC.RECONVERGENT B0 ;  /* 0x0000000000007941 */ /* 0x000fea0003800200 */
.L_x_4306:
[----:B------:R-:W3:Y:S01]  /*08d0*/  LDCU.64 UR4, c[0x0][0x420] ;  /* 0x00008400ff0477ac */ /* 0x000ee20008000a00 */
[----:B------:R-:W-:Y:S01]  /*08e0*/  IMAD R0, R131, R0, R138 ;  /* 0x0000000083007224 */ /* 0x000fe200078e028a */
[----:B------:R-:W-:-:S03]  /*08f0*/  ISETP.NE.AND P2, PT, R8, RZ, PT ;  /* 0x000000ff0800720c */ /* 0x000fc60003f45270 */
[----:B-1----:R-:W-:Y:S01]  /*0900*/  IMAD R0, R0, R7, R132 ;  /* 0x0000000700007224 */ /* 0x002fe200078e0284 */
[-C--:B------:R-:W-:Y:S02]  /*0910*/  ISETP.GE.OR P1, PT, R5, R4.reuse, P2 ;  /* 0x000000040500720c */ /* 0x080fe40001726670 */
[----:B------:R-:W-:Y:S02]  /*0920*/  ISETP.GE.OR P2, PT, R13, R4, P2 ;  /* 0x000000040d00720c */ /* 0x000fe40001746670 */
        /* <DEDUP_REMOVED lines=10> */
.L_x_4303:
        /* <DEDUP_REMOVED lines=11> */
.L_x_4308:
        /* <DEDUP_REMOVED lines=52> */
[----:B------:R-:W-:Y:S01]  /*0dc0*/  IMAD.HI.U32 R7, R7, R4, R6 ;  /* 0x0000000407077227 */ /* 0x000fe200078e0006 */
[----:B----4-:R-:W-:-:S03]  /*0dd0*/  MOV R6, UR10 ;  /* 0x0000000a00067c02 */ /* 0x010fc60008000f00 */
        /* <DEDUP_REMOVED lines=15> */
[----:B------:R-:W-:Y:S01]  /*0ed0*/  IMAD R8, R3, R6, RZ ;  /* 0x0000000603087224 */ /* 0x000fe200078e02ff */
        /* <DEDUP_REMOVED lines=9> */
[----:B------:R-:W-:Y:S01]  /*0f70*/  MOV R18, R12 ;  /* 0x0000000c00127202 */ /* 0x000fe20000000f00 */
[-C--:B------:R-:W-:Y:S01]  /*0f80*/  IMAD R12, R3, R92.reuse, RZ ;  /* 0x0000005c030c7224 */ /* 0x080fe200078e02ff */
[----:B------:R-:W-:Y:S02]  /*0f90*/  IADD3 R11, PT, PT, R11, R7, RZ ;  /* 0x000000070b0b7210 */ /* 0x000fe40007ffe0ff */
[----:B------:R-:W-:Y:S01]  /*0fa0*/  MOV R7, UR11 ;  /* 0x0000000b00077c02 */ /* 0x000fe20008000f00 */
[C---:B------:R-:W-:Y:S02]  /*0fb0*/  IMAD R12, R14.reuse, R93, R12 ;  /* 0x0000005d0e0c7224 */ /* 0x040fe400078e020c */
[----:B------:R-:W-:-:S04]  /*0fc0*/  IMAD.WIDE.U32 R18, R14, R92, R18 ;  /* 0x0000005c0e127225 */ /* 0x000fc800078e0012 */
[C---:B------:R-:W-:Y:S01]  /*0fd0*/  IMAD R8, R14.reuse, R7, R8 ;  /* 0x000000070e087224 */ /* 0x040fe200078e0208 */
[----:B------:R-:W-:Y:S01]  /*0fe0*/  IADD3 R13, PT, PT, R19, R12, RZ ;  /* 0x0000000c130d7210 */ /* 0x000fe20007ffe0ff */
[----:B------:R-:W-:Y:S01]  /*0ff0*/  IMAD.WIDE.U32 R14, R14, R6, R10 ;  /* 0x000000060e0e7225 */ /* 0x000fe200078e000a */
[----:B------:R-:W-:Y:S02]  /*1000*/  SHF.R.S32.HI R11, RZ, 0x1f, R2 ;  /* 0x0000001fff0b7819 */ /* 0x000fe40000011402 */
[----:B------:R-:W-:Y:S01]  /*1010*/  MOV R12, R18 ;  /* 0x00000012000c7202 */ /* 0x000fe20000000f00 */
[----:B------:R-:W-:Y:S01]  /*1020*/  IMAD.IADD R9, R15, 0x1, R8 ;  /* 0x000000010f097824 */ /* 0x000fe200078e0208 */
[----:B------:R-:W-:Y:S01]  /*1030*/  MOV R8, R14 ;  /* 0x0000000e00087202 */ /* 0x000fe20000000f00 */
[C---:B-1----:R-:W-:Y:S02]  /*1040*/  IMAD R3, R11.reuse, UR4, RZ ;  /* 0x000000040b037c24 */ /* 0x042fe4000f8e02ff */
[----:B------:R-:W-:-:S02]  /*1050*/  IMAD R11, R11, UR6, RZ ;  /* 0x000000060b0b7c24 */ /* 0x000fc4000f8e02ff */
        /* <DEDUP_REMOVED lines=8> */
.L_x_4309:
        /* <DEDUP_REMOVED lines=15> */
.L_x_4311:
[----:B------:R-:W2:Y:S01]  /*11d0*/  LDC.64 R92, c[0x0][0x3b8] ;  /* 0x0000ee00ff5c7b82 */ /* 0x000ea20000000a00 */
[----:B------:R-:W-:-:S05]  /*11e0*/  IADD3 R6, PT, PT, R0, R9, RZ ;  /* 0x0000000900067210 */ /* 0x000fca0007ffe0ff */
[C---:B--2---:R-:W-:Y:S02]  /*11f0*/  IMAD R13, R6.reuse, R93, RZ ;  /* 0x0000005d060d7224 */ /* 0x044fe400078e02ff */
[----:B------:R-:W-:-:S05]  /*1200*/  IMAD.WIDE.U32 R6, R6, R92, RZ ;  /* 0x0000005c06067225 */ /* 0x000fca00078e00ff */
[----:B------:R-:W-:Y:S02]  /*1210*/  IADD3 R13, PT, PT, R7, R13, RZ ;  /* 0x0000000d070d7210 */ /* 0x000fe40007ffe0ff */
[----:B------:R-:W-:Y:S02]  /*1220*/  MOV R12, R6 ;  /* 0x00000006000c7202 */ /* 0x000fe40000000f00 */
.L_x_4312:
        /* <DEDUP_REMOVED lines=13> */
[----:B------:R-:W-:Y:S06]  /*1300*/  BRA `(.L_x_4314) ;  /* 0x0000000000187947 */ /* 0x000fec0003800000 */
.L_x_4313:
[----:B------:R-:W2:Y:S01]  /*1310*/  LDC.64 R6, c[0x0][0x3c0] ;  /* 0x0000f000ff067b82 */ /* 0x000ea20000000a00 */
[----:B------:R-:W-:-:S05]  /*1320*/  IADD3 R0, PT, PT, R0, R9, RZ ;  /* 0x0000000900007210 */ /* 0x000fca0007ffe0ff */
[C---:B--2---:R-:W-:Y:S02]  /*1330*/  IMAD R15, R0.reuse, R7, RZ ;  /* 0x00000007000f7224 */ /* 0x044fe400078e02ff */
[----:B-1---5:R-:W-:-:S05]  /*1340*/  IMAD.WIDE.U32 R2, R0, R6, RZ ;  /* 0x0000000600027225 */ /* 0x022fca00078e00ff */
[----:B------:R-:W-:Y:S02]  /*1350*/  IADD3 R15, PT, PT, R3, R15, RZ ;  /* 0x0000000f030f7210 */ /* 0x000fe40007ffe0ff */
[----:B------:R-:W-:-:S07]  /*1360*/  MOV R14, R2 ;  /* 0x00000002000e7202 */ /* 0x000fce0000000f00 */
.L_x_4314:
        /* <DEDUP_REMOVED lines=28> */
[C---:B------:R-:W-:Y:S01]  /*1530*/  IMAD R13, R0.reuse, R93, R13 ;  /* 0x0000005d000d7224 */ /* 0x040fe200078e020d */
[----:B------:R-:W-:Y:S01]  /*1540*/  @!P0 LOP3.LUT R4, RZ, R11, RZ, 0x33, !PT ;  /* 0x0000000bff048212 */ /* 0x000fe200078e33ff */
[----:B------:R-:W-:-:S04]  /*1550*/  IMAD.WIDE.U32 R10, R0, R6, R14 ;  /* 0x00000006000a7225 */ /* 0x000fc800078e000e */
[----:B------:R-:W-:Y:S01]  /*1560*/  IMAD R15, R0, R7, R11 ;  /* 0x00000007000f7224 */ /* 0x000fe200078e020b */
[----:B------:R-:W-:Y:S01]  /*1570*/  SHF.R.S32.HI R11, RZ, 0x1f, R4 ;  /* 0x0000001fff0b7819 */ /* 0x000fe20000011404 */
[----:B--2---:R-:W-:Y:S01]  /*1580*/  IMAD.WIDE.U32 R12, R4, R2, R12 ;  /* 0x00000002040c7225 */ /* 0x004fe200078e000c */
[----:B------:R-:W-:-:S03]  /*1590*/  MOV R14, R10 ;  /* 0x0000000a000e7202 */ /* 0x000fc60000000f00 */
[C---:B-1----:R-:W-:Y:S02]  /*15a0*/  IMAD R0, R11.reuse, R8, RZ ;  /* 0x000000080b007224 */ /* 0x042fe400078e02ff */
[----:B------:R-:W-:Y:S02]  /*15b0*/  IMAD R11, R11, R2, RZ ;  /* 0x000000020b0b7224 */ /* 0x000fe400078e02ff */
[----:B------:R-:W-:-:S04]  /*15c0*/  IMAD.WIDE.U32 R14, R4, R8, R14 ;  /* 0x00000008040e7225 */ /* 0x000fc800078e000e */
[C---:B------:R-:W-:Y:S02]  /*15d0*/  IMAD R0, R4.reuse, R9, R0 ;  /* 0x0000000904007224 */ /* 0x040fe400078e0200 */
[----:B------:R-:W-:Y:S01]  /*15e0*/  IMAD R3, R4, R3, R11 ;  /* 0x0000000304037224 */ /* 0x000fe200078e020b */
[----:B------:R-:W-:Y:S01]  /*15f0*/  MOV R4, R12 ;  /* 0x0000000c00047202 */ /* 0x000fe20000000f00 */
[----:B------:R-:W-:-:S03]  /*1600*/  IMAD.IADD R11, R15, 0x1, R0 ;  /* 0x000000010f0b7824 */ /* 0x000fc600078e0200 */
[----:B------:R-:W-:-:S07]  /*1610*/  IADD3 R0, PT, PT, R13, R3, RZ ;  /* 0x000000030d007210 */ /* 0x000fce0007ffe0ff */
.L_x_4310:
        /* <DEDUP_REMOVED lines=14> */
[C---:B------:R-:W-:Y:S01]  /*1700*/  LOP3.LUT R13, R12.reuse, 0xc0, RZ, 0xc0, !PT ;  /* 0x000000c00c0d7812 */ /* 0x040fe200078ec0ff */
[----:B------:R-:W-:Y:S01]  /*1710*/  IMAD.MOV.U32 R19, RZ, RZ, RZ ;  /* 0x000000ffff137224 */ /* 0x000fe200078e00ff */
[----:B------:R-:W-:Y:S01]  /*1720*/  LOP3.LUT R85, R12, 0x120, RZ, 0xc0, !PT ;  /* 0x000001200c557812 */ /* 0x000fe200078ec0ff */
[----:B------:R-:W-:Y:S01]  /*1730*/  IMAD.X R15, RZ, RZ, R11, P1 ;  /* 0x000000ffff0f7224 */ /* 0x000fe200008e060b */
[----:B------:R-:W-:Y:S01]  /*1740*/  LOP3.LUT R10, R13, 0x18, R10, 0xf8, !PT ;  /* 0x000000180d0a7812 */ /* 0x000fe200078ef80a */
[----:B------:R-:W-:Y:S01]  /*1750*/  IMAD.WIDE.U32 R20, R21, 0x40, R18 ;  /* 0x0000004015147825 */ /* 0x000fe200078e0012 */
[C---:B------:R-:W-:Y:S01]  /*1760*/  LOP3.LUT R120, R134.reuse, 0x20, RZ, 0xfc, !PT ;  /* 0x0000002086787812 */ /* 0x040fe200078efcff */
[----:B------:R-:W1:Y:S01]  /*1770*/  @P0 LDC.64 R2, c[0x0][0x3b0] ;  /* 0x0000ec00ff020b82 */ /* 0x000e620000000a00 */
[----:B------:R-:W-:Y:S01]  /*1780*/  LOP3.LUT R119, R134, 0x40, RZ, 0xfc, !PT ;  /* 0x0000004086777812 */ /* 0x000fe200078efcff */
[----:B------:R-:W-:-:S04]  /*1790*/  IMAD.WIDE.U32 R14, R18, R6, R14 ;  /* 0x00000006120e7225 */ /* 0x000fc800078e000e */
[----:B------:R-:W-:Y:S01]  /*17a0*/  IMAD R125, R18, R7, R15 ;  /* 0x00000007127d7224 */ /* 0x000fe200078e020f */
[----:B------:R-:W-:Y:S01]  /*17b0*/  SHF.R.U32.HI R15, RZ, 0x1, R5 ;  /* 0x00000001ff0f7819 */ /* 0x000fe20000011605 */
[----:B------:R-:W-:Y:S02]  /*17c0*/  IMAD.SHL.U32 R11, R5, 0x10, RZ ;  /* 0x00000010050b7824 */ /* 0x000fe400078e00ff */
[----:B-----5:R-:W-:-:S04]  /*17d0*/  @!P0 IMAD.WIDE.U32 R22, R131, R8, RZ ;  /* 0x0000000883168225 */ /* 0x020fc800078e00ff */
[----:B------:R-:W-:Y:S01]  /*17e0*/  @!P0 IMAD.MOV.U32 R8, RZ, RZ, R22 ;  /* 0x000000ffff088224 */ /* 0x000fe200078e0016 */
[----:B------:R-:W-:Y:S01]  /*17f0*/  IADD3 R22, P2, PT, R134, R4, RZ ;  /* 0x0000000486167210 */ /* 0x000fe20007f5e0ff */
[----:B------:R-:W-:Y:S02]  /*1800*/  @!P0 IMAD R9, R131, R9, R23 ;  /* 0x0000000983098224 */ /* 0x000fe400078e0217 */
[----:B-1----:R-:W-:Y:S01]  /*1810*/  @P0 IMAD.WIDE.U32 R24, R130, R2, RZ ;  /* 0x0000000282180225 */ /* 0x002fe200078e00ff */
[----:B------:R-:W-:Y:S02]  /*1820*/  LOP3.LUT R2, R133, 0xd8, RZ, 0xc0, !PT ;  /* 0x000000d885027812 */ /* 0x000fe400078ec0ff */
[----:B------:R-:W-:Y:S01]  /*1830*/  IADD3.X R23, PT, PT, RZ, R0, RZ, P2, !PT ;  /* 0x00000000ff177210 */ /* 0x000fe200017fe4ff */
[----:B------:R-:W-:Y:S01]  /*1840*/  @P0 IMAD.MOV.U32 R8, RZ, RZ, R24 ;  /* 0x000000ffff080224 */ /* 0x000fe200078e0018 */
[----:B------:R-:W-:Y:S01]  /*1850*/  LOP3.LUT R0, R2, 0x18, R5, 0x78, !PT ;  /* 0x0000001802007812 */ /* 0x000fe200078e7805 */
[----:B------:R-:W-:-:S02]  /*1860*/  @P0 IMAD R9, R130, R3, R25 ;  /* 0x0000000382090224 */ /* 0x000fc400078e0219 */
[----:B------:R-:W-:Y:S01]  /*1870*/  IMAD.WIDE.U32 R22, R18, R92, R22 ;  /* 0x0000005c12167225 */ /* 0x000fe200078e0016 */
[----:B------:R-:W-:Y:S02]  /*1880*/  IADD3 R2, P0, PT, R134, R8, RZ ;  /* 0x0000000886027210 */ /* 0x000fe40007f1e0ff */
[----:B------:R-:W-:Y:S01]  /*1890*/  LOP3.LUT R133, R0, 0x1f20, R133, 0xf8, !PT ;  /* 0x00001f2000857812 */ /* 0x000fe200078ef885 */
[----:B------:R-:W-:Y:S01]  /*18a0*/  IMAD R121, R18, R93, R23 ;  /* 0x0000005d12797224 */ /* 0x000fe200078e0217 */
[----:B----4-:R-:W-:Y:S01]  /*18b0*/  LEA R122, P1, R22, UR10, 0x1 ;  /* 0x0000000a167a7c11 */ /* 0x010fe2000f8208ff */
[----:B------:R-:W-:Y:S01]  /*18c0*/  IMAD.X R3, RZ, RZ, R9, P0 ;  /* 0x000000ffff037224 */ /* 0x000fe200000e0609 */
[----:B------:R-:W-:Y:S02]  /*18d0*/  LEA R124, P0, R14, UR6, 0x1 ;  /* 0x000000060e7c7c11 */ /* 0x000fe4000f8008ff */
[----:B------:R-:W-:Y:S01]  /*18e0*/  LEA.HI.X R121, R22, UR11, R121, 0x1, P1 ;  /* 0x0000000b16797c11 */ /* 0x000fe200088f0c79 */
[----:B---3--:R-:W-:Y:S01]  /*18f0*/  IMAD.WIDE.U32 R2, R138, UR4, R2 ;  /* 0x000000048a027c25 */ /* 0x008fe2000f8e0002 */
[----:B------:R-:W-:Y:S01]  /*1900*/  LEA.HI.X R125, R14, UR7, R125, 0x1, P0 ;  /* 0x000000070e7d7c11 */ /* 0x000fe200080f0c7d */
[----:B------:R-:W-:Y:S01]  /*1910*/  UMOV UR4, 0x400 ;  /* 0x0000040000047882 */ /* 0x000fe20000000000 */
[----:B------:R-:W-:Y:S01]  /*1920*/  ISETP.GE.AND P0, PT, R18, R118, PT ;  /* 0x000000761200720c */ /* 0x000fe20003f06270 */
[----:B--2---:R-:W-:Y:S01]  /*1930*/  ULEA UR4, UR12, UR4, 0x18 ;  /* 0x000000040c047291 */ /* 0x004fe2000f8ec0ff */
[----:B------:R-:W-:-:S05]  /*1940*/  IMAD R23, R138, UR5, R3 ;  /* 0x000000058a177c24 */ /* 0x000fca000f8e0203 */
[----:B------:R-:W-:-:S06]  /*1950*/  LEA R133, R133, UR4, 0x1 ;  /* 0x0000000485857c11 */ /* 0x000fcc000f8e08ff */
        /* <DEDUP_REMOVED lines=30> */
.L_x_4317:
[----:B------:R2:W-:Y:S02]  /*1b40*/  STS.128 [R133+0x2000], RZ ;  /* 0x002000ff85007388 */ /* 0x0005e40000000c00 */
.L_x_4316:
[----:B------:R-:W-:Y:S05]  /*1b50*/  BSYNC.RECONVERGENT B0 ;  /* 0x0000000000007941 */ /* 0x000fea0003800200 */
.L_x_4315:
[----:B------:R-:W-:Y:S01]  /*1b60*/  IADD3 R13, PT, PT, R18, 0x20, RZ ;  /* 0x00000020120d7810 */ /* 0x000fe20007ffe0ff */
[----:B------:R-:W-:Y:S03]  /*1b70*/  BSSY.RECONVERGENT B0, `(.L_x_4318) ;  /* 0x0000024000007945 */ /* 0x000fe60003800200 */
[----:B------:R-:W-:-:S13]  /*1b80*/  ISETP.GE.AND P0, PT, R13, R118, PT ;  /* 0x000000760d00720c */ /* 0x000fda0003f06270 */
[----:B------:R-:W-:Y:S05]  /*1b90*/  @P0 BRA `(.L_x_4319) ;  /* 0x0000000000840947 */ /* 0x000fea0003800000 */
[----:B------:R-:W4:Y:S01]  /*1ba0*/  LDCU.64 UR10, c[0x0][0x3b0] ;  /* 0x00007600ff0a77ac */ /* 0x000f220008000a00 */
[----:B------:R-:W-:Y:S01]  /*1bb0*/  IADD3 R0, P0, PT, R20, 0x20, RZ ;  /* 0x0000002014007810 */ /* 0x000fe20007f1e0ff */
[----:B-1-3--:R-:W-:Y:S01]  /*1bc0*/  IMAD.MOV.U32 R8, RZ, RZ, R2 ;  /* 0x000000ffff087224 */ /* 0x00afe200078e0002 */
[----:B------:R-:W-:Y:S01]  /*1bd0*/  MOV R9, R23 ;  /* 0x0000001700097202 */ /* 0x000fe20000000f00 */
[----:B------:R-:W1:Y:S02]  /*1be0*/  LDCU UR5, c[0x0][0x440] ;  /* 0x00008800ff0577ac */ /* 0x000e640008000800 */
[----:B------:R-:W-:Y:S01]  /*1bf0*/  IMAD.X R3, RZ, RZ, R21, P0 ;  /* 0x000000ffff037224 */ /* 0x000fe200000e0615 */
[----:B------:R-:W3:Y:S03]  /*1c00*/  LDCU.64 UR6, c[0x0][0x380] ;  /* 0x00007000ff0677ac */ /* 0x000ee60008000a00 */
[----:B----4-:R-:W-:-:S02]  /*1c10*/  IMAD R3, R3, UR10, RZ ;  /* 0x0000000a03037c24 */ /* 0x010fc4000f8e02ff */
[----:B------:R-:W-:Y:S01]  /*1c20*/  IMAD.WIDE.U32 R8, R0, UR10, R8 ;  /* 0x0000000a00087c25 */ /* 0x000fe2000f8e0008 */
[----:B-1----:R-:W-:-:S03]  /*1c30*/  ISETP.GE.AND P1, PT, R134, UR5, PT ;  /* 0x0000000586007c0c */ /* 0x002fc6000bf26270 */
        /* <DEDUP_REMOVED lines=22> */
.L_x_4320:
[----:B------:R3:W-:Y:S02]  /*1da0*/  STS.128 [R133+0x2800], RZ ;  /* 0x002800ff85007388 */ /* 0x0007e40000000c00 */
.L_x_4319:
[----:B------:R-:W-:Y:S05]  /*1db0*/  BSYNC.RECONVERGENT B0 ;  /* 0x0000000000007941 */ /* 0x000fea0003800200 */
.L_x_4318:
[----:B-1--4-:R-:W-:Y:S01]  /*1dc0*/  IMAD.SHL.U32 R3, R94, 0x40, RZ ;  /* 0x000000405e037824 */ /* 0x012fe200078e00ff */
[----:B------:R-:W-:Y:S04]  /*1dd0*/  BSSY.RECONVERGENT B0, `(.L_x_4321) ;  /* 0x000001e000007945 */ /* 0x000fe80003800200 */
[----:B------:R-:W-:-:S05]  /*1de0*/  IADD3 R4, PT, PT, R3, -0x40, RZ ;  /* 0xffffffc003047810 */ /* 0x000fca0007ffe0ff */
[----:B------:R-:W-:-:S05]  /*1df0*/  IMAD.IADD R14, R87, 0x1, -R4 ;  /* 0x00000001570e7824 */ /* 0x000fca00078e0a04 */
[----:B------:R-:W-:-:S13]  /*1e00*/  ISETP.GE.AND P4, PT, R18, R14, PT ;  /* 0x0000000e1200720c */ /* 0x000fda0003f86270 */
[----:B------:R-:W-:Y:S05]  /*1e10*/  @P4 BRA `(.L_x_4322) ;  /* 0x0000000000644947 */ /* 0x000fea0003800000 */
[----:B------:R-:W1:Y:S02]  /*1e20*/  LDCU UR5, c[0x0][0x440] ;  /* 0x00008800ff0577ac */ /* 0x000e640008000800 */
[----:B-1----:R-:W-:Y:S02]  /*1e30*/  ISETP.GE.AND P1, PT, R134, UR5, PT ;  /* 0x0000000586007c0c */ /* 0x002fe4000bf26270 */
[----:B------:R-:W-:-:S11]  /*1e40*/  ISETP.GE.AND P0, PT, R120, UR5, PT ;  /* 0x0000000578007c0c */ /* 0x000fd6000bf06270 */
[----:B---3--:R-:W-:Y:S02]  /*1e50*/  @!P1 IMAD.MOV.U32 R8, RZ, RZ, R122 ;  /* 0x000000ffff089224 */ /* 0x008fe400078e007a */
        /* <DEDUP_REMOVED lines=20> */
.L_x_4323:
[----:B------:R4:W-:Y:S02]  /*1fa0*/  STS.128 [R133+0x5000], RZ ;  /* 0x005000ff85007388 */ /* 0x0009e40000000c00 */
.L_x_4322:
[----:B------:R-:W-:Y:S05]  /*1fb0*/  BSYNC.RECONVERGENT B0 ;  /* 0x0000000000007941 */ /* 0x000fea0003800200 */
.L_x_4321:
[----:B-1-3--:R-:W1:Y:S01]  /*1fc0*/  LDC.64 R8, c[0x0][0x538] ;  /* 0x00014e00ff087b82 */ /* 0x00ae620000000a00 */
[----:B------:R-:W-:Y:S01]  /*1fd0*/  ISETP.GE.AND P0, PT, R13, R14, PT ;  /* 0x0000000e0d00720c */ /* 0x000fe20003f06270 */
[----:B------:R-:W-:Y:S01]  /*1fe0*/  BSSY.RECONVERGENT B0, `(.L_x_4324) ;  /* 0x0000019000007945 */ /* 0x000fe20003800200 */
[C---:B------:R-:W-:Y:S01]  /*1ff0*/  SHF.L.U64.HI R126, R92.reuse, 0x5, R93 ;  /* 0x000000055c7e7819 */ /* 0x040fe2000001025d */
[----:B------:R-:W-:-:S10]  /*2000*/  IMAD.SHL.U32 R127, R92, 0x20, RZ ;  /* 0x000000205c7f7824 */ /* 0x000fd400078e00ff */
[----:B------:R-:W-:Y:S05]  /*2010*/  @P0 BRA `(.L_x_4325) ;  /* 0x0000000000540947 */ /* 0x000fea0003800000 */
[----:B------:R-:W3:Y:S01]  /*2020*/  LDCU UR5, c[0x0][0x440] ;  /* 0x00008800ff0577ac */ /* 0x000ee20008000800 */
[----:B------:R-:W-:-:S04]  /*2030*/  LEA R20, P3, R127, R122, 0x1 ;  /* 0x0000007a7f147211 */ /* 0x000fc800078608ff */
[----:B------:R-:W-:Y:S02]  /*2040*/  LEA.HI.X R21, R127, R121, R126, 0x1, P3 ;  /* 0x000000797f157211 */ /* 0x000fe400018f0c7e */
[----:B---3--:R-:W-:Y:S02]  /*2050*/  ISETP.GE.AND P2, PT, R134, UR5, PT ;  /* 0x0000000586007c0c */ /* 0x008fe4000bf46270 */
        /* <DEDUP_REMOVED lines=17> */
.L_x_4325:
[----:B------:R-:W-:Y:S05]  /*2170*/  BSYNC.RECONVERGENT B0 ;  /* 0x0000000000007941 */ /* 0x000fea0003800200 */
.L_x_4324:
[----:B------:R-:W3:Y:S01]  /*2180*/  LDCU.64 UR6, c[0x0][0x540] ;  /* 0x0000a800ff0677ac */ /* 0x000ee20008000a00 */
[----:B------:R-:W-:Y:S01]  /*2190*/  IMAD.MOV.U32 R139, RZ, RZ, RZ ;  /* 0x000000ffff8b7224 */ /* 0x000fe200078e00ff */
[----:B------:R-:W0:Y:S01]  /*21a0*/  LDGDEPBAR ;  /* 0x00000000000079af */ /* 0x000e220000000000 */
[----:B------:R-:W5:Y:S01]  /*21b0*/  LDCU UR5, c[0x0][0x458] ;  /* 0x00008b00ff0577ac */ /* 0x000f620008000800 */
[----:B---3--:R-:W-:-:S04]  /*21c0*/  IMAD.WIDE.U32 R20, R131, UR6, R138 ;  /* 0x0000000683147c25 */ /* 0x008fc8000f8e008a */
[----:B------:R-:W-:Y:S01]  /*21d0*/  IMAD R0, R131, UR7, R21 ;  /* 0x0000000783007c24 */ /* 0x000fe2000f8e0215 */
[----:B-1----:R-:W-:Y:S02]  /*21e0*/  LEA R22, P0, R20, R8, 0x2 ;  /* 0x0000000814167211 */ /* 0x002fe400078010ff */
[----:B------:R-:W-:Y:S01]  /*21f0*/  LOP3.LUT R84, R18, 0x7, RZ, 0xc0, !PT ;  /* 0x0000000712547812 */ /* 0x000fe200078ec0ff */
[----:B------:R-:W-:-:S04]  /*2200*/  DEPBAR.LE SB0, 0x0 ;  /* 0x000080000000791a */ /* 0x000fc80000000000 */
[----:B------:R-:W-:-:S05]  /*2210*/  LEA.HI.X R23, R20, R9, R0, 0x2, P0 ;  /* 0x0000000914177211 */ /* 0x000fca00000f1400 */
[----:B------:R-:W3:Y:S01]  /*2220*/  LDG.E R19, desc[UR14][R22.64] ;  /* 0x0000000e16137981 */ /* 0x000ee2000c1e1900 */
[----:B-----5:R-:W3:Y:S01]  /*2230*/  MUFU.RCP R0, UR5 ;  /* 0x0000000500007d08 */ /* 0x020ee20008001000 */
[----:B------:R-:W-:Y:S01]  /*2240*/  LOP3.LUT R9, R15, 0x1f0, RZ, 0xc0, !PT ;  /* 0x000001f00f097812 */ /* 0x000fe200078ec0ff */
[----:B------:R-:W-:Y:S01]  /*2250*/  BSSY.RECONVERGENT B0, `(.L_x_4326) ;  /* 0x0000024000007945 */ /* 0x000fe20003800200 */
[----:B------:R-:W-:Y:S02]  /*2260*/  LOP3.LUT R2, R10, 0x8, R15, 0x78, !PT ;  /* 0x000000080a027812 */ /* 0x000fe400078e780f */
[----:B------:R-:W-:Y:S02]  /*2270*/  IADD3 R9, PT, PT, R9, 0x1, R132 ;  /* 0x0000000109097810 */ /* 0x000fe40007ffe084 */
[----:B------:R-:W-:Y:S02]  /*2280*/  LOP3.LUT R117, R11, 0x3e00, RZ, 0xc0, !PT ;  /* 0x00003e000b757812 */ /* 0x000fe400078ec0ff */
[----:B------:R-:W-:-:S04]  /*2290*/  IADD3 R84, PT, PT, -R17, R9, R84 ;  /* 0x0000000911547210 */ /* 0x000fc80007ffe154 */
        /* <DEDUP_REMOVED lines=26> */
.L_x_4328:
[----:B------:R3:W-:Y:S01]  /*2440*/  STS.128 [R133+0x8000], RZ ;  /* 0x008000ff85007388 */ /* 0x0007e20000000c00 */
[----:B------:R-:W-:Y:S05]  /*2450*/  BRA `(.L_x_4329) ;  /* 0x00000000000c7947 */ /* 0x000fea0003800000 */
.L_x_4327:
[----:B------:R1:W-:Y:S04]  /*2460*/  STS.128 [R133+0x6000], RZ ;  /* 0x006000ff85007388 */ /* 0x0003e80000000c00 */
[----:B------:R1:W-:Y:S04]  /*2470*/  STS.128 [R133+0x7000], RZ ;  /* 0x007000ff85007388 */ /* 0x0003e80000000c00 */
[----:B------:R1:W-:Y:S02]  /*2480*/  STS.128 [R133+0x8000], RZ ;  /* 0x008000ff85007388 */ /* 0x0003e40000000c00 */
.L_x_4329:
[----:B------:R-:W-:Y:S05]  /*2490*/  BSYNC.RECONVERGENT B0 ;  /* 0x0000000000007941 */ /* 0x000fea0003800200 */
.L_x_4326:
[----:B------:R-:W-:Y:S01]  /*24a0*/  ISETP.GE.AND P0, PT, R13, R14, PT ;  /* 0x0000000e0d00720c */ /* 0x000fe20003f06270 */
[----:B------:R-:W-:Y:S01]  /*24b0*/  IMAD.SHL.U32 R89, R5, 0x2, RZ ;  /* 0x0000000205597824 */ /* 0x000fe200078e00ff */
[----:B------:R-:W-:Y:S01]  /*24c0*/  BSSY.RECONVERGENT B0, `(.L_x_4330) ;  /* 0x0000020000007945 */ /* 0x000fe20003800200 */
[----:B------:R-:W-:Y:S01]  /*24d0*/  IADD3 R117, PT, PT, R2, R85, R117 ;  /* 0x0000005502757210 */ /* 0x000fe20007ffe075 */
[C---:B------:R-:W-:Y:S01]  /*24e0*/  IMAD.SHL.U32 R129, R6.reuse, 0x20, RZ ;  /* 0x0000002006817824 */ /* 0x040fe200078e00ff */
[----:B------:R-:W-:Y:S02]  /*24f0*/  SHF.L.U64.HI R128, R6, 0x5, R7 ;  /* 0x0000000506807819 */ /* 0x000fe40000010207 */
[----:B------:R-:W-:-:S06]  /*2500*/  LOP3.LUT R89, R89, 0x6, RZ, 0xc0, !PT ;  /* 0x0000000659597812 */ /* 0x000fcc00078ec0ff */
        /* <DEDUP_REMOVED lines=26> */
.L_x_4332:
[----:B------:R1:W-:Y:S02]  /*26b0*/  STS.128 [R133+0x8800], RZ ;  /* 0x008800ff85007388 */ /* 0x0003e40000000c00 */
.L_x_4331:
[----:B------:R-:W-:Y:S05]  /*26c0*/  BSYNC.RECONVERGENT B0 ;  /* 0x0000000000007941 */ /* 0x000fea0003800200 */
.L_x_4330:
[----:B------:R-:W-:Y:S01]  /*26d0*/  LOP3.LUT R11, R11, 0x100, RZ, 0xc0, !PT ;  /* 0x000001000b0b7812 */ /* 0x000fe200078ec0ff */
[----:B------:R-:W-:Y:S01]  /*26e0*/  IMAD.IADD R89, R4, 0x1, R89 ;  /* 0x0000000104597824 */ /* 0x000fe200078e0259 */
[----:B------:R-:W-:Y:S01]  /*26f0*/  LOP3.LUT R116, R10, 0x8, R5, 0x78, !PT ;  /* 0x000000080a747812 */ /* 0x000fe200078e7805 */
[----:B------:R-:W0:Y:S01]  /*2700*/  LDGDEPBAR ;  /* 0x00000000000079af */ /* 0x000e220000000000 */
        /* <DEDUP_REMOVED lines=10> */
[----:B------:R-:W-:-:S03]  /*27b0*/  SEL R5, R5, 0xffffffe0, !P0 ;  /* 0xffffffe005057807 */ /* 0x000fc60004000000 */
[----:B------:R-:W5:Y:S02]  /*27c0*/  LDSM.16.M88.4 R52, [R116+0x3000] ;  /* 0x003000007434783b */ /* 0x000f640000000200 */
[--C-:B------:R-:W-:Y:S02]  /*27d0*/  IMAD.IADD R115, R117, 0x1, R5.reuse ;  /* 0x0000000175737824 */ /* 0x100fe400078e0205 */
[----:B------:R-:W2:Y:S01]  /*27e0*/  LDSM.16.M88.4 R44, [R116+0x3400] ;  /* 0x00340000742c783b */ /* 0x000ea20000000200 */
[----:B------:R-:W-:-:S03]  /*27f0*/  IMAD.IADD R113, R116, 0x1, R5 ;  /* 0x0000000174717824 */ /* 0x000fc600078e0205 */
[----:B------:R-:W3:Y:S04]  /*2800*/  LDSM.16.M88.4 R36, [R116+0x3800] ;  /* 0x003800007424783b */ /* 0x000ee80000000200 */
[----:B-1----:R-:W1:Y:S04]  /*2810*/  LDSM.16.M88.4 R8, [R116+0x3c00] ;  /* 0x003c00007408783b */ /* 0x002e680000000200 */
[----:B------:R-:W-:Y:S04]  /*2820*/  LDSM.16.M88.4 R72, [R115] ;  /* 0x000000007348783b */ /* 0x000fe80000000200 */
[----:B------:R-:W4:Y:S04]  /*2830*/  LDSM.16.M88.4 R20, [R113+0x3000] ;  /* 0x003000007114783b */ /* 0x000f280000000200 */
[----:B------:R-:W4:Y:S04]  /*2840*/  LDSM.16.M88.4 R12, [R113+0x3800] ;  /* 0x00380000710c783b */ /* 0x000f280000000200 */
[----:B------:R-:W4:Y:S04]  /*2850*/  LDSM.16.M88.4 R76, [R113+0x3c00] ;  /* 0x003c0000714c783b */ /* 0x000f280000000200 */
[----:B------:R-:W-:Y:S04]  /*2860*/  LDSM.16.M88.4 R16, [R113+0x3400] ;  /* 0x003400007110783b */ /* 0x000fe80000000200 */
[----:B------:R-:W-:Y:S01]  /*2870*/  LDSM.16.M88.4 R64, [R116+0x4800] ;  /* 0x004800007440783b */ /* 0x000fe20000000200 */
[C---:B-----5:R-:W-:Y:S03]  /*2880*/  HMMA.16816.F32.BF16 R56, R28.reuse, R52, RZ ;  /* 0x000000341c38723c */ /* 0x060fe600000418ff */
[----:B------:R-:W-:Y:S04]  /*2890*/  LDSM.16.M88.4 R60, [R116+0x4c00] ;  /* 0x004c0000743c783b */ /* 0x000fe80000000200 */
[----:B------:R-:W-:Y:S01]  /*28a0*/  LDSM.16.M88.4 R68, [R116+0x4400] ;  /* 0x004400007444783b */ /* 0x000fe20000000200 */
[C---:B--2---:R-:W-:Y:S03]  /*28b0*/  HMMA.16816.F32.BF16 R48, R28.reuse, R44, RZ ;  /* 0x0000002c1c30723c */ /* 0x044fe600000418ff */
[----:B------:R-:W-:Y:S05]  /*28c0*/  LDSM.16.M88.4 R80, [R113+0x4c00] ;  /* 0x004c00007150783b */ /* 0x000fea0000000200 */
[C---:B---3--:R-:W-:Y:S08]  /*28d0*/  HMMA.16816.F32.BF16 R40, R28.reuse, R36, RZ ;  /* 0x000000241c28723c */ /* 0x048ff000000418ff */
[C---:B------:R-:W-:Y:S08]  /*28e0*/  HMMA.16816.F32.BF16 R52, R28.reuse, R54, RZ ;  /* 0x000000361c34723c */ /* 0x040ff000000418ff */
[C---:B------:R-:W-:Y:S08]  /*28f0*/  HMMA.16816.F32.BF16 R44, R28.reuse, R46, RZ ;  /* 0x0000002e1c2c723c */ /* 0x040ff000000418ff */
[C---:B------:R-:W-:Y:S08]  /*2900*/  HMMA.16816.F32.BF16 R36, R28.reuse, R38, RZ ;  /* 0x000000261c24723c */ /* 0x040ff000000418ff */
[C---:B-1----:R-:W-:Y:S08]  /*2910*/  HMMA.16816.F32.BF16 R32, R28.reuse, R8, RZ ;  /* 0x000000081c20723c */ /* 0x042ff000000418ff */
[----:B------:R-:W-:Y:S01]  /*2920*/  HMMA.16816.F32.BF16 R28, R28, R10, RZ ;  /* 0x0000000a1c1c723c */ /* 0x000fe200000418ff */
[----:B------:R-:W1:Y:S07]  /*2930*/  LDSM.16.M88.4 R8, [R116+0x4000] ;  /* 0x004000007408783b */ /* 0x000e6e0000000200 */
[C---:B----4-:R-:W-:Y:S08]  /*2940*/  HMMA.16816.F32.BF16 R56, R72.reuse, R20, R56 ;  /* 0x000000144838723c */ /* 0x050ff00000041838 */
[C---:B------:R-:W-:Y:S01]  /*2950*/  HMMA.16816.F32.BF16 R52, R72.reuse, R22, R52 ;  /* 0x000000164834723c */ /* 0x040fe20000041834 */
[----:B------:R-:W-:Y:S07]  /*2960*/  LDSM.16.M88.4 R20, [R113+0x4000] ;  /* 0x004000007114783b */ /* 0x000fee0000000200 */
[C---:B------:R-:W-:Y:S08]  /*2970*/  HMMA.16816.F32.BF16 R40, R72.reuse, R12, R40 ;  /* 0x0000000c4828723c */ /* 0x040ff00000041828 */
[C---:B------:R-:W-:Y:S01]  /*2980*/  HMMA.16816.F32.BF16 R36, R72.reuse, R14, R36 ;  /* 0x0000000e4824723c */ /* 0x040fe20000041824 */
[----:B------:R-:W-:Y:S07]  /*2990*/  LDSM.16.M88.4 R12, [R115+0x1000] ;  /* 0x00100000730c783b */ /* 0x000fee0000000200 */
[----:B------:R-:W-:Y:S08]  /*29a0*/  HMMA.16816.F32.BF16 R32, R72, R76, R32 ;  /* 0x0000004c4820723c */ /* 0x000ff00000041820 */
[C---:B-1----:R-:W-:Y:S08]  /*29b0*/  HMMA.16816.F32.BF16 R56, R24.reuse, R8, R56 ;  /* 0x000000081838723c */ /* 0x042ff00000041838 */
[----:B------:R-:W-:Y:S01]  /*29c0*/  HMMA.16816.F32.BF16 R52, R24, R10, R52 ;  /* 0x0000000a1834723c */ /* 0x000fe20000041834 */
[----:B------:R-:W1:Y:S07]  /*29d0*/  LDSM.16.M88.4 R8, [R113+0x4800] ;  /* 0x004800007108783b */ /* 0x000e6e0000000200 */
[C---:B------:R-:W-:Y:S01]  /*29e0*/  HMMA.16816.F32.BF16 R28, R72.reuse, R78, R28 ;  /* 0x0000004e481c723c */ /* 0x040fe2000004181c */
[----:B------:R-:W-:Y:S07]  /*29f0*/  LDSM.16.M88.4 R76, [R117+0x2000] ;  /* 0x00200000754c783b */ /* 0x000fee0000000200 */
[C---:B------:R-:W-:Y:S08]  /*2a00*/  HMMA.16816.F32.BF16 R48, R72.reuse, R16, R48 ;  /* 0x000000104830723c */ /* 0x040ff00000041830 */
[----:B------:R-:W-:Y:S01]  /*2a10*/  HMMA.16816.F32.BF16 R44, R72, R18, R44 ;  /* 0x00000012482c723c */ /* 0x000fe2000004182c */
[----:B------:R-:W2:Y:S04]  /*2a20*/  LDSM.16.M88.4 R16, [R113+0x4400] ;  /* 0x004400007110783b */ /* 0x000ea80000000200 */
[----:B------:R-:W-:Y:S03]  /*2a30*/  LDSM.16.M88.4 R72, [R116+0x5000] ;  /* 0x005000007448783b */ /* 0x000fe60000000200 */
        /* <DEDUP_REMOVED lines=13> */
[C---:B------:R-:W-:Y:S08]  /*2b10*/  HMMA.16816.F32.BF16 R28, R12.reuse, R82, R28 ;  /* 0x000000520c1c723c */ /* 0x040ff0000004181c */
[C---:B------:R-:W-:Y:S08]  /*2b20*/  HMMA.16816.F32.BF16 R56, R12.reuse, R20, R56 ;  /* 0x000000140c38723c */ /* 0x040ff00000041838 */
[C---:B------:R-:W-:Y:S01]  /*2b30*/  HMMA.16816.F32.BF16 R52, R12.reuse, R22, R52 ;  /* 0x000000160c34723c */ /* 0x040fe20000041834 */
[----:B------:R-:W5:Y:S07]  /*2b40*/  LDSM.16.M88.4 R20, [R113+0x5000] ;  /* 0x005000007114783b */ /* 0x000f6e0000000200 */
[C---:B--2---:R-:W-:Y:S08]  /*2b50*/  HMMA.16816.F32.BF16 R48, R12.reuse, R16, R48 ;  /* 0x000000100c30723c */ /* 0x044ff00000041830 */
[C---:B------:R-:W-:Y:S01]  /*2b60*/  HMMA.16816.F32.BF16 R44, R12.reuse, R18, R44 ;  /* 0x000000120c2c723c */ /* 0x040fe2000004182c */
[----:B------:R-:W2:Y:S07]  /*2b70*/  LDSM.16.M88.4 R16, [R113+0x5400] ;  /* 0x005400007110783b */ /* 0x000eae0000000200 */
[----:B------:R-:W-:Y:S01]  /*2b80*/  HMMA.16816.F32.BF16 R32, R12, R80, R32 ;  /* 0x000000500c20723c */ /* 0x000fe20000041820 */
[----:B------:R-:W2:Y:S01]  /*2b90*/  LDSM.16.M88.4 R12, [R113+0x5800] ;  /* 0x00580000710c783b */ /* 0x000ea20000000200 */
[----:B------:R-:W-:-:S06]  /*2ba0*/  DEPBAR.LE SB0, 0x0 ;  /* 0x000080000000791a */ /* 0x000fcc0000000000 */
[C---:B---3--:R-:W-:Y:S08]  /*2bb0*/  HMMA.16816.F32.BF16 R28, R76.reuse, R62, R28 ;  /* 0x0000003e4c1c723c */ /* 0x048ff0000004181c */
[C---:B------:R-:W-:Y:S08]  /*2bc0*/  HMMA.16816.F32.BF16 R56, R76.reuse, R72, R56 ;  /* 0x000000484c38723c */ /* 0x040ff00000041838 */
[C---:B------:R-:W-:Y:S08]  /*2bd0*/  HMMA.16816.F32.BF16 R52, R76.reuse, R74, R52 ;  /* 0x0000004a4c34723c */ /* 0x040ff00000041834 */
[C---:B----4-:R-:W-:Y:S08]  /*2be0*/  HMMA.16816.F32.BF16 R44, R76.reuse, R70, R44 ;  /* 0x000000464c2c723c */ /* 0x050ff0000004182c */
[C---:B------:R-:W-:Y:S08]  /*2bf0*/  HMMA.16816.F32.BF16 R48, R76.reuse, R68, R48 ;  /* 0x000000444c30723c */ /* 0x040ff00000041830 */
[----:B------:R-:W-:Y:S08]  /*2c00*/  HMMA.16816.F32.BF16 R32, R76, R60, R32 ;  /* 0x0000003c4c20723c */ /* 0x000ff00000041820 */
[----:B-1----:R-:W-:Y:S01]  /*2c10*/  HMMA.16816.F32.BF16 R28, R24, R10, R28 ;  /* 0x0000000a181c723c */ /* 0x002fe2000004181c */
[----:B------:R-:W-:-:S05]  /*2c20*/  VIADD R10, R89, 0x38 ;  /* 0x00000038590a7836 */ /* 0x000fca0000000000 */
[----:B------:R-:W-:Y:S02]  /*2c30*/  I2FP.F32.U32 R11, R10 ;  /* 0x0000000a000b7245 */ /* 0x000fe40000201000 */
[----:B------:R-:W-:Y:S01]  /*2c40*/  HMMA.16816.F32.BF16 R40, R76, R64, R40 ;  /* 0x000000404c28723c */ /* 0x000fe20000041828 */
[C---:B------:R-:W-:Y:S02]  /*2c50*/  ISETP.GE.AND P5, PT, R10.reuse, R96, PT ;  /* 0x000000600a00720c */ /* 0x040fe40003fa6270 */
[----:B------:R-:W-:-:S05]  /*2c60*/  ISETP.GE.AND P2, PT, R10, R95, PT ;  /* 0x0000005f0a00720c */ /* 0x000fca0003f46270 */
[----:B------:R-:W-:Y:S03]  /*2c70*/  HMMA.16816.F32.BF16 R36, R76, R66, R36 ;  /* 0x000000424c24723c */ /* 0x000fe60000041824 */
[----:B------:R-:W-:-:S05]  /*2c80*/  FFMA.FTZ R28, R0, R11, R28 ;  /* 0x0000000b001c7223 */ /* 0x000fca000001001c */
[----:B-----5:R-:W-:Y:S01]  /*2c90*/  HMMA.16816.F32.BF16 R56, R24, R20, R56 ;  /* 0x000000141838723c */ /* 0x020fe20000041838 */
[----:B------:R-:W-:-:S07]  /*2ca0*/  FSEL R99, R28, -INF , !P5 ;  /* 0xff8000001c637808 */ /* 0x000fce0006800000 */
[----:B------:R-:W-:Y:S01]  /*2cb0*/  HMMA.16816.F32.BF16 R52, R24, R22, R52 ;  /* 0x000000161834723c */ /* 0x000fe20000041834 */
[C---:B------:R-:W-:Y:S02]  /*2cc0*/  VIADD R23, R89.reuse, 0x20 ;  /* 0x0000002059177836 */ /* 0x040fe40000000000 */
[----:B------:R-:W-:-:S05]  /*2cd0*/  VIADD R22, R89, 0x21 ;  /* 0x0000002159167836 */ /* 0x000fca0000000000 */
[C---:B--2---:R-:W-:Y:S01]  /*2ce0*/  HMMA.16816.F32.BF16 R44, R24.reuse, R18, R44 ;  /* 0x00000012182c723c */ /* 0x044fe2000004182c */
[----:B------:R-:W-:Y:S01]  /*2cf0*/  VIADD R19, R89, 0x1 ;  /* 0x0000000159137836 */ /* 0x000fe20000000000 */
[----:B------:R-:W-:Y:S04]  /*2d00*/  BAR.SYNC.DEFER_BLOCKING 0x0 ;  /* 0x0000000000007b1d */ /* 0x000fe80000010000 */
[----:B------:R-:W-:Y:S02]  /*2d10*/  ISETP.GE.AND P4, PT, R19, R96, PT ;  /* 0x000000601300720c */ /* 0x000fe40003f86270 */
[----:B------:R-:W-:Y:S01]  /*2d20*/  HMMA.16816.F32.BF16 R48, R24, R16, R48 ;  /* 0x000000101830723c */ /* 0x000fe20000041830 */
[----:B------:R-:W-:Y:S01]  /*2d30*/  VIADD R17, R89, 0x8 ;  /* 0x0000000859117836 */ /* 0x000fe20000000000 */
[----:B------:R-:W-:-:S02]  /*2d40*/  ISETP.GE.AND P1, PT, R19, R95, PT ;  /* 0x0000005f1300720c */ /* 0x000fc40003f26270 */
[----:B------:R-:W-:Y:S02]  /*2d50*/  I2FP.F32.U32 R19, R19 ;  /* 0x0000001300137245 */ /* 0x000fe40000201000 */
[-C--:B------:R-:W-:Y:S02]  /*2d60*/  ISETP.GE.AND P0, PT, R17, R96.reuse, PT ;  /* 0x000000601100720c */ /* 0x080fe40003f06270 */
[C---:B------:R-:W-:Y:S01]  /*2d70*/  HMMA.16816.F32.BF16 R32, R24.reuse, R8, R32 ;  /* 0x000000081820723c */ /* 0x040fe20000041820 */
[----:B------:R-:W-:Y:S01]  /*2d80*/  VIADD R8, R89, 0x9 ;  /* 0x0000000959087836 */ /* 0x000fe20000000000 */
[----:B------:R-:W-:Y:S01]  /*2d90*/  ISETP.GE.AND P6, PT, R17, R95, PT ;  /* 0x0000005f1100720c */ /* 0x000fe20003fc6270 */
[C---:B------:R-:W-:Y:S01]  /*2da0*/  FFMA.FTZ R20, R0.reuse, R19, R57 ;  /* 0x0000001300147223 */ /* 0x040fe20000010039 */
[----:B------:R-:W-:Y:S01]  /*2db0*/  I2FP.F32.U32 R17, R17 ;  /* 0x0000001100117245 */ /* 0x000fe20000201000 */
[----:B------:R-:W-:Y:S01]  /*2dc0*/  FFMA.FTZ R19, R0, R19, R59 ;  /* 0x0000001300137223 */ /* 0x000fe2000001003b */
[C---:B------:R-:W-:Y:S01]  /*2dd0*/  ISETP.GE.AND P3, PT, R8.reuse, R96, PT ;  /* 0x000000600800720c */ /* 0x040fe20003f66270 */
[C---:B------:R-:W-:Y:S01]  /*2de0*/  VIADD R9, R89.reuse, 0x19 ;  /* 0x0000001959097836 */ /* 0x040fe20000000000 */
[----:B------:R-:W-:Y:S01]  /*2df0*/  ISETP.GE.AND P5, PT, R8, R95, PT ;  /* 0x0000005f0800720c */ /* 0x000fe20003fa6270 */
[C---:B------:R-:W-:Y:S01]  /*2e00*/  HMMA.16816.F32.BF16 R40, R24.reuse, R12, R40 ;  /* 0x0000000c1828723c */ /* 0x040fe20000041828 */
[----:B------:R-:W-:Y:S01]  /*2e10*/  I2FP.F32.U32 R8, R8 ;  /* 0x0000000800087245 */ /* 0x000fe20000201000 */
[CC--:B------:R-:W-:Y:S01]  /*2e20*/  FFMA.FTZ R18, R0.reuse, R17.reuse, R52 ;  /* 0x0000001100127223 */ /* 0x0c0fe20000010034 */
[----:B------:R-:W-:Y:S01]  /*2e30*/  FFMA.FTZ R17, R0, R17, R54 ;  /* 0x0000001100117223 */ /* 0x000fe20000010036 */
[C---:B------:R-:W-:Y:S01]  /*2e40*/  VIADD R13, R89.reuse, 0x18 ;  /* 0x00000018590d7836 */ /* 0x040fe20000000000 */
[----:B------:R-:W-:Y:S01]  /*2e50*/  FSEL R20, R20, -INF , !P4 ;  /* 0xff80000014147808 */ /* 0x000fe20006000000 */
[CC--:B------:R-:W-:Y:S01]  /*2e60*/  FFMA.FTZ R12, R0.reuse, R8.reuse, R53 ;  /* 0x00000008000c7223 */ /* 0x0c0fe20000010035 */
[C---:B------:R-:W-:Y:S01]  /*2e70*/  FFMA.FTZ R21, R0.reuse, R8, R55 ;  /* 0x0000000800157223 */ /* 0x040fe20000010037 */
[----:B------:R-:W-:Y:S01]  /*2e80*/  HMMA.16816.F32.BF16 R36, R24, R14, R36 ;  /* 0x0000000e1824723c */ /* 0x000fe20000041824 */
[----:B------:R-:W-:Y:S01]  /*2e90*/  FFMA.FTZ R26, R0, R11, R30 ;  /* 0x0000000b001a7223 */ /* 0x000fe2000001001e */
[----:B------:R-:W-:Y:S01]  /*2ea0*/  VIADD R15, R89, 0x10 ;  /* 0x00000010590f7836 */ /* 0x000fe20000000000 */
[----:B------:R-:W-:Y:S01]  /*2eb0*/  FSEL R19, R19, -INF , !P1 ;  /* 0xff80000013137808 */ /* 0x000fe20004800000 */
[C---:B------:R-:W-:Y:S01]  /*2ec0*/  VIADD R8, R89.reuse, 0x11 ;  /* 0x0000001159087836 */ /* 0x040fe20000000000 */
[----:B------:R-:W-:Y:S01]  /*2ed0*/  FSEL R18, R18, -INF , !P0 ;  /* 0xff80000012127808 */ /* 0x000fe20004000000 */
[----:B------:R-:W-:Y:S01]  /*2ee0*/  VIADD R25, R89, 0x28 ;  /* 0x0000002859197836 */ /* 0x000fe20000000000 */
[----:B------:R-:W-:-:S02]  /*2ef0*/  FSEL R26, R26, -INF , !P2 ;  /* 0xff8000001a1a7808 */ /* 0x000fc40005000000 */
[CC--:B------:R-:W-:Y:S02]  /*2f00*/  ISETP.GE.AND P2, PT, R15.reuse, R96.reuse, PT ;  /* 0x000000600f00720c */ /* 0x0c0fe40003f46270 */
[----:B------:R-:W-:Y:S02]  /*2f10*/  ISETP.GE.AND P4, PT, R15, R95, PT ;  /* 0x0000005f0f00720c */ /* 0x000fe40003f86270 */
[----:B------:R-:W-:Y:S02]  /*2f20*/  I2FP.F32.U32 R15, R15 ;  /* 0x0000000f000f7245 */ /* 0x000fe40000201000 */
[C---:B------:R-:W-:Y:S02]  /*2f30*/  ISETP.GE.AND P1, PT, R8.reuse, R96, PT ;  /* 0x000000600800720c */ /* 0x040fe40003f26270 */
[----:B------:R-:W-:Y:S01]  /*2f40*/  ISETP.GE.AND P0, PT, R8, R95, PT ;  /* 0x0000005f0800720c */ /* 0x000fe20003f06270 */
[CC--:B------:R-:W-:Y:S01]  /*2f50*/  FFMA.FTZ R16, R0.reuse, R15.reuse, R48 ;  /* 0x0000000f00107223 */ /* 0x0c0fe20000010030 */
[----:B------:R-:W-:Y:S01]  /*2f60*/  FSEL R17, R17, -INF , !P6 ;  /* 0xff80000011117808 */ /* 0x000fe20007000000 */
[----:B------:R-:W-:Y:S01]  /*2f70*/  FFMA.FTZ R15, R0, R15, R50 ;  /* 0x0000000f000f7223 */ /* 0x000fe20000010032 */
        /* <DEDUP_REMOVED lines=9> */
[CC--:B------:R-:W-:Y:S01]  /*3010*/  FFMA.FTZ R10, R0.reuse, R13.reuse, R44 ;  /* 0x0000000d000a7223 */ /* 0x0c0fe2000001002c */
[C---:B------:R-:W-:Y:S01]  /*3020*/  ISETP.GE.AND P5, PT, R9.reuse, R96, PT ;  /* 0x000000600900720c */ /* 0x040fe20003fa6270 */
[----:B------:R-:W-:Y:S01]  /*3030*/  FFMA.FTZ R13, R0, R13, R46 ;  /* 0x0000000d000d7223 */ /* 0x000fe2000001002e */
[----:B------:R-:W-:-:S02]  /*3040*/  ISETP.GE.AND P2, PT, R9, R95, PT ;  /* 0x0000005f0900720c */ /* 0x000fc40003f46270 */
[----:B------:R-:W-:Y:S02]  /*3050*/  FSEL R15, R15, -INF , !P4 ;  /* 0xff8000000f0f7808 */ /* 0x000fe40006000000 */
[----:B------:R-:W-:Y:S02]  /*3060*/  FSEL R14, R14, -INF , !P1 ;  /* 0xff8000000e0e7808 */ /* 0x000fe40004800000 */
        /* <DEDUP_REMOVED lines=12> */
[C---:B------:R-:W-:Y:S01]  /*3130*/  FFMA.FTZ R42, R0.reuse, R23, R42 ;  /* 0x00000017002a7223 */ /* 0x040fe2000001002a */
[----:B------:R-:W-:Y:S01]  /*3140*/  VIADD R23, R89, 0x29 ;  /* 0x0000002959177836 */ /* 0x000fe20000000000 */
[----:B------:R-:W-:Y:S02]  /*3150*/  FSEL R13, R13, -INF , !P3 ;  /* 0xff8000000d0d7808 */ /* 0x000fe40005800000 */
[CC--:B------:R-:W-:Y:S01]  /*3160*/  FFMA.FTZ R41, R0.reuse, R22.reuse, R41 ;  /* 0x0000001600297223 */ /* 0x0c0fe20000010029 */
[----:B------:R-:W-:Y:S01]  /*3170*/  FFMA.FTZ R43, R0, R22, R43 ;  /* 0x00000016002b7223 */ /* 0x000fe2000001002b */
[----:B------:R-:W-:Y:S01]  /*3180*/  VIADD R22, R89, 0x30 ;  /* 0x0000003059167836 */ /* 0x000fe20000000000 */
[----:B------:R-:W-:-:S02]  /*3190*/  FSEL R8, R8, -INF , !P5 ;  /* 0xff80000008087808 */ /* 0x000fc40006800000 */
[----:B------:R-:W-:Y:S02]  /*31a0*/  FSEL R9, R9, -INF , !P2 ;  /* 0xff80000009097808 */ /* 0x000fe40005000000 */
[----:B------:R-:W-:Y:S02]  /*31b0*/  FSEL R88, R40, -INF , !P4 ;  /* 0xff80000028587808 */ /* 0x000fe40006000000 */
[CC--:B------:R-:W-:Y:S02]  /*31c0*/  ISETP.GE.AND P3, PT, R25.reuse, R96.reuse, PT ;  /* 0x000000601900720c */ /* 0x0c0fe40003f66270 */
[-C--:B------:R-:W-:Y:S02]  /*31d0*/  ISETP.GE.AND P5, PT, R25, R95.reuse, PT ;  /* 0x0000005f1900720c */ /* 0x080fe40003fa6270 */
[C---:B------:R-:W-:Y:S02]  /*31e0*/  ISETP.GE.AND P2, PT, R23.reuse, R96, PT ;  /* 0x000000601700720c */ /* 0x040fe40003f46270 */
[----:B------:R-:W-:-:S02]  /*31f0*/  ISETP.GE.AND P4, PT, R23, R95, PT ;  /* 0x0000005f1700720c */ /* 0x000fc40003f86270 */
[----:B------:R-:W-:Y:S02]  /*3200*/  I2FP.F32.U32 R24, R23 ;  /* 0x0000001700187245 */ /* 0x000fe40000201000 */
[----:B------:R-:W-:Y:S02]  /*3210*/  I2FP.F32.U32 R25, R25 ;  /* 0x0000001900197245 */ /* 0x000fe40000201000 */
[----:B------:R-:W-:Y:S01]  /*3220*/  I2FP.F32.U32 R23, R22 ;  /* 0x0000001600177245 */ /* 0x000fe20000201000 */
[----:B------:R-:W-:Y:S01]  /*3230*/  FFMA.FTZ R37, R0, R24, R37 ;  /* 0x0000001800257223 */ /* 0x000fe20000010025 */
[----:B------:R-:W-:Y:S01]  /*3240*/  FSEL R87, R42, -INF , !P1 ;  /* 0xff8000002a577808 */ /* 0x000fe20004800000 */
[----:B------:R-:W-:Y:S01]  /*3250*/  FFMA.FTZ R36, R0, R25, R36 ;  /* 0x0000001900247223 */ /* 0x000fe20000010024 */
[----:B------:R-:W-:Y:S01]  /*3260*/  ISETP.GE.AND P1, PT, R22, R96, PT ;  /* 0x000000601600720c */ /* 0x000fe20003f26270 */
[CC--:B------:R-:W-:Y:S01]  /*3270*/  FFMA.FTZ R32, R0.reuse, R23.reuse, R32 ;  /* 0x0000001700207223 */ /* 0x0c0fe20000010020 */
[----:B------:R-:W-:Y:S01]  /*3280*/  FSEL R86, R41, -INF , !P0 ;  /* 0xff80000029567808 */ /* 0x000fe20004000000 */
[----:B------:R-:W-:Y:S01]  /*3290*/  FFMA.FTZ R34, R0, R23, R34 ;  /* 0x0000001700227223 */ /* 0x000fe20000010022 */
[----:B------:R-:W-:Y:S01]  /*32a0*/  ISETP.GE.AND P0, PT, R22, R95, PT ;  /* 0x0000005f1600720c */ /* 0x000fe20003f06270 */
[C---:B------:R-:W-:Y:S01]  /*32b0*/  FFMA.FTZ R38, R0.reuse, R25, R38 ;  /* 0x0000001900267223 */ /* 0x040fe20000010026 */
[----:B------:R-:W-:Y:S01]  /*32c0*/  VIADD R22, R89, 0x31 ;  /* 0x0000003159167836 */ /* 0x000fe20000000000 */
[----:B------:R-:W-:Y:S01]  /*32d0*/  FSEL R91, R43, -INF , !P6 ;  /* 0xff8000002b5b7808 */ /* 0x000fe20007000000 */
[----:B------:R-:W-:Y:S01]  /*32e0*/  FFMA.FTZ R39, R0, R24, R39 ;  /* 0x0000001800277223 */ /* 0x000fe20000010027 */
[----:B------:R-:W-:-:S02]  /*32f0*/  FSEL R140, R36, -INF , !P3 ;  /* 0xff800000248c7808 */ /* 0x000fc40005800000 */
[----:B------:R-:W-:Y:S02]  /*3300*/  FSEL R100, R32, -INF , !P1 ;  /* 0xff80000020647808 */ /* 0x000fe40004800000 */
[C---:B------:R-:W-:Y:S02]  /*3310*/  ISETP.GE.AND P6, PT, R89.reuse, R96, PT ;  /* 0x000000605900720c */ /* 0x040fe40003fc6270 */
[C---:B------:R-:W-:Y:S02]  /*3320*/  ISETP.GE.AND P3, PT, R89.reuse, R95, PT ;  /* 0x0000005f5900720c */ /* 0x040fe40003f66270 */
[----:B------:R-:W-:Y:S01]  /*3330*/  I2FP.F32.U32 R23, R89 ;  /* 0x0000005900177245 */ /* 0x000fe20000201000 */
[----:B------:R-:W-:Y:S01]  /*3340*/  VIADD R89, R89, 0x39 ;  /* 0x0000003959597836 */ /* 0x000fe20000000000 */
[----:B------:R-:W-:Y:S02]  /*3350*/  FSEL R32, R34, -INF , !P0 ;  /* 0xff80000022207808 */ /* 0x000fe40004000000 */
[----:B------:R-:W-:-:S02]  /*3360*/  ISETP.NE.AND P0, PT, R94, 0x1, PT ;  /* 0x000000015e00780c */ /* 0x000fc40003f05270 */
[----:B------:R-:W-:Y:S02]  /*3370*/  FSEL R103, R38, -INF , !P5 ;  /* 0xff80000026677808 */ /* 0x000fe40006800000 */
[----:B------:R-:W-:Y:S02]  /*3380*/  FSEL R90, R37, -INF , !P2 ;  /* 0xff800000255a7808 */ /* 0x000fe40005000000 */
        /* <DEDUP_REMOVED lines=8> */
[C---:B------:R-:W-:Y:S01]  /*3410*/  FFMA.FTZ R23, R0.reuse, R23, R58 ;  /* 0x0000001700177223 */ /* 0x040fe2000001003a */
[CC--:B------:R-:W-:Y:S01]  /*3420*/  FFMA.FTZ R29, R0.reuse, R24.reuse, R29 ;  /* 0x00000018001d7223 */ /* 0x0c0fe2000001001d */
[----:B------:R-:W-:Y:S01]  /*3430*/  FFMA.FTZ R31, R0, R24, R31 ;  /* 0x00000018001f7223 */ /* 0x000fe2000001001f */
[C---:B------:R-:W-:Y:S02]  /*3440*/  ISETP.GE.AND P4, PT, R89.reuse, R96, PT ;  /* 0x000000605900720c */ /* 0x040fe40003f86270 */
[----:B------:R-:W-:Y:S02]  /*3450*/  ISETP.GE.AND P1, PT, R89, R95, PT ;  /* 0x0000005f5900720c */ /* 0x000fe40003f26270 */
        /* <DEDUP_REMOVED lines=18> */
.L_x_4334:
        /* <DEDUP_REMOVED lines=59> */
.L_x_4335:
        /* <DEDUP_REMOVED lines=41> */
.L_x_4333:
[----:B------:R-:W-:Y:S01]  /*3bc0*/  FMNMX3.FTZ R27, R22, R20, R18, !PT ;  /* 0x00000014161b7276 */ /* 0x000fe20007810012 */
        /* <DEDUP_REMOVED lines=16> */
[----:B------:R-:W-:Y:S01]  /*3cd0*/  IADD3 R114, PT, PT, R85, R2, RZ ;  /* 0x0000000255727210 */ /* 0x000fe20007ffe0ff */
[----:B--2---:R-:W2:Y:S01]  /*3ce0*/  SHFL.BFLY PT, R28, R27, 0x2, 0x1f ;  /* 0x0c401f001b1c7f89 */ /* 0x004ea200000e0000 */
[----:B------:R-:W-:-:S02]  /*3cf0*/  MOV R143, 0xffffffff ;  /* 0xffffffff008f7802 */ /* 0x000fc40000000f00 */
        /* <DEDUP_REMOVED lines=42> */
[--C-:B------:R-:W-:Y:S01]  /*3fa0*/  FFMA.FTZ R97, R86, UR6, -R105.reuse ;  /* 0x0000000656617c23 */ /* 0x100fe20008010869 */
[----:B------:R-:W-:Y:S01]  /*3fb0*/  FFMA.FTZ R86, R101, UR6, -R34 ;  /* 0x0000000665567c23 */ /* 0x000fe20008010822 */
[----:B------:R-:W-:Y:S01]  /*3fc0*/  LDSM.16.MT88.4 R20, [R112+0x6400] ;  /* 0x006400007014783b */ /* 0x000fe20000004200 */
[----:B------:R-:W-:Y:S01]  /*3fd0*/  MUFU.EX2 R108, R108 ;  /* 0x0000006c006c7308 */ /* 0x000fe20000000800 */
[--C-:B------:R-:W-:Y:S01]  /*3fe0*/  FFMA.FTZ R100, R100, UR6, -R105.reuse ;  /* 0x0000000664647c23 */ /* 0x100fe20008010869 */
[----:B-1----:R-:W-:Y:S01]  /*3ff0*/  F2FP.BF16.F32.PACK_AB R80, R98, R89 ;  /* 0x000000596250723e */ /* 0x002fe200000010ff */
[--C-:B------:R-:W-:Y:S01]  /*4000*/  FFMA.FTZ R99, R99, UR6, -R105.reuse ;  /* 0x0000000663637c23 */ /* 0x100fe20008010869 */
[----:B------:R-:W1:Y:S01]  /*4010*/  MUFU.EX2 R107, R107 ;  /* 0x0000006b006b7308 */ /* 0x000e620000000800 */
[--C-:B------:R-:W-:Y:S01]  /*4020*/  FFMA.FTZ R102, R102, UR6, -R105.reuse ;  /* 0x0000000666667c23 */ /* 0x100fe20008010869 */
[----:B------:R-:W-:-:S02]  /*4030*/  FFMA.FTZ R104, R104, UR6, -R105 ;  /* 0x0000000668687c23 */ /* 0x000fc40008010869 */
[----:B------:R-:W-:Y:S01]  /*4040*/  MUFU.EX2 R106, R106 ;  /* 0x0000006a006a7308 */ /* 0x000fe20000000800 */
[----:B---3--:R-:W-:-:S03]  /*4050*/  F2FP.BF16.F32.PACK_AB R82, R35, R110 ;  /* 0x0000006e2352723e */ /* 0x008fc600000010ff */
[----:B------:R-:W3:Y:S04]  /*4060*/  MUFU.EX2 R85, R85 ;  /* 0x0000005500557308 */ /* 0x000ee80000000800 */
[----:B------:R-:W-:Y:S01]  /*4070*/  MUFU.EX2 R84, R84 ;  /* 0x0000005400547308 */ /* 0x000fe20000000800 */
[----:B-1----:R-:W-:Y:S01]  /*4080*/  F2FP.BF16.F32.PACK_AB R81, R107, R108 ;  /* 0x0000006c6b51723e */ /* 0x002fe200000010ff */
[----:B------:R-:W-:Y:S02]  /*4090*/  FADD.FTZ R107, R108, R107 ;  /* 0x0000006b6c6b7221 */ /* 0x000fe40000010000 */
[----:B------:R-:W1:Y:S01]  /*40a0*/  MUFU.EX2 R27, R27 ;  /* 0x0000001b001b7308 */ /* 0x000e620000000800 */
[----:B------:R-:W-:-:S03]  /*40b0*/  FFMA.FTZ R108, R31, UR6, -R34 ;  /* 0x000000061f6c7c23 */ /* 0x000fc60008010822 */
[----:B------:R-:W-:Y:S01]  /*40c0*/  MUFU.EX2 R30, R30 ;  /* 0x0000001e001e7308 */ /* 0x000fe20000000800 */
[C---:B---3--:R-:W-:Y:S01]  /*40d0*/  F2FP.BF16.F32.PACK_AB R83, R85.reuse, R106 ;  /* 0x0000006a5553723e */ /* 0x048fe200000010ff */
[----:B------:R-:W-:Y:S02]  /*40e0*/  FADD.FTZ R106, R106, R107 ;  /* 0x0000006b6a6a7221 */ /* 0x000fe40000010000 */
[----:B------:R-:W3:Y:S02]  /*40f0*/  MUFU.EX2 R25, R25 ;  /* 0x0000001900197308 */ /* 0x000ee40000000800 */
[----:B------:R-:W-:Y:S02]  /*4100*/  FADD.FTZ R106, R85, R106 ;  /* 0x0000006a556a7221 */ /* 0x000fe40000010000 */
[----:B------:R-:W-:Y:S01]  /*4110*/  MUFU.EX2 R29, R29 ;  /* 0x0000001d001d7308 */ /* 0x000fe20000000800 */
[----:B------:R-:W-:Y:S01]  /*4120*/  HMMA.16816.F32.BF16 R52, R80, R56, RZ ;  /* 0x000000385034723c */ /* 0x000fe200000418ff */
[----:B-1----:R-:W-:-:S02]  /*4130*/  F2FP.BF16.F32.PACK_AB R8, R27, R84 ;  /* 0x000000541b08723e */ /* 0x002fc400000010ff */
[----:B------:R-:W1:Y:S04]  /*4140*/  MUFU.EX2 R28, R28 ;  /* 0x0000001c001c7308 */ /* 0x000e680000000800 */
[----:B------:R-:W-:Y:S01]  /*4150*/  MUFU.EX2 R24, R24 ;  /* 0x0000001800187308 */ /* 0x000fe20000000800 */
[C---:B------:R-:W-:Y:S01]  /*4160*/  HMMA.16816.F32.BF16 R56, R80.reuse, R58, RZ ;  /* 0x0000003a5038723c */ /* 0x040fe200000418ff */
[----:B---3--:R-:W-:Y:S02]  /*4170*/  F2FP.BF16.F32.PACK_AB R10, R25, R30 ;  /* 0x0000001e190a723e */ /* 0x008fe400000010ff */
[----:B------:R-:W3:Y:S04]  /*4180*/  MUFU.EX2 R5, R5 ;  /* 0x0000000500057308 */ /* 0x000ee80000000800 */
[----:B------:R-:W-:Y:S01]  /*4190*/  MUFU.EX2 R97, R97 ;  /* 0x0000006100617308 */ /* 0x000fe20000000800 */
[C---:B------:R-:W-:Y:S01]  /*41a0*/  HMMA.16816.F32.BF16 R68, R80.reuse, R72, RZ ;  /* 0x000000485044723c */ /* 0x040fe200000418ff */
[----:B-1----:R-:W-:Y:S01]  /*41b0*/  F2FP.BF16.F32.PACK_AB R9, R28, R29 ;  /* 0x0000001d1c09723e */ /* 0x002fe200000010ff */
[----:B------:R-:W-:Y:S01]  /*41c0*/  FADD.FTZ R29, R29, R106 ;  /* 0x0000006a1d1d7221 */ /* 0x000fe20000010000 */
[----:B------:R-:W-:Y:S04]  /*41d0*/  MUFU.EX2 R86, R86 ;  /* 0x0000005600567308 */ /* 0x000fe80000000800 */
[----:B------:R-:W-:Y:S01]  /*41e0*/  MUFU.EX2 R100, R100 ;  /* 0x0000006400647308 */ /* 0x000fe20000000800 */
[----:B------:R-:W-:Y:S01]  /*41f0*/  HMMA.16816.F32.BF16 R72, R80, R74, RZ ;  /* 0x0000004a5048723c */ /* 0x000fe200000418ff */
[----:B---3--:R-:W-:-:S02]  /*4200*/  F2FP.BF16.F32.PACK_AB R11, R5, R24 ;  /* 0x00000018050b723e */ /* 0x008fc400000010ff */
[----:B------:R-:W-:Y:S04]  /*4210*/  MUFU.EX2 R31, R104 ;  /* 0x00000068001f7308 */ /* 0x000fe80000000800 */
[----:B------:R-:W-:Y:S01]  /*4220*/  MUFU.EX2 R99, R99 ;  /* 0x0000006300637308 */ /* 0x000fe20000000800 */
[C---:B--2---:R-:W-:Y:S03]  /*4230*/  HMMA.16816.F32.BF16 R52, R8.reuse, R12, R52 ;  /* 0x0000000c0834723c */ /* 0x044fe60000041834 */
[----:B------:R-:W-:Y:S04]  /*4240*/  MUFU.EX2 R102, R102 ;  /* 0x0000006600667308 */ /* 0x000fe80000000800 */
[----:B------:R-:W-:Y:S01]  /*4250*/  MUFU.EX2 R108, R108 ;  /* 0x0000006c006c7308 */ /* 0x000fe20000000800 */
[----:B------:R-:W-:Y:S01]  /*4260*/  HMMA.16816.F32.BF16 R56, R8, R14, R56 ;  /* 0x0000000e0838723c */ /* 0x000fe20000041838 */
[----:B------:R-:W1:Y:S07]  /*4270*/  LDSM.16.MT88.4 R12, [R114+0x8400] ;  /* 0x00840000720c783b */ /* 0x000e6e0000004200 */
[C---:B------:R-:W-:Y:S08]  /*4280*/  HMMA.16816.F32.BF16 R36, R80.reuse, R40, RZ ;  /* 0x000000285024723c */ /* 0x040ff000000418ff */
[C---:B------:R-:W-:Y:S08]  /*4290*/  HMMA.16816.F32.BF16 R40, R80.reuse, R42, RZ ;  /* 0x0000002a5028723c */ /* 0x040ff000000418ff */
[C---:B------:R-:W-:Y:S08]  /*42a0*/  HMMA.16816.F32.BF16 R44, R80.reuse, R48, RZ ;  /* 0x00000030502c723c */ /* 0x040ff000000418ff */
[C---:B------:R-:W-:Y:S08]  /*42b0*/  HMMA.16816.F32.BF16 R60, R80.reuse, R64, RZ ;  /* 0x00000040503c723c */ /* 0x040ff000000418ff */
[----:B------:R-:W-:Y:S08]  /*42c0*/  HMMA.16816.F32.BF16 R48, R80, R50, RZ ;  /* 0x000000325030723c */ /* 0x000ff000000418ff */
[C---:B-1----:R-:W-:Y:S08]  /*42d0*/  HMMA.16816.F32.BF16 R68, R8.reuse, R12, R68 ;  /* 0x0000000c0844723c */ /* 0x042ff00000041844 */
[----:B------:R-:W-:Y:S01]  /*42e0*/  HMMA.16816.F32.BF16 R72, R8, R14, R72 ;  /* 0x0000000e0848723c */ /* 0x000fe20000041848 */
[----:B------:R-:W1:Y:S07]  /*42f0*/  LDSM.16.MT88.4 R12, [R112+0x8000] ;  /* 0x00800000700c783b */ /* 0x000e6e0000004200 */
[----:B------:R-:W-:Y:S08]  /*4300*/  HMMA.16816.F32.BF16 R64, R80, R66, RZ ;  /* 0x000000425040723c */ /* 0x000ff000000418ff */
[C---:B------:R-:W-:Y:S08]  /*4310*/  HMMA.16816.F32.BF16 R36, R8.reuse, R16, R36 ;  /* 0x000000100824723c */ /* 0x040ff00000041824 */
[C---:B------:R-:W-:Y:S01]  /*4320*/  HMMA.16816.F32.BF16 R40, R8.reuse, R18, R40 ;  /* 0x000000120828723c */ /* 0x040fe20000041828 */
[----:B------:R-:W2:Y:S07]  /*4330*/  LDSM.16.MT88.4 R16, [R112+0x7400] ;  /* 0x007400007010783b */ /* 0x000eae0000004200 */
[C---:B------:R-:W-:Y:S08]  /*4340*/  HMMA.16816.F32.BF16 R44, R8.reuse, R20, R44 ;  /* 0x00000014082c723c */ /* 0x040ff0000004182c */
[----:B------:R-:W-:Y:S01]  /*4350*/  HMMA.16816.F32.BF16 R48, R8, R22, R48 ;  /* 0x000000160830723c */ /* 0x000fe20000041830 */
[----:B------:R-:W-:Y:S07]  /*4360*/  LDSM.16.MT88.4 R20, [R114+0x6c00] ;  /* 0x006c00007214783b */ /* 0x000fee0000004200 */
[C---:B-1----:R-:W-:Y:S08]  /*4370*/  HMMA.16816.F32.BF16 R76, R80.reuse, R12, RZ ;  /* 0x0000000c504c723c */ /* 0x042ff000000418ff */
[----:B------:R-:W-:Y:S01]  /*4380*/  HMMA.16816.F32.BF16 R80, R80, R14, RZ ;  /* 0x0000000e5050723c */ /* 0x000fe200000418ff */
[----:B------:R-:W1:Y:S07]  /*4390*/  LDSM.16.MT88.4 R12, [R112+0x8400] ;  /* 0x00840000700c783b */ /* 0x000e6e0000004200 */
[C---:B--2---:R-:W-:Y:S08]  /*43a0*/  HMMA.16816.F32.BF16 R60, R8.reuse, R16, R60 ;  /* 0x00000010083c723c */ /* 0x044ff0000004183c */
[C---:B------:R-:W-:Y:S01]  /*43b0*/  HMMA.16816.F32.BF16 R64, R8.reuse, R18, R64 ;  /* 0x000000120840723c */ /* 0x040fe20000041840 */
[----:B------:R-:W-:Y:S07]  /*43c0*/  LDSM.16.MT88.4 R16, [R112+0x6c00] ;  /* 0x006c00007010783b */ /* 0x000fee0000004200 */
[C---:B-1----:R-:W-:Y:S08]  /*43d0*/  HMMA.16816.F32.BF16 R76, R8.reuse, R12, R76 ;  /* 0x0000000c084c723c */ /* 0x042ff0000004184c */
[----:B------:R-:W-:Y:S01]  /*43e0*/  HMMA.16816.F32.BF16 R80, R8, R14, R80 ;  /* 0x0000000e0850723c */ /* 0x000fe20000041850 */
[----:B------:R-:W1:Y:S01]  /*43f0*/  LDSM.16.MT88.4 R12, [R114+0x6800] ;  /* 0x00680000720c783b */ /* 0x000e620000004200 */
[----:B------:R-:W-:Y:S01]  /*4400*/  FADD.FTZ R9, R89, R98 ;  /* 0x0000006259097221 */ /* 0x000fe20000010000 */
[--C-:B------:R-:W-:Y:S01]  /*4410*/  FFMA.FTZ R98, R88, UR6, -R105.reuse ;  /* 0x0000000658627c23 */ /* 0x100fe20008010869 */
[--C-:B------:R-:W-:Y:S01]  /*4420*/  FFMA.FTZ R88, R90, UR6, -R105.reuse ;  /* 0x000000065a587c23 */ /* 0x100fe20008010869 */
[--C-:B------:R-:W-:Y:S01]  /*4430*/  FFMA.FTZ R8, R87, UR6, -R34.reuse ;  /* 0x0000000657087c23 */ /* 0x100fe20008010822 */
[----:B------:R-:W-:Y:S01]  /*4440*/  FFMA.FTZ R89, R140, UR6, -R105 ;  /* 0x000000068c597c23 */ /* 0x000fe20008010869 */
[--C-:B------:R-:W-:Y:S01]  /*4450*/  FFMA.FTZ R90, R91, UR6, -R34.reuse ;  /* 0x000000065b5a7c23 */ /* 0x100fe20008010822 */
[----:B------:R-:W-:Y:S01]  /*4460*/  FFMA.FTZ R87, R103, UR6, -R34 ;  /* 0x0000000667577c23 */ /* 0x000fe20008010822 */
[----:B------:R-:W-:Y:S01]  /*4470*/  MUFU.EX2 R98, R98 ;  /* 0x0000006200627308 */ /* 0x000fe20000000800 */
[----:B------:R-:W-:-:S03]  /*4480*/  FADD.FTZ R110, R110, R9 ;  /* 0x000000096e6e7221 */ /* 0x000fc60000010000 */
[----:B------:R-:W-:Y:S04]  /*4490*/  MUFU.EX2 R89, R89 ;  /* 0x0000005900597308 */ /* 0x000fe80000000800 */
[----:B------:R-:W2:Y:S04]  /*44a0*/  MUFU.EX2 R88, R88 ;  /* 0x0000005800587308 */ /* 0x000ea80000000800 */
[----:B------:R3:W-:Y:S04]  /*44b0*/  MUFU.EX2 R91, R8 ;  /* 0x00000008005b7308 */ /* 0x0007e80000000800 */
[----:B------:R-:W4:Y:S04]  /*44c0*/  MUFU.EX2 R90, R90 ;  /* 0x0000005a005a7308 */ /* 0x000f280000000800 */
[----:B------:R-:W5:Y:S01]  /*44d0*/  MUFU.EX2 R87, R87 ;  /* 0x0000005700577308 */ /* 0x000f620000000800 */
[----:B--2---:R-:W-:-:S02]  /*44e0*/  F2FP.BF16.F32.PACK_AB R10, R88, R89 ;  /* 0x00000059580a723e */ /* 0x004fc400000010ff */
[----:B---3--:R-:W-:Y:S02]  /*44f0*/  F2FP.BF16.F32.PACK_AB R8, R97, R98 ;  /* 0x000000626108723e */ /* 0x008fe400000010ff */
[----:B----4-:R-:W-:Y:S02]  /*4500*/  F2FP.BF16.F32.PACK_AB R9, R90, R91 ;  /* 0x0000005b5a09723e */ /* 0x010fe400000010ff */
[----:B-----5:R-:W-:-:S07]  /*4510*/  F2FP.BF16.F32.PACK_AB R11, R86, R87 ;  /* 0x00000057560b723e */ /* 0x020fce00000010ff */
        /* <DEDUP_REMOVED lines=17> */
[----:B------:R-:W-:Y:S01]  /*4630*/  FADD.FTZ R9, R35, R110 ;  /* 0x0000006e23097221 */ /* 0x000fe20000010000 */
[--C-:B------:R-:W-:Y:S01]  /*4640*/  FFMA.FTZ R35, R32, UR6, -R34.reuse ;  /* 0x0000000620237c23 */ /* 0x100fe20008010822 */
[--C-:B------:R-:W-:Y:S01]  /*4650*/  FFMA.FTZ R32, R33, UR6, -R34.reuse ;  /* 0x0000000621207c23 */ /* 0x100fe20008010822 */
[----:B------:R-:W-:Y:S01]  /*4660*/  FFMA.FTZ R33, R26, UR6, -R34 ;  /* 0x000000061a217c23 */ /* 0x000fe20008010822 */
[----:B------:R-:W-:Y:S01]  /*4670*/  FADD.FTZ R84, R84, R9 ;  /* 0x0000000954547221 */ /* 0x000fe20000010000 */
[----:B------:R-:W-:Y:S01]  /*4680*/  F2FP.BF16.F32.PACK_AB R8, R31, R100 ;  /* 0x000000641f08723e */ /* 0x000fe200000010ff */
[----:B------:R-:W-:Y:S01]  /*4690*/  MUFU.EX2 R26, R32 ;  /* 0x00000020001a7308 */ /* 0x000fe20000000800 */
[----:B------:R-:W-:Y:S01]  /*46a0*/  F2FP.BF16.F32.PACK_AB R10, R102, R99 ;  /* 0x00000063660a723e */ /* 0x000fe200000010ff */
[----:B------:R-:W-:Y:S01]  /*46b0*/  FADD.FTZ R9, R27, R84 ;  /* 0x000000541b097221 */ /* 0x000fe20000010000 */
[----:B------:R-:W1:Y:S01]  /*46c0*/  LDSM.16.MT88.4 R12, [R114+0x7c00] ;  /* 0x007c0000720c783b */ /* 0x000e620000004200 */
[----:B------:R-:W2:Y:S01]  /*46d0*/  MUFU.EX2 R35, R35 ;  /* 0x0000002300237308 */ /* 0x000ea20000000800 */
[----:B------:R-:W-:Y:S01]  /*46e0*/  FADD.FTZ R27, R28, R29 ;  /* 0x0000001d1c1b7221 */ /* 0x000fe20000010000 */
[----:B------:R-:W-:-:S02]  /*46f0*/  FADD.FTZ R30, R30, R9 ;  /* 0x000000091e1e7221 */ /* 0x000fc40000010000 */
[----:B------:R-:W3:Y:S02]  /*4700*/  MUFU.EX2 R33, R33 ;  /* 0x0000002100217308 */ /* 0x000ee40000000800 */
[----:B------:R-:W-:-:S04]  /*4710*/  FADD.FTZ R25, R25, R30 ;  /* 0x0000001e19197221 */ /* 0x000fc80000010000 */
[----:B------:R-:W-:Y:S01]  /*4720*/  FADD.FTZ R98, R98, R25 ;  /* 0x0000001962627221 */ /* 0x000fe20000010000 */
        /* <DEDUP_REMOVED lines=100> */
.L_x_4337:
[----:B------:R-:W-:Y:S01]  /*4d70*/  UMOV UR4, URZ ;  /* 0x000000ff00047c82 */ /* 0x000fe20008000000 */
[----:B------:R-:W-:Y:S01]  /*4d80*/  IMAD.SHL.U32 R4, R6, 0x40, RZ ;  /* 0x0000004006047824 */ /* 0x000fe200078e00ff */
[----:B------:R-:W-:-:S05]  /*4d90*/  IADD3 R5, P0, PT, RZ, -UR4, RZ ;  /* 0x80000004ff057c10 */ /* 0x000fca000ff1e0ff */
[----:B------:R-:W-:-:S05]  /*4da0*/  IMAD.X R4, RZ, RZ, ~R4, P0 ;  /* 0x000000ffff047224 */ /* 0x000fca00000e0e04 */
[----:B------:R-:W-:-:S04]  /*4db0*/  SHF.R.S64 R5, R5, 0x1f, R4 ;  /* 0x0000001f05057819 */ /* 0x000fc80000001004 */
[----:B------:R-:W-:-:S04]  /*4dc0*/  IADD3 R124, P0, PT, R5, R124, RZ ;  /* 0x0000007c057c7210 */ /* 0x000fc80007f1e0ff */
[----:B------:R-:W-:-:S09]  /*4dd0*/  LEA.HI.X.SX32 R125, R4, R125, 0x1, P0 ;  /* 0x0000007d047d7211 */ /* 0x000fd200000f0eff */
.L_x_4338:
        /* <DEDUP_REMOVED lines=41> */
[----:B------:R-:W-:Y:S04]  /*5070*/  LDSM.16.M88.4 R84, [R115] ;  /* 0x000000007354783b */ /* 0x000fe80000000200 */
[----:B------:R-:W5:Y:S04]  /*5080*/  LDSM.16.M88.4 R88, [R113+0x3400] ;  /* 0x003400007158783b */ /* 0x000f680000000200 */
[----:B------:R-:W5:Y:S04]  /*5090*/  LDSM.16.M88.4 R16, [R113+0x3000] ;  /* 0x003000007110783b */ /* 0x000f680000000200 */
[----:B-1----:R-:W1:Y:S04]  /*50a0*/  LDSM.16.M88.4 R8, [R116+0x3800] ;  /* 0x003800007408783b */ /* 0x002e680000000200 */
[----:B--2---:R-:W2:Y:S04]  /*50b0*/  LDSM.16.M88.4 R12, [R113+0x3800] ;  /* 0x00380000710c783b */ /* 0x004ea80000000200 */
[----:B------:R-:W0:Y:S01]  /*50c0*/  LDGDEPBAR ;  /* 0x00000000000079af */ /* 0x000e220000000000 */
[C---:B---3--:R-:W-:Y:S08]  /*50d0*/  HMMA.16816.F32.BF16 R24, R4.reuse, R20, RZ ;  /* 0x000000140418723c */ /* 0x048ff000000418ff */
[C---:B------:R-:W-:Y:S08]  /*50e0*/  HMMA.16816.F32.BF16 R20, R4.reuse, R22, RZ ;  /* 0x000000160414723c */ /* 0x040ff000000418ff */
[C---:B----4-:R-:W-:Y:S08]  /*50f0*/  HMMA.16816.F32.BF16 R32, R4.reuse, R28, RZ ;  /* 0x0000001c0420723c */ /* 0x050ff000000418ff */
[----:B------:R-:W-:Y:S08]  /*5100*/  HMMA.16816.F32.BF16 R28, R4, R30, RZ ;  /* 0x0000001e041c723c */ /* 0x000ff000000418ff */
[C---:B-----5:R-:W-:Y:S08]  /*5110*/  HMMA.16816.F32.BF16 R24, R84.reuse, R88, R24 ;  /* 0x000000585418723c */ /* 0x060ff00000041818 */
[C---:B------:R-:W-:Y:S01]  /*5120*/  HMMA.16816.F32.BF16 R20, R84.reuse, R90, R20 ;  /* 0x0000005a5414723c */ /* 0x040fe20000041814 */
[----:B------:R-:W3:Y:S07]  /*5130*/  LDSM.16.M88.4 R88, [R116+0x3c00] ;  /* 0x003c00007458783b */ /* 0x000eee0000000200 */
[C---:B------:R-:W-:Y:S08]  /*5140*/  HMMA.16816.F32.BF16 R32, R84.reuse, R16, R32 ;  /* 0x000000105420723c */ /* 0x040ff00000041820 */
[----:B------:R-:W-:Y:S08]  /*5150*/  HMMA.16816.F32.BF16 R28, R84, R18, R28 ;  /* 0x00000012541c723c */ /* 0x000ff0000004181c */
[C---:B-1----:R-:W-:Y:S08]  /*5160*/  HMMA.16816.F32.BF16 R16, R4.reuse, R8, RZ ;  /* 0x000000080410723c */ /* 0x042ff000000418ff */
[----:B------:R-:W-:-:S12]  /*5170*/  HMMA.16816.F32.BF16 R8, R4, R10, RZ ;  /* 0x0000000a0408723c */ /* 0x000fd800000418ff */
[C---:B--2---:R-:W-:Y:S08]  /*5180*/  HMMA.16816.F32.BF16 R16, R84.reuse, R12, R16 ;  /* 0x0000000c5410723c */ /* 0x044ff00000041810 */
[----:B------:R-:W-:Y:S08]  /*5190*/  HMMA.16816.F32.BF16 R12, R84, R14, R8 ;  /* 0x0000000e540c723c */ /* 0x000ff00000041808 */
[C---:B---3--:R-:W-:Y:S08]  /*51a0*/  HMMA.16816.F32.BF16 R8, R4.reuse, R88, RZ ;  /* 0x000000580408723c */ /* 0x048ff000000418ff */
[----:B------:R-:W-:Y:S01]  /*51b0*/  HMMA.16816.F32.BF16 R4, R4, R90, RZ ;  /* 0x0000005a0404723c */ /* 0x000fe200000418ff */
[----:B------:R-:W1:Y:S11]  /*51c0*/  LDSM.16.M88.4 R88, [R113+0x3c00] ;  /* 0x003c00007158783b */ /* 0x000e760000000200 */
        /* <DEDUP_REMOVED lines=51> */
[----:B------:R-:W1:Y:S01]  /*5500*/  LDSM.16.M88.4 R84, [R113+0x5c00] ;  /* 0x005c00007154783b */ /* 0x000e620000000200 */
[----:B------:R-:W-:-:S06]  /*5510*/  DEPBAR.LE SB0, 0x0 ;  /* 0x000080000000791a */ /* 0x000fcc0000000000 */
[C---:B-1----:R-:W-:Y:S01]  /*5520*/  HMMA.16816.F32.BF16 R4, R88.reuse, R86, R4 ;  /* 0x000000565804723c */ /* 0x042fe20000041804 */
[----:B------:R-:W1:Y:S07]  /*5530*/  S2R R86, SR_TID.X ;  /* 0x0000000000567919 */ /* 0x000e6e0000002100 */
[----:B------:R-:W-:Y:S01]  /*5540*/  HMMA.16816.F32.BF16 R8, R88, R84, R8 ;  /* 0x000000545808723c */ /* 0x000fe20000041808 */
[----:B------:R-:W-:-:S04]  /*5550*/  IMAD.SHL.U32 R84, R94, 0x40, RZ ;  /* 0x000000405e547824 */ /* 0x000fc800078e00ff */
[----:B------:R-:W-:Y:S02]  /*5560*/  VIADD R85, R84, 0xffffffc0 ;  /* 0xffffffc054557836 */ /* 0x000fe40000000000 */
[----:B-1----:R-:W-:-:S05]  /*5570*/  IMAD.SHL.U32 R86, R86, 0x2, RZ ;  /* 0x0000000256567824 */ /* 0x002fca00078e00ff */
[----:B------:R-:W-:-:S05]  /*5580*/  LOP3.LUT R86, R86, 0x6, RZ, 0xc0, !PT ;  /* 0x0000000656567812 */ /* 0x000fca00078ec0ff */
[----:B------:R-:W-:-:S04]  /*5590*/  IMAD.IADD R85, R85, 0x1, R86 ;  /* 0x0000000155557824 */ /* 0x000fc800078e0256 */
[C---:B------:R-:W-:Y:S02]  /*55a0*/  VIADD R87, R85.reuse, 0xffffffc0 ;  /* 0xffffffc055577836 */ /* 0x040fe40000000000 */
[----:B------:R-:W-:Y:S01]  /*55b0*/  VIADD R97, R85, 0xfffffff8 ;  /* 0xfffffff855617836 */ /* 0x000fe20000000000 */
[----:B------:R-:W-:Y:S02]  /*55c0*/  BAR.SYNC.DEFER_BLOCKING 0x0 ;  /* 0x0000000000007b1d */ /* 0x000fe40000010000 */
[CC--:B------:R-:W-:Y:S02]  /*55d0*/  ISETP.GE.AND P3, PT, R87.reuse, R96.reuse, PT ;  /* 0x000000605700720c */ /* 0x0c0fe40003f66270 */
[-C--:B------:R-:W-:Y:S02]  /*55e0*/  ISETP.GE.AND P6, PT, R87, R95.reuse, PT ;  /* 0x0000005f5700720c */ /* 0x080fe40003fc6270 */
[C---:B------:R-:W-:Y:S02]  /*55f0*/  ISETP.GE.AND P5, PT, R97.reuse, R96, PT ;  /* 0x000000606100720c */ /* 0x040fe40003fa6270 */
[----:B------:R-:W-:-:S02]  /*5600*/  ISETP.GE.AND P4, PT, R97, R95, PT ;  /* 0x0000005f6100720c */ /* 0x000fc40003f86270 */
[----:B------:R-:W-:Y:S02]  /*5610*/  I2FP.F32.U32 R87, R87 ;  /* 0x0000005700577245 */ /* 0x000fe40000201000 */
[----:B------:R-:W-:-:S03]  /*5620*/  I2FP.F32.U32 R97, R97 ;  /* 0x0000006100617245 */ /* 0x000fc60000201000 */
[CC--:B------:R-:W-:Y:S01]  /*5630*/  FFMA.FTZ R86, R0.reuse, R87.reuse, R32 ;  /* 0x0000005700567223 */ /* 0x0c0fe20000010020 */
[C---:B------:R-:W-:Y:S01]  /*5640*/  FFMA.FTZ R32, R0.reuse, R87, R34 ;  /* 0x0000005700207223 */ /* 0x040fe20000010022 */
[CC--:B------:R-:W-:Y:S01]  /*5650*/  FFMA.FTZ R4, R0.reuse, R97.reuse, R4 ;  /* 0x0000006100047223 */ /* 0x0c0fe20000010004 */
[----:B------:R-:W-:Y:S01]  /*5660*/  FFMA.FTZ R97, R0, R97, R6 ;  /* 0x0000006100617223 */ /* 0x000fe20000010006 */
[C---:B------:R-:W-:Y:S01]  /*5670*/  VIADD R6, R85.reuse, 0xffffffc1 ;  /* 0xffffffc155067836 */ /* 0x040fe20000000000 */
[----:B------:R-:W-:Y:S01]  /*5680*/  FSEL R34, R86, -INF , !P3 ;  /* 0xff80000056227808 */ /* 0x000fe20005800000 */
[----:B------:R-:W-:Y:S01]  /*5690*/  VIADD R87, R85, 0xffffffc8 ;  /* 0xffffffc855577836 */ /* 0x000fe20000000000 */
[----:B------:R-:W-:Y:S02]  /*56a0*/  FSEL R32, R32, -INF , !P6 ;  /* 0xff80000020207808 */ /* 0x000fe40007000000 */
[C---:B------:R-:W-:Y:S02]  /*56b0*/  ISETP.GE.AND P3, PT, R6.reuse, R96, PT ;  /* 0x000000600600720c */ /* 0x040fe40003f66270 */
[----:B------:R-:W-:-:S02]  /*56c0*/  ISETP.GE.AND P6, PT, R6, R95, PT ;  /* 0x0000005f0600720c */ /* 0x000fc40003fc6270 */
[----:B------:R-:W-:Y:S02]  /*56d0*/  I2FP.F32.U32 R6, R6 ;  /* 0x0000000600067245 */ /* 0x000fe40000201000 */
[----:B------:R-:W-:Y:S02]  /*56e0*/  FSEL R98, R4, -INF , !P5 ;  /* 0xff80000004627808 */ /* 0x000fe40006800000 */
[----:B------:R-:W-:Y:S01]  /*56f0*/  FSEL R97, R97, -INF , !P4 ;  /* 0xff80000061617808 */ /* 0x000fe20006000000 */
[C---:B------:R-:W-:Y:S01]  /*5700*/  FFMA.FTZ R33, R0.reuse, R6, R33 ;  /* 0x0000000600217223 */ /* 0x040fe20000010021 */
[C---:B------:R-:W-:Y:S01]  /*5710*/  ISETP.GE.AND P5, PT, R87.reuse, R96, PT ;  /* 0x000000605700720c */ /* 0x040fe20003fa6270 */
[----:B------:R-:W-:Y:S01]  /*5720*/  FFMA.FTZ R6, R0, R6, R35 ;  /* 0x0000000600067223 */ /* 0x000fe20000010023 */
[----:B------:R-:W-:Y:S02]  /*5730*/  ISETP.GE.AND P4, PT, R87, R95, PT ;  /* 0x0000005f5700720c */ /* 0x000fe40003f86270 */
[----:B------:R-:W-:-:S02]  /*5740*/  I2FP.F32.U32 R87, R87 ;  /* 0x0000005700577245 */ /* 0x000fc40000201000 */
[----:B------:R-:W-:Y:S01]  /*5750*/  FSEL R86, R33, -INF , !P3 ;  /* 0xff80000021567808 */ /* 0x000fe20005800000 */
[C---:B------:R-:W-:Y:S02]  /*5760*/  VIADD R33, R85.reuse, 0xffffffd0 ;  /* 0xffffffd055217836 */ /* 0x040fe40000000000 */
[CC--:B------:R-:W-:Y:S01]  /*5770*/  FFMA.FTZ R4, R0.reuse, R87.reuse, R30 ;  /* 0x0000005700047223 */ /* 0x0c0fe2000001001e */
[----:B------:R-:W-:Y:S02]  /*5780*/  VIADD R30, R85, 0xffffffc9 ;  /* 0xffffffc9551e7836 */ /* 0x000fe40000000000 */
[----:B------:R-:W-:Y:S01]  /*5790*/  FFMA.FTZ R35, R0, R87, R28 ;  /* 0x0000005700237223 */ /* 0x000fe2000001001c */
[----:B------:R-:W-:Y:S02]  /*57a0*/  FSEL R28, R6, -INF , !P6 ;  /* 0xff800000061c7808 */ /* 0x000fe40007000000 */
[----:B------:R-:W-:Y:S02]  /*57b0*/  FSEL R4, R4, -INF , !P4 ;  /* 0xff80000004047808 */ /* 0x000fe40006000000 */
[----:B------:R-:W-:-:S02]  /*57c0*/  ISETP.GE.AND P3, PT, R30, R96, PT ;  /* 0x000000601e00720c */ /* 0x000fc40003f66270 */
[-C--:B------:R-:W-:Y:S02]  /*57d0*/  ISETP.GE.AND P6, PT, R30, R95.reuse, PT ;  /* 0x0000005f1e00720c */ /* 0x080fe40003fc6270 */
[----:B------:R-:W-:Y:S02]  /*57e0*/  I2FP.F32.U32 R6, R30 ;  /* 0x0000001e00067245 */ /* 0x000fe40000201000 */
[----:B------:R-:W-:Y:S02]  /*57f0*/  FSEL R30, R35, -INF , !P5 ;  /* 0xff800000231e7808 */ /* 0x000fe40006800000 */
[C---:B------:R-:W-:Y:S01]  /*5800*/  ISETP.GE.AND P5, PT, R33.reuse, R96, PT ;  /* 0x000000602100720c */ /* 0x040fe20003fa6270 */
[CC--:B------:R-:W-:Y:S01]  /*5810*/  FFMA.FTZ R29, R0.reuse, R6.reuse, R29 ;  /* 0x00000006001d7223 */ /* 0x0c0fe2000001001d */
[----:B------:R-:W-:Y:S01]  /*5820*/  ISETP.GE.AND P4, PT, R33, R95, PT ;  /* 0x0000005f2100720c */ /* 0x000fe20003f86270 */
[----:B------:R-:W-:Y:S01]  /*5830*/  FFMA.FTZ R6, R0, R6, R31 ;  /* 0x0000000600067223 */ /* 0x000fe2000001001f */
[----:B------:R-:W-:-:S04]  /*5840*/  I2FP.F32.U32 R33, R33 ;  /* 0x0000002100217245 */ /* 0x000fc80000201000 */
[----:B------:R-:W-:Y:S01]  /*5850*/  FSEL R6, R6, -INF , !P6 ;  /* 0xff80000006067808 */ /* 0x000fe20007000000 */
[CC--:B------:R-:W-:Y:S01]  /*5860*/  FFMA.FTZ R146, R0.reuse, R33.reuse, R26 ;  /* 0x0000002100927223 */ /* 0x0c0fe2000001001a */
[----:B------:R-:W-:Y:S02]  /*5870*/  VIADD R26, R85, 0xffffffd1 ;  /* 0xffffffd1551a7836 */ /* 0x000fe40000000000 */
[----:B------:R-:W-:Y:S01]  /*5880*/  FFMA.FTZ R140, R0, R33, R24 ;  /* 0x00000021008c7223 */ /* 0x000fe20000010018 */
[----:B------:R-:W-:Y:S01]  /*5890*/  FSEL R24, R29, -INF , !P3 ;  /* 0xff8000001d187808 */ /* 0x000fe20005800000 */
[----:B------:R-:W-:Y:S01]  /*58a0*/  VIADD R29, R85, 0xffffffd8 ;  /* 0xffffffd8551d7836 */ /* 0x000fe20000000000 */
[----:B------:R-:W-:Y:S02]  /*58b0*/  FSEL R146, R146, -INF , !P4 ;  /* 0xff80000092927808 */ /* 0x000fe40006000000 */
[C---:B------:R-:W-:Y:S02]  /*58c0*/  ISETP.GE.AND P3, PT, R26.reuse, R96, PT ;  /* 0x000000601a00720c */ /* 0x040fe40003f66270 */
[----:B------:R-:W-:-:S02]  /*58d0*/  ISETP.GE.AND P6, PT, R26, R95, PT ;  /* 0x0000005f1a00720c */ /* 0x000fc40003fc6270 */
[----:B------:R-:W-:Y:S02]  /*58e0*/  I2FP.F32.U32 R26, R26 ;  /* 0x0000001a001a7245 */ /* 0x000fe40000201000 */
[----:B------:R-:W-:Y:S02]  /*58f0*/  FSEL R140, R140, -INF , !P5 ;  /* 0xff8000008c8c7808 */ /* 0x000fe40006800000 */
[C---:B------:R-:W-:Y:S01]  /*5900*/  ISETP.GE.AND P5, PT, R29.reuse, R96, PT ;  /* 0x000000601d00720c */ /* 0x040fe20003fa6270 */
[CC--:B------:R-:W-:Y:S01]  /*5910*/  FFMA.FTZ R25, R0.reuse, R26.reuse, R25 ;  /* 0x0000001a00197223 */ /* 0x0c0fe20000010019 */
[----:B------:R-:W-:Y:S01]  /*5920*/  ISETP.GE.AND P4, PT, R29, R95, PT ;  /* 0x0000005f1d00720c */ /* 0x000fe20003f86270 */
[C---:B------:R-:W-:Y:S01]  /*5930*/  FFMA.FTZ R27, R0.reuse, R26, R27 ;  /* 0x0000001a001b7223 */ /* 0x040fe2000001001b */
[----:B------:R-:W-:Y:S02]  /*5940*/  I2FP.F32.U32 R29, R29 ;  /* 0x0000001d001d7245 */ /* 0x000fe40000201000 */
[----:B------:R-:W-:Y:S01]  /*5950*/  FSEL R156, R25, -INF , !P3 ;  /* 0xff800000199c7808 */ /* 0x000fe20005800000 */
[----:B------:R-:W-:Y:S01]  /*5960*/  VIADD R25, R85, 0xffffffe0 ;  /* 0xffffffe055197836 */ /* 0x000fe20000000000 */
[----:B------:R-:W-:Y:S01]  /*5970*/  FSEL R150, R27, -INF , !P6 ;  /* 0xff8000001b967808 */ /* 0x000fe20007000000 */
[CC--:B------:R-:W-:Y:S01]  /*5980*/  FFMA.FTZ R154, R0.reuse, R29.reuse, R20 ;  /* 0x0000001d009a7223 */ /* 0x0c0fe20000010014 */
[----:B------:R-:W-:Y:S01]  /*5990*/  FFMA.FTZ R22, R0, R29, R22 ;  /* 0x0000001d00167223 */ /* 0x000fe20000010016 */
[----:B------:R-:W-:-:S03]  /*59a0*/  VIADD R20, R85, 0xffffffd9 ;  /* 0xffffffd955147836 */ /* 0x000fc60000000000 */
[----:B------:R-:W-:Y:S02]  /*59b0*/  FSEL R154, R154, -INF , !P5 ;  /* 0xff8000009a9a7808 */ /* 0x000fe40006800000 */
[----:B------:R-:W-:Y:S02]  /*59c0*/  FSEL R148, R22, -INF , !P4 ;  /* 0xff80000016947808 */ /* 0x000fe40006000000 */
        /* <DEDUP_REMOVED lines=9> */
[----:B------:R-:W-:Y:S02]  /*5a60*/  VIADD R16, R85, 0xffffffe1 ;  /* 0xffffffe155107836 */ /* 0x000fe40000000000 */
[----:B------:R-:W-:Y:S01]  /*5a70*/  FFMA.FTZ R18, R0, R25, R18 ;  /* 0x0000001900127223 */ /* 0x000fe20000010012 */
[----:B------:R-:W-:Y:S01]  /*5a80*/  FSEL R158, R21, -INF , !P3 ;  /* 0xff800000159e7808 */ /* 0x000fe20005800000 */
[----:B------:R-:W-:Y:S01]  /*5a90*/  VIADD R21, R85, 0xffffffe8 ;  /* 0xffffffe855157836 */ /* 0x000fe20000000000 */
[----:B------:R-:W-:Y:S02]  /*5aa0*/  FSEL R152, R23, -INF , !P6 ;  /* 0xff80000017987808 */ /* 0x000fe40007000000 */
[----:B------:R-:W-:-:S02]  /*5ab0*/  ISETP.GE.AND P3, PT, R16, R96, PT ;  /* 0x000000601000720c */ /* 0x000fc40003f66270 */
[-C--:B------:R-:W-:Y:S02]  /*5ac0*/  ISETP.GE.AND P6, PT, R16, R95.reuse, PT ;  /* 0x0000005f1000720c */ /* 0x080fe40003fc6270 */
        /* <DEDUP_REMOVED lines=31> */
[----:B------:R-:W-:Y:S02]  /*5cc0*/  ISETP.GE.AND P5, PT, R8, R95, PT ;  /* 0x0000005f0800720c */ /* 0x000fe40003fa6270 */
[----:B------:R-:W-:Y:S02]  /*5cd0*/  I2FP.F32.U32 R8, R8 ;  /* 0x0000000800087245 */ /* 0x000fe40000201000 */
[----:B------:R-:W-:Y:S02]  /*5ce0*/  FSEL R102, R15, -INF , !P6 ;  /* 0xff8000000f667808 */ /* 0x000fe40007000000 */
[----:B------:R-:W-:Y:S01]  /*5cf0*/  ISETP.GE.AND P6, PT, R85, R96, PT ;  /* 0x000000605500720c */ /* 0x000fe20003fc6270 */
[-C--:B------:R-:W-:Y:S01]  /*5d00*/  FFMA.FTZ R9, R0, R8.reuse, R9 ;  /* 0x0000000800097223 */ /* 0x080fe20000010009 */
[----:B------:R-:W-:Y:S01]  /*5d10*/  FSEL R96, R10, -INF , !P4 ;  /* 0xff8000000a607808 */ /* 0x000fe20006000000 */
[----:B------:R-:W-:Y:S01]  /*5d20*/  FFMA.FTZ R11, R0, R8, R11 ;  /* 0x00000008000b7223 */ /* 0x000fe2000001000b */
[----:B------:R-:W-:-:S02]  /*5d30*/  I2FP.F32.U32 R10, R85 ;  /* 0x00000055000a7245 */ /* 0x000fc40000201000 */
[----:B------:R-:W-:Y:S02]  /*5d40*/  FSEL R111, R9, -INF , !P3 ;  /* 0xff800000096f7808 */ /* 0x000fe40005800000 */
[----:B------:R-:W-:Y:S01]  /*5d50*/  ISETP.GE.U32.AND P3, PT, R94, 0x3, PT ;  /* 0x000000035e00780c */ /* 0x000fe20003f66070 */
[CC--:B------:R-:W-:Y:S01]  /*5d60*/  FFMA.FTZ R5, R0.reuse, R10.reuse, R5 ;  /* 0x0000000a00057223 */ /* 0x0c0fe20000010005 */
[----:B------:R-:W-:Y:S01]  /*5d70*/  FFMA.FTZ R7, R0, R10, R7 ;  /* 0x0000000a00077223 */ /* 0x000fe20000010007 */
[----:B------:R-:W-:Y:S02]  /*5d80*/  ISETP.GE.AND P4, PT, R85, R95, PT ;  /* 0x0000005f5500720c */ /* 0x000fe40003f86270 */
[----:B------:R-:W-:Y:S02]  /*5d90*/  FSEL R95, R11, -INF , !P5 ;  /* 0xff8000000b5f7808 */ /* 0x000fe40006800000 */
[----:B------:R-:W-:Y:S02]  /*5da0*/  FSEL R107, R5, -INF , !P6 ;  /* 0xff800000056b7808 */ /* 0x000fe40007000000 */
[----:B------:R-:W-:-:S04]  /*5db0*/  FSEL R110, R7, -INF , !P4 ;  /* 0xff800000076e7808 */ /* 0x000fc80006000000 */
[----:B------:R-:W-:Y:S05]  /*5dc0*/  @!P3 BRA `(.L_x_4339) ;  /* 0x0000000400acb947 */ /* 0x000fea0003800000 */
[----:B------:R-:W-:Y:S05]  /*5dd0*/  BRA.U !UP1, `(.L_x_4340) ;  /* 0x0000000109fc7547 */ /* 0x000fea000b800000 */
[----:B------:R-:W1:Y:S01]  /*5de0*/  LDC R8, c[0x0][0x4f0] ;  /* 0x00013c00ff087b82 */ /* 0x000e620000000800 */
[----:B------:R-:W-:Y:S01]  /*5df0*/  VIADD R9, R94, 0xfffffffe ;  /* 0xfffffffe5e097836 */ /* 0x000fe20000000000 */
[----:B------:R-:W2:Y:S04]  /*5e00*/  LDCU.64 UR4, c[0x0][0x3a0] ;  /* 0x00007400ff0477ac */ /* 0x000ea80008000a00 */
[----:B------:R-:W-:-:S04]  /*5e10*/  SHF.L.U32 R9, R9, 0x6, RZ ;  /* 0x0000000609097819 */ /* 0x000fc800000006ff */
[----:B------:R-:W-:Y:S02]  /*5e20*/  IABS R12, R9 ;  /* 0x00000009000c7213 */ /* 0x000fe40000000000 */
[-C--:B-1----:R-:W-:Y:S02]  /*5e30*/  IABS R7, R8.reuse ;  /* 0x0000000800077213 */ /* 0x082fe40000000000 */
[----:B------:R-:W-:Y:S02]  /*5e40*/  LOP3.LUT R9, R9, R8, RZ, 0x3c, !PT ;  /* 0x0000000809097212 */ /* 0x000fe400078e3cff */
[----:B------:R-:W1:Y:S08]  /*5e50*/  I2F.RP R13, R7 ;  /* 0x00000007000d7306 */ /* 0x000e700000209400 */
[----:B-1----:R-:W1:Y:S02]  /*5e60*/  MUFU.RCP R10, R13 ;  /* 0x0000000d000a7308 */ /* 0x002e640000001000 */
[----:B-1----:R-:W-:Y:S01]  /*5e70*/  VIADD R10, R10, 0xffffffe ;  /* 0x0ffffffe0a0a7836 */ /* 0x002fe20000000000 */
[----:B------:R-:W-:-:S05]  /*5e80*/  IADD3 R13, PT, PT, R84, -0xc0, RZ ;  /* 0xffffff40540d7810 */ /* 0x000fca0007ffe0ff */
        /* <DEDUP_REMOVED lines=8> */
[----:B------:R-:W-:Y:S02]  /*5f10*/  IABS R12, R13 ;  /* 0x0000000d000c7213 */ /* 0x000fe40000000000 */
[----:B------:R-:W-:Y:S02]  /*5f20*/  LOP3.LUT R13, R13, R8, RZ, 0x3c, !PT ;  /* 0x000000080d0d7212 */ /* 0x000fe400078e3cff */
[----:B------:R-:W-:Y:S01]  /*5f30*/  ISETP.GT.U32.AND P3, PT, R7, R10, PT ;  /* 0x0000000a0700720c */ /* 0x000fe20003f64070 */
[----:B------:R-:W-:-:S12]  /*5f40*/  IMAD.HI.U32 R5, R5, R12, RZ ;  /* 0x0000000c05057227 */ /* 0x000fd800078e00ff */
[----:B------:R-:W-:Y:S01]  /*5f50*/  @!P3 IMAD.IADD R10, R10, 0x1, -R7 ;  /* 0x000000010a0ab824 */ /* 0x000fe200078e0a07 */
[----:B------:R-:W-:Y:S02]  /*5f60*/  @!P3 IADD3 R11, PT, PT, R11, 0x1, RZ ;  /* 0x000000010b0bb810 */ /* 0x000fe40007ffe0ff */
[----:B------:R-:W-:Y:S02]  /*5f70*/  ISETP.GE.AND P3, PT, R13, RZ, PT ;  /* 0x000000ff0d00720c */ /* 0x000fe40003f66270 */
[----:B------:R-:W-:Y:S02]  /*5f80*/  ISETP.GE.U32.AND P6, PT, R10, R7, PT ;  /* 0x000000070a00720c */ /* 0x000fe40003fc6070 */
[----:B------:R-:W-:-:S05]  /*5f90*/  IADD3 R10, PT, PT, -R5, RZ, RZ ;  /* 0x000000ff050a7210 */ /* 0x000fca0007ffe1ff */
[----:B------:R-:W-:-:S05]  /*5fa0*/  IMAD R10, R7, R10, R12 ;  /* 0x0000000a070a7224 */ /* 0x000fca00078e020c */
[----:B------:R-:W-:Y:S01]  /*5fb0*/  ISETP.GT.U32.AND P4, PT, R7, R10, PT ;  /* 0x0000000a0700720c */ /* 0x000fe20003f84070 */
[----:B------:R-:W-:-:S12]  /*5fc0*/  @P6 VIADD R11, R11, 0x1 ;  /* 0x000000010b0b6836 */ /* 0x000fd80000000000 */
[----:B------:R-:W-:Y:S02]  /*5fd0*/  @!P4 IMAD.IADD R10, R10, 0x1, -R7 ;  /* 0x000000010a0ac824 */ /* 0x000fe400078e0a07 */
[----:B------:R-:W-:Y:S01]  /*5fe0*/  @!P4 VIADD R5, R5, 0x1 ;  /* 0x000000010505c836 */ /* 0x000fe20000000000 */
[----:B------:R-:W-:Y:S02]  /*5ff0*/  ISETP.GE.AND P4, PT, R9, RZ, PT ;  /* 0x000000ff0900720c */ /* 0x000fe40003f86270 */
[----:B------:R-:W-:-:S11]  /*6000*/  ISETP.GE.U32.AND P5, PT, R10, R7, PT ;  /* 0x000000070a00720c */ /* 0x000fd60003fa6070 */
[----:B------:R-:W-:Y:S02]  /*6010*/  @!P4 IADD3 R11, PT, PT, -R11, RZ, RZ ;  /* 0x000000ff0b0bc210 */ /* 0x000fe40007ffe1ff */
[----:B------:R-:W-:Y:S02]  /*6020*/  @P5 IADD3 R5, PT, PT, R5, 0x1, RZ ;  /* 0x0000000105055810 */ /* 0x000fe40007ffe0ff */
[----:B------:R-:W-:Y:S02]  /*6030*/  ISETP.NE.AND P5, PT, R8, RZ, PT ;  /* 0x000000ff0800720c */ /* 0x000fe40003fa5270 */
[----:B------:R-:W-:Y:S02]  /*6040*/  MOV R10, R5 ;  /* 0x00000005000a7202 */ /* 0x000fe40000000f00 */
[----:B------:R-:W-:-:S03]  /*6050*/  LOP3.LUT R5, RZ, R8, RZ, 0x33, !PT ;  /* 0x00000008ff057212 */ /* 0x000fc600078e33ff */
        /* <DEDUP_REMOVED lines=23> */
.L_x_4340:
[----:B------:R-:W-:Y:S01]  /*61d0*/  UMOV UR4, URZ ;  /* 0x000000ff00047c82 */ /* 0x000fe20008000000 */
[----:B------:R-:W-:Y:S01]  /*61e0*/  IMAD.SHL.U32 R92, R92, 0x40, RZ ;  /* 0x000000405c5c7824 */ /* 0x000fe200078e00ff */
[----:B------:R-:W-:-:S05]  /*61f0*/  IADD3 R5, P3, PT, RZ, -UR4, RZ ;  /* 0x80000004ff057c10 */ /* 0x000fca000ff7e0ff */
[----:B------:R-:W-:-:S05]  /*6200*/  IMAD.X R92, RZ, RZ, ~R92, P3 ;  /* 0x000000ffff5c7224 */ /* 0x000fca00018e0e5c */
[----:B------:R-:W-:-:S04]  /*6210*/  SHF.R.S64 R5, R5, 0x1f, R92 ;  /* 0x0000001f05057819 */ /* 0x000fc8000000105c */
[----:B------:R-:W-:-:S04]  /*6220*/  IADD3 R122, P3, PT, R5, R122, RZ ;  /* 0x0000007a057a7210 */ /* 0x000fc80007f7e0ff */
[----:B------:R-:W-:-:S09]  /*6230*/  LEA.HI.X.SX32 R121, R92, R121, 0x1, P3 ;  /* 0x000000795c797211 */ /* 0x000fd200018f0eff */
.L_x_4341:
        /* <DEDUP_REMOVED lines=36> */
.L_x_4339:
        /* <DEDUP_REMOVED lines=16> */
[----:B------:R-:W-:-:S03]  /*6580*/  FMNMX3.FTZ R12, R12, R97, R110, !PT ;  /* 0x000000610c0c7276 */ /* 0x000fc6000781006e */
[----:B------:R-:W1:Y:S04]  /*6590*/  SHFL.BFLY PT, R10, R5, 0x2, 0x1f ;  /* 0x0c401f00050a7f89 */ /* 0x000e6800000e0000 */
[----:B------:R-:W3:Y:S01]  /*65a0*/  SHFL.BFLY PT, R7, R12, 0x2, 0x1f ;  /* 0x0c401f000c077f89 */ /* 0x000ee200000e0000 */
[----:B-1----:R-:W-:Y:S02]  /*65b0*/  FMNMX.FTZ R10, R5, R10, !PT ;  /* 0x0000000a050a7209 */ /* 0x002fe40007810000 */
[----:B---3--:R-:W-:-:S03]  /*65c0*/  FMNMX.FTZ R7, R12, R7, !PT ;  /* 0x000000070c077209 */ /* 0x008fc60007810000 */
[----:B------:R-:W1:Y:S04]  /*65d0*/  SHFL.BFLY PT, R89, R10, 0x1, 0x1f ;  /* 0x0c201f000a597f89 */ /* 0x000e6800000e0000 */
[----:B------:R-:W3:Y:S01]  /*65e0*/  SHFL.BFLY PT, R88, R7, 0x1, 0x1f ;  /* 0x0c201f0007587f89 */ /* 0x000ee200000e0000 */
[----:B-1----:R-:W-:-:S04]  /*65f0*/  FMNMX.FTZ R89, R10, R89, !PT ;  /* 0x000000590a597209 */ /* 0x002fc80007810000 */
[C---:B------:R-:W-:Y:S01]  /*6600*/  FSETP.NEU.FTZ.AND P0, PT, R89.reuse, -INF , PT ;  /* 0xff8000005900780b */ /* 0x040fe20003f1d000 */
[----:B------:R-:W-:Y:S01]  /*6610*/  FMUL.FTZ R141, R89, UR6 ;  /* 0x00000006598d7c20 */ /* 0x000fe20008410000 */
[----:B---3--:R-:W-:Y:S02]  /*6620*/  FMNMX.FTZ R88, R7, R88, !PT ;  /* 0x0000005807587209 */ /* 0x008fe40007810000 */
[----:B--2---:R-:W-:Y:S02]  /*6630*/  FSEL R8, R89, RZ, P0 ;  /* 0x000000ff59087208 */ /* 0x004fe40000000000 */
[----:B------:R-:W-:Y:S01]  /*6640*/  FSEL R141, R141, RZ, P0 ;  /* 0x000000ff8d8d7208 */ /* 0x000fe20000000000 */
[C---:B------:R-:W-:Y:S01]  /*6650*/  FMUL.FTZ R143, R88.reuse, UR6 ;  /* 0x00000006588f7c20 */ /* 0x040fe20008410000 */
[C---:B------:R-:W-:Y:S01]  /*6660*/  FSETP.NEU.FTZ.AND P0, PT, R88.reuse, -INF , PT ;  /* 0xff8000005800780b */ /* 0x040fe20003f1d000 */
[----:B------:R-:W-:Y:S02]  /*6670*/  FADD.FTZ R5, R3, -R8 ;  /* 0x8000000803057221 */ /* 0x000fe40000010000 */
[----:B------:R-:W1:Y:S01]  /*6680*/  LDSM.16.MT88.4 R8, [R114+0x6000] ;  /* 0x006000007208783b */ /* 0x000e620000004200 */
[----:B------:R-:W-:Y:S01]  /*6690*/  FSEL R7, R88, RZ, P0 ;  /* 0x000000ff58077208 */ /* 0x000fe20000000000 */
[--C-:B------:R-:W-:Y:S01]  /*66a0*/  FFMA.FTZ R160, R34, UR6, -R141.reuse ;  /* 0x0000000622a07c23 */ /* 0x100fe2000801088d */
[----:B------:R-:W-:Y:S01]  /*66b0*/  FSEL R143, R143, RZ, P0 ;  /* 0x000000ff8f8f7208 */ /* 0x000fe20000000000 */
[--C-:B------:R-:W-:Y:S01]  /*66c0*/  FFMA.FTZ R91, R86, UR6, -R141.reuse ;  /* 0x00000006565b7c23 */ /* 0x100fe2000801088d */
[----:B------:R-:W-:Y:S01]  /*66d0*/  FFMA.FTZ R90, R30, UR6, -R141 ;  /* 0x000000061e5a7c23 */ /* 0x000fe2000801088d */
[----:B------:R-:W-:Y:S01]  /*66e0*/  FADD.FTZ R144, R2, -R7 ;  /* 0x8000000702907221 */ /* 0x000fe20000010000 */
[----:B------:R-:W-:Y:S01]  /*66f0*/  FFMA.FTZ R3, R24, UR6, -R141 ;  /* 0x0000000618037c23 */ /* 0x000fe2000801088d */
[--C-:B------:R-:W-:Y:S01]  /*6700*/  FFMA.FTZ R145, R32, UR6, -R143.reuse ;  /* 0x0000000620917c23 */ /* 0x100fe2000801088f */
[--C-:B------:R-:W-:Y:S01]  /*6710*/  FFMA.FTZ R92, R28, UR6, -R143.reuse ;  /* 0x000000061c5c7c23 */ /* 0x100fe2000801088f */
[----:B------:R-:W-:Y:S01]  /*6720*/  FMUL.FTZ R147, R5, UR6 ;  /* 0x0000000605937c20 */ /* 0x000fe20008410000 */
[----:B------:R-:W-:Y:S01]  /*6730*/  FMUL.FTZ R144, R144, UR6 ;  /* 0x0000000690907c20 */ /* 0x000fe20008410000 */
[--C-:B------:R-:W-:Y:S01]  /*6740*/  FFMA.FTZ R93, R4, UR6, -R143.reuse ;  /* 0x00000006045d7c23 */ /* 0x100fe2000801088f */
[----:B------:R-:W-:Y:S01]  /*6750*/  FFMA.FTZ R2, R6, UR6, -R143 ;  /* 0x0000000606027c23 */ /* 0x000fe2000801088f */
[----:B------:R-:W-:Y:S01]  /*6760*/  MUFU.EX2 R160, R160 ;  /* 0x000000a000a07308 */ /* 0x000fe20000000800 */
[----:B------:R-:W2:Y:S01]  /*6770*/  LDSM.16.MT88.4 R24, [R114+0x7000] ;  /* 0x007000007218783b */ /* 0x000ea20000004200 */
[----:B------:R-:W-:Y:S01]  /*6780*/  FFMA.FTZ R123, R156, UR6, -R141 ;  /* 0x000000069c7b7c23 */ /* 0x000fe2000801088d */
[----:B------:R-:W-:Y:S01]  /*6790*/  FFMA.FTZ R100, R100, UR6, -R143 ;  /* 0x0000000664647c23 */ /* 0x000fe2000801088f */
[----:B------:R-:W3:Y:S01]  /*67a0*/  MUFU.EX2 R91, R91 ;  /* 0x0000005b005b7308 */ /* 0x000ee20000000800 */
[----:B------:R-:W4:Y:S01]  /*67b0*/  LDSM.16.MT88.4 R32, [R112+0x7000] ;  /* 0x007000007020783b */ /* 0x000f220000004200 */
[--C-:B------:R-:W-:Y:S01]  /*67c0*/  FFMA.FTZ R142, R142, UR6, -R141.reuse ;  /* 0x000000068e8e7c23 */ /* 0x100fe2000801088d */
        /* <DEDUP_REMOVED lines=8> */
[--C-:B------:R-:W-:Y:S01]  /*6850*/  FFMA.FTZ R97, R97, UR6, -R143.reuse ;  /* 0x0000000661617c23 */ /* 0x100fe2000801088f */
[----:B------:R-:W-:Y:S01]  /*6860*/  MUFU.EX2 R145, R145 ;  /* 0x0000009100917308 */ /* 0x000fe20000000800 */
[----:B------:R-:W-:Y:S01]  /*6870*/  FFMA.FTZ R110, R110, UR6, -R143 ;  /* 0x000000066e6e7c23 */ /* 0x000fe2000801088f */
[----:B---3--:R-:W-:-:S02]  /*6880*/  F2FP.BF16.F32.PACK_AB R84, R91, R160 ;  /* 0x000000a05b54723e */ /* 0x008fc400000010ff */
[----:B------:R-:W3:Y:S04]  /*6890*/  MUFU.EX2 R92, R92 ;  /* 0x0000005c005c7308 */ /* 0x000ee80000000800 */
[----:B------:R-:W1:Y:S01]  /*68a0*/  MUFU.EX2 R147, R147 ;  /* 0x0000009300937308 */ /* 0x000e620000000800 */
[----:B-----5:R-:W-:-:S03]  /*68b0*/  F2FP.BF16.F32.PACK_AB R86, R3, R90 ;  /* 0x0000005a0356723e */ /* 0x020fc600000010ff */
[----:B------:R-:W5:Y:S04]  /*68c0*/  MUFU.EX2 R144, R144 ;  /* 0x0000009000907308 */ /* 0x000f680000000800 */
[----:B------:R-:W-:Y:S01]  /*68d0*/  MUFU.EX2 R93, R93 ;  /* 0x0000005d005d7308 */ /* 0x000fe20000000800 */
[----:B---3--:R-:W-:-:S03]  /*68e0*/  F2FP.BF16.F32.PACK_AB R85, R92, R145 ;  /* 0x000000915c55723e */ /* 0x008fc600000010ff */
[----:B------:R-:W3:Y:S01]  /*68f0*/  MUFU.EX2 R2, R2 ;  /* 0x0000000200027308 */ /* 0x000ee20000000800 */
[-C--:B-1----:R-:W-:Y:S01]  /*6900*/  FMUL.FTZ R4, R36, R147.reuse ;  /* 0x0000009324047220 */ /* 0x082fe20000410000 */
[-C--:B------:R-:W-:Y:S01]  /*6910*/  FMUL.FTZ R5, R37, R147.reuse ;  /* 0x0000009325057220 */ /* 0x080fe20000410000 */
[-C--:B------:R-:W-:Y:S01]  /*6920*/  FMUL.FTZ R12, R44, R147.reuse ;  /* 0x000000932c0c7220 */ /* 0x080fe20000410000 */
[-C--:B------:R-:W-:Y:S01]  /*6930*/  FMUL.FTZ R13, R45, R147.reuse ;  /* 0x000000932d0d7220 */ /* 0x080fe20000410000 */
[-C--:B-----5:R-:W-:Y:S01]  /*6940*/  FMUL.FTZ R6, R38, R144.reuse ;  /* 0x0000009026067220 */ /* 0x0a0fe20000410000 */
[-C--:B------:R-:W-:Y:S01]  /*6950*/  FMUL.FTZ R7, R39, R144.reuse ;  /* 0x0000009027077220 */ /* 0x080fe20000410000 */
[-C--:B------:R-:W-:Y:S01]  /*6960*/  FMUL.FTZ R14, R46, R144.reuse ;  /* 0x000000902e0e7220 */ /* 0x080fe20000410000 */
[-C--:B------:R-:W-:Y:S01]  /*6970*/  FMUL.FTZ R15, R47, R144.reuse ;  /* 0x000000902f0f7220 */ /* 0x080fe20000410000 */
[-C--:B------:R-:W-:Y:S01]  /*6980*/  FMUL.FTZ R40, R40, R147.reuse ;  /* 0x0000009328287220 */ /* 0x080fe20000410000 */
[----:B------:R-:W-:Y:S01]  /*6990*/  FMUL.FTZ R41, R41, R147 ;  /* 0x0000009329297220 */ /* 0x000fe20000410000 */
        /* <DEDUP_REMOVED lines=37> */
[-C--:B------:R-:W-:Y:S01]  /*6bf0*/  FMUL.FTZ R72, R72, R147.reuse ;  /* 0x0000009348487220 */ /* 0x080fe20000410000 */
[-C--:B------:R-:W-:Y:S01]  /*6c00*/  FMUL.FTZ R73, R73, R147.reuse ;  /* 0x0000009349497220 */ /* 0x080fe20000410000 */
[-C--:B------:R-:W-:Y:S01]  /*6c10*/  FMUL.FTZ R74, R74, R144.reuse ;  /* 0x000000904a4a7220 */ /* 0x080fe20000410000 */
[-C--:B------:R-:W-:Y:S01]  /*6c20*/  FMUL.FTZ R75, R75, R144.reuse ;  /* 0x000000904b4b7220 */ /* 0x080fe20000410000 */
[C---:B--2---:R-:W-:Y:S01]  /*6c30*/  HMMA.16816.F32.BF16 R20, R84.reuse, R24, R20 ;  /* 0x000000185414723c */ /* 0x044fe20000041814 */
[-C--:B------:R-:W-:Y:S01]  /*6c40*/  FMUL.FTZ R80, R80, R147.reuse ;  /* 0x0000009350507220 */ /* 0x080fe20000410000 */
[----:B------:R-:W-:Y:S01]  /*6c50*/  FMUL.FTZ R81, R81, R147 ;  /* 0x0000009351517220 */ /* 0x000fe20000410000 */
[-C--:B------:R-:W-:Y:S01]  /*6c60*/  FMUL.FTZ R82, R82, R144.reuse ;  /* 0x0000009052527220 */ /* 0x080fe20000410000 */
[-C--:B------:R-:W-:Y:S01]  /*6c70*/  FMUL.FTZ R83, R83, R144.reuse ;  /* 0x0000009053537220 */ /* 0x080fe20000410000 */
[----:B------:R-:W-:Y:S01]  /*6c80*/  MUFU.EX2 R123, R123 ;  /* 0x0000007b007b7308 */ /* 0x000fe20000000800 */
[----:B------:R-:W-:Y:S01]  /*6c90*/  LDSM.16.MT88.4 R60, [R114+0x6800] ;  /* 0x00680000723c783b */ /* 0x000fe20000004200 */
[----:B------:R-:W-:Y:S01]  /*6ca0*/  FFMA.FTZ R145, R108, R144, R145 ;  /* 0x000000906c917223 */ /* 0x000fe20000010091 */
[----:B------:R-:W-:Y:S01]  /*6cb0*/  HMMA.16816.F32.BF16 R24, R84, R26, R56 ;  /* 0x0000001a5418723c */ /* 0x000fe20000041838 */
[----:B------:R-:W-:Y:S01]  /*6cc0*/  MUFU.EX2 R100, R100 ;  /* 0x0000006400647308 */ /* 0x000fe20000000800 */
[----:B------:R-:W2:Y:S01]  /*6cd0*/  LDSM.16.MT88.4 R56, [R114+0x6400] ;  /* 0x006400007238783b */ /* 0x000ea20000004200 */
[----:B------:R-:W-:-:S02]  /*6ce0*/  FADD.FTZ R92, R92, R145 ;  /* 0x000000915c5c7221 */ /* 0x000fc40000010000 */
[----:B------:R-:W-:Y:S02]  /*6cf0*/  MUFU.EX2 R104, R104 ;  /* 0x0000006800687308 */ /* 0x000fe40000000800 */
[----:B------:R-:W-:Y:S01]  /*6d00*/  FADD.FTZ R93, R93, R92 ;  /* 0x0000005c5d5d7221 */ /* 0x000fe20000010000 */
[C---:B----4-:R-:W-:Y:S01]  /*6d10*/  HMMA.16816.F32.BF16 R28, R84.reuse, R32, R28 ;  /* 0x00000020541c723c */ /* 0x050fe2000004181c */
[----:B------:R-:W-:Y:S04]  /*6d20*/  MUFU.EX2 R111, R111 ;  /* 0x0000006f006f7308 */ /* 0x000fe80000000800 */
[----:B------:R-:W-:Y:S03]  /*6d30*/  MUFU.EX2 R98, R98 ;  /* 0x0000006200627308 */ /* 0x000fe60000000800 */
[C---:B------:R-:W-:Y:S01]  /*6d40*/  HMMA.16816.F32.BF16 R32, R84.reuse, R34, R64 ;  /* 0x000000225420723c */ /* 0x040fe20000041840 */
[--C-:B------:R-:W-:Y:S01]  /*6d50*/  FFMA.FTZ R64, R140, UR6, -R141.reuse ;  /* 0x000000068c407c23 */ /* 0x100fe2000801088d */
[----:B------:R-:W-:Y:S01]  /*6d60*/  FFMA.FTZ R140, R154, UR6, -R141 ;  /* 0x000000069a8c7c23 */ /* 0x000fe2000801088d */
[----:B------:R-:W-:Y:S01]  /*6d70*/  FFMA.FTZ R65, R146, UR6, -R143 ;  /* 0x0000000692417c23 */ /* 0x000fe2000801088f */
[--C-:B------:R-:W-:Y:S01]  /*6d80*/  FFMA.FTZ R146, R103, UR6, -R141.reuse ;  /* 0x0000000667927c23 */ /* 0x100fe2000801088d */
[--C-:B------:R-:W-:Y:S01]  /*6d90*/  FFMA.FTZ R103, R106, UR6, -R141.reuse ;  /* 0x000000066a677c23 */ /* 0x100fe2000801088d */
[----:B------:R-:W-:Y:S01]  /*6da0*/  FFMA.FTZ R106, R105, UR6, -R141 ;  /* 0x00000006696a7c23 */ /* 0x000fe2000801088d */
[----:B------:R-:W4:Y:S01]  /*6db0*/  MUFU.EX2 R64, R64 ;  /* 0x0000004000407308 */ /* 0x000f220000000800 */
[C---:B-1----:R-:W-:Y:S01]  /*6dc0*/  HMMA.16816.F32.BF16 R36, R84.reuse, R40, R36 ;  /* 0x000000285424723c */ /* 0x042fe20000041824 */
[----:B------:R-:W-:Y:S01]  /*6dd0*/  FFMA.FTZ R105, R101, UR6, -R143 ;  /* 0x0000000665697c23 */ /* 0x000fe2000801088f */
[----:B------:R-:W-:Y:S01]  /*6de0*/  FFMA.FTZ R66, R109, R147, R160 ;  /* 0x000000936d427223 */ /* 0x000fe200000100a0 */
[----:B------:R-:W-:Y:S03]  /*6df0*/  MUFU.EX2 R140, R140 ;  /* 0x0000008c008c7308 */ /* 0x000fe60000000800 */
[----:B------:R-:W-:Y:S01]  /*6e00*/  FADD.FTZ R91, R91, R66 ;  /* 0x000000425b5b7221 */ /* 0x000fe20000010000 */
[----:B------:R-:W-:Y:S01]  /*6e10*/  MUFU.EX2 R65, R65 ;  /* 0x0000004100417308 */ /* 0x000fe20000000800 */
[----:B---3--:R-:W-:Y:S02]  /*6e20*/  HMMA.16816.F32.BF16 R44, R84, R48, R44 ;  /* 0x00000030542c723c */ /* 0x008fe4000004182c */
[----:B------:R-:W-:Y:S01]  /*6e30*/  FADD.FTZ R90, R90, R91 ;  /* 0x0000005b5a5a7221 */ /* 0x000fe20000010000 */
[----:B------:R-:W-:Y:S01]  /*6e40*/  MUFU.EX2 R146, R146 ;  /* 0x0000009200927308 */ /* 0x000fe20000000800 */
[----:B----4-:R-:W-:-:S02]  /*6e50*/  F2FP.BF16.F32.PACK_AB R52, R123, R64 ;  /* 0x000000407b34723e */ /* 0x010fc400000010ff */
[----:B------:R-:W-:Y:S01]  /*6e60*/  FADD.FTZ R3, R3, R90 ;  /* 0x0000005a03037221 */ /* 0x000fe20000010000 */
[----:B------:R-:W-:Y:S01]  /*6e70*/  MUFU.EX2 R103, R103 ;  /* 0x0000006700677308 */ /* 0x000fe20000000800 */
[C---:B------:R-:W-:Y:S01]  /*6e80*/  HMMA.16816.F32.BF16 R40, R84.reuse, R42, R72 ;  /* 0x0000002a5428723c */ /* 0x040fe20000041848 */
[----:B------:R-:W-:Y:S02]  /*6e90*/  LDSM.16.MT88.4 R72, [R114+0x8800] ;  /* 0x008800007248783b */ /* 0x000fe40000004200 */
[----:B------:R-:W-:Y:S04]  /*6ea0*/  MUFU.EX2 R106, R106 ;  /* 0x0000006a006a7308 */ /* 0x000fe80000000800 */
[----:B------:R-:W-:Y:S01]  /*6eb0*/  MUFU.EX2 R101, R142 ;  /* 0x0000008e00657308 */ /* 0x000fe20000000800 */
[----:B------:R-:W-:Y:S01]  /*6ec0*/  HMMA.16816.F32.BF16 R48, R84, R50, R80 ;  /* 0x000000325430723c */ /* 0x000fe20000041850 */
[----:B------:R-:W-:Y:S01]  /*6ed0*/  FFMA.FTZ R85, R158, UR6, -R141 ;  /* 0x000000069e557c23 */ /* 0x000fe2000801088d */
[--C-:B------:R-:W-:Y:S01]  /*6ee0*/  FFMA.FTZ R86, R150, UR6, -R143.reuse ;  /* 0x0000000696567c23 */ /* 0x100fe2000801088f */
[--C-:B------:R-:W-:Y:S01]  /*6ef0*/  FFMA.FTZ R87, R148, UR6, -R143.reuse ;  /* 0x0000000694577c23 */ /* 0x100fe2000801088f */
[----:B------:R-:W-:Y:S01]  /*6f00*/  FFMA.FTZ R84, R152, UR6, -R143 ;  /* 0x0000000698547c23 */ /* 0x000fe2000801088f */
[----:B------:R-:W1:Y:S01]  /*6f10*/  LDSM.16.MT88.4 R80, [R112+0x8400] ;  /* 0x008400007050783b */ /* 0x000e620000004200 */
[----:B------:R-:W-:Y:S04]  /*6f20*/  MUFU.EX2 R105, R105 ;  /* 0x0000006900697308 */ /* 0x000fe80000000800 */
[----:B------:R-:W3:Y:S04]  /*6f30*/  MUFU.EX2 R85, R85 ;  /* 0x0000005500557308 */ /* 0x000ee80000000800 */
[----:B------:R-:W4:Y:S04]  /*6f40*/  MUFU.EX2 R86, R86 ;  /* 0x0000005600567308 */ /* 0x000f280000000800 */
[----:B------:R-:W-:Y:S04]  /*6f50*/  MUFU.EX2 R87, R87 ;  /* 0x0000005700577308 */ /* 0x000fe80000000800 */
[----:B------:R-:W5:Y:S01]  /*6f60*/  MUFU.EX2 R84, R84 ;  /* 0x0000005400547308 */ /* 0x000f620000000800 */
[----:B---3--:R-:W-:-:S03]  /*6f70*/  F2FP.BF16.F32.PACK_AB R54, R85, R140 ;  /* 0x0000008c5536723e */ /* 0x008fc600000010ff */
[----:B------:R-:W-:Y:S01]  /*6f80*/  MUFU.EX2 R107, R107 ;  /* 0x0000006b006b7308 */ /* 0x000fe20000000800 */
[----:B----4-:R-:W-:-:S03]  /*6f90*/  F2FP.BF16.F32.PACK_AB R53, R86, R65 ;  /* 0x000000415635723e */ /* 0x010fc600000010ff */
[----:B------:R-:W-:Y:S04]  /*6fa0*/  MUFU.EX2 R96, R96 ;  /* 0x0000006000607308 */ /* 0x000fe80000000800 */
[----:B------:R-:W-:Y:S01]  /*6fb0*/  MUFU.EX2 R95, R95 ;  /* 0x0000005f005f7308 */ /* 0x000fe20000000800 */
[----:B-----5:R-:W-:-:S03]  /*6fc0*/  F2FP.BF16.F32.PACK_AB R55, R84, R87 ;  /* 0x000000575437723e */ /* 0x020fc600000010ff */
[----:B------:R-:W-:Y:S04]  /*6fd0*/  MUFU.EX2 R97, R97 ;  /* 0x0000006100617308 */ /* 0x000fe80000000800 */
[----:B------:R-:W-:Y:S01]  /*6fe0*/  MUFU.EX2 R110, R110 ;  /* 0x0000006e006e7308 */ /* 0x000fe20000000800 */
[C---:B--2---:R-:W-:Y:S08]  /*6ff0*/  HMMA.16816.F32.BF16 R4, R52.reuse, R56, R4 ;  /* 0x000000383404723c */ /* 0x044ff00000041804 */
[C---:B------:R-:W-:Y:S01]  /*7000*/  HMMA.16816.F32.BF16 R8, R52.reuse, R58, R8 ;  /* 0x0000003a3408723c */ /* 0x040fe20000041808 */
[----:B------:R-:W2:Y:S07]  /*7010*/  LDSM.16.MT88.4 R56, [R112+0x6400] ;  /* 0x006400007038783b */ /* 0x000eae0000004200 */
[C---:B-1----:R-:W-:Y:S08]  /*7020*/  HMMA.16816.F32.BF16 R44, R52.reuse, R80, R44 ;  /* 0x00000050342c723c */ /* 0x042ff0000004182c */
[----:B------:R-:W-:Y:S01]  /*7030*/  HMMA.16816.F32.BF16 R80, R52, R82, R48 ;  /* 0x000000523450723c */ /* 0x000fe20000041830 */
[--C-:B------:R-:W-:Y:S01]  /*7040*/  FFMA.FTZ R48, R99, UR6, -R143.reuse ;  /* 0x0000000663307c23 */ /* 0x100fe2000801088f */
[----:B------:R-:W-:Y:S01]  /*7050*/  FFMA.FTZ R99, R102, UR6, -R143 ;  /* 0x0000000666637c23 */ /* 0x000fe2000801088f */
[----:B------:R-:W-:-:S02]  /*7060*/  IADD3 R143, PT, PT, R94, -0x3, RZ ;  /* 0xfffffffd5e8f7810 */ /* 0x000fc40007ffe0ff */
[----:B------:R-:W-:Y:S04]  /*7070*/  MUFU.EX2 R102, R48 ;  /* 0x0000003000667308 */ /* 0x000fe80000000800 */
[----:B------:R-:W1:Y:S01]  /*7080*/  MUFU.EX2 R99, R99 ;  /* 0x0000006300637308 */ /* 0x000e620000000800 */
[C---:B--2---:R-:W-:Y:S08]  /*7090*/  HMMA.16816.F32.BF16 R12, R52.reuse, R56, R12 ;  /* 0x00000038340c723c */ /* 0x044ff0000004180c */
[C---:B------:R-:W-:Y:S01]  /*70a0*/  HMMA.16816.F32.BF16 R16, R52.reuse, R58, R16 ;  /* 0x0000003a3410723c */ /* 0x040fe20000041810 */
[----:B------:R-:W2:Y:S07]  /*70b0*/  LDSM.16.MT88.4 R56, [R114+0x7400] ;  /* 0x007400007238783b */ /* 0x000eae0000004200 */
        /* <DEDUP_REMOVED lines=8> */
[----:B------:R-:W-:Y:S01]  /*7140*/  F2FP.BF16.F32.PACK_AB R52, R103, R146 ;  /* 0x000000926734723e */ /* 0x000fe200000010ff */
[----:B------:R-:W2:Y:S01]  /*7150*/  LDSM.16.MT88.4 R56, [R112+0x6800] ;  /* 0x006800007038783b */ /* 0x000ea20000004200 */
[----:B------:R-:W-:-:S02]  /*7160*/  F2FP.BF16.F32.PACK_AB R53, R100, R105 ;  /* 0x000000696435723e */ /* 0x000fc400000010ff */
[----:B------:R-:W-:Y:S02]  /*7170*/  F2FP.BF16.F32.PACK_AB R54, R101, R106 ;  /* 0x0000006a6536723e */ /* 0x000fe400000010ff */
[----:B-1----:R-:W-:-:S07]  /*7180*/  F2FP.BF16.F32.PACK_AB R55, R99, R102 ;  /* 0x000000666337723e */ /* 0x002fce00000010ff */
[C---:B------:R-:W-:Y:S01]  /*7190*/  HMMA.16816.F32.BF16 R48, R52.reuse, R60, R4 ;  /* 0x0000003c3430723c */ /* 0x040fe20000041804 */
[----:B------:R-:W1:Y:S07]  /*71a0*/  LDSM.16.MT88.4 R4, [R112+0x7800] ;  /* 0x007800007004783b */ /* 0x000e6e0000004200 */
[C---:B------:R-:W-:Y:S08]  /*71b0*/  HMMA.16816.F32.BF16 R68, R52.reuse, R72, R36 ;  /* 0x000000483444723c */ /* 0x040ff00000041824 */
[C---:B------:R-:W-:Y:S01]  /*71c0*/  HMMA.16816.F32.BF16 R72, R52.reuse, R74, R40 ;  /* 0x0000004a3448723c */ /* 0x040fe20000041828 */
[----:B------:R-:W-:Y:S07]  /*71d0*/  LDSM.16.MT88.4 R40, [R114+0x6c00] ;  /* 0x006c00007228783b */ /* 0x000fee0000004200 */
[C---:B------:R-:W-:Y:S08]  /*71e0*/  HMMA.16816.F32.BF16 R8, R52.reuse, R62, R8 ;  /* 0x0000003e3408723c */ /* 0x040ff00000041808 */
        /* <DEDUP_REMOVED lines=9> */
[----:B-1----:R-:W-:Y:S01]  /*7280*/  HMMA.16816.F32.BF16 R76, R52, R4, R44 ;  /* 0x00000004344c723c */ /* 0x002fe2000004182c */
[----:B------:R-:W-:Y:S01]  /*7290*/  FADD.FTZ R4, R2, R93 ;  /* 0x0000005d02047221 */ /* 0x000fe20000010000 */
[----:B------:R-:W-:Y:S01]  /*72a0*/  FADD.FTZ R2, R64, R3 ;  /* 0x0000000340027221 */ /* 0x000fe20000010000 */
[----:B------:R-:W-:-:S02]  /*72b0*/  F2FP.BF16.F32.PACK_AB R5, R95, R96 ;  /* 0x000000605f05723e */ /* 0x000fc400000010ff */
[----:B------:R-:W-:Y:S01]  /*72c0*/  FADD.FTZ R3, R65, R4 ;  /* 0x0000000441037221 */ /* 0x000fe20000010000 */
[----:B------:R-:W-:Y:S01]  /*72d0*/  F2FP.BF16.F32.PACK_AB R4, R111, R104 ;  /* 0x000000686f04723e */ /* 0x000fe200000010ff */
[----:B------:R-:W1:Y:S01]  /*72e0*/  LDSM.16.MT88.4 R64, [R112+0x7c00] ;  /* 0x007c00007040783b */ /* 0x000e620000004200 */
[----:B------:R-:W-:Y:S01]  /*72f0*/  HMMA.16816.F32.BF16 R80, R52, R6, R80 ;  /* 0x000000063450723c */ /* 0x000fe20000041850 */
[----:B------:R-:W-:Y:S01]  /*7300*/  F2FP.BF16.F32.PACK_AB R6, R107, R98 ;  /* 0x000000626b06723e */ /* 0x000fe200000010ff */
[----:B------:R-:W-:Y:S01]  /*7310*/  FADD.FTZ R123, R123, R2 ;  /* 0x000000027b7b7221 */ /* 0x000fe20000010000 */
[----:B------:R-:W2:Y:S01]  /*7320*/  LDSM.16.MT88.4 R52, [R112+0x6c00] ;  /* 0x006c00007034783b */ /* 0x000ea20000004200 */
[----:B------:R-:W-:Y:S01]  /*7330*/  F2FP.BF16.F32.PACK_AB R7, R110, R97 ;  /* 0x000000616e07723e */ /* 0x000fe200000010ff */
[----:B------:R-:W-:Y:S01]  /*7340*/  FADD.FTZ R86, R86, R3 ;  /* 0x0000000356567221 */ /* 0x000fe20000010000 */
[----:B------:R-:W-:Y:S01]  /*7350*/  FADD.FTZ R140, R140, R123 ;  /* 0x0000007b8c8c7221 */ /* 0x000fe20000010000 */
[----:B------:R-:W-:-:S02]  /*7360*/  MOV R2, R88 ;  /* 0x0000005800027202 */ /* 0x000fc40000000f00 */
        /* <DEDUP_REMOVED lines=23> */
[----:B------:R-:W-:Y:S02]  /*74e0*/  FADD.FTZ R108, R110, R97 ;  /* 0x000000616e6c7221 */ /* 0x000fe40000010000 */
[C---:B--2---:R-:W-:Y:S01]  /*74f0*/  HMMA.16816.F32.BF16 R44, R4.reuse, R52, R12 ;  /* 0x00000034042c723c */ /* 0x044fe2000004180c */
[----:B------:R-:W1:Y:S07]  /*7500*/  LDSM.16.MT88.4 R12, [R114+0x8c00] ;  /* 0x008c0000720c783b */ /* 0x000e6e0000004200 */
[C---:B------:R-:W-:Y:S08]  /*7510*/  HMMA.16816.F32.BF16 R48, R4.reuse, R54, R16 ;  /* 0x000000360430723c */ /* 0x040ff00000041810 */
[C---:B------:R-:W-:Y:S08]  /*7520*/  HMMA.16816.F32.BF16 R52, R4.reuse, R56, R20 ;  /* 0x000000380434723c */ /* 0x040ff00000041814 */
[C---:B------:R-:W-:Y:S08]  /*7530*/  HMMA.16816.F32.BF16 R56, R4.reuse, R58, R24 ;  /* 0x0000003a0438723c */ /* 0x040ff00000041818 */
[C---:B------:R-:W-:Y:S08]  /*7540*/  HMMA.16816.F32.BF16 R64, R4.reuse, R66, R32 ;  /* 0x000000420440723c */ /* 0x040ff00000041820 */
[C---:B---3--:R-:W-:Y:S08]  /*7550*/  HMMA.16816.F32.BF16 R76, R4.reuse, R8, R76 ;  /* 0x00000008044c723c */ /* 0x048ff0000004184c */
[C---:B-1----:R-:W-:Y:S08]  /*7560*/  HMMA.16816.F32.BF16 R68, R4.reuse, R12, R68 ;  /* 0x0000000c0444723c */ /* 0x042ff00000041844 */
[C---:B------:R-:W-:Y:S08]  /*7570*/  HMMA.16816.F32.BF16 R72, R4.reuse, R14, R72 ;  /* 0x0000000e0448723c */ /* 0x040ff00000041848 */
[----:B------:R-:W-:-:S15]  /*7580*/  HMMA.16816.F32.BF16 R80, R4, R10, R80 ;  /* 0x0000000a0450723c */ /* 0x000fde0000041850 */
[----:B------:R-:W-:-:S05]  /*7590*/  NOP ;  /* 0x0000000000007918 */ /* 0x000fca0000000000 */
.L_x_4336:
[----:B------:R-:W-:-:S13]  /*75a0*/  ISETP.GE.AND P0, PT, R143, RZ, PT ;  /* 0x000000ff8f00720c */ /* 0x000fda0003f06270 */
[----:B------:R-:W-:Y:S05]  /*75b0*/  @!P0 BRA `(.L_x_4342) ;  /* 0x0000002800508947 */ /* 0x000fea0003800000 */
[----:B------:R-:W-:Y:S01]  /*75c0*/  ISETP.NE.U32.AND P4, PT, RZ, UR8, PT ;  /* 0x00000008ff007c0c */ /* 0x000fe2000bf85070 */
[----:B------:R-:W1:Y:S01]  /*75d0*/  S2R R5, SR_TID.X ;  /* 0x0000000000057919 */ /* 0x000e620000002100 */
[C---:B------:R-:W-:Y:S01]  /*75e0*/  IMAD.SHL.U32 R144, R143.reuse, 0x40, RZ ;  /* 0x000000408f907824 */ /* 0x040fe200078e00ff */
[----:B------:R-:W2:Y:S01]  /*75f0*/  LDCU UR5, c[0x0][0x440] ;  /* 0x00008800ff0577ac */ /* 0x000ea20008000800 */
[----:B------:R-:W-:Y:S01]  /*7600*/  ISETP.NE.AND.EX P4, PT, RZ, UR9, PT, P4 ;  /* 0x00000009ff007c0c */ /* 0x000fe2000bf85340 */
[----:B------:R-:W-:Y:S02]  /*7610*/  IMAD.MOV.U32 R85, RZ, RZ, R2 ;  /* 0x000000ffff557224 */ /* 0x000fe400078e0002 */
[----:B------:R-:W-:Y:S01]  /*7620*/  IMAD.MOV.U32 R84, RZ, RZ, R3 ;  /* 0x000000ffff547224 */ /* 0x000fe200078e0003 */
[----:B------:R-:W3:Y:S01]  /*7630*/  LDCU UR4, c[0x0][0x45c] ;  /* 0x00008b80ff0477ac */ /* 0x000ee20008000800 */
[----:B------:R-:W-:Y:S01]  /*7640*/  VIADD R143, R143, 0x1 ;  /* 0x000000018f8f7836 */ /* 0x000fe20000000000 */
[----:B------:R-:W4:Y:S01]  /*7650*/  LDCU.64 UR6, c[0x0][0x3a0] ;  /* 0x00007400ff0677ac */ /* 0x000f220008000a00 */
[----:B------:R-:W1:Y:S06]  /*7660*/  LDCU.64 UR12, c[0x0][0x3c0] ;  /* 0x00007800ff0c77ac */ /* 0x000e6c0008000a00 */
[----:B------:R-:W5:Y:S01]  /*7670*/  @!P4 LDC R140, c[0x0][0x3c0] ;  /* 0x0000f000ff8ccb82 */ /* 0x000f620000000800 */
[----:B------:R-:W-:Y:S01]  /*7680*/  @!P4 IMAD.MOV.U32 R141, RZ, RZ, RZ ;  /* 0x000000ffff8dc224 */ /* 0x000fe200078e00ff */
[----:B------:R-:W2:Y:S04]  /*7690*/  LDCU.64 UR10, c[0x0][0x3a8] ;  /* 0x00007500ff0a77ac */ /* 0x000ea80008000a00 */
[----:B------:R-:W-:Y:S01]  /*76a0*/  @!P4 IADD3 R141, P0, PT, RZ, -R141, RZ ;  /* 0x8000008dff8dc210 */ /* 0x000fe20007f1e0ff */
[----:B------:R-:W2:Y:S01]  /*76b0*/  LDCU.64 UR8, c[0x0][0x3b8] ;  /* 0x00007700ff0877ac */ /* 0x000ea20008000a00 */
[----:B-1----:R-:W-:-:S05]  /*76c0*/  IMAD.SHL.U32 R5, R5, 0x2, RZ ;  /* 0x0000000205057824 */ /* 0x002fca00078e00ff */
[----:B------:R-:W-:Y:S02]  /*76d0*/  LOP3.LUT R5, R5, 0x6, RZ, 0xc0, !PT ;  /* 0x0000000605057812 */ /* 0x000fe400078ec0ff */
[----:B-----5:R-:W-:Y:S02]  /*76e0*/  @!P4 SHF.L.U32 R140, R140, 0x6, RZ ;  /* 0x000000068c8cc819 */ /* 0x020fe400000006ff */
[C---:B------:R-:W-:Y:S02]  /*76f0*/  LOP3.LUT R142, R144.reuse, 0x20, R5, 0xfe, !PT ;  /* 0x00000020908e7812 */ /* 0x040fe400078efe05 */
[----:B------:R-:W-:Y:S02]  /*7700*/  @!P4 IADD3.X R140, PT, PT, RZ, ~R140, RZ, P0, !PT ;  /* 0x8000008cff8cc210 */ /* 0x000fe400007fe4ff */
[----:B------:R-:W-:Y:S02]  /*7710*/  IADD3 R144, PT, PT, R144, 0x40, RZ ;  /* 0x0000004090907810 */ /* 0x000fe40007ffe0ff */
[----:B--234-:R-:W-:-:S07]  /*7720*/  @!P4 SHF.R.S64 R141, R141, 0x1f, R140 ;  /* 0x0000001f8d8dc819 */ /* 0x01cfce000000108c */
.L_x_4346:
        /* <DEDUP_REMOVED lines=12> */
[----:B------:R-:W-:Y:S03]  /*77f0*/  MOV R10, RZ ;  /* 0x000000ff000a7202 */ /* 0x000fe60000000f00 */
        /* <DEDUP_REMOVED lines=57> */
.L_x_4343:
[----:B------:R-:W-:Y:S01]  /*7b90*/  @!PT LDS RZ, [RZ] ;  /* 0x00000000fffff984 */ /* 0x000fe20000000800 */
[----:B------:R-:W-:Y:S01]  /*7ba0*/  @!PT LDS RZ, [RZ] ;  /* 0x00000000fffff984 */ /* 0x000fe20000000800 */
[----:B------:R-:W-:Y:S01]  /*7bb0*/  @!PT LDS RZ, [RZ] ;  /* 0x00000000fffff984 */ /* 0x000fe20000000800 */
[----:B------:R1:W-:Y:S01]  /*7bc0*/  @!P3 LDGSTS.E.BYPASS.LTC128B.128 [R133+0x6000], desc[UR14][R124.64] ;  /* 0x060000007c85bfae */ /* 0x0003e2000b981a0e */
[----:B------:R-:W-:Y:S01]  /*7bd0*/  @!P1 IMAD.MOV.U32 R86, RZ, RZ, R124 ;  /* 0x000000ffff569224 */ /* 0x000fe200078e007c */
[C---:B------:R-:W-:Y:S01]  /*7be0*/  LEA R2, P0, R129.reuse, R124, 0x1 ;  /* 0x0000007c81027211 */ /* 0x040fe200078008ff */
[----:B------:R-:W-:Y:S01]  /*7bf0*/  @!P1 IMAD.MOV.U32 R87, RZ, RZ, R125 ;  /* 0x000000ffff579224 */ /* 0x000fe200078e007d */
[----:B------:R-:W-:Y:S02]  /*7c00*/  @P3 STS.128 [R133+0x6000], RZ ;  /* 0x006000ff85003388 */ /* 0x000fe40000000c00 */
[----:B------:R-:W-:Y:S02]  /*7c10*/  LEA.HI.X R3, R129, R125, R128, 0x1, P0 ;  /* 0x0000007d81037211 */ /* 0x000fe400000f0c80 */
[----:B------:R-:W-:Y:S01]  /*7c20*/  @!PT LDS RZ, [RZ] ;  /* 0x00000000fffff984 */ /* 0x000fe20000000800 */
[----:B------:R-:W-:Y:S01]  /*7c30*/  @!PT LDS RZ, [RZ] ;  /* 0x00000000fffff984 */ /* 0x000fe20000000800 */
[----:B------:R-:W-:Y:S01]  /*7c40*/  @!PT LDS RZ, [RZ] ;  /* 0x00000000fffff984 */ /* 0x000fe20000000800 */
[----:B------:R1:W-:Y:S01]  /*7c50*/  @!P2 LDGSTS.E.BYPASS.LTC128B.128 [R133+0x7000], desc[UR14][R124.64+0x40] ;  /* 0x070000407c85afae */ /* 0x0003e2000b981a0e */
[----:B------:R-:W-:Y:S03]  /*7c60*/  ISETP.NE.AND P0, PT, R143, 0x1, PT ;  /* 0x000000018f00780c */ /* 0x000fe60003f05270 */
        /* <DEDUP_REMOVED lines=25> */
[----:B------:R-:W0:Y:S04]  /*7e00*/  LDGDEPBAR ;  /* 0x00000000000079af */ /* 0x000e280000000000 */
[----:B------:R-:W5:Y:S01]  /*7e10*/  LDSM.16.M88.4 R104, [R116+0x3c00] ;  /* 0x003c00007468783b */ /* 0x000f620000000200 */
[C---:B--2---:R-:W-:Y:S08]  /*7e20*/  HMMA.16816.F32.BF16 R4, R88.reuse, R92, RZ ;  /* 0x0000005c5804723c */ /* 0x044ff000000418ff */
[C---:B------:R-:W-:Y:S01]  /*7e30*/  HMMA.16816.F32.BF16 R8, R88.reuse, R94, RZ ;  /* 0x0000005e5808723c */ /* 0x040fe200000418ff */
[----:B------:R-:W-:Y:S07]  /*7e40*/  LDSM.16.M88.4 R92, [R115] ;  /* 0x00000000735c783b */ /* 0x000fee0000000200 */
[C---:B---3--:R-:W-:Y:S08]  /*7e50*/  HMMA.16816.F32.BF16 R12, R88.reuse, R96, RZ ;  /* 0x00000060580c723c */ /* 0x048ff000000418ff */
[C---:B------:R-:W-:Y:S08]  /*7e60*/  HMMA.16816.F32.BF16 R16, R88.reuse, R98, RZ ;  /* 0x000000625810723c */ /* 0x040ff000000418ff */
[C---:B----4-:R-:W-:Y:S08]  /*7e70*/  HMMA.16816.F32.BF16 R20, R88.reuse, R100, RZ ;  /* 0x000000645814723c */ /* 0x050ff000000418ff */
[C---:B------:R-:W-:Y:S08]  /*7e80*/  HMMA.16816.F32.BF16 R24, R88.reuse, R102, RZ ;  /* 0x000000665818723c */ /* 0x040ff000000418ff */
[C---:B-----5:R-:W-:Y:S08]  /*7e90*/  HMMA.16816.F32.BF16 R28, R88.reuse, R104, RZ ;  /* 0x00000068581c723c */ /* 0x060ff000000418ff */
[----:B------:R-:W-:Y:S01]  /*7ea0*/  HMMA.16816.F32.BF16 R32, R88, R106, RZ ;  /* 0x0000006a5820723c */ /* 0x000fe200000418ff */
[----:B------:R-:W2:Y:S07]  /*7eb0*/  LDSM.16.M88.4 R88, [R113+0x3000] ;  /* 0x003000007158783b */ /* 0x000eae0000000200 */
[C---:B--2---:R-:W-:Y:S08]  /*7ec0*/  HMMA.16816.F32.BF16 R4, R92.reuse, R88, R4 ;  /* 0x000000585c04723c */ /* 0x044ff00000041804 */
[C---:B------:R-:W-:Y:S01]  /*7ed0*/  HMMA.16816.F32.BF16 R8, R92.reuse, R90, R8 ;  /* 0x0000005a5c08723c */ /* 0x040fe20000041808 */
        /* <DEDUP_REMOVED lines=8> */
[----:B------:R-:W-:Y:S01]  /*7f60*/  HMMA.16816.F32.BF16 R32, R92, R90, R32 ;  /* 0x0000005a5c20723c */ /* 0x000fe20000041820 */
[----:B------:R-:W-:Y:S04]  /*7f70*/  LDSM.16.M88.4 R88, [R117+0x1000] ;  /* 0x001000007558783b */ /* 0x000fe80000000200 */
[----:B------:R-:W2:Y:S03]  /*7f80*/  LDSM.16.M88.4 R92, [R116+0x4000] ;  /* 0x00400000745c783b */ /* 0x000ea60000000200 */
        /* <DEDUP_REMOVED lines=47> */
[----:B------:R-:W2:Y:S01]  /*8280*/  LDSM.16.M88.4 R92, [R113+0x5c00] ;  /* 0x005c0000715c783b */ /* 0x000ea20000000200 */
[----:B------:R-:W-:Y:S04]  /*8290*/  DEPBAR.LE SB0, 0x0 ;  /* 0x000080000000791a */ /* 0x000fe80000000000 */
[----:B------:R-:W-:Y:S02]  /*82a0*/  BAR.SYNC.DEFER_BLOCKING 0x0 ;  /* 0x0000000000007b1d */ /* 0x000fe40000010000 */
[C---:B--2---:R-:W-:Y:S08]  /*82b0*/  HMMA.16816.F32.BF16 R28, R88.reuse, R92, R28 ;  /* 0x0000005c581c723c */ /* 0x044ff0000004181c */
[----:B------:R-:W-:Y:S01]  /*82c0*/  HMMA.16816.F32.BF16 R32, R88, R94, R32 ;  /* 0x0000005e5820723c */ /* 0x000fe20000041820 */
[----:B------:R-:W-:Y:S08]  /*82d0*/  @!UPT UIADD3 URZ, UPT, UPT, URZ, URZ, URZ ;  /* 0x000000fffffff290 */ /* 0x000ff0000fffe0ff */
[----:B-1----:R-:W-:Y:S11]  /*82e0*/  @!P0 BRA `(.L_x_4344) ;  /* 0x0000000400b88947 */ /* 0x002ff60003800000 */
        /* <DEDUP_REMOVED lines=8> */
[----:B------:R-:W-:Y:S08]  /*8370*/  @!P4 BRA `(.L_x_4345) ;  /* 0x000000040000c947 */ /* 0x000ff00003800000 */
[----:B------:R-:W-:Y:S01]  /*8380*/  IMAD.MOV.U32 R88, RZ, RZ, RZ ;  /* 0x000000ffff587224 */ /* 0x000fe200078e00ff */
[----:B------:R-:W1:Y:S02]  /*8390*/  LDC R3, c[0x0][0x4f0] ;  /* 0x00013c00ff037b82 */ /* 0x000e640000000800 */
[----:B-1----:R-:W-:Y:S04]  /*83a0*/  IABS R2, R3 ;  /* 0x0000000300027213 */ /* 0x002fe80000000000 */
[----:B------:R-:W1:Y:S10]  /*83b0*/  I2F.RP R91, R2 ;  /* 0x00000002005b7306 */ /* 0x000e740000209400 */
[----:B-1----:R-:W1:Y:S02]  /*83c0*/  MUFU.RCP R86, R91 ;  /* 0x0000005b00567308 */ /* 0x002e640000001000 */
[----:B-1----:R-:W-:Y:S08]  /*83d0*/  VIADD R90, R86, 0xffffffe ;  /* 0x0ffffffe565a7836 */ /* 0x002ff00000000000 */
[----:B------:R-:W1:Y:S02]  /*83e0*/  F2I.FTZ.U32.TRUNC.NTZ R89, R90 ;  /* 0x0000005a00597305 */ /* 0x000e64000021f000 */
[--C-:B-1----:R-:W-:Y:S01]  /*83f0*/  IMAD.MOV R86, RZ, RZ, -R89.reuse ;  /* 0x000000ffff567224 */ /* 0x102fe200078e0a59 */
[----:B------:R-:W-:Y:S03]  /*8400*/  IADD3 R90, PT, PT, R144, -0x80, RZ ;  /* 0xffffff80905a7810 */ /* 0x000fe60007ffe0ff */
[----:B------:R-:W-:Y:S01]  /*8410*/  IMAD R87, R86, R2, RZ ;  /* 0x0000000256577224 */ /* 0x000fe200078e02ff */
[----:B------:R-:W-:Y:S03]  /*8420*/  IADD3 R86, PT, PT, R144, -0x40, RZ ;  /* 0xffffffc090567810 */ /* 0x000fe60007ffe0ff */
[----:B------:R-:W-:Y:S01]  /*8430*/  IMAD.HI.U32 R89, R89, R87, R88 ;  /* 0x0000005759597227 */ /* 0x000fe200078e0058 */
[----:B------:R-:W-:Y:S02]  /*8440*/  IABS R88, R86 ;  /* 0x0000005600587213 */ /* 0x000fe40000000000 */
[----:B------:R-:W-:Y:S03]  /*8450*/  LOP3.LUT R86, R86, R3, RZ, 0x3c, !PT ;  /* 0x0000000356567212 */ /* 0x000fe600078e3cff */
[----:B------:R-:W-:Y:S04]  /*8460*/  IMAD.HI.U32 R91, R89, R88, RZ ;  /* 0x00000058595b7227 */ /* 0x000fe800078e00ff */
[----:B------:R-:W-:Y:S04]  /*8470*/  IMAD.MOV R87, RZ, RZ, -R91 ;  /* 0x000000ffff577224 */ /* 0x000fe800078e0a5b */
[C---:B------:R-:W-:Y:S05]  /*8480*/  IMAD R88, R2.reuse, R87, R88 ;  /* 0x0000005702587224 */ /* 0x040fea00078e0258 */
[----:B------:R-:W-:Y:S11]  /*8490*/  ISETP.GT.U32.AND P6, PT, R2, R88, PT ;  /* 0x000000580200720c */ /* 0x000ff60003fc4070 */
[----:B------:R-:W-:Y:S02]  /*84a0*/  @!UPT UIADD3 URZ, UPT, UPT, URZ, URZ, URZ ;  /* 0x000000fffffff290 */ /* 0x000fe4000fffe0ff */
[----:B------:R-:W-:Y:S02]  /*84b0*/  @!P6 IMAD.IADD R88, R88, 0x1, -R2 ;  /* 0x000000015858e824 */ /* 0x000fe400078e0a02 */
[----:B------:R-:W-:Y:S01]  /*84c0*/  @!P6 VIADD R91, R91, 0x1 ;  /* 0x000000015b5be836 */ /* 0x000fe20000000000 */
[----:B------:R-:W-:Y:S02]  /*84d0*/  ISETP.GE.AND P6, PT, R86, RZ, PT ;  /* 0x000000ff5600720c */ /* 0x000fe40003fc6270 */
[----:B------:R-:W-:Y:S02]  /*84e0*/  ISETP.GE.U32.AND P0, PT, R88, R2, PT ;  /* 0x000000025800720c */ /* 0x000fe40003f06070 */
[----:B------:R-:W-:Y:S02]  /*84f0*/  IABS R88, R90 ;  /* 0x0000005a00587213 */ /* 0x000fe40000000000 */
[----:B------:R-:W-:Y:S03]  /*8500*/  LOP3.LUT R90, R90, R3, RZ, 0x3c, !PT ;  /* 0x000000035a5a7212 */ /* 0x000fe600078e3cff */
[----:B------:R-:W-:Y:S04]  /*8510*/  IMAD.HI.U32 R89, R89, R88, RZ ;  /* 0x0000005859597227 */ /* 0x000fe800078e00ff */
[----:B------:R-:W-:Y:S02]  /*8520*/  IMAD.MOV R87, RZ, RZ, -R89 ;  /* 0x000000ffff577224 */ /* 0x000fe400078e0a59 */
[----:B------:R-:W-:Y:S02]  /*8530*/  @P0 IADD3 R91, PT, PT, R91, 0x1, RZ ;  /* 0x000000015b5b0810 */ /* 0x000fe40007ffe0ff */
[----:B------:R-:W-:Y:S01]  /*8540*/  ISETP.NE.AND P0, PT, R3, RZ, PT ;  /* 0x000000ff0300720c */ /* 0x000fe20003f05270 */
[C---:B------:R-:W-:Y:S02]  /*8550*/  IMAD R88, R2.reuse, R87, R88 ;  /* 0x0000005702587224 */ /* 0x040fe400078e0258 */
[----:B------:R-:W-:Y:S03]  /*8560*/  @!P6 IMAD.MOV R91, RZ, RZ, -R91 ;  /* 0x000000ffff5be224 */ /* 0x000fe600078e0a5b */
[----:B------:R-:W-:Y:S11]  /*8570*/  ISETP.GT.U32.AND P5, PT, R2, R88, PT ;  /* 0x000000580200720c */ /* 0x000ff60003fa4070 */
[----:B------:R-:W-:Y:S02]  /*8580*/  @!UPT UIADD3 URZ, UPT, UPT, URZ, URZ, URZ ;  /* 0x000000fffffff290 */ /* 0x000fe4000fffe0ff */
[----:B------:R-:W-:Y:S01]  /*8590*/  @!P5 IADD3 R89, PT, PT, R89, 0x1, RZ ;  /* 0x000000015959d810 */ /* 0x000fe20007ffe0ff */
[----:B------:R-:W-:Y:S05]  /*85a0*/  @!P5 IMAD.IADD R88, R88, 0x1, -R2 ;  /* 0x000000015858d824 */ /* 0x000fea00078e0a02 */
[----:B------:R-:W-:Y:S02]  /*85b0*/  ISETP.GE.U32.AND P5, PT, R88, R2, PT ;  /* 0x000000025800720c */ /* 0x000fe40003fa6070 */
[----:B------:R-:W-:Y:S04]  /*85c0*/  LOP3.LUT R2, RZ, R3, RZ, 0x33, !PT ;  /* 0x00000003ff027212 */ /* 0x000fe800078e33ff */
[----:B------:R-:W-:Y:S07]  /*85d0*/  SEL R91, R2, R91, !P0 ;  /* 0x0000005b025b7207 */ /* 0x000fee0004000000 */
[----:B------:R-:W-:Y:S01]  /*85e0*/  @P5 VIADD R89, R89, 0x1 ;  /* 0x0000000159595836 */ /* 0x000fe20000000000 */
[----:B------:R-:W-:Y:S11]  /*85f0*/  ISETP.GE.AND P5, PT, R90, RZ, PT ;  /* 0x000000ff5a00720c */ /* 0x000ff60003fa6270 */
[----:B------:R-:W-:Y:S02]  /*8600*/  @!UPT UIADD3 URZ, UPT, UPT, URZ, URZ, URZ ;  /* 0x000000fffffff290 */ /* 0x000fe4000fffe0ff */
[----:B------:R-:W-:Y:S05]  /*8610*/  @!P5 IMAD.MOV R89, RZ, RZ, -R89 ;  /* 0x000000ffff59d224 */ /* 0x000fea00078e0a59 */
[----:B------:R-:W-:Y:S02]  /*8620*/  SEL R89, R2, R89, !P0 ;  /* 0x0000005902597207 */ /* 0x000fe40004000000 */
[-C--:B------:R-:W-:Y:S02]  /*8630*/  LEA R94, P0, R91, R136.reuse, 0x2 ;  /* 0x000000885b5e7211 */ /* 0x080fe400078010ff */
[----:B------:R-:W-:Y:S02]  /*8640*/  LEA R92, P5, R89, R136, 0x2 ;  /* 0x00000088595c7211 */ /* 0x000fe400078a10ff */
[-C--:B------:R-:W-:Y:S02]  /*8650*/  LEA.HI.X.SX32 R95, R91, R137.reuse, 0x2, P0 ;  /* 0x000000895b5f7211 */ /* 0x080fe400000f16ff */
[----:B------:R-:W-:Y:S02]  /*8660*/  LEA.HI.X.SX32 R93, R89, R137, 0x2, P5 ;  /* 0x00000089595d7211 */ /* 0x000fe400028f16ff */
[----:B------:R-:W-:Y:S01]  /*8670*/  IADD3 R86, PT, PT, R91, -R89, RZ ;  /* 0x800000595b567210 */ /* 0x000fe20007ffe0ff */
[----:B------:R-:W2:Y:S04]  /*8680*/  LDG.E R2, desc[UR14][R94.64] ;  /* 0x0000000e5e027981 */ /* 0x000ea8000c1e1900 */
[----:B------:R-:W-:Y:S01]  /*8690*/  IMAD R86, R86, R3, -0x40 ;  /* 0xffffffc056567424 */ /* 0x000fe200078e0203 */
[----:B------:R-:W2:Y:S03]  /*86a0*/  LDG.E R87, desc[UR14][R92.64] ;  /* 0x0000000e5c577981 */ /* 0x000ea6000c1e1900 */
[C---:B------:R-:W-:Y:S01]  /*86b0*/  IMAD.WIDE.U32 R88, R86.reuse, UR8, RZ ;  /* 0x0000000856587c25 */ /* 0x040fe2000f8e00ff */
[----:B------:R-:W-:Y:S05]  /*86c0*/  SHF.R.S32.HI R3, RZ, 0x1f, R86 ;  /* 0x0000001fff037819 */ /* 0x000fea0000011456 */
[----:B------:R-:W-:Y:S04]  /*86d0*/  IMAD R3, R3, UR8, RZ ;  /* 0x0000000803037c24 */ /* 0x000fe8000f8e02ff */
[----:B------:R-:W-:Y:S04]  /*86e0*/  IMAD R3, R86, UR9, R3 ;  /* 0x0000000956037c24 */ /* 0x000fe8000f8e0203 */
        /* <DEDUP_REMOVED lines=9> */
.L_x_4345:
[--C-:B------:R-:W-:Y:S01]  /*8780*/  @!P3 IMAD.MOV.U32 R123, RZ, RZ, R121.reuse ;  /* 0x000000ffff7bb224 */ /* 0x100fe200078e0079 */
[-C--:B------:R-:W-:Y:S01]  /*8790*/  @!P2 MOV R87, R121.reuse ;  /* 0x000000790057a202 */ /* 0x080fe20000000f00 */
[----:B------:R-:W-:Y:S01]  /*87a0*/  @!P2 IMAD.MOV.U32 R86, RZ, RZ, R122 ;  /* 0x000000ffff56a224 */ /* 0x000fe200078e007a */
[C---:B------:R-:W-:Y:S02]  /*87b0*/  LEA R2, P0, R127.reuse, R122, 0x1 ;  /* 0x0000007a7f027211 */ /* 0x040fe400078008ff */
[----:B------:R-:W-:Y:S01]  /*87c0*/  @!PT LDS RZ, [RZ] ;  /* 0x00000000fffff984 */ /* 0x000fe20000000800 */
[----:B------:R-:W-:Y:S01]  /*87d0*/  @!PT LDS RZ, [RZ] ;  /* 0x00000000fffff984 */ /* 0x000fe20000000800 */
[----:B------:R-:W-:Y:S01]  /*87e0*/  @!PT LDS RZ, [RZ] ;  /* 0x00000000fffff984 */ /* 0x000fe20000000800 */
[----:B------:R1:W-:Y:S02]  /*87f0*/  @!P3 LDGSTS.E.BYPASS.LTC128B.128 [R133+0x3000], desc[UR14][R122.64] ;  /* 0x030000007a85bfae */ /* 0x0003e4000b981a0e */
[----:B------:R-:W-:Y:S02]  /*8800*/  LEA.HI.X R3, R127, R121, R126, 0x1, P0 ;  /* 0x000000797f037211 */ /* 0x000fe400000f0c7e */
[----:B------:R2:W-:Y:S04]  /*8810*/  @P3 STS.128 [R133+0x3000], RZ ;  /* 0x003000ff85003388 */ /* 0x0005e80000000c00 */
        /* <DEDUP_REMOVED lines=27> */
.L_x_4344:
[----:B------:R-:W-:Y:S01]  /*89d0*/  I2FP.F32.U32 R91, R142 ;  /* 0x0000008e005b7245 */ /* 0x000fe20000201000 */
[----:B------:R-:W-:Y:S01]  /*89e0*/  LDSM.16.MT88.4 R96, [R114+0x6000] ;  /* 0x006000007260783b */ /* 0x000fe20000004200 */
[C---:B------:R-:W-:Y:S02]  /*89f0*/  IADD3 R89, PT, PT, R142.reuse, -0x20, RZ ;  /* 0xffffffe08e597810 */ /* 0x040fe40007ffe0ff */
[----:B--2---:R-:W-:Y:S01]  /*8a00*/  IADD3 R2, PT, PT, R142, -0x1f, RZ ;  /* 0xffffffe18e027810 */ /* 0x004fe20007ffe0ff */
[CC--:B------:R-:W-:Y:S01]  /*8a10*/  FFMA.FTZ R22, R0.reuse, R91.reuse, R22 ;  /* 0x0000005b00167223 */ /* 0x0c0fe20000010016 */
[----:B------:R-:W-:Y:S01]  /*8a20*/  FFMA.FTZ R20, R0, R91, R20 ;  /* 0x0000005b00147223 */ /* 0x000fe20000010014 */
[----:B------:R-:W-:Y:S02]  /*8a30*/  I2FP.F32.U32 R89, R89 ;  /* 0x0000005900597245 */ /* 0x000fe40000201000 */
[----:B------:R-:W-:Y:S02]  /*8a40*/  IADD3 R91, PT, PT, R142, -0x18, RZ ;  /* 0xffffffe88e5b7810 */ /* 0x000fe40007ffe0ff */
[----:B------:R-:W-:Y:S01]  /*8a50*/  I2FP.F32.U32 R2, R2 ;  /* 0x0000000200027245 */ /* 0x000fe20000201000 */
[C---:B------:R-:W-:Y:S01]  /*8a60*/  FFMA.FTZ R6, R0.reuse, R89, R6 ;  /* 0x0000005900067223 */ /* 0x040fe20000010006 */
[----:B------:R-:W-:Y:S01]  /*8a70*/  I2FP.F32.U32 R91, R91 ;  /* 0x0000005b005b7245 */ /* 0x000fe20000201000 */
[----:B------:R-:W-:Y:S01]  /*8a80*/  FFMA.FTZ R4, R0, R89, R4 ;  /* 0x0000005900047223 */ /* 0x000fe20000010004 */
[----:B------:R-:W-:Y:S01]  /*8a90*/  IADD3 R89, PT, PT, R142, -0x10, RZ ;  /* 0xfffffff08e597810 */ /* 0x000fe20007ffe0ff */
[CC--:B------:R-:W-:Y:S01]  /*8aa0*/  FFMA.FTZ R7, R0.reuse, R2.reuse, R7 ;  /* 0x0000000200077223 */ /* 0x0c0fe20000010007 */
[C---:B------:R-:W-:Y:S01]  /*8ab0*/  FFMA.FTZ R5, R0.reuse, R2, R5 ;  /* 0x0000000200057223 */ /* 0x040fe20000010005 */
[CC--:B------:R-:W-:Y:S01]  /*8ac0*/  FFMA.FTZ R10, R0.reuse, R91.reuse, R10 ;  /* 0x0000005b000a7223 */ /* 0x0c0fe2000001000a */
[----:B------:R-:W-:Y:S01]  /*8ad0*/  FFMA.FTZ R8, R0, R91, R8 ;  /* 0x0000005b00087223 */ /* 0x000fe20000010008 */
[----:B------:R-:W-:Y:S02]  /*8ae0*/  I2FP.F32.U32 R89, R89 ;  /* 0x0000005900597245 */ /* 0x000fe40000201000 */
[C---:B------:R-:W-:Y:S02]  /*8af0*/  IADD3 R91, PT, PT, R142.reuse, -0x8, RZ ;  /* 0xfffffff88e5b7810 */ /* 0x040fe40007ffe0ff */
[----:B------:R-:W-:Y:S01]  /*8b00*/  IADD3 R2, PT, PT, R142, -0xf, RZ ;  /* 0xfffffff18e027810 */ /* 0x000fe20007ffe0ff */
[C---:B------:R-:W-:Y:S01]  /*8b10*/  FFMA.FTZ R14, R0.reuse, R89, R14 ;  /* 0x00000059000e7223 */ /* 0x040fe2000001000e */
[----:B------:R-:W-:Y:S01]  /*8b20*/  I2FP.F32.U32 R91, R91 ;  /* 0x0000005b005b7245 */ /* 0x000fe20000201000 */
[----:B------:R-:W-:Y:S01]  /*8b30*/  FFMA.FTZ R12, R0, R89, R12 ;  /* 0x00000059000c7223 */ /* 0x000fe2000001000c */
[----:B------:R-:W-:Y:S02]  /*8b40*/  I2FP.F32.U32 R2, R2 ;  /* 0x0000000200027245 */ /* 0x000fe40000201000 */
[----:B------:R-:W-:Y:S01]  /*8b50*/  IADD3 R90, PT, PT, R142, -0x17, RZ ;  /* 0xffffffe98e5a7810 */ /* 0x000fe20007ffe0ff */
[-C--:B------:R-:W-:Y:S01]  /*8b60*/  FFMA.FTZ R18, R0, R91.reuse, R18 ;  /* 0x0000005b00127223 */ /* 0x080fe20000010012 */
[----:B------:R-:W-:Y:S01]  /*8b70*/  IADD3 R89, PT, PT, R142, -0x7, RZ ;  /* 0xfffffff98e597810 */ /* 0x000fe20007ffe0ff */
[C---:B------:R-:W-:Y:S01]  /*8b80*/  FFMA.FTZ R16, R0.reuse, R91, R16 ;  /* 0x0000005b00107223 */ /* 0x040fe20000010010 */
[C---:B------:R-:W-:Y:S01]  /*8b90*/  FFMA.FTZ R15, R0.reuse, R2, R15 ;  /* 0x00000002000f7223 */ /* 0x040fe2000001000f */
[----:B------:R-:W-:Y:S01]  /*8ba0*/  I2FP.F32.U32 R90, R90 ;  /* 0x0000005a005a7245 */ /* 0x000fe20000201000 */
[----:B------:R-:W-:Y:S01]  /*8bb0*/  FFMA.FTZ R13, R0, R2, R13 ;  /* 0x00000002000d7223 */ /* 0x000fe2000001000d */
[----:B------:R-:W-:Y:S02]  /*8bc0*/  I2FP.F32.U32 R89, R89 ;  /* 0x0000005900597245 */ /* 0x000fe40000201000 */
[----:B------:R-:W-:Y:S01]  /*8bd0*/  IADD3 R91, PT, PT, R142, 0x8, RZ ;  /* 0x000000088e5b7810 */ /* 0x000fe20007ffe0ff */
[-C--:B------:R-:W-:Y:S01]  /*8be0*/  FFMA.FTZ R11, R0, R90.reuse, R11 ;  /* 0x0000005a000b7223 */ /* 0x080fe2000001000b */
[----:B------:R-:W-:Y:S01]  /*8bf0*/  IADD3 R2, PT, PT, R142, 0x9, RZ ;  /* 0x000000098e027810 */ /* 0x000fe20007ffe0ff */
[C---:B------:R-:W-:Y:S01]  /*8c00*/  FFMA.FTZ R19, R0.reuse, R89, R19 ;  /* 0x0000005900137223 */ /* 0x040fe20000010013 */
[----:B------:R-:W-:Y:S01]  /*8c10*/  I2FP.F32.U32 R91, R91 ;  /* 0x0000005b005b7245 */ /* 0x000fe20000201000 */
[C---:B------:R-:W-:Y:S01]  /*8c20*/  FFMA.FTZ R9, R0.reuse, R90, R9 ;  /* 0x0000005a00097223 */ /* 0x040fe20000010009 */
[----:B------:R-:W-:Y:S01]  /*8c30*/  FFMA.FTZ R17, R0, R89, R17 ;  /* 0x0000005900117223 */ /* 0x000fe20000010011 */
[----:B------:R-:W-:Y:S02]  /*8c40*/  I2FP.F32.U32 R2, R2 ;  /* 0x0000000200027245 */ /* 0x000fe40000201000 */
[----:B------:R-:W-:Y:S01]  /*8c50*/  IADD3 R90, PT, PT, R142, 0x1, RZ ;  /* 0x000000018e5a7810 */ /* 0x000fe20007ffe0ff */
[CC--:B------:R-:W-:Y:S01]  /*8c60*/  FFMA.FTZ R26, R0.reuse, R91.reuse, R26 ;  /* 0x0000005b001a7223 */ /* 0x0c0fe2000001001a */
[----:B------:R-:W-:Y:S01]  /*8c70*/  FMNMX3.FTZ R89, R85, R6, R7, !PT ;  /* 0x0000000655597276 */ /* 0x000fe20007810007 */
[C---:B------:R-:W-:Y:S01]  /*8c80*/  FFMA.FTZ R24, R0.reuse, R91, R24 ;  /* 0x0000005b00187223 */ /* 0x040fe20000010018 */
[C---:B------:R-:W-:Y:S01]  /*8c90*/  FFMA.FTZ R27, R0.reuse, R2, R27 ;  /* 0x00000002001b7223 */ /* 0x040fe2000001001b */
[----:B------:R-:W-:Y:S01]  /*8ca0*/  I2FP.F32.U32 R90, R90 ;  /* 0x0000005a005a7245 */ /* 0x000fe20000201000 */
[----:B------:R-:W-:Y:S01]  /*8cb0*/  FFMA.FTZ R25, R0, R2, R25 ;  /* 0x0000000200197223 */ /* 0x000fe20000010019 */
[----:B------:R-:W-:Y:S02]  /*8cc0*/  FMNMX3.FTZ R91, R89, R10, R11, !PT ;  /* 0x0000000a595b7276 */ /* 0x000fe4000781000b */
[----:B------:R-:W-:Y:S01]  /*8cd0*/  IADD3 R2, PT, PT, R142, 0x18, RZ ;  /* 0x000000188e027810 */ /* 0x000fe20007ffe0ff */
[C---:B------:R-:W-:Y:S01]  /*8ce0*/  FFMA.FTZ R23, R0.reuse, R90, R23 ;  /* 0x0000005a00177223 */ /* 0x040fe20000010017 */
[----:B------:R-:W-:Y:S01]  /*8cf0*/  FMNMX3.FTZ R91, R91, R14, R15, !PT ;  /* 0x0000000e5b5b7276 */ /* 0x000fe2000781000f */
[----:B------:R-:W-:Y:S01]  /*8d00*/  FFMA.FTZ R21, R0, R90, R21 ;  /* 0x0000005a00157223 */ /* 0x000fe20000010015 */
[----:B------:R-:W-:Y:S02]  /*8d10*/  I2FP.F32.U32 R87, R2 ;  /* 0x0000000200577245 */ /* 0x000fe40000201000 */
[C---:B------:R-:W-:Y:S02]  /*8d20*/  IADD3 R89, PT, PT, R142.reuse, 0x10, RZ ;  /* 0x000000108e597810 */ /* 0x040fe40007ffe0ff */
[----:B------:R-:W-:Y:S01]  /*8d30*/  IADD3 R90, PT, PT, R142, 0x11, RZ ;  /* 0x000000118e5a7810 */ /* 0x000fe20007ffe0ff */
[-C--:B------:R-:W-:Y:S01]  /*8d40*/  FFMA.FTZ R34, R0, R87.reuse, R34 ;  /* 0x0000005700227223 */ /* 0x080fe20000010022 */
[----:B------:R-:W-:Y:S01]  /*8d50*/  FMNMX3.FTZ R2, R84, R4, R5, !PT ;  /* 0x0000000454027276 */ /* 0x000fe20007810005 */
[----:B------:R-:W-:Y:S01]  /*8d60*/  FFMA.FTZ R32, R0, R87, R32 ;  /* 0x0000005700207223 */ /* 0x000fe20000010020 */
[----:B------:R-:W-:Y:S02]  /*8d70*/  FMNMX3.FTZ R91, R91, R18, R19, !PT ;  /* 0x000000125b5b7276 */ /* 0x000fe40007810013 */
[----:B------:R-:W-:Y:S02]  /*8d80*/  IADD3 R92, PT, PT, R142, 0x19, RZ ;  /* 0x000000198e5c7810 */ /* 0x000fe40007ffe0ff */
[----:B------:R-:W-:Y:S02]  /*8d90*/  I2FP.F32.U32 R89, R89 ;  /* 0x0000005900597245 */ /* 0x000fe40000201000 */
[----:B------:R-:W-:Y:S02]  /*8da0*/  I2FP.F32.U32 R90, R90 ;  /* 0x0000005a005a7245 */ /* 0x000fe40000201000 */
[----:B------:R-:W-:Y:S01]  /*8db0*/  FMNMX3.FTZ R2, R2, R8, R9, !PT ;  /* 0x0000000802027276 */ /* 0x000fe20007810009 */
[CC--:B------:R-:W-:Y:S01]  /*8dc0*/  FFMA.FTZ R30, R0.reuse, R89.reuse, R30 ;  /* 0x00000059001e7223 */ /* 0x0c0fe2000001001e */
[----:B------:R-:W-:Y:S01]  /*8dd0*/  FMNMX3.FTZ R91, R91, R22, R23, !PT ;  /* 0x000000165b5b7276 */ /* 0x000fe20007810017 */
[C---:B------:R-:W-:Y:S01]  /*8de0*/  FFMA.FTZ R31, R0.reuse, R90, R31 ;  /* 0x0000005a001f7223 */ /* 0x040fe2000001001f */
[----:B------:R-:W-:Y:S01]  /*8df0*/  I2FP.F32.U32 R86, R92 ;  /* 0x0000005c00567245 */ /* 0x000fe20000201000 */
[----:B------:R-:W-:Y:S01]  /*8e00*/  FFMA.FTZ R28, R0, R89, R28 ;  /* 0x00000059001c7223 */ /* 0x000fe2000001001c */
[----:B------:R-:W-:Y:S01]  /*8e10*/  FMNMX3.FTZ R2, R2, R12, R13, !PT ;  /* 0x0000000c02027276 */ /* 0x000fe2000781000d */
[C---:B------:R-:W-:Y:S01]  /*8e20*/  FFMA.FTZ R29, R0.reuse, R90, R29 ;  /* 0x0000005a001d7223 */ /* 0x040fe2000001001d */
[----:B------:R-:W-:Y:S01]  /*8e30*/  FMNMX3.FTZ R88, R91, R26, R27, !PT ;  /* 0x0000001a5b587276 */ /* 0x000fe2000781001b */
[----:B------:R-:W-:Y:S01]  /*8e40*/  FFMA.FTZ R35, R0, R86, R35 ;  /* 0x0000005600237223 */ /* 0x000fe20000010023 */
[----:B------:R-:W-:Y:S01]  /*8e50*/  FMNMX3.FTZ R89, R2, R16, R17, !PT ;  /* 0x0000001002597276 */ /* 0x000fe20007810011 */
[----:B------:R-:W-:Y:S01]  /*8e60*/  FFMA.FTZ R33, R0, R86, R33 ;  /* 0x0000005600217223 */ /* 0x000fe20000010021 */
[----:B------:R-:W-:Y:S02]  /*8e70*/  FMNMX3.FTZ R88, R88, R30, R31, !PT ;  /* 0x0000001e58587276 */ /* 0x000fe4000781001f */
[----:B------:R-:W-:Y:S02]  /*8e80*/  FMNMX3.FTZ R89, R89, R20, R21, !PT ;  /* 0x0000001459597276 */ /* 0x000fe40007810015 */
[----:B------:R-:W-:Y:S02]  /*8e90*/  FMNMX3.FTZ R3, R88, R34, R35, !PT ;  /* 0x0000002258037276 */ /* 0x000fe40007810023 */
[----:B------:R-:W-:Y:S02]  /*8ea0*/  FMNMX3.FTZ R89, R89, R24, R25, !PT ;  /* 0x0000001859597276 */ /* 0x000fe40007810019 */
[----:B------:R-:W-:Y:S01]  /*8eb0*/  IADD3 R143, PT, PT, R143, -0x1, RZ ;  /* 0xffffffff8f8f7810 */ /* 0x000fe20007ffe0ff */
[----:B------:R-:W-:Y:S01]  /*8ec0*/  SHFL.BFLY PT, R2, R3, 0x2, 0x1f ;  /* 0x0c401f0003027f89 */ /* 0x000fe200000e0000 */
[----:B------:R-:W-:Y:S02]  /*8ed0*/  FMNMX3.FTZ R89, R89, R28, R29, !PT ;  /* 0x0000001c59597276 */ /* 0x000fe4000781001d */
[----:B------:R-:W-:Y:S02]  /*8ee0*/  IADD3 R144, PT, PT, R144, -0x40, RZ ;  /* 0xffffffc090907810 */ /* 0x000fe40007ffe0ff */
[----:B------:R-:W-:Y:S02]  /*8ef0*/  FMNMX3.FTZ R92, R89, R32, R33, !PT ;  /* 0x00000020595c7276 */ /* 0x000fe40007810021 */
[----:B------:R-:W-:Y:S03]  /*8f00*/  IADD3 R142, PT, PT, R142, -0x40, RZ ;  /* 0xffffffc08e8e7810 */ /* 0x000fe60007ffe0ff */
[----:B------:R-:W1:Y:S02]  /*8f10*/  SHFL.BFLY PT, R89, R92, 0x2, 0x1f ;  /* 0x0c401f005c597f89 */ /* 0x000e6400000e0000 */
[----:B-1----:R-:W-:Y:S02]  /*8f20*/  FMNMX.FTZ R90, R92, R89, !PT ;  /* 0x000000595c5a7209 */ /* 0x002fe40007810000 */
[----:B------:R-:W-:Y:S04]  /*8f30*/  FMNMX.FTZ R87, R3, R2, !PT ;  /* 0x0000000203577209 */ /* 0x000fe80007810000 */
[----:B------:R-:W-:Y:S08]  /*8f40*/  SHFL.BFLY PT, R89, R90, 0x1, 0x1f ;  /* 0x0c201f005a597f89 */ /* 0x000ff000000e0000 */
[----:B------:R-:W1:Y:S02]  /*8f50*/  SHFL.BFLY PT, R2, R87, 0x1, 0x1f ;  /* 0x0c201f0057027f89 */ /* 0x000e6400000e0000 */
[----:B-1----:R-:W-:Y:S04]  /*8f60*/  FMNMX.FTZ R2, R87, R2, !PT ;  /* 0x0000000257027209 */ /* 0x002fe80007810000 */
[C---:B------:R-:W-:Y:S01]  /*8f70*/  FSETP.NEU.FTZ.AND P0, PT, R2.reuse, -INF , PT ;  /* 0xff8000000200780b */ /* 0x040fe20003f1d000 */
[C---:B------:R-:W-:Y:S01]  /*8f80*/  FADD.FTZ R3, -R2.reuse, R85 ;  /* 0x0000005502037221 */ /* 0x040fe20000010100 */
[----:B------:R-:W-:Y:S03]  /*8f90*/  FMUL.FTZ R100, R2, UR4 ;  /* 0x0000000402647c20 */ /* 0x000fe60008410000 */
[----:B------:R-:W-:Y:S01]  /*8fa0*/  FMUL.FTZ R85, R3, UR4 ;  /* 0x0000000403557c20 */ /* 0x000fe20008410000 */
[----:B------:R-:W-:Y:S02]  /*8fb0*/  FMNMX.FTZ R3, R90, R89, !PT ;  /* 0x000000595a037209 */ /* 0x000fe40007810000 */
[----:B------:R-:W-:Y:S02]  /*8fc0*/  FSEL R100, R100, RZ, P0 ;  /* 0x000000ff64647208 */ /* 0x000fe40000000000 */
[C---:B------:R-:W-:Y:S01]  /*8fd0*/  FSETP.NEU.FTZ.AND P0, PT, R3.reuse, -INF , PT ;  /* 0xff8000000300780b */ /* 0x040fe20003f1d000 */
[C---:B------:R-:W-:Y:S01]  /*8fe0*/  FMUL.FTZ R106, R3.reuse, UR4 ;  /* 0x00000004036a7c20 */ /* 0x040fe20008410000 */
[----:B------:R-:W-:Y:S01]  /*8ff0*/  FADD.FTZ R84, -R3, R84 ;  /* 0x0000005403547221 */ /* 0x000fe20000010100 */
[--C-:B------:R-:W-:Y:S01]  /*9000*/  FFMA.FTZ R92, R6, UR4, -R100.reuse ;  /* 0x00000004065c7c23 */ /* 0x100fe20008010864 */
[--C-:B------:R-:W-:Y:S01]  /*9010*/  FFMA.FTZ R101, R7, UR4, -R100.reuse ;  /* 0x0000000407657c23 */ /* 0x100fe20008010864 */
[--C-:B------:R-:W-:Y:S01]  /*9020*/  FFMA.FTZ R104, R10, UR4, -R100.reuse ;  /* 0x000000040a687c23 */ /* 0x100fe20008010864 */
[----:B------:R-:W-:Y:S01]  /*9030*/  FSEL R106, R106, RZ, P0 ;  /* 0x000000ff6a6a7208 */ /* 0x000fe20000000000 */
[--C-:B------:R-:W-:Y:S01]  /*9040*/  FFMA.FTZ R89, R11, UR4, -R100.reuse ;  /* 0x000000040b597c23 */ /* 0x100fe20008010864 */
[----:B------:R-:W-:Y:S01]  /*9050*/  FMUL.FTZ R84, R84, UR4 ;  /* 0x0000000454547c20 */ /* 0x000fe20008410000 */
[----:B------:R-:W-:Y:S01]  /*9060*/  MUFU.EX2 R92, R92 ;  /* 0x0000005c005c7308 */ /* 0x000fe20000000800 */
[----:B------:R-:W-:Y:S01]  /*9070*/  FFMA.FTZ R107, R14, UR4, -R100 ;  /* 0x000000040e6b7c23 */ /* 0x000fe20008010864 */
[--C-:B------:R-:W-:Y:S01]  /*9080*/  FFMA.FTZ R103, R4, UR4, -R106.reuse ;  /* 0x0000000404677c23 */ /* 0x100fe2000801086a */
[--C-:B------:R-:W-:Y:S01]  /*9090*/  FFMA.FTZ R102, R5, UR4, -R106.reuse ;  /* 0x0000000405667c23 */ /* 0x100fe2000801086a */
[--C-:B------:R-:W-:Y:S01]  /*90a0*/  FFMA.FTZ R105, R8, UR4, -R106.reuse ;  /* 0x0000000408697c23 */ /* 0x100fe2000801086a */
[----:B------:R-:W-:Y:S05]  /*90b0*/  FFMA.FTZ R90, R9, UR4, -R106 ;  /* 0x00000004095a7c23 */ /* 0x000fea000801086a */
[----:B------:R-:W1:Y:S01]  /*90c0*/  MUFU.EX2 R101, R101 ;  /* 0x0000006500657308 */ /* 0x000e620000000800 */
[--C-:B------:R-:W-:Y:S01]  /*90d0*/  FFMA.FTZ R110, R15, UR4, -R100.reuse ;  /* 0x000000040f6e7c23 */ /* 0x100fe20008010864 */
[--C-:B------:R-:W-:Y:S01]  /*90e0*/  FFMA.FTZ R146, R18, UR4, -R100.reuse ;  /* 0x0000000412927c23 */ /* 0x100fe20008010864 */
[----:B------:R-:W-:Y:S07]  /*90f0*/  FFMA.FTZ R91, R19, UR4, -R100 ;  /* 0x00000004135b7c23 */ /* 0x000fee0008010864 */
[----:B------:R-:W2:Y:S01]  /*9100*/  MUFU.EX2 R85, R85 ;  /* 0x0000005500557308 */ /* 0x000ea20000000800 */
[--C-:B------:R-:W-:Y:S01]  /*9110*/  FFMA.FTZ R150, R12, UR4, -R106.reuse ;  /* 0x000000040c967c23 */ /* 0x100fe2000801086a */
[--C-:B------:R-:W-:Y:S01]  /*9120*/  FFMA.FTZ R111, R13, UR4, -R106.reuse ;  /* 0x000000040d6f7c23 */ /* 0x100fe2000801086a */
[--C-:B------:R-:W-:Y:S07]  /*9130*/  FFMA.FTZ R148, R16, UR4, -R106.reuse ;  /* 0x0000000410947c23 */ /* 0x100fee000801086a */
[----:B------:R-:W-:Y:S01]  /*9140*/  MUFU.EX2 R102, R102 ;  /* 0x0000006600667308 */ /* 0x000fe20000000800 */
[----:B------:R-:W-:Y:S01]  /*9150*/  FFMA.FTZ R123, R17, UR4, -R106 ;  /* 0x00000004117b7c23 */ /* 0x000fe2000801086a */
[--C-:B------:R-:W-:Y:S01]  /*9160*/  FFMA.FTZ R145, R22, UR4, -R100.reuse ;  /* 0x0000000416917c23 */ /* 0x100fe20008010864 */
[--C-:B------:R-:W-:Y:S07]  /*9170*/  FFMA.FTZ R154, R23, UR4, -R100.reuse ;  /* 0x00000004179a7c23 */ /* 0x100fee0008010864 */
[----:B------:R-:W3:Y:S01]  /*9180*/  MUFU.EX2 R84, R84 ;  /* 0x0000005400547308 */ /* 0x000ee20000000800 */
[--C-:B------:R-:W-:Y:S01]  /*9190*/  FFMA.FTZ R147, R26, UR4, -R100.reuse ;  /* 0x000000041a937c23 */ /* 0x100fe20008010864 */
[----:B-1----:R-:W-:Y:S01]  /*91a0*/  F2FP.BF16.F32.PACK_AB R93, R101, R92 ;  /* 0x0000005c655d723e */ /* 0x002fe200000010ff */
[--C-:B------:R-:W-:Y:S07]  /*91b0*/  FFMA.FTZ R152, R27, UR4, -R100.reuse ;  /* 0x000000041b987c23 */ /* 0x100fee0008010864 */
[----:B------:R-:W-:Y:S01]  /*91c0*/  MUFU.EX2 R89, R89 ;  /* 0x0000005900597308 */ /* 0x000fe20000000800 */
[----:B------:R-:W-:Y:S01]  /*91d0*/  FFMA.FTZ R162, R30, UR4, -R100 ;  /* 0x000000041ea27c23 */ /* 0x000fe20008010864 */
[C---:B--2---:R-:W-:Y:S01]  /*91e0*/  FFMA.FTZ R108, R85.reuse, R108, R92 ;  /* 0x0000006c556c7223 */ /* 0x044fe2000001005c */
[C---:B------:R-:W-:Y:S07]  /*91f0*/  FMUL.FTZ R38, R85.reuse, R38 ;  /* 0x0000002655267220 */ /* 0x040fee0000410000 */
[----:B------:R-:W1:Y:S01]  /*9200*/  MUFU.EX2 R103, R103 ;  /* 0x0000006700677308 */ /* 0x000e620000000800 */
[C---:B------:R-:W-:Y:S01]  /*9210*/  FMUL.FTZ R39, R85.reuse, R39 ;  /* 0x0000002755277220 */ /* 0x040fe20000410000 */
        /* <DEDUP_REMOVED lines=10> */
[----:B------:R-:W3:Y:S01]  /*92c0*/  MUFU.EX2 R105, R105 ;  /* 0x0000006900697308 */ /* 0x000ee20000000800 */
[----:B------:R-:W-:Y:S01]  /*92d0*/  FMUL.FTZ R44, R84, R44 ;  /* 0x0000002c542c7220 */ /* 0x000fe20000410000 */
[----:B-1----:R-:W-:Y:S01]  /*92e0*/  F2FP.BF16.F32.PACK_AB R92, R102, R103 ;  /* 0x00000067665c723e */ /* 0x002fe200000010ff */
        /* <DEDUP_REMOVED lines=9> */
[----:B------:R-:W-:Y:S01]  /*9380*/  FMUL.FTZ R53, R84, R53 ;  /* 0x0000003554357220 */ /* 0x000fe20000410000 */
[----:B------:R-:W-:Y:S01]  /*9390*/  FMUL.FTZ R58, R85, R58 ;  /* 0x0000003a553a7220 */ /* 0x000fe20000410000 */
[----:B---3--:R-:W-:Y:S01]  /*93a0*/  F2FP.BF16.F32.PACK_AB R94, R90, R105 ;  /* 0x000000695a5e723e */ /* 0x008fe200000010ff */
[----:B------:R-:W-:Y:S01]  /*93b0*/  MUFU.EX2 R107, R107 ;  /* 0x0000006b006b7308 */ /* 0x000fe20000000800 */
[----:B------:R-:W-:Y:S01]  /*93c0*/  FFMA.FTZ R103, R84, R109, R103 ;  /* 0x0000006d54677223 */ /* 0x000fe20000010067 */
[--C-:B------:R-:W-:Y:S01]  /*93d0*/  FFMA.FTZ R153, R31, UR4, -R100.reuse ;  /* 0x000000041f997c23 */ /* 0x100fe20008010864 */
[--C-:B------:R-:W-:Y:S07]  /*93e0*/  FFMA.FTZ R160, R34, UR4, -R100.reuse ;  /* 0x0000000422a07c23 */ /* 0x100fee0008010864 */
[----:B------:R-:W1:Y:S01]  /*93f0*/  MUFU.EX2 R110, R110 ;  /* 0x0000006e006e7308 */ /* 0x000e620000000800 */
[----:B------:R-:W-:Y:S01]  /*9400*/  FFMA.FTZ R109, R35, UR4, -R100 ;  /* 0x00000004236d7c23 */ /* 0x000fe20008010864 */
[C---:B------:R-:W-:Y:S08]  /*9410*/  HMMA.16816.F32.BF16 R36, R92.reuse, R96, R36 ;  /* 0x000000605c24723c */ /* 0x040ff00000041824 */
[----:B------:R-:W-:Y:S01]  /*9420*/  MUFU.EX2 R150, R150 ;  /* 0x0000009600967308 */ /* 0x000fe20000000800 */
[C---:B------:R-:W-:Y:S01]  /*9430*/  FMUL.FTZ R59, R85.reuse, R59 ;  /* 0x0000003b553b7220 */ /* 0x040fe20000410000 */
[C---:B------:R-:W-:Y:S01]  /*9440*/  FMUL.FTZ R56, R84.reuse, R56 ;  /* 0x0000003854387220 */ /* 0x040fe20000410000 */
[C---:B------:R-:W-:Y:S01]  /*9450*/  FMUL.FTZ R57, R84.reuse, R57 ;  /* 0x0000003954397220 */ /* 0x040fe20000410000 */
[C---:B------:R-:W-:Y:S01]  /*9460*/  HMMA.16816.F32.BF16 R40, R92.reuse, R98, R40 ;  /* 0x000000625c28723c */ /* 0x040fe20000041828 */
[----:B------:R-:W2:Y:S05]  /*9470*/  LDSM.16.MT88.4 R96, [R112+0x6000] ;  /* 0x006000007060783b */ /* 0x000eaa0000004200 */
[----:B------:R-:W-:Y:S01]  /*9480*/  MUFU.EX2 R111, R111 ;  /* 0x0000006f006f7308 */ /* 0x000fe20000000800 */
        /* <DEDUP_REMOVED lines=24> */
[----:B------:R-:W-:Y:S01]  /*9610*/  MUFU.EX2 R148, R148 ;  /* 0x0000009400947308 */ /* 0x000fe20000000800 */
[--C-:B------:R-:W-:Y:S01]  /*9620*/  FFMA.FTZ R149, R20, UR4, -R106.reuse ;  /* 0x0000000414957c23 */ /* 0x100fe2000801086a */
[--C-:B------:R-:W-:Y:S01]  /*9630*/  FFMA.FTZ R156, R21, UR4, -R106.reuse ;  /* 0x00000004159c7c23 */ /* 0x100fe2000801086a */
[--C-:B------:R-:W-:Y:S01]  /*9640*/  FFMA.FTZ R151, R24, UR4, -R106.reuse ;  /* 0x0000000418977c23 */ /* 0x100fe2000801086a */
[--C-:B------:R-:W-:Y:S01]  /*9650*/  FFMA.FTZ R158, R25, UR4, -R106.reuse ;  /* 0x00000004199e7c23 */ /* 0x100fe2000801086a */
[--C-:B------:R-:W-:Y:S01]  /*9660*/  FFMA.FTZ R164, R28, UR4, -R106.reuse ;  /* 0x000000041ca47c23 */ /* 0x100fe2000801086a */
[----:B------:R-:W-:Y:S04]  /*9670*/  FFMA.FTZ R155, R29, UR4, -R106 ;  /* 0x000000041d9b7c23 */ /* 0x000fe8000801086a */
[----:B------:R-:W-:Y:S01]  /*9680*/  MUFU.EX2 R146, R146 ;  /* 0x0000009200927308 */ /* 0x000fe20000000800 */
[----:B------:R-:W-:Y:S02]  /*9690*/  ISETP.NE.AND P0, PT, R143, RZ, PT ;  /* 0x000000ff8f00720c */ /* 0x000fe40003f05270 */
[----:B------:R-:W-:Y:S07]  /*96a0*/  MOV R85, R2 ;  /* 0x0000000200557202 */ /* 0x000fee0000000f00 */
[----:B------:R-:W-:Y:S01]  /*96b0*/  MUFU.EX2 R29, R109 ;  /* 0x0000006d001d7308 */ /* 0x000fe20000000800 */
[----:B------:R-:W-:Y:S01]  /*96c0*/  MOV R84, R3 ;  /* 0x0000000300547202 */ /* 0x000fe20000000f00 */
[C---:B--2---:R-:W-:Y:S08]  /*96d0*/  HMMA.16816.F32.BF16 R44, R92.reuse, R96, R44 ;  /* 0x000000605c2c723c */ /* 0x044ff0000004182c */
[----:B------:R-:W2:Y:S10]  /*96e0*/  MUFU.EX2 R91, R91 ;  /* 0x0000005b005b7308 */ /* 0x000eb40000000800 */
[----:B------:R-:W3:Y:S01]  /*96f0*/  MUFU.EX2 R123, R123 ;  /* 0x0000007b007b7308 */ /* 0x000ee20000000800 */
[C---:B------:R-:W-:Y:S01]  /*9700*/  HMMA.16816.F32.BF16 R48, R92.reuse, R98, R48 ;  /* 0x000000625c30723c */ /* 0x040fe20000041830 */
[----:B------:R-:W4:Y:S08]  /*9710*/  LDSM.16.MT88.4 R96, [R114+0x7000] ;  /* 0x007000007260783b */ /* 0x000f300000004200 */
[----:B------:R-:W-:Y:S10]  /*9720*/  MUFU.EX2 R145, R145 ;  /* 0x0000009100917308 */ /* 0x000ff40000000800 */
[----:B------:R-:W-:Y:S10]  /*9730*/  MUFU.EX2 R154, R154 ;  /* 0x0000009a009a7308 */ /* 0x000ff40000000800 */
[----:B------:R-:W-:Y:S10]  /*9740*/  MUFU.EX2 R147, R147 ;  /* 0x0000009300937308 */ /* 0x000ff40000000800 */
[----:B------:R-:W5:Y:S10]  /*9750*/  MUFU.EX2 R152, R152 ;  /* 0x0000009800987308 */ /* 0x000f740000000800 */
[----:B------:R-:W-:Y:S10]  /*9760*/  MUFU.EX2 R149, R149 ;  /* 0x0000009500957308 */ /* 0x000ff40000000800 */
[----:B------:R-:W5:Y:S10]  /*9770*/  MUFU.EX2 R156, R156 ;  /* 0x0000009c009c7308 */ /* 0x000f740000000800 */
[----:B------:R-:W-:Y:S10]  /*9780*/  MUFU.EX2 R151, R151 ;  /* 0x0000009700977308 */ /* 0x000ff40000000800 */
[----:B------:R-:W5:Y:S10]  /*9790*/  MUFU.EX2 R158, R158 ;  /* 0x0000009e009e7308 */ /* 0x000f740000000800 */
[----:B------:R-:W-:Y:S10]  /*97a0*/  MUFU.EX2 R162, R162 ;  /* 0x000000a200a27308 */ /* 0x000ff40000000800 */
[----:B------:R-:W5:Y:S01]  /*97b0*/  MUFU.EX2 R153, R153 ;  /* 0x0000009900997308 */ /* 0x000f620000000800 */
[C---:B----4-:R-:W-:Y:S09]  /*97c0*/  HMMA.16816.F32.BF16 R52, R92.reuse, R96, R52 ;  /* 0x000000605c34723c */ /* 0x050ff20000041834 */
[----:B------:R-:W4:Y:S10]  /*97d0*/  MUFU.EX2 R160, R160 ;  /* 0x000000a000a07308 */ /* 0x000f340000000800 */
[----:B------:R-:W-:Y:S01]  /*97e0*/  MUFU.EX2 R164, R164 ;  /* 0x000000a400a47308 */ /* 0x000fe20000000800 */
[C---:B------:R-:W-:Y:S01]  /*97f0*/  HMMA.16816.F32.BF16 R56, R92.reuse, R98, R56 ;  /* 0x000000625c38723c */ /* 0x040fe20000041838 */
[----:B------:R-:W1:Y:S08]  /*9800*/  LDSM.16.MT88.4 R96, [R112+0x7000] ;  /* 0x007000007060783b */ /* 0x000e700000004200 */
[----:B------:R-:W4:Y:S01]  /*9810*/  MUFU.EX2 R155, R155 ;  /* 0x0000009b009b7308 */ /* 0x000f220000000800 */
        /* <DEDUP_REMOVED lines=10> */
[----:B--2---:R-:W-:Y:S02]  /*98c0*/  F2FP.BF16.F32.PACK_AB R95, R91, R146 ;  /* 0x000000925b5f723e */ /* 0x004fe400000010ff */
[----:B------:R-:W-:Y:S02]  /*98d0*/  F2FP.BF16.F32.PACK_AB R92, R111, R150 ;  /* 0x000000966f5c723e */ /* 0x000fe400000010ff */
[----:B---3--:R-:W-:Y:S07]  /*98e0*/  F2FP.BF16.F32.PACK_AB R94, R123, R148 ;  /* 0x000000947b5e723e */ /* 0x008fee00000010ff */
        /* <DEDUP_REMOVED lines=18> */
[----:B------:R-:W-:Y:S01]  /*9a10*/  FADD.FTZ R93, R101, R108 ;  /* 0x0000006c655d7221 */ /* 0x000fe20000010000 */
[----:B------:R-:W-:Y:S01]  /*9a20*/  FADD.FTZ R92, R102, R103 ;  /* 0x00000067665c7221 */ /* 0x000fe20000010000 */
[----:B-----5:R-:W-:Y:S01]  /*9a30*/  F2FP.BF16.F32.PACK_AB R95, R152, R147 ;  /* 0x00000093985f723e */ /* 0x020fe200000010ff */
[----:B------:R-:W-:Y:S01]  /*9a40*/  FFMA.FTZ R108, R32, UR4, -R106 ;  /* 0x00000004206c7c23 */ /* 0x000fe2000801086a */
[----:B------:R-:W-:Y:S01]  /*9a50*/  FADD.FTZ R104, R104, R93 ;  /* 0x0000005d68687221 */ /* 0x000fe20000010000 */
[----:B------:R-:W-:Y:S01]  /*9a60*/  FADD.FTZ R105, R105, R92 ;  /* 0x0000005c69697221 */ /* 0x000fe20000010000 */
[----:B------:R-:W2:Y:S01]  /*9a70*/  LDSM.16.MT88.4 R100, [R112+0x6800] ;  /* 0x006800007064783b */ /* 0x000ea20000004200 */
[----:B------:R-:W-:Y:S01]  /*9a80*/  F2FP.BF16.F32.PACK_AB R93, R154, R145 ;  /* 0x000000919a5d723e */ /* 0x000fe200000010ff */
[----:B------:R-:W-:Y:S01]  /*9a90*/  FFMA.FTZ R106, R33, UR4, -R106 ;  /* 0x00000004216a7c23 */ /* 0x000fe2000801086a */
[----:B------:R-:W-:Y:S01]  /*9aa0*/  F2FP.BF16.F32.PACK_AB R92, R156, R149 ;  /* 0x000000959c5c723e */ /* 0x000fe200000010ff */
[----:B------:R-:W-:Y:S01]  /*9ab0*/  FADD.FTZ R105, R90, R105 ;  /* 0x000000695a697221 */ /* 0x000fe20000010000 */
[----:B------:R-:W-:Y:S01]  /*9ac0*/  F2FP.BF16.F32.PACK_AB R94, R158, R151 ;  /* 0x000000979e5e723e */ /* 0x000fe200000010ff */
[----:B------:R3:W-:Y:S01]  /*9ad0*/  MUFU.EX2 R90, R106 ;  /* 0x0000006a005a7308 */ /* 0x0007e20000000800 */
[----:B------:R-:W-:Y:S01]  /*9ae0*/  FADD.FTZ R104, R89, R104 ;  /* 0x0000006859687221 */ /* 0x000fe20000010000 */
[----:B------:R-:W-:Y:S08]  /*9af0*/  FADD.FTZ R150, R150, R105 ;  /* 0x0000006996967221 */ /* 0x000ff00000010000 */
[----:B------:R5:W4:Y:S01]  /*9b00*/  MUFU.EX2 R33, R108 ;  /* 0x0000006c00217308 */ /* 0x000b220000000800 */
[----:B------:R-:W-:Y:S01]  /*9b10*/  FADD.FTZ R89, R107, R104 ;  /* 0x000000686b597221 */ /* 0x000fe20000010000 */
[----:B------:R-:W-:Y:S03]  /*9b20*/  FADD.FTZ R111, R111, R150 ;  /* 0x000000966f6f7221 */ /* 0x000fe60000010000 */
[----:B------:R-:W-:Y:S01]  /*9b30*/  FADD.FTZ R89, R110, R89 ;  /* 0x000000596e597221 */ /* 0x000fe20000010000 */
[----:B------:R-:W-:Y:S03]  /*9b40*/  FADD.FTZ R148, R148, R111 ;  /* 0x0000006f94947221 */ /* 0x000fe60000010000 */
[----:B------:R-:W-:Y:S01]  /*9b50*/  FADD.FTZ R146, R146, R89 ;  /* 0x0000005992927221 */ /* 0x000fe20000010000 */
[----:B---3--:R-:W-:Y:S01]  /*9b60*/  LDSM.16.MT88.4 R104, [R112+0x6c00] ;  /* 0x006c00007068783b */ /* 0x008fe20000004200 */
[----:B------:R-:W-:Y:S02]  /*9b70*/  FADD.FTZ R148, R123, R148 ;  /* 0x000000947b947221 */ /* 0x000fe40000010000 */
[----:B------:R-:W-:Y:S02]  /*9b80*/  FADD.FTZ R146, R91, R146 ;  /* 0x000000925b927221 */ /* 0x000fe40000010000 */
[----:B------:R-:W-:Y:S02]  /*9b90*/  FADD.FTZ R149, R149, R148 ;  /* 0x0000009495957221 */ /* 0x000fe40000010000 */
[----:B------:R-:W-:Y:S01]  /*9ba0*/  FADD.FTZ R145, R145, R146 ;  /* 0x0000009291917221 */ /* 0x000fe20000010000 */
[----:B-----5:R-:W-:Y:S01]  /*9bb0*/  LDSM.16.MT88.4 R108, [R112+0x7c00] ;  /* 0x007c0000706c783b */ /* 0x020fe20000004200 */
[----:B------:R-:W-:Y:S02]  /*9bc0*/  FADD.FTZ R156, R156, R149 ;  /* 0x000000959c9c7221 */ /* 0x000fe40000010000 */
[----:B------:R-:W-:Y:S01]  /*9bd0*/  FADD.FTZ R154, R154, R145 ;  /* 0x000000919a9a7221 */ /* 0x000fe20000010000 */
[C---:B-1----:R-:W-:Y:S03]  /*9be0*/  HMMA.16816.F32.BF16 R36, R92.reuse, R96, R36 ;  /* 0x000000605c24723c */ /* 0x042fe60000041824 */
[----:B------:R-:W-:Y:S01]  /*9bf0*/  FADD.FTZ R89, R147, R154 ;  /* 0x0000009a93597221 */ /* 0x000fe20000010000 */
[----:B------:R-:W-:Y:S03]  /*9c00*/  FADD.FTZ R91, R151, R156 ;  /* 0x0000009c975b7221 */ /* 0x000fe60000010000 */
        /* <DEDUP_REMOVED lines=21> */
[----:B----4-:R-:W-:Y:S02]  /*9d60*/  F2FP.BF16.F32.PACK_AB R95, R29, R160 ;  /* 0x000000a01d5f723e */ /* 0x010fe400000010ff */
[----:B------:R-:W-:Y:S01]  /*9d70*/  F2FP.BF16.F32.PACK_AB R92, R155, R164 ;  /* 0x000000a49b5c723e */ /* 0x000fe200000010ff */
[----:B------:R-:W-:Y:S01]  /*9d80*/  FADD.FTZ R153, R153, R162 ;  /* 0x000000a299997221 */ /* 0x000fe20000010000 */
        /* <DEDUP_REMOVED lines=8> */
[C---:B------:R-:W-:Y:S08]  /*9e10*/  HMMA.16816.F32.BF16 R56, R92.reuse, R102, R56 ;  /* 0x000000665c38723c */ /* 0x040ff00000041838 */
[C---:B------:R-:W-:Y:S03]  /*9e20*/  HMMA.16816.F32.BF16 R60, R92.reuse, R108, R60 ;  /* 0x0000006c5c3c723c */ /* 0x040fe6000004183c */
[----:B------:R-:W-:Y:S04]  /*9e30*/  FADD.FTZ R108, R160, R153 ;  /* 0x00000099a06c7221 */ /* 0x000fe80000010000 */
[----:B------:R-:W-:Y:S01]  /*9e40*/  FADD.FTZ R108, R29, R108 ;  /* 0x0000006c1d6c7221 */ /* 0x000fe20000010000 */
[C---:B------:R-:W-:Y:S08]  /*9e50*/  HMMA.16816.F32.BF16 R64, R92.reuse, R110, R64 ;  /* 0x0000006e5c40723c */ /* 0x040ff00000041840 */
[C---:B-1----:R-:W-:Y:S03]  /*9e60*/  HMMA.16816.F32.BF16 R68, R92.reuse, R96, R68 ;  /* 0x000000605c44723c */ /* 0x042fe60000041844 */
[----:B------:R-:W-:Y:S04]  /*9e70*/  FADD.FTZ R96, R164, R91 ;  /* 0x0000005ba4607221 */ /* 0x000fe80000010000 */
[----:B------:R-:W-:Y:S01]  /*9e80*/  FADD.FTZ R96, R155, R96 ;  /* 0x000000609b607221 */ /* 0x000fe20000010000 */
[C---:B------:R-:W-:Y:S03]  /*9e90*/  HMMA.16816.F32.BF16 R72, R92.reuse, R98, R72 ;  /* 0x000000625c48723c */ /* 0x040fe60000041848 */
[----:B------:R-:W-:Y:S04]  /*9ea0*/  FADD.FTZ R33, R33, R96 ;  /* 0x0000006021217221 */ /* 0x000fe80000010000 */
[----:B------:R-:W-:Y:S01]  /*9eb0*/  FADD.FTZ R109, R90, R33 ;  /* 0x000000215a6d7221 */ /* 0x000fe20000010000 */
[C---:B---3--:R-:W-:Y:S08]  /*9ec0*/  HMMA.16816.F32.BF16 R76, R92.reuse, R104, R76 ;  /* 0x000000685c4c723c */ /* 0x048ff0000004184c */
[----:B------:R-:W-:Y:S01]  /*9ed0*/  HMMA.16816.F32.BF16 R80, R92, R106, R80 ;  /* 0x0000006a5c50723c */ /* 0x000fe20000041850 */
[----:B------:R-:W-:Y:S08]  /*9ee0*/  @!UPT UIADD3 URZ, UPT, UPT, URZ, URZ, URZ ;  /* 0x000000fffffff290 */ /* 0x000ff0000fffe0ff */
[----:B------:R-:W-:Y:S11]  /*9ef0*/  @P0 BRA `(.L_x_4346) ;  /* 0xffffffd8000c0947 */ /* 0x000ff6000383ffff */
.L_x_4342:
        /* <DEDUP_REMOVED lines=15> */
[----:B------:R-:W-:Y:S02]  /*9ff0*/  SHF.L.U32 R6, R4, 0x3, RZ ;  /* 0x0000000304067819 */ /* 0x000fe400000006ff */
[----:B------:R-:W-:-:S02]  /*a000*/  LOP3.LUT R0, R0, 0x3e00, RZ, 0xc0, !PT ;  /* 0x00003e0000007812 */ /* 0x000fc400078ec0ff */
[----:B------:R-:W-:Y:S02]  /*a010*/  LOP3.LUT R5, R5, 0x6, RZ, 0xc0, !PT ;  /* 0x0000000605057812 */ /* 0x000fe400078ec0ff */
[----:B------:R-:W-:Y:S02]  /*a020*/  LOP3.LUT R13, R6, 0xc0, RZ, 0xc0, !PT ;  /* 0x000000c0060d7812 */ /* 0x000fe400078ec0ff */
[----:B------:R-:W-:Y:S01]  /*a030*/  LOP3.LUT P5, RZ, R4, 0x3, RZ, 0xc0, !PT ;  /* 0x0000000304ff7812 */ /* 0x000fe200078ac0ff */
[----:B-1----:R-:W-:Y:S01]  /*a040*/  FADD.FTZ R7, R12, R7 ;  /* 0x000000070c077221 */ /* 0x002fe20000010000 */
[----:B------:R-:W-:Y:S01]  /*a050*/  LOP3.LUT R13, R13, 0x18, R4, 0xf8, !PT ;  /* 0x000000180d0d7812 */ /* 0x000fe200078ef804 */
[----:B--2---:R-:W-:Y:S02]  /*a060*/  FADD.FTZ R8, R9, R8 ;  /* 0x0000000809087221 */ /* 0x004fe40000010000 */
[----:B------:R-:W1:Y:S01]  /*a070*/  MUFU.RCP R10, R7 ;  /* 0x00000007000a7308 */ /* 0x000e620000001000 */
[----:B------:R-:W-:-:S02]  /*a080*/  LOP3.LUT R9, R6, 0x20, RZ, 0xc0, !PT ;  /* 0x0000002006097812 */ /* 0x000fc400078ec0ff */
[----:B------:R-:W-:Y:S01]  /*a090*/  FSETP.NE.FTZ.AND P3, PT, R7, RZ, PT ;  /* 0x000000ff0700720b */ /* 0x000fe20003f75000 */
[----:B------:R-:W2:Y:S01]  /*a0a0*/  LDC.U8 R6, c[0x0][0x548] ;  /* 0x00015200ff067b82 */ /* 0x000ea20000000000 */
[----:B------:R-:W-:Y:S02]  /*a0b0*/  FSETP.NE.FTZ.AND P4, PT, R8, RZ, PT ;  /* 0x000000ff0800720b */ /* 0x000fe40003f95000 */
[----:B------:R-:W-:Y:S01]  /*a0c0*/  IADD3 R0, PT, PT, R9, R5, R0 ;  /* 0x0000000509007210 */ /* 0x000fe20007ffe000 */
[----:B------:R-:W3:Y:S01]  /*a0d0*/  MUFU.RCP R11, R8 ;  /* 0x00000008000b7308 */ /* 0x000ee20000001000 */
[----:B------:R-:W-:Y:S02]  /*a0e0*/  SHF.L.U32 R5, R4, 0x2, RZ ;  /* 0x0000000204057819 */ /* 0x000fe400000006ff */
[----:B------:R-:W-:Y:S02]  /*a0f0*/  IADD3 R0, PT, PT, R13, R0, RZ ;  /* 0x000000000d007210 */ /* 0x000fe40007ffe0ff */
[----:B------:R-:W5:Y:S02]  /*a100*/  @P1 LDC.64 R12, c[0x0][0x408] ;  /* 0x00010200ff0c1b82 */ /* 0x000f640000000a00 */
[----:B------:R-:W-:Y:S01]  /*a110*/  LEA R9, R0, UR4, 0x1 ;  /* 0x0000000400097c11 */ /* 0x000fe2000f8e08ff */
[----:B------:R-:W4:Y:S01]  /*a120*/  @P3 MUFU.LG2 R7, R7 ;  /* 0x0000000700073308 */ /* 0x000f220000000c00 */
[----:B------:R-:W-:-:S02]  /*a130*/  LOP3.LUT R0, R5, 0x40, RZ, 0xc0, !PT ;  /* 0x0000004005007812 */ /* 0x000fc400078ec0ff */
[----:B-1----:R-:W-:Y:S02]  /*a140*/  FSEL R10, R10, 1, P3 ;  /* 0x3f8000000a0a7808 */ /* 0x002fe40001800000 */
[----:B------:R-:W-:Y:S01]  /*a150*/  IADD3 R15, PT, PT, R9, -R0, RZ ;  /* 0x80000000090f7210 */ /* 0x000fe20007ffe0ff */
[----:B------:R-:W1:Y:S02]  /*a160*/  @P4 LDC R14, c[0x0][0x458] ;  /* 0x00011600ff0e4b82 */ /* 0x000e640000000800 */
        /* <DEDUP_REMOVED lines=85> */
[----:B------:R-:W4:Y:S01]  /*a6c0*/  @!P1 LDC.64 R10, c[0x0][0x400] ;  /* 0x00010000ff0a9b82 */ /* 0x000f220000000a00 */
[----:B--2---:R-:W-:Y:S01]  /*a6d0*/  ISETP.NE.AND P2, PT, R6, RZ, PT ;  /* 0x000000ff0600720c */ /* 0x004fe20003f45270 */
[----:B------:R-:W-:Y:S01]  /*a6e0*/  STS [R17+0x230], R50 ;  /* 0x0002303211007388 */ /* 0x000fe20000000800 */
[----:B---3--:R-:W-:-:S02]  /*a6f0*/  @P4 FMUL.FTZ R8, R8, 0.69314718246459960938 ;  /* 0x3f31721808084820 */ /* 0x008fc40000410000 */
[----:B------:R-:W-:Y:S01]  /*a700*/  ISETP.NE.OR P0, PT, R130, -0x1, !P2 ;  /* 0xffffffff8200780c */ /* 0x000fe20005705670 */
[----:B------:R-:W-:Y:S02]  /*a710*/  STS [R9+0x1000], R52 ;  /* 0x0010003409007388 */ /* 0x000fe40000000800 */
[----:B------:R-:W2:Y:S02]  /*a720*/  LDC R6, c[0x0][0x434] ;  /* 0x00010d00ff067b82 */ /* 0x000ea40000000800 */
[----:B------:R-:W-:Y:S04]  /*a730*/  STS [R9+0x1200], R54 ;  /* 0x0012003609007388 */ /* 0x000fe80000000800 */
[----:B------:R-:W-:Y:S02]  /*a740*/  STS [R5+0x1010], R56 ;  /* 0x0010103805007388 */ /* 0x000fe40000000800 */
[----:B------:R-:W3:Y:S02]  /*a750*/  @!P2 LDC R0, c[0x0][0x3e0] ;  /* 0x0000f800ff00ab82 */ /* 0x000ee40000000800 */
[----:B------:R-:W-:Y:S04]  /*a760*/  STS [R5+0x1210], R58 ;  /* 0x0012103a05007388 */ /* 0x000fe80000000800 */
[----:B------:R-:W-:Y:S01]  /*a770*/  STS [R15+0x1020], R60 ;  /* 0x0010203c0f007388 */ /* 0x000fe20000000800 */
[----:B----4-:R-:W-:Y:S01]  /*a780*/  @!P1 IMAD.WIDE.U32 R18, R131, R10, RZ ;  /* 0x0000000a83129225 */ /* 0x010fe200078e00ff */
[----:B------:R-:W-:-:S02]  /*a790*/  MOV R10, 0x7f800000 ;  /* 0x7f800000000a7802 */ /* 0x000fc40000000f00 */
[----:B------:R-:W-:Y:S01]  /*a7a0*/  STS [R15+0x1220], R62 ;  /* 0x0012203e0f007388 */ /* 0x000fe20000000800 */
[----:B------:R-:W-:-:S03]  /*a7b0*/  @!P1 IMAD R11, R131, R11, R19 ;  /* 0x0000000b830b9224 */ /* 0x000fc600078e0213 */
        /* <DEDUP_REMOVED lines=10> */
[----:B----4-:R-:W4:Y:S08]  /*a860*/  @P2 LDC R9, c[0x0][0x454] ;  /* 0x00011500ff092b82 */ /* 0x010f300000000800 */
[----:B------:R-:W-:Y:S08]  /*a870*/  BAR.SYNC.DEFER_BLOCKING 0x0 ;  /* 0x0000000000007b1d */ /* 0x000ff00000010000 */
[----:B-----5:R-:W5:Y:S01]  /*a880*/  @P3 LDC R5, c[0x0][0x458] ;  /* 0x00011600ff053b82 */ /* 0x020f620000000800 */
[----:B-1----:R-:W-:Y:S01]  /*a890*/  @P1 IMAD.WIDE.U32 R16, R130, R12, RZ ;  /* 0x0000000c82101225 */ /* 0x002fe200078e00ff */
[----:B------:R-:W-:-:S03]  /*a8a0*/  MOV R12, 0x7f800000 ;  /* 0x7f800000000c7802 */ /* 0x000fc60000000f00 */
[----:B------:R-:W-:Y:S01]  /*a8b0*/  @P4 FFMA.FTZ R12, R3, R14, R8 ;  /* 0x0000000e030c4223 */ /* 0x000fe20000010008 */
[----:B------:R1:W1:Y:S01]  /*a8c0*/  LDS.128 R20, [R133+0x800] ;  /* 0x0008000085147984 */ /* 0x0002620000000c00 */
[----:B------:R-:W-:Y:S01]  /*a8d0*/  @P1 IMAD R11, R130, R13, R17 ;  /* 0x0000000d820b1224 */ /* 0x000fe200078e0211 */
[----:B------:R-:W-:Y:S01]  /*a8e0*/  SHF.R.U32.HI R3, RZ, 0x2, R4 ;  /* 0x00000002ff037819 */ /* 0x000fe20000011604 */
[C---:B---3--:R-:W-:Y:S02]  /*a8f0*/  @!P2 IMAD R13, R131.reuse, R0, R138 ;  /* 0x00000000830da224 */ /* 0x048fe400078e028a */
[-C--:B--2---:R-:W-:Y:S02]  /*a900*/  @!P0 IMAD R130, R131, R6.reuse, RZ ;  /* 0x0000000683828224 */ /* 0x084fe400078e02ff */
[----:B-----5:R-:W-:Y:S01]  /*a910*/  @P3 FFMA.FTZ R10, R2, R5, R7 ;  /* 0x00000005020a3223 */ /* 0x020fe20000010007 */
[----:B------:R-:W-:Y:S02]  /*a920*/  @!P2 IMAD R13, R13, R6, RZ ;  /* 0x000000060d0da224 */ /* 0x000fe400078e02ff */
[----:B----4-:R-:W-:Y:S01]  /*a930*/  @P2 IMAD R13, R138, R9, R130 ;  /* 0x000000098a0d2224 */ /* 0x010fe200078e0282 */
[----:B------:R-:W-:Y:S06]  /*a940*/  @P5 BRA `(.L_x_4348) ;  /* 0x0000000000385947 */ /* 0x000fec0003800000 */
[----:B------:R-:W-:Y:S01]  /*a950*/  SHF.R.U32.HI R4, RZ, 0x1, R4 ;  /* 0x00000001ff047819 */ /* 0x000fe20000011604 */
[----:B------:R-:W2:Y:S01]  /*a960*/  LDCU.64 UR4, c[0x0][0x420] ;  /* 0x00008400ff0477ac */ /* 0x000ea20008000a00 */
        /* <DEDUP_REMOVED lines=12> */
.L_x_4348:
[----:B------:R-:W-:Y:S05]  /*aa30*/  BSYNC.RECONVERGENT B0 ;  /* 0x0000000000007941 */ /* 0x000fea0003800200 */
.L_x_4347:
[----:B------:R-:W-:Y:S01]  /*aa40*/  MOV R135, RZ ;  /* 0x000000ff00877202 */ /* 0x000fe20000000f00 */
[----:B--2---:R2:W3:Y:S01]  /*aa50*/  LDS.128 R12, [R133] ;  /* 0x00000000850c7984 */ /* 0x0044e20000000c00 */
[----:B------:R-:W-:Y:S01]  /*aa60*/  @P1 MOV R18, R16 ;  /* 0x0000001000121202 */ /* 0x000fe20000000f00 */
[----:B------:R-:W4:Y:S01]  /*aa70*/  LDCU.64 UR4, c[0x0][0x410] ;  /* 0x00008200ff0477ac */ /* 0x000f220008000a00 */
[----:B------:R-:W-:Y:S01]  /*aa80*/  ISETP.GE.AND P1, PT, R3, R118, PT ;  /* 0x000000760300720c */ /* 0x000fe20003f26270 */
[C---:B------:R-:W-:Y:S01]  /*aa90*/  IMAD.WIDE.U32 R4, R132.reuse, UR6, R134 ;  /* 0x0000000684047c25 */ /* 0x040fe2000f8e0086 */
        /* <DEDUP_REMOVED lines=8> */
[----:B----4-:R-:W-:-:S04]  /*ab20*/  IMAD.WIDE.U32 R16, R138, UR4, R16 ;  /* 0x000000048a107c25 */ /* 0x010fc8000f8e0010 */
[----:B------:R-:W-:Y:S01]  /*ab30*/  IMAD R139, R138, UR5, R17 ;  /* 0x000000058a8b7c24 */ /* 0x000fe2000f8e0211 */
[----:B------:R-:W-:Y:S06]  /*ab40*/  @P1 BRA `(.L_x_4350) ;  /* 0x0000000000341947 */ /* 0x000fec0003800000 */
        /* <DEDUP_REMOVED lines=10> */
[----:B---3--:R4:W-:Y:S04]  /*abf0*/  @!P3 STG.E.128 desc[UR14][R18.64], R12 ;  /* 0x0000000c1200b986 */ /* 0x0089e8000c101d0e */
[----:B-1----:R4:W-:Y:S04]  /*ac00*/  @!P2 STG.E.128 desc[UR14][R18.64+0x40], R8 ;  /* 0x000040081200a986 */ /* 0x0029e8000c101d0e */
[----:B------:R4:W-:Y:S02]  /*ac10*/  @!P1 STG.E.128 desc[UR14][R18.64+0x80], R4 ;  /* 0x0000800412009986 */ /* 0x0009e4000c101d0e */
.L_x_4350:
[----:B------:R-:W-:Y:S05]  /*ac20*/  BSYNC.RECONVERGENT B0 ;  /* 0x0000000000007941 */ /* 0x000fea0003800200 */
.L_x_4349:
[----:B-1--4-:R1:W4:Y:S01]  /*ac30*/  LDS.128 R4, [R133+0x1800] ;  /* 0x0018000085047984 */ /* 0x0123220000000c00 */
[----:B------:R-:W-:Y:S05]  /*ac40*/  @P0 EXIT ;  /* 0x000000000000094d */ /* 0x000fea0003800000 */
[----:B------:R-:W5:Y:S01]  /*ac50*/  LDCU.64 UR4, c[0x0][0x3f0] ;  /* 0x00007e00ff0477ac */ /* 0x000f620008000a00 */
[----:B------:R-:W-:Y:S01]  /*ac60*/  IADD3 R3, P0, PT, R3, 0x20, RZ ;  /* 0x0000002003037810 */ /* 0x000fe20007f1e0ff */
[----:B------:R1:W1:Y:S01]  /*ac70*/  LDS.128 R8, [R133+0x2800] ;  /* 0x0028000085087984 */ /* 0x0002620000000c00 */
[----:B---3--:R-:W-:Y:S01]  /*ac80*/  MOV R13, R139 ;  /* 0x0000008b000d7202 */ /* 0x008fe20000000f00 */
        /* <DEDUP_REMOVED lines=17> */
.L_x_4351:
        /* <DEDUP_REMOVED lines=14> */
.L_x_5532:


//--------------------- .text._ZN5flash24flash_fwd_splitkv_kernelI23Flash_fwd_kernel_traitsILi96ELi64ELi64ELi4ELb0ELb0EN7cutlass10bfloat16_tE19Flash_kernel_traitsILi96ELi64ELi64ELi4ES3_EELb1ELb0ELb1ELb0ELb0ELb1ELb0ELb0EEEvNS_16Flash_fwd_paramsE --------------------------
	.section	.text._ZN5flash24flash_fwd_splitkv_kernelI23Flash_fwd_kernel_traitsILi96ELi64ELi64ELi4ELb0ELb0EN7cutlass10bfloat16_tE19Flash_kernel_traitsILi96ELi64ELi64ELi4ES3_EELb1ELb0ELb1ELb0ELb0ELb1ELb0ELb0EEEvNS_16Flash_fwd_paramsE,"ax",@progbits
	.align	128
        .global         _ZN5flash24flash_fwd_splitkv_kernelI23Flash_fwd_kernel_traitsILi96ELi64ELi64ELi4ELb0ELb0EN7cutlass10bfloat16_tE19Flash_kernel_traitsILi96ELi64ELi64ELi4ES3_EELb1ELb0ELb1ELb0ELb0ELb1ELb0ELb0EEEvNS_16Flash_fwd_paramsE
        .type           _ZN5flash24flash_fwd_splitkv_kernelI23Flash_fwd_kernel_traitsILi96ELi64ELi64ELi4ELb0ELb0EN7cutlass10bfloat16_tE19Flash_kernel_traitsILi96ELi64ELi64ELi4ES3_EELb1ELb0ELb1ELb0ELb0ELb1ELb0ELb0EEEvNS_16Flash_fwd_paramsE,@function
        .size           _ZN5flash24flash_fwd_splitkv_kernelI23Flash_fwd_kernel_traitsILi96ELi64ELi64ELi4ELb0ELb0EN7cutlass10bfloat16_tE19Flash_kernel_traitsILi96ELi64ELi64ELi4ES3_EELb1ELb0ELb1ELb0ELb0ELb1ELb0ELb0EEEvNS_16Flash_fwd_paramsE,(.L_x_5533 - _ZN5flash24flash_fwd_splitkv_kernelI23Flash_fwd_kernel_traitsILi96ELi64ELi64ELi4ELb0ELb0EN7cutlass10bfloat16_tE19Flash_kernel_traitsILi96ELi64ELi64ELi4ES3_EELb1ELb0ELb1ELb0ELb0ELb1ELb0ELb0EEEvNS_16Flash_fwd_paramsE)
        .other          _ZN5flash24flash_fwd_splitkv_kernelI23Flash_fwd_kernel_traitsILi96ELi64ELi64ELi4ELb0ELb0EN7cutlass10bfloat16_tE19Flash_kernel_traitsILi96ELi64ELi64ELi4ES3_EELb1ELb0ELb1ELb0ELb0ELb1ELb0ELb0EEEvNS_16Flash_fwd_paramsE,@"STO_CUDA_ENTRY STV_DEFAULT"
_ZN5flash24flash_fwd_splitkv_kernelI23Flash_fwd_kernel_traitsILi96ELi64ELi64ELi4ELb0ELb0EN7cutlass10bfloat16_tE19Flash_kernel_traitsILi96ELi64ELi64ELi4ES3_EELb1ELb0ELb1ELb0ELb0ELb1ELb0ELb0EEEvNS_16Flash_fwd_paramsE:
.text._ZN5flash24flash_fwd_splitkv_kernelI23Flash_fwd_kernel_traitsILi96ELi64ELi64ELi4ELb0ELb0EN7cutlass10bfloat16_tE19Flash_kernel_traitsILi96ELi64ELi64ELi4ES3_EELb1ELb0ELb1ELb0ELb0ELb1ELb0ELb0EEEvNS_16Flash_fwd_paramsE:
        /* <DEDUP_REMOVED lines=52> */
.L_x_4352:
        /* <DEDUP_REMOVED lines=68> */
.L_x_4355:
[----:B------:R-:W-:Y:S05]  /*0780*/  BSYNC.RECONVERGENT B0 ;  /* 0x0000000000007941 */ /* 0x000fea0003800200 */
.L_x_4354:
        /* <DEDUP_REMOVED lines=19> */
.L_x_4357:
[----:B------:R-:W-:Y:S05]  /*08c0*/  BSYNC.RECONVERGENT B0 ;  /* 0x0000000000007941 */ /* 0x000fea0003800200 */
.L_x_4356:
        /* <DEDUP_REMOVED lines=16> */
.L_x_4353:
        /* <DEDUP_REMOVED lines=11> */
.L_x_4358:
        /* <DEDUP_REMOVED lines=102> */
.L_x_4359:
        /* <DEDUP_REMOVED lines=15> */
.L_x_4361:
[----:B------:R-:W2:Y:S01]  /*11d0*/  LDC.64 R92, c[0x0][0x3b8] ;  /* 0x0000ee00ff5c7b82 */ /* 0x000ea20000000a00 */
[----:B------:R-:W-:-:S05]  /*11e0*/  IADD3 R6, PT, PT, R0, R9, RZ ;  /* 0x0000000900067210 */ /* 0x000fca0007ffe0ff */
[C---:B--2---:R-:W-:Y:S02]  /*11f0*/  IMAD R13, R6.reuse, R93, RZ ;  /* 0x0000005d060d7224 */ /* 0x044fe400078e02ff */
[----:B------:R-:W-:-:S05]  /*1200*/  IMAD.WIDE.U32 R6, R6, R92, RZ ;  /* 0x0000005c06067225 */ /* 0x000fca00078e00ff */
[----:B------:R-:W-:Y:S02]  /*1210*/  IADD3 R13, PT, PT, R7, R13, RZ ;  /* 0x0000000d070d7210 */ /* 0x000fe40007ffe0ff */
[----:B------:R-:W-:Y:S02]  /*1220*/  MOV R12, R6 ;  /* 0x00000006000c7202 */ /* 0x000fe40000000f00 */
.L_x_4362:
        /* <DEDUP_REMOVED lines=14> */
.L_x_4363:
[----:B------:R-:W2:Y:S01]  /*1310*/  LDC.64 R6, c[0x0][0x3c0] ;  /* 0x0000f000ff067b82 */ /* 0x000ea20000000a00 */
[----:B------:R-:W-:-:S05]  /*1320*/  IADD3 R0, PT, PT, R0, R9, RZ ;  /* 0x0000000900007210 */ /* 0x000fca0007ffe0ff */
[C---:B--2---:R-:W-:Y:S02]  /*1330*/  IMAD R15, R0.reuse, R7, RZ ;  /* 0x00000007000f7224 */ /* 0x044fe400078e02ff */
[----:B-1---5:R-:W-:-:S05]  /*1340*/  IMAD.WIDE.U32 R2, R0, R6, RZ ;  /* 0x0000000600027225 */ /* 0x022fca00078e00ff */
[----:B------:R-:W-:Y:S02]  /*1350*/  IADD3 R15, PT, PT, R3, R15, RZ ;  /* 0x0000000f030f7210 */ /* 0x000fe40007ffe0ff */
[----:B------:R-:W-:-:S07]  /*1360*/  MOV R14, R2 ;  /* 0x00000002000e7202 */ /* 0x000fce0000000f00 */
.L_x_4364:
        /* <DEDUP_REMOVED lines=43> */
.L_x_4360:
        /* <DEDUP_REMOVED lines=82> */
.L_x_4367:
[----:B------:R2:W-:Y:S02]  /*1b40*/  STS.128 [R133+0x2000], RZ ;  /* 0x002000ff85007388 */ /* 0x0005e40000000c00 */
.L_x_4366:
[----:B------:R-:W-:Y:S05]  /*1b50*/  BSYNC.RECONVERGENT B0 ;  /* 0x0000000000007941 */ /* 0x000fea0003800200 */
.L_x_4365:
        /* <DEDUP_REMOVED lines=36> */
.L_x_4370:
[----:B------:R3:W-:Y:S02]  /*1da0*/  STS.128 [R133+0x2800], RZ ;  /* 0x002800ff85007388 */ /* 0x0007e40000000c00 */
.L_x_4369:
[----:B------:R-:W-:Y:S05]  /*1db0*/  BSYNC.RECONVERGENT B0 ;  /* 0x0000000000007941 */ /* 0x000fea0003800200 */
.L_x_4368:
        /* <DEDUP_REMOVED lines=30> */
.L_x_4373:
[----:B------:R4:W-:Y:S02]  /*1fa0*/  STS.128 [R133+0x5000], RZ ;  /* 0x005000ff85007388 */ /* 0x0009e40000000c00 */
.L_x_4372:
[----:B------:R-:W-:Y:S05]  /*1fb0*/  BSYNC.RECONVERGENT B0 ;  /* 0x0000000000007941 */ /* 0x000fea0003800200 */
.L_x_4371:
        /* <DEDUP_REMOVED lines=27> */
.L_x_4375:
[----:B------:R-:W-:Y:S05]  /*2170*/  BSYNC.RECONVERGENT B0 ;  /* 0x0000000000007941 */ /* 0x000fea0003800200 */
.L_x_4374:
        /* <DEDUP_REMOVED lines=44> */
.L_x_4378:
[----:B------:R3:W-:Y:S01]  /*2440*/  STS.128 [R133+0x8000], RZ ;  /* 0x008000ff85007388 */ /* 0x0007e20000000c00 */
[----:B------:R-:W-:Y:S05]  /*2450*/  BRA `(.L_x_4379) ;  /* 0x00000000000c7947 */ /* 0x000fea0003800000 */
.L_x_4377:
[----:B------:R1:W-:Y:S04]  /*2460*/  STS.128 [R133+0x6000], RZ ;  /* 0x006000ff85007388 */ /* 0x0003e80000000c00 */
[----:B------:R1:W-:Y:S04]  /*2470*/  STS.128 [R133+0x7000], RZ ;  /* 0x007000ff85007388 */ /* 0x0003e80000000c00 */
[----:B------:R1:W-:Y:S02]  /*2480*/  STS.128 [R133+0x8000], RZ ;  /* 0x008000ff85007388 */ /* 0x0003e40000000c00 */
.L_x_4379:
[----:B------:R-:W-:Y:S05]  /*2490*/  BSYNC.RECONVERGENT B0 ;  /* 0x0000000000007941 */ /* 0x000fea0003800200 */
.L_x_4376:
        /* <DEDUP_REMOVED lines=33> */
.L_x_4382:
[----:B------:R1:W-:Y:S02]  /*26b0*/  STS.128 [R133+0x8800], RZ ;  /* 0x008800ff85007388 */ /* 0x0003e40000000c00 */
.L_x_4381:
[----:B------:R-:W-:Y:S05]  /*26c0*/  BSYNC.RECONVERGENT B0 ;  /* 0x0000000000007941 */ /* 0x000fea0003800200 */
.L_x_4380:
[----:B------:R-:W-:Y:S01]  /*26d0*/  LOP3.LUT R11, R11, 0x100, RZ, 0xc0, !PT ;  /* 0x000001000b0b7812 */ /* 0x000fe200078ec0ff */
[----:B------:R-:W5:Y:S01]  /*26e0*/  LDCU UR10, c[0x0][0x50c] ;  /* 0x0000a180ff0a77ac */ /* 0x000f620008000800 */
        /* <DEDUP_REMOVED lines=13> */
[----:B------:R-:W2:Y:S02]  /*27c0*/  LDSM.16.M88.4 R52, [R116+0x3000] ;  /* 0x003000007434783b */ /* 0x000ea40000000200 */
[--C-:B------:R-:W-:Y:S02]  /*27d0*/  IMAD.IADD R115, R117, 0x1, R5.reuse ;  /* 0x0000000175737824 */ /* 0x100fe400078e0205 */
[----:B------:R-:W3:Y:S01]  /*27e0*/  LDSM.16.M88.4 R44, [R116+0x3400] ;  /* 0x00340000742c783b */ /* 0x000ee20000000200 */
[----:B------:R-:W-:-:S03]  /*27f0*/  IMAD.IADD R113, R116, 0x1, R5 ;  /* 0x0000000174717824 */ /* 0x000fc600078e0205 */
[----:B------:R-:W4:Y:S04]  /*2800*/  LDSM.16.M88.4 R36, [R116+0x3800] ;  /* 0x003800007424783b */ /* 0x000f280000000200 */
[----:B------:R-:W-:Y:S04]  /*2810*/  LDSM.16.M88.4 R76, [R115] ;  /* 0x00000000734c783b */ /* 0x000fe80000000200 */
[----:B------:R-:W5:Y:S04]  /*2820*/  LDSM.16.M88.4 R20, [R113+0x3000] ;  /* 0x003000007114783b */ /* 0x000f680000000200 */
[----:B------:R-:W5:Y:S04]  /*2830*/  LDSM.16.M88.4 R24, [R116+0x3c00] ;  /* 0x003c00007418783b */ /* 0x000f680000000200 */
[----:B------:R-:W5:Y:S04]  /*2840*/  LDSM.16.M88.4 R12, [R113+0x3400] ;  /* 0x00340000710c783b */ /* 0x000f680000000200 */
[----:B-1----:R-:W1:Y:S04]  /*2850*/  LDSM.16.M88.4 R8, [R113+0x3800] ;  /* 0x003800007108783b */ /* 0x002e680000000200 */
[----:B------:R-:W1:Y:S04]  /*2860*/  LDSM.16.M88.4 R64, [R116+0x4400] ;  /* 0x004400007440783b */ /* 0x000e680000000200 */
[----:B------:R-:W1:Y:S01]  /*2870*/  LDSM.16.M88.4 R60, [R116+0x4800] ;  /* 0x00480000743c783b */ /* 0x000e620000000200 */
[C---:B--2---:R-:W-:Y:S03]  /*2880*/  HMMA.16816.F32.BF16 R16, R72.reuse, R52, RZ ;  /* 0x000000344810723c */ /* 0x044fe600000418ff */
[----:B------:R-:W2:Y:S04]  /*2890*/  LDSM.16.M88.4 R84, [R113+0x3c00] ;  /* 0x003c00007154783b */ /* 0x000ea80000000200 */
[----:B------:R-:W-:Y:S01]  /*28a0*/  LDSM.16.M88.4 R28, [R115+0x1000] ;  /* 0x00100000731c783b */ /* 0x000fe20000000200 */
[C---:B------:R-:W-:Y:S03]  /*28b0*/  HMMA.16816.F32.BF16 R52, R72.reuse, R54, RZ ;  /* 0x000000364834723c */ /* 0x040fe600000418ff */
[----:B------:R-:W-:Y:S04]  /*28c0*/  LDSM.16.M88.4 R56, [R116+0x4c00] ;  /* 0x004c00007438783b */ /* 0x000fe80000000200 */
[----:B------:R-:W-:Y:S01]  /*28d0*/  LDSM.16.M88.4 R80, [R116+0x4000] ;  /* 0x004000007450783b */ /* 0x000fe20000000200 */
[C---:B---3--:R-:W-:Y:S08]  /*28e0*/  HMMA.16816.F32.BF16 R48, R72.reuse, R44, RZ ;  /* 0x0000002c4830723c */ /* 0x048ff000000418ff */
[C---:B----4-:R-:W-:Y:S08]  /*28f0*/  HMMA.16816.F32.BF16 R40, R72.reuse, R36, RZ ;  /* 0x000000244828723c */ /* 0x050ff000000418ff */
[C---:B------:R-:W-:Y:S08]  /*2900*/  HMMA.16816.F32.BF16 R44, R72.reuse, R46, RZ ;  /* 0x0000002e482c723c */ /* 0x040ff000000418ff */
[----:B------:R-:W-:Y:S08]  /*2910*/  HMMA.16816.F32.BF16 R36, R72, R38, RZ ;  /* 0x000000264824723c */ /* 0x000ff000000418ff */
[C---:B-----5:R-:W-:Y:S08]  /*2920*/  HMMA.16816.F32.BF16 R16, R76.reuse, R20, R16 ;  /* 0x000000144c10723c */ /* 0x060ff00000041810 */
[----:B------:R-:W-:Y:S01]  /*2930*/  HMMA.16816.F32.BF16 R52, R76, R22, R52 ;  /* 0x000000164c34723c */ /* 0x000fe20000041834 */
[----:B------:R-:W3:Y:S07]  /*2940*/  LDSM.16.M88.4 R20, [R113+0x4400] ;  /* 0x004400007114783b */ /* 0x000eee0000000200 */
[----:B------:R-:W-:Y:S08]  /*2950*/  HMMA.16816.F32.BF16 R32, R72, R24, RZ ;  /* 0x000000184820723c */ /* 0x000ff000000418ff */
[C---:B------:R-:W-:Y:S08]  /*2960*/  HMMA.16816.F32.BF16 R48, R76.reuse, R12, R48 ;  /* 0x0000000c4c30723c */ /* 0x040ff00000041830 */
[C---:B------:R-:W-:Y:S01]  /*2970*/  HMMA.16816.F32.BF16 R44, R76.reuse, R14, R44 ;  /* 0x0000000e4c2c723c */ /* 0x040fe2000004182c */
[----:B------:R-:W-:Y:S07]  /*2980*/  LDSM.16.M88.4 R12, [R117+0x2000] ;  /* 0x00200000750c783b */ /* 0x000fee0000000200 */
[C---:B-1----:R-:W-:Y:S08]  /*2990*/  HMMA.16816.F32.BF16 R40, R76.reuse, R8, R40 ;  /* 0x000000084c28723c */ /* 0x042ff00000041828 */
[----:B------:R-:W-:Y:S01]  /*29a0*/  HMMA.16816.F32.BF16 R36, R76, R10, R36 ;  /* 0x0000000a4c24723c */ /* 0x000fe20000041824 */
[----:B------:R-:W-:Y:S07]  /*29b0*/  LDSM.16.M88.4 R8, [R116+0x5000] ;  /* 0x005000007408783b */ /* 0x000fee0000000200 */
[----:B------:R-:W-:Y:S01]  /*29c0*/  HMMA.16816.F32.BF16 R72, R72, R26, RZ ;  /* 0x0000001a4848723c */ /* 0x000fe200000418ff */
[----:B------:R-:W-:Y:S07]  /*29d0*/  LDSM.16.M88.4 R24, [R113+0x4000] ;  /* 0x004000007118783b */ /* 0x000fee0000000200 */
[C---:B------:R-:W-:Y:S08]  /*29e0*/  HMMA.16816.F32.BF16 R48, R68.reuse, R64, R48 ;  /* 0x000000404430723c */ /* 0x040ff00000041830 */
[C---:B------:R-:W-:Y:S01]  /*29f0*/  HMMA.16816.F32.BF16 R44, R68.reuse, R66, R44 ;  /* 0x00000042442c723c */ /* 0x040fe2000004182c */
[----:B------:R-:W-:Y:S07]  /*2a00*/  LDSM.16.M88.4 R64, [R113+0x5000] ;  /* 0x005000007140783b */ /* 0x000fee0000000200 */
[C---:B------:R-:W-:Y:S08]  /*2a10*/  HMMA.16816.F32.BF16 R40, R68.reuse, R60, R40 ;  /* 0x0000003c4428723c */ /* 0x040ff00000041828 */
[----:B------:R-:W-:Y:S01]  /*2a20*/  HMMA.16816.F32.BF16 R36, R68, R62, R36 ;  /* 0x0000003e4424723c */ /* 0x000fe20000041824 */
[----:B------:R-:W1:Y:S07]  /*2a30*/  LDSM.16.M88.4 R60, [R113+0x4800] ;  /* 0x00480000713c783b */ /* 0x000e6e0000000200 */
[C---:B--2---:R-:W-:Y:S08]  /*2a40*/  HMMA.16816.F32.BF16 R32, R76.reuse, R84, R32 ;  /* 0x000000544c20723c */ /* 0x044ff00000041820 */
[----:B------:R-:W-:Y:S08]  /*2a50*/  HMMA.16816.F32.BF16 R72, R76, R86, R72 ;  /* 0x000000564c48723c */ /* 0x000ff00000041848 */
[C---:B---3--:R-:W-:Y:S08]  /*2a60*/  HMMA.16816.F32.BF16 R48, R28.reuse, R20, R48 ;  /* 0x000000141c30723c */ /* 0x048ff00000041830 */
[----:B------:R-:W-:Y:S01]  /*2a70*/  HMMA.16816.F32.BF16 R44, R28, R22, R44 ;  /* 0x000000161c2c723c */ /* 0x000fe2000004182c */
[----:B------:R-:W2:Y:S07]  /*2a80*/  LDSM.16.M88.4 R20, [R116+0x5400] ;  /* 0x005400007414783b */ /* 0x000eae0000000200 */
[C---:B------:R-:W-:Y:S08]  /*2a90*/  HMMA.16816.F32.BF16 R32, R68.reuse, R56, R32 ;  /* 0x000000384420723c */ /* 0x040ff00000041820 */
[C---:B------:R-:W-:Y:S01]  /*2aa0*/  HMMA.16816.F32.BF16 R72, R68.reuse, R58, R72 ;  /* 0x0000003a4448723c */ /* 0x040fe20000041848 */
[----:B------:R-:W3:Y:S07]  /*2ab0*/  LDSM.16.M88.4 R56, [R113+0x4c00] ;  /* 0x004c00007138783b */ /* 0x000eee0000000200 */
[C---:B------:R-:W-:Y:S08]  /*2ac0*/  HMMA.16816.F32.BF16 R16, R68.reuse, R80, R16 ;  /* 0x000000504410723c */ /* 0x040ff00000041810 */
[----:B------:R-:W-:Y:S08]  /*2ad0*/  HMMA.16816.F32.BF16 R52, R68, R82, R52 ;  /* 0x000000524434723c */ /* 0x000ff00000041834 */
[C---:B-1----:R-:W-:Y:S08]  /*2ae0*/  HMMA.16816.F32.BF16 R40, R28.reuse, R60, R40 ;  /* 0x0000003c1c28723c */ /* 0x042ff00000041828 */
[C---:B------:R-:W-:Y:S01]  /*2af0*/  HMMA.16816.F32.BF16 R36, R28.reuse, R62, R36 ;  /* 0x0000003e1c24723c */ /* 0x040fe20000041824 */
[----:B------:R-:W1:Y:S07]  /*2b00*/  LDSM.16.M88.4 R60, [R116+0x5c00] ;  /* 0x005c0000743c783b */ /* 0x000e6e0000000200 */
[C---:B------:R-:W-:Y:S01]  /*2b10*/  HMMA.16816.F32.BF16 R76, R28.reuse, R24, R16 ;  /* 0x000000181c4c723c */ /* 0x040fe20000041810 */
[----:B------:R-:W-:Y:S07]  /*2b20*/  LDSM.16.M88.4 R16, [R115+0x2000] ;  /* 0x002000007310783b */ /* 0x000fee0000000200 */
[----:B------:R-:W-:Y:S01]  /*2b30*/  HMMA.16816.F32.BF16 R52, R28, R26, R52 ;  /* 0x0000001a1c34723c */ /* 0x000fe20000041834 */
[----:B------:R-:W4:Y:S07]  /*2b40*/  LDSM.16.M88.4 R24, [R116+0x5800] ;  /* 0x005800007418783b */ /* 0x000f2e0000000200 */
[C---:B--2---:R-:W-:Y:S08]  /*2b50*/  HMMA.16816.F32.BF16 R48, R12.reuse, R20, R48 ;  /* 0x000000140c30723c */ /* 0x044ff00000041830 */
[----:B------:R-:W-:Y:S01]  /*2b60*/  HMMA.16816.F32.BF16 R44, R12, R22, R44 ;  /* 0x000000160c2c723c */ /* 0x000fe2000004182c */
[----:B------:R-:W2:Y:S07]  /*2b70*/  LDSM.16.M88.4 R20, [R113+0x5c00] ;  /* 0x005c00007114783b */ /* 0x000eae0000000200 */
[----:B---3--:R-:W-:Y:S08]  /*2b80*/  HMMA.16816.F32.BF16 R72, R28, R58, R72 ;  /* 0x0000003a1c48723c */ /* 0x008ff00000041848 */
[C---:B------:R-:W-:Y:S08]  /*2b90*/  HMMA.16816.F32.BF16 R76, R12.reuse, R8, R76 ;  /* 0x000000080c4c723c */ /* 0x040ff0000004184c */
[----:B------:R-:W-:Y:S01]  /*2ba0*/  HMMA.16816.F32.BF16 R52, R12, R10, R52 ;  /* 0x0000000a0c34723c */ /* 0x000fe20000041834 */
[----:B------:R-:W3:Y:S07]  /*2bb0*/  LDSM.16.M88.4 R8, [R113+0x5400] ;  /* 0x005400007108783b */ /* 0x000eee0000000200 */
[----:B------:R-:W-:Y:S01]  /*2bc0*/  HMMA.16816.F32.BF16 R32, R28, R56, R32 ;  /* 0x000000381c20723c */ /* 0x000fe20000041820 */
[----:B------:R-:W5:Y:S01]  /*2bd0*/  LDSM.16.M88.4 R28, [R113+0x5800] ;  /* 0x00580000711c783b */ /* 0x000f620000000200 */
[----:B------:R-:W-:-:S06]  /*2be0*/  DEPBAR.LE SB0, 0x0 ;  /* 0x000080000000791a */ /* 0x000fcc0000000000 */
[C---:B-1----:R-:W-:Y:S08]  /*2bf0*/  HMMA.16816.F32.BF16 R72, R12.reuse, R62, R72 ;  /* 0x0000003e0c48723c */ /* 0x042ff00000041848 */
[C---:B----4-:R-:W-:Y:S08]  /*2c00*/  HMMA.16816.F32.BF16 R40, R12.reuse, R24, R40 ;  /* 0x000000180c28723c */ /* 0x050ff00000041828 */
[C---:B------:R-:W-:Y:S08]  /*2c10*/  HMMA.16816.F32.BF16 R36, R12.reuse, R26, R36 ;  /* 0x0000001a0c24723c */ /* 0x040ff00000041824 */
[----:B------:R-:W-:Y:S08]  /*2c20*/  HMMA.16816.F32.BF16 R32, R12, R60, R32 ;  /* 0x0000003c0c20723c */ /* 0x000ff00000041820 */
[C---:B--2---:R-:W-:Y:S08]  /*2c30*/  HMMA.16816.F32.BF16 R72, R16.reuse, R22, R72 ;  /* 0x000000161048723c */ /* 0x044ff00000041848 */
[C---:B------:R-:W-:Y:S08]  /*2c40*/  HMMA.16816.F32.BF16 R52, R16.reuse, R66, R52 ;  /* 0x000000421034723c */ /* 0x040ff00000041834 */
[----:B------:R-:W-:Y:S03]  /*2c50*/  HMMA.16816.F32.BF16 R76, R16, R64, R76 ;  /* 0x00000040104c723c */ /* 0x000fe6000004184c */
[----:B------:R-:W-:Y:S01]  /*2c60*/  FMUL.FTZ R15, R72, UR10 ;  /* 0x0000000a480f7c20 */ /* 0x000fe20008410000 */
[----:B------:R-:W-:Y:S01]  /*2c70*/  FMUL.FTZ R73, R73, UR10 ;  /* 0x0000000a49497c20 */ /* 0x000fe20008410000 */
[----:B------:R-:W-:-:S03]  /*2c80*/  FMUL.FTZ R75, R75, UR10 ;  /* 0x0000000a4b4b7c20 */ /* 0x000fc60008410000 */
[C---:B---3--:R-:W-:Y:S01]  /*2c90*/  HMMA.16816.F32.BF16 R48, R16.reuse, R8, R48 ;  /* 0x000000081030723c */ /* 0x048fe20000041830 */
[----:B------:R-:W1:Y:S02]  /*2ca0*/  MUFU.TANH R15, R15 ;  /* 0x0000000f000f7308 */ /* 0x000e640000002400 */
[----:B------:R-:W-:Y:S01]  /*2cb0*/  FMUL.FTZ R9, R53, UR10 ;  /* 0x0000000a35097c20 */ /* 0x000fe20008410000 */
[----:B------:R-:W-:Y:S01]  /*2cc0*/  FMUL.FTZ R53, R54, UR10 ;  /* 0x0000000a36357c20 */ /* 0x000fe20008410000 */
[----:B------:R-:W-:Y:S01]  /*2cd0*/  FMUL.FTZ R25, R55, UR10 ;  /* 0x0000000a37197c20 */ /* 0x000fe20008410000 */
[----:B------:R-:W-:Y:S02]  /*2ce0*/  FMUL.FTZ R52, R52, UR10 ;  /* 0x0000000a34347c20 */ /* 0x000fe40008410000 */
[----:B------:R-:W-:Y:S01]  /*2cf0*/  HMMA.16816.F32.BF16 R44, R16, R10, R44 ;  /* 0x0000000a102c723c */ /* 0x000fe2000004182c */
[----:B------:R-:W-:Y:S01]  /*2d00*/  IMAD.IADD R10, R4, 0x1, R91 ;  /* 0x00000001040a7824 */ /* 0x000fe200078e025b */
[----:B------:R-:W-:Y:S01]  /*2d10*/  MUFU.TANH R69, R52 ;  /* 0x0000003400457308 */ /* 0x000fe20000002400 */
[----:B------:R-:W-:Y:S01]  /*2d20*/  FMUL.FTZ R67, R77, UR10 ;  /* 0x0000000a4d437c20 */ /* 0x000fe20008410000 */
[----:B------:R-:W-:Y:S01]  /*2d30*/  FMUL.FTZ R59, R79, UR10 ;  /* 0x0000000a4f3b7c20 */ /* 0x000fe20008410000 */
[----:B------:R-:W-:-:S02]  /*2d40*/  VIADD R8, R10, 0x38 ;  /* 0x000000380a087836 */ /* 0x000fc40000000000 */
[----:B------:R-:W-:Y:S01]  /*2d50*/  FMUL.FTZ R57, R76, UR10 ;  /* 0x0000000a4c397c20 */ /* 0x000fe20008410000 */
[C---:B------:R-:W-:Y:S01]  /*2d60*/  VIADD R12, R10.reuse, 0x1 ;  /* 0x000000010a0c7836 */ /* 0x040fe20000000000 */
[C---:B-----5:R-:W-:Y:S01]  /*2d70*/  HMMA.16816.F32.BF16 R40, R16.reuse, R28, R40 ;  /* 0x0000001c1028723c */ /* 0x060fe20000041828 */
[----:B------:R-:W-:Y:S01]  /*2d80*/  VIADD R22, R10, 0x18 ;  /* 0x000000180a167836 */ /* 0x000fe20000000000 */
[C---:B------:R-:W-:Y:S01]  /*2d90*/  ISETP.GE.AND P5, PT, R8.reuse, R96, PT ;  /* 0x000000600800720c */ /* 0x040fe20003fa6270 */
[----:B------:R-:W2:Y:S01]  /*2da0*/  MUFU.TANH R67, R67 ;  /* 0x0000004300437308 */ /* 0x000ea20000002400 */
[-C--:B------:R-:W-:Y:S01]  /*2db0*/  ISETP.GE.AND P2, PT, R8, R95.reuse, PT ;  /* 0x0000005f0800720c */ /* 0x080fe20003f46270 */
[----:B------:R-:W-:Y:S01]  /*2dc0*/  FMUL.FTZ R27, R50, UR10 ;  /* 0x0000000a321b7c20 */ /* 0x000fe20008410000 */
[----:B------:R-:W-:Y:S01]  /*2dd0*/  I2FP.F32.U32 R8, R8 ;  /* 0x0000000800087245 */ /* 0x000fe20000201000 */
[----:B------:R-:W-:Y:S01]  /*2de0*/  FMUL.FTZ R11, R49, UR10 ;  /* 0x0000000a310b7c20 */ /* 0x000fe20008410000 */
[C---:B------:R-:W-:Y:S01]  /*2df0*/  HMMA.16816.F32.BF16 R36, R16.reuse, R30, R36 ;  /* 0x0000001e1024723c */ /* 0x040fe20000041824 */
[----:B------:R-:W-:Y:S01]  /*2e00*/  ISETP.GE.AND P4, PT, R12, R96, PT ;  /* 0x000000600c00720c */ /* 0x000fe20003f86270 */
[----:B------:R-:W-:Y:S01]  /*2e10*/  FMUL.FTZ R48, R48, UR10 ;  /* 0x0000000a30307c20 */ /* 0x000fe20008410000 */
[----:B------:R-:W-:Y:S01]  /*2e20*/  MUFU.TANH R53, R53 ;  /* 0x0000003500357308 */ /* 0x000fe20000002400 */
[----:B-1----:R-:W-:Y:S01]  /*2e30*/  FFMA.FTZ R15, R0, R8, R15 ;  /* 0x00000008000f7223 */ /* 0x002fe2000001000f */
[----:B------:R-:W-:Y:S01]  /*2e40*/  ISETP.GE.AND P1, PT, R12, R95, PT ;  /* 0x0000005f0c00720c */ /* 0x000fe20003f26270 */
[----:B------:R-:W-:Y:S01]  /*2e50*/  FMUL.FTZ R13, R44, UR10 ;  /* 0x0000000a2c0d7c20 */ /* 0x000fe20008410000 */
[----:B------:R-:W-:Y:S01]  /*2e60*/  FMUL.FTZ R23, R51, UR10 ;  /* 0x0000000a33177c20 */ /* 0x000fe20008410000 */
[----:B------:R-:W-:Y:S01]  /*2e70*/  HMMA.16816.F32.BF16 R32, R16, R20, R32 ;  /* 0x000000141020723c */ /* 0x000fe20000041820 */
[----:B------:R-:W-:Y:S01]  /*2e80*/  FMUL.FTZ R17, R74, UR10 ;  /* 0x0000000a4a117c20 */ /* 0x000fe20008410000 */
[----:B------:R-:W-:Y:S01]  /*2e90*/  I2FP.F32.U32 R19, R12 ;  /* 0x0000000c00137245 */ /* 0x000fe20000201000 */
[----:B------:R-:W1:Y:S01]  /*2ea0*/  MUFU.TANH R59, R59 ;  /* 0x0000003b003b7308 */ /* 0x000e620000002400 */
[----:B------:R-:W-:Y:S01]  /*2eb0*/  FMUL.FTZ R21, R46, UR10 ;  /* 0x0000000a2e157c20 */ /* 0x000fe20008410000 */
[----:B------:R-:W-:Y:S01]  /*2ec0*/  FSEL R100, R15, -INF , !P5 ;  /* 0xff8000000f647808 */ /* 0x000fe20006800000 */
[----:B------:R-:W-:Y:S01]  /*2ed0*/  FMUL.FTZ R29, R45, UR10 ;  /* 0x0000000a2d1d7c20 */ /* 0x000fe20008410000 */
[----:B--2---:R-:W-:Y:S01]  /*2ee0*/  FFMA.FTZ R18, R0, R19, R67 ;  /* 0x0000001300127223 */ /* 0x004fe20000010043 */
[----:B------:R-:W-:Y:S01]  /*2ef0*/  FMUL.FTZ R47, R47, UR10 ;  /* 0x0000000a2f2f7c20 */ /* 0x000fe20008410000 */
[----:B------:R-:W-:Y:S01]  /*2f00*/  FMUL.FTZ R40, R40, UR10 ;  /* 0x0000000a28287c20 */ /* 0x000fe20008410000 */
[----:B------:R-:W-:Y:S01]  /*2f10*/  FMUL.FTZ R42, R42, UR10 ;  /* 0x0000000a2a2a7c20 */ /* 0x000fe20008410000 */
[----:B------:R-:W2:Y:S01]  /*2f20*/  MUFU.TANH R17, R17 ;  /* 0x0000001100117308 */ /* 0x000ea20000002400 */
[----:B------:R-:W-:Y:S01]  /*2f30*/  FSEL R18, R18, -INF , !P4 ;  /* 0xff80000012127808 */ /* 0x000fe20006000000 */
[----:B------:R-:W-:Y:S01]  /*2f40*/  FMUL.FTZ R45, R41, UR10 ;  /* 0x0000000a292d7c20 */ /* 0x000fe20008410000 */
[----:B------:R-:W-:Y:S01]  /*2f50*/  FMUL.FTZ R43, R43, UR10 ;  /* 0x0000000a2b2b7c20 */ /* 0x000fe20008410000 */
[----:B------:R-:W-:Y:S01]  /*2f60*/  FMUL.FTZ R36, R36, UR10 ;  /* 0x0000000a24247c20 */ /* 0x000fe20008410000 */
[----:B------:R-:W-:Y:S01]  /*2f70*/  FMUL.FTZ R38, R38, UR10 ;  /* 0x0000000a26267c20 */ /* 0x000fe20008410000 */
[----:B------:R-:W-:Y:S01]  /*2f80*/  FMUL.FTZ R37, R37, UR10 ;  /* 0x0000000a25257c20 */ /* 0x000fe20008410000 */
[----:B------:R-:W-:Y:S01]  /*2f90*/  FMUL.FTZ R39, R39, UR10 ;  /* 0x0000000a27277c20 */ /* 0x000fe20008410000 */
[----:B------:R-:W3:Y:S01]  /*2fa0*/  MUFU.TANH R9, R9 ;  /* 0x0000000900097308 */ /* 0x000ee20000002400 */
[----:B------:R-:W-:-:S02]  /*2fb0*/  VIADD R24, R10, 0x21 ;  /* 0x000000210a187836 */ /* 0x000fc40000000000 */
[----:B-1----:R-:W-:Y:S01]  /*2fc0*/  FFMA.FTZ R19, R0, R19, R59 ;  /* 0x0000001300137223 */ /* 0x002fe2000001003b */
[----:B------:R-:W-:Y:S01]  /*2fd0*/  FMUL.FTZ R34, R34, UR10 ;  /* 0x0000000a22227c20 */ /* 0x000fe20008410000 */
[----:B------:R-:W-:Y:S01]  /*2fe0*/  FMUL.FTZ R33, R33, UR10 ;  /* 0x0000000a21217c20 */ /* 0x000fe20008410000 */
[----:B------:R-:W-:Y:S01]  /*2ff0*/  FMUL.FTZ R32, R32, UR10 ;  /* 0x0000000a20207c20 */ /* 0x000fe20008410000 */
[----:B------:R-:W-:Y:S01]  /*3000*/  FMUL.FTZ R65, R78, UR10 ;  /* 0x0000000a4e417c20 */ /* 0x000fe20008410000 */
[----:B------:R-:W-:Y:S01]  /*3010*/  FSEL R19, R19, -INF , !P1 ;  /* 0xff80000013137808 */ /* 0x000fe20004800000 */
[----:B------:R-:W1:Y:S01]  /*3020*/  MUFU.TANH R25, R25 ;  /* 0x0000001900197308 */ /* 0x000e620000002400 */
[----:B------:R-:W-:Y:S01]  /*3030*/  FMUL.FTZ R35, R35, UR10 ;  /* 0x0000000a23237c20 */ /* 0x000fe20008410000 */
[----:B--2---:R-:W-:Y:S01]  /*3040*/  FFMA.FTZ R17, R0, R8, R17 ;  /* 0x0000000800117223 */ /* 0x004fe20000010011 */
[----:B------:R-:W-:-:S04]  /*3050*/  VIADD R8, R10, 0x8 ;  /* 0x000000080a087836 */ /* 0x000fc80000000000 */
[----:B------:R-:W-:Y:S01]  /*3060*/  FSEL R31, R17, -INF , !P2 ;  /* 0xff800000111f7808 */ /* 0x000fe20005000000 */
[----:B------:R-:W2:Y:S01]  /*3070*/  MUFU.TANH R55, R48 ;  /* 0x0000003000377308 */ /* 0x000ea20000002400 */
[C---:B------:R-:W-:Y:S02]  /*3080*/  ISETP.GE.AND P0, PT, R8.reuse, R96, PT ;  /* 0x000000600800720c */ /* 0x040fe40003f06270 */
[-C--:B------:R-:W-:Y:S02]  /*3090*/  ISETP.GE.AND P6, PT, R8, R95.reuse, PT ;  /* 0x0000005f0800720c */ /* 0x080fe40003fc6270 */
[----:B------:R-:W-:Y:S01]  /*30a0*/  I2FP.F32.U32 R12, R8 ;  /* 0x00000008000c7245 */ /* 0x000fe20000201000 */
[----:B------:R-:W-:Y:S02]  /*30b0*/  VIADD R8, R10, 0x9 ;  /* 0x000000090a087836 */ /* 0x000fe40000000000 */
[----:B------:R-:W4:Y:S02]  /*30c0*/  MUFU.TANH R27, R27 ;  /* 0x0000001b001b7308 */ /* 0x000f240000002400 */
[----:B------:R-:W-:Y:S01]  /*30d0*/  FFMA.FTZ R20, R0, R12, R69 ;  /* 0x0000000c00147223 */ /* 0x000fe20000010045 */
[----:B------:R-:W-:Y:S01]  /*30e0*/  ISETP.GE.AND P3, PT, R8, R96, PT ;  /* 0x000000600800720c */ /* 0x000fe20003f66270 */
[----:B------:R-:W-:Y:S01]  /*30f0*/  FFMA.FTZ R53, R0, R12, R53 ;  /* 0x0000000c00357223 */ /* 0x000fe20000010035 */
[----:B------:R-:W-:Y:S01]  /*3100*/  ISETP.GE.AND P5, PT, R8, R95, PT ;  /* 0x0000005f0800720c */ /* 0x000fe20003fa6270 */
[----:B------:R-:W-:Y:S01]  /*3110*/  VIADD R12, R10, 0x10 ;  /* 0x000000100a0c7836 */ /* 0x000fe20000000000 */
[----:B------:R-:W-:Y:S01]  /*3120*/  I2FP.F32.U32 R8, R8 ;  /* 0x0000000800087245 */ /* 0x000fe20000201000 */
[----:B------:R-:W5:Y:S01]  /*3130*/  MUFU.TANH R11, R11 ;  /* 0x0000000b000b7308 */ /* 0x000f620000002400 */
[----:B------:R-:W-:-:S02]  /*3140*/  FSEL R20, R20, -INF , !P0 ;  /* 0xff80000014147808 */ /* 0x000fc40004000000 */
[----:B------:R-:W-:Y:S01]  /*3150*/  ISETP.GE.AND P2, PT, R12, R96, PT ;  /* 0x000000600c00720c */ /* 0x000fe20003f46270 */
[CC--:B---3--:R-:W-:Y:S01]  /*3160*/  FFMA.FTZ R14, R0.reuse, R8.reuse, R9 ;  /* 0x00000008000e7223 */ /* 0x0c8fe20000010009 */
[----:B-1----:R-:W-:Y:S01]  /*3170*/  FFMA.FTZ R25, R0, R8, R25 ;  /* 0x0000000800197223 */ /* 0x002fe20000010019 */
[----:B------:R-:W-:Y:S01]  /*3180*/  VIADD R8, R10, 0x11 ;  /* 0x000000110a087836 */ /* 0x000fe20000000000 */
[-C--:B------:R-:W-:Y:S01]  /*3190*/  ISETP.GE.AND P4, PT, R12, R95.reuse, PT ;  /* 0x0000005f0c00720c */ /* 0x080fe20003f86270 */
[----:B------:R-:W1:Y:S01]  /*31a0*/  MUFU.TANH R13, R13 ;  /* 0x0000000d000d7308 */ /* 0x000e620000002400 */
[----:B------:R-:W-:Y:S02]  /*31b0*/  I2FP.F32.U32 R12, R12 ;  /* 0x0000000c000c7245 */ /* 0x000fe40000201000 */
[C---:B------:R-:W-:Y:S02]  /*31c0*/  ISETP.GE.AND P1, PT, R8.reuse, R96, PT ;  /* 0x000000600800720c */ /* 0x040fe40003f26270 */
[----:B------:R-:W-:Y:S01]  /*31d0*/  ISETP.GE.AND P0, PT, R8, R95, PT ;  /* 0x0000005f0800720c */ /* 0x000fe20003f06270 */
[-C--:B--2---:R-:W-:Y:S01]  /*31e0*/  FFMA.FTZ R16, R0, R12.reuse, R55 ;  /* 0x0000000c00107223 */ /* 0x084fe20000010037 */
[----:B------:R-:W-:Y:S01]  /*31f0*/  FSEL R17, R53, -INF , !P6 ;  /* 0xff80000035117808 */ /* 0x000fe20007000000 */
[----:B------:R-:W2:Y:S01]  /*3200*/  MUFU.TANH R21, R21 ;  /* 0x0000001500157308 */ /* 0x000ea20000002400 */
[----:B------:R-:W-:Y:S01]  /*3210*/  FSEL R14, R14, -INF , !P3 ;  /* 0xff8000000e0e7808 */ /* 0x000fe20005800000 */
[----:B----4-:R-:W-:Y:S01]  /*3220*/  FFMA.FTZ R15, R0, R12, R27 ;  /* 0x0000000c000f7223 */ /* 0x010fe2000001001b */
[----:B------:R-:W-:-:S02]  /*3230*/  I2FP.F32.U32 R8, R8 ;  /* 0x0000000800087245 */ /* 0x000fc40000201000 */
[C---:B------:R-:W-:Y:S02]  /*3240*/  ISETP.GE.AND P6, PT, R22.reuse, R96, PT ;  /* 0x000000601600720c */ /* 0x040fe40003fc6270 */
[----:B------:R-:W-:Y:S01]  /*3250*/  ISETP.GE.AND P3, PT, R22, R95, PT ;  /* 0x0000005f1600720c */ /* 0x000fe20003f66270 */
[----:B------:R-:W3:Y:S01]  /*3260*/  MUFU.TANH R23, R23 ;  /* 0x0000001700177308 */ /* 0x000ee20000002400 */
[----:B------:R-:W-:Y:S01]  /*3270*/  I2FP.F32.U32 R22, R22 ;  /* 0x0000001600167245 */ /* 0x000fe20000201000 */
[----:B-----5:R-:W-:Y:S01]  /*3280*/  FFMA.FTZ R12, R0, R8, R11 ;  /* 0x00000008000c7223 */ /* 0x020fe2000001000b */
[----:B------:R-:W-:Y:S02]  /*3290*/  FSEL R15, R15, -INF , !P4 ;  /* 0xff8000000f0f7808 */ /* 0x000fe40006000000 */
[----:B------:R-:W-:Y:S01]  /*32a0*/  FSEL R16, R16, -INF , !P2 ;  /* 0xff80000010107808 */ /* 0x000fe20005000000 */
[-C--:B-1----:R-:W-:Y:S01]  /*32b0*/  FFMA.FTZ R30, R0, R22.reuse, R13 ;  /* 0x00000016001e7223 */ /* 0x082fe2000001000d */
[----:B------:R-:W-:Y:S01]  /*32c0*/  FSEL R12, R12, -INF , !P1 ;  /* 0xff8000000c0c7808 */ /* 0x000fe20004800000 */
[----:B------:R-:W1:Y:S01]  /*32d0*/  MUFU.TANH R41, R47 ;  /* 0x0000002f00297308 */ /* 0x000e620000002400 */
[----:B--2---:R-:W-:Y:S01]  /*32e0*/  FFMA.FTZ R11, R0, R22, R21 ;  /* 0x00000016000b7223 */ /* 0x004fe20000010015 */
[----:B------:R-:W-:Y:S01]  /*32f0*/  VIADD R22, R10, 0x20 ;  /* 0x000000200a167836 */ /* 0x000fe20000000000 */
[----:B------:R-:W-:-:S02]  /*3300*/  FSEL R21, R25, -INF , !P5 ;  /* 0xff80000019157808 */ /* 0x000fc40006800000 */
[----:B------:R-:W-:-:S03]  /*3310*/  FSEL R30, R30, -INF , !P6 ;  /* 0xff8000001e1e7808 */ /* 0x000fc60007000000 */
[----:B------:R-:W2:Y:S01]  /*3320*/  MUFU.TANH R29, R29 ;  /* 0x0000001d001d7308 */ /* 0x000ea20000002400 */
[----:B------:R-:W-:Y:S01]  /*3330*/  ISETP.GE.AND P4, PT, R22, R96, PT ;  /* 0x000000601600720c */ /* 0x000fe20003f86270 */
[----:B---3--:R-:W-:Y:S01]  /*3340*/  FFMA.FTZ R23, R0, R8, R23 ;  /* 0x0000000800177223 */ /* 0x008fe20000010017 */
[----:B------:R-:W-:Y:S01]  /*3350*/  VIADD R8, R10, 0x19 ;  /* 0x000000190a087836 */ /* 0x000fe20000000000 */
[----:B------:R-:W-:Y:S02]  /*3360*/  ISETP.GE.AND P1, PT, R22, R95, PT ;  /* 0x0000005f1600720c */ /* 0x000fe40003f26270 */
[----:B------:R-:W-:Y:S02]  /*3370*/  I2FP.F32.U32 R22, R22 ;  /* 0x0000001600167245 */ /* 0x000fe40000201000 */
[----:B------:R-:W3:Y:S01]  /*3380*/  MUFU.TANH R49, R40 ;  /* 0x0000002800317308 */ /* 0x000ee20000002400 */
[----:B------:R-:W-:Y:S02]  /*3390*/  I2FP.F32.U32 R13, R8 ;  /* 0x00000008000d7245 */ /* 0x000fe40000201000 */
[----:B------:R-:W-:-:S02]  /*33a0*/  ISETP.GE.AND P5, PT, R8, R96, PT ;  /* 0x000000600800720c */ /* 0x000fc40003fa6270 */
[----:B------:R-:W-:Y:S01]  /*33b0*/  ISETP.GE.AND P2, PT, R8, R95, PT ;  /* 0x0000005f0800720c */ /* 0x000fe20003f46270 */
[----:B-1----:R-:W-:Y:S01]  /*33c0*/  FFMA.FTZ R41, R0, R13, R41 ;  /* 0x0000000d00297223 */ /* 0x002fe20000010029 */
[----:B------:R-:W-:Y:S01]  /*33d0*/  ISETP.GE.AND P6, PT, R24, R95, PT ;  /* 0x0000005f1800720c */ /* 0x000fe20003fc6270 */
[----:B------:R-:W1:Y:S01]  /*33e0*/  MUFU.TANH R47, R42 ;  /* 0x0000002a002f7308 */ /* 0x000e620000002400 */
[----:B------:R-:W-:Y:S01]  /*33f0*/  FSEL R11, R11, -INF , !P3 ;  /* 0xff8000000b0b7808 */ /* 0x000fe20005800000 */
[----:B--2---:R-:W-:Y:S01]  /*3400*/  FFMA.FTZ R8, R0, R13, R29 ;  /* 0x0000000d00087223 */ /* 0x004fe2000001001d */
[----:B------:R-:W-:Y:S02]  /*3410*/  FSEL R13, R23, -INF , !P0 ;  /* 0xff800000170d7808 */ /* 0x000fe40004000000 */
[----:B------:R-:W-:Y:S02]  /*3420*/  ISETP.GE.AND P0, PT, R24, R96, PT ;  /* 0x000000601800720c */ /* 0x000fe40003f06270 */
[----:B------:R-:W-:Y:S01]  /*3430*/  I2FP.F32.U32 R24, R24 ;  /* 0x0000001800187245 */ /* 0x000fe20000201000 */
[----:B------:R-:W2:Y:S01]  /*3440*/  MUFU.TANH R45, R45 ;  /* 0x0000002d002d7308 */ /* 0x000ea20000002400 */
[----:B------:R-:W-:Y:S01]  /*3450*/  FSEL R8, R8, -INF , !P5 ;  /* 0xff80000008087808 */ /* 0x000fe20006800000 */
[----:B---3--:R-:W-:-:S05]  /*3460*/  FFMA.FTZ R49, R0, R22, R49 ;  /* 0x0000001600317223 */ /* 0x008fca0000010031 */
[----:B------:R-:W-:Y:S01]  /*3470*/  FSEL R98, R49, -INF , !P4 ;  /* 0xff80000031627808 */ /* 0x000fe20006000000 */
[----:B------:R-:W3:Y:S01]  /*3480*/  MUFU.TANH R43, R43 ;  /* 0x0000002b002b7308 */ /* 0x000ee20000002400 */
[----:B-1----:R-:W-:Y:S01]  /*3490*/  FFMA.FTZ R47, R0, R22, R47 ;  /* 0x00000016002f7223 */ /* 0x002fe2000001002f */
[----:B------:R-:W-:-:S04]  /*34a0*/  VIADD R22, R10, 0x28 ;  /* 0x000000280a167836 */ /* 0x000fc80000000000 */
[----:B------:R-:W-:Y:S02]  /*34b0*/  FSEL R111, R47, -INF , !P1 ;  /* 0xff8000002f6f7808 */ /* 0x000fe40004800000 */
[----:B------:R-:W1:Y:S01]  /*34c0*/  MUFU.TANH R9, R36 ;  /* 0x0000002400097308 */ /* 0x000e620000002400 */
[----:B------:R-:W-:Y:S01]  /*34d0*/  ISETP.GE.AND P3, PT, R22, R96, PT ;  /* 0x000000601600720c */ /* 0x000fe20003f66270 */
[----:B--2---:R-:W-:Y:S01]  /*34e0*/  FFMA.FTZ R45, R0, R24, R45 ;  /* 0x00000018002d7223 */ /* 0x004fe2000001002d */
[----:B------:R-:W-:Y:S02]  /*34f0*/  ISETP.GE.AND P5, PT, R22, R95, PT ;  /* 0x0000005f1600720c */ /* 0x000fe40003fa6270 */
[----:B------:R-:W-:Y:S02]  /*3500*/  I2FP.F32.U32 R22, R22 ;  /* 0x0000001600167245 */ /* 0x000fe40000201000 */
[----:B------:R-:W-:Y:S01]  /*3510*/  FSEL R90, R45, -INF , !P0 ;  /* 0xff8000002d5a7808 */ /* 0x000fe20004000000 */
[----:B------:R-:W2:Y:S01]  /*3520*/  MUFU.TANH R25, R38 ;  /* 0x0000002600197308 */ /* 0x000ea20000002400 */
[----:B---3--:R-:W-:Y:S01]  /*3530*/  FFMA.FTZ R43, R0, R24, R43 ;  /* 0x00000018002b7223 */ /* 0x008fe2000001002b */
[----:B------:R-:W-:-:S04]  /*3540*/  VIADD R24, R10, 0x29 ;  /* 0x000000290a187836 */ /* 0x000fc80000000000 */
[----:B------:R-:W-:Y:S02]  /*3550*/  FSEL R91, R43, -INF , !P6 ;  /* 0xff8000002b5b7808 */ /* 0x000fe40007000000 */
[----:B------:R-:W3:Y:S01]  /*3560*/  MUFU.TANH R37, R37 ;  /* 0x0000002500257308 */ /* 0x000ee20000002400 */
[----:B------:R-:W-:Y:S01]  /*3570*/  ISETP.GE.AND P4, PT, R24, R95, PT ;  /* 0x0000005f1800720c */ /* 0x000fe20003f86270 */
[----:B-1----:R-:W-:Y:S01]  /*3580*/  FFMA.FTZ R88, R0, R22, R9 ;  /* 0x0000001600587223 */ /* 0x002fe20000010009 */
[----:B------:R-:W-:Y:S02]  /*3590*/  FSEL R9, R41, -INF , !P2 ;  /* 0xff80000029097808 */ /* 0x000fe40005000000 */
[----:B------:R-:W-:Y:S02]  /*35a0*/  ISETP.GE.AND P2, PT, R24, R96, PT ;  /* 0x000000601800720c */ /* 0x000fe40003f46270 */
[----:B------:R-:W-:Y:S01]  /*35b0*/  I2FP.F32.U32 R24, R24 ;  /* 0x0000001800187245 */ /* 0x000fe20000201000 */
[----:B------:R-:W1:Y:S01]  /*35c0*/  MUFU.TANH R39, R39 ;  /* 0x0000002700277308 */ /* 0x000e620000002400 */
[----:B------:R-:W-:Y:S01]  /*35d0*/  FSEL R88, R88, -INF , !P3 ;  /* 0xff80000058587808 */ /* 0x000fe20005800000 */
[----:B--2---:R-:W-:Y:S01]  /*35e0*/  FFMA.FTZ R25, R0, R22, R25 ;  /* 0x0000001600197223 */ /* 0x004fe20000010019 */
[C---:B------:R-:W-:Y:S01]  /*35f0*/  VIADD R22, R10.reuse, 0x30 ;  /* 0x000000300a167836 */ /* 0x040fe20000000000 */
[----:B------:R-:W-:-:S02]  /*3600*/  ISETP.GE.AND P6, PT, R10, R96, PT ;  /* 0x000000600a00720c */ /* 0x000fc40003fc6270 */
[-C--:B------:R-:W-:Y:S02]  /*3610*/  ISETP.GE.AND P3, PT, R10, R95.reuse, PT ;  /* 0x0000005f0a00720c */ /* 0x080fe40003f66270 */
[----:B------:R-:W2:Y:S01]  /*3620*/  MUFU.TANH R27, R34 ;  /* 0x00000022001b7308 */ /* 0x000ea20000002400 */
[----:B------:R-:W-:Y:S01]  /*3630*/  ISETP.GE.AND P1, PT, R22, R96, PT ;  /* 0x000000601600720c */ /* 0x000fe20003f26270 */
[----:B---3--:R-:W-:Y:S01]  /*3640*/  FFMA.FTZ R37, R0, R24, R37 ;  /* 0x0000001800257223 */ /* 0x008fe20000010025 */
[----:B------:R-:W-:Y:S02]  /*3650*/  ISETP.GE.AND P0, PT, R22, R95, PT ;  /* 0x0000005f1600720c */ /* 0x000fe40003f06270 */
[----:B------:R-:W-:Y:S02]  /*3660*/  I2FP.F32.U32 R22, R22 ;  /* 0x0000001600167245 */ /* 0x000fe40000201000 */
[----:B------:R-:W-:Y:S01]  /*3670*/  FSEL R105, R25, -INF , !P5 ;  /* 0xff80000019697808 */ /* 0x000fe20006800000 */
[----:B------:R-:W3:Y:S01]  /*3680*/  MUFU.TANH R23, R32 ;  /* 0x0000002000177308 */ /* 0x000ee20000002400 */
[----:B------:R-:W-:Y:S01]  /*3690*/  FSEL R86, R37, -INF , !P2 ;  /* 0xff80000025567808 */ /* 0x000fe20005000000 */
[----:B-1----:R-:W-:Y:S01]  /*36a0*/  FFMA.FTZ R39, R0, R24, R39 ;  /* 0x0000001800277223 */ /* 0x002fe20000010027 */
[----:B------:R-:W-:-:S04]  /*36b0*/  VIADD R24, R10, 0x31 ;  /* 0x000000310a187836 */ /* 0x000fc80000000000 */
[----:B------:R-:W-:Y:S01]  /*36c0*/  FSEL R87, R39, -INF , !P4 ;  /* 0xff80000027577808 */ /* 0x000fe20006000000 */
[----:B------:R-:W1:Y:S01]  /*36d0*/  MUFU.TANH R33, R33 ;  /* 0x0000002100217308 */ /* 0x000e620000002400 */
[----:B------:R-:W-:Y:S01]  /*36e0*/  ISETP.GE.AND P5, PT, R24, R96, PT ;  /* 0x000000601800720c */ /* 0x000fe20003fa6270 */
[----:B--2---:R-:W-:Y:S01]  /*36f0*/  FFMA.FTZ R27, R0, R22, R27 ;  /* 0x00000016001b7223 */ /* 0x004fe2000001001b */
[----:B------:R-:W-:Y:S01]  /*3700*/  BAR.SYNC.DEFER_BLOCKING 0x0 ;  /* 0x0000000000007b1d */ /* 0x000fe20000010000 */
[----:B------:R-:W-:Y:S02]  /*3710*/  ISETP.GE.AND P2, PT, R24, R95, PT ;  /* 0x0000005f1800720c */ /* 0x000fe40003f46270 */
[----:B------:R-:W-:-:S03]  /*3720*/  I2FP.F32.U32 R24, R24 ;  /* 0x0000001800187245 */ /* 0x000fc60000201000 */
[----:B------:R-:W2:Y:S01]  /*3730*/  MUFU.TANH R57, R57 ;  /* 0x0000003900397308 */ /* 0x000ea20000002400 */
[----:B---3--:R-:W-:Y:S01]  /*3740*/  FFMA.FTZ R23, R0, R22, R23 ;  /* 0x0000001600177223 */ /* 0x008fe20000010017 */
[----:B------:R-:W-:Y:S01]  /*3750*/  I2FP.F32.U32 R22, R10 ;  /* 0x0000000a00167245 */ /* 0x000fe20000201000 */
[----:B------:R-:W-:-:S03]  /*3760*/  VIADD R10, R10, 0x39 ;  /* 0x000000390a0a7836 */ /* 0x000fc60000000000 */
[----:B------:R-:W-:Y:S02]  /*3770*/  FSEL R102, R23, -INF , !P1 ;  /* 0xff80000017667808 */ /* 0x000fe40004800000 */
[----:B------:R-:W3:Y:S01]  /*3780*/  MUFU.TANH R65, R65 ;  /* 0x0000004100417308 */ /* 0x000ee20000002400 */
[----:B-1----:R-:W-:Y:S01]  /*3790*/  FFMA.FTZ R101, R0, R24, R33 ;  /* 0x0000001800657223 */ /* 0x002fe20000010021 */
[----:B------:R-:W-:Y:S02]  /*37a0*/  FSEL R33, R27, -INF , !P0 ;  /* 0xff8000001b217808 */ /* 0x000fe40004000000 */
[----:B------:R-:W-:Y:S02]  /*37b0*/  ISETP.NE.AND P0, PT, R94, 0x1, PT ;  /* 0x000000015e00780c */ /* 0x000fe40003f05270 */
[C---:B------:R-:W-:Y:S02]  /*37c0*/  ISETP.GE.AND P4, PT, R10.reuse, R96, PT ;  /* 0x000000600a00720c */ /* 0x040fe40003f86270 */
[----:B------:R-:W1:Y:S01]  /*37d0*/  MUFU.TANH R35, R35 ;  /* 0x0000002300237308 */ /* 0x000e620000002400 */
[----:B------:R-:W-:Y:S01]  /*37e0*/  ISETP.GE.AND P1, PT, R10, R95, PT ;  /* 0x0000005f0a00720c */ /* 0x000fe20003f26270 */
[----:B--2---:R-:W-:Y:S01]  /*37f0*/  FFMA.FTZ R57, R0, R22, R57 ;  /* 0x0000001600397223 */ /* 0x004fe20000010039 */
[----:B------:R-:W-:-:S02]  /*3800*/  I2FP.F32.U32 R10, R10 ;  /* 0x0000000a000a7245 */ /* 0x000fc40000201000 */
[----:B------:R-:W-:-:S03]  /*3810*/  FSEL R101, R101, -INF , !P5 ;  /* 0xff80000065657808 */ /* 0x000fc60006800000 */
[----:B------:R-:W2:Y:S01]  /*3820*/  MUFU.TANH R73, R73 ;  /* 0x0000004900497308 */ /* 0x000ea20000002400 */
[----:B---3--:R-:W-:-:S05]  /*3830*/  FFMA.FTZ R23, R0, R22, R65 ;  /* 0x0000001600177223 */ /* 0x008fca0000010041 */
[----:B------:R-:W-:Y:S02]  /*3840*/  FSEL R23, R23, -INF , !P3 ;  /* 0xff80000017177808 */ /* 0x000fe40005800000 */
[----:B------:R-:W3:Y:S01]  /*3850*/  MUFU.TANH R75, R75 ;  /* 0x0000004b004b7308 */ /* 0x000ee20000002400 */
[----:B-1----:R-:W-:-:S05]  /*3860*/  FFMA.FTZ R32, R0, R24, R35 ;  /* 0x0000001800207223 */ /* 0x002fca0000010023 */
[----:B------:R-:W-:Y:S01]  /*3870*/  FSEL R32, R32, -INF , !P2 ;  /* 0xff80000020207808 */ /* 0x000fe20005000000 */
[----:B--2---:R-:W-:-:S05]  /*3880*/  FFMA.FTZ R73, R0, R10, R73 ;  /* 0x0000000a00497223 */ /* 0x004fca0000010049 */
[----:B------:R-:W-:Y:S01]  /*3890*/  FSEL R99, R73, -INF , !P4 ;  /* 0xff80000049637808 */ /* 0x000fe20006000000 */
[----:B---3--:R-:W-:Y:S01]  /*38a0*/  FFMA.FTZ R29, R0, R10, R75 ;  /* 0x0000000a001d7223 */ /* 0x008fe2000001004b */
[----:B------:R-:W-:-:S04]  /*38b0*/  FSEL R10, R57, -INF , !P6 ;  /* 0xff800000390a7808 */ /* 0x000fc80007000000 */
        /* <DEDUP_REMOVED lines=13> */
.L_x_4384:
        /* <DEDUP_REMOVED lines=59> */
.L_x_4385:
        /* <DEDUP_REMOVED lines=41> */
.L_x_4383:
[----:B------:R-:W-:Y:S01]  /*3fd0*/  FMNMX3.FTZ R3, R10, R18, R20, !PT ;  /* 0x000000120a037276 */ /* 0x000fe20007810014 */
[----:B------:R-:W1:Y:S01]  /*3fe0*/  LDCU UR6, c[0x0][0x45c] ;  /* 0x00008b80ff0677ac */ /* 0x000e620008000800 */
[----:B--2---:R-:W-:Y:S02]  /*3ff0*/  FMNMX3.FTZ R26, R23, R19, R17, !PT ;  /* 0x00000013171a7276 */ /* 0x004fe40007810011 */
        /* <DEDUP_REMOVED lines=15> */
[----:B------:R-:W2:Y:S01]  /*40f0*/  SHFL.BFLY PT, R24, R27, 0x2, 0x1f ;  /* 0x0c401f001b187f89 */ /* 0x000ea200000e0000 */
        /* <DEDUP_REMOVED lines=44> */
[--C-:B------:R-:W-:Y:S01]  /*43c0*/  FFMA.FTZ R98, R98, UR6, -R103.reuse ;  /* 0x0000000662627c23 */ /* 0x100fe20008010867 */
[----:B------:R-:W-:Y:S01]  /*43d0*/  LDSM.16.MT88.4 R20, [R112+0x6400] ;  /* 0x006400007014783b */ /* 0x000fe20000004200 */
[----:B------:R-:W-:Y:S01]  /*43e0*/  MUFU.EX2 R107, R107 ;  /* 0x0000006b006b7308 */ /* 0x000fe20000000800 */
[----:B------:R-:W-:Y:S01]  /*43f0*/  FFMA.FTZ R90, R91, UR6, -R34 ;  /* 0x000000065b5a7c23 */ /* 0x000fe20008010822 */
[----:B-1----:R-:W-:Y:S01]  /*4400*/  F2FP.BF16.F32.PACK_AB R48, R108, R89 ;  /* 0x000000596c30723e */ /* 0x002fe200000010ff */
[----:B------:R-:W-:Y:S01]  /*4410*/  FADD.FTZ R108, R89, R108 ;  /* 0x0000006c596c7221 */ /* 0x000fe20000010000 */
        /* <DEDUP_REMOVED lines=8> */
[----:B------:R-:W3:Y:S01]  /*44a0*/  MUFU.EX2 R85, R85 ;  /* 0x0000005500557308 */ /* 0x000ee20000000800 */
[----:B------:R-:W-:Y:S01]  /*44b0*/  FADD.FTZ R109, R109, R108 ;  /* 0x0000006c6d6d7221 */ /* 0x000fe20000010000 */
        /* <DEDUP_REMOVED lines=11> */
[----:B---3--:R-:W-:-:S02]  /*4570*/  F2FP.BF16.F32.PACK_AB R51, R85, R104 ;  /* 0x000000685533723e */ /* 0x008fc400000010ff */
[----:B------:R-:W-:Y:S01]  /*4580*/  FADD.FTZ R104, R104, R107 ;  /* 0x0000006b68687221 */ /* 0x000fe20000010000 */
[----:B------:R-:W3:Y:S03]  /*4590*/  MUFU.EX2 R25, R25 ;  /* 0x0000001900197308 */ /* 0x000ee60000000800 */
[----:B------:R-:W-:Y:S01]  /*45a0*/  FADD.FTZ R85, R85, R104 ;  /* 0x0000006855557221 */ /* 0x000fe20000010000 */
        /* <DEDUP_REMOVED lines=24> */
[----:B------:R-:W4:Y:S04]  /*4730*/  MUFU.EX2 R86, R86 ;  /* 0x0000005600567308 */ /* 0x000f280000000800 */
[----:B------:R-:W-:Y:S01]  /*4740*/  MUFU.EX2 R102, R102 ;  /* 0x0000006600667308 */ /* 0x000fe20000000800 */
[C---:B------:R-:W-:Y:S03]  /*4750*/  HMMA.16816.F32.BF16 R80, R48.reuse, R76, RZ ;  /* 0x0000004c3050723c */ /* 0x040fe600000418ff */
[----:B------:R-:W5:Y:S04]  /*4760*/  MUFU.EX2 R101, R101 ;  /* 0x0000006500657308 */ /* 0x000f680000000800 */
[----:B------:R-:W-:Y:S01]  /*4770*/  MUFU.EX2 R100, R100 ;  /* 0x0000006400647308 */ /* 0x000fe20000000800 */
[C---:B------:R-:W-:Y:S03]  /*4780*/  HMMA.16816.F32.BF16 R72, R48.reuse, R68, RZ ;  /* 0x000000443048723c */ /* 0x040fe600000418ff */
[----:B------:R-:W5:Y:S04]  /*4790*/  MUFU.EX2 R99, R99 ;  /* 0x0000006300637308 */ /* 0x000f680000000800 */
[----:B------:R-:W-:Y:S01]  /*47a0*/  MUFU.EX2 R147, R147 ;  /* 0x0000009300937308 */ /* 0x000fe20000000800 */
[C---:B------:R-:W-:Y:S08]  /*47b0*/  HMMA.16816.F32.BF16 R56, R48.reuse, R52, RZ ;  /* 0x000000343038723c */ /* 0x040ff000000418ff */
[C---:B------:R-:W-:Y:S08]  /*47c0*/  HMMA.16816.F32.BF16 R76, R48.reuse, R78, RZ ;  /* 0x0000004e304c723c */ /* 0x040ff000000418ff */
[----:B------:R-:W-:Y:S08]  /*47d0*/  HMMA.16816.F32.BF16 R68, R48, R70, RZ ;  /* 0x000000463044723c */ /* 0x000ff000000418ff */
[C---:B---3--:R-:W-:Y:S08]  /*47e0*/  HMMA.16816.F32.BF16 R36, R8.reuse, R12, R36 ;  /* 0x0000000c0824723c */ /* 0x048ff00000041824 */
[----:B------:R-:W-:Y:S01]  /*47f0*/  HMMA.16816.F32.BF16 R40, R8, R14, R40 ;  /* 0x0000000e0828723c */ /* 0x000fe20000041828 */
[----:B------:R-:W3:Y:S07]  /*4800*/  LDSM.16.MT88.4 R12, [R112+0x8000] ;  /* 0x00800000700c783b */ /* 0x000eee0000004200 */
[----:B------:R-:W-:Y:S08]  /*4810*/  HMMA.16816.F32.BF16 R52, R48, R54, RZ ;  /* 0x000000363034723c */ /* 0x000ff000000418ff */
[C---:B------:R-:W-:Y:S08]  /*4820*/  HMMA.16816.F32.BF16 R80, R8.reuse, R16, R80 ;  /* 0x000000100850723c */ /* 0x040ff00000041850 */
[C---:B------:R-:W-:Y:S01]  /*4830*/  HMMA.16816.F32.BF16 R76, R8.reuse, R18, R76 ;  /* 0x00000012084c723c */ /* 0x040fe2000004184c */
[----:B------:R-:W1:Y:S07]  /*4840*/  LDSM.16.MT88.4 R16, [R112+0x7400] ;  /* 0x007400007010783b */ /* 0x000e6e0000004200 */
[C---:B------:R-:W-:Y:S08]  /*4850*/  HMMA.16816.F32.BF16 R72, R8.reuse, R20, R72 ;  /* 0x000000140848723c */ /* 0x040ff00000041848 */
[----:B------:R-:W-:Y:S01]  /*4860*/  HMMA.16816.F32.BF16 R68, R8, R22, R68 ;  /* 0x000000160844723c */ /* 0x000fe20000041844 */
[----:B------:R-:W-:Y:S07]  /*4870*/  LDSM.16.MT88.4 R20, [R114+0x6c00] ;  /* 0x006c00007214783b */ /* 0x000fee0000004200 */
[C---:B---3--:R-:W-:Y:S08]  /*4880*/  HMMA.16816.F32.BF16 R44, R48.reuse, R12, RZ ;  /* 0x0000000c302c723c */ /* 0x048ff000000418ff */
[----:B------:R-:W-:Y:S01]  /*4890*/  HMMA.16816.F32.BF16 R48, R48, R14, RZ ;  /* 0x0000000e3030723c */ /* 0x000fe200000418ff */
[----:B------:R-:W3:Y:S07]  /*48a0*/  LDSM.16.MT88.4 R12, [R112+0x8400] ;  /* 0x00840000700c783b */ /* 0x000eee0000004200 */
[C---:B-1----:R-:W-:Y:S08]  /*48b0*/  HMMA.16816.F32.BF16 R56, R8.reuse, R16, R56 ;  /* 0x000000100838723c */ /* 0x042ff00000041838 */
[C---:B------:R-:W-:Y:S01]  /*48c0*/  HMMA.16816.F32.BF16 R52, R8.reuse, R18, R52 ;  /* 0x000000120834723c */ /* 0x040fe20000041834 */
[----:B------:R-:W-:Y:S07]  /*48d0*/  LDSM.16.MT88.4 R16, [R112+0x6c00] ;  /* 0x006c00007010783b */ /* 0x000fee0000004200 */
[C---:B---3--:R-:W-:Y:S08]  /*48e0*/  HMMA.16816.F32.BF16 R44, R8.reuse, R12, R44 ;  /* 0x0000000c082c723c */ /* 0x048ff0000004182c */
[----:B------:R-:W-:Y:S01]  /*48f0*/  HMMA.16816.F32.BF16 R48, R8, R14, R48 ;  /* 0x0000000e0830723c */ /* 0x000fe20000041830 */
[----:B------:R-:W1:Y:S01]  /*4900*/  LDSM.16.MT88.4 R12, [R114+0x6800] ;  /* 0x00680000720c783b */ /* 0x000e620000004200 */
[----:B------:R-:W-:-:S02]  /*4910*/  F2FP.BF16.F32.PACK_AB R8, R97, R98 ;  /* 0x000000626108723e */ /* 0x000fc400000010ff */
[----:B--2---:R-:W-:Y:S02]  /*4920*/  F2FP.BF16.F32.PACK_AB R9, R90, R91 ;  /* 0x0000005b5a09723e */ /* 0x004fe400000010ff */
[----:B------:R-:W-:Y:S02]  /*4930*/  F2FP.BF16.F32.PACK_AB R10, R88, R89 ;  /* 0x00000059580a723e */ /* 0x000fe400000010ff */
[----:B----4-:R-:W-:-:S07]  /*4940*/  F2FP.BF16.F32.PACK_AB R11, R86, R87 ;  /* 0x00000057560b723e */ /* 0x010fce00000010ff */
        /* <DEDUP_REMOVED lines=19> */
[----:B------:R-:W-:Y:S01]  /*4a80*/  FFMA.FTZ R32, R31, UR6, -R34 ;  /* 0x000000061f207c23 */ /* 0x000fe20008010822 */
[----:B------:R-:W1:Y:S01]  /*4a90*/  LDSM.16.MT88.4 R12, [R114+0x7c00] ;  /* 0x007c0000720c783b */ /* 0x000e620000004200 */
[----:B------:R-:W-:Y:S01]  /*4aa0*/  MUFU.EX2 R34, R33 ;  /* 0x0000002100227308 */ /* 0x000fe20000000800 */
[----:B------:R-:W-:Y:S01]  /*4ab0*/  FADD.FTZ R35, R35, R8 ;  /* 0x0000000823237221 */ /* 0x000fe20000010000 */
[----:B-----5:R-:W-:-:S02]  /*4ac0*/  F2FP.BF16.F32.PACK_AB R8, R101, R102 ;  /* 0x000000666508723e */ /* 0x020fc400000010ff */
[----:B------:R-:W2:Y:S01]  /*4ad0*/  MUFU.EX2 R29, R84 ;  /* 0x00000054001d7308 */ /* 0x000ea20000000800 */
[----:B------:R-:W-:Y:S01]  /*4ae0*/  F2FP.BF16.F32.PACK_AB R10, R99, R100 ;  /* 0x00000064630a723e */ /* 0x000fe200000010ff */
[----:B------:R-:W-:Y:S02]  /*4af0*/  FADD.FTZ R35, R26, R35 ;  /* 0x000000231a237221 */ /* 0x000fe40000010000 */
[----:B------:R-:W3:Y:S02]  /*4b00*/  MUFU.EX2 R32, R32 ;  /* 0x0000002000207308 */ /* 0x000ee40000000800 */
[----:B------:R-:W-:-:S04]  /*4b10*/  FADD.FTZ R30, R30, R35 ;  /* 0x000000231e1e7221 */ /* 0x000fc80000010000 */
[----:B------:R-:W-:Y:S01]  /*4b20*/  FADD.FTZ R25, R25, R30 ;  /* 0x0000001e19197221 */ /* 0x000fe20000010000 */
[----:B--2---:R-:W-:-:S03]  /*4b30*/  F2FP.BF16.F32.PACK_AB R9, R29, R34 ;  /* 0x000000221d09723e */ /* 0x004fc600000010ff */
[----:B------:R-:W-:Y:S01]  /*4b40*/  FADD.FTZ R98, R98, R25 ;  /* 0x0000001962627221 */ /* 0x000fe20000010000 */
[----:B---3--:R-:W-:-:S07]  /*4b50*/  F2FP.BF16.F32.PACK_AB R11, R147, R32 ;  /* 0x00000020930b723e */ /* 0x008fce00000010ff */
        /* <DEDUP_REMOVED lines=98> */
.L_x_4387:
[----:B------:R-:W-:Y:S01]  /*5180*/  UMOV UR4, URZ ;  /* 0x000000ff00047c82 */ /* 0x000fe20008000000 */
[----:B------:R-:W-:Y:S01]  /*5190*/  IMAD.SHL.U32 R4, R6, 0x40, RZ ;  /* 0x0000004006047824 */ /* 0x000fe200078e00ff */
[----:B------:R-:W-:-:S05]  /*51a0*/  IADD3 R5, P0, PT, RZ, -UR4, RZ ;  /* 0x80000004ff057c10 */ /* 0x000fca000ff1e0ff */
[----:B------:R-:W-:-:S05]  /*51b0*/  IMAD.X R4, RZ, RZ, ~R4, P0 ;  /* 0x000000ffff047224 */ /* 0x000fca00000e0e04 */
[----:B------:R-:W-:-:S04]  /*51c0*/  SHF.R.S64 R5, R5, 0x1f, R4 ;  /* 0x0000001f05057819 */ /* 0x000fc80000001004 */
[----:B------:R-:W-:-:S04]  /*51d0*/  IADD3 R124, P0, PT, R5, R124, RZ ;  /* 0x0000007c057c7210 */ /* 0x000fc80007f1e0ff */
[----:B------:R-:W-:-:S09]  /*51e0*/  LEA.HI.X.SX32 R125, R4, R125, 0x1, P0 ;  /* 0x0000007d047d7211 */ /* 0x000fd200000f0eff */
.L_x_4388:
        /* <DEDUP_REMOVED lines=107> */
[----:B------:R-:W-:Y:S01]  /*58a0*/  HMMA.16816.F32.BF16 R28, R88, R86, R28 ;  /* 0x00000056581c723c */ /* 0x000fe2000004181c */
[----:B------:R-:W1:Y:S10]  /*58b0*/  LDSM.16.M88.4 R84, [R113+0x5400] ;  /* 0x005400007154783b */ /* 0x000e740000000200 */
[----:B------:R-:W-:-:S06]  /*58c0*/  FMUL.FTZ R35, R35, UR10 ;  /* 0x0000000a23237c20 */ /* 0x000fcc0008410000 */
[----:B------:R-:W-:Y:S02]  /*58d0*/  MUFU.TANH R35, R35 ;  /* 0x0000002300237308 */ /* 0x000fe40000002400 */
[----:B------:R-:W-:-:S06]  /*58e0*/  FMUL.FTZ R31, R31, UR10 ;  /* 0x0000000a1f1f7c20 */ /* 0x000fcc0008410000 */
[----:B------:R-:W-:Y:S01]  /*58f0*/  MUFU.TANH R31, R31 ;  /* 0x0000001f001f7308 */ /* 0x000fe20000002400 */
[C---:B-1----:R-:W-:Y:S08]  /*5900*/  HMMA.16816.F32.BF16 R24, R88.reuse, R84, R24 ;  /* 0x000000545818723c */ /* 0x042ff00000041818 */
[----:B------:R-:W-:Y:S01]  /*5910*/  HMMA.16816.F32.BF16 R20, R88, R86, R20 ;  /* 0x000000565814723c */ /* 0x000fe20000041814 */
[----:B------:R-:W1:-:S15]  /*5920*/  LDSM.16.M88.4 R84, [R113+0x5800] ;  /* 0x005800007154783b */ /* 0x000e5e0000000200 */
[----:B------:R-:W-:-:S03]  /*5930*/  NOP ;  /* 0x0000000000007918 */ /* 0x000fc60000000000 */
[----:B------:R-:W-:Y:S01]  /*5940*/  FMUL.FTZ R22, R22, UR10 ;  /* 0x0000000a16167c20 */ /* 0x000fe20008410000 */
[----:B------:R-:W-:-:S06]  /*5950*/  FMUL.FTZ R23, R23, UR10 ;  /* 0x0000000a17177c20 */ /* 0x000fcc0008410000 */
[----:B------:R-:W-:Y:S01]  /*5960*/  MUFU.TANH R23, R23 ;  /* 0x0000001700177308 */ /* 0x000fe20000002400 */
[C---:B-1----:R-:W-:Y:S08]  /*5970*/  HMMA.16816.F32.BF16 R16, R88.reuse, R84, R16 ;  /* 0x000000545810723c */ /* 0x042ff00000041810 */
[----:B------:R-:W-:Y:S01]  /*5980*/  HMMA.16816.F32.BF16 R12, R88, R86, R12 ;  /* 0x00000056580c723c */ /* 0x000fe2000004180c */
[----:B------:R-:W1:Y:S01]  /*5990*/  LDSM.16.M88.4 R84, [R113+0x5c00] ;  /* 0x005c00007154783b */ /* 0x000e620000000200 */
[----:B------:R-:W-:-:S09]  /*59a0*/  DEPBAR.LE SB0, 0x0 ;  /* 0x000080000000791a */ /* 0x000fd20000000000 */
[----:B------:R-:W-:Y:S01]  /*59b0*/  FMUL.FTZ R105, R16, UR10 ;  /* 0x0000000a10697c20 */ /* 0x000fe20008410000 */
[----:B------:R-:W-:Y:S01]  /*59c0*/  FMUL.FTZ R18, R18, UR10 ;  /* 0x0000000a12127c20 */ /* 0x000fe20008410000 */
[----:B------:R-:W-:Y:S01]  /*59d0*/  FMUL.FTZ R17, R17, UR10 ;  /* 0x0000000a11117c20 */ /* 0x000fe20008410000 */
[----:B------:R-:W-:-:S03]  /*59e0*/  FMUL.FTZ R19, R19, UR10 ;  /* 0x0000000a13137c20 */ /* 0x000fc60008410000 */
[----:B------:R-:W-:Y:S02]  /*59f0*/  MUFU.TANH R105, R105 ;  /* 0x0000006900697308 */ /* 0x000fe40000002400 */
[----:B------:R-:W-:Y:S01]  /*5a00*/  FMUL.FTZ R13, R13, UR10 ;  /* 0x0000000a0d0d7c20 */ /* 0x000fe20008410000 */
[----:B------:R-:W-:Y:S01]  /*5a10*/  FMUL.FTZ R15, R15, UR10 ;  /* 0x0000000a0f0f7c20 */ /* 0x000fe20008410000 */
[----:B------:R-:W-:-:S04]  /*5a20*/  FMUL.FTZ R12, R12, UR10 ;  /* 0x0000000a0c0c7c20 */ /* 0x000fc80008410000 */
[----:B------:R-:W-:Y:S08]  /*5a30*/  MUFU.TANH R17, R17 ;  /* 0x0000001100117308 */ /* 0x000ff00000002400 */
[----:B------:R-:W-:Y:S01]  /*5a40*/  MUFU.TANH R19, R19 ;  /* 0x0000001300137308 */ /* 0x000fe20000002400 */
[----:B-1----:R-:W-:Y:S01]  /*5a50*/  HMMA.16816.F32.BF16 R8, R88, R84, R8 ;  /* 0x000000545808723c */ /* 0x002fe20000041808 */
[----:B------:R-:W1:Y:S01]  /*5a60*/  S2R R85, SR_TID.X ;  /* 0x0000000000557919 */ /* 0x000e620000002100 */
[----:B------:R-:W-:-:S05]  /*5a70*/  FMUL.FTZ R84, R30, UR10 ;  /* 0x0000000a1e547c20 */ /* 0x000fca0008410000 */
[----:B------:R-:W-:Y:S01]  /*5a80*/  MUFU.TANH R13, R13 ;  /* 0x0000000d000d7308 */ /* 0x000fe20000002400 */
[----:B------:R-:W-:Y:S01]  /*5a90*/  HMMA.16816.F32.BF16 R4, R88, R86, R4 ;  /* 0x000000565804723c */ /* 0x000fe20000041804 */
[----:B------:R-:W-:Y:S01]  /*5aa0*/  FMUL.FTZ R89, R32, UR10 ;  /* 0x0000000a20597c20 */ /* 0x000fe20008410000 */
[----:B------:R-:W-:Y:S02]  /*5ab0*/  IMAD.SHL.U32 R32, R94, 0x40, RZ ;  /* 0x000000405e207824 */ /* 0x000fe400078e00ff */
[----:B------:R-:W-:Y:S01]  /*5ac0*/  FMUL.FTZ R87, R34, UR10 ;  /* 0x0000000a22577c20 */ /* 0x000fe20008410000 */
[----:B------:R-:W-:Y:S01]  /*5ad0*/  FMUL.FTZ R86, R28, UR10 ;  /* 0x0000000a1c567c20 */ /* 0x000fe20008410000 */
[----:B------:R-:W-:Y:S01]  /*5ae0*/  FMUL.FTZ R88, R24, UR10 ;  /* 0x0000000a18587c20 */ /* 0x000fe20008410000 */
[----:B------:R-:W-:Y:S01]  /*5af0*/  VIADD R34, R32, 0xffffffc0 ;  /* 0xffffffc020227836 */ /* 0x000fe20000000000 */
[----:B------:R-:W2:Y:S03]  /*5b00*/  MUFU.TANH R89, R89 ;  /* 0x0000005900597308 */ /* 0x000ea60000002400 */
[----:B------:R-:W-:Y:S01]  /*5b10*/  FMUL.FTZ R10, R10, UR10 ;  /* 0x0000000a0a0a7c20 */ /* 0x000fe20008410000 */
[----:B------:R-:W-:Y:S01]  /*5b20*/  FMUL.FTZ R9, R9, UR10 ;  /* 0x0000000a09097c20 */ /* 0x000fe20008410000 */
[----:B------:R-:W-:-:S03]  /*5b30*/  FMUL.FTZ R11, R11, UR10 ;  /* 0x0000000a0b0b7c20 */ /* 0x000fc60008410000 */
[----:B------:R-:W3:Y:S03]  /*5b40*/  MUFU.TANH R87, R87 ;  /* 0x0000005700577308 */ /* 0x000ee60000002400 */
[----:B------:R-:W-:-:S05]  /*5b50*/  FMUL.FTZ R91, R4, UR10 ;  /* 0x0000000a045b7c20 */ /* 0x000fca0008410000 */
[----:B------:R-:W-:Y:S01]  /*5b60*/  MUFU.TANH R15, R15 ;  /* 0x0000000f000f7308 */ /* 0x000fe20000002400 */
[----:B-1----:R-:W-:-:S05]  /*5b70*/  IMAD.SHL.U32 R85, R85, 0x2, RZ ;  /* 0x0000000255557824 */ /* 0x002fca00078e00ff */
[----:B------:R-:W-:Y:S02]  /*5b80*/  LOP3.LUT R85, R85, 0x6, RZ, 0xc0, !PT ;  /* 0x0000000655557812 */ /* 0x000fe400078ec0ff */
[----:B------:R-:W1:Y:S03]  /*5b90*/  MUFU.TANH R91, R91 ;  /* 0x0000005b005b7308 */ /* 0x000e660000002400 */
[----:B------:R-:W-:Y:S02]  /*5ba0*/  IMAD.IADD R34, R34, 0x1, R85 ;  /* 0x0000000122227824 */ /* 0x000fe400078e0255 */
[----:B------:R-:W-:Y:S01]  /*5bb0*/  FMUL.FTZ R85, R6, UR10 ;  /* 0x0000000a06557c20 */ /* 0x000fe20008410000 */
[----:B------:R-:W-:Y:S01]  /*5bc0*/  FMUL.FTZ R6, R33, UR10 ;  /* 0x0000000a21067c20 */ /* 0x000fe20008410000 */
[C---:B------:R-:W-:Y:S01]  /*5bd0*/  VIADD R4, R34.reuse, 0xffffffc0 ;  /* 0xffffffc022047836 */ /* 0x040fe20000000000 */
[----:B------:R-:W-:Y:S01]  /*5be0*/  MUFU.TANH R9, R9 ;  /* 0x0000000900097308 */ /* 0x000fe20000002400 */
[----:B------:R-:W-:-:S02]  /*5bf0*/  VIADD R90, R34, 0xfffffff8 ;  /* 0xfffffff8225a7836 */ /* 0x000fc40000000000 */
[----:B------:R-:W-:Y:S01]  /*5c00*/  VIADD R16, R34, 0xffffffd9 ;  /* 0xffffffd922107836 */ /* 0x000fe20000000000 */
[----:B------:R-:W-:Y:S01]  /*5c10*/  BAR.SYNC.DEFER_BLOCKING 0x0 ;  /* 0x0000000000007b1d */ /* 0x000fe20000010000 */
[C---:B------:R-:W-:Y:S02]  /*5c20*/  ISETP.GE.AND P3, PT, R4.reuse, R96, PT ;  /* 0x000000600400720c */ /* 0x040fe40003f66270 */
[-C--:B------:R-:W-:Y:S02]  /*5c30*/  ISETP.GE.AND P6, PT, R4, R95.reuse, PT ;  /* 0x0000005f0400720c */ /* 0x080fe40003fc6270 */
[----:B------:R-:W-:Y:S01]  /*5c40*/  I2FP.F32.U32 R4, R4 ;  /* 0x0000000400047245 */ /* 0x000fe20000201000 */
[----:B------:R-:W4:Y:S01]  /*5c50*/  MUFU.TANH R85, R85 ;  /* 0x0000005500557308 */ /* 0x000f220000002400 */
[C---:B------:R-:W-:Y:S02]  /*5c60*/  ISETP.GE.AND P5, PT, R90.reuse, R96, PT ;  /* 0x000000605a00720c */ /* 0x040fe40003fa6270 */
[----:B------:R-:W-:Y:S01]  /*5c70*/  ISETP.GE.AND P4, PT, R90, R95, PT ;  /* 0x0000005f5a00720c */ /* 0x000fe20003f86270 */
[C---:B--2---:R-:W-:Y:S01]  /*5c80*/  FFMA.FTZ R33, R0.reuse, R4, R89 ;  /* 0x0000000400217223 */ /* 0x044fe20000010059 */
[----:B------:R-:W-:Y:S01]  /*5c90*/  I2FP.F32.U32 R90, R90 ;  /* 0x0000005a005a7245 */ /* 0x000fe20000201000 */
[C---:B---3--:R-:W-:Y:S01]  /*5ca0*/  FFMA.FTZ R4, R0.reuse, R4, R87 ;  /* 0x0000000400047223 */ /* 0x048fe20000010057 */
[----:B------:R-:W-:Y:S01]  /*5cb0*/  FMUL.FTZ R89, R29, UR10 ;  /* 0x0000000a1d597c20 */ /* 0x000fe20008410000 */
[----:B------:R2:W3:Y:S01]  /*5cc0*/  MUFU.TANH R87, R6 ;  /* 0x0000000600577308 */ /* 0x0004e20000002400 */
[----:B------:R-:W-:Y:S01]  /*5cd0*/  FSEL R30, R33, -INF , !P3 ;  /* 0xff800000211e7808 */ /* 0x000fe20005800000 */
[----:B-1----:R-:W-:Y:S01]  /*5ce0*/  FFMA.FTZ R91, R0, R90, R91 ;  /* 0x0000005a005b7223 */ /* 0x002fe2000001005b */
[----:B------:R-:W-:Y:S01]  /*5cf0*/  FSEL R28, R4, -INF , !P6 ;  /* 0xff800000041c7808 */ /* 0x000fe20007000000 */
[----:B------:R-:W-:-:S03]  /*5d00*/  VIADD R4, R34, 0xffffffc8 ;  /* 0xffffffc822047836 */ /* 0x000fc60000000000 */
[----:B------:R-:W-:Y:S01]  /*5d10*/  FSEL R91, R91, -INF , !P5 ;  /* 0xff8000005b5b7808 */ /* 0x000fe20006800000 */
[----:B------:R1:W-:Y:S01]  /*5d20*/  MUFU.TANH R33, R84 ;  /* 0x0000005400217308 */ /* 0x0003e20000002400 */
[----:B------:R-:W-:Y:S01]  /*5d30*/  ISETP.GE.AND P5, PT, R4, R96, PT ;  /* 0x000000600400720c */ /* 0x000fe20003fa6270 */
[----:B----4-:R-:W-:-:S05]  /*5d40*/  FFMA.FTZ R90, R0, R90, R85 ;  /* 0x0000005a005a7223 */ /* 0x010fca0000010055 */
[----:B------:R-:W-:Y:S01]  /*5d50*/  FSEL R90, R90, -INF , !P4 ;  /* 0xff8000005a5a7808 */ /* 0x000fe20006000000 */
[----:B------:R-:W4:Y:S01]  /*5d60*/  MUFU.TANH R85, R86 ;  /* 0x0000005600557308 */ /* 0x000f220000002400 */
[----:B------:R-:W-:Y:S01]  /*5d70*/  ISETP.GE.AND P4, PT, R4, R95, PT ;  /* 0x0000005f0400720c */ /* 0x000fe20003f86270 */
[----:B--2---:R-:W-:Y:S01]  /*5d80*/  VIADD R6, R34, 0xffffffc1 ;  /* 0xffffffc122067836 */ /* 0x004fe20000000000 */
[----:B------:R-:W-:-:S04]  /*5d90*/  I2FP.F32.U32 R4, R4 ;  /* 0x0000000400047245 */ /* 0x000fc80000201000 */
[C---:B------:R-:W-:Y:S01]  /*5da0*/  ISETP.GE.AND P3, PT, R6.reuse, R96, PT ;  /* 0x000000600600720c */ /* 0x040fe20003f66270 */
[----:B------:R-:W-:Y:S01]  /*5db0*/  MUFU.TANH R11, R11 ;  /* 0x0000000b000b7308 */ /* 0x000fe20000002400 */
[----:B------:R-:W-:Y:S01]  /*5dc0*/  ISETP.GE.AND P6, PT, R6, R95, PT ;  /* 0x0000005f0600720c */ /* 0x000fe20003fc6270 */
[----:B-1----:R-:W-:Y:S01]  /*5dd0*/  VIADD R84, R34, 0xffffffc9 ;  /* 0xffffffc922547836 */ /* 0x002fe20000000000 */
[----:B------:R-:W-:-:S05]  /*5de0*/  I2FP.F32.U32 R6, R6 ;  /* 0x0000000600067245 */ /* 0x000fca0000201000 */
[CC--:B---3--:R-:W-:Y:S01]  /*5df0*/  FFMA.FTZ R29, R0.reuse, R6.reuse, R87 ;  /* 0x00000006001d7223 */ /* 0x0c8fe20000010057 */
[C---:B------:R-:W-:Y:S01]  /*5e00*/  FFMA.FTZ R6, R0.reuse, R6, R35 ;  /* 0x0000000600067223 */ /* 0x040fe20000010023 */
[CC--:B----4-:R-:W-:Y:S01]  /*5e10*/  FFMA.FTZ R86, R0.reuse, R4.reuse, R85 ;  /* 0x0000000400567223 */ /* 0x0d0fe20000010055 */
[----:B------:R-:W1:Y:S01]  /*5e20*/  MUFU.TANH R35, R89 ;  /* 0x0000005900237308 */ /* 0x000e620000002400 */
[----:B------:R-:W-:Y:S01]  /*5e30*/  FFMA.FTZ R4, R0, R4, R33 ;  /* 0x0000000400047223 */ /* 0x000fe20000010021 */
[----:B------:R-:W-:Y:S01]  /*5e40*/  FMUL.FTZ R85, R26, UR10 ;  /* 0x0000000a1a557c20 */ /* 0x000fe20008410000 */
[----:B------:R-:W-:Y:S01]  /*5e50*/  FSEL R26, R29, -INF , !P3 ;  /* 0xff8000001d1a7808 */ /* 0x000fe20005800000 */
[----:B------:R-:W-:Y:S01]  /*5e60*/  FMUL.FTZ R87, R25, UR10 ;  /* 0x0000000a19577c20 */ /* 0x000fe20008410000 */
[----:B------:R-:W-:Y:S01]  /*5e70*/  FSEL R24, R6, -INF , !P6 ;  /* 0xff80000006187808 */ /* 0x000fe20007000000 */
[----:B------:R-:W-:Y:S01]  /*5e80*/  FMUL.FTZ R25, R27, UR10 ;  /* 0x0000000a1b197c20 */ /* 0x000fe20008410000 */
[C---:B------:R-:W-:Y:S01]  /*5e90*/  ISETP.GE.AND P3, PT, R84.reuse, R96, PT ;  /* 0x000000605400720c */ /* 0x040fe20003f66270 */
[----:B------:R-:W2:Y:S01]  /*5ea0*/  MUFU.TANH R33, R88 ;  /* 0x0000005800217308 */ /* 0x000ea20000002400 */
[----:B------:R-:W-:-:S02]  /*5eb0*/  ISETP.GE.AND P6, PT, R84, R95, PT ;  /* 0x0000005f5400720c */ /* 0x000fc40003fc6270 */
[----:B------:R-:W-:Y:S01]  /*5ec0*/  I2FP.F32.U32 R6, R84 ;  /* 0x0000005400067245 */ /* 0x000fe20000201000 */
[----:B------:R-:W-:Y:S01]  /*5ed0*/  VIADD R84, R34, 0xffffffd0 ;  /* 0xffffffd022547836 */ /* 0x000fe20000000000 */
[----:B------:R-:W-:Y:S02]  /*5ee0*/  FSEL R86, R86, -INF , !P5 ;  /* 0xff80000056567808 */ /* 0x000fe40006800000 */
[----:B------:R-:W-:Y:S01]  /*5ef0*/  FSEL R4, R4, -INF , !P4 ;  /* 0xff80000004047808 */ /* 0x000fe20006000000 */
[----:B------:R3:W4:Y:S01]  /*5f00*/  MUFU.TANH R29, R85 ;  /* 0x00000055001d7308 */ /* 0x0007220000002400 */
[----:B------:R-:W-:Y:S01]  /*5f10*/  ISETP.GE.AND P5, PT, R84, R96, PT ;  /* 0x000000605400720c */ /* 0x000fe20003fa6270 */
[-C--:B-1----:R-:W-:Y:S01]  /*5f20*/  FFMA.FTZ R35, R0, R6.reuse, R35 ;  /* 0x0000000600237223 */ /* 0x082fe20000010023 */
[----:B------:R-:W-:Y:S01]  /*5f30*/  ISETP.GE.AND P4, PT, R84, R95, PT ;  /* 0x0000005f5400720c */ /* 0x000fe20003f86270 */
[----:B------:R-:W-:Y:S01]  /*5f40*/  FFMA.FTZ R6, R0, R6, R31 ;  /* 0x0000000600067223 */ /* 0x000fe2000001001f */
[----:B------:R-:W-:-:S03]  /*5f50*/  I2FP.F32.U32 R84, R84 ;  /* 0x0000005400547245 */ /* 0x000fc60000201000 */
[----:B------:R-:W1:Y:S01]  /*5f60*/  MUFU.TANH R25, R25 ;  /* 0x0000001900197308 */ /* 0x000e620000002400 */
[----:B------:R-:W-:Y:S01]  /*5f70*/  FSEL R6, R6, -INF , !P6 ;  /* 0xff80000006067808 */ /* 0x000fe20007000000 */
[----:B--2---:R-:W-:Y:S01]  /*5f80*/  FFMA.FTZ R108, R0, R84, R33 ;  /* 0x00000054006c7223 */ /* 0x004fe20000010021 */
[----:B------:R-:W-:-:S04]  /*5f90*/  VIADD R33, R34, 0xffffffd1 ;  /* 0xffffffd122217836 */ /* 0x000fc80000000000 */
[----:B------:R-:W-:Y:S01]  /*5fa0*/  FSEL R108, R108, -INF , !P5 ;  /* 0xff8000006c6c7808 */ /* 0x000fe20006800000 */
[----:B------:R-:W2:Y:S01]  /*5fb0*/  MUFU.TANH R31, R87 ;  /* 0x00000057001f7308 */ /* 0x000ea20000002400 */
[----:B------:R-:W-:Y:S01]  /*5fc0*/  ISETP.GE.AND P6, PT, R33, R95, PT ;  /* 0x0000005f2100720c */ /* 0x000fe20003fc6270 */
[----:B---3--:R-:W-:Y:S01]  /*5fd0*/  FMUL.FTZ R85, R20, UR10 ;  /* 0x0000000a14557c20 */ /* 0x008fe20008410000 */
[----:B----4-:R-:W-:Y:S01]  /*5fe0*/  FFMA.FTZ R106, R0, R84, R29 ;  /* 0x00000054006a7223 */ /* 0x010fe2000001001d */
[----:B------:R-:W-:Y:S01]  /*5ff0*/  FSEL R20, R35, -INF , !P3 ;  /* 0xff80000023147808 */ /* 0x000fe20005800000 */
[----:B------:R-:W-:Y:S01]  /*6000*/  FMUL.FTZ R35, R21, UR10 ;  /* 0x0000000a15237c20 */ /* 0x000fe20008410000 */
[----:B------:R-:W-:Y:S01]  /*6010*/  ISETP.GE.AND P3, PT, R33, R96, PT ;  /* 0x000000602100720c */ /* 0x000fe20003f66270 */
[----:B------:R-:W-:Y:S01]  /*6020*/  VIADD R21, R34, 0xffffffd8 ;  /* 0xffffffd822157836 */ /* 0x000fe20000000000 */
[----:B------:R-:W3:Y:S01]  /*6030*/  MUFU.TANH R29, R85 ;  /* 0x00000055001d7308 */ /* 0x000ee20000002400 */
[----:B------:R-:W-:-:S02]  /*6040*/  I2FP.F32.U32 R33, R33 ;  /* 0x0000002100217245 */ /* 0x000fc40000201000 */
[----:B------:R-:W-:Y:S02]  /*6050*/  FSEL R106, R106, -INF , !P4 ;  /* 0xff8000006a6a7808 */ /* 0x000fe40006000000 */
[C---:B------:R-:W-:Y:S01]  /*6060*/  ISETP.GE.AND P5, PT, R21.reuse, R96, PT ;  /* 0x000000601500720c */ /* 0x040fe20003fa6270 */
[C---:B-1----:R-:W-:Y:S01]  /*6070*/  FFMA.FTZ R146, R0.reuse, R33, R25 ;  /* 0x0000002100927223 */ /* 0x042fe20000010019 */
[----:B------:R-:W-:Y:S01]  /*6080*/  ISETP.GE.AND P4, PT, R21, R95, PT ;  /* 0x0000005f1500720c */ /* 0x000fe20003f86270 */
[----:B------:R-:W1:Y:S01]  /*6090*/  MUFU.TANH R27, R22 ;  /* 0x00000016001b7308 */ /* 0x000e620000002400 */
[----:B------:R-:W-:Y:S01]  /*60a0*/  I2FP.F32.U32 R21, R21 ;  /* 0x0000001500157245 */ /* 0x000fe20000201000 */
[----:B--2---:R-:W-:Y:S01]  /*60b0*/  FFMA.FTZ R152, R0, R33, R31 ;  /* 0x0000002100987223 */ /* 0x004fe2000001001f */
[----:B------:R-:W-:Y:S02]  /*60c0*/  FSEL R146, R146, -INF , !P6 ;  /* 0xff80000092927808 */ /* 0x000fe40007000000 */
[----:B------:R-:W-:-:S02]  /*60d0*/  ISETP.GE.AND P6, PT, R16, R95, PT ;  /* 0x0000005f1000720c */ /* 0x000fc40003fc6270 */
[----:B------:R-:W-:Y:S01]  /*60e0*/  FSEL R152, R152, -INF , !P3 ;  /* 0xff80000098987808 */ /* 0x000fe20005800000 */
[----:B------:R-:W2:Y:S01]  /*60f0*/  MUFU.TANH R25, R35 ;  /* 0x0000002300197308 */ /* 0x000ea20000002400 */
[----:B------:R-:W-:Y:S01]  /*6100*/  ISETP.GE.AND P3, PT, R16, R96, PT ;  /* 0x000000601000720c */ /* 0x000fe20003f66270 */
[----:B---3--:R-:W-:Y:S01]  /*6110*/  FFMA.FTZ R154, R0, R21, R29 ;  /* 0x00000015009a7223 */ /* 0x008fe2000001001d */
[----:B------:R-:W-:-:S04]  /*6120*/  I2FP.F32.U32 R16, R16 ;  /* 0x0000001000107245 */ /* 0x000fc80000201000 */
[----:B------:R-:W-:Y:S01]  /*6130*/  FSEL R154, R154, -INF , !P5 ;  /* 0xff8000009a9a7808 */ /* 0x000fe20006800000 */
[-C--:B------:R-:W-:Y:S01]  /*6140*/  FFMA.FTZ R150, R0, R16.reuse, R23 ;  /* 0x0000001000967223 */ /* 0x080fe20000010017 */
[----:B------:R-:W-:Y:S01]  /*6150*/  FMUL.FTZ R23, R14, UR10 ;  /* 0x0000000a0e177c20 */ /* 0x000fe20008410000 */
[----:B-1----:R-:W-:Y:S01]  /*6160*/  FFMA.FTZ R148, R0, R21, R27 ;  /* 0x0000001500947223 */ /* 0x002fe2000001001b */
[----:B------:R-:W-:Y:S01]  /*6170*/  VIADD R14, R34, 0xffffffe1 ;  /* 0xffffffe1220e7836 */ /* 0x000fe20000000000 */
[----:B------:R-:W1:Y:S01]  /*6180*/  MUFU.TANH R21, R18 ;  /* 0x0000001200157308 */ /* 0x000e620000002400 */
[----:B------:R-:W-:Y:S02]  /*6190*/  FSEL R150, R150, -INF , !P6 ;  /* 0xff80000096967808 */ /* 0x000fe40007000000 */
[----:B------:R-:W-:Y:S02]  /*61a0*/  FSEL R148, R148, -INF , !P4 ;  /* 0xff80000094947808 */ /* 0x000fe40006000000 */
[----:B------:R-:W-:Y:S01]  /*61b0*/  ISETP.GE.AND P6, PT, R14, R95, PT ;  /* 0x0000005f0e00720c */ /* 0x000fe20003fc6270 */
[----:B--2---:R-:W-:Y:S01]  /*61c0*/  FFMA.FTZ R156, R0, R16, R25 ;  /* 0x00000010009c7223 */ /* 0x004fe20000010019 */
[----:B------:R-:W-:Y:S01]  /*61d0*/  VIADD R16, R34, 0xffffffe0 ;  /* 0xffffffe022107836 */ /* 0x000fe20000000000 */
[----:B------:R-:W-:Y:S01]  /*61e0*/  MUFU.TANH R23, R23 ;  /* 0x0000001700177308 */ /* 0x000fe20000002400 */
[----:B------:R-:W-:Y:S01]  /*61f0*/  FMUL.FTZ R25, R8, UR10 ;  /* 0x0000000a08197c20 */ /* 0x000fe20008410000 */
[----:B------:R-:W-:Y:S01]  /*6200*/  VIADD R8, R34, 0xffffffe9 ;  /* 0xffffffe922087836 */ /* 0x000fe20000000000 */
[----:B------:R-:W-:-:S02]  /*6210*/  FSEL R156, R156, -INF , !P3 ;  /* 0xff8000009c9c7808 */ /* 0x000fc40005800000 */
[C---:B------:R-:W-:Y:S02]  /*6220*/  ISETP.GE.AND P5, PT, R16.reuse, R96, PT ;  /* 0x000000601000720c */ /* 0x040fe40003fa6270 */
[----:B------:R-:W-:Y:S01]  /*6230*/  ISETP.GE.AND P4, PT, R16, R95, PT ;  /* 0x0000005f1000720c */ /* 0x000fe20003f86270 */
[----:B------:R-:W-:Y:S01]  /*6240*/  MUFU.TANH R25, R25 ;  /* 0x0000001900197308 */ /* 0x000fe20000002400 */
[----:B------:R-:W-:Y:S02]  /*6250*/  I2FP.F32.U32 R16, R16 ;  /* 0x0000001000107245 */ /* 0x000fe40000201000 */
[----:B------:R-:W-:Y:S02]  /*6260*/  ISETP.GE.AND P3, PT, R14, R96, PT ;  /* 0x000000600e00720c */ /* 0x000fe40003f66270 */
[----:B------:R-:W-:Y:S01]  /*6270*/  I2FP.F32.U32 R14, R14 ;  /* 0x0000000e000e7245 */ /* 0x000fe20000201000 */
[CC--:B-1----:R-:W-:Y:S01]  /*6280*/  FFMA.FTZ R102, R0.reuse, R16.reuse, R21 ;  /* 0x0000001000667223 */ /* 0x0c2fe20000010015 */
[C---:B------:R-:W-:Y:S01]  /*6290*/  FFMA.FTZ R105, R0.reuse, R16, R105 ;  /* 0x0000001000697223 */ /* 0x040fe20000010069 */
[----:B------:R1:W2:Y:S02]  /*62a0*/  MUFU.TANH R21, R12 ;  /* 0x0000000c00157308 */ /* 0x0002a40000002400 */
[CC--:B------:R-:W-:Y:S01]  /*62b0*/  FFMA.FTZ R17, R0.reuse, R14.reuse, R17 ;  /* 0x0000000e00117223 */ /* 0x0c0fe20000010011 */
[----:B------:R-:W-:Y:S01]  /*62c0*/  FFMA.FTZ R19, R0, R14, R19 ;  /* 0x0000000e00137223 */ /* 0x000fe20000010013 */
[----:B------:R-:W-:-:S02]  /*62d0*/  FSEL R105, R105, -INF , !P5 ;  /* 0xff80000069697808 */ /* 0x000fc40006800000 */
[----:B------:R-:W-:Y:S02]  /*62e0*/  FSEL R102, R102, -INF , !P4 ;  /* 0xff80000066667808 */ /* 0x000fe40006000000 */
[----:B------:R-:W-:Y:S02]  /*62f0*/  FSEL R110, R17, -INF , !P3 ;  /* 0xff800000116e7808 */ /* 0x000fe40005800000 */
[----:B------:R-:W-:Y:S01]  /*6300*/  FSEL R97, R19, -INF , !P6 ;  /* 0xff80000013617808 */ /* 0x000fe20007000000 */
[----:B------:R3:W4:Y:S01]  /*6310*/  MUFU.TANH R17, R10 ;  /* 0x0000000a00117308 */ /* 0x0007220000002400 */
[C---:B------:R-:W-:Y:S02]  /*6320*/  ISETP.GE.AND P3, PT, R8.reuse, R96, PT ;  /* 0x000000600800720c */ /* 0x040fe40003f66270 */
[----:B------:R-:W-:Y:S02]  /*6330*/  ISETP.GE.AND P6, PT, R8, R95, PT ;  /* 0x0000005f0800720c */ /* 0x000fe40003fc6270 */
[----:B------:R-:W-:Y:S01]  /*6340*/  I2FP.F32.U32 R8, R8 ;  /* 0x0000000800087245 */ /* 0x000fe20000201000 */
[----:B-1----:R-:W-:-:S04]  /*6350*/  VIADD R12, R34, 0xffffffe8 ;  /* 0xffffffe8220c7836 */ /* 0x002fc80000000000 */
[CC--:B------:R-:W-:Y:S01]  /*6360*/  FFMA.FTZ R13, R0.reuse, R8.reuse, R13 ;  /* 0x00000008000d7223 */ /* 0x0c0fe2000001000d */
[----:B------:R-:W-:Y:S01]  /*6370*/  FFMA.FTZ R15, R0, R8, R15 ;  /* 0x00000008000f7223 */ /* 0x000fe2000001000f */
[----:B------:R-:W-:Y:S01]  /*6380*/  ISETP.GE.AND P5, PT, R12, R96, PT ;  /* 0x000000600c00720c */ /* 0x000fe20003fa6270 */
[----:B------:R-:W-:Y:S01]  /*6390*/  VIADD R8, R34, 0xfffffff0 ;  /* 0xfffffff022087836 */ /* 0x000fe20000000000 */
[----:B------:R-:W-:Y:S02]  /*63a0*/  ISETP.GE.AND P4, PT, R12, R95, PT ;  /* 0x0000005f0c00720c */ /* 0x000fe40003f86270 */
[----:B------:R-:W-:Y:S01]  /*63b0*/  I2FP.F32.U32 R12, R12 ;  /* 0x0000000c000c7245 */ /* 0x000fe20000201000 */
[----:B---3--:R-:W-:Y:S01]  /*63c0*/  FMUL.FTZ R10, R5, UR10 ;  /* 0x0000000a050a7c20 */ /* 0x008fe20008410000 */
[----:B------:R-:W-:Y:S01]  /*63d0*/  VIADD R5, R34, 0xfffffff1 ;  /* 0xfffffff122057836 */ /* 0x000fe20000000000 */
[----:B------:R-:W-:Y:S02]  /*63e0*/  FSEL R142, R13, -INF , !P3 ;  /* 0xff8000000d8e7808 */ /* 0x000fe40005800000 */
[CC--:B--2---:R-:W-:Y:S01]  /*63f0*/  FFMA.FTZ R21, R0.reuse, R12.reuse, R21 ;  /* 0x0000000c00157223 */ /* 0x0c4fe20000010015 */
[----:B------:R-:W-:Y:S01]  /*6400*/  FFMA.FTZ R23, R0, R12, R23 ;  /* 0x0000000c00177223 */ /* 0x000fe20000010017 */
[----:B------:R-:W-:Y:S01]  /*6410*/  VIADD R34, R34, 0xfffffff9 ;  /* 0xfffffff922227836 */ /* 0x000fe20000000000 */
[----:B------:R-:W-:-:S02]  /*6420*/  ISETP.GE.AND P3, PT, R5, R96, PT ;  /* 0x000000600500720c */ /* 0x000fc40003f66270 */
[----:B------:R-:W-:Y:S02]  /*6430*/  FSEL R140, R21, -INF , !P5 ;  /* 0xff800000158c7808 */ /* 0x000fe40006800000 */
[----:B------:R-:W-:Y:S02]  /*6440*/  FSEL R98, R23, -INF , !P4 ;  /* 0xff80000017627808 */ /* 0x000fe40006000000 */
[C---:B------:R-:W-:Y:S02]  /*6450*/  ISETP.GE.AND P5, PT, R8.reuse, R96, PT ;  /* 0x000000600800720c */ /* 0x040fe40003fa6270 */
[----:B------:R-:W-:Y:S02]  /*6460*/  ISETP.GE.AND P4, PT, R8, R95, PT ;  /* 0x0000005f0800720c */ /* 0x000fe40003f86270 */
[----:B------:R-:W-:Y:S02]  /*6470*/  I2FP.F32.U32 R8, R8 ;  /* 0x0000000800087245 */ /* 0x000fe40000201000 */
[----:B------:R-:W-:-:S02]  /*6480*/  FSEL R99, R15, -INF , !P6 ;  /* 0xff8000000f637808 */ /* 0x000fc40007000000 */
[----:B------:R-:W-:Y:S01]  /*6490*/  ISETP.GE.AND P6, PT, R34, R96, PT ;  /* 0x000000602200720c */ /* 0x000fe20003fc6270 */
[CC--:B------:R-:W-:Y:S01]  /*64a0*/  FFMA.FTZ R25, R0.reuse, R8.reuse, R25 ;  /* 0x0000000800197223 */ /* 0x0c0fe20000010019 */
[----:B----4-:R-:W-:Y:S01]  /*64b0*/  FFMA.FTZ R17, R0, R8, R17 ;  /* 0x0000000800117223 */ /* 0x010fe20000010011 */
[----:B------:R-:W-:Y:S02]  /*64c0*/  FMUL.FTZ R8, R7, UR10 ;  /* 0x0000000a07087c20 */ /* 0x000fe40008410000 */
[----:B------:R-:W1:Y:S01]  /*64d0*/  MUFU.TANH R7, R10 ;  /* 0x0000000a00077308 */ /* 0x000e620000002400 */
[----:B------:R-:W-:Y:S02]  /*64e0*/  FSEL R100, R25, -INF , !P5 ;  /* 0xff80000019647808 */ /* 0x000fe40006800000 */
[----:B------:R-:W-:Y:S02]  /*64f0*/  ISETP.GE.AND P5, PT, R5, R95, PT ;  /* 0x0000005f0500720c */ /* 0x000fe40003fa6270 */
[----:B------:R-:W-:-:S02]  /*6500*/  I2FP.F32.U32 R5, R5 ;  /* 0x0000000500057245 */ /* 0x000fc40000201000 */
[----:B------:R-:W-:Y:S01]  /*6510*/  FSEL R96, R17, -INF , !P4 ;  /* 0xff80000011607808 */ /* 0x000fe20006000000 */
[----:B------:R-:W2:Y:S01]  /*6520*/  MUFU.TANH R13, R8 ;  /* 0x00000008000d7308 */ /* 0x000ea20000002400 */
[----:B------:R-:W-:Y:S01]  /*6530*/  ISETP.GE.AND P4, PT, R34, R95, PT ;  /* 0x0000005f2200720c */ /* 0x000fe20003f86270 */
[CC--:B------:R-:W-:Y:S01]  /*6540*/  FFMA.FTZ R9, R0.reuse, R5.reuse, R9 ;  /* 0x0000000500097223 */ /* 0x0c0fe20000010009 */
[----:B------:R-:W-:Y:S01]  /*6550*/  I2FP.F32.U32 R34, R34 ;  /* 0x0000002200227245 */ /* 0x000fe20000201000 */
[----:B------:R-:W-:-:S03]  /*6560*/  FFMA.FTZ R11, R0, R5, R11 ;  /* 0x00000005000b7223 */ /* 0x000fc6000001000b */
[----:B------:R-:W-:Y:S02]  /*6570*/  FSEL R103, R9, -INF , !P3 ;  /* 0xff80000009677808 */ /* 0x000fe40005800000 */
[----:B------:R-:W-:Y:S01]  /*6580*/  ISETP.GE.U32.AND P3, PT, R94, 0x3, PT ;  /* 0x000000035e00780c */ /* 0x000fe20003f66070 */
[----:B-1----:R-:W-:Y:S01]  /*6590*/  FFMA.FTZ R7, R0, R34, R7 ;  /* 0x0000002200077223 */ /* 0x002fe20000010007 */
[----:B------:R-:W-:-:S04]  /*65a0*/  FSEL R101, R11, -INF , !P5 ;  /* 0xff8000000b657808 */ /* 0x000fc80006800000 */
[----:B------:R-:W-:Y:S01]  /*65b0*/  FSEL R104, R7, -INF , !P6 ;  /* 0xff80000007687808 */ /* 0x000fe20007000000 */
[----:B--2---:R-:W-:-:S05]  /*65c0*/  FFMA.FTZ R13, R0, R34, R13 ;  /* 0x00000022000d7223 */ /* 0x004fca000001000d */
[----:B------:R-:W-:Y:S01]  /*65d0*/  FSEL R95, R13, -INF , !P4 ;  /* 0xff8000000d5f7808 */ /* 0x000fe20006000000 */
[----:B------:R-:W-:Y:S06]  /*65e0*/  @!P3 BRA `(.L_x_4389) ;  /* 0x0000000400acb947 */ /* 0x000fec0003800000 */
        /* <DEDUP_REMOVED lines=64> */
.L_x_4390:
[----:B------:R-:W-:Y:S01]  /*69f0*/  UMOV UR4, URZ ;  /* 0x000000ff00047c82 */ /* 0x000fe20008000000 */
[----:B------:R-:W-:Y:S01]  /*6a00*/  IMAD.SHL.U32 R92, R92, 0x40, RZ ;  /* 0x000000405c5c7824 */ /* 0x000fe200078e00ff */
[----:B------:R-:W-:-:S05]  /*6a10*/  IADD3 R5, P3, PT, RZ, -UR4, RZ ;  /* 0x80000004ff057c10 */ /* 0x000fca000ff7e0ff */
[----:B------:R-:W-:-:S05]  /*6a20*/  IMAD.X R92, RZ, RZ, ~R92, P3 ;  /* 0x000000ffff5c7224 */ /* 0x000fca00018e0e5c */
[----:B------:R-:W-:-:S04]  /*6a30*/  SHF.R.S64 R5, R5, 0x1f, R92 ;  /* 0x0000001f05057819 */ /* 0x000fc8000000105c */
[----:B------:R-:W-:-:S04]  /*6a40*/  IADD3 R122, P3, PT, R5, R122, RZ ;  /* 0x0000007a057a7210 */ /* 0x000fc80007f7e0ff */
[----:B------:R-:W-:-:S09]  /*6a50*/  LEA.HI.X.SX32 R121, R92, R121, 0x1, P3 ;  /* 0x000000795c797211 */ /* 0x000fd200018f0eff */
.L_x_4391:
        /* <DEDUP_REMOVED lines=36> */
.L_x_4389:
        /* <DEDUP_REMOVED lines=44> */
[--C-:B------:R-:W-:Y:S01]  /*6f60*/  FFMA.FTZ R89, R4, UR6, -R123.reuse ;  /* 0x0000000604597c23 */ /* 0x100fe2000801087b */
[----:B------:R-:W-:Y:S01]  /*6f70*/  FFMA.FTZ R2, R6, UR6, -R123 ;  /* 0x0000000606027c23 */ /* 0x000fe2000801087b */
[----:B------:R-:W1:Y:S01]  /*6f80*/  MUFU.EX2 R143, R143 ;  /* 0x0000008f008f7308 */ /* 0x000e620000000800 */
[----:B------:R-:W2:Y:S01]  /*6f90*/  LDSM.16.MT88.4 R8, [R114+0x6000] ;  /* 0x006000007208783b */ /* 0x000ea20000004200 */
[--C-:B------:R-:W-:Y:S01]  /*6fa0*/  FFMA.FTZ R109, R152, UR6, -R111.reuse ;  /* 0x00000006986d7c23 */ /* 0x100fe2000801086f */
[----:B------:R-:W-:Y:S01]  /*6fb0*/  FFMA.FTZ R93, R156, UR6, -R111 ;  /* 0x000000069c5d7c23 */ /* 0x000fe2000801086f */
[----:B------:R-:W3:Y:S01]  /*6fc0*/  MUFU.EX2 R141, R141 ;  /* 0x0000008d008d7308 */ /* 0x000ee20000000800 */
[--C-:B------:R-:W-:Y:S01]  /*6fd0*/  FFMA.FTZ R107, R148, UR6, -R123.reuse ;  /* 0x00000006946b7c23 */ /* 0x100fe2000801087b */
[----:B------:R-:W-:Y:S01]  /*6fe0*/  FFMA.FTZ R92, R150, UR6, -R123 ;  /* 0x00000006965c7c23 */ /* 0x000fe2000801087b */
[----:B------:R-:W4:Y:S01]  /*6ff0*/  LDSM.16.MT88.4 R24, [R114+0x7000] ;  /* 0x007000007218783b */ /* 0x000f220000004200 */
[----:B------:R-:W-:Y:S01]  /*7000*/  MUFU.EX2 R158, R158 ;  /* 0x0000009e009e7308 */ /* 0x000fe20000000800 */
[--C-:B------:R-:W-:Y:S01]  /*7010*/  FFMA.FTZ R142, R142, UR6, -R111.reuse ;  /* 0x000000068e8e7c23 */ /* 0x100fe2000801086f */
[--C-:B------:R-:W-:Y:S01]  /*7020*/  FFMA.FTZ R100, R100, UR6, -R111.reuse ;  /* 0x0000000664647c23 */ /* 0x100fe2000801086f */
[--C-:B------:R-:W-:Y:S01]  /*7030*/  FFMA.FTZ R103, R103, UR6, -R111.reuse ;  /* 0x0000000667677c23 */ /* 0x100fe2000801086f */
[----:B------:R-:W5:Y:S01]  /*7040*/  MUFU.EX2 R87, R87 ;  /* 0x0000005700577308 */ /* 0x000f620000000800 */
[--C-:B------:R-:W-:Y:S01]  /*7050*/  FFMA.FTZ R91, R91, UR6, -R111.reuse ;  /* 0x000000065b5b7c23 */ /* 0x100fe2000801086f */
[-C--:B-1----:R-:W-:Y:S01]  /*7060*/  FMUL.FTZ R4, R80, R143.reuse ;  /* 0x0000008f50047220 */ /* 0x082fe20000410000 */
[-C--:B------:R-:W-:Y:S01]  /*7070*/  FMUL.FTZ R5, R81, R143.reuse ;  /* 0x0000008f51057220 */ /* 0x080fe20000410000 */
[----:B------:R-:W-:Y:S01]  /*7080*/  MUFU.EX2 R86, R86 ;  /* 0x0000005600567308 */ /* 0x000fe20000000800 */
[----:B------:R-:W-:Y:S01]  /*7090*/  FMUL.FTZ R28, R56, R143 ;  /* 0x0000008f381c7220 */ /* 0x000fe20000410000 */
[-C--:B---3--:R-:W-:Y:S01]  /*70a0*/  FMUL.FTZ R6, R82, R141.reuse ;  /* 0x0000008d52067220 */ /* 0x088fe20000410000 */
[----:B------:R-:W-:Y:S01]  /*70b0*/  FMUL.FTZ R7, R83, R141 ;  /* 0x0000008d53077220 */ /* 0x000fe20000410000 */
[----:B------:R-:W1:Y:S01]  /*70c0*/  MUFU.EX2 R3, R3 ;  /* 0x0000000300037308 */ /* 0x000e620000000800 */
[----:B------:R-:W-:Y:S01]  /*70d0*/  FMUL.FTZ R29, R57, R143 ;  /* 0x0000008f391d7220 */ /* 0x000fe20000410000 */
[-C--:B------:R-:W-:Y:S01]  /*70e0*/  FMUL.FTZ R30, R58, R141.reuse ;  /* 0x0000008d3a1e7220 */ /* 0x080fe20000410000 */
[----:B------:R-:W-:Y:S01]  /*70f0*/  FMUL.FTZ R31, R59, R141 ;  /* 0x0000008d3b1f7220 */ /* 0x000fe20000410000 */
[----:B------:R-:W-:Y:S01]  /*7100*/  MUFU.EX2 R144, R144 ;  /* 0x0000009000907308 */ /* 0x000fe20000000800 */
[-C--:B------:R-:W-:Y:S01]  /*7110*/  FMUL.FTZ R52, R52, R143.reuse ;  /* 0x0000008f34347220 */ /* 0x080fe20000410000 */
[----:B-----5:R-:W-:Y:S01]  /*7120*/  F2FP.BF16.F32.PACK_AB R80, R87, R158 ;  /* 0x0000009e5750723e */ /* 0x020fe200000010ff */
[----:B------:R-:W-:Y:S01]  /*7130*/  FMUL.FTZ R53, R53, R143 ;  /* 0x0000008f35357220 */ /* 0x000fe20000410000 */
[----:B------:R-:W3:Y:S01]  /*7140*/  MUFU.EX2 R88, R88 ;  /* 0x0000005800587308 */ /* 0x000ee20000000800 */
[-C--:B------:R-:W-:Y:S01]  /*7150*/  FMUL.FTZ R54, R54, R141.reuse ;  /* 0x0000008d36367220 */ /* 0x080fe20000410000 */
[----:B------:R-:W-:Y:S01]  /*7160*/  FMUL.FTZ R55, R55, R141 ;  /* 0x0000008d37377220 */ /* 0x000fe20000410000 */
[-C--:B------:R-:W-:Y:S01]  /*7170*/  FMUL.FTZ R36, R36, R143.reuse ;  /* 0x0000008f24247220 */ /* 0x080fe20000410000 */
[----:B------:R-:W-:Y:S01]  /*7180*/  MUFU.EX2 R89, R89 ;  /* 0x0000005900597308 */ /* 0x000fe20000000800 */
[----:B------:R-:W-:Y:S01]  /*7190*/  FMUL.FTZ R37, R37, R143 ;  /* 0x0000008f25257220 */ /* 0x000fe20000410000 */
[----:B-1----:R-:W-:Y:S01]  /*71a0*/  F2FP.BF16.F32.PACK_AB R82, R3, R86 ;  /* 0x000000560352723e */ /* 0x002fe200000010ff */
[-C--:B------:R-:W-:Y:S01]  /*71b0*/  FMUL.FTZ R38, R38, R141.reuse ;  /* 0x0000008d26267220 */ /* 0x080fe20000410000 */
[----:B------:R-:W1:Y:S01]  /*71c0*/  MUFU.EX2 R2, R2 ;  /* 0x0000000200027308 */ /* 0x000e620000000800 */
[----:B------:R-:W-:Y:S01]  /*71d0*/  FMUL.FTZ R39, R39, R141 ;  /* 0x0000008d27277220 */ /* 0x000fe20000410000 */
[-C--:B------:R-:W-:Y:S01]  /*71e0*/  FMUL.FTZ R40, R40, R143.reuse ;  /* 0x0000008f28287220 */ /* 0x080fe20000410000 */
[----:B------:R-:W-:Y:S01]  /*71f0*/  FMUL.FTZ R41, R41, R143 ;  /* 0x0000008f29297220 */ /* 0x000fe20000410000 */
[-C--:B------:R-:W-:Y:S01]  /*7200*/  FMUL.FTZ R42, R42, R141.reuse ;  /* 0x0000008d2a2a7220 */ /* 0x080fe20000410000 */
[----:B------:R-:W-:Y:S01]  /*7210*/  FMUL.FTZ R43, R43, R141 ;  /* 0x0000008d2b2b7220 */ /* 0x000fe20000410000 */
[----:B---3--:R-:W-:Y:S01]  /*7220*/  F2FP.BF16.F32.PACK_AB R81, R88, R144 ;  /* 0x000000905851723e */ /* 0x008fe200000010ff */
[----:B------:R-:W-:Y:S01]  /*7230*/  LDSM.16.MT88.4 R56, [R114+0x6400] ;  /* 0x006400007238783b */ /* 0x000fe20000004200 */
[-C--:B------:R-:W-:Y:S01]  /*7240*/  FMUL.FTZ R20, R64, R143.reuse ;  /* 0x0000008f40147220 */ /* 0x080fe20000410000 */
[-C--:B------:R-:W-:Y:S01]  /*7250*/  FMUL.FTZ R21, R65, R143.reuse ;  /* 0x0000008f41157220 */ /* 0x080fe20000410000 */
[----:B------:R-:W-:Y:S01]  /*7260*/  FFMA.FTZ R64, R108, UR6, -R111 ;  /* 0x000000066c407c23 */ /* 0x000fe2000801086f */
[----:B------:R-:W-:Y:S01]  /*7270*/  FFMA.FTZ R65, R106, UR6, -R123 ;  /* 0x000000066a417c23 */ /* 0x000fe2000801087b */
[-C--:B------:R-:W-:Y:S01]  /*7280*/  FMUL.FTZ R76, R76, R143.reuse ;  /* 0x0000008f4c4c7220 */ /* 0x080fe20000410000 */
[----:B------:R-:W-:Y:S01]  /*7290*/  FMUL.FTZ R77, R77, R143 ;  /* 0x0000008f4d4d7220 */ /* 0x000fe20000410000 */
[----:B-1----:R-:W-:Y:S01]  /*72a0*/  F2FP.BF16.F32.PACK_AB R83, R2, R89 ;  /* 0x000000590253723e */ /* 0x002fe200000010ff */
[-C--:B------:R-:W-:Y:S01]  /*72b0*/  FMUL.FTZ R78, R78, R141.reuse ;  /* 0x0000008d4e4e7220 */ /* 0x080fe20000410000 */
[----:B------:R-:W-:Y:S01]  /*72c0*/  FMUL.FTZ R79, R79, R141 ;  /* 0x0000008d4f4f7220 */ /* 0x000fe20000410000 */
[----:B------:R-:W-:Y:S01]  /*72d0*/  FFMA.FTZ R108, R154, UR6, -R111 ;  /* 0x000000069a6c7c23 */ /* 0x000fe2000801086f */
[----:B------:R-:W-:Y:S01]  /*72e0*/  FFMA.FTZ R106, R146, UR6, -R123 ;  /* 0x00000006926a7c23 */ /* 0x000fe2000801087b */
[----:B------:R-:W-:Y:S01]  /*72f0*/  MUFU.EX2 R64, R64 ;  /* 0x0000004000407308 */ /* 0x000fe20000000800 */
[-C--:B------:R-:W-:Y:S01]  /*7300*/  FMUL.FTZ R44, R44, R143.reuse ;  /* 0x0000008f2c2c7220 */ /* 0x080fe20000410000 */
[C---:B------:R-:W-:Y:S01]  /*7310*/  HMMA.16816.F32.BF16 R28, R80.reuse, R32, R28 ;  /* 0x00000020501c723c */ /* 0x040fe2000004181c */
[----:B------:R-:W-:Y:S01]  /*7320*/  FMUL.FTZ R45, R45, R143 ;  /* 0x0000008f2d2d7220 */ /* 0x000fe20000410000 */
[----:B------:R-:W1:Y:S01]  /*7330*/  MUFU.EX2 R109, R109 ;  /* 0x0000006d006d7308 */ /* 0x000e620000000800 */
[-C--:B------:R-:W-:Y:S01]  /*7340*/  FMUL.FTZ R46, R46, R141.reuse ;  /* 0x0000008d2e2e7220 */ /* 0x080fe20000410000 */
[----:B------:R-:W-:Y:S01]  /*7350*/  FMUL.FTZ R47, R47, R141 ;  /* 0x0000008d2f2f7220 */ /* 0x000fe20000410000 */
[-C--:B------:R-:W-:Y:S01]  /*7360*/  FMUL.FTZ R48, R48, R143.reuse ;  /* 0x0000008f30307220 */ /* 0x080fe20000410000 */
[----:B------:R-:W-:Y:S01]  /*7370*/  MUFU.EX2 R108, R108 ;  /* 0x0000006c006c7308 */ /* 0x000fe20000000800 */
[----:B------:R-:W-:Y:S01]  /*7380*/  FMUL.FTZ R49, R49, R143 ;  /* 0x0000008f31317220 */ /* 0x000fe20000410000 */
[C---:B------:R-:W-:Y:S01]  /*7390*/  HMMA.16816.F32.BF16 R32, R80.reuse, R34, R52 ;  /* 0x000000225020723c */ /* 0x040fe20000041834 */
[----:B------:R-:W3:Y:S01]  /*73a0*/  LDSM.16.MT88.4 R52, [R114+0x8000] ;  /* 0x008000007234783b */ /* 0x000ee20000004200 */
[----:B------:R-:W-:Y:S01]  /*73b0*/  MUFU.EX2 R93, R93 ;  /* 0x0000005d005d7308 */ /* 0x000fe20000000800 */
[-C--:B------:R-:W-:Y:S01]  /*73c0*/  FMUL.FTZ R50, R50, R141.reuse ;  /* 0x0000008d32327220 */ /* 0x080fe20000410000 */
[----:B------:R-:W-:Y:S01]  /*73d0*/  FMUL.FTZ R51, R51, R141 ;  /* 0x0000008d33337220 */ /* 0x000fe20000410000 */
[-C--:B------:R-:W-:Y:S01]  /*73e0*/  FMUL.FTZ R12, R72, R143.reuse ;  /* 0x0000008f480c7220 */ /* 0x080fe20000410000 */
[----:B------:R-:W-:Y:S01]  /*73f0*/  MUFU.EX2 R65, R65 ;  /* 0x0000004100417308 */ /* 0x000fe20000000800 */
[----:B------:R-:W-:Y:S01]  /*7400*/  FMUL.FTZ R13, R73, R143 ;  /* 0x0000008f490d7220 */ /* 0x000fe20000410000 */
[C---:B--2---:R-:W-:Y:S01]  /*7410*/  HMMA.16816.F32.BF16 R4, R80.reuse, R8, R4 ;  /* 0x000000085004723c */ /* 0x044fe20000041804 */
[-C--:B------:R-:W-:Y:S01]  /*7420*/  FMUL.FTZ R14, R74, R141.reuse ;  /* 0x0000008d4a0e7220 */ /* 0x080fe20000410000 */
[----:B------:R-:W2:Y:S01]  /*7430*/  MUFU.EX2 R106, R106 ;  /* 0x0000006a006a7308 */ /* 0x000ea20000000800 */
[----:B------:R-:W-:Y:S01]  /*7440*/  FMUL.FTZ R15, R75, R141 ;  /* 0x0000008d4b0f7220 */ /* 0x000fe20000410000 */
[-C--:B------:R-:W-:Y:S01]  /*7450*/  FMUL.FTZ R68, R68, R143.reuse ;  /* 0x0000008f44447220 */ /* 0x080fe20000410000 */
[----:B------:R-:W-:Y:S01]  /*7460*/  FMUL.FTZ R69, R69, R143 ;  /* 0x0000008f45457220 */ /* 0x000fe20000410000 */
[----:B------:R-:W-:Y:S01]  /*7470*/  MUFU.EX2 R107, R107 ;  /* 0x0000006b006b7308 */ /* 0x000fe20000000800 */
[-C--:B------:R-:W-:Y:S01]  /*7480*/  FMUL.FTZ R70, R70, R141.reuse ;  /* 0x0000008d46467220 */ /* 0x080fe20000410000 */
[C---:B------:R-:W-:Y:S01]  /*7490*/  HMMA.16816.F32.BF16 R8, R80.reuse, R10, R76 ;  /* 0x0000000a5008723c */ /* 0x040fe2000004184c */
[-C--:B------:R-:W-:Y:S01]  /*74a0*/  FMUL.FTZ R71, R71, R141.reuse ;  /* 0x0000008d47477220 */ /* 0x080fe20000410000 */
[----:B------:R-:W5:Y:S01]  /*74b0*/  MUFU.EX2 R92, R92 ;  /* 0x0000005c005c7308 */ /* 0x000f620000000800 */
[-C--:B------:R-:W-:Y:S01]  /*74c0*/  FMUL.FTZ R22, R66, R141.reuse ;  /* 0x0000008d42167220 */ /* 0x080fe20000410000 */
[----:B------:R-:W-:Y:S01]  /*74d0*/  FMUL.FTZ R23, R67, R141 ;  /* 0x0000008d43177220 */ /* 0x000fe20000410000 */
[-C--:B------:R-:W-:Y:S01]  /*74e0*/  FMUL.FTZ R60, R60, R143.reuse ;  /* 0x0000008f3c3c7220 */ /* 0x080fe20000410000 */
[----:B------:R-:W-:Y:S01]  /*74f0*/  FMUL.FTZ R61, R61, R143 ;  /* 0x0000008f3d3d7220 */ /* 0x000fe20000410000 */
[-C--:B------:R-:W-:Y:S01]  /*7500*/  FMUL.FTZ R62, R62, R141.reuse ;  /* 0x0000008d3e3e7220 */ /* 0x080fe20000410000 */
[C---:B------:R-:W-:Y:S01]  /*7510*/  HMMA.16816.F32.BF16 R12, R80.reuse, R16, R12 ;  /* 0x00000010500c723c */ /* 0x040fe2000004180c */
[----:B------:R-:W-:Y:S01]  /*7520*/  FMUL.FTZ R63, R63, R141 ;  /* 0x0000008d3f3f7220 */ /* 0x000fe20000410000 */
[----:B------:R-:W-:Y:S01]  /*7530*/  FFMA.FTZ R66, R145, R143, R158 ;  /* 0x0000008f91427223 */ /* 0x000fe2000001009e */
[----:B------:R-:W-:Y:S01]  /*7540*/  FFMA.FTZ R143, R140, UR6, -R111 ;  /* 0x000000068c8f7c23 */ /* 0x000fe2000801086f */
[----:B------:R-:W-:Y:S01]  /*7550*/  FFMA.FTZ R147, R147, R141, R144 ;  /* 0x0000008d93937223 */ /* 0x000fe20000010090 */
[--C-:B------:R-:W-:Y:S01]  /*7560*/  FFMA.FTZ R141, R102, UR6, -R123.reuse ;  /* 0x00000006668d7c23 */ /* 0x100fe2000801087b */
[----:B------:R-:W-:Y:S01]  /*7570*/  FFMA.FTZ R140, R98, UR6, -R123 ;  /* 0x00000006628c7c23 */ /* 0x000fe2000801087b */
[----:B------:R-:W-:Y:S01]  /*7580*/  MUFU.EX2 R102, R142 ;  /* 0x0000008e00667308 */ /* 0x000fe20000000800 */
[C---:B------:R-:W-:Y:S01]  /*7590*/  HMMA.16816.F32.BF16 R16, R80.reuse, R18, R68 ;  /* 0x000000125010723c */ /* 0x040fe20000041844 */
[----:B------:R-:W-:Y:S01]  /*75a0*/  LDSM.16.MT88.4 R76, [R114+0x6c00] ;  /* 0x006c0000724c783b */ /* 0x000fe20000004200 */
[----:B------:R-:W-:Y:S01]  /*75b0*/  FFMA.FTZ R104, R104, UR6, -R111 ;  /* 0x0000000668687c23 */ /* 0x000fe2000801086f */
[----:B------:R-:W5:Y:S01]  /*75c0*/  MUFU.EX2 R143, R143 ;  /* 0x0000008f008f7308 */ /* 0x000f620000000800 */
[--C-:B------:R-:W-:Y:S01]  /*75d0*/  FFMA.FTZ R96, R96, UR6, -R123.reuse ;  /* 0x0000000660607c23 */ /* 0x100fe2000801087b */
[----:B------:R-:W-:Y:S01]  /*75e0*/  LDSM.16.MT88.4 R68, [R112+0x6c00] ;  /* 0x006c00007044783b */ /* 0x000fe20000004200 */
[--C-:B------:R-:W-:Y:S01]  /*75f0*/  FFMA.FTZ R101, R101, UR6, -R123.reuse ;  /* 0x0000000665657c23 */ /* 0x100fe2000801087b */
[----:B------:R-:W-:Y:S01]  /*7600*/  MUFU.EX2 R141, R141 ;  /* 0x0000008d008d7308 */ /* 0x000fe20000000800 */
[----:B----4-:R-:W-:Y:S01]  /*7610*/  HMMA.16816.F32.BF16 R20, R80, R24, R20 ;  /* 0x000000185014723c */ /* 0x010fe20000041814 */
[--C-:B------:R-:W-:Y:S01]  /*7620*/  FFMA.FTZ R90, R90, UR6, -R123.reuse ;  /* 0x000000065a5a7c23 */ /* 0x100fe2000801087b */
[----:B------:R-:W-:Y:S01]  /*7630*/  FFMA.FTZ R95, R95, UR6, -R123 ;  /* 0x000000065f5f7c23 */ /* 0x000fe2000801087b */
[----:B------:R-:W-:Y:S01]  /*7640*/  MUFU.EX2 R140, R140 ;  /* 0x0000008c008c7308 */ /* 0x000fe20000000800 */
[----:B------:R-:W-:Y:S01]  /*7650*/  FADD.FTZ R87, R87, R66 ;  /* 0x0000004257577221 */ /* 0x000fe20000010000 */
[----:B------:R-:W-:-:S02]  /*7660*/  FADD.FTZ R88, R88, R147 ;  /* 0x0000009358587221 */ /* 0x000fc40000010000 */
[----:B------:R-:W-:Y:S01]  /*7670*/  MUFU.EX2 R100, R100 ;  /* 0x0000006400647308 */ /* 0x000fe20000000800 */
[C---:B---3--:R-:W-:Y:S01]  /*7680*/  HMMA.16816.F32.BF16 R36, R80.reuse, R52, R36 ;  /* 0x000000345024723c */ /* 0x048fe20000041824 */
[----:B------:R-:W-:Y:S01]  /*7690*/  FADD.FTZ R86, R86, R87 ;  /* 0x0000005756567221 */ /* 0x000fe20000010000 */
[----:B------:R-:W-:Y:S01]  /*76a0*/  FADD.FTZ R89, R89, R88 ;  /* 0x0000005859597221 */ /* 0x000fe20000010000 */
[----:B------:R-:W-:Y:S02]  /*76b0*/  MUFU.EX2 R103, R103 ;  /* 0x0000006700677308 */ /* 0x000fe40000000800 */
[----:B------:R-:W-:Y:S02]  /*76c0*/  FADD.FTZ R3, R3, R86 ;  /* 0x0000005603037221 */ /* 0x000fe40000010000 */
[----:B------:R-:W-:Y:S01]  /*76d0*/  MUFU.EX2 R91, R91 ;  /* 0x0000005b005b7308 */ /* 0x000fe20000000800 */
[C---:B------:R-:W-:Y:S01]  /*76e0*/  HMMA.16816.F32.BF16 R40, R80.reuse, R54, R40 ;  /* 0x000000365028723c */ /* 0x040fe20000041828 */
[----:B------:R-:W3:Y:S02]  /*76f0*/  LDSM.16.MT88.4 R52, [R112+0x8000] ;  /* 0x008000007034783b */ /* 0x000ee40000004200 */
[----:B------:R-:W-:Y:S04]  /*7700*/  MUFU.EX2 R104, R104 ;  /* 0x0000006800687308 */ /* 0x000fe80000000800 */
[----:B------:R-:W-:Y:S01]  /*7710*/  MUFU.EX2 R96, R96 ;  /* 0x0000006000607308 */ /* 0x000fe20000000800 */
[C---:B------:R-:W-:Y:S01]  /*7720*/  HMMA.16816.F32.BF16 R24, R80.reuse, R26, R60 ;  /* 0x0000001a5018723c */ /* 0x040fe2000004183c */
[----:B------:R-:W-:Y:S02]  /*7730*/  LDSM.16.MT88.4 R60, [R114+0x6800] ;  /* 0x00680000723c783b */ /* 0x000fe40000004200 */
[----:B------:R-:W-:Y:S04]  /*7740*/  MUFU.EX2 R101, R101 ;  /* 0x0000006500657308 */ /* 0x000fe80000000800 */
[----:B------:R-:W-:Y:S04]  /*7750*/  MUFU.EX2 R90, R90 ;  /* 0x0000005a005a7308 */ /* 0x000fe80000000800 */
[----:B------:R-:W-:Y:S01]  /*7760*/  MUFU.EX2 R95, R95 ;  /* 0x0000005f005f7308 */ /* 0x000fe20000000800 */
[----:B---3--:R-:W-:Y:S01]  /*7770*/  HMMA.16816.F32.BF16 R44, R80, R52, R44 ;  /* 0x00000034502c723c */ /* 0x008fe2000004182c */
[----:B-1----:R-:W-:-:S02]  /*7780*/  F2FP.BF16.F32.PACK_AB R52, R109, R64 ;  /* 0x000000406d34723e */ /* 0x002fc400000010ff */
[----:B--2---:R-:W-:-:S05]  /*7790*/  F2FP.BF16.F32.PACK_AB R53, R106, R65 ;  /* 0x000000416a35723e */ /* 0x004fca00000010ff */
[----:B------:R-:W-:Y:S01]  /*77a0*/  HMMA.16816.F32.BF16 R48, R80, R54, R48 ;  /* 0x000000365030723c */ /* 0x000fe20000041830 */
[----:B------:R-:W-:Y:S02]  /*77b0*/  F2FP.BF16.F32.PACK_AB R54, R93, R108 ;  /* 0x0000006c5d36723e */ /* 0x000fe400000010ff */
[----:B-----5:R-:W-:-:S07]  /*77c0*/  F2FP.BF16.F32.PACK_AB R55, R92, R107 ;  /* 0x0000006b5c37723e */ /* 0x020fce00000010ff */
        /* <DEDUP_REMOVED lines=17> */
[----:B------:R-:W-:Y:S01]  /*78e0*/  FFMA.FTZ R53, R105, UR6, -R111 ;  /* 0x0000000669357c23 */ /* 0x000fe2000801086f */
[----:B------:R-:W-:Y:S01]  /*78f0*/  FFMA.FTZ R52, R97, UR6, -R123 ;  /* 0x0000000661347c23 */ /* 0x000fe2000801087b */
[----:B------:R-:W-:Y:S01]  /*7900*/  FFMA.FTZ R105, R110, UR6, -R111 ;  /* 0x000000066e697c23 */ /* 0x000fe2000801086f */
[----:B------:R-:W1:Y:S01]  /*7910*/  LDSM.16.MT88.4 R56, [R112+0x6800] ;  /* 0x006800007038783b */ /* 0x000e620000004200 */
[----:B------:R-:W-:Y:S01]  /*7920*/  FFMA.FTZ R97, R99, UR6, -R123 ;  /* 0x0000000663617c23 */ /* 0x000fe2000801087b */
[----:B------:R-:W-:Y:S01]  /*7930*/  MUFU.EX2 R110, R53 ;  /* 0x00000035006e7308 */ /* 0x000fe20000000800 */
[----:B------:R-:W-:-:S03]  /*7940*/  F2FP.BF16.F32.PACK_AB R54, R102, R143 ;  /* 0x0000008f6636723e */ /* 0x000fc600000010ff */
[----:B------:R-:W2:Y:S04]  /*7950*/  MUFU.EX2 R105, R105 ;  /* 0x0000006900697308 */ /* 0x000ea80000000800 */
[----:B------:R2:W3:Y:S04]  /*7960*/  MUFU.EX2 R98, R52 ;  /* 0x0000003400627308 */ /* 0x0004e80000000800 */
[----:B------:R-:W4:Y:S01]  /*7970*/  MUFU.EX2 R97, R97 ;  /* 0x0000006100617308 */ /* 0x000f220000000800 */
[----:B--2---:R-:W-:Y:S02]  /*7980*/  F2FP.BF16.F32.PACK_AB R52, R105, R110 ;  /* 0x0000006e6934723e */ /* 0x004fe400000010ff */
[----:B---3--:R-:W-:-:S02]  /*7990*/  F2FP.BF16.F32.PACK_AB R53, R98, R141 ;  /* 0x0000008d6235723e */ /* 0x008fc400000010ff */
[----:B----4-:R-:W-:-:S07]  /*79a0*/  F2FP.BF16.F32.PACK_AB R55, R97, R140 ;  /* 0x0000008c6137723e */ /* 0x010fce00000010ff */
[C---:B------:R-:W-:Y:S01]  /*79b0*/  HMMA.16816.F32.BF16 R80, R52.reuse, R60, R4 ;  /* 0x0000003c3450723c */ /* 0x040fe20000041804 */
[----:B------:R-:W2:Y:S07]  /*79c0*/  LDSM.16.MT88.4 R4, [R112+0x7800] ;  /* 0x007800007004783b */ /* 0x000eae0000004200 */
[C---:B-1----:R-:W-:Y:S08]  /*79d0*/  HMMA.16816.F32.BF16 R12, R52.reuse, R56, R12 ;  /* 0x00000038340c723c */ /* 0x042ff0000004180c */
[C---:B------:R-:W-:Y:S01]  /*79e0*/  HMMA.16816.F32.BF16 R16, R52.reuse, R58, R16 ;  /* 0x0000003a3410723c */ /* 0x040fe20000041810 */
[----:B------:R-:W1:Y:S07]  /*79f0*/  LDSM.16.MT88.4 R56, [R114+0x7800] ;  /* 0x007800007238783b */ /* 0x000e6e0000004200 */
        /* <DEDUP_REMOVED lines=9> */
[----:B------:R-:W-:Y:S01]  /*7a90*/  FADD.FTZ R4, R2, R89 ;  /* 0x0000005902047221 */ /* 0x000fe20000010000 */
[----:B------:R-:W-:Y:S01]  /*7aa0*/  FADD.FTZ R2, R64, R3 ;  /* 0x0000000340027221 */ /* 0x000fe20000010000 */
[----:B------:R-:W-:-:S02]  /*7ab0*/  F2FP.BF16.F32.PACK_AB R5, R101, R96 ;  /* 0x000000606505723e */ /* 0x000fc400000010ff */
[----:B------:R-:W-:Y:S01]  /*7ac0*/  FADD.FTZ R3, R65, R4 ;  /* 0x0000000441037221 */ /* 0x000fe20000010000 */
[----:B------:R-:W-:Y:S01]  /*7ad0*/  F2FP.BF16.F32.PACK_AB R4, R103, R100 ;  /* 0x000000646704723e */ /* 0x000fe200000010ff */
[----:B------:R-:W-:Y:S01]  /*7ae0*/  FADD.FTZ R109, R109, R2 ;  /* 0x000000026d6d7221 */ /* 0x000fe20000010000 */
[C---:B------:R-:W-:Y:S01]  /*7af0*/  HMMA.16816.F32.BF16 R48, R52.reuse, R6, R48 ;  /* 0x000000063430723c */ /* 0x040fe20000041830 */
[----:B------:R-:W-:Y:S01]  /*7b00*/  F2FP.BF16.F32.PACK_AB R6, R104, R91 ;  /* 0x0000005b6806723e */ /* 0x000fe200000010ff */
[----:B------:R-:W-:Y:S01]  /*7b10*/  FADD.FTZ R106, R106, R3 ;  /* 0x000000036a6a7221 */ /* 0x000fe20000010000 */
[----:B------:R-:W-:Y:S01]  /*7b20*/  F2FP.BF16.F32.PACK_AB R7, R95, R90 ;  /* 0x0000005a5f07723e */ /* 0x000fe200000010ff */
[----:B------:R-:W-:Y:S01]  /*7b30*/  FADD.FTZ R108, R108, R109 ;  /* 0x0000006d6c6c7221 */ /* 0x000fe20000010000 */
[----:B------:R-:W-:Y:S01]  /*7b40*/  MOV R2, R84 ;  /* 0x0000005400027202 */ /* 0x000fe20000000f00 */
[----:B------:R-:W-:Y:S01]  /*7b50*/  FADD.FTZ R107, R107, R106 ;  /* 0x0000006a6b6b7221 */ /* 0x000fe20000010000 */
[----:B------:R-:W-:Y:S01]  /*7b60*/  MOV R3, R85 ;  /* 0x0000005500037202 */ /* 0x000fe20000000f00 */
        /* <DEDUP_REMOVED lines=16> */
[C---:B------:R-:W-:Y:S01]  /*7c70*/  HMMA.16816.F32.BF16 R76, R4.reuse, R78, R8 ;  /* 0x0000004e044c723c */ /* 0x040fe20000041808 */
[----:B------:R-:W-:Y:S01]  /*7c80*/  LDSM.16.MT88.4 R8, [R112+0x8c00] ;  /* 0x008c00007008783b */ /* 0x000fe20000004200 */
[----:B------:R-:W-:Y:S01]  /*7c90*/  FADD.FTZ R100, R103, R100 ;  /* 0x0000006467647221 */ /* 0x000fe20000010000 */
[----:B------:R-:W-:Y:S01]  /*7ca0*/  FADD.FTZ R101, R101, R96 ;  /* 0x0000006065657221 */ /* 0x000fe20000010000 */
[----:B------:R-:W-:Y:S02]  /*7cb0*/  IADD3 R143, PT, PT, R94, -0x3, RZ ;  /* 0xfffffffd5e8f7810 */ /* 0x000fe40007ffe0ff */
[----:B------:R-:W-:Y:S01]  /*7cc0*/  FADD.FTZ R91, R91, R100 ;  /* 0x000000645b5b7221 */ /* 0x000fe20000010000 */
[----:B------:R-:W-:Y:S01]  /*7cd0*/  FADD.FTZ R90, R90, R101 ;  /* 0x000000655a5a7221 */ /* 0x000fe20000010000 */
[----:B------:R-:W-:Y:S01]  /*7ce0*/  HMMA.16816.F32.BF16 R72, R4, R68, R12 ;  /* 0x000000440448723c */ /* 0x000fe2000004180c */
[----:B------:R-:W2:Y:S01]  /*7cf0*/  LDSM.16.MT88.4 R12, [R114+0x8c00] ;  /* 0x008c0000720c783b */ /* 0x000ea20000004200 */
[----:B------:R-:W-:Y:S01]  /*7d00*/  FADD.FTZ R145, R104, R91 ;  /* 0x0000005b68917221 */ /* 0x000fe20000010000 */
[----:B------:R-:W-:-:S05]  /*7d10*/  FADD.FTZ R147, R95, R90 ;  /* 0x0000005a5f937221 */ /* 0x000fca0000010000 */
        /* <DEDUP_REMOVED lines=10> */
.L_x_4386:
        /* <DEDUP_REMOVED lines=11> */
[----:B------:R-:W4:Y:S01]  /*7e70*/  LDCU UR4, c[0x0][0x45c] ;  /* 0x00008b80ff0477ac */ /* 0x000f220008000800 */
[----:B------:R-:W1:Y:S06]  /*7e80*/  LDCU.64 UR6, c[0x0][0x3a0] ;  /* 0x00007400ff0677ac */ /* 0x000e6c0008000a00 */
[----:B------:R-:W5:Y:S01]  /*7e90*/  @!P4 LDC R140, c[0x0][0x3c0] ;  /* 0x0000f000ff8ccb82 */ /* 0x000f620000000800 */
[----:B------:R-:W-:Y:S01]  /*7ea0*/  @!P4 IMAD.MOV.U32 R141, RZ, RZ, RZ ;  /* 0x000000ffff8dc224 */ /* 0x000fe200078e00ff */
[----:B------:R-:W2:Y:S04]  /*7eb0*/  LDCU.64 UR12, c[0x0][0x3c0] ;  /* 0x00007800ff0c77ac */ /* 0x000ea80008000a00 */
[----:B------:R-:W-:Y:S01]  /*7ec0*/  @!P4 IADD3 R141, P0, PT, RZ, -R141, RZ ;  /* 0x8000008dff8dc210 */ /* 0x000fe20007f1e0ff */
[----:B------:R-:W2:Y:S01]  /*7ed0*/  LDCU.64 UR10, c[0x0][0x3a8] ;  /* 0x00007500ff0a77ac */ /* 0x000ea20008000a00 */
        /* <DEDUP_REMOVED lines=8> */
.L_x_4396:
        /* <DEDUP_REMOVED lines=70> */
.L_x_4393:
[----:B------:R-:W-:Y:S01]  /*83c0*/  @!PT LDS RZ, [RZ] ;  /* 0x00000000fffff984 */ /* 0x000fe20000000800 */
[----:B------:R-:W-:Y:S01]  /*83d0*/  @!PT LDS RZ, [RZ] ;  /* 0x00000000fffff984 */ /* 0x000fe20000000800 */
[----:B------:R-:W-:Y:S01]  /*83e0*/  @!PT LDS RZ, [RZ] ;  /* 0x00000000fffff984 */ /* 0x000fe20000000800 */
[----:B------:R-:W-:Y:S01]  /*83f0*/  @!P3 LDGSTS.E.BYPASS.LTC128B.128 [R133+0x6000], desc[UR14][R124.64] ;  /* 0x060000007c85bfae */ /* 0x000fe2000b981a0e */
[-C--:B------:R-:W-:Y:S02]  /*8400*/  @!P1 MOV R86, R124.reuse ;  /* 0x0000007c00569202 */ /* 0x080fe40000000f00 */
[-C--:B------:R-:W-:Y:S03]  /*8410*/  @!P1 MOV R87, R125.reuse ;  /* 0x0000007d00579202 */ /* 0x080fe60000000f00 */
[----:B------:R-:W-:Y:S01]  /*8420*/  @P3 STS.128 [R133+0x6000], RZ ;  /* 0x006000ff85003388 */ /* 0x000fe20000000c00 */
[C---:B------:R-:W-:Y:S05]  /*8430*/  LEA R2, P0, R129.reuse, R124, 0x1 ;  /* 0x0000007c81027211 */ /* 0x040fea00078008ff */
[----:B------:R-:W-:Y:S01]  /*8440*/  @!PT LDS RZ, [RZ] ;  /* 0x00000000fffff984 */ /* 0x000fe20000000800 */
[----:B------:R-:W-:Y:S01]  /*8450*/  @!PT LDS RZ, [RZ] ;  /* 0x00000000fffff984 */ /* 0x000fe20000000800 */
[----:B------:R-:W-:Y:S01]  /*8460*/  @!PT LDS RZ, [RZ] ;  /* 0x00000000fffff984 */ /* 0x000fe20000000800 */
[----:B------:R-:W-:Y:S01]  /*8470*/  @!P2 LDGSTS.E.BYPASS.LTC128B.128 [R133+0x7000], desc[UR14][R124.64+0x40] ;  /* 0x070000407c85afae */ /* 0x000fe2000b981a0e */
[----:B------:R-:W-:Y:S02]  /*8480*/  LEA.HI.X R3, R129, R125, R128, 0x1, P0 ;  /* 0x0000007d81037211 */ /* 0x000fe400000f0c80 */
[----:B------:R-:W-:Y:S03]  /*8490*/  ISETP.NE.AND P0, PT, R143, 0x1, PT ;  /* 0x000000018f00780c */ /* 0x000fe60003f05270 */
        /* <DEDUP_REMOVED lines=26> */
[----:B------:R-:W5:Y:S06]  /*8640*/  LDSM.16.M88.4 R108, [R116+0x3c00] ;  /* 0x003c0000746c783b */ /* 0x000f6c0000000200 */
[----:B------:R-:W-:Y:S01]  /*8650*/  LDSM.16.M88.4 R88, [R113+0x5c00] ;  /* 0x005c00007158783b */ /* 0x000fe20000000200 */
        /* <DEDUP_REMOVED lines=21> */
[----:B------:R-:W-:Y:S06]  /*87b0*/  LDSM.16.M88.4 R92, [R117+0x1000] ;  /* 0x00100000755c783b */ /* 0x000fec0000000200 */
[----:B------:R-:W2:Y:S02]  /*87c0*/  LDSM.16.M88.4 R96, [R116+0x4000] ;  /* 0x004000007460783b */ /* 0x000ea40000000200 */
        /* <DEDUP_REMOVED lines=41> */
[----:B------:R-:W2:Y:S10]  /*8a60*/  LDSM.16.M88.4 R96, [R113+0x5400] ;  /* 0x005400007160783b */ /* 0x000eb40000000200 */
[----:B------:R-:W-:Y:S01]  /*8a70*/  FMUL.FTZ R149, R4, UR5 ;  /* 0x0000000504957c20 */ /* 0x000fe20008410000 */
[----:B-1----:R-:W-:Y:S01]  /*8a80*/  FMUL.FTZ R3, R5, UR5 ;  /* 0x0000000505037c20 */ /* 0x002fe20008410000 */
[----:B------:R-:W-:Y:S01]  /*8a90*/  FMUL.FTZ R151, R6, UR5 ;  /* 0x0000000506977c20 */ /* 0x000fe20008410000 */
[----:B------:R-:W-:Y:S03]  /*8aa0*/  FMUL.FTZ R157, R7, UR5 ;  /* 0x00000005079d7c20 */ /* 0x000fe60008410000 */
[----:B------:R-:W1:Y:S02]  /*8ab0*/  MUFU.TANH R149, R149 ;  /* 0x0000009500957308 */ /* 0x000e640000002400 */
[----:B------:R-:W-:Y:S01]  /*8ac0*/  FMUL.FTZ R2, R9, UR5 ;  /* 0x0000000509027c20 */ /* 0x000fe20008410000 */
[----:B------:R-:W-:Y:S01]  /*8ad0*/  FMUL.FTZ R153, R8, UR5 ;  /* 0x0000000508997c20 */ /* 0x000fe20008410000 */
[----:B------:R-:W-:Y:S01]  /*8ae0*/  FMUL.FTZ R159, R10, UR5 ;  /* 0x000000050a9f7c20 */ /* 0x000fe20008410000 */
[----:B------:R-:W-:Y:S05]  /*8af0*/  FMUL.FTZ R155, R11, UR5 ;  /* 0x000000050b9b7c20 */ /* 0x000fea0008410000 */
[----:B------:R3:W4:Y:S10]  /*8b00*/  MUFU.TANH R8, R2 ;  /* 0x0000000200087308 */ /* 0x0007340000002400 */
[----:B------:R-:W1:Y:S10]  /*8b10*/  MUFU.TANH R3, R3 ;  /* 0x0000000300037308 */ /* 0x000e740000002400 */
[----:B------:R-:W1:Y:S01]  /*8b20*/  MUFU.TANH R151, R151 ;  /* 0x0000009700977308 */ /* 0x000e620000002400 */
[C---:B--2---:R-:W-:Y:S09]  /*8b30*/  HMMA.16816.F32.BF16 R12, R92.reuse, R96, R12 ;  /* 0x000000605c0c723c */ /* 0x044ff2000004180c */
[----:B------:R-:W2:Y:S01]  /*8b40*/  MUFU.TANH R157, R157 ;  /* 0x0000009d009d7308 */ /* 0x000ea20000002400 */
[C---:B------:R-:W-:Y:S01]  /*8b50*/  HMMA.16816.F32.BF16 R16, R92.reuse, R98, R16 ;  /* 0x000000625c10723c */ /* 0x040fe20000041810 */
[----:B------:R-:W5:Y:S01]  /*8b60*/  LDSM.16.M88.4 R96, [R113+0x5800] ;  /* 0x005800007160783b */ /* 0x000f620000000200 */
[----:B------:R-:W-:Y:S07]  /*8b70*/  DEPBAR.LE SB0, 0x0 ;  /* 0x000080000000791a */ /* 0x000fee0000000000 */
[----:B------:R-:W1:Y:S01]  /*8b80*/  MUFU.TANH R153, R153 ;  /* 0x0000009900997308 */ /* 0x000e620000002400 */
[----:B------:R-:W-:Y:S01]  /*8b90*/  BAR.SYNC.DEFER_BLOCKING 0x0 ;  /* 0x0000000000007b1d */ /* 0x000fe20000010000 */
[----:B------:R-:W-:Y:S01]  /*8ba0*/  FMUL.FTZ R148, R12, UR5 ;  /* 0x000000050c947c20 */ /* 0x000fe20008410000 */
[----:B------:R-:W-:Y:S01]  /*8bb0*/  FMUL.FTZ R146, R13, UR5 ;  /* 0x000000050d927c20 */ /* 0x000fe20008410000 */
[----:B------:R-:W-:Y:S01]  /*8bc0*/  FMUL.FTZ R156, R14, UR5 ;  /* 0x000000050e9c7c20 */ /* 0x000fe20008410000 */
[----:B------:R-:W-:Y:S05]  /*8bd0*/  FMUL.FTZ R154, R15, UR5 ;  /* 0x000000050f9a7c20 */ /* 0x000fea0008410000 */
[----:B------:R-:W1:Y:S01]  /*8be0*/  MUFU.TANH R159, R159 ;  /* 0x0000009f009f7308 */ /* 0x000e620000002400 */
[----:B------:R-:W-:Y:S01]  /*8bf0*/  FMUL.FTZ R86, R16, UR5 ;  /* 0x0000000510567c20 */ /* 0x000fe20008410000 */
[----:B---3--:R-:W-:Y:S01]  /*8c00*/  FMUL.FTZ R2, R17, UR5 ;  /* 0x0000000511027c20 */ /* 0x008fe20008410000 */
[----:B------:R-:W-:Y:S01]  /*8c10*/  FMUL.FTZ R152, R18, UR5 ;  /* 0x0000000512987c20 */ /* 0x000fe20008410000 */
[----:B------:R-:W-:Y:S06]  /*8c20*/  FMUL.FTZ R150, R19, UR5 ;  /* 0x0000000513967c20 */ /* 0x000fec0008410000 */
[----:B------:R3:W1:Y:S10]  /*8c30*/  MUFU.TANH R110, R86 ;  /* 0x00000056006e7308 */ /* 0x0006740000002400 */
[----:B------:R4:W1:Y:S10]  /*8c40*/  MUFU.TANH R108, R2 ;  /* 0x00000002006c7308 */ /* 0x0008740000002400 */
[----:B------:R-:W1:Y:S01]  /*8c50*/  MUFU.TANH R155, R155 ;  /* 0x0000009b009b7308 */ /* 0x000e620000002400 */
[C---:B-----5:R-:W-:Y:S09]  /*8c60*/  HMMA.16816.F32.BF16 R20, R92.reuse, R96, R20 ;  /* 0x000000605c14723c */ /* 0x060ff20000041814 */
[----:B------:R-:W1:Y:S01]  /*8c70*/  MUFU.TANH R148, R148 ;  /* 0x0000009400947308 */ /* 0x000e620000002400 */
[C---:B------:R-:W-:Y:S09]  /*8c80*/  HMMA.16816.F32.BF16 R24, R92.reuse, R98, R24 ;  /* 0x000000625c18723c */ /* 0x040ff20000041818 */
[----:B------:R-:W1:Y:S01]  /*8c90*/  MUFU.TANH R146, R146 ;  /* 0x0000009200927308 */ /* 0x000e620000002400 */
[C---:B------:R-:W-:Y:S03]  /*8ca0*/  HMMA.16816.F32.BF16 R28, R92.reuse, R88, R28 ;  /* 0x000000585c1c723c */ /* 0x040fe6000004181c */
[----:B---3--:R-:W-:Y:S01]  /*8cb0*/  FMUL.FTZ R86, R23, UR5 ;  /* 0x0000000517567c20 */ /* 0x008fe20008410000 */
[----:B------:R-:W-:Y:S01]  /*8cc0*/  FMUL.FTZ R87, R22, UR5 ;  /* 0x0000000516577c20 */ /* 0x000fe20008410000 */
[----:B------:R-:W-:Y:S04]  /*8cd0*/  FMUL.FTZ R123, R21, UR5 ;  /* 0x00000005157b7c20 */ /* 0x000fe80008410000 */
[----:B------:R-:W3:Y:S01]  /*8ce0*/  MUFU.TANH R156, R156 ;  /* 0x0000009c009c7308 */ /* 0x000ee20000002400 */
[----:B------:R-:W-:Y:S01]  /*8cf0*/  FMUL.FTZ R158, R20, UR5 ;  /* 0x00000005149e7c20 */ /* 0x000fe20008410000 */
[----:B------:R-:W-:Y:S03]  /*8d00*/  HMMA.16816.F32.BF16 R32, R92, R90, R32 ;  /* 0x0000005a5c20723c */ /* 0x000fe60000041820 */
[----:B------:R-:W-:Y:S01]  /*8d10*/  FMUL.FTZ R89, R25, UR5 ;  /* 0x0000000519597c20 */ /* 0x000fe20008410000 */
[----:B------:R-:W-:Y:S01]  /*8d20*/  FMUL.FTZ R88, R26, UR5 ;  /* 0x000000051a587c20 */ /* 0x000fe20008410000 */
[----:B----4-:R-:W-:Y:S03]  /*8d30*/  FMUL.FTZ R2, R24, UR5 ;  /* 0x0000000518027c20 */ /* 0x010fe60008410000 */
[----:B------:R4:W1:Y:S01]  /*8d40*/  MUFU.TANH R104, R86 ;  /* 0x0000005600687308 */ /* 0x0008620000002400 */
[----:B------:R-:W-:Y:S01]  /*8d50*/  FMUL.FTZ R161, R28, UR5 ;  /* 0x000000051ca17c20 */ /* 0x000fe20008410000 */
[----:B------:R-:W-:Y:S08]  /*8d60*/  FMUL.FTZ R90, R29, UR5 ;  /* 0x000000051d5a7c20 */ /* 0x000ff00008410000 */
[----:B------:R-:W1:Y:S01]  /*8d70*/  MUFU.TANH R97, R89 ;  /* 0x0000005900617308 */ /* 0x000e620000002400 */
[----:B------:R-:W-:Y:S09]  /*8d80*/  FMUL.FTZ R91, R32, UR5 ;  /* 0x00000005205b7c20 */ /* 0x000ff20008410000 */
[----:B------:R5:W1:Y:S01]  /*8d90*/  MUFU.TANH R105, R87 ;  /* 0x0000005700697308 */ /* 0x000a620000002400 */
[----:B----4-:R-:W-:Y:S09]  /*8da0*/  FMUL.FTZ R86, R30, UR5 ;  /* 0x000000051e567c20 */ /* 0x010ff20008410000 */
[----:B------:R4:W1:Y:S10]  /*8db0*/  MUFU.TANH R99, R88 ;  /* 0x0000005800637308 */ /* 0x0008740000002400 */
[----:B------:R2:W1:Y:S01]  /*8dc0*/  MUFU.TANH R89, R86 ;  /* 0x0000005600597308 */ /* 0x0004620000002400 */
[----:B-----5:R-:W-:Y:S09]  /*8dd0*/  FMUL.FTZ R87, R34, UR5 ;  /* 0x0000000522577c20 */ /* 0x020ff20008410000 */
[----:B------:R5:W1:Y:S01]  /*8de0*/  MUFU.TANH R100, R123 ;  /* 0x0000007b00647308 */ /* 0x000a620000002400 */
[----:B----4-:R-:W-:Y:S09]  /*8df0*/  FMUL.FTZ R88, R31, UR5 ;  /* 0x000000051f587c20 */ /* 0x010ff20008410000 */
[----:B------:R4:W1:Y:S01]  /*8e00*/  MUFU.TANH R98, R2 ;  /* 0x0000000200627308 */ /* 0x0008620000002400 */
[----:B--2---:R-:W-:Y:S09]  /*8e10*/  FMUL.FTZ R86, R35, UR5 ;  /* 0x0000000523567c20 */ /* 0x004ff20008410000 */
[----:B------:R-:W2:Y:S01]  /*8e20*/  MUFU.TANH R154, R154 ;  /* 0x0000009a009a7308 */ /* 0x000ea20000002400 */
[----:B-----5:R-:W-:Y:S09]  /*8e30*/  FMUL.FTZ R123, R27, UR5 ;  /* 0x000000051b7b7c20 */ /* 0x020ff20008410000 */
[----:B------:R-:W1:Y:S01]  /*8e40*/  MUFU.TANH R152, R152 ;  /* 0x0000009800987308 */ /* 0x000e620000002400 */
[----:B----4-:R-:W-:Y:S09]  /*8e50*/  FMUL.FTZ R2, R33, UR5 ;  /* 0x0000000521027c20 */ /* 0x010ff20008410000 */
[----:B------:R-:W4:Y:S10]  /*8e60*/  MUFU.TANH R150, R150 ;  /* 0x0000009600967308 */ /* 0x000f340000002400 */
[----:B------:R1:W1:Y:S10]  /*8e70*/  MUFU.TANH R101, R158 ;  /* 0x0000009e00657308 */ /* 0x0002740000002400 */
[----:B------:R1:W1:Y:S10]  /*8e80*/  MUFU.TANH R96, R123 ;  /* 0x0000007b00607308 */ /* 0x0002740000002400 */
[----:B------:R-:W1:Y:S10]  /*8e90*/  MUFU.TANH R161, R161 ;  /* 0x000000a100a17308 */ /* 0x000e740000002400 */
[----:B------:R-:W1:Y:S10]  /*8ea0*/  MUFU.TANH R90, R90 ;  /* 0x0000005a005a7308 */ /* 0x000e740000002400 */
[----:B------:R-:W1:Y:S10]  /*8eb0*/  MUFU.TANH R88, R88 ;  /* 0x0000005800587308 */ /* 0x000e740000002400 */
[----:B------:R1:W1:Y:S10]  /*8ec0*/  MUFU.TANH R103, R91 ;  /* 0x0000005b00677308 */ /* 0x0002740000002400 */
[----:B------:R1:W1:Y:S10]  /*8ed0*/  MUFU.TANH R102, R2 ;  /* 0x0000000200667308 */ /* 0x0002740000002400 */
[----:B------:R-:W1:Y:S10]  /*8ee0*/  MUFU.TANH R87, R87 ;  /* 0x0000005700577308 */ /* 0x000e740000002400 */
[----:B------:R-:W1:Y:S01]  /*8ef0*/  MUFU.TANH R86, R86 ;  /* 0x0000005600567308 */ /* 0x000e620000002400 */
[----:B--234-:R-:W-:Y:S05]  /*8f00*/  @!P0 BRA `(.L_x_4394) ;  /* 0x0000000400bc8947 */ /* 0x01cfea0003800000 */
[----:B-1----:R-:W1:Y:S01]  /*8f10*/  @!P4 LDC R2, c[0x0][0x3b8] ;  /* 0x0000ee00ff02cb82 */ /* 0x002e620000000800 */
        /* <DEDUP_REMOVED lines=16> */
[C---:B------:R-:W-:Y:S03]  /*9020*/  IADD3 R11, PT, PT, R144.reuse, -0x80, RZ ;  /* 0xffffff80900b7810 */ /* 0x040fe60007ffe0ff */
[----:B------:R-:W-:Y:S04]  /*9030*/  IMAD R5, R5, R2, RZ ;  /* 0x0000000205057224 */ /* 0x000fe800078e02ff */
[----:B------:R-:W-:Y:S01]  /*9040*/  IMAD.HI.U32 R9, R7, R5, R6 ;  /* 0x0000000507097227 */ /* 0x000fe200078e0006 */
[----:B------:R-:W-:Y:S04]  /*9050*/  IADD3 R5, PT, PT, R144, -0x40, RZ ;  /* 0xffffffc090057810 */ /* 0x000fe80007ffe0ff */
        /* <DEDUP_REMOVED lines=12> */
[-C--:B------:R-:W-:Y:S02]  /*9120*/  LOP3.LUT R11, R11, R4.reuse, RZ, 0x3c, !PT ;  /* 0x000000040b0b7212 */ /* 0x080fe400078e3cff */
[----:B------:R-:W-:Y:S01]  /*9130*/  LOP3.LUT R5, RZ, R4, RZ, 0x33, !PT ;  /* 0x00000004ff057212 */ /* 0x000fe200078e33ff */
        /* <DEDUP_REMOVED lines=10> */
[----:B------:R-:W-:Y:S11]  /*91e0*/  ISETP.GE.U32.AND P5, PT, R6, R2, PT ;  /* 0x000000020600720c */ /* 0x000ff60003fa6070 */
[----:B------:R-:W-:Y:S02]  /*91f0*/  @!UPT UIADD3 URZ, UPT, UPT, URZ, URZ, URZ ;  /* 0x000000fffffff290 */ /* 0x000fe4000fffe0ff */
[----:B------:R-:W-:Y:S01]  /*9200*/  @P5 VIADD R9, R9, 0x1 ;  /* 0x0000000109095836 */ /* 0x000fe20000000000 */
[----:B------:R-:W-:Y:S11]  /*9210*/  ISETP.GE.AND P5, PT, R11, RZ, PT ;  /* 0x000000ff0b00720c */ /* 0x000ff60003fa6270 */
[----:B------:R-:W-:Y:S02]  /*9220*/  @!UPT UIADD3 URZ, UPT, UPT, URZ, URZ, URZ ;  /* 0x000000fffffff290 */ /* 0x000fe4000fffe0ff */
        /* <DEDUP_REMOVED lines=24> */
.L_x_4395:
        /* <DEDUP_REMOVED lines=37> */
.L_x_4394:
[C---:B------:R-:W-:Y:S01]  /*9600*/  IADD3 R16, PT, PT, R142.reuse, -0x1f, RZ ;  /* 0xffffffe18e107810 */ /* 0x040fe20007ffe0ff */
[----:B------:R-:W-:Y:S01]  /*9610*/  LDSM.16.MT88.4 R92, [R114+0x6000] ;  /* 0x00600000725c783b */ /* 0x000fe20000004200 */
[----:B--2---:R-:W-:Y:S02]  /*9620*/  IADD3 R5, PT, PT, R142, -0xf, RZ ;  /* 0xfffffff18e057810 */ /* 0x004fe40007ffe0ff */
[----:B------:R-:W-:Y:S02]  /*9630*/  I2FP.F32.U32 R16, R16 ;  /* 0x0000001000107245 */ /* 0x000fe40000201000 */
[----:B-1----:R-:W-:Y:S02]  /*9640*/  I2FP.F32.U32 R2, R142 ;  /* 0x0000008e00027245 */ /* 0x002fe40000201000 */
[----:B------:R-:W-:Y:S01]  /*9650*/  I2FP.F32.U32 R5, R5 ;  /* 0x0000000500057245 */ /* 0x000fe20000201000 */
[-C--:B------:R-:W-:Y:S01]  /*9660*/  FFMA.FTZ R32, R0, R16.reuse, R157 ;  /* 0x0000001000207223 */ /* 0x080fe2000001009d */
[----:B------:R-:W-:Y:S01]  /*9670*/  IADD3 R20, PT, PT, R142, -0x20, RZ ;  /* 0xffffffe08e147810 */ /* 0x000fe20007ffe0ff */
[----:B------:R-:W-:Y:S01]  /*9680*/  FFMA.FTZ R16, R0, R16, R3 ;  /* 0x0000001000107223 */ /* 0x000fe20000010003 */
[----:B------:R-:W-:Y:S01]  /*9690*/  IADD3 R7, PT, PT, R142, -0x10, RZ ;  /* 0xfffffff08e077810 */ /* 0x000fe20007ffe0ff */
[-C--:B------:R-:W-:Y:S01]  /*96a0*/  FFMA.FTZ R101, R0, R2.reuse, R101 ;  /* 0x0000000200657223 */ /* 0x080fe20000010065 */
[----:B------:R-:W-:Y:S01]  /*96b0*/  IADD3 R3, PT, PT, R142, -0x8, RZ ;  /* 0xfffffff88e037810 */ /* 0x000fe20007ffe0ff */
[CC--:B------:R-:W-:Y:S01]  /*96c0*/  FFMA.FTZ R146, R0.reuse, R5.reuse, R146 ;  /* 0x0000000500927223 */ /* 0x0c0fe20000010092 */
[C---:B------:R-:W-:Y:S01]  /*96d0*/  FFMA.FTZ R105, R0.reuse, R2, R105 ;  /* 0x0000000200697223 */ /* 0x040fe20000010069 */
[----:B------:R-:W-:Y:S01]  /*96e0*/  FFMA.FTZ R154, R0, R5, R154 ;  /* 0x00000005009a7223 */ /* 0x000fe2000001009a */
[----:B------:R-:W-:Y:S02]  /*96f0*/  I2FP.F32.U32 R20, R20 ;  /* 0x0000001400147245 */ /* 0x000fe40000201000 */
[C---:B------:R-:W-:Y:S02]  /*9700*/  IADD3 R12, PT, PT, R142.reuse, -0x18, RZ ;  /* 0xffffffe88e0c7810 */ /* 0x040fe40007ffe0ff */
[----:B------:R-:W-:Y:S01]  /*9710*/  IADD3 R2, PT, PT, R142, -0x17, RZ ;  /* 0xffffffe98e027810 */ /* 0x000fe20007ffe0ff */
[-C--:B------:R-:W-:Y:S01]  /*9720*/  FFMA.FTZ R151, R0, R20.reuse, R151 ;  /* 0x0000001400977223 */ /* 0x080fe20000010097 */
[----:B------:R-:W-:Y:S01]  /*9730*/  IADD3 R5, PT, PT, R142, 0x1, RZ ;  /* 0x000000018e057810 */ /* 0x000fe20007ffe0ff */
[C---:B------:R-:W-:Y:S01]  /*9740*/  FFMA.FTZ R20, R0.reuse, R20, R149 ;  /* 0x0000001400147223 */ /* 0x040fe20000010095 */
[----:B------:R-:W-:Y:S02]  /*9750*/  I2FP.F32.U32 R7, R7 ;  /* 0x0000000700077245 */ /* 0x000fe40000201000 */
[----:B------:R-:W-:Y:S02]  /*9760*/  I2FP.F32.U32 R3, R3 ;  /* 0x0000000300037245 */ /* 0x000fe40000201000 */
[----:B------:R-:W-:Y:S01]  /*9770*/  I2FP.F32.U32 R12, R12 ;  /* 0x0000000c000c7245 */ /* 0x000fe20000201000 */
[C---:B------:R-:W-:Y:S01]  /*9780*/  FFMA.FTZ R148, R0.reuse, R7, R148 ;  /* 0x0000000700947223 */ /* 0x040fe20000010094 */
[----:B------:R-:W-:Y:S01]  /*9790*/  I2FP.F32.U32 R2, R2 ;  /* 0x0000000200027245 */ /* 0x000fe20000201000 */
[C---:B------:R-:W-:Y:S01]  /*97a0*/  FFMA.FTZ R110, R0.reuse, R3, R110 ;  /* 0x00000003006e7223 */ /* 0x040fe2000001006e */
[----:B------:R-:W-:Y:S01]  /*97b0*/  I2FP.F32.U32 R5, R5 ;  /* 0x0000000500057245 */ /* 0x000fe20000201000 */
[C---:B------:R-:W-:Y:S01]  /*97c0*/  FFMA.FTZ R156, R0.reuse, R7, R156 ;  /* 0x00000007009c7223 */ /* 0x040fe2000001009c */
[----:B------:R-:W-:Y:S01]  /*97d0*/  FFMA.FTZ R152, R0, R3, R152 ;  /* 0x0000000300987223 */ /* 0x000fe20000010098 */
[----:B------:R-:W-:Y:S01]  /*97e0*/  IADD3 R7, PT, PT, R142, -0x7, RZ ;  /* 0xfffffff98e077810 */ /* 0x000fe20007ffe0ff */
[----:B------:R-:W-:Y:S01]  /*97f0*/  FFMA.FTZ R28, R0, R12, R159 ;  /* 0x0000000c001c7223 */ /* 0x000fe2000001009f */
[----:B------:R-:W-:Y:S01]  /*9800*/  IADD3 R3, PT, PT, R142, 0x9, RZ ;  /* 0x000000098e037810 */ /* 0x000fe20007ffe0ff */
[CC--:B------:R-:W-:Y:S01]  /*9810*/  FFMA.FTZ R24, R0.reuse, R2.reuse, R155 ;  /* 0x0000000200187223 */ /* 0x0c0fe2000001009b */
[CC--:B------:R-:W-:Y:S01]  /*9820*/  FFMA.FTZ R100, R0.reuse, R5.reuse, R100 ;  /* 0x0000000500647223 */ /* 0x0c0fe20000010064 */
[C---:B------:R-:W-:Y:S01]  /*9830*/  FFMA.FTZ R104, R0.reuse, R5, R104 ;  /* 0x0000000500687223 */ /* 0x040fe20000010068 */
[----:B------:R-:W-:Y:S01]  /*9840*/  FMNMX3.FTZ R5, R85, R151, R32, !PT ;  /* 0x0000009755057276 */ /* 0x000fe20007810020 */
[C---:B------:R-:W-:Y:S01]  /*9850*/  FFMA.FTZ R8, R0.reuse, R2, R8 ;  /* 0x0000000200087223 */ /* 0x040fe20000010008 */
[----:B------:R-:W-:Y:S01]  /*9860*/  I2FP.F32.U32 R7, R7 ;  /* 0x0000000700077245 */ /* 0x000fe20000201000 */
[----:B------:R-:W-:Y:S01]  /*9870*/  FFMA.FTZ R12, R0, R12, R153 ;  /* 0x0000000c000c7223 */ /* 0x000fe20000010099 */
[----:B------:R-:W-:Y:S02]  /*9880*/  I2FP.F32.U32 R3, R3 ;  /* 0x0000000300037245 */ /* 0x000fe40000201000 */
[----:B------:R-:W-:Y:S01]  /*9890*/  IADD3 R2, PT, PT, R142, 0x8, RZ ;  /* 0x000000088e027810 */ /* 0x000fe20007ffe0ff */
[C---:B------:R-:W-:Y:S01]  /*98a0*/  FFMA.FTZ R150, R0.reuse, R7, R150 ;  /* 0x0000000700967223 */ /* 0x040fe20000010096 */
[----:B------:R-:W-:Y:S01]  /*98b0*/  FMNMX3.FTZ R5, R5, R28, R24, !PT ;  /* 0x0000001c05057276 */ /* 0x000fe20007810018 */
[CC--:B------:R-:W-:Y:S01]  /*98c0*/  FFMA.FTZ R97, R0.reuse, R3.reuse, R97 ;  /* 0x0000000300617223 */ /* 0x0c0fe20000010061 */
[----:B------:R-:W-:Y:S01]  /*98d0*/  I2FP.F32.U32 R2, R2 ;  /* 0x0000000200027245 */ /* 0x000fe20000201000 */
[C---:B------:R-:W-:Y:S01]  /*98e0*/  FFMA.FTZ R96, R0.reuse, R3, R96 ;  /* 0x0000000300607223 */ /* 0x040fe20000010060 */
[----:B------:R-:W-:Y:S01]  /*98f0*/  FMNMX3.FTZ R3, R5, R156, R154, !PT ;  /* 0x0000009c05037276 */ /* 0x000fe2000781009a */
[----:B------:R-:W-:Y:S01]  /*9900*/  FFMA.FTZ R108, R0, R7, R108 ;  /* 0x00000007006c7223 */ /* 0x000fe2000001006c */
[----:B------:R-:W-:Y:S01]  /*9910*/  IADD3 R91, PT, PT, R142, 0x10, RZ ;  /* 0x000000108e5b7810 */ /* 0x000fe20007ffe0ff */
[-C--:B------:R-:W-:Y:S01]  /*9920*/  FFMA.FTZ R98, R0, R2.reuse, R98 ;  /* 0x0000000200627223 */ /* 0x080fe20000010062 */
[----:B------:R-:W-:Y:S01]  /*9930*/  IADD3 R7, PT, PT, R142, 0x11, RZ ;  /* 0x000000118e077810 */ /* 0x000fe20007ffe0ff */
[----:B------:R-:W-:Y:S01]  /*9940*/  FFMA.FTZ R99, R0, R2, R99 ;  /* 0x0000000200637223 */ /* 0x000fe20000010063 */
[----:B------:R-:W-:Y:S02]  /*9950*/  FMNMX3.FTZ R2, R3, R152, R150, !PT ;  /* 0x0000009803027276 */ /* 0x000fe40007810096 */
[----:B------:R-:W-:Y:S02]  /*9960*/  I2FP.F32.U32 R91, R91 ;  /* 0x0000005b005b7245 */ /* 0x000fe40000201000 */
[----:B------:R-:W-:Y:S02]  /*9970*/  I2FP.F32.U32 R7, R7 ;  /* 0x0000000700077245 */ /* 0x000fe40000201000 */
[----:B------:R-:W-:Y:S01]  /*9980*/  IADD3 R5, PT, PT, R142, 0x19, RZ ;  /* 0x000000198e057810 */ /* 0x000fe20007ffe0ff */
[----:B------:R-:W-:Y:S01]  /*9990*/  FFMA.FTZ R89, R0, R91, R89 ;  /* 0x0000005b00597223 */ /* 0x000fe20000010059 */
[----:B------:R-:W-:Y:S01]  /*99a0*/  IADD3 R4, PT, PT, R142, 0x18, RZ ;  /* 0x000000188e047810 */ /* 0x000fe20007ffe0ff */
[----:B------:R-:W-:Y:S01]  /*99b0*/  FFMA.FTZ R88, R0, R7, R88 ;  /* 0x0000000700587223 */ /* 0x000fe20000010058 */
[----:B------:R-:W-:Y:S01]  /*99c0*/  FMNMX3.FTZ R2, R2, R105, R104, !PT ;  /* 0x0000006902027276 */ /* 0x000fe20007810068 */
[----:B------:R-:W-:Y:S01]  /*99d0*/  FFMA.FTZ R91, R0, R91, R161 ;  /* 0x0000005b005b7223 */ /* 0x000fe200000100a1 */
[----:B------:R-:W-:Y:S01]  /*99e0*/  FMNMX3.FTZ R9, R84, R20, R16, !PT ;  /* 0x0000001454097276 */ /* 0x000fe20007810010 */
[----:B------:R-:W-:Y:S01]  /*99f0*/  FFMA.FTZ R90, R0, R7, R90 ;  /* 0x00000007005a7223 */ /* 0x000fe2000001005a */
[----:B------:R-:W-:Y:S02]  /*9a00*/  I2FP.F32.U32 R5, R5 ;  /* 0x0000000500057245 */ /* 0x000fe40000201000 */
[----:B------:R-:W-:Y:S02]  /*9a10*/  I2FP.F32.U32 R4, R4 ;  /* 0x0000000400047245 */ /* 0x000fe40000201000 */
[----:B------:R-:W-:Y:S01]  /*9a20*/  FMNMX3.FTZ R2, R2, R99, R96, !PT ;  /* 0x0000006302027276 */ /* 0x000fe20007810060 */
[C---:B------:R-:W-:Y:S01]  /*9a30*/  FFMA.FTZ R86, R0.reuse, R5, R86 ;  /* 0x0000000500567223 */ /* 0x040fe20000010056 */
[----:B------:R-:W-:Y:S01]  /*9a40*/  FMNMX3.FTZ R9, R9, R12, R8, !PT ;  /* 0x0000000c09097276 */ /* 0x000fe20007810008 */
[----:B------:R-:W-:Y:S01]  /*9a50*/  FFMA.FTZ R87, R0, R4, R87 ;  /* 0x0000000400577223 */ /* 0x000fe20000010057 */
        /* <DEDUP_REMOVED lines=10> */
[----:B------:R-:W-:Y:S02]  /*9b00*/  FMNMX3.FTZ R6, R6, R98, R97, !PT ;  /* 0x0000006206067276 */ /* 0x000fe40007810061 */
[----:B------:R-:W-:Y:S02]  /*9b10*/  IADD3 R142, PT, PT, R142, -0x40, RZ ;  /* 0xffffffc08e8e7810 */ /* 0x000fe40007ffe0ff */
[----:B------:R-:W-:Y:S04]  /*9b20*/  FMNMX3.FTZ R6, R6, R91, R90, !PT ;  /* 0x0000005b06067276 */ /* 0x000fe8000781005a */
[----:B------:R-:W-:Y:S05]  /*9b30*/  FMNMX3.FTZ R9, R6, R103, R102, !PT ;  /* 0x0000006706097276 */ /* 0x000fea0007810066 */
        /* <DEDUP_REMOVED lines=13> */
[----:B------:R-:W1:Y:S01]  /*9c10*/  MUFU.EX2 R4, R4 ;  /* 0x0000000400047308 */ /* 0x000e620000000800 */
[----:B------:R-:W-:Y:S01]  /*9c20*/  FADD.FTZ R5, -R3, R84 ;  /* 0x0000005403057221 */ /* 0x000fe20000010100 */
[--C-:B------:R-:W-:Y:S01]  /*9c30*/  FFMA.FTZ R9, R151, UR4, -R85.reuse ;  /* 0x0000000497097c23 */ /* 0x100fe20008010855 */
[--C-:B------:R-:W-:Y:S01]  /*9c40*/  FFMA.FTZ R84, R32, UR4, -R85.reuse ;  /* 0x0000000420547c23 */ /* 0x100fe20008010855 */
[--C-:B------:R-:W-:Y:S01]  /*9c50*/  FFMA.FTZ R104, R104, UR4, -R85.reuse ;  /* 0x0000000468687c23 */ /* 0x100fe20008010855 */
[----:B------:R-:W-:Y:S01]  /*9c60*/  FMUL.FTZ R5, R5, UR4 ;  /* 0x0000000405057c20 */ /* 0x000fe20008410000 */
[--C-:B------:R-:W-:Y:S01]  /*9c70*/  FFMA.FTZ R96, R96, UR4, -R85.reuse ;  /* 0x0000000460607c23 */ /* 0x100fe20008010855 */
[--C-:B------:R-:W-:Y:S03]  /*9c80*/  FFMA.FTZ R87, R87, UR4, -R85.reuse ;  /* 0x0000000457577c23 */ /* 0x100fe60008010855 */
[----:B------:R-:W-:Y:S10]  /*9c90*/  MUFU.EX2 R9, R9 ;  /* 0x0000000900097308 */ /* 0x000ff40000000800 */
[----:B------:R-:W-:Y:S01]  /*9ca0*/  MUFU.EX2 R84, R84 ;  /* 0x0000005400547308 */ /* 0x000fe20000000800 */
[C---:B-1----:R-:W-:Y:S01]  /*9cb0*/  FMUL.FTZ R34, R4.reuse, R54 ;  /* 0x0000003604227220 */ /* 0x042fe20000410000 */
[C---:B------:R-:W-:Y:S08]  /*9cc0*/  FMUL.FTZ R11, R4.reuse, R79 ;  /* 0x0000004f040b7220 */ /* 0x040ff00000410000 */
[----:B------:R-:W1:Y:S01]  /*9cd0*/  MUFU.EX2 R54, R5 ;  /* 0x0000000500367308 */ /* 0x000e620000000800 */
[----:B------:R-:W-:Y:S01]  /*9ce0*/  FMUL.FTZ R79, R3, UR4 ;  /* 0x00000004034f7c20 */ /* 0x000fe20008410000 */
[C---:B------:R-:W-:Y:S01]  /*9cf0*/  FMUL.FTZ R10, R4.reuse, R78 ;  /* 0x0000004e040a7220 */ /* 0x040fe20000410000 */
[C---:B------:R-:W-:Y:S01]  /*9d00*/  FMUL.FTZ R19, R4.reuse, R71 ;  /* 0x0000004704137220 */ /* 0x040fe20000410000 */
[C---:B------:R-:W-:Y:S01]  /*9d10*/  FMUL.FTZ R35, R4.reuse, R55 ;  /* 0x0000003704237220 */ /* 0x040fe20000410000 */
[----:B------:R-:W-:Y:S01]  /*9d20*/  FMUL.FTZ R18, R4, R70 ;  /* 0x0000004604127220 */ /* 0x000fe20000410000 */
[----:B------:R-:W-:Y:S01]  /*9d30*/  FSEL R79, R79, RZ, P0 ;  /* 0x000000ff4f4f7208 */ /* 0x000fe20000000000 */
[--C-:B------:R-:W-:Y:S01]  /*9d40*/  FFMA.FTZ R55, R28, UR4, -R85.reuse ;  /* 0x000000041c377c23 */ /* 0x100fe20008010855 */
[----:B------:R-:W-:Y:S01]  /*9d50*/  FFMA.FTZ R70, R24, UR4, -R85 ;  /* 0x0000000418467c23 */ /* 0x000fe20008010855 */
[C---:B------:R-:W-:Y:S01]  /*9d60*/  FMUL.FTZ R14, R4.reuse, R74 ;  /* 0x0000004a040e7220 */ /* 0x040fe20000410000 */
[----:B------:R-:W-:Y:S01]  /*9d70*/  FMUL.FTZ R15, R4, R75 ;  /* 0x0000004b040f7220 */ /* 0x000fe20000410000 */
[--C-:B------:R-:W-:Y:S01]  /*9d80*/  FFMA.FTZ R107, R20, UR4, -R79.reuse ;  /* 0x00000004146b7c23 */ /* 0x100fe2000801084f */
[--C-:B------:R-:W-:Y:S01]  /*9d90*/  FFMA.FTZ R106, R16, UR4, -R79.reuse ;  /* 0x00000004106a7c23 */ /* 0x100fe2000801084f */
[--C-:B------:R-:W-:Y:S01]  /*9da0*/  FFMA.FTZ R78, R12, UR4, -R79.reuse ;  /* 0x000000040c4e7c23 */ /* 0x100fe2000801084f */
[----:B------:R-:W-:Y:S01]  /*9db0*/  FFMA.FTZ R71, R8, UR4, -R79 ;  /* 0x0000000408477c23 */ /* 0x000fe2000801084f */
[C---:B-1----:R-:W-:Y:S01]  /*9dc0*/  FMUL.FTZ R12, R54.reuse, R72 ;  /* 0x00000048360c7220 */ /* 0x042fe20000410000 */
[----:B------:R-:W-:Y:S01]  /*9dd0*/  FMUL.FTZ R13, R54, R73 ;  /* 0x00000049360d7220 */ /* 0x000fe20000410000 */
[----:B------:R-:W-:Y:S01]  /*9de0*/  MUFU.EX2 R55, R55 ;  /* 0x0000003700377308 */ /* 0x000fe20000000800 */
[----:B------:R-:W1:Y:S01]  /*9df0*/  LDSM.16.MT88.4 R72, [R112+0x6000] ;  /* 0x006000007048783b */ /* 0x000e620000004200 */
[C---:B------:R-:W-:Y:S01]  /*9e00*/  FMUL.FTZ R22, R4.reuse, R66 ;  /* 0x0000004204167220 */ /* 0x040fe20000410000 */
[----:B------:R-:W-:Y:S07]  /*9e10*/  FMUL.FTZ R23, R4, R67 ;  /* 0x0000004304177220 */ /* 0x000fee0000410000 */
[----:B------:R-:W-:Y:S01]  /*9e20*/  MUFU.EX2 R78, R78 ;  /* 0x0000004e004e7308 */ /* 0x000fe20000000800 */
[C---:B------:R-:W-:Y:S01]  /*9e30*/  FMUL.FTZ R20, R54.reuse, R64 ;  /* 0x0000004036147220 */ /* 0x040fe20000410000 */
[----:B------:R-:W-:Y:S01]  /*9e40*/  FMUL.FTZ R21, R54, R65 ;  /* 0x0000004136157220 */ /* 0x000fe20000410000 */
        /* <DEDUP_REMOVED lines=12> */
[C---:B------:R-:W-:Y:S07]  /*9f10*/  FFMA.FTZ R147, R4.reuse, R147, R9 ;  /* 0x0000009304937223 */ /* 0x040fee0000010009 */
[----:B------:R-:W3:Y:S01]  /*9f20*/  MUFU.EX2 R106, R106 ;  /* 0x0000006a006a7308 */ /* 0x000ee20000000800 */
[C---:B------:R-:W-:Y:S01]  /*9f30*/  FMUL.FTZ R7, R4.reuse, R83 ;  /* 0x0000005304077220 */ /* 0x040fe20000410000 */
[C---:B------:R-:W-:Y:S01]  /*9f40*/  FMUL.FTZ R46, R4.reuse, R46 ;  /* 0x0000002e042e7220 */ /* 0x040fe20000410000 */
[C---:B------:R-:W-:Y:S01]  /*9f50*/  FMUL.FTZ R47, R4.reuse, R47 ;  /* 0x0000002f042f7220 */ /* 0x040fe20000410000 */
[C---:B------:R-:W-:Y:S01]  /*9f60*/  FMUL.FTZ R50, R4.reuse, R50 ;  /* 0x0000003204327220 */ /* 0x040fe20000410000 */
[----:B------:R-:W-:Y:S01]  /*9f70*/  FMUL.FTZ R51, R4, R51 ;  /* 0x0000003304337220 */ /* 0x000fe20000410000 */
[----:B------:R-:W4:Y:S01]  /*9f80*/  LDSM.16.MT88.4 R64, [R114+0x7000] ;  /* 0x007000007240783b */ /* 0x000f220000004200 */
[C---:B------:R-:W-:Y:S01]  /*9f90*/  FMUL.FTZ R4, R54.reuse, R80 ;  /* 0x0000005036047220 */ /* 0x040fe20000410000 */
[C---:B------:R-:W-:Y:S01]  /*9fa0*/  FMUL.FTZ R5, R54.reuse, R81 ;  /* 0x0000005136057220 */ /* 0x040fe20000410000 */
[----:B--2---:R-:W-:Y:S01]  /*9fb0*/  F2FP.BF16.F32.PACK_AB R82, R71, R78 ;  /* 0x0000004e4752723e */ /* 0x004fe200000010ff */
[----:B------:R-:W-:Y:S01]  /*9fc0*/  FMUL.FTZ R8, R54, R76 ;  /* 0x0000004c36087220 */ /* 0x000fe20000410000 */
[----:B------:R-:W-:Y:S01]  /*9fd0*/  F2FP.BF16.F32.PACK_AB R81, R84, R9 ;  /* 0x000000095451723e */ /* 0x000fe200000010ff */
[----:B------:R-:W-:Y:S01]  /*9fe0*/  FMUL.FTZ R9, R54, R77 ;  /* 0x0000004d36097220 */ /* 0x000fe20000410000 */
[----:B------:R-:W-:Y:S01]  /*9ff0*/  F2FP.BF16.F32.PACK_AB R83, R70, R55 ;  /* 0x000000374653723e */ /* 0x000fe200000010ff */
[----:B------:R-:W-:Y:S01]  /*a000*/  FMUL.FTZ R28, R54, R56 ;  /* 0x00000038361c7220 */ /* 0x000fe20000410000 */
[----:B---3--:R-:W-:Y:S01]  /*a010*/  F2FP.BF16.F32.PACK_AB R80, R106, R107 ;  /* 0x0000006b6a50723e */ /* 0x008fe200000010ff */
[C---:B------:R-:W-:Y:S01]  /*a020*/  FMUL.FTZ R29, R54.reuse, R57 ;  /* 0x00000039361d7220 */ /* 0x040fe20000410000 */
[C---:B------:R-:W-:Y:S01]  /*a030*/  FMUL.FTZ R24, R54.reuse, R60 ;  /* 0x0000003c36187220 */ /* 0x040fe20000410000 */
[----:B------:R-:W2:Y:S01]  /*a040*/  LDSM.16.MT88.4 R56, [R112+0x7000] ;  /* 0x007000007038783b */ /* 0x000ea20000004200 */
[----:B------:R-:W-:Y:S01]  /*a050*/  FMUL.FTZ R25, R54, R61 ;  /* 0x0000003d36197220 */ /* 0x000fe20000410000 */
[--C-:B------:R-:W-:Y:S01]  /*a060*/  FFMA.FTZ R98, R98, UR4, -R79.reuse ;  /* 0x0000000462627c23 */ /* 0x100fe2000801084f */
[----:B------:R-:W-:Y:S01]  /*a070*/  FMUL.FTZ R16, R54, R68 ;  /* 0x0000004436107220 */ /* 0x000fe20000410000 */
[C---:B------:R-:W-:Y:S01]  /*a080*/  HMMA.16816.F32.BF16 R4, R80.reuse, R92, R4 ;  /* 0x0000005c5004723c */ /* 0x040fe20000041804 */
[----:B------:R-:W-:Y:S03]  /*a090*/  MUFU.EX2 R96, R96 ;  /* 0x0000006000607308 */ /* 0x000fe60000000800 */
[----:B------:R-:W-:Y:S01]  /*a0a0*/  LDSM.16.MT88.4 R60, [R114+0x6400] ;  /* 0x00640000723c783b */ /* 0x000fe20000004200 */
[--C-:B------:R-:W-:Y:S01]  /*a0b0*/  FFMA.FTZ R68, R148, UR4, -R79.reuse ;  /* 0x0000000494447c23 */ /* 0x100fe2000801084f */
[--C-:B------:R-:W-:Y:S01]  /*a0c0*/  FFMA.FTZ R93, R108, UR4, -R79.reuse ;  /* 0x000000046c5d7c23 */ /* 0x100fe2000801084f */
[C---:B------:R-:W-:Y:S01]  /*a0d0*/  FMUL.FTZ R17, R54.reuse, R69 ;  /* 0x0000004536117220 */ /* 0x040fe20000410000 */
[C---:B------:R-:W-:Y:S03]  /*a0e0*/  HMMA.16816.F32.BF16 R8, R80.reuse, R94, R8 ;  /* 0x0000005e5008723c */ /* 0x040fe60000041808 */
[----:B------:R-:W-:Y:S01]  /*a0f0*/  MUFU.EX2 R68, R68 ;  /* 0x0000004400447308 */ /* 0x000fe20000000800 */
[C---:B------:R-:W-:Y:S01]  /*a100*/  FMUL.FTZ R32, R54.reuse, R52 ;  /* 0x0000003436207220 */ /* 0x040fe20000410000 */
[--C-:B------:R-:W-:Y:S01]  /*a110*/  FFMA.FTZ R52, R97, UR4, -R79.reuse ;  /* 0x0000000461347c23 */ /* 0x100fe2000801084f */
[----:B------:R-:W-:Y:S01]  /*a120*/  FMUL.FTZ R33, R54, R53 ;  /* 0x0000003536217220 */ /* 0x000fe20000410000 */
[--C-:B------:R-:W-:Y:S01]  /*a130*/  FFMA.FTZ R53, R101, UR4, -R79.reuse ;  /* 0x0000000465357c23 */ /* 0x100fe2000801084f */
[C---:B-1----:R-:W-:Y:S05]  /*a140*/  HMMA.16816.F32.BF16 R12, R80.reuse, R72, R12 ;  /* 0x00000048500c723c */ /* 0x042fea000004180c */
[----:B------:R-:W-:Y:S01]  /*a150*/  MUFU.EX2 R93, R93 ;  /* 0x0000005d005d7308 */ /* 0x000fe20000000800 */
[--C-:B------:R-:W-:Y:S01]  /*a160*/  FFMA.FTZ R101, R100, UR4, -R79.reuse ;  /* 0x0000000464657c23 */ /* 0x100fe2000801084f */
[C---:B------:R-:W-:Y:S01]  /*a170*/  FMUL.FTZ R36, R54.reuse, R36 ;  /* 0x0000002436247220 */ /* 0x040fe20000410000 */
[C---:B------:R-:W-:Y:S01]  /*a180*/  FMUL.FTZ R37, R54.reuse, R37 ;  /* 0x0000002536257220 */ /* 0x040fe20000410000 */
[C---:B------:R-:W-:Y:S01]  /*a190*/  FMUL.FTZ R40, R54.reuse, R40 ;  /* 0x0000002836287220 */ /* 0x040fe20000410000 */
[----:B------:R-:W-:Y:S01]  /*a1a0*/  FMUL.FTZ R41, R54, R41 ;  /* 0x0000002936297220 */ /* 0x000fe20000410000 */
[C---:B------:R-:W-:Y:S04]  /*a1b0*/  HMMA.16816.F32.BF16 R16, R80.reuse, R74, R16 ;  /* 0x0000004a5010723c */ /* 0x040fe80000041810 */
[----:B------:R-:W-:Y:S01]  /*a1c0*/  MUFU.EX2 R100, R53 ;  /* 0x0000003500647308 */ /* 0x000fe20000000800 */
[----:B------:R-:W-:Y:S01]  /*a1d0*/  FFMA.FTZ R74, R90, UR4, -R79 ;  /* 0x000000045a4a7c23 */ /* 0x000fe2000801084f */
[----:B------:R-:W-:Y:S01]  /*a1e0*/  FFMA.FTZ R69, R156, UR4, -R85 ;  /* 0x000000049c457c23 */ /* 0x000fe20008010855 */
[C---:B------:R-:W-:Y:S01]  /*a1f0*/  FMUL.FTZ R44, R54.reuse, R44 ;  /* 0x0000002c362c7220 */ /* 0x040fe20000410000 */
[C---:B------:R-:W-:Y:S01]  /*a200*/  FMUL.FTZ R45, R54.reuse, R45 ;  /* 0x0000002d362d7220 */ /* 0x040fe20000410000 */
[C---:B------:R-:W-:Y:S01]  /*a210*/  FMUL.FTZ R48, R54.reuse, R48 ;  /* 0x0000003036307220 */ /* 0x040fe20000410000 */
[C---:B----4-:R-:W-:Y:S04]  /*a220*/  HMMA.16816.F32.BF16 R20, R80.reuse, R64, R20 ;  /* 0x000000405014723c */ /* 0x050fe80000041814 */
[----:B------:R-:W-:Y:S01]  /*a230*/  MUFU.EX2 R101, R101 ;  /* 0x0000006500657308 */ /* 0x000fe20000000800 */
[C---:B------:R-:W-:Y:S01]  /*a240*/  FMUL.FTZ R49, R54.reuse, R49 ;  /* 0x0000003136317220 */ /* 0x040fe20000410000 */
[----:B------:R-:W-:Y:S08]  /*a250*/  FFMA.FTZ R107, R54, R145, R107 ;  /* 0x00000091366b7223 */ /* 0x000ff0000001006b */
[----:B------:R-:W-:Y:S01]  /*a260*/  MUFU.EX2 R69, R69 ;  /* 0x0000004500457308 */ /* 0x000fe20000000800 */
[----:B------:R-:W-:Y:S01]  /*a270*/  FFMA.FTZ R73, R89, UR4, -R85 ;  /* 0x0000000459497c23 */ /* 0x000fe20008010855 */
[--C-:B------:R-:W-:Y:S01]  /*a280*/  FFMA.FTZ R89, R103, UR4, -R79.reuse ;  /* 0x0000000467597c23 */ /* 0x100fe2000801084f */
[C---:B------:R-:W-:Y:S07]  /*a290*/  HMMA.16816.F32.BF16 R24, R80.reuse, R66, R24 ;  /* 0x000000425018723c */ /* 0x040fee0000041818 */
[----:B------:R1:W-:Y:S01]  /*a2a0*/  MUFU.EX2 R97, R98 ;  /* 0x0000006200617308 */ /* 0x0003e20000000800 */
[--C-:B------:R-:W-:Y:S01]  /*a2b0*/  FFMA.FTZ R67, R146, UR4, -R79.reuse ;  /* 0x0000000492437c23 */ /* 0x100fe2000801084f */
[----:B------:R-:W-:Y:S01]  /*a2c0*/  FFMA.FTZ R66, R110, UR4, -R79 ;  /* 0x000000046e427c23 */ /* 0x000fe2000801084f */
[----:B------:R-:W-:Y:S01]  /*a2d0*/  FADD.FTZ R107, R106, R107 ;  /* 0x0000006b6a6b7221 */ /* 0x000fe20000010000 */
[--C-:B------:R-:W-:Y:S01]  /*a2e0*/  FFMA.FTZ R64, R154, UR4, -R85.reuse ;  /* 0x000000049a407c23 */ /* 0x100fe20008010855 */
[--C-:B------:R-:W-:Y:S01]  /*a2f0*/  FFMA.FTZ R65, R152, UR4, -R85.reuse ;  /* 0x0000000498417c23 */ /* 0x100fe20008010855 */
[C---:B--2---:R-:W-:Y:S04]  /*a300*/  HMMA.16816.F32.BF16 R28, R80.reuse, R56, R28 ;  /* 0x00000038501c723c */ /* 0x044fe8000004181c */
[----:B------:R-:W-:Y:S01]  /*a310*/  MUFU.EX2 R67, R67 ;  /* 0x0000004300437308 */ /* 0x000fe20000000800 */
[--C-:B------:R-:W-:Y:S01]  /*a320*/  FFMA.FTZ R92, R150, UR4, -R85.reuse ;  /* 0x00000004965c7c23 */ /* 0x100fe20008010855 */
[--C-:B------:R-:W-:Y:S08]  /*a330*/  FFMA.FTZ R94, R105, UR4, -R85.reuse ;  /* 0x00000004695e7c23 */ /* 0x100ff00008010855 */
[----:B------:R-:W-:Y:S01]  /*a340*/  MUFU.EX2 R64, R64 ;  /* 0x0000004000407308 */ /* 0x000fe20000000800 */
[----:B------:R-:W-:Y:S01]  /*a350*/  FFMA.FTZ R95, R99, UR4, -R85 ;  /* 0x00000004635f7c23 */ /* 0x000fe20008010855 */
[----:B-1----:R-:W-:Y:S01]  /*a360*/  FFMA.FTZ R98, R102, UR4, -R79 ;  /* 0x0000000466627c23 */ /* 0x002fe2000801084f */
[C---:B------:R-:W-:Y:S01]  /*a370*/  HMMA.16816.F32.BF16 R32, R80.reuse, R58, R32 ;  /* 0x0000003a5020723c */ /* 0x040fe20000041820 */
[----:B------:R-:W1:Y:S06]  /*a380*/  LDSM.16.MT88.4 R56, [R114+0x8000] ;  /* 0x008000007238783b */ /* 0x000e6c0000004200 */
[----:B------:R-:W-:Y:S01]  /*a390*/  MUFU.EX2 R65, R65 ;  /* 0x0000004100417308 */ /* 0x000fe20000000800 */
[----:B------:R-:W-:Y:S01]  /*a3a0*/  FFMA.FTZ R72, R88, UR4, -R85 ;  /* 0x0000000458487c23 */ /* 0x000fe20008010855 */
[----:B------:R-:W-:Y:S01]  /*a3b0*/  FADD.FTZ R84, R84, R147 ;  /* 0x0000009354547221 */ /* 0x000fe20000010000 */
[----:B------:R-:W-:Y:S07]  /*a3c0*/  FFMA.FTZ R85, R86, UR4, -R85 ;  /* 0x0000000456557c23 */ /* 0x000fee0008010855 */
[----:B------:R-:W-:Y:S01]  /*a3d0*/  MUFU.EX2 R92, R92 ;  /* 0x0000005c005c7308 */ /* 0x000fe20000000800 */
[----:B------:R-:W-:Y:S01]  /*a3e0*/  ISETP.NE.AND P0, PT, R143, RZ, PT ;  /* 0x000000ff8f00720c */ /* 0x000fe20003f05270 */
[----:B------:R-:W-:Y:S08]  /*a3f0*/  FADD.FTZ R75, R55, R84 ;  /* 0x00000054374b7221 */ /* 0x000ff00000010000 */
[----:B------:R-:W-:Y:S01]  /*a400*/  MUFU.EX2 R66, R66 ;  /* 0x0000004200427308 */ /* 0x000fe20000000800 */
[----:B------:R-:W-:Y:S09]  /*a410*/  FADD.FTZ R70, R70, R75 ;  /* 0x0000004b46467221 */ /* 0x000ff20000010000 */
[----:B------:R-:W-:Y:S10]  /*a420*/  MUFU.EX2 R94, R94 ;  /* 0x0000005e005e7308 */ /* 0x000ff40000000800 */
[----:B------:R-:W2:Y:S10]  /*a430*/  MUFU.EX2 R99, R104 ;  /* 0x0000006800637308 */ /* 0x000eb40000000800 */
[----:B------:R-:W3:Y:S10]  /*a440*/  MUFU.EX2 R95, R95 ;  /* 0x0000005f005f7308 */ /* 0x000ef40000000800 */
[----:B------:R4:W5:Y:S10]  /*a450*/  MUFU.EX2 R88, R52 ;  /* 0x0000003400587308 */ /* 0x0009740000000800 */
[----:B------:R-:W-:Y:S01]  /*a460*/  MUFU.EX2 R102, R73 ;  /* 0x0000004900667308 */ /* 0x000fe20000000800 */
[----:B--2---:R-:W-:Y:S01]  /*a470*/  F2FP.BF16.F32.PACK_AB R53, R99, R94 ;  /* 0x0000005e6335723e */ /* 0x004fe200000010ff */
[----:B------:R-:W-:Y:S08]  /*a480*/  FFMA.FTZ R104, R91, UR4, -R79 ;  /* 0x000000045b687c23 */ /* 0x000ff0000801084f */
[----:B------:R-:W-:Y:S01]  /*a490*/  MUFU.EX2 R90, R87 ;  /* 0x00000057005a7308 */ /* 0x000fe20000000800 */
[----:B---3--:R-:W-:Y:S09]  /*a4a0*/  F2FP.BF16.F32.PACK_AB R55, R96, R95 ;  /* 0x0000005f6037723e */ /* 0x008ff200000010ff */
[----:B------:R-:W2:Y:S01]  /*a4b0*/  MUFU.EX2 R91, R72 ;  /* 0x00000048005b7308 */ /* 0x000ea20000000800 */
[----:B----4-:R-:W-:Y:S01]  /*a4c0*/  F2FP.BF16.F32.PACK_AB R52, R101, R100 ;  /* 0x000000646534723e */ /* 0x010fe200000010ff */
[C---:B-1----:R-:W-:Y:S08]  /*a4d0*/  HMMA.16816.F32.BF16 R36, R80.reuse, R56, R36 ;  /* 0x000000385024723c */ /* 0x042ff00000041824 */
[----:B------:R2:W1:Y:S01]  /*a4e0*/  MUFU.EX2 R147, R85 ;  /* 0x0000005500937308 */ /* 0x0004620000000800 */
[----:B-----5:R-:W-:Y:S09]  /*a4f0*/  F2FP.BF16.F32.PACK_AB R54, R88, R97 ;  /* 0x000000615836723e */ /* 0x020ff200000010ff */
[----:B------:R-:W-:Y:S01]  /*a500*/  MUFU.EX2 R104, R104 ;  /* 0x0000006800687308 */ /* 0x000fe20000000800 */
[C---:B------:R-:W-:Y:S01]  /*a510*/  HMMA.16816.F32.BF16 R40, R80.reuse, R58, R40 ;  /* 0x0000003a5028723c */ /* 0x040fe20000041828 */
[----:B------:R-:W3:Y:S08]  /*a520*/  LDSM.16.MT88.4 R56, [R112+0x8000] ;  /* 0x008000007038783b */ /* 0x000ef00000004200 */
[----:B------:R-:W4:Y:S10]  /*a530*/  MUFU.EX2 R103, R74 ;  /* 0x0000004a00677308 */ /* 0x000f340000000800 */
[----:B------:R-:W-:Y:S01]  /*a540*/  MUFU.EX2 R89, R89 ;  /* 0x0000005900597308 */ /* 0x000fe20000000800 */
[----:B--2---:R-:W-:Y:S02]  /*a550*/  F2FP.BF16.F32.PACK_AB R85, R91, R102 ;  /* 0x000000665b55723e */ /* 0x004fe400000010ff */
[----:B-1----:R-:W-:Y:S07]  /*a560*/  F2FP.BF16.F32.PACK_AB R87, R147, R90 ;  /* 0x0000005a9357723e */ /* 0x002fee00000010ff */
[----:B------:R-:W1:Y:S01]  /*a570*/  MUFU.EX2 R98, R98 ;  /* 0x0000006200627308 */ /* 0x000e620000000800 */
[----:B----4-:R-:W-:Y:S02]  /*a580*/  F2FP.BF16.F32.PACK_AB R84, R103, R104 ;  /* 0x000000686754723e */ /* 0x010fe400000010ff */
[----:B-1----:R-:W-:Y:S01]  /*a590*/  F2FP.BF16.F32.PACK_AB R86, R98, R89 ;  /* 0x000000596256723e */ /* 0x002fe200000010ff */
[C---:B---3--:R-:W-:Y:S03]  /*a5a0*/  HMMA.16816.F32.BF16 R44, R80.reuse, R56, R44 ;  /* 0x00000038502c723c */ /* 0x048fe6000004182c */
[----:B------:R-:W-:Y:S02]  /*a5b0*/  F2FP.BF16.F32.PACK_AB R57, R64, R69 ;  /* 0x000000454039723e */ /* 0x000fe400000010ff */
[----:B------:R-:W-:Y:S03]  /*a5c0*/  F2FP.BF16.F32.PACK_AB R56, R67, R68 ;  /* 0x000000444338723e */ /* 0x000fe600000010ff */
[----:B------:R-:W-:Y:S03]  /*a5d0*/  HMMA.16816.F32.BF16 R48, R80, R58, R48 ;  /* 0x0000003a5030723c */ /* 0x000fe60000041830 */
[----:B------:R-:W-:Y:S01]  /*a5e0*/  F2FP.BF16.F32.PACK_AB R59, R92, R65 ;  /* 0x000000415c3b723e */ /* 0x000fe200000010ff */
[----:B------:R-:W-:Y:S01]  /*a5f0*/  FADD.FTZ R80, R78, R107 ;  /* 0x0000006b4e507221 */ /* 0x000fe20000010000 */
[----:B------:R-:W-:Y:S01]  /*a600*/  F2FP.BF16.F32.PACK_AB R58, R93, R66 ;  /* 0x000000425d3a723e */ /* 0x000fe200000010ff */
[----:B------:R-:W-:Y:S02]  /*a610*/  LDSM.16.MT88.4 R76, [R114+0x6c00] ;  /* 0x006c0000724c783b */ /* 0x000fe40000004200 */
[----:B------:R-:W-:Y:S04]  /*a620*/  FADD.FTZ R71, R71, R80 ;  /* 0x0000005047477221 */ /* 0x000fe80000010000 */
        /* <DEDUP_REMOVED lines=17> */
[----:B------:R-:W1:Y:S08]  /*a740*/  LDSM.16.MT88.4 R56, [R114+0x6800] ;  /* 0x006800007238783b */ /* 0x000e700000004200 */
[----:B------:R-:W2:Y:S01]  /*a750*/  LDSM.16.MT88.4 R60, [R112+0x6800] ;  /* 0x00680000703c783b */ /* 0x000ea20000004200 */
        /* <DEDUP_REMOVED lines=13> */
[----:B------:R-:W-:Y:S01]  /*a830*/  FADD.FTZ R57, R69, R70 ;  /* 0x0000004645397221 */ /* 0x000fe20000010000 */
[----:B------:R-:W-:Y:S02]  /*a840*/  FADD.FTZ R56, R68, R71 ;  /* 0x0000004744387221 */ /* 0x000fe40000010000 */
[----:B------:R-:W1:Y:S01]  /*a850*/  LDSM.16.MT88.4 R68, [R112+0x6c00] ;  /* 0x006c00007044783b */ /* 0x000e620000004200 */
[----:B------:R-:W-:Y:S01]  /*a860*/  FADD.FTZ R64, R64, R57 ;  /* 0x0000003940407221 */ /* 0x000fe20000010000 */
[C---:B------:R-:W-:Y:S03]  /*a870*/  HMMA.16816.F32.BF16 R40, R52.reuse, R58, R40 ;  /* 0x0000003a3428723c */ /* 0x040fe60000041828 */
[----:B------:R-:W-:Y:S01]  /*a880*/  FADD.FTZ R67, R67, R56 ;  /* 0x0000003843437221 */ /* 0x000fe20000010000 */
[----:B------:R-:W-:Y:S03]  /*a890*/  FADD.FTZ R105, R65, R64 ;  /* 0x0000004041697221 */ /* 0x000fe60000010000 */
[----:B------:R-:W-:Y:S01]  /*a8a0*/  FADD.FTZ R106, R66, R67 ;  /* 0x00000043426a7221 */ /* 0x000fe20000010000 */
[C---:B--2---:R-:W-:Y:S03]  /*a8b0*/  HMMA.16816.F32.BF16 R44, R52.reuse, R60, R44 ;  /* 0x0000003c342c723c */ /* 0x044fe6000004182c */
[----:B------:R-:W-:Y:S01]  /*a8c0*/  FADD.FTZ R105, R92, R105 ;  /* 0x000000695c697221 */ /* 0x000fe20000010000 */
[----:B------:R-:W-:Y:S04]  /*a8d0*/  FADD.FTZ R93, R93, R106 ;  /* 0x0000006a5d5d7221 */ /* 0x000fe80000010000 */
[----:B------:R-:W-:Y:S01]  /*a8e0*/  HMMA.16816.F32.BF16 R48, R52, R62, R48 ;  /* 0x0000003e3430723c */ /* 0x000fe20000041830 */
[----:B------:R-:W2:Y:S07]  /*a8f0*/  LDSM.16.MT88.4 R60, [R114+0x7c00] ;  /* 0x007c0000723c783b */ /* 0x000eae0000004200 */
[C---:B------:R-:W-:Y:S01]  /*a900*/  HMMA.16816.F32.BF16 R80, R84.reuse, R76, R4 ;  /* 0x0000004c5450723c */ /* 0x040fe20000041804 */
[----:B------:R-:W3:Y:S07]  /*a910*/  LDSM.16.MT88.4 R52, [R112+0x7c00] ;  /* 0x007c00007034783b */ /* 0x000eee0000004200 */
[C---:B------:R-:W-:Y:S01]  /*a920*/  HMMA.16816.F32.BF16 R76, R84.reuse, R78, R8 ;  /* 0x0000004e544c723c */ /* 0x040fe20000041808 */
[----:B------:R-:W4:Y:S07]  /*a930*/  LDSM.16.MT88.4 R4, [R114+0x8c00] ;  /* 0x008c00007204783b */ /* 0x000f2e0000004200 */
[C---:B-1----:R-:W-:Y:S01]  /*a940*/  HMMA.16816.F32.BF16 R72, R84.reuse, R68, R12 ;  /* 0x000000445448723c */ /* 0x042fe2000004180c */
[----:B------:R-:W1:Y:S02]  /*a950*/  LDSM.16.MT88.4 R8, [R112+0x8c00] ;  /* 0x008c00007008783b */ /* 0x000e640000004200 */
[----:B------:R-:W-:Y:S04]  /*a960*/  FADD.FTZ R12, R100, R93 ;  /* 0x0000005d640c7221 */ /* 0x000fe80000010000 */
[----:B------:R-:W-:Y:S01]  /*a970*/  FADD.FTZ R12, R101, R12 ;  /* 0x0000000c650c7221 */ /* 0x000fe20000010000 */
[C---:B------:R-:W-:Y:S08]  /*a980*/  HMMA.16816.F32.BF16 R68, R84.reuse, R70, R16 ;  /* 0x000000465444723c */ /* 0x040ff00000041810 */
[C---:B--2---:R-:W-:Y:S08]  /*a990*/  HMMA.16816.F32.BF16 R64, R84.reuse, R60, R20 ;  /* 0x0000003c5440723c */ /* 0x044ff00000041814 */
[C---:B------:R-:W-:Y:S08]  /*a9a0*/  HMMA.16816.F32.BF16 R60, R84.reuse, R62, R24 ;  /* 0x0000003e543c723c */ /* 0x040ff00000041818 */
[C---:B---3--:R-:W-:Y:S08]  /*a9b0*/  HMMA.16816.F32.BF16 R56, R84.reuse, R52, R28 ;  /* 0x000000345438723c */ /* 0x048ff0000004181c */
[C---:B------:R-:W-:Y:S08]  /*a9c0*/  HMMA.16816.F32.BF16 R52, R84.reuse, R54, R32 ;  /* 0x000000365434723c */ /* 0x040ff00000041820 */
[C---:B----4-:R-:W-:Y:S03]  /*a9d0*/  HMMA.16816.F32.BF16 R36, R84.reuse, R4, R36 ;  /* 0x000000045424723c */ /* 0x050fe60000041824 */
[----:B------:R-:W-:Y:S04]  /*a9e0*/  FADD.FTZ R4, R94, R105 ;  /* 0x000000695e047221 */ /* 0x000fe80000010000 */
        /* <DEDUP_REMOVED lines=9> */
[----:B------:R-:W-:Y:S03]  /*aa80*/  HMMA.16816.F32.BF16 R48, R84, R10, R48 ;  /* 0x0000000a5430723c */ /* 0x000fe60000041830 */
[----:B------:R-:W-:Y:S01]  /*aa90*/  MOV R85, R2 ;  /* 0x0000000200557202 */ /* 0x000fe20000000f00 */
[----:B------:R-:W-:Y:S01]  /*aaa0*/  FADD.FTZ R91, R91, R102 ;  /* 0x000000665b5b7221 */ /* 0x000fe20000010000 */
[----:B------:R-:W-:Y:S01]  /*aab0*/  FADD.FTZ R4, R103, R4 ;  /* 0x0000000467047221 */ /* 0x000fe20000010000 */
[----:B------:R-:W-:Y:S02]  /*aac0*/  MOV R84, R3 ;  /* 0x0000000300547202 */ /* 0x000fe40000000f00 */
[----:B------:R-:W-:Y:S01]  /*aad0*/  FADD.FTZ R90, R90, R91 ;  /* 0x0000005b5a5a7221 */ /* 0x000fe20000010000 */
[----:B------:R-:W-:Y:S03]  /*aae0*/  FADD.FTZ R89, R89, R4 ;  /* 0x0000000459597221 */ /* 0x000fe60000010000 */
[----:B------:R-:W-:Y:S01]  /*aaf0*/  FADD.FTZ R147, R147, R90 ;  /* 0x0000005a93937221 */ /* 0x000fe20000010000 */
[----:B------:R-:W-:Y:S01]  /*ab00*/  FADD.FTZ R145, R98, R89 ;  /* 0x0000005962917221 */ /* 0x000fe20000010000 */
[----:B------:R-:W-:Y:S06]  /*ab10*/  @P0 BRA `(.L_x_4396) ;  /* 0xffffffd400100947 */ /* 0x000fec000383ffff */
.L_x_4392:
[----:B------:R-:W1:Y:S01]  /*ab20*/  SHFL.BFLY PT, R12, R147, 0x2, 0x1f ;  /* 0x0c401f00930c7f89 */ /* 0x000e6200000e0000 */
[----:B------:R-:W2:Y:S01]  /*ab30*/  S2UR UR4, SR_CgaCtaId ;  /* 0x00000000000479c3 */ /* 0x000ea20000008800 */
[----:B------:R-:W-:Y:S01]  /*ab40*/  UMOV UR5, 0x400 ;  /* 0x0000040000057882 */ /* 0x000fe20000000000 */
[----:B------:R-:W-:Y:S01]  /*ab50*/  ISETP.NE.AND P1, PT, R130, -0x1, PT ;  /* 0xffffffff8200780c */ /* 0x000fe20003f25270 */
[----:B------:R-:W3:Y:S01]  /*ab60*/  SHFL.BFLY PT, R0, R145, 0x2, 0x1f ;  /* 0x0c401f0091007f89 */ /* 0x000ee200000e0000 */
[----:B------:R-:W4:Y:S01]  /*ab70*/  LDCU.64 UR6, c[0x0][0x408] ;  /* 0x00008100ff0677ac */ /* 0x000f220008000a00 */
[----:B------:R-:W-:Y:S01]  /*ab80*/  BSSY.RECONVERGENT B0, `(.L_x_4397) ;  /* 0x00000ac000007945 */ /* 0x000fe20003800200 */
[----:B-1----:R-:W-:Y:S01]  /*ab90*/  FADD.FTZ R12, R12, R147 ;  /* 0x000000930c0c7221 */ /* 0x002fe20000010000 */
[----:B--2---:R-:W-:Y:S01]  /*aba0*/  ULEA UR4, UR4, UR5, 0x18 ;  /* 0x0000000504047291 */ /* 0x004fe2000f8ec0ff */
[----:B---3--:R-:W-:-:S03]  /*abb0*/  FADD.FTZ R9, R0, R145 ;  /* 0x0000009100097221 */ /* 0x008fc60000010000 */
[----:B------:R-:W1:Y:S04]  /*abc0*/  SHFL.BFLY PT, R7, R12, 0x1, 0x1f ;  /* 0x0c201f000c077f89 */ /* 0x000e6800000e0000 */
[----:B------:R-:W2:Y:S01]  /*abd0*/  SHFL.BFLY PT, R8, R9, 0x1, 0x1f ;  /* 0x0c201f0009087f89 */ /* 0x000ea200000e0000 */
[----:B------:R-:W3:Y:S01]  /*abe0*/  S2R R0, SR_TID.X ;  /* 0x0000000000007919 */ /* 0x000ee20000002100 */
[----:B-1----:R-:W-:Y:S02]  /*abf0*/  FADD.FTZ R7, R12, R7 ;  /* 0x000000070c077221 */ /* 0x002fe40000010000 */
[----:B------:R-:W1:Y:S01]  /*ac00*/  LDC R12, c[0x0][0x434] ;  /* 0x00010d00ff0c7b82 */ /* 0x000e620000000800 */
[----:B--2---:R-:W-:Y:S01]  /*ac10*/  FADD.FTZ R8, R9, R8 ;  /* 0x0000000809087221 */ /* 0x004fe20000010000 */
[----:B------:R-:W2:Y:S01]  /*ac20*/  MUFU.RCP R10, R7 ;  /* 0x00000007000a7308 */ /* 0x000ea20000001000 */
[----:B------:R-:W-:-:S03]  /*ac30*/  FSETP.NE.FTZ.AND P3, PT, R7, RZ, PT ;  /* 0x000000ff0700720b */ /* 0x000fc60003f75000 */
[----:B------:R-:W-:-:S04]  /*ac40*/  FSETP.NE.FTZ.AND P4, PT, R8, RZ, PT ;  /* 0x000000ff0800720b */ /* 0x000fc80003f95000 */
[----:B------:R-:W5:Y:S01]  /*ac50*/  MUFU.RCP R11, R8 ;  /* 0x00000008000b7308 */ /* 0x000f620000001000 */
[C---:B---3--:R-:W-:Y:S02]  /*ac60*/  SHF.L.U32 R5, R0.reuse, 0x1, RZ ;  /* 0x0000000100057819 */ /* 0x048fe400000006ff */
[C---:B------:R-:W-:Y:S02]  /*ac70*/  SHF.L.U32 R6, R0.reuse, 0x3, RZ ;  /* 0x0000000300067819 */ /* 0x040fe400000006ff */
[----:B------:R-:W-:-:S03]  /*ac80*/  SHF.L.U32 R4, R0, 0x4, RZ ;  /* 0x0000000400047819 */ /* 0x000fc600000006ff */
[----:B------:R-:W-:Y:S01]  /*ac90*/  @P3 MUFU.LG2 R7, R7 ;  /* 0x0000000700073308 */ /* 0x000fe20000000c00 */
[----:B------:R-:W-:Y:S01]  /*aca0*/  LOP3.LUT R5, R5, 0x6, RZ, 0xc0, !PT ;  /* 0x0000000605057812 */ /* 0x000fe200078ec0ff */
[----:B------:R-:W3:Y:S01]  /*acb0*/  @P4 LDC R14, c[0x0][0x458] ;  /* 0x00011600ff0e4b82 */ /* 0x000ee20000000800 */
[C---:B------:R-:W-:Y:S02]  /*acc0*/  LOP3.LUT R9, R6.reuse, 0xc0, RZ, 0xc0, !PT ;  /* 0x000000c006097812 */ /* 0x040fe400078ec0ff */
[----:B------:R-:W-:Y:S02]  /*acd0*/  LOP3.LUT R4, R5, 0x3e00, R4, 0xf8, !PT ;  /* 0x00003e0005047812 */ /* 0x000fe400078ef804 */
[----:B------:R-:W-:Y:S01]  /*ace0*/  LOP3.LUT R5, R6, 0x20, RZ, 0xc0, !PT ;  /* 0x0000002006057812 */ /* 0x000fe200078ec0ff */
[----:B------:R-:W4:Y:S01]  /*acf0*/  @P4 MUFU.LG2 R8, R8 ;  /* 0x0000000800084308 */ /* 0x000f220000000c00 */
[----:B------:R-:W-:Y:S01]  /*ad00*/  LOP3.LUT R9, R9, 0x18, R0, 0xf8, !PT ;  /* 0x0000001809097812 */ /* 0x000fe200078ef800 */
[----:B------:R-:W1:Y:S01]  /*ad10*/  LDC.U8 R6, c[0x0][0x548] ;  /* 0x00015200ff067b82 */ /* 0x000e620000000000 */
[----:B--2---:R-:W-:-:S02]  /*ad20*/  FSEL R10, R10, 1, P3 ;  /* 0x3f8000000a0a7808 */ /* 0x004fc40001800000 */
[----:B-----5:R-:W-:Y:S02]  /*ad30*/  FSEL R11, R11, 1, P4 ;  /* 0x3f8000000b0b7808 */ /* 0x020fe40002000000 */
[----:B------:R-:W-:Y:S01]  /*ad40*/  IADD3 R4, PT, PT, R9, R4, R5 ;  /* 0x0000000409047210 */ /* 0x000fe20007ffe005 */
[----:B------:R-:W-:Y:S01]  /*ad50*/  FMUL.FTZ R82, R10, R82 ;  /* 0x000000520a527220 */ /* 0x000fe20000410000 */
        /* <DEDUP_REMOVED lines=33> */
[----:B------:R-:W-:Y:S01]  /*af70*/  FMUL.FTZ R69, R11, R69 ;  /* 0x000000450b457220 */ /* 0x000fe20000410000 */
        /* <DEDUP_REMOVED lines=39> */
[----:B----4-:R-:W-:Y:S01]  /*b1f0*/  @P4 FMUL.FTZ R8, R8, 0.69314718246459960938 ;  /* 0x3f31721808084820 */ /* 0x010fe20000410000 */
[----:B------:R-:W-:Y:S01]  /*b200*/  F2FP.BF16.F32.PACK_AB R54, R55, R54 ;  /* 0x000000363736723e */ /* 0x000fe200000010ff */
[----:B------:R-:W-:Y:S01]  /*b210*/  STS [R13+0x210], R78 ;  /* 0x0002104e0d007388 */ /* 0x000fe20000000800 */
[----:B------:R-:W-:Y:S01]  /*b220*/  F2FP.BF16.F32.PACK_AB R36, R37, R36 ;  /* 0x000000242524723e */ /* 0x000fe200000010ff */
[----:B------:R-:W-:Y:S01]  /*b230*/  @P3 FMUL.FTZ R7, R7, 0.69314718246459960938 ;  /* 0x3f31721807073820 */ /* 0x000fe20000410000 */
        /* <DEDUP_REMOVED lines=11> */
[----:B-1----:R-:W-:Y:S01]  /*b2f0*/  ISETP.NE.AND P2, PT, R6, RZ, PT ;  /* 0x000000ff0600720c */ /* 0x002fe20003f45270 */
[----:B------:R-:W1:Y:S01]  /*b300*/  @P1 LDC.64 R10, c[0x0][0x408] ;  /* 0x00010200ff0a1b82 */ /* 0x000e620000000a00 */
[----:B------:R-:W-:Y:S01]  /*b310*/  LOP3.LUT P5, RZ, R0, 0x3, RZ, 0xc0, !PT ;  /* 0x0000000300ff7812 */ /* 0x000fe200078ac0ff */
[----:B------:R-:W-:Y:S01]  /*b320*/  STS [R9+0x1000], R64 ;  /* 0x0010004009007388 */ /* 0x000fe20000000800 */
[----:B------:R-:W-:Y:S01]  /*b330*/  ISETP.NE.OR P0, PT, R130, -0x1, !P2 ;  /* 0xffffffff8200780c */ /* 0x000fe20005705670 */
[C---:B--2---:R-:W-:Y:S01]  /*b340*/  @!P1 IMAD.WIDE.U32 R18, R131.reuse, R4, RZ ;  /* 0x0000000483129225 */ /* 0x044fe200078e00ff */
[----:B------:R-:W-:Y:S01]  /*b350*/  MOV R4, 0x7f800000 ;  /* 0x7f80000000047802 */ /* 0x000fe20000000f00 */
[----:B------:R-:W-:Y:S02]  /*b360*/  STS [R9+0x1200], R66 ;  /* 0x0012004209007388 */ /* 0x000fe40000000800 */
[----:B------:R-:W-:-:S02]  /*b370*/  @!P1 IMAD R5, R131, R5, R19 ;  /* 0x0000000583059224 */ /* 0x000fc400078e0213 */
[----:B------:R-:W-:Y:S02]  /*b380*/  STS [R13+0x1010], R60 ;  /* 0x0010103c0d007388 */ /* 0x000fe40000000800 */
[----:B------:R-:W2:Y:S02]  /*b390*/  @!P2 LDC R6, c[0x0][0x3e0] ;  /* 0x0000f800ff06ab82 */ /* 0x000ea40000000800 */
        /* <DEDUP_REMOVED lines=18> */
[----:B---3--:R-:W-:Y:S01]  /*b4c0*/  @P4 FFMA.FTZ R10, R3, R14, R8 ;  /* 0x0000000e030a4223 */ /* 0x008fe20000010008 */
[----:B------:R1:W3:Y:S01]  /*b4d0*/  LDS.128 R20, [R133+0x800] ;  /* 0x0008000085147984 */ /* 0x0002e20000000c00 */
[----:B------:R-:W-:Y:S02]  /*b4e0*/  @P1 IMAD R5, R130, R11, R17 ;  /* 0x0000000b82051224 */ /* 0x000fe400078e0211 */
[----:B----4-:R-:W-:Y:S01]  /*b4f0*/  @P3 FFMA.FTZ R4, R2, R9, R7 ;  /* 0x0000000902043223 */ /* 0x010fe20000010007 */
[C---:B--2---:R-:W-:Y:S01]  /*b500*/  @!P2 IMAD R11, R131.reuse, R6, R138 ;  /* 0x00000006830ba224 */ /* 0x044fe200078e028a */
[----:B------:R-:W-:Y:S01]  /*b510*/  SHF.R.U32.HI R3, RZ, 0x2, R0 ;  /* 0x00000002ff037819 */ /* 0x000fe20000011600 */
[-C--:B------:R-:W-:Y:S02]  /*b520*/  @!P0 IMAD R130, R131, R12.reuse, RZ ;  /* 0x0000000c83828224 */ /* 0x080fe400078e02ff */
[----:B------:R-:W-:Y:S02]  /*b530*/  @!P2 IMAD R11, R11, R12, RZ ;  /* 0x0000000c0b0ba224 */ /* 0x000fe400078e02ff */
[----:B-----5:R-:W-:Y:S01]  /*b540*/  @P2 IMAD R11, R138, R13, R130 ;  /* 0x0000000d8a0b2224 */ /* 0x020fe200078e0282 */
[----:B-1----:R-:W-:Y:S06]  /*b550*/  @P5 BRA `(.L_x_4398) ;  /* 0x0000000000385947 */ /* 0x002fec0003800000 */
        /* <DEDUP_REMOVED lines=14> */
.L_x_4398:
[----:B------:R-:W-:Y:S05]  /*b640*/  BSYNC.RECONVERGENT B0 ;  /* 0x0000000000007941 */ /* 0x000fea0003800200 */
.L_x_4397:
[----:B------:R-:W-:Y:S01]  /*b650*/  MOV R135, RZ ;  /* 0x000000ff00877202 */ /* 0x000fe20000000f00 */
[----:B------:R2:W4:Y:S01]  /*b660*/  LDS.128 R12, [R133] ;  /* 0x00000000850c7984 */ /* 0x0005220000000c00 */
[----:B------:R-:W-:Y:S01]  /*b670*/  @P1 MOV R18, R16 ;  /* 0x0000001000121202 */ /* 0x000fe20000000f00 */
[----:B------:R-:W5:Y:S01]  /*b680*/  LDCU.64 UR4, c[0x0][0x410] ;  /* 0x00008200ff0477ac */ /* 0x000f620008000a00 */
[----:B------:R-:W-:Y:S01]  /*b690*/  ISETP.GE.AND P1, PT, R3, R118, PT ;  /* 0x000000760300720c */ /* 0x000fe20003f26270 */
[C---:B-1----:R-:W-:Y:S01]  /*b6a0*/  IMAD.WIDE.U32 R6, R132.reuse, UR6, R134 ;  /* 0x0000000684067c25 */ /* 0x042fe2000f8e0086 */
[----:B------:R2:W1:Y:S01]  /*b6b0*/  LDS.128 R8, [R133+0x1000] ;  /* 0x0010000085087984 */ /* 0x0004620000000c00 */
        /* <DEDUP_REMOVED lines=23> */
.L_x_4400:
[----:B------:R-:W-:Y:S05]  /*b830*/  BSYNC.RECONVERGENT B0 ;  /* 0x0000000000007941 */ /* 0x000fea0003800200 */
.L_x_4399:
        /* <DEDUP_REMOVED lines=23> */
.L_x_4401:
        /* <DEDUP_REMOVED lines=13> */
.L_x_5533:


//--------------------- .text._ZN5flash24flash_fwd_splitkv_kernelI23Flash_fwd_kernel_traitsILi96ELi64ELi64ELi4ELb0ELb0EN7cutlass10bfloat16_tE19Flash_kernel_traitsILi96ELi64ELi64ELi4ES3_EELb1ELb0ELb0ELb0ELb1ELb0ELb0ELb1EEEvNS_16Flash_fwd_paramsE --------------------------
	.section	.text._ZN5flash24flash_fwd_splitkv_kernelI23Flash_fwd_kernel_traitsILi96ELi64ELi64ELi4ELb0ELb0EN7cutlass10bfloat16_tE19Flash_kernel_traitsILi96ELi64ELi64ELi4ES3_EELb1ELb0ELb0ELb0ELb1ELb0ELb0ELb1EEEvNS_16Flash_fwd_paramsE,"ax",@progbits
	.align	128
        .global         _ZN5flash24flash_fwd_splitkv_kernelI23Flash_fwd_kernel_traitsILi96ELi64ELi64ELi4ELb0ELb0EN7cutlass10bfloat16_tE19Flash_kernel_traitsILi96ELi64ELi64ELi4ES3_EELb1ELb0ELb0ELb0ELb1ELb0ELb0ELb1EEEvNS_16Flash_fwd_paramsE
        .type           _ZN5flash24flash_fwd_splitkv_kernelI23Flash_fwd_kernel_traitsILi96ELi64ELi64ELi4ELb0ELb0EN7cutlass10bfloat16_tE19Flash_kernel_traitsILi96ELi64ELi64ELi4ES3_EELb1ELb0ELb0ELb0ELb1ELb0ELb0ELb1EEEvNS_16Flash_fwd_paramsE,@function
        .size           _ZN5flash24flash_fwd_splitkv_kernelI23Flash_fwd_kernel_traitsILi96ELi64ELi64ELi4ELb0ELb0EN7cutlass10bfloat16_tE19Flash_kernel_traitsILi96ELi64ELi64ELi4ES3_EELb1ELb0ELb0ELb0ELb1ELb0ELb0ELb1EEEvNS_16Flash_fwd_paramsE,(.L_x_5534 - _ZN5flash24flash_fwd_splitkv_kernelI23Flash_fwd_kernel_traitsILi96ELi64ELi64ELi4ELb0ELb0EN7cutlass10bfloat16_tE19Flash_kernel_traitsILi96ELi64ELi64ELi4ES3_EELb1ELb0ELb0ELb0ELb1ELb0ELb0ELb1EEEvNS_16Flash_fwd_paramsE)
        .other          _ZN5flash24flash_fwd_splitkv_kernelI23Flash_fwd_kernel_traitsILi96ELi64ELi64ELi4ELb0ELb0EN7cutlass10bfloat16_tE19Flash_kernel_traitsILi96ELi64ELi64ELi4ES3_EELb1ELb0ELb0ELb0ELb1ELb0ELb0ELb1EEEvNS_16Flash_fwd_paramsE,@"STO_CUDA_ENTRY STV_DEFAULT"
_ZN5flash24flash_fwd_splitkv_kernelI23Flash_fwd_kernel_traitsILi96ELi64ELi64ELi4ELb0ELb0EN7cutlass10bfloat16_tE19Flash_kernel_traitsILi96ELi64ELi64ELi4ES3_EELb1ELb0ELb0ELb0ELb1ELb0ELb0ELb1EEEvNS_16Flash_fwd_paramsE:
.text._ZN5flash24flash_fwd_splitkv_kernelI23Flash_fwd_kernel_traitsILi96ELi64ELi64ELi4ELb0ELb0EN7cutlass10bfloat16_tE19Flash_kernel_traitsILi96ELi64ELi64ELi4ES3_EELb1ELb0ELb0ELb0ELb1ELb0ELb0ELb1EEEvNS_16Flash_fwd_paramsE:
        /* <DEDUP_REMOVED lines=51> */
.L_x_4402:
[----:B------:R-:W-:Y:S01]  /*0330*/  @!P1 ISETP.NE.U32.AND P0, PT, R2, RZ, PT ;  /* 0x000000ff0200920c */ /* 0x000fe20003f05070 */
[----:B------:R-:W-:-:S12]  /*0340*/  @!P3 EXIT ;  /* 0x000000000000b94d */ /* 0x000fd80003800000 */
[----:B------:R-:W2:Y:S01]  /*0350*/  LDC R2, c[0x0][0x508] ;  /* 0x00014200ff027b82 */ /* 0x000ea20000000800 */
[----:B------:R-:W-:Y:S01]  /*0360*/  @!P1 ISETP.NE.AND.EX P0, PT, R3, RZ, PT, P0 ;  /* 0x000000ff0300920c */ /* 0x000fe20003f05300 */
[----:B------:R-:W3:Y:S01]  /*0370*/  LDCU UR5, c[0x0][0x438] ;  /* 0x00008700ff0577ac */ /* 0x000ee20008000800 */
[--C-:B-----5:R-:W-:Y:S01]  /*0380*/  IMAD.IADD R84, R5, 0x1, -R0.reuse ;  /* 0x0000000105547824 */ /* 0x120fe200078e0a00 */
[----:B------:R-:W4:Y:S01]  /*0390*/  S2R R10, SR_CTAID.Z ;  /* 0x00000000000a7919 */ /* 0x000f220000002700 */
[----:B------:R-:W-:Y:S01]  /*03a0*/  @!P1 SEL R3, R6, RZ, P0 ;  /* 0x000000ff06039207 */ /* 0x000fe20000000000 */
[----:B------:R-:W-:Y:S01]  /*03b0*/  @P1 IMAD.IADD R82, R11, 0x1, -R0 ;  /* 0x000000010b521824 */ /* 0x000fe200078e0a00 */
[----:B------:R-:W1:Y:S01]  /*03c0*/  S2R R65, SR_TID.X ;  /* 0x0000000000417919 */ /* 0x000e620000002100 */
[----:B------:R-:W-:Y:S02]  /*03d0*/  IMAD.MOV.U32 R11, RZ, RZ, R7 ;  /* 0x000000ffff0b7224 */ /* 0x000fe400078e0007 */
[----:B------:R-:W-:-:S04]  /*03e0*/  @!P1 IMAD.IADD R82, R84, 0x1, R3 ;  /* 0x0000000154529824 */ /* 0x000fc800078e0203 */
[----:B------:R-:W-:-:S05]  /*03f0*/  VIADD R5, R82, 0x3f ;  /* 0x0000003f52057836 */ /* 0x000fca0000000000 */
[----:B------:R-:W-:Y:S01]  /*0400*/  IADD3 R3, PT, PT, R5, R80, -R117 ;  /* 0x0000005005037210 */ /* 0x000fe20007ffe875 */
        /* <DEDUP_REMOVED lines=18> */
[----:B------:R-:W-:Y:S01]  /*0530*/  IADD3 R117, PT, PT, -R80, R117, RZ ;  /* 0x0000007550757210 */ /* 0x000fe20007ffe1ff */
[----:B------:R-:W-:Y:S01]  /*0540*/  BSSY.RECONVERGENT B0, `(.L_x_4404) ;  /* 0x0000021000007945 */ /* 0x000fe20003800200 */
[----:B------:R-:W3:Y:S01]  /*0550*/  LDCU.64 UR4, c[0x0][0x410] ;  /* 0x00008200ff0477ac */ /* 0x000ee20008000a00 */
[----:B------:R-:W4:Y:S06]  /*0560*/  LDCU UR8, c[0x0][0x434] ;  /* 0x00008680ff0877ac */ /* 0x000f2c0008000800 */
        /* <DEDUP_REMOVED lines=10> */
[----:B------:R-:W-:Y:S01]  /*0610*/  SHF.R.U32.HI R6, RZ, 0x2, R65 ;  /* 0x00000002ff067819 */ /* 0x000fe20000011641 */
[-C--:B------:R-:W-:Y:S01]  /*0620*/  @P0 IMAD R0, R116, R3.reuse, R7 ;  /* 0x0000000374000224 */ /* 0x080fe200078e0207 */
[----:B------:R-:W-:Y:S01]  /*0630*/  IADD3 R4, P0, PT, R8, R4, RZ ;  /* 0x0000000408047210 */ /* 0x000fe20007f1e0ff */
[----:B------:R-:W-:Y:S01]  /*0640*/  IMAD R5, R80, R3, R5 ;  /* 0x0000000350057224 */ /* 0x000fe200078e0205 */
[----:B------:R-:W-:-:S04]  /*0650*/  IADD3 R8, PT, PT, R6, 0x20, RZ ;  /* 0x0000002006087810 */ /* 0x000fc80007ffe0ff */
[----:B------:R-:W-:Y:S02]  /*0660*/  IADD3.X R5, PT, PT, R0, R5, RZ, P0, !PT ;  /* 0x0000000500057210 */ /* 0x000fe400007fe4ff */
[-C--:B------:R-:W-:Y:S02]  /*0670*/  ISETP.GE.AND P0, PT, R6, R117.reuse, PT ;  /* 0x000000750600720c */ /* 0x080fe40003f06270 */
[----:B------:R-:W-:Y:S01]  /*0680*/  ISETP.GE.AND P1, PT, R8, R117, PT ;  /* 0x000000750800720c */ /* 0x000fe20003f26270 */
[----:B---3--:R-:W-:-:S04]  /*0690*/  IMAD.WIDE.U32 R4, R10, UR4, R4 ;  /* 0x000000040a047c25 */ /* 0x008fc8000f8e0004 */
[----:B------:R-:W-:-:S06]  /*06a0*/  IMAD R9, R10, UR5, R5 ;  /* 0x000000050a097c24 */ /* 0x000fcc000f8e0205 */
        /* <DEDUP_REMOVED lines=10> */
.L_x_4405:
[----:B------:R-:W-:Y:S05]  /*0750*/  BSYNC.RECONVERGENT B0 ;  /* 0x0000000000007941 */ /* 0x000fea0003800200 */
.L_x_4404:
        /* <DEDUP_REMOVED lines=15> */
.L_x_4407:
[----:B------:R-:W-:Y:S05]  /*0850*/  BSYNC.RECONVERGENT B0 ;  /* 0x0000000000007941 */ /* 0x000fea0003800200 */
.L_x_4406:
[----:B------:R-:W2:Y:S01]  /*0860*/  LDCU.64 UR4, c[0x0][0x420] ;  /* 0x00008400ff0477ac */ /* 0x000ea20008000a00 */
[----:B------:R-:W-:-:S04]  /*0870*/  LOP3.LUT P2, R65, R65, 0x3, RZ, 0xc0, !PT ;  /* 0x0000000341417812 */ /* 0x000fc8000784c0ff */
[----:B------:R-:W-:Y:S02]  /*0880*/  ISETP.GE.OR P2, PT, R6, R117, P2 ;  /* 0x000000750600720c */ /* 0x000fe40001746670 */
[----:B------:R-:W-:Y:S02]  /*0890*/  IADD3 R6, P0, PT, R11, R6, RZ ;  /* 0x000000060b067210 */ /* 0x000fe40007f1e0ff */
        /* <DEDUP_REMOVED lines=10> */
.L_x_4403:
        /* <DEDUP_REMOVED lines=10> */
.L_x_4408:
[----:B------:R-:W-:Y:S05]  /*09e0*/  BRA.U !UP0, `(.L_x_4409) ;  /* 0x00000005088c7547 */ /* 0x000fea000b800000 */
[----:B------:R-:W2:Y:S01]  /*09f0*/  LDC R9, c[0x0][0x4f0] ;  /* 0x00013c00ff097b82 */ /* 0x000ea20000000800 */
[----:B-1----:R-:W-:Y:S01]  /*0a00*/  LEA R2, R88, 0xffffffc0, 0x6 ;  /* 0xffffffc058027811 */ /* 0x002fe200078e30ff */
[----:B------:R-:W1:Y:S03]  /*0a10*/  LDCU.64 UR4, c[0x0][0x4e8] ;  /* 0x00009d00ff0477ac */ /* 0x000e660008000a00 */
[----:B------:R-:W-:Y:S01]  /*0a20*/  IABS R0, R2 ;  /* 0x0000000200007213 */ /* 0x000fe20000000000 */
[----:B------:R-:W3:Y:S01]  /*0a30*/  LDCU.64 UR10, c[0x0][0x3a0] ;  /* 0x00007400ff0a77ac */ /* 0x000ee20008000a00 */
        /* <DEDUP_REMOVED lines=11> */
[----:B-1----:R-:W-:-:S04]  /*0af0*/  IMAD.WIDE.U32 R14, R7, UR4, RZ ;  /* 0x00000004070e7c25 */ /* 0x002fc8000f8e00ff */
[----:B------:R-:W-:-:S04]  /*0b00*/  IMAD.HI.U32 R5, R3, R0, RZ ;  /* 0x0000000003057227 */ /* 0x000fc800078e00ff */
[----:B------:R-:W-:Y:S02]  /*0b10*/  IMAD.MOV R3, RZ, RZ, -R5 ;  /* 0x000000ffff037224 */ /* 0x000fe400078e0a05 */
[----:B------:R-:W-:Y:S01]  /*0b20*/  IMAD R119, R7, UR5, R15 ;  /* 0x0000000507777c24 */ /* 0x000fe2000f8e020f */
[----:B------:R-:W1:Y:S01]  /*0b30*/  LDCU.64 UR4, c[0x0][0x3b8] ;  /* 0x00007700ff0477ac */ /* 0x000e620008000a00 */
        /* <DEDUP_REMOVED lines=11> */
[----:B------:R-:W-:Y:S01]  /*0bf0*/  LEA.HI.X R119, R14, UR19, R119, 0x2, P0 ;  /* 0x000000130e777c11 */ /* 0x000fe200080f1477 */
[----:B------:R-:W2:Y:S03]  /*0c00*/  LDC R5, c[0x0][0x3e8] ;  /* 0x0000fa00ff057b82 */ /* 0x000ea60000000800 */
[----:B------:R-:W-:Y:S02]  /*0c10*/  @!P1 IADD3 R3, PT, PT, -R3, RZ, RZ ;  /* 0x000000ff03039210 */ /* 0x000fe40007ffe1ff */
[----:B------:R-:W-:-:S05]  /*0c20*/  @!P3 LOP3.LUT R3, RZ, R9, RZ, 0x33, !PT ;  /* 0x00000009ff03b212 */ /* 0x000fca00078e33ff */
[----:B------:R-:W-:-:S06]  /*0c30*/  IMAD.WIDE R20, R3, 0x4, R118 ;  /* 0x0000000403147825 */ /* 0x000fcc00078e0276 */
[----:B------:R-:W3:Y:S01]  /*0c40*/  LDG.E R20, desc[UR6][R20.64] ;  /* 0x0000000614147981 */ /* 0x000ee2000c1e1900 */
[----:B------:R-:W-:Y:S02]  /*0c50*/  IADD3 R3, PT, PT, -R3, RZ, RZ ;  /* 0x000000ff03037210 */ /* 0x000fe40007ffe1ff */
[----:B-1----:R-:W-:Y:S02]  /*0c60*/  MOV R86, UR4 ;  /* 0x0000000400567c02 */ /* 0x002fe40008000f00 */
[----:B------:R-:W-:Y:S01]  /*0c70*/  MOV R87, UR5 ;  /* 0x0000000500577c02 */ /* 0x000fe20008000f00 */
[----:B------:R-:W-:Y:S01]  /*0c80*/  IMAD R2, R9, R3, R2 ;  /* 0x0000000309027224 */ /* 0x000fe200078e0202 */
[-C--:B--2---:R-:W-:Y:S02]  /*0c90*/  IABS R6, R5.reuse ;  /* 0x0000000500067213 */ /* 0x084fe40000000000 */
[----:B------:R-:W-:Y:S02]  /*0ca0*/  LOP3.LUT R3, R10, R5, RZ, 0x3c, !PT ;  /* 0x000000050a037212 */ /* 0x000fe400078e3cff */
[----:B------:R-:W1:Y:S08]  /*0cb0*/  I2F.RP R8, R6 ;  /* 0x0000000600087306 */ /* 0x000e700000209400 */
[----:B-1----:R-:W1:Y:S02]  /*0cc0*/  MUFU.RCP R14, R8 ;  /* 0x00000008000e7308 */ /* 0x002e640000001000 */
[----:B-1----:R-:W-:-:S06]  /*0cd0*/  VIADD R14, R14, 0xffffffe ;  /* 0x0ffffffe0e0e7836 */ /* 0x002fcc0000000000 */
[----:B------:R-:W1:Y:S02]  /*0ce0*/  F2I.FTZ.U32.TRUNC.NTZ R15, R14 ;  /* 0x0000000e000f7305 */ /* 0x000e64000021f000 */
[----:B-1----:R-:W-:Y:S02]  /*0cf0*/  IADD3 R0, PT, PT, RZ, -R15, RZ ;  /* 0x8000000fff007210 */ /* 0x002fe40007ffe0ff */
[----:B------:R-:W-:-:S03]  /*0d00*/  MOV R14, RZ ;  /* 0x000000ff000e7202 */ /* 0x000fc60000000f00 */
[----:B------:R-:W-:Y:S01]  /*0d10*/  IMAD R4, R0, R6, RZ ;  /* 0x0000000600047224 */ /* 0x000fe200078e02ff */
[----:B------:R-:W-:-:S03]  /*0d20*/  IABS R0, R10 ;  /* 0x0000000a00007213 */ /* 0x000fc60000000000 */
[----:B------:R-:W-:-:S06]  /*0d30*/  IMAD.HI.U32 R15, R15, R4, R14 ;  /* 0x000000040f0f7227 */ /* 0x000fcc00078e000e */
[----:B------:R-:W-:-:S04]  /*0d40*/  IMAD.HI.U32 R4, R15, R0, RZ ;  /* 0x000000000f047227 */ /* 0x000fc800078e00ff */
[----:B-----5:R-:W-:-:S04]  /*0d50*/  IMAD.MOV R11, RZ, RZ, -R4 ;  /* 0x000000ffff0b7224 */ /* 0x020fc800078e0a04 */
[----:B------:R-:W-:-:S05]  /*0d60*/  IMAD R11, R6, R11, R0 ;  /* 0x0000000b060b7224 */ /* 0x000fca00078e0200 */
[----:B------:R-:W-:-:S13]  /*0d70*/  ISETP.GT.U32.AND P0, PT, R6, R11, PT ;  /* 0x0000000b0600720c */ /* 0x000fda0003f04070 */
[-C--:B------:R-:W-:Y:S01]  /*0d80*/  @!P0 IADD3 R11, PT, PT, R11, -R6.reuse, RZ ;  /* 0x800000060b0b8210 */ /* 0x080fe20007ffe0ff */
[----:B------:R-:W-:Y:S01]  /*0d90*/  @!P0 VIADD R4, R4, 0x1 ;  /* 0x0000000104048836 */ /* 0x000fe20000000000 */
[----:B------:R-:W-:Y:S02]  /*0da0*/  ISETP.GE.AND P0, PT, R3, RZ, PT ;  /* 0x000000ff0300720c */ /* 0x000fe40003f06270 */
[----:B------:R-:W-:Y:S02]  /*0db0*/  ISETP.GE.U32.AND P1, PT, R11, R6, PT ;  /* 0x000000060b00720c */ /* 0x000fe40003f26070 */
[----:B------:R-:W-:-:S11]  /*0dc0*/  SHF.R.S32.HI R3, RZ, 0x1f, R2 ;  /* 0x0000001fff037819 */ /* 0x000fd60000011402 */
[----:B------:R-:W-:Y:S02]  /*0dd0*/  @P1 IADD3 R4, PT, PT, R4, 0x1, RZ ;  /* 0x0000000104041810 */ /* 0x000fe40007ffe0ff */
[----:B------:R-:W-:Y:S02]  /*0de0*/  ISETP.NE.AND P1, PT, R5, RZ, PT ;  /* 0x000000ff0500720c */ /* 0x000fe40003f25270 */
[----:B---3--:R-:W-:Y:S01]  /*0df0*/  SHF.R.S32.HI R0, RZ, 0x1f, R20 ;  /* 0x0000001fff007819 */ /* 0x008fe20000011414 */
[----:B------:R-:W-:-:S04]  /*0e00*/  IMAD.WIDE.U32 R14, R20, UR10, RZ ;  /* 0x0000000a140e7c25 */ /* 0x000fc8000f8e00ff */
[C---:B------:R-:W-:Y:S02]  /*0e10*/  IMAD R11, R0.reuse, UR10, RZ ;  /* 0x0000000a000b7c24 */ /* 0x040fe4000f8e02ff */
[----:B----4-:R-:W-:Y:S01]  /*0e20*/  IMAD R9, R0, UR8, RZ ;  /* 0x0000000800097c24 */ /* 0x010fe2000f8e02ff */
[----:B------:R-:W-:Y:S01]  /*0e30*/  LOP3.LUT R0, RZ, R5, RZ, 0x33, !PT ;  /* 0x00000005ff007212 */ /* 0x000fe200078e33ff */
[----:B------:R-:W-:Y:S02]  /*0e40*/  IMAD R16, R20, UR11, R11 ;  /* 0x0000000b14107c24 */ /* 0x000fe4000f8e020b */
[C---:B------:R-:W-:Y:S02]  /*0e50*/  IMAD R5, R3.reuse, R86, RZ ;  /* 0x0000005603057224 */ /* 0x040fe400078e02ff */
[----:B------:R-:W-:Y:S01]  /*0e60*/  IMAD R3, R3, UR12, RZ ;  /* 0x0000000c03037c24 */ /* 0x000fe2000f8e02ff */
[----:B------:R-:W-:Y:S01]  /*0e70*/  IADD3 R17, PT, PT, R15, R16, RZ ;  /* 0x000000100f117210 */ /* 0x000fe20007ffe0ff */
[----:B------:R-:W-:-:S02]  /*0e80*/  IMAD.MOV.U32 R16, RZ, RZ, R14 ;  /* 0x000000ffff107224 */ /* 0x000fc400078e000e */
[C---:B------:R-:W-:Y:S02]  /*0e90*/  IMAD R14, R20.reuse, UR9, R9 ;  /* 0x00000009140e7c24 */ /* 0x040fe4000f8e0209 */
[----:B------:R-:W-:Y:S01]  /*0ea0*/  IMAD.WIDE.U32 R20, R20, UR8, RZ ;  /* 0x0000000814147c25 */ /* 0x000fe2000f8e00ff */
[----:B------:R-:W1:Y:S03]  /*0eb0*/  LDCU.128 UR8, c[0x0][0x3d0] ;  /* 0x00007a00ff0877ac */ /* 0x000e660008000c00 */
[----:B------:R-:W-:Y:S01]  /*0ec0*/  IMAD.MOV.U32 R9, RZ, RZ, R4 ;  /* 0x000000ffff097224 */ /* 0x000fe200078e0004 */
[----:B------:R-:W-:Y:S01]  /*0ed0*/  IADD3 R15, PT, PT, R21, R14, RZ ;  /* 0x0000000e150f7210 */ /* 0x000fe20007ffe0ff */
[----:B------:R-:W-:Y:S02]  /*0ee0*/  IMAD.MOV.U32 R14, RZ, RZ, R20 ;  /* 0x000000ffff0e7224 */ /* 0x000fe400078e0014 */
[C---:B------:R-:W-:Y:S01]  /*0ef0*/  IMAD R5, R2.reuse, R87, R5 ;  /* 0x0000005702057224 */ /* 0x040fe200078e0205 */
[----:B------:R-:W-:Y:S01]  /*0f00*/  @!P0 IADD3 R9, PT, PT, -R9, RZ, RZ ;  /* 0x000000ff09098210 */ /* 0x000fe20007ffe1ff */
[----:B------:R-:W-:-:S03]  /*0f10*/  IMAD.WIDE.U32 R16, R2, R86, R16 ;  /* 0x0000005602107225 */ /* 0x000fc600078e0010 */
[----:B------:R-:W-:Y:S01]  /*0f20*/  SEL R6, R0, R9, !P1 ;  /* 0x0000000900067207 */ /* 0x000fe20004800000 */
[C---:B------:R-:W-:Y:S01]  /*0f30*/  IMAD R3, R2.reuse, UR13, R3 ;  /* 0x0000000d02037c24 */ /* 0x040fe2000f8e0203 */
[----:B------:R-:W-:Y:S01]  /*0f40*/  IADD3 R17, PT, PT, R17, R5, RZ ;  /* 0x0000000511117210 */ /* 0x000fe20007ffe0ff */
[----:B------:R-:W-:Y:S01]  /*0f50*/  IMAD.WIDE.U32 R14, R2, UR12, R14 ;  /* 0x0000000c020e7c25 */ /* 0x000fe2000f8e000e */
[----:B------:R-:W-:-:S03]  /*0f60*/  SHF.R.S32.HI R2, RZ, 0x1f, R6 ;  /* 0x0000001fff027819 */ /* 0x000fc60000011406 */
[----:B-1----:R-:W-:Y:S01]  /*0f70*/  IMAD.WIDE.U32 R16, R6, UR8, R16 ;  /* 0x0000000806107c25 */ /* 0x002fe2000f8e0010 */
[----:B------:R-:W-:-:S03]  /*0f80*/  IADD3 R15, PT, PT, R15, R3, RZ ;  /* 0x000000030f0f7210 */ /* 0x000fc60007ffe0ff */
        /* <DEDUP_REMOVED lines=9> */
.L_x_4409:
        /* <DEDUP_REMOVED lines=13> */
[----:B------:R-:W-:Y:S02]  /*10f0*/  IADD3 R5, PT, PT, R5, R2, RZ ;  /* 0x0000000205057210 */ /* 0x000fe40007ffe0ff */
[----:B------:R-:W-:Y:S01]  /*1100*/  MOV R6, R4 ;  /* 0x0000000400067202 */ /* 0x000fe20000000f00 */
[----:B------:R-:W-:Y:S05]  /*1110*/  BRA `(.L_x_4412) ;  /* 0x0000000000187947 */ /* 0x000fea0003800000 */
.L_x_4411:
[----:B------:R-:W2:Y:S01]  /*1120*/  LDC.64 R86, c[0x0][0x3b8] ;  /* 0x0000ee00ff567b82 */ /* 0x000ea20000000a00 */
[----:B-1----:R-:W-:-:S05]  /*1130*/  IADD3 R2, PT, PT, R0, R9, RZ ;  /* 0x0000000900027210 */ /* 0x002fca0007ffe0ff */
[C---:B--2---:R-:W-:Y:S02]  /*1140*/  IMAD R5, R2.reuse, R87, RZ ;  /* 0x0000005702057224 */ /* 0x044fe400078e02ff */
[----:B------:R-:W-:-:S05]  /*1150*/  IMAD.WIDE.U32 R2, R2, R86, RZ ;  /* 0x0000005602027225 */ /* 0x000fca00078e00ff */
[----:B------:R-:W-:Y:S02]  /*1160*/  IADD3 R5, PT, PT, R3, R5, RZ ;  /* 0x0000000503057210 */ /* 0x000fe40007ffe0ff */
[----:B------:R-:W-:Y:S02]  /*1170*/  MOV R6, R2 ;  /* 0x0000000200067202 */ /* 0x000fe40000000f00 */
.L_x_4412:
        /* <DEDUP_REMOVED lines=14> */
.L_x_4413:
[----:B------:R-:W1:Y:S01]  /*1260*/  LDCU.64 UR12, c[0x0][0x3c0] ;  /* 0x00007800ff0c77ac */ /* 0x000e620008000a00 */
[----:B------:R-:W-:-:S05]  /*1270*/  IADD3 R0, PT, PT, R0, R9, RZ ;  /* 0x0000000900007210 */ /* 0x000fca0007ffe0ff */
[C---:B-1----:R-:W-:Y:S02]  /*1280*/  IMAD R15, R0.reuse, UR13, RZ ;  /* 0x0000000d000f7c24 */ /* 0x042fe4000f8e02ff */
[----:B------:R-:W-:-:S05]  /*1290*/  IMAD.WIDE.U32 R2, R0, UR12, RZ ;  /* 0x0000000c00027c25 */ /* 0x000fca000f8e00ff */
[----:B------:R-:W-:Y:S02]  /*12a0*/  IADD3 R15, PT, PT, R3, R15, RZ ;  /* 0x0000000f030f7210 */ /* 0x000fe40007ffe0ff */
[----:B------:R-:W-:-:S07]  /*12b0*/  MOV R14, R2 ;  /* 0x00000002000e7202 */ /* 0x000fce0000000f00 */
.L_x_4414:
[----:B------:R-:W1:Y:S01]  /*12c0*/  LDC R21, c[0x0][0x3e8] ;  /* 0x0000fa00ff157b82 */ /* 0x000e620000000800 */
[----:B------:R-:W-:Y:S01]  /*12d0*/  IMAD.MOV.U32 R20, RZ, RZ, R6 ;  /* 0x000000ffff147224 */ /* 0x000fe200078e0006 */
[----:B------:R-:W-:Y:S02]  /*12e0*/  CS2R R118, SRZ ;  /* 0x0000000000767805 */ /* 0x000fe4000001ff00 */
[----:B-1----:R-:W-:-:S04]  /*12f0*/  IABS R0, R21 ;  /* 0x0000001500007213 */ /* 0x002fc80000000000 */
[----:B-----5:R-:W1:Y:S08]  /*1300*/  I2F.RP R11, R0 ;  /* 0x00000000000b7306 */ /* 0x020e700000209400 */
[----:B-1----:R-:W1:Y:S02]  /*1310*/  MUFU.RCP R8, R11 ;  /* 0x0000000b00087308 */ /* 0x002e640000001000 */
[----:B-1----:R-:W-:-:S02]  /*1320*/  IADD3 R8, PT, PT, R8, 0xffffffe, RZ ;  /* 0x0ffffffe08087810 */ /* 0x002fc40007ffe0ff */
[----:B------:R-:W-:-:S04]  /*1330*/  LEA R11, R88, 0xffffffc0, 0x6 ;  /* 0xffffffc0580b7811 */ /* 0x000fc800078e30ff */
[----:B------:R-:W1:Y:S01]  /*1340*/  F2I.FTZ.U32.TRUNC.NTZ R9, R8 ;  /* 0x0000000800097305 */ /* 0x000e62000021f000 */
[----:B------:R-:W-:-:S04]  /*1350*/  IMAD.WIDE.U32 R14, R11, UR12, R14 ;  /* 0x0000000c0b0e7c25 */ /* 0x000fc8000f8e000e */
[----:B------:R-:W-:Y:S02]  /*1360*/  IMAD R15, R11, UR13, R15 ;  /* 0x0000000d0b0f7c24 */ /* 0x000fe4000f8e020f */
        /* <DEDUP_REMOVED lines=13> */
[-C--:B------:R-:W-:Y:S01]  /*1440*/  LOP3.LUT R0, R10, R21.reuse, RZ, 0x3c, !PT ;  /* 0x000000150a007212 */ /* 0x080fe200078e3cff */
[----:B------:R-:W2:Y:S03]  /*1450*/  LDC.64 R2, c[0x0][0x3d0] ;  /* 0x0000f400ff027b82 */ /* 0x000ea60000000a00 */
[----:B------:R-:W-:Y:S02]  /*1460*/  ISETP.GE.AND P0, PT, R0, RZ, PT ;  /* 0x000000ff0000720c */ /* 0x000fe40003f06270 */
[----:B------:R-:W-:-:S05]  /*1470*/  LOP3.LUT R0, RZ, R21, RZ, 0x33, !PT ;  /* 0x00000015ff007212 */ /* 0x000fca00078e33ff */
[----:B------:R-:W-:Y:S02]  /*1480*/  @P1 IADD3 R4, PT, PT, R4, 0x1, RZ ;  /* 0x0000000104041810 */ /* 0x000fe40007ffe0ff */
[----:B------:R-:W-:Y:S02]  /*1490*/  ISETP.NE.AND P1, PT, R21, RZ, PT ;  /* 0x000000ff1500720c */ /* 0x000fe40003f25270 */
[----:B------:R-:W-:Y:S01]  /*14a0*/  MOV R21, R5 ;  /* 0x0000000500157202 */ /* 0x000fe20000000f00 */
[----:B------:R-:W-:-:S05]  /*14b0*/  IMAD.MOV.U32 R17, RZ, RZ, R4 ;  /* 0x000000ffff117224 */ /* 0x000fca00078e0004 */
        /* <DEDUP_REMOVED lines=14> */
.L_x_4410:
        /* <DEDUP_REMOVED lines=8> */
[----:B------:R-:W2:Y:S01]  /*1620*/  LDC R95, c[0x0][0x450] ;  /* 0x00011400ff5f7b82 */ /* 0x000ea20000000800 */
[----:B------:R-:W-:Y:S01]  /*1630*/  SHF.R.U32.HI R122, RZ, 0x2, R65 ;  /* 0x00000002ff7a7819 */ /* 0x000fe20000011641 */
[----:B------:R-:W4:Y:S01]  /*1640*/  LDCU.64 UR4, c[0x0][0x388] ;  /* 0x00007100ff0477ac */ /* 0x000f220008000a00 */
[----:B------:R-:W-:Y:S01]  /*1650*/  IADD3 R14, P3, PT, R26, R14, RZ ;  /* 0x0000000e1a0e7210 */ /* 0x000fe20007f7e0ff */
[----:B------:R-:W-:Y:S01]  /*1660*/  IMAD.SHL.U32 R85, R88, 0x40, RZ ;  /* 0x0000004058557824 */ /* 0x000fe200078e00ff */
[----:B------:R-:W-:-:S02]  /*1670*/  MOV R123, RZ ;  /* 0x000000ff007b7202 */ /* 0x000fc40000000f00 */
[----:B------:R-:W-:Y:S01]  /*1680*/  IADD3 R12, P4, PT, R26, R12, RZ ;  /* 0x0000000c1a0c7210 */ /* 0x000fe20007f9e0ff */
[----:B------:R-:W-:Y:S01]  /*1690*/  IMAD.X R15, RZ, RZ, R11, P3 ;  /* 0x000000ffff0f7224 */ /* 0x000fe200018e060b */
[----:B------:R-:W-:Y:S01]  /*16a0*/  SHF.L.U32 R81, R65, 0x2, RZ ;  /* 0x0000000241517819 */ /* 0x000fe200000006ff */
[----:B------:R-:W4:Y:S01]  /*16b0*/  @!P2 LDC.64 R2, c[0x0][0x398] ;  /* 0x0000e600ff02ab82 */ /* 0x000f220000000a00 */
[----:B------:R-:W-:Y:S02]  /*16c0*/  IMAD.WIDE.U32 R8, R13, 0x40, R122 ;  /* 0x000000400d087825 */ /* 0x000fe400078e007a */
[----:B------:R-:W-:Y:S02]  /*16d0*/  LOP3.LUT R93, R81, 0xc, RZ, 0xc0, !PT ;  /* 0x0000000c515d7812 */ /* 0x000fe400078ec0ff */
[----:B------:R-:W-:-:S04]  /*16e0*/  IMAD.WIDE.U32 R14, R122, UR12, R14 ;  /* 0x0000000c7a0e7c25 */ /* 0x000fc8000f8e000e */
[----:B------:R-:W-:Y:S01]  /*16f0*/  IMAD R99, R122, UR13, R15 ;  /* 0x0000000d7a637c24 */ /* 0x000fe2000f8e020f */
[C---:B------:R-:W-:Y:S01]  /*1700*/  SHF.L.U32 R100, R14.reuse, 0x1, RZ ;  /* 0x000000010e647819 */ /* 0x040fe200000006ff */
[----:B------:R-:W-:Y:S02]  /*1710*/  IMAD.X R13, RZ, RZ, R6, P4 ;  /* 0x000000ffff0d7224 */ /* 0x000fe400020e0606 */
[----:B-1----:R-:W-:Y:S01]  /*1720*/  IMAD R83, R9, R124, RZ ;  /* 0x0000007c09537224 */ /* 0x002fe200078e02ff */
[----:B------:R-:W-:Y:S01]  /*1730*/  SHF.L.U64.HI R99, R14, 0x1, R99 ;  /* 0x000000010e637819 */ /* 0x000fe20000010263 */
[----:B------:R-:W-:Y:S01]  /*1740*/  IMAD.WIDE.U32 R12, R122, R86, R12 ;  /* 0x000000567a0c7225 */ /* 0x000fe200078e000c */
[----:B--2---:R-:W-:-:S03]  /*1750*/  LEA.HI R95, R95, R95, RZ, 0x1 ;  /* 0x0000005f5f5f7211 */ /* 0x004fc600078f08ff */
[----:B------:R-:W-:Y:S01]  /*1760*/  IMAD R113, R122, R87, R13 ;  /* 0x000000577a717224 */ /* 0x000fe200078e020d */
[----:B------:R-:W-:Y:S01]  /*1770*/  SHF.R.S32.HI R95, RZ, 0x1, R95 ;  /* 0x00000001ff5f7819 */ /* 0x000fe2000001145f */
[----:B------:R-:W-:Y:S02]  /*1780*/  IMAD.SHL.U32 R112, R12, 0x2, RZ ;  /* 0x000000020c707824 */ /* 0x000fe400078e00ff */
[----:B------:R-:W-:Y:S01]  /*1790*/  IMAD R83, R8, R125, R83 ;  /* 0x0000007d08537224 */ /* 0x000fe200078e0253 */
[----:B------:R-:W-:Y:S01]  /*17a0*/  SHF.L.U64.HI R113, R12, 0x1, R113 ;  /* 0x000000010c717819 */ /* 0x000fe20000010271 */
[----:B----4-:R-:W-:Y:S01]  /*17b0*/  @!P2 IMAD.WIDE.U32 R16, R7, R2, RZ ;  /* 0x000000020710a225 */ /* 0x010fe200078e00ff */
[----:B------:R-:W-:-:S03]  /*17c0*/  IADD3 R112, P3, PT, R112, UR4, RZ ;  /* 0x0000000470707c10 */ /* 0x000fc6000ff7e0ff */
[----:B------:R-:W-:Y:S01]  /*17d0*/  @!P2 IMAD R3, R7, R3, R17 ;  /* 0x000000030703a224 */ /* 0x000fe200078e0211 */
[----:B------:R-:W-:Y:S01]  /*17e0*/  IADD3.X R113, PT, PT, R113, UR5, RZ, P3, !PT ;  /* 0x0000000571717c10 */ /* 0x000fe20009ffe4ff */
[----:B------:R-:W-:Y:S02]  /*17f0*/  @!P2 IMAD.MOV.U32 R2, RZ, RZ, R16 ;  /* 0x000000ffff02a224 */ /* 0x000fe400078e0010 */
[----:B------:R-:W-:-:S04]  /*1800*/  @P2 IMAD.WIDE.U32 R16, R116, R124, RZ ;  /* 0x0000007c74102225 */ /* 0x000fc800078e00ff */
[----:B------:R-:W-:Y:S01]  /*1810*/  @P2 IMAD R3, R116, R125, R17 ;  /* 0x0000007d74032224 */ /* 0x000fe200078e0211 */
[----:B------:R-:W-:Y:S01]  /*1820*/  @P2 MOV R2, R16 ;  /* 0x0000001000022202 */ /* 0x000fe20000000f00 */
[----:B------:R-:W-:-:S03]  /*1830*/  IMAD R94, R122, R95, R93 ;  /* 0x0000005f7a5e7224 */ /* 0x000fc600078e025d */
[----:B------:R-:W-:Y:S02]  /*1840*/  IADD3 R2, P2, PT, R26, R2, RZ ;  /* 0x000000021a027210 */ /* 0x000fe40007f5e0ff */
[----:B------:R-:W-:Y:S02]  /*1850*/  IADD3 R93, PT, PT, R93, R94, RZ ;  /* 0x0000005e5d5d7210 */ /* 0x000fe40007ffe0ff */
[----:B------:R-:W-:Y:S01]  /*1860*/  SHF.R.S32.HI R90, RZ, 0x1f, R94 ;  /* 0x0000001fff5a7819 */ /* 0x000fe2000001145e */
[----:B------:R-:W-:Y:S01]  /*1870*/  IMAD.X R3, RZ, RZ, R3, P2 ;  /* 0x000000ffff037224 */ /* 0x000fe200010e0603 */
[----:B------:R-:W-:Y:S02]  /*1880*/  IADD3 R100, P2, PT, R100, UR10, RZ ;  /* 0x0000000a64647c10 */ /* 0x000fe4000ff5e0ff */
[----:B------:R-:W-:Y:S01]  /*1890*/  SHF.R.S32.HI R89, RZ, 0x1f, R93 ;  /* 0x0000001fff597819 */ /* 0x000fe2000001145d */
[----:B------:R-:W-:Y:S01]  /*18a0*/  IMAD.WIDE.U32 R2, R10, UR8, R2 ;  /* 0x000000080a027c25 */ /* 0x000fe2000f8e0002 */
[----:B------:R-:W-:-:S02]  /*18b0*/  IADD3.X R99, PT, PT, R99, UR11, RZ, P2, !PT ;  /* 0x0000000b63637c10 */ /* 0x000fc400097fe4ff */
[----:B------:R-:W-:Y:S01]  /*18c0*/  MOV R114, R100 ;  /* 0x0000006400727202 */ /* 0x000fe20000000f00 */
[----:B------:R-:W-:Y:S01]  /*18d0*/  IMAD R11, R10, UR9, R3 ;  /* 0x000000090a0b7c24 */ /* 0x000fe2000f8e0203 */
[----:B------:R-:W-:Y:S01]  /*18e0*/  SHF.R.S32.HI R3, RZ, 0x1f, R84 ;  /* 0x0000001fff037819 */ /* 0x000fe20000011454 */
[----:B------:R-:W-:Y:S02]  /*18f0*/  IMAD.MOV.U32 R10, RZ, RZ, R2 ;  /* 0x000000ffff0a7224 */ /* 0x000fe400078e0002 */
[----:B------:R-:W-:Y:S01]  /*1900*/  IMAD.MOV.U32 R115, RZ, RZ, R99 ;  /* 0x000000ffff737224 */ /* 0x000fe200078e0063 */
[----:B------:R-:W-:Y:S01]  /*1910*/  LEA.HI R3, R3, R84, RZ, 0x6 ;  /* 0x0000005403037211 */ /* 0x000fe200078f30ff */
[----:B------:R-:W-:-:S03]  /*1920*/  IMAD.WIDE.U32 R124, R8, R124, R10 ;  /* 0x0000007c087c7225 */ /* 0x000fc600078e000a */
[----:B------:R-:W-:Y:S02]  /*1930*/  SHF.R.S32.HI R3, RZ, 0x6, R3 ;  /* 0x00000006ff037819 */ /* 0x000fe40000011403 */
[----:B------:R-:W-:Y:S02]  /*1940*/  IADD3 R83, PT, PT, R125, R83, RZ ;  /* 0x000000537d537210 */ /* 0x000fe40007ffe0ff */
[----:B------:R-:W-:-:S13]  /*1950*/  ISETP.GE.AND P2, PT, R3, R88, PT ;  /* 0x000000580300720c */ /* 0x000fda0003f46270 */
[----:B---3--:R-:W-:Y:S05]  /*1960*/  @P2 BRA `(.L_x_4415) ;  /* 0x0000004000f02947 */ /* 0x008fea0003800000 */
[----:B------:R-:W1:Y:S01]  /*1970*/  LDCU.128 UR20, c[0x0][0x4a0] ;  /* 0x00009400ff1477ac */ /* 0x000e620008000c00 */
[----:B------:R-:W-:Y:S01]  /*1980*/  IMAD.MOV.U32 R27, RZ, RZ, RZ ;  /* 0x000000ffff1b7224 */ /* 0x000fe200078e00ff */
[C---:B------:R-:W-:Y:S01]  /*1990*/  IADD3 R106, PT, PT, R85.reuse, -0x40, RZ ;  /* 0xffffffc0556a7810 */ /* 0x040fe20007ffe0ff */
[----:B------:R-:W-:Y:S01]  /*19a0*/  @!P0 IMAD.MOV R4, RZ, RZ, -R4 ;  /* 0x000000ffff048224 */ /* 0x000fe200078e0a04 */
[----:B------:R-:W2:Y:S01]  /*19b0*/  LDCU.128 UR8, c[0x0][0x490] ;  /* 0x00009200ff0877ac */ /* 0x000ea20008000c00 */
[----:B------:R-:W-:Y:S01]  /*19c0*/  SHF.R.S32.HI R29, RZ, 0x1f, R84 ;  /* 0x0000001fff1d7819 */ /* 0x000fe20000011454 */
[----:B------:R-:W-:Y:S01]  /*19d0*/  IMAD.IADD R111, R84, 0x1, -R85 ;  /* 0x00000001546f7824 */ /* 0x000fe200078e0a55 */
[----:B------:R-:W-:Y:S01]  /*19e0*/  VIMNMX R98, PT, PT, RZ, R3, !PT ;  /* 0x00000003ff627248 */ /* 0x000fe20007fe0100 */
[----:B------:R-:W3:Y:S01]  /*19f0*/  LDCU.128 UR16, c[0x0][0x4b0] ;  /* 0x00009600ff1077ac */ /* 0x000ee20008000c00 */
[----:B------:R-:W-:Y:S01]  /*1a00*/  SEL R0, R0, R4, !P1 ;  /* 0x0000000400007207 */ /* 0x000fe20004800000 */
[----:B-----5:R-:W-:Y:S01]  /*1a10*/  IMAD.IADD R66, R106, 0x1, R5 ;  /* 0x000000016a427824 */ /* 0x020fe200078e0205 */
[----:B------:R-:W-:Y:S01]  /*1a20*/  IADD3 R4, P0, PT, -R84, R122, RZ ;  /* 0x0000007a54047210 */ /* 0x000fe20007f1e1ff */
[----:B------:R-:W4:Y:S01]  /*1a30*/  LDCU.128 UR12, c[0x0][0x4c0] ;  /* 0x00009800ff0c77ac */ /* 0x000f220008000c00 */
[----:B------:R-:W-:Y:S01]  /*1a40*/  IADD3 R109, PT, PT, -R85, R82, RZ ;  /* 0x00000052556d7210 */ /* 0x000fe20007ffe1ff */
[----:B------:R-:W-:Y:S01]  /*1a50*/  IMAD R66, R66, R95, RZ ;  /* 0x0000005f42427224 */ /* 0x000fe200078e02ff */
[----:B------:R-:W-:Y:S01]  /*1a60*/  IADD3.X R29, PT, PT, RZ, ~R29, RZ, P0, !PT ;  /* 0x8000001dff1d7210 */ /* 0x000fe200007fe4ff */
[----:B------:R-:W4:Y:S01]  /*1a70*/  LDCU.64 UR4, c[0x0][0x488] ;  /* 0x00009100ff0477ac */ /* 0x000f220008000a00 */
[----:B------:R-:W-:Y:S01]  /*1a80*/  IMAD.MOV.U32 R107, RZ, RZ, R88 ;  /* 0x000000ffff6b7224 */ /* 0x000fe200078e0058 */
[----:B------:R-:W-:Y:S01]  /*1a90*/  IADD3 R96, PT, PT, R122, 0x20, RZ ;  /* 0x000000207a607810 */ /* 0x000fe20007ffe0ff */
[C---:B-1----:R-:W-:Y:S01]  /*1aa0*/  IMAD.WIDE.U32 R10, R7.reuse, UR20, R26 ;  /* 0x00000014070a7c25 */ /* 0x042fe2000f8e001a */
[----:B------:R-:W-:Y:S01]  /*1ab0*/  SHF.R.S32.HI R67, RZ, 0x1f, R66 ;  /* 0x0000001fff437819 */ /* 0x000fe20000011442 */
[----:B------:R-:W1:Y:S01]  /*1ac0*/  LDCU UR20, c[0x0][0x450] ;  /* 0x00008a00ff1477ac */ /* 0x000e620008000800 */
[C---:B------:R-:W-:Y:S01]  /*1ad0*/  IADD3 R102, P0, PT, R66.reuse, R93, RZ ;  /* 0x0000005d42667210 */ /* 0x040fe20007f1e0ff */
[C---:B--2---:R-:W-:Y:S01]  /*1ae0*/  IMAD.WIDE.U32 R8, R7.reuse, UR10, R26 ;  /* 0x0000000a07087c25 */ /* 0x044fe2000f8e001a */
[----:B------:R-:W-:Y:S01]  /*1af0*/  IADD3 R66, P1, PT, R66, R94, RZ ;  /* 0x0000005e42427210 */ /* 0x000fe20007f3e0ff */
[----:B------:R-:W2:Y:S01]  /*1b00*/  LDCU.U8 UR24, c[0x0][0x533] ;  /* 0x0000a660ff1877ac */ /* 0x000ea20008000000 */
[----:B------:R-:W-:Y:S01]  /*1b10*/  MOV R126, R112 ;  /* 0x00000070007e7202 */ /* 0x000fe20000000f00 */
[C---:B------:R-:W-:Y:S01]  /*1b20*/  IMAD R11, R7.reuse, UR21, R11 ;  /* 0x00000015070b7c24 */ /* 0x040fe2000f8e020b */
[----:B------:R-:W-:Y:S01]  /*1b30*/  MOV R127, R113 ;  /* 0x00000071007f7202 */ /* 0x000fe20000000f00 */
[----:B------:R-:W-:Y:S01]  /*1b40*/  IMAD R9, R7, UR11, R9 ;  /* 0x0000000b07097c24 */ /* 0x000fe2000f8e0209 */
[----:B------:R-:W-:Y:S01]  /*1b50*/  SHF.R.S32.HI R7, RZ, 0x1f, R0 ;  /* 0x0000001fff077819 */ /* 0x000fe20000011400 */
[----:B---3--:R-:W-:Y:S01]  /*1b60*/  IMAD.WIDE.U32 R12, R106, UR16, R10 ;  /* 0x000000106a0c7c25 */ /* 0x008fe2000f8e000a */
[----:B------:R-:W-:Y:S01]  /*1b70*/  UMOV UR21, URZ ;  /* 0x000000ff00157c82 */ /* 0x000fe20008000000 */
[----:B------:R-:W-:-:S02]  /*1b80*/  USHF.L.U32 UR25, UR16, 0x6, URZ ;  /* 0x0000000610197899 */ /* 0x000fc400080006ff */
[C---:B------:R-:W-:Y:S01]  /*1b90*/  IMAD.WIDE.U32 R10, R106.reuse, UR22, R8 ;  /* 0x000000166a0a7c25 */ /* 0x040fe2000f8e0008 */
[----:B------:R-:W-:Y:S02]  /*1ba0*/  UIADD3 UR21, UP0, UPT, URZ, -UR21, URZ ;  /* 0x80000015ff157290 */ /* 0x000fe4000ff1e0ff */
[----:B------:R-:W-:Y:S01]  /*1bb0*/  USHF.L.U32 UR26, UR22, 0x6, URZ ;  /* 0x00000006161a7899 */ /* 0x000fe200080006ff */
[C---:B------:R-:W-:Y:S01]  /*1bc0*/  IMAD R13, R106.reuse, UR17, R13 ;  /* 0x000000116a0d7c24 */ /* 0x040fe2000f8e020d */
[----:B------:R-:W-:Y:S01]  /*1bd0*/  UIADD3.X UR25, UPT, UPT, URZ, ~UR25, URZ, UP0, !UPT ;  /* 0x80000019ff197290 */ /* 0x000fe200087fe4ff */
[C---:B----4-:R-:W-:Y:S01]  /*1be0*/  IMAD R9, R7.reuse, UR12, RZ ;  /* 0x0000000c07097c24 */ /* 0x050fe2000f8e02ff */
[----:B------:R-:W-:Y:S01]  /*1bf0*/  UIADD3.X UR26, UPT, UPT, URZ, ~UR26, URZ, UP0, !UPT ;  /* 0x8000001aff1a7290 */ /* 0x000fe200087fe4ff */
[----:B------:R-:W-:Y:S01]  /*1c00*/  IMAD R11, R106, UR23, R11 ;  /* 0x000000176a0b7c24 */ /* 0x000fe2000f8e020b */
[----:B--2---:R-:W-:Y:S01]  /*1c10*/  UISETP.NE.AND UP0, UPT, UR24, URZ, UPT ;  /* 0x000000ff1800728c */ /* 0x004fe2000bf05270 */
[----:B------:R-:W-:-:S02]  /*1c20*/  IMAD R7, R7, UR18, RZ ;  /* 0x0000001207077c24 */ /* 0x000fc4000f8e02ff */
[C---:B------:R-:W-:Y:S02]  /*1c30*/  IMAD R6, R0.reuse, UR13, R9 ;  /* 0x0000000d00067c24 */ /* 0x040fe4000f8e0209 */
[C---:B------:R-:W-:Y:S01]  /*1c40*/  IMAD.WIDE.U32 R12, R0.reuse, UR12, R12 ;  /* 0x0000000c000c7c25 */ /* 0x040fe2000f8e000c */
[----:B------:R-:W2:Y:S03]  /*1c50*/  LDCU.64 UR12, c[0x0][0x4d0] ;  /* 0x00009a00ff0c77ac */ /* 0x000ea60008000a00 */
[C---:B------:R-:W-:Y:S02]  /*1c60*/  IMAD R8, R0.reuse, UR19, R7 ;  /* 0x0000001300087c24 */ /* 0x040fe4000f8e0207 */
[----:B------:R-:W-:Y:S01]  /*1c70*/  IMAD.WIDE.U32 R10, R0, UR18, R10 ;  /* 0x00000012000a7c25 */ /* 0x000fe2000f8e000a */
[----:B------:R-:W3:Y:S03]  /*1c80*/  LDCU.64 UR18, c[0x0][0x4e0] ;  /* 0x00009c00ff1277ac */ /* 0x000ee60008000a00 */
[C---:B------:R-:W-:Y:S01]  /*1c90*/  IMAD.X R103, R67.reuse, 0x1, R89, P0 ;  /* 0x0000000143677824 */ /* 0x040fe200000e0659 */
[----:B------:R-:W-:Y:S01]  /*1ca0*/  IADD3.X R67, PT, PT, R67, R90, RZ, P1, !PT ;  /* 0x0000005a43437210 */ /* 0x000fe20000ffe4ff */
[----:B------:R-:W-:Y:S01]  /*1cb0*/  IMAD.IADD R7, R13, 0x1, R6 ;  /* 0x000000010d077824 */ /* 0x000fe200078e0206 */
[----:B------:R-:W-:Y:S01]  /*1cc0*/  IADD3 R9, PT, PT, R11, R8, RZ ;  /* 0x000000080b097210 */ /* 0x000fe20007ffe0ff */
[----:B------:R-:W-:Y:S01]  /*1cd0*/  IMAD.MOV.U32 R6, RZ, RZ, R12 ;  /* 0x000000ffff067224 */ /* 0x000fe200078e000c */
[----:B------:R-:W-:Y:S01]  /*1ce0*/  SHF.L.U64.HI R103, R102, 0x1, R103 ;  /* 0x0000000166677819 */ /* 0x000fe20000010267 */
[----:B------:R-:W-:Y:S01]  /*1cf0*/  IMAD R121, R29, UR16, RZ ;  /* 0x000000101d797c24 */ /* 0x000fe2000f8e02ff */
[----:B------:R-:W-:Y:S01]  /*1d00*/  MOV R8, R10 ;  /* 0x0000000a00087202 */ /* 0x000fe20000000f00 */
        /* <DEDUP_REMOVED lines=8> */
[----:B------:R-:W4:Y:S01]  /*1d90*/  LDCU.64 UR16, c[0x0][0x3c0] ;  /* 0x00007800ff1077ac */ /* 0x000f220008000a00 */
[----:B------:R-:W-:Y:S01]  /*1da0*/  IMAD R29, R4, UR23, R29 ;  /* 0x00000017041d7c24 */ /* 0x000fe2000f8e021d */
[----:B------:R-:W-:Y:S01]  /*1db0*/  IADD3.X R31, PT, PT, R67, UR15, RZ, P0, !PT ;  /* 0x0000000f431f7c10 */ /* 0x000fe200087fe4ff */
[----:B------:R-:W-:Y:S01]  /*1dc0*/  IMAD.IADD R121, R7, 0x1, R121 ;  /* 0x0000000107797824 */ /* 0x000fe200078e0279 */
[----:B------:R-:W-:Y:S01]  /*1dd0*/  IADD3 R104, P1, PT, R102, UR14, RZ ;  /* 0x0000000e66687c10 */ /* 0x000fe2000ff3e0ff */
[----:B------:R-:W-:Y:S01]  /*1de0*/  IMAD.WIDE.U32 R4, R4, UR22, R8 ;  /* 0x0000001604047c25 */ /* 0x000fe2000f8e0008 */
[----:B--2---:R-:W-:-:S02]  /*1df0*/  IADD3 R66, P0, PT, R66, UR12, RZ ;  /* 0x0000000c42427c10 */ /* 0x004fc4000ff1e0ff */
[----:B------:R-:W-:Y:S01]  /*1e00*/  IADD3.X R105, PT, PT, R103, UR15, RZ, P1, !PT ;  /* 0x0000000f67697c10 */ /* 0x000fe20008ffe4ff */
[----:B-1----:R-:W-:Y:S01]  /*1e10*/  IMAD.U32 R32, RZ, RZ, UR20 ;  /* 0x00000014ff207e24 */ /* 0x002fe2000f8e00ff */
[----:B------:R-:W-:Y:S01]  /*1e20*/  LEA.HI.X R121, R6, UR9, R121, 0x1, P2 ;  /* 0x0000000906797c11 */ /* 0x000fe200090f0c79 */
[----:B------:R-:W1:Y:S01]  /*1e30*/  LDCU.128 UR8, c[0x0][0x3a0] ;  /* 0x00007400ff0877ac */ /* 0x000e620008000c00 */
[----:B------:R-:W-:Y:S02]  /*1e40*/  IADD3 R29, PT, PT, R5, R29, RZ ;  /* 0x0000001d051d7210 */ /* 0x000fe40007ffe0ff */
[----:B------:R-:W-:Y:S01]  /*1e50*/  LEA R28, P2, R4, UR4, 0x1 ;  /* 0x00000004041c7c11 */ /* 0x000fe2000f8408ff */
[----:B------:R-:W-:Y:S01]  /*1e60*/  USHF.R.S64 UR4, UR21, 0x1f, UR25 ;  /* 0x0000001f15047899 */ /* 0x000fe20008001019 */
[----:B------:R-:W-:Y:S01]  /*1e70*/  IADD3 R102, P1, PT, R102, UR12, RZ ;  /* 0x0000000c66667c10 */ /* 0x000fe2000ff3e0ff */
[----:B------:R-:W-:Y:S01]  /*1e80*/  USHF.R.S64 UR21, UR21, 0x1f, UR26 ;  /* 0x0000001f15157899 */ /* 0x000fe2000800101a */
[----:B------:R-:W-:Y:S01]  /*1e90*/  LEA.HI.X R29, R4, UR5, R29, 0x1, P2 ;  /* 0x00000005041d7c11 */ /* 0x000fe200090f0c1d */
[----:B------:R-:W-:Y:S01]  /*1ea0*/  USHF.R.S32.HI UR25, URZ, 0x1f, UR25 ;  /* 0x0000001fff197899 */ /* 0x000fe20008011419 */
[----:B------:R-:W-:Y:S01]  /*1eb0*/  IADD3.X R103, PT, PT, R103, UR13, RZ, P1, !PT ;  /* 0x0000000d67677c10 */ /* 0x000fe20008ffe4ff */
[----:B------:R-:W-:Y:S01]  /*1ec0*/  USHF.R.S32.HI UR26, URZ, 0x1f, UR26 ;  /* 0x0000001fff1a7899 */ /* 0x000fe2000801141a */
[----:B---34-:R-:W-:-:S11]  /*1ed0*/  IADD3.X R67, PT, PT, R67, UR13, RZ, P0, !PT ;  /* 0x0000000d43437c10 */ /* 0x018fd600087fe4ff */
.L_x_4429:
[----:B------:R-:W-:Y:S01]  /*1ee0*/  VIADD R109, R109, 0x40 ;  /* 0x000000406d6d7836 */ /* 0x000fe20000000000 */
[----:B------:R-:W2:Y:S01]  /*1ef0*/  LDC.64 R86, c[0x0][0x3b8] ;  /* 0x0000ee00ff567b82 */ /* 0x000ea20000000a00 */
[----:B------:R-:W-:Y:S01]  /*1f00*/  VIADD R111, R111, 0x40 ;  /* 0x000000406f6f7836 */ /* 0x000fe20000000000 */
[----:B------:R-:W-:Y:S01]  /*1f10*/  BSSY.RECONVERGENT B1, `(.L_x_4416) ;  /* 0x0000380000017945 */ /* 0x000fe20003800200 */
[----:B------:R-:W-:Y:S01]  /*1f20*/  VIADD R107, R107, 0xffffffff ;  /* 0xffffffff6b6b7836 */ /* 0x000fe20000000000 */
[-C--:B------:R-:W-:Y:S01]  /*1f30*/  ISETP.GE.AND P0, PT, R122, R109.reuse, PT ;  /* 0x0000006d7a00720c */ /* 0x080fe20003f06270 */
[----:B------:R-:W-:Y:S01]  /*1f40*/  IMAD.MOV.U32 R108, RZ, RZ, R106 ;  /* 0x000000ffff6c7224 */ /* 0x000fe200078e006a */
[----:B------:R-:W-:Y:S02]  /*1f50*/  ISETP.GE.AND P4, PT, R96, R109, PT ;  /* 0x0000006d6000720c */ /* 0x000fe40003f86270 */
[-C--:B------:R-:W-:Y:S02]  /*1f60*/  ISETP.GE.AND P0, PT, R122, R111.reuse, !P0 ;  /* 0x0000006f7a00720c */ /* 0x080fe40004706270 */
[----:B------:R-:W-:Y:S02]  /*1f70*/  ISETP.GE.AND P4, PT, R96, R111, !P4 ;  /* 0x0000006f6000720c */ /* 0x000fe40006786270 */
[----:B------:R-:W-:Y:S09]  /*1f80*/  ISETP.GT.AND P3, PT, R107, R98, PT ;  /* 0x000000626b00720c */ /* 0x000ff20003f64270 */
[----:B------:R-:W3:Y:S01]  /*1f90*/  @P0 LDG.E.128 R16, desc[UR6][R120.64] ;  /* 0x0000000678100981 */ /* 0x000ee2000c1e1d00 */
[----:B------:R-:W-:Y:S01]  /*1fa0*/  @P0 IMAD.MOV.U32 R101, RZ, RZ, R99 ;  /* 0x000000ffff650224 */ /* 0x000fe200078e0063 */
[----:B------:R-:W4:Y:S04]  /*1fb0*/  @P4 LDC.64 R2, c[0x0][0x4b0] ;  /* 0x00012c00ff024b82 */ /* 0x000f280000000a00 */
[----:B---3--:R3:W-:Y:S01]  /*1fc0*/  @P0 STG.E.128 desc[UR6][R100.64], R16 ;  /* 0x0000001064000986 */ /* 0x0087e2000c101d06 */
[----:B----4-:R-:W-:Y:S01]  /*1fd0*/  @P4 LEA R22, P1, R2, R120, 0x6 ;  /* 0x0000007802164211 */ /* 0x010fe200078230ff */
[C---:B--2---:R-:W-:Y:S01]  /*1fe0*/  IMAD.SHL.U32 R49, R86.reuse, 0x20, RZ ;  /* 0x0000002056317824 */ /* 0x044fe200078e00ff */
[----:B------:R-:W-:Y:S01]  /*1ff0*/  SHF.L.U64.HI R47, R86, 0x5, R87 ;  /* 0x00000005562f7819 */ /* 0x000fe20000010257 */
[----:B------:R-:W2:Y:S01]  /*2000*/  @P0 LDG.E.128 R4, desc[UR6][R120.64+0x40] ;  /* 0x0000400678040981 */ /* 0x000ea2000c1e1d00 */
[----:B------:R-:W-:Y:S02]  /*2010*/  @P4 LEA.HI.X R23, R2, R121, R3, 0x6, P1 ;  /* 0x0000007902174211 */ /* 0x000fe400008f3403 */
[----:B------:R-:W4:Y:S02]  /*2020*/  @P4 LDC.64 R2, c[0x0][0x3c0] ;  /* 0x0000f000ff024b82 */ /* 0x000f240000000a00 */
[C---:B----4-:R-:W-:Y:S04]  /*2030*/  @P4 LEA R20, P1, R2.reuse, R100, 0x6 ;  /* 0x0000006402144211 */ /* 0x050fe800078230ff */
[----:B------:R-:W-:Y:S02]  /*2040*/  @P4 LEA.HI.X R21, R2, R99, R3, 0x6, P1 ;  /* 0x0000006302154211 */ /* 0x000fe400008f3403 */
[----:B------:R-:W-:Y:S01]  /*2050*/  ISETP.NE.AND P1, PT, R32, RZ, PT ;  /* 0x000000ff2000720c */ /* 0x000fe20003f25270 */
[----:B--2---:R2:W-:Y:S04]  /*2060*/  @P0 STG.E.128 desc[UR6][R100.64+0x40], R4 ;  /* 0x0000400464000986 */ /* 0x0045e8000c101d06 */
[----:B------:R-:W4:Y:S04]  /*2070*/  @P0 LDG.E.128 R12, desc[UR6][R120.64+0x80] ;  /* 0x00008006780c0981 */ /* 0x000f28000c1e1d00 */
[----:B----4-:R4:W-:Y:S04]  /*2080*/  @P0 STG.E.128 desc[UR6][R100.64+0x80], R12 ;  /* 0x0000800c64000986 */ /* 0x0109e8000c101d06 */
[----:B------:R-:W5:Y:S04]  /*2090*/  @P4 LDG.E.128 R8, desc[UR6][R22.64] ;  /* 0x0000000616084981 */ /* 0x000f68000c1e1d00 */
[----:B-----5:R4:W-:Y:S04]  /*20a0*/  @P4 STG.E.128 desc[UR6][R20.64], R8 ;  /* 0x0000000814004986 */ /* 0x0209e8000c101d06 */
[----:B---3--:R-:W3:Y:S04]  /*20b0*/  @P4 LDG.E.128 R16, desc[UR6][R22.64+0x40] ;  /* 0x0000400616104981 */ /* 0x008ee8000c1e1d00 */
[----:B---3--:R4:W-:Y:S04]  /*20c0*/  @P4 STG.E.128 desc[UR6][R20.64+0x40], R16 ;  /* 0x0000401014004986 */ /* 0x0089e8000c101d06 */
[----:B--2---:R-:W2:Y:S04]  /*20d0*/  @P4 LDG.E.128 R4, desc[UR6][R22.64+0x80] ;  /* 0x0000800616044981 */ /* 0x004ea8000c1e1d00 */
[----:B--2---:R4:W-:Y:S01]  /*20e0*/  @P4 STG.E.128 desc[UR6][R20.64+0x80], R4 ;  /* 0x0000800414004986 */ /* 0x0049e2000c101d06 */
[----:B------:R-:W-:Y:S05]  /*20f0*/  @P1 BRA `(.L_x_4417) ;  /* 0x0000000000501947 */ /* 0x000fea0003800000 */
[----:B----4-:R-:W2:Y:S01]  /*2100*/  @P0 LDG.E.128 R12, desc[UR6][R28.64] ;  /* 0x000000061c0c0981 */ /* 0x010ea2000c1e1d00 */
[----:B------:R-:W-:Y:S03]  /*2110*/  MOV R32, RZ ;  /* 0x000000ff00207202 */ /* 0x000fe60000000f00 */
[----:B--2---:R2:W-:Y:S04]  /*2120*/  @P0 STG.E.128 desc[UR6][R126.64], R12 ;  /* 0x0000000c7e000986 */ /* 0x0045e8000c101d06 */
[----:B------:R-:W3:Y:S04]  /*2130*/  @P0 LDG.E.128 R8, desc[UR6][R28.64+0x40] ;  /* 0x000040061c080981 */ /* 0x000ee8000c1e1d00 */
[----:B---3--:R2:W-:Y:S04]  /*2140*/  @P0 STG.E.128 desc[UR6][R126.64+0x40], R8 ;  /* 0x000040087e000986 */ /* 0x0085e8000c101d06 */
[----:B------:R-:W3:Y:S04]  /*2150*/  @P0 LDG.E.128 R4, desc[UR6][R28.64+0x80] ;  /* 0x000080061c040981 */ /* 0x000ee8000c1e1d00 */
[----:B---3--:R2:W-:Y:S01]  /*2160*/  @P0 STG.E.128 desc[UR6][R126.64+0x80], R4 ;  /* 0x000080047e000986 */ /* 0x0085e2000c101d06 */
[----:B------:R-:W-:Y:S05]  /*2170*/  @!P4 BRA `(.L_x_4418) ;  /* 0x000000340064c947 */ /* 0x000fea0003800000 */
[----:B------:R-:W3:Y:S02]  /*2180*/  LDC.64 R2, c[0x0][0x4a8] ;  /* 0x00012a00ff027b82 */ /* 0x000ee40000000a00 */
[C---:B---3--:R-:W-:Y:S04]  /*2190*/  LEA R18, P0, R2.reuse, R28, 0x6 ;  /* 0x0000001c02127211 */ /* 0x048fe800078030ff */
[----:B------:R-:W-:Y:S02]  /*21a0*/  LEA.HI.X R19, R2, R29, R3, 0x6, P0 ;  /* 0x0000001d02137211 */ /* 0x000fe400000f3403 */
[C---:B------:R-:W-:Y:S03]  /*21b0*/  LEA R16, P0, R49.reuse, R126, 0x1 ;  /* 0x0000007e31107211 */ /* 0x040fe600078008ff */
[----:B--2---:R-:W2:Y:S01]  /*21c0*/  LDG.E.128 R4, desc[UR6][R18.64] ;  /* 0x0000000612047981 */ /* 0x004ea2000c1e1d00 */
[----:B------:R-:W-:Y:S05]  /*21d0*/  LEA.HI.X R17, R49, R127, R47, 0x1, P0 ;  /* 0x0000007f31117211 */ /* 0x000fea00000f0c2f */
[----:B--2---:R3:W-:Y:S04]  /*21e0*/  STG.E.128 desc[UR6][R16.64], R4 ;  /* 0x0000000410007986 */ /* 0x0047e8000c101d06 */
[----:B------:R-:W2:Y:S04]  /*21f0*/  LDG.E.128 R12, desc[UR6][R18.64+0x40] ;  /* 0x00004006120c7981 */ /* 0x000ea8000c1e1d00 */
[----:B--2---:R3:W-:Y:S04]  /*2200*/  STG.E.128 desc[UR6][R16.64+0x40], R12 ;  /* 0x0000400c10007986 */ /* 0x0047e8000c101d06 */
[----:B------:R-:W2:Y:S04]  /*2210*/  LDG.E.128 R8, desc[UR6][R18.64+0x80] ;  /* 0x0000800612087981 */ /* 0x000ea8000c1e1d00 */
[----:B--2---:R3:W-:Y:S01]  /*2220*/  STG.E.128 desc[UR6][R16.64+0x80], R8 ;  /* 0x0000800810007986 */ /* 0x0047e2000c101d06 */
[----:B------:R-:W-:Y:S05]  /*2230*/  BRA `(.L_x_4418) ;  /* 0x0000003400347947 */ /* 0x000fea0003800000 */
.L_x_4417:
[C---:B------:R-:W-:Y:S02]  /*2240*/  LOP3.LUT R33, R26.reuse, 0x20, RZ, 0xfc, !PT ;  /* 0x000000201a217812 */ /* 0x040fe400078efcff */
[----:B------:R-:W-:Y:S01]  /*2250*/  LOP3.LUT R25, R26, 0x40, RZ, 0xfc, !PT ;  /* 0x000000401a197812 */ /* 0x000fe200078efcff */
[----:B------:R-:W-:Y:S05]  /*2260*/  BRA.U !UP0, `(.L_x_4419) ;  /* 0x0000001108d47547 */ /* 0x000fea000b800000 */
[----:B------:R-:W2:Y:S01]  /*2270*/  LDC R46, c[0x0][0x450] ;  /* 0x00011400ff2e7b82 */ /* 0x000ea20000000800 */
[----:B------:R-:W-:Y:S04]  /*2280*/  BSSY.RECONVERGENT B0, `(.L_x_4420) ;  /* 0x0000089000007945 */ /* 0x000fe80003800200 */
[----:B------:R-:W-:Y:S05]  /*2290*/  @!P0 BRA `(.L_x_4421) ;  /* 0x00000008001c8947 */ /* 0x000fea0003800000 */
[-C--:B------:R-:W-:Y:S01]  /*22a0*/  ISETP.GE.AND P0, PT, R26, R32.reuse, PT ;  /* 0x000000201a00720c */ /* 0x080fe20003f06270 */
[----:B----4-:R-:W3:Y:S01]  /*22b0*/  LDG.E.128 R16, desc[UR6][R28.64] ;  /* 0x000000061c107981 */ /* 0x010ee2000c1e1d00 */
[----:B------:R-:W-:Y:S11]  /*22c0*/  ISETP.GE.AND P1, PT, R33, R32, PT ;  /* 0x000000202100720c */ /* 0x000ff60003f26270 */
[----:B------:R-:W4:Y:S06]  /*22d0*/  @!P0 LDG.E.64 R42, desc[UR6][R66.64] ;  /* 0x00000006422a8981 */ /* 0x000f2c000c1e1b00 */
[----:B------:R-:W5:Y:S01]  /*22e0*/  @!P0 LDG.E.64 R14, desc[UR6][R30.64] ;  /* 0x000000061e0e8981 */ /* 0x000f62000c1e1b00 */
[C---:B---3--:R-:W-:Y:S01]  /*22f0*/  @!P0 LOP3.LUT R21, R16.reuse, 0xffff0000, RZ, 0xc0, !PT ;  /* 0xffff000010158812 */ /* 0x048fe200078ec0ff */
[----:B------:R-:W-:Y:S01]  /*2300*/  @!P0 IMAD.U32 R39, R16, 0x10000, RZ ;  /* 0x0001000010278824 */ /* 0x000fe200078e00ff */
[----:B------:R-:W-:Y:S01]  /*2310*/  @!P0 LOP3.LUT R23, R17, 0xffff0000, RZ, 0xc0, !PT ;  /* 0xffff000011178812 */ /* 0x000fe200078ec0ff */
[----:B------:R-:W-:Y:S01]  /*2320*/  @!P0 IMAD.U32 R38, R19, 0x10000, RZ ;  /* 0x0001000013268824 */ /* 0x000fe200078e00ff */
[C---:B------:R-:W-:Y:S02]  /*2330*/  @!P0 LOP3.LUT R22, R18.reuse, 0xffff0000, RZ, 0xc0, !PT ;  /* 0xffff000012168812 */ /* 0x040fe400078ec0ff */
[----:B------:R-:W-:Y:S02]  /*2340*/  @!P0 SHF.L.U32 R36, R18, 0x10, RZ ;  /* 0x0000001012248819 */ /* 0x000fe400000006ff */
[C---:B----4-:R-:W-:Y:S02]  /*2350*/  @!P0 SHF.L.U32 R37, R42.reuse, 0x10, RZ ;  /* 0x000000102a258819 */ /* 0x050fe400000006ff */
[----:B------:R-:W-:Y:S02]  /*2360*/  @!P0 LOP3.LUT R41, R42, 0xffff0000, RZ, 0xc0, !PT ;  /* 0xffff00002a298812 */ /* 0x000fe400078ec0ff */
[----:B------:R-:W-:Y:S01]  /*2370*/  @!P0 SHF.L.U32 R34, R43, 0x10, RZ ;  /* 0x000000102b228819 */ /* 0x000fe200000006ff */
[----:B------:R-:W-:Y:S01]  /*2380*/  @!P0 FMUL.FTZ R45, R21, R37 ;  /* 0x00000025152d8220 */ /* 0x000fe20000410000 */
[C---:B-----5:R-:W-:Y:S01]  /*2390*/  @!P0 SHF.L.U32 R20, R14.reuse, 0x10, RZ ;  /* 0x000000100e148819 */ /* 0x060fe200000006ff */
        /* <DEDUP_REMOVED lines=42> */
[----:B------:R-:W-:Y:S02]  /*2640*/  @!P1 LOP3.LUT R18, R22, 0xffff0000, RZ, 0xc0, !PT ;  /* 0xffff000016129812 */ /* 0x000fe400078ec0ff */
[----:B--2---:R-:W-:Y:S01]  /*2650*/  @!P1 SHF.L.U32 R13, R15, 0x10, RZ ;  /* 0x000000100f0d9819 */ /* 0x004fe200000006ff */
        /* <DEDUP_REMOVED lines=75> */
.L_x_4421:
[----:B-1----:R-:W-:Y:S05]  /*2b10*/  BSYNC.RECONVERGENT B0 ;  /* 0x0000000000007941 */ /* 0x002fea0003800200 */
.L_x_4420:
[----:B------:R-:W-:Y:S04]  /*2b20*/  BSSY.RECONVERGENT B0, `(.L_x_4422) ;  /* 0x00000a2000007945 */ /* 0x000fe80003800200 */
[----:B------:R-:W-:Y:S05]  /*2b30*/  @!P4 BRA `(.L_x_4423) ;  /* 0x000000080080c947 */ /* 0x000fea0003800000 */
[----:B------:R-:W-:Y:S01]  /*2b40*/  ISETP.GE.AND P0, PT, R26, R32, PT ;  /* 0x000000201a00720c */ /* 0x000fe20003f06270 */
[----:B------:R-:W1:Y:S01]  /*2b50*/  LDC.64 R52, c[0x0][0x4a8] ;  /* 0x00012a00ff347b82 */ /* 0x000e620000000a00 */
[----:B------:R-:W-:Y:S05]  /*2b60*/  IMAD.SHL.U32 R51, R95, 0x20, RZ ;  /* 0x000000205f337824 */ /* 0x000fea00078e00ff */
[----:B------:R-:W-:Y:S06]  /*2b70*/  SHF.R.S32.HI R42, RZ, 0x1f, R51 ;  /* 0x0000001fff2a7819 */ /* 0x000fec0000011433 */
[C-C-:B------:R-:W-:Y:S01]  /*2b80*/  @!P0 SHF.L.U64.HI R57, R51.reuse, 0x1, R42.reuse ;  /* 0x0000000133398819 */ /* 0x140fe2000001022a */
[----:B------:R-:W-:Y:S05]  /*2b90*/  @!P0 IMAD.SHL.U32 R59, R51, 0x2, RZ ;  /* 0x00000002333b8824 */ /* 0x000fea00078e00ff */
[----:B------:R-:W-:Y:S04]  /*2ba0*/  @!P0 IADD3 R34, P2, PT, R30, R59, RZ ;  /* 0x0000003b1e228210 */ /* 0x000fe80007f5e0ff */
[----:B------:R-:W-:Y:S02]  /*2bb0*/  @!P0 IADD3.X R35, PT, PT, R31, R57, RZ, P2, !PT ;  /* 0x000000391f238210 */ /* 0x000fe400017fe4ff */
[C---:B-1----:R-:W-:Y:S03]  /*2bc0*/  LEA R54, P1, R52.reuse, R28, 0x6 ;  /* 0x0000001c34367211 */ /* 0x042fe600078230ff */
[----:B----4-:R-:W4:Y:S01]  /*2bd0*/  @!P0 LDG.E.64 R14, desc[UR6][R34.64] ;  /* 0x00000006220e8981 */ /* 0x010f22000c1e1b00 */
[----:B------:R-:W-:Y:S02]  /*2be0*/  LEA.HI.X R55, R52, R29, R53, 0x6, P1 ;  /* 0x0000001d34377211 */ /* 0x000fe400008f3435 */
[----:B------:R-:W-:Y:S03]  /*2bf0*/  @!P0 IADD3 R44, P1, PT, R66, R59, RZ ;  /* 0x0000003b422c8210 */ /* 0x000fe60007f3e0ff */
[----:B---3--:R-:W3:Y:S02]  /*2c00*/  LDG.E.128 R16, desc[UR6][R54.64] ;  /* 0x0000000636107981 */ /* 0x008ee4000c1e1d00 */
[----:B------:R-:W-:Y:S01]  /*2c10*/  @!P0 IMAD.X R45, R67, 0x1, R57, P1 ;  /* 0x00000001432d8824 */ /* 0x000fe200008e0639 */
[----:B------:R-:W-:Y:S05]  /*2c20*/  ISETP.GE.AND P1, PT, R33, R32, PT ;  /* 0x000000202100720c */ /* 0x000fea0003f26270 */
[----:B------:R-:W5:Y:S08]  /*2c30*/  @!P0 LDG.E.64 R44, desc[UR6][R44.64] ;  /* 0x000000062c2c8981 */ /* 0x000f70000c1e1b00 */
[----:B------:R-:W-:Y:S02]  /*2c40*/  @!P1 SHF.L.U64.HI R61, R51, 0x1, R42 ;  /* 0x00000001333d9819 */ /* 0x000fe4000001022a */
[C---:B----4-:R-:W-:Y:S01]  /*2c50*/  @!P0 SHF.L.U32 R13, R15.reuse, 0x10, RZ ;  /* 0x000000100f0d8819 */ /* 0x050fe200000006ff */
[C---:B------:R-:W-:Y:S01]  /*2c60*/  @!P0 IMAD.U32 R20, R14.reuse, 0x10000, RZ ;  /* 0x000100000e148824 */ /* 0x040fe200078e00ff */
[----:B------:R-:W-:Y:S02]  /*2c70*/  @!P0 LOP3.LUT R14, R14, 0xffff0000, RZ, 0xc0, !PT ;  /* 0xffff00000e0e8812 */ /* 0x000fe400078ec0ff */
[----:B------:R-:W-:Y:S02]  /*2c80*/  @!P0 LOP3.LUT R15, R15, 0xffff0000, RZ, 0xc0, !PT ;  /* 0xffff00000f0f8812 */ /* 0x000fe400078ec0ff */
[----:B---3--:R-:W-:Y:S01]  /*2c90*/  @!P0 LOP3.LUT R21, R16, 0xffff0000, RZ, 0xc0, !PT ;  /* 0xffff000010158812 */ /* 0x008fe200078ec0ff */
[----:B------:R-:W-:Y:S01]  /*2ca0*/  @!P0 IMAD.U32 R38, R18, 0x10000, RZ ;  /* 0x0001000012268824 */ /* 0x000fe200078e00ff */
[----:B------:R-:W-:Y:S02]  /*2cb0*/  @!P0 LOP3.LUT R23, R17, 0xffff0000, RZ, 0xc0, !PT ;  /* 0xffff000011178812 */ /* 0x000fe400078ec0ff */
[----:B------:R-:W-:Y:S01]  /*2cc0*/  @!P0 SHF.L.U32 R39, R16, 0x10, RZ ;  /* 0x0000001010278819 */ /* 0x000fe200000006ff */
[----:B------:R-:W-:Y:S01]  /*2cd0*/  @!P0 FMUL.FTZ R0, R21, R20 ;  /* 0x0000001415008220 */ /* 0x000fe20000410000 */
[----:B------:R-:W-:Y:S01]  /*2ce0*/  @!P0 SHF.L.U32 R43, R17, 0x10, RZ ;  /* 0x00000010112b8819 */ /* 0x000fe200000006ff */
[----:B------:R-:W-:Y:S01]  /*2cf0*/  @!P0 FMUL.FTZ R2, R23, R14 ;  /* 0x0000000e17028220 */ /* 0x000fe20000410000 */
[C---:B-----5:R-:W-:Y:S01]  /*2d00*/  @!P0 LOP3.LUT R41, R44.reuse, 0xffff0000, RZ, 0xc0, !PT ;  /* 0xffff00002c298812 */ /* 0x060fe200078ec0ff */
[----:B------:R-:W-:Y:S01]  /*2d10*/  @!P0 IMAD.U32 R37, R44, 0x10000, RZ ;  /* 0x000100002c258824 */ /* 0x000fe200078e00ff */
[----:B------:R-:W-:Y:S01]  /*2d20*/  @!P0 SHF.L.U32 R40, R19, 0x10, RZ ;  /* 0x0000001013288819 */ /* 0x000fe200000006ff */
[C---:B------:R-:W-:Y:S01]  /*2d30*/  @!P0 IMAD.U32 R36, R45.reuse, 0x10000, RZ ;  /* 0x000100002d248824 */ /* 0x040fe200078e00ff */
[----:B------:R-:W-:Y:S01]  /*2d40*/  @!P0 LOP3.LUT R45, R45, 0xffff0000, RZ, 0xc0, !PT ;  /* 0xffff00002d2d8812 */ /* 0x000fe200078ec0ff */
[----:B------:R-:W-:Y:S01]  /*2d50*/  @!P0 FMUL.FTZ R53, R21, R37 ;  /* 0x0000002515358220 */ /* 0x000fe20000410000 */
[----:B------:R-:W-:Y:S01]  /*2d60*/  @!P0 FMUL.FTZ R57, R23, R41 ;  /* 0x0000002917398220 */ /* 0x000fe20000410000 */
[----:B------:R-:W-:Y:S01]  /*2d70*/  @!P0 FFMA.FTZ R0, R37, R39, R0 ;  /* 0x0000002725008223 */ /* 0x000fe20000010000 */
[----:B------:R-:W-:Y:S01]  /*2d80*/  @!P0 FFMA.FTZ R2, R41, R43, R2 ;  /* 0x0000002b29028223 */ /* 0x000fe20000010002 */
[----:B------:R-:W-:Y:S01]  /*2d90*/  @!P0 FFMA.FTZ R53, R39, R20, -R53 ;  /* 0x0000001427358223 */ /* 0x000fe20000010835 */
[----:B------:R-:W-:Y:S01]  /*2da0*/  @!P0 LOP3.LUT R20, R18, 0xffff0000, RZ, 0xc0, !PT ;  /* 0xffff000012148812 */ /* 0x000fe200078ec0ff */
[----:B------:R-:W-:Y:S01]  /*2db0*/  @!P0 FFMA.FTZ R57, R43, R14, -R57 ;  /* 0x0000000e2b398223 */ /* 0x000fe20000010839 */
[----:B------:R-:W-:Y:S02]  /*2dc0*/  @!P0 LOP3.LUT R14, R19, 0xffff0000, RZ, 0xc0, !PT ;  /* 0xffff0000130e8812 */ /* 0x000fe400078ec0ff */
[----:B------:R-:W-:Y:S01]  /*2dd0*/  @!P0 F2FP.BF16.F32.PACK_AB R53, R0, R53 ;  /* 0x000000350035823e */ /* 0x000fe200000010ff */
[----:B------:R-:W-:Y:S01]  /*2de0*/  @!P0 FMUL.FTZ R48, R20, R36 ;  /* 0x0000002414308220 */ /* 0x000fe20000410000 */
[----:B------:R-:W-:Y:S01]  /*2df0*/  @!P0 F2FP.BF16.F32.PACK_AB R50, R2, R57 ;  /* 0x000000390232823e */ /* 0x000fe200000010ff */
[----:B------:R-:W-:Y:S01]  /*2e00*/  @!P0 FMUL.FTZ R3, R20, R13 ;  /* 0x0000000d14038220 */ /* 0x000fe20000410000 */
[C---:B------:R-:W-:Y:S01]  /*2e10*/  @!P0 FMUL.FTZ R59, R14.reuse, R45 ;  /* 0x0000002d0e3b8220 */ /* 0x040fe20000410000 */
[----:B------:R-:W-:Y:S01]  /*2e20*/  @!P0 FMUL.FTZ R4, R14, R15 ;  /* 0x0000000f0e048220 */ /* 0x000fe20000410000 */
[----:B------:R-:W-:Y:S01]  /*2e30*/  @!P0 MOV R17, R50 ;  /* 0x0000003200118202 */ /* 0x000fe20000000f00 */
[----:B------:R-:W-:Y:S01]  /*2e40*/  @!P0 FFMA.FTZ R48, R38, R13, -R48 ;  /* 0x0000000d26308223 */ /* 0x000fe20000010830 */
[----:B------:R-:W-:Y:S01]  /*2e50*/  @!P0 FFMA.FTZ R3, R36, R38, R3 ;  /* 0x0000002624038223 */ /* 0x000fe20000010003 */
[----:B------:R-:W-:Y:S01]  /*2e60*/  @!P0 FFMA.FTZ R59, R40, R15, -R59 ;  /* 0x0000000f283b8223 */ /* 0x000fe2000001083b */
[----:B------:R-:W-:Y:S01]  /*2e70*/  @!P0 FFMA.FTZ R4, R45, R40, R4 ;  /* 0x000000282d048223 */ /* 0x000fe20000010004 */
[----:B------:R-:W-:Y:S02]  /*2e80*/  @!P0 IMAD.MOV.U32 R16, RZ, RZ, R53 ;  /* 0x000000ffff108224 */ /* 0x000fe400078e0035 */
[----:B------:R-:W-:Y:S01]  /*2e90*/  @!P0 F2FP.BF16.F32.PACK_AB R52, R3, R48 ;  /* 0x000000300334823e */ /* 0x000fe200000010ff */
[----:B------:R-:W-:Y:S01]  /*2ea0*/  @!P1 IMAD.SHL.U32 R57, R51, 0x2, RZ ;  /* 0x0000000233399824 */ /* 0x000fe200078e00ff */
[C---:B------:R-:W-:Y:S02]  /*2eb0*/  LEA R48, P2, R49.reuse, R126, 0x1 ;  /* 0x0000007e31307211 */ /* 0x040fe400078408ff */
[----:B------:R-:W-:Y:S01]  /*2ec0*/  @!P0 F2FP.BF16.F32.PACK_AB R59, R4, R59 ;  /* 0x0000003b043b823e */ /* 0x000fe200000010ff */
[----:B------:R-:W-:Y:S01]  /*2ed0*/  @!P0 IMAD.MOV.U32 R18, RZ, RZ, R52 ;  /* 0x000000ffff128224 */ /* 0x000fe200078e0034 */
[----:B------:R-:W-:Y:S02]  /*2ee0*/  LEA.HI.X R49, R49, R127, R47, 0x1, P2 ;  /* 0x0000007f31317211 */ /* 0x000fe400010f0c2f */
[----:B------:R-:W-:Y:S02]  /*2ef0*/  @!P0 MOV R19, R59 ;  /* 0x0000003b00138202 */ /* 0x000fe40000000f00 */
[-C--:B------:R-:W-:Y:S02]  /*2f00*/  @!P1 IADD3 R40, P2, PT, R66, R57.reuse, RZ ;  /* 0x0000003942289210 */ /* 0x080fe40007f5e0ff */
[C---:B------:R-:W-:Y:S01]  /*2f10*/  @!P1 IADD3 R34, P4, PT, R30.reuse, R57, RZ ;  /* 0x000000391e229210 */ /* 0x040fe20007f9e0ff */
[----:B------:R1:W-:Y:S01]  /*2f20*/  STG.E.128 desc[UR6][R48.64], R16 ;  /* 0x0000001030007986 */ /* 0x0003e2000c101d06 */
[----:B------:R-:W-:Y:S01]  /*2f30*/  ISETP.GE.AND P0, PT, R25, R32, PT ;  /* 0x000000201900720c */ /* 0x000fe20003f06270 */
[----:B------:R-:W-:Y:S01]  /*2f40*/  @!P1 IMAD.X R41, R67, 0x1, R61, P2 ;  /* 0x0000000143299824 */ /* 0x000fe200010e063d */
[----:B------:R-:W-:Y:S05]  /*2f50*/  @!P1 IADD3.X R35, PT, PT, R31, R61, RZ, P4, !PT ;  /* 0x0000003d1f239210 */ /* 0x000fea00027fe4ff */
[----:B------:R-:W3:Y:S06]  /*2f60*/  @!P1 LDG.E.64 R14, desc[UR6][R34.64+0x20] ;  /* 0x00002006220e9981 */ /* 0x000eec000c1e1b00 */
[C---:B------:R-:W-:Y:S01]  /*2f70*/  @!P0 SHF.L.U64.HI R57, R51.reuse, 0x1, R42 ;  /* 0x0000000133398819 */ /* 0x040fe2000001022a */
[----:B------:R-:W4:Y:S01]  /*2f80*/  @!P1 LDG.E.64 R40, desc[UR6][R40.64+0x20] ;  /* 0x0000200628289981 */ /* 0x000f22000c1e1b00 */
[----:B------:R-:W-:Y:S04]  /*2f90*/  @!P0 SHF.L.U32 R51, R51, 0x1, RZ ;  /* 0x0000000133338819 */ /* 0x000fe800000006ff */
[----:B------:R-:W-:Y:S01]  /*2fa0*/  @!P0 IADD3 R32, P4, PT, R30, R51, RZ ;  /* 0x000000331e208210 */ /* 0x000fe20007f9e0ff */
[----:B------:R-:W5:Y:S04]  /*2fb0*/  LDG.E.128 R20, desc[UR6][R54.64+0x40] ;  /* 0x0000400636147981 */ /* 0x000f68000c1e1d00 */
[----:B------:R-:W-:Y:S01]  /*2fc0*/  @!P0 IMAD.X R33, R31, 0x1, R57, P4 ;  /* 0x000000011f218824 */ /* 0x000fe200020e0639 */
        /* <DEDUP_REMOVED lines=33> */
[----:B------:R-:W-:Y:S01]  /*31e0*/  @!P0 IADD3 R40, P2, PT, R66, R51, RZ ;  /* 0x0000003342288210 */ /* 0x000fe20007f5e0ff */
[----:B------:R-:W-:Y:S01]  /*31f0*/  @!P1 FFMA.FTZ R52, R36, R13, -R52 ;  /* 0x0000000d24349223 */ /* 0x000fe20000010834 */
[----:B------:R-:W-:Y:S02]  /*3200*/  @!P1 F2FP.BF16.F32.PACK_AB R47, R6, R47 ;  /* 0x0000002f062f923e */ /* 0x000fe400000010ff */
[----:B------:R-:W-:Y:S02]  /*3210*/  @!P0 IADD3.X R41, PT, PT, R67, R57, RZ, P2, !PT ;  /* 0x0000003943298210 */ /* 0x000fe400017fe4ff */
[----:B------:R-:W-:Y:S01]  /*3220*/  @!P1 F2FP.BF16.F32.PACK_AB R53, R8, R53 ;  /* 0x000000350835923e */ /* 0x000fe200000010ff */
[----:B------:R-:W-:Y:S01]  /*3230*/  @!P1 IMAD.MOV.U32 R21, RZ, RZ, R47 ;  /* 0x000000ffff159224 */ /* 0x000fe200078e002f */
[----:B------:R-:W-:Y:S03]  /*3240*/  @!P1 F2FP.BF16.F32.PACK_AB R52, R7, R52 ;  /* 0x000000340734923e */ /* 0x000fe600000010ff */
[----:B------:R-:W-:Y:S01]  /*3250*/  @!P1 IMAD.MOV.U32 R23, RZ, RZ, R53 ;  /* 0x000000ffff179224 */ /* 0x000fe200078e0035 */
[----:B------:R-:W-:Y:S05]  /*3260*/  @!P1 MOV R22, R52 ;  /* 0x0000003400169202 */ /* 0x000fea0000000f00 */
[----:B------:R1:W-:Y:S08]  /*3270*/  STG.E.128 desc[UR6][R48.64+0x40], R20 ;  /* 0x0000401430007986 */ /* 0x0003f0000c101d06 */
[----:B------:R-:W3:Y:S08]  /*3280*/  LDG.E.128 R16, desc[UR6][R54.64+0x80] ;  /* 0x0000800636107981 */ /* 0x000ef0000c1e1d00 */
[----:B------:R-:W4:Y:S06]  /*3290*/  @!P0 LDG.E.64 R14, desc[UR6][R32.64+0x40] ;  /* 0x00004006200e8981 */ /* 0x000f2c000c1e1b00 */
[----:B------:R-:W5:Y:S01]  /*32a0*/  @!P0 LDG.E.64 R40, desc[UR6][R40.64+0x40] ;  /* 0x0000400628288981 */ /* 0x000f62000c1e1b00 */
[C---:B---3--:R-:W-:Y:S01]  /*32b0*/  @!P0 LOP3.LUT R25, R16.reuse, 0xffff0000, RZ, 0xc0, !PT ;  /* 0xffff000010198812 */ /* 0x048fe200078ec0ff */
[----:B------:R-:W-:Y:S01]  /*32c0*/  @!P0 IMAD.U32 R37, R16, 0x10000, RZ ;  /* 0x0001000010258824 */ /* 0x000fe200078e00ff */
[----:B-1----:R-:W-:Y:S02]  /*32d0*/  @!P0 LOP3.LUT R21, R17, 0xffff0000, RZ, 0xc0, !PT ;  /* 0xffff000011158812 */ /* 0x002fe400078ec0ff */
[----:B------:R-:W-:Y:S02]  /*32e0*/  @!P0 LOP3.LUT R22, R18, 0xffff0000, RZ, 0xc0, !PT ;  /* 0xffff000012168812 */ /* 0x000fe400078ec0ff */
[----:B------:R-:W-:Y:S02]  /*32f0*/  @!P0 LOP3.LUT R20, R19, 0xffff0000, RZ, 0xc0, !PT ;  /* 0xffff000013148812 */ /* 0x000fe400078ec0ff */
[C---:B----4-:R-:W-:Y:S01]  /*3300*/  @!P0 SHF.L.U32 R13, R15.reuse, 0x10, RZ ;  /* 0x000000100f0d8819 */ /* 0x050fe200000006ff */
[C---:B------:R-:W-:Y:S01]  /*3310*/  @!P0 IMAD.U32 R24, R14.reuse, 0x10000, RZ ;  /* 0x000100000e188824 */ /* 0x040fe200078e00ff */
[----:B------:R-:W-:Y:S02]  /*3320*/  @!P0 LOP3.LUT R14, R14, 0xffff0000, RZ, 0xc0, !PT ;  /* 0xffff00000e0e8812 */ /* 0x000fe400078ec0ff */
[----:B------:R-:W-:Y:S01]  /*3330*/  @!P0 LOP3.LUT R15, R15, 0xffff0000, RZ, 0xc0, !PT ;  /* 0xffff00000f0f8812 */ /* 0x000fe200078ec0ff */
[----:B------:R-:W-:Y:S01]  /*3340*/  @!P0 FMUL.FTZ R9, R25, R24 ;  /* 0x0000001819098220 */ /* 0x000fe20000410000 */
[----:B-----5:R-:W-:Y:S01]  /*3350*/  @!P0 SHF.L.U32 R38, R41, 0x10, RZ ;  /* 0x0000001029268819 */ /* 0x020fe200000006ff */
[C---:B------:R-:W-:Y:S01]  /*3360*/  @!P0 IMAD.U32 R36, R40.reuse, 0x10000, RZ ;  /* 0x0001000028248824 */ /* 0x040fe200078e00ff */
[----:B------:R-:W-:Y:S01]  /*3370*/  @!P0 LOP3.LUT R39, R40, 0xffff0000, RZ, 0xc0, !PT ;  /* 0xffff000028278812 */ /* 0x000fe200078ec0ff */
[----:B------:R-:W-:Y:S01]  /*3380*/  @!P0 FMUL.FTZ R10, R21, R14 ;  /* 0x0000000e150a8220 */ /* 0x000fe20000410000 */
[----:B------:R-:W-:Y:S01]  /*3390*/  @!P0 LOP3.LUT R41, R41, 0xffff0000, RZ, 0xc0, !PT ;  /* 0xffff000029298812 */ /* 0x000fe200078ec0ff */
[----:B------:R-:W-:Y:S01]  /*33a0*/  @!P0 FMUL.FTZ R42, R25, R36 ;  /* 0x00000024192a8220 */ /* 0x000fe20000410000 */
[----:B------:R-:W-:Y:S01]  /*33b0*/  @!P0 SHF.L.U32 R40, R19, 0x10, RZ ;  /* 0x0000001013288819 */ /* 0x000fe200000006ff */
[----:B------:R-:W-:Y:S01]  /*33c0*/  @!P0 FFMA.FTZ R9, R36, R37, R9 ;  /* 0x0000002524098223 */ /* 0x000fe20000010009 */
[----:B------:R-:W-:Y:S02]  /*33d0*/  @!P0 IMAD.U32 R36, R18, 0x10000, RZ ;  /* 0x0001000012248824 */ /* 0x000fe400078e00ff */
[----:B------:R-:W-:Y:S01]  /*33e0*/  @!P0 FFMA.FTZ R42, R37, R24, -R42 ;  /* 0x00000018252a8223 */ /* 0x000fe2000001082a */
[----:B------:R-:W-:Y:S01]  /*33f0*/  @!P0 SHF.L.U32 R37, R17, 0x10, RZ ;  /* 0x0000001011258819 */ /* 0x000fe200000006ff */
[C---:B------:R-:W-:Y:S01]  /*3400*/  @!P0 FMUL.FTZ R50, R22.reuse, R38 ;  /* 0x0000002616328220 */ /* 0x040fe20000410000 */
[----:B------:R-:W-:Y:S01]  /*3410*/  @!P0 FMUL.FTZ R11, R22, R13 ;  /* 0x0000000d160b8220 */ /* 0x000fe20000410000 */
[----:B------:R-:W-:Y:S01]  /*3420*/  @!P0 FMUL.FTZ R47, R21, R39 ;  /* 0x00000027152f8220 */ /* 0x000fe20000410000 */
[----:B------:R-:W-:Y:S01]  /*3430*/  @!P0 F2FP.BF16.F32.PACK_AB R42, R9, R42 ;  /* 0x0000002a092a823e */ /* 0x000fe200000010ff */
[C---:B------:R-:W-:Y:S01]  /*3440*/  @!P0 FMUL.FTZ R51, R20.reuse, R41 ;  /* 0x0000002914338220 */ /* 0x040fe20000410000 */
[----:B------:R-:W-:Y:S01]  /*3450*/  @!P0 FMUL.FTZ R12, R20, R15 ;  /* 0x0000000f140c8220 */ /* 0x000fe20000410000 */
[----:B------:R-:W-:Y:S01]  /*3460*/  @!P0 FFMA.FTZ R10, R39, R37, R10 ;  /* 0x00000025270a8223 */ /* 0x000fe2000001000a */
[----:B------:R-:W-:Y:S01]  /*3470*/  @!P0 FFMA.FTZ R50, R36, R13, -R50 ;  /* 0x0000000d24328223 */ /* 0x000fe20000010832 */
[----:B------:R-:W-:Y:S01]  /*3480*/  @!P0 FFMA.FTZ R11, R38, R36, R11 ;  /* 0x00000024260b8223 */ /* 0x000fe2000001000b */
[----:B------:R-:W-:Y:S01]  /*3490*/  @!P0 FFMA.FTZ R47, R37, R14, -R47 ;  /* 0x0000000e252f8223 */ /* 0x000fe2000001082f */
[----:B------:R-:W-:Y:S01]  /*34a0*/  @!P0 FFMA.FTZ R51, R40, R15, -R51 ;  /* 0x0000000f28338223 */ /* 0x000fe20000010833 */
[----:B------:R-:W-:Y:S01]  /*34b0*/  @!P0 FFMA.FTZ R12, R41, R40, R12 ;  /* 0x00000028290c8223 */ /* 0x000fe2000001000c */
[----:B------:R-:W-:Y:S01]  /*34c0*/  @!P0 IMAD.MOV.U32 R16, RZ, RZ, R42 ;  /* 0x000000ffff108224 */ /* 0x000fe200078e002a */
[----:B------:R-:W-:Y:S02]  /*34d0*/  @!P0 F2FP.BF16.F32.PACK_AB R50, R11, R50 ;  /* 0x000000320b32823e */ /* 0x000fe400000010ff */
[----:B------:R-:W-:Y:S02]  /*34e0*/  @!P0 F2FP.BF16.F32.PACK_AB R47, R10, R47 ;  /* 0x0000002f0a2f823e */ /* 0x000fe400000010ff */
[----:B------:R-:W-:Y:S01]  /*34f0*/  @!P0 F2FP.BF16.F32.PACK_AB R51, R12, R51 ;  /* 0x000000330c33823e */ /* 0x000fe200000010ff */
[----:B------:R-:W-:Y:S01]  /*3500*/  @!P0 IMAD.MOV.U32 R18, RZ, RZ, R50 ;  /* 0x000000ffff128224 */ /* 0x000fe200078e0032 */
[----:B------:R-:W-:Y:S02]  /*3510*/  @!P0 MOV R17, R47 ;  /* 0x0000002f00118202 */ /* 0x000fe40000000f00 */
[----:B------:R-:W-:Y:S05]  /*3520*/  @!P0 MOV R19, R51 ;  /* 0x0000003300138202 */ /* 0x000fea0000000f00 */
[----:B------:R1:W-:Y:S02]  /*3530*/  STG.E.128 desc[UR6][R48.64+0x80], R16 ;  /* 0x0000801030007986 */ /* 0x0003e4000c101d06 */
.L_x_4423:
[----:B------:R-:W-:Y:S05]  /*3540*/  BSYNC.RECONVERGENT B0 ;  /* 0x0000000000007941 */ /* 0x000fea0003800200 */
.L_x_4422:
[----:B------:R-:W1:Y:S01]  /*3550*/  LDC R32, c[0x0][0x450] ;  /* 0x00011400ff207b82 */ /* 0x000e620000000800 */
[----:B--2---:R-:W-:Y:S05]  /*3560*/  IMAD.U32 R3, R46, -0x20, RZ ;  /* 0xffffffe02e037824 */ /* 0x004fea00078e00ff */
[C---:B------:R-:W-:Y:S02]  /*3570*/  LEA R30, P1, R3.reuse, R30, 0x1 ;  /* 0x0000001e031e7211 */ /* 0x040fe400078208ff */
[C---:B------:R-:W-:Y:S02]  /*3580*/  LEA R66, P0, R3.reuse, R66, 0x1 ;  /* 0x0000004203427211 */ /* 0x040fe400078008ff */
[C---:B------:R-:W-:Y:S02]  /*3590*/  LEA.HI.X.SX32 R31, R3.reuse, R31, 0x1, P1 ;  /* 0x0000001f031f7211 */ /* 0x040fe400008f0eff */
[----:B------:R-:W-:Y:S01]  /*35a0*/  LEA.HI.X.SX32 R67, R3, R67, 0x1, P0 ;  /* 0x0000004303437211 */ /* 0x000fe200000f0eff */
[----:B------:R-:W-:Y:S05]  /*35b0*/  BRA `(.L_x_4418) ;  /* 0x0000002000547947 */ /* 0x000fea0003800000 */
.L_x_4419:
[----:B------:R-:W-:Y:S01]  /*35c0*/  LEA.HI R35, R32, R32, RZ, 0x1 ;  /* 0x0000002020237211 */ /* 0x000fe200078f08ff */
[----:B----4-:R-:W2:Y:S01]  /*35d0*/  LDC R101, c[0x0][0x450] ;  /* 0x00011400ff657b82 */ /* 0x010ea20000000800 */
[----:B------:R-:W-:Y:S01]  /*35e0*/  SHF.R.U32.HI R34, RZ, 0x1, R32 ;  /* 0x00000001ff227819 */ /* 0x000fe20000011620 */
[----:B------:R-:W-:Y:S01]  /*35f0*/  BSSY.RECONVERGENT B0, `(.L_x_4424) ;  /* 0x0000100000007945 */ /* 0x000fe20003800200 */
[----:B------:R-:W-:Y:S05]  /*3600*/  SHF.R.S32.HI R35, RZ, 0x1, R35 ;  /* 0x00000001ff237819 */ /* 0x000fea0000011423 */
[----:B------:R-:W-:Y:S01]  /*3610*/  IMAD.MOV R35, RZ, RZ, -R35 ;  /* 0x000000ffff237224 */ /* 0x000fe200078e0a23 */
[----:B------:R-:W-:Y:S06]  /*3620*/  @!P0 BRA `(.L_x_4425) ;  /* 0x0000000c00f08947 */ /* 0x000fec0003800000 */
[C---:B------:R-:W-:Y:S01]  /*3630*/  ISETP.GE.AND P0, PT, R26.reuse, R32, PT ;  /* 0x000000201a00720c */ /* 0x040fe20003f06270 */
[----:B------:R-:W3:Y:S11]  /*3640*/  LDG.E.128 R68, desc[UR6][R28.64] ;  /* 0x000000061c447981 */ /* 0x000ef6000c1e1d00 */
        /* <DEDUP_REMOVED lines=12> */
[----:B------:R-:W4:Y:S03]  /*3710*/  @!P0 LDG.E.128 R40, desc[UR6][R40.64] ;  /* 0x0000000628288981 */ /* 0x000f26000c1e1d00 */
[----:B------:R-:W-:Y:S02]  /*3720*/  @!P0 IADD3.X R53, PT, PT, R64, R105, RZ, P1, !PT ;  /* 0x0000006940358210 */ /* 0x000fe40000ffe4ff */
[----:B------:R-:W-:Y:S03]  /*3730*/  ISETP.GE.U32.OR P1, PT, R26, R34, P0 ;  /* 0x000000221a00720c */ /* 0x000fe60000726470 */
[----:B------:R-:W5:Y:S08]  /*3740*/  @!P0 LDG.E.128 R76, desc[UR6][R78.64] ;  /* 0x000000064e4c8981 */ /* 0x000f70000c1e1d00 */
[----:B------:R3:W2:Y:S02]  /*3750*/  @!P0 LDG.E.128 R60, desc[UR6][R52.64] ;  /* 0x00000006343c8981 */ /* 0x0006a4000c1e1d00 */
[C---:B---3--:R-:W-:Y:S02]  /*3760*/  @!P0 SHF.L.U32 R53, R68.reuse, 0x10, RZ ;  /* 0x0000001044358819 */ /* 0x048fe400000006ff */
[----:B------:R-:W-:Y:S02]  /*3770*/  @!P0 LOP3.LUT R55, R68, 0xffff0000, RZ, 0xc0, !PT ;  /* 0xffff000044378812 */ /* 0x000fe400078ec0ff */
[C---:B------:R-:W-:Y:S02]  /*3780*/  @!P0 SHF.L.U32 R56, R69.reuse, 0x10, RZ ;  /* 0x0000001045388819 */ /* 0x040fe400000006ff */
[----:B------:R-:W-:Y:S02]  /*3790*/  @!P0 LOP3.LUT R59, R69, 0xffff0000, RZ, 0xc0, !PT ;  /* 0xffff0000453b8812 */ /* 0x000fe400078ec0ff */
[C---:B----4-:R-:W-:Y:S01]  /*37a0*/  @!P0 LOP3.LUT R46, R40.reuse, 0xffff0000, RZ, 0xc0, !PT ;  /* 0xffff0000282e8812 */ /* 0x050fe200078ec0ff */
[----:B------:R-:W-:Y:S01]  /*37b0*/  @!P0 IMAD.U32 R47, R40, 0x10000, RZ ;  /* 0x00010000282f8824 */ /* 0x000fe200078e00ff */
[C---:B------:R-:W-:Y:S01]  /*37c0*/  @!P0 LOP3.LUT R45, R41.reuse, 0xffff0000, RZ, 0xc0, !PT ;  /* 0xffff0000292d8812 */ /* 0x040fe200078ec0ff */
[----:B------:R-:W-:Y:S01]  /*37d0*/  @!P0 IMAD.U32 R44, R41, 0x10000, RZ ;  /* 0x00010000292c8824 */ /* 0x000fe200078e00ff */
[C---:B------:R-:W-:Y:S01]  /*37e0*/  @!P0 LOP3.LUT R37, R43.reuse, 0xffff0000, RZ, 0xc0, !PT ;  /* 0xffff00002b258812 */ /* 0x040fe200078ec0ff */
[----:B------:R-:W-:Y:S01]  /*37f0*/  @!P0 IMAD.U32 R39, R43, 0x10000, RZ ;  /* 0x000100002b278824 */ /* 0x000fe200078e00ff */
[C---:B------:R-:W-:Y:S02]  /*3800*/  @!P0 SHF.L.U32 R41, R42.reuse, 0x10, RZ ;  /* 0x000000102a298819 */ /* 0x040fe400000006ff */
[----:B------:R-:W-:Y:S01]  /*3810*/  @!P0 LOP3.LUT R40, R42, 0xffff0000, RZ, 0xc0, !PT ;  /* 0xffff00002a288812 */ /* 0x000fe200078ec0ff */
[C---:B-----5:R-:W-:Y:S01]  /*3820*/  @!P0 IMAD.U32 R50, R76.reuse, 0x10000, RZ ;  /* 0x000100004c328824 */ /* 0x060fe200078e00ff */
        /* <DEDUP_REMOVED lines=30> */
[C---:B------:R-:W-:Y:S01]  /*3a10*/  @!P0 SHF.L.U32 R55, R63.reuse, 0x10, RZ ;  /* 0x000000103f378819 */ /* 0x040fe200000006ff */
[----:B------:R-:W-:Y:S01]  /*3a20*/  @!P0 FFMA.FTZ R3, R56, R57, R3 ;  /* 0x0000003938038223 */ /* 0x000fe20000010003 */
[----:B------:R-:W-:Y:S01]  /*3a30*/  @!P0 LOP3.LUT R56, R63, 0xffff0000, RZ, 0xc0, !PT ;  /* 0xffff00003f388812 */ /* 0x000fe200078ec0ff */
[----:B------:R-:W-:Y:S01]  /*3a40*/  @!P0 FFMA.FTZ R4, R59, R58, R4 ;  /* 0x0000003a3b048223 */ /* 0x000fe20000010004 */
[----:B------:R-:W-:Y:S01]  /*3a50*/  @!P1 IADD3 R76, P5, PT, R35, 0x20, RZ ;  /* 0x00000020234c9810 */ /* 0x000fe20007fbe0ff */
[----:B------:R-:W-:Y:S01]  /*3a60*/  @!P0 FFMA.FTZ R5, R52, R53, R5 ;  /* 0x0000003534058223 */ /* 0x000fe20000010005 */
[----:B------:R-:W-:Y:S01]  /*3a70*/  @!P0 LOP3.LUT R53, R70, 0xffff0000, RZ, 0xc0, !PT ;  /* 0xffff000046358812 */ /* 0x000fe200078ec0ff */
[----:B------:R-:W-:Y:S01]  /*3a80*/  @!P0 FMUL.FTZ R6, R40, R43 ;  /* 0x0000002b28068220 */ /* 0x000fe20000410000 */
[----:B------:R-:W-:Y:S01]  /*3a90*/  @!P0 LOP3.LUT R57, R71, 0xffff0000, RZ, 0xc0, !PT ;  /* 0xffff000047398812 */ /* 0x000fe200078ec0ff */
[----:B------:R-:W-:Y:S01]  /*3aa0*/  @!P0 FMUL.FTZ R7, R39, R38 ;  /* 0x0000002627078220 */ /* 0x000fe20000410000 */
[----:B------:R-:W-:Y:S01]  /*3ab0*/  @!P1 ISETP.GE.U32.AND P2, PT, R33, R34, PT ;  /* 0x000000222100920c */ /* 0x000fe20003f46070 */
[----:B------:R-:W-:Y:S01]  /*3ac0*/  @!P0 IMAD.U32 R52, R71, 0x10000, RZ ;  /* 0x0001000047348824 */ /* 0x000fe200078e00ff */
[----:B------:R-:W-:Y:S01]  /*3ad0*/  @!P1 LEA.HI.X.SX32 R78, R35, RZ, 0x1, P5 ;  /* 0x000000ff234e9211 */ /* 0x000fe200028f0eff */
[----:B------:R-:W-:Y:S01]  /*3ae0*/  @!P0 FMUL.FTZ R8, R37, R36 ;  /* 0x0000002425088220 */ /* 0x000fe20000410000 */
[----:B------:R-:W-:Y:S01]  /*3af0*/  @!P1 SEL R76, R76, 0x20, P2 ;  /* 0x000000204c4c9807 */ /* 0x000fe20001000000 */
[----:B------:R-:W-:Y:S01]  /*3b00*/  @!P0 FFMA.FTZ R6, R53, R54, R6 ;  /* 0x0000003635068223 */ /* 0x000fe20000010006 */
[----:B------:R-:W-:Y:S01]  /*3b10*/  @!P1 SEL R79, R78, RZ, P2 ;  /* 0x000000ff4e4f9207 */ /* 0x000fe20001000000 */
[----:B------:R-:W-:Y:S01]  /*3b20*/  @!P0 FFMA.FTZ R7, R52, R55, R7 ;  /* 0x0000003734078223 */ /* 0x000fe20000010007 */
[----:B------:R-:W-:Y:S01]  /*3b30*/  @!P0 F2FP.BF16.F32.PACK_AB R77, R4, R3 ;  /* 0x00000003044d823e */ /* 0x000fe200000010ff */
[----:B------:R-:W-:Y:S01]  /*3b40*/  @!P0 FFMA.FTZ R8, R57, R56, R8 ;  /* 0x0000003839088223 */ /* 0x000fe20000010008 */
[----:B------:R-:W-:Y:S01]  /*3b50*/  @!P0 F2FP.BF16.F32.PACK_AB R78, R6, R5 ;  /* 0x00000005064e823e */ /* 0x000fe200000010ff */
[----:B------:R-:W-:Y:S01]  /*3b60*/  @!P1 IMAD.SHL.U32 R129, R76, 0x2, RZ ;  /* 0x000000024c819824 */ /* 0x000fe200078e00ff */
[----:B------:R-:W-:Y:S01]  /*3b70*/  @!P0 F2FP.BF16.F32.PACK_AB R64, R2, R0 ;  /* 0x000000000240823e */ /* 0x000fe200000010ff */
[----:B------:R-:W-:Y:S01]  /*3b80*/  @!P0 IMAD.MOV.U32 R69, RZ, RZ, R77 ;  /* 0x000000ffff458224 */ /* 0x000fe200078e004d */
[----:B------:R-:W-:Y:S01]  /*3b90*/  @!P0 F2FP.BF16.F32.PACK_AB R131, R8, R7 ;  /* 0x000000070883823e */ /* 0x000fe200000010ff */
[----:B------:R-:W-:Y:S01]  /*3ba0*/  @!P0 IMAD.MOV.U32 R70, RZ, RZ, R78 ;  /* 0x000000ffff468224 */ /* 0x000fe200078e004e */
[----:B------:R-:W-:Y:S02]  /*3bb0*/  @!P0 MOV R68, R64 ;  /* 0x0000004000448202 */ /* 0x000fe40000000f00 */
[----:B------:R-:W-:Y:S02]  /*3bc0*/  @!P0 MOV R71, R131 ;  /* 0x0000008300478202 */ /* 0x000fe40000000f00 */
[----:B------:R-:W-:Y:S02]  /*3bd0*/  @!P1 SHF.L.U64.HI R110, R76, 0x1, R79 ;  /* 0x000000014c6e9819 */ /* 0x000fe4000001024f */
[C---:B------:R-:W-:Y:S01]  /*3be0*/  @!P1 IADD3 R76, P0, PT, R129.reuse, R102, RZ ;  /* 0x00000066814c9210 */ /* 0x040fe20007f1e0ff */
[----:B------:R2:W-:Y:S01]  /*3bf0*/  STG.E.128 desc[UR6][R126.64], R68 ;  /* 0x000000447e007986 */ /* 0x0005e2000c101d06 */
[----:B------:R-:W-:Y:S03]  /*3c00*/  @!P1 SEL R37, R34, R35, !P2 ;  /* 0x0000002322259207 */ /* 0x000fe60005000000 */
[C---:B------:R-:W-:Y:S01]  /*3c10*/  @!P1 IMAD.X R77, R110.reuse, 0x1, R103, P0 ;  /* 0x000000016e4d9824 */ /* 0x040fe200000e0667 */
[----:B------:R-:W-:Y:S01]  /*3c20*/  @!P1 IADD3 R52, P0, PT, R129, R104, RZ ;  /* 0x0000006881349210 */ /* 0x000fe20007f1e0ff */
[----:B------:R-:W-:Y:S02]  /*3c30*/  @!P1 IMAD.WIDE R38, R37, 0x2, R28 ;  /* 0x0000000225269825 */ /* 0x000fe400078e021c */
[----:B------:R-:W3:Y:S02]  /*3c40*/  LDG.E.128 R60, desc[UR6][R28.64+0x40] ;  /* 0x000040061c3c7981 */ /* 0x000ee4000c1e1d00 */
[----:B------:R-:W-:Y:S01]  /*3c50*/  @!P1 IMAD.X R53, R110, 0x1, R105, P0 ;  /* 0x000000016e359824 */ /* 0x000fe200000e0669 */
[----:B------:R-:W-:Y:S05]  /*3c60*/  ISETP.GE.U32.OR P0, PT, R33, R34, P1 ;  /* 0x000000222100720c */ /* 0x000fea0000f06470 */
[----:B------:R-:W4:Y:S08]  /*3c70*/  @!P1 LDG.E.128 R40, desc[UR6][R38.64+0x40] ;  /* 0x0000400626289981 */ /* 0x000f30000c1e1d00 */
[----:B------:R-:W5:Y:S08]  /*3c80*/  @!P1 LDG.E.128 R76, desc[UR6][R76.64] ;  /* 0x000000064c4c9981 */ /* 0x000f70000c1e1d00 */
[----:B------:R1:W2:Y:S01]  /*3c90*/  @!P1 LDG.E.128 R72, desc[UR6][R52.64] ;  /* 0x0000000634489981 */ /* 0x0002a2000c1e1d00 */
[C---:B---3--:R-:W-:Y:S01]  /*3ca0*/  @!P1 LOP3.LUT R55, R60.reuse, 0xffff0000, RZ, 0xc0, !PT ;  /* 0xffff00003c379812 */ /* 0x048fe200078ec0ff */
[----:B-1----:R-:W-:Y:S01]  /*3cb0*/  @!P1 IMAD.U32 R52, R60, 0x10000, RZ ;  /* 0x000100003c349824 */ /* 0x002fe200078e00ff */
[C---:B------:R-:W-:Y:S01]  /*3cc0*/  @!P1 LOP3.LUT R59, R61.reuse, 0xffff0000, RZ, 0xc0, !PT ;  /* 0xffff00003d3b9812 */ /* 0x040fe200078ec0ff */
[----:B------:R-:W-:Y:S01]  /*3cd0*/  @!P1 IMAD.U32 R56, R61, 0x10000, RZ ;  /* 0x000100003d389824 */ /* 0x000fe200078e00ff */
[C---:B----4-:R-:W-:Y:S01]  /*3ce0*/  @!P1 SHF.L.U32 R47, R40.reuse, 0x10, RZ ;  /* 0x00000010282f9819 */ /* 0x050fe200000006ff */
[C---:B------:R-:W-:Y:S01]  /*3cf0*/  @!P1 IMAD.U32 R44, R41.reuse, 0x10000, RZ ;  /* 0x00010000292c9824 */ /* 0x040fe200078e00ff */
[----:B------:R-:W-:Y:S02]  /*3d00*/  @!P1 LOP3.LUT R46, R40, 0xffff0000, RZ, 0xc0, !PT ;  /* 0xffff0000282e9812 */ /* 0x000fe400078ec0ff */
[----:B------:R-:W-:Y:S01]  /*3d10*/  @!P1 LOP3.LUT R45, R41, 0xffff0000, RZ, 0xc0, !PT ;  /* 0xffff0000292d9812 */ /* 0x000fe200078ec0ff */
[C---:B------:R-:W-:Y:S01]  /*3d20*/  @!P1 IMAD.U32 R41, R42.reuse, 0x10000, RZ ;  /* 0x000100002a299824 */ /* 0x040fe200078e00ff */
[----:B------:R-:W-:Y:S02]  /*3d30*/  @!P1 LOP3.LUT R40, R42, 0xffff0000, RZ, 0xc0, !PT ;  /* 0xffff00002a289812 */ /* 0x000fe400078ec0ff */
[C---:B------:R-:W-:Y:S01]  /*3d40*/  @!P1 SHF.L.U32 R39, R43.reuse, 0x10, RZ ;  /* 0x000000102b279819 */ /* 0x040fe200000006ff */
[C---:B-----5:R-:W-:Y:S01]  /*3d50*/  @!P1 IMAD.U32 R50, R76.reuse, 0x10000, RZ ;  /* 0x000100004c329824 */ /* 0x060fe200078e00ff */
[----:B------:R-:W-:Y:S01]  /*3d60*/  @!P1 LOP3.LUT R37, R43, 0xffff0000, RZ, 0xc0, !PT ;  /* 0xffff00002b259812 */ /* 0x000fe200078ec0ff */
[----:B------:R-:W-:Y:S01]  /*3d70*/  @!P1 IMAD.U32 R49, R77, 0x10000, RZ ;  /* 0x000100004d319824 */ /* 0x000fe200078e00ff */
[----:B------:R-:W-:Y:S01]  /*3d80*/  @!P1 LOP3.LUT R51, R76, 0xffff0000, RZ, 0xc0, !PT ;  /* 0xffff00004c339812 */ /* 0x000fe200078ec0ff */
[----:B------:R-:W-:Y:S01]  /*3d90*/  @!P1 IMAD.U32 R38, R79, 0x10000, RZ ;  /* 0x000100004f269824 */ /* 0x000fe200078e00ff */
[----:B------:R-:W-:Y:S01]  /*3da0*/  @!P1 LOP3.LUT R48, R77, 0xffff0000, RZ, 0xc0, !PT ;  /* 0xffff00004d309812 */ /* 0x000fe200078ec0ff */
[----:B------:R-:W-:Y:S01]  /*3db0*/  @!P0 FADD.FTZ R50, -R50, -RZ ;  /* 0x800000ff32328221 */ /* 0x000fe20000010100 */
[C---:B------:R-:W-:Y:S01]  /*3dc0*/  @!P1 SHF.L.U32 R42, R78.reuse, 0x10, RZ ;  /* 0x000000104e2a9819 */ /* 0x040fe200000006ff */
[----:B--2---:R-:W-:Y:S01]  /*3dd0*/  @!P1 IMAD.U32 R57, R73, 0x10000, RZ ;  /* 0x0001000049399824 */ /* 0x004fe200078e00ff */
[----:B------:R-:W-:Y:S01]  /*3de0*/  @!P1 LOP3.LUT R43, R78, 0xffff0000, RZ, 0xc0, !PT ;  /* 0xffff00004e2b9812 */ /* 0x000fe200078ec0ff */
[----:B------:R-:W-:Y:S01]  /*3df0*/  @!P0 FADD.FTZ R51, -R51, -RZ ;  /* 0x800000ff33338221 */ /* 0x000fe20000010100 */
[----:B------:R-:W-:Y:S01]  /*3e00*/  @!P1 LOP3.LUT R36, R79, 0xffff0000, RZ, 0xc0, !PT ;  /* 0xffff00004f249812 */ /* 0x000fe200078ec0ff */
[----:B------:R-:W-:Y:S01]  /*3e10*/  @!P0 FADD.FTZ R42, -R42, -RZ ;  /* 0x800000ff2a2a8221 */ /* 0x000fe20000010100 */
[C---:B------:R-:W-:Y:S01]  /*3e20*/  @!P1 SHF.L.U32 R53, R72.reuse, 0x10, RZ ;  /* 0x0000001048359819 */ /* 0x040fe200000006ff */
[----:B------:R-:W-:Y:S01]  /*3e30*/  @!P0 FADD.FTZ R43, -R43, -RZ ;  /* 0x800000ff2b2b8221 */ /* 0x000fe20000010100 */
[----:B------:R-:W-:Y:S01]  /*3e40*/  @!P1 LOP3.LUT R54, R72, 0xffff0000, RZ, 0xc0, !PT ;  /* 0xffff000048369812 */ /* 0x000fe200078ec0ff */
[----:B------:R-:W-:Y:S01]  /*3e50*/  @!P0 FADD.FTZ R49, -R49, -RZ ;  /* 0x800000ff31318221 */ /* 0x000fe20000010100 */
[----:B------:R-:W-:Y:S01]  /*3e60*/  @!P1 LOP3.LUT R58, R73, 0xffff0000, RZ, 0xc0, !PT ;  /* 0xffff0000493a9812 */ /* 0x000fe200078ec0ff */
[----:B------:R-:W-:Y:S01]  /*3e70*/  @!P0 FADD.FTZ R48, -R48, -RZ ;  /* 0x800000ff30308221 */ /* 0x000fe20000010100 */
[----:B------:R-:W-:Y:S01]  /*3e80*/  @!P0 FADD.FTZ R38, -R38, -RZ ;  /* 0x800000ff26268221 */ /* 0x000fe20000010100 */
[----:B------:R-:W-:Y:S01]  /*3e90*/  @!P0 FADD.FTZ R36, -R36, -RZ ;  /* 0x800000ff24248221 */ /* 0x000fe20000010100 */
[----:B------:R-:W-:Y:S01]  /*3ea0*/  ISETP.GE.AND P0, PT, R25, R32, PT ;  /* 0x000000201900720c */ /* 0x000fe20003f06270 */
[----:B------:R-:W-:Y:S01]  /*3eb0*/  @!P1 FMUL.FTZ R9, R47, R50 ;  /* 0x000000322f099220 */ /* 0x000fe20000410000 */
[----:B------:R-:W-:Y:S01]  /*3ec0*/  @!P1 FMUL.FTZ R10, R46, R51 ;  /* 0x000000332e0a9220 */ /* 0x000fe20000410000 */
[----:B------:R-:W-:Y:S01]  /*3ed0*/  @!P1 FMUL.FTZ R11, R44, R49 ;  /* 0x000000312c0b9220 */ /* 0x000fe20000410000 */
[----:B------:R-:W-:Y:S01]  /*3ee0*/  @!P1 FMUL.FTZ R12, R45, R48 ;  /* 0x000000302d0c9220 */ /* 0x000fe20000410000 */
[----:B------:R-:W-:Y:S01]  /*3ef0*/  @!P1 FFMA.FTZ R9, R52, R53, R9 ;  /* 0x0000003534099223 */ /* 0x000fe20000010009 */
[----:B------:R-:W-:Y:S01]  /*3f00*/  @!P1 SHF.L.U32 R52, R62, 0x10, RZ ;  /* 0x000000103e349819 */ /* 0x000fe200000006ff */
[----:B------:R-:W-:Y:S01]  /*3f10*/  @!P1 FMUL.FTZ R13, R41, R42 ;  /* 0x0000002a290d9220 */ /* 0x000fe20000410000 */
[C---:B------:R-:W-:Y:S02]  /*3f20*/  @!P1 IMAD.U32 R53, R74.reuse, 0x10000, RZ ;  /* 0x000100004a359824 */ /* 0x040fe400078e00ff */
[----:B------:R-:W-:Y:S01]  /*3f30*/  @!P1 FFMA.FTZ R10, R55, R54, R10 ;  /* 0x00000036370a9223 */ /* 0x000fe2000001000a */
[----:B------:R-:W-:Y:S01]  /*3f40*/  @!P1 LOP3.LUT R54, R74, 0xffff0000, RZ, 0xc0, !PT ;  /* 0xffff00004a369812 */ /* 0x000fe200078ec0ff */
[----:B------:R-:W-:Y:S01]  /*3f50*/  @!P1 FFMA.FTZ R11, R56, R57, R11 ;  /* 0x00000039380b9223 */ /* 0x000fe2000001000b */
[----:B------:R-:W-:Y:S01]  /*3f60*/  @!P1 LOP3.LUT R56, R75, 0xffff0000, RZ, 0xc0, !PT ;  /* 0xffff00004b389812 */ /* 0x000fe200078ec0ff */
[----:B------:R-:W-:Y:S01]  /*3f70*/  @!P1 FFMA.FTZ R12, R59, R58, R12 ;  /* 0x0000003a3b0c9223 */ /* 0x000fe2000001000c */
[----:B------:R-:W-:Y:S01]  /*3f80*/  @!P0 IADD3 R76, P5, PT, R35, 0x40, RZ ;  /* 0x00000040234c8810 */ /* 0x000fe20007fbe0ff */
[----:B------:R-:W-:Y:S01]  /*3f90*/  @!P1 FFMA.FTZ R13, R52, R53, R13 ;  /* 0x00000035340d9223 */ /* 0x000fe2000001000d */
[----:B------:R-:W-:Y:S01]  /*3fa0*/  @!P1 LOP3.LUT R53, R62, 0xffff0000, RZ, 0xc0, !PT ;  /* 0xffff00003e359812 */ /* 0x000fe200078ec0ff */
[----:B------:R-:W-:Y:S01]  /*3fb0*/  @!P1 FMUL.FTZ R14, R40, R43 ;  /* 0x0000002b280e9220 */ /* 0x000fe20000410000 */
[----:B------:R-:W-:Y:S01]  /*3fc0*/  @!P1 SHF.L.U32 R52, R63, 0x10, RZ ;  /* 0x000000103f349819 */ /* 0x000fe200000006ff */
[----:B------:R-:W-:Y:S01]  /*3fd0*/  @!P1 IMAD.U32 R55, R75, 0x10000, RZ ;  /* 0x000100004b379824 */ /* 0x000fe200078e00ff */
[----:B------:R-:W-:Y:S01]  /*3fe0*/  @!P1 LOP3.LUT R57, R63, 0xffff0000, RZ, 0xc0, !PT ;  /* 0xffff00003f399812 */ /* 0x000fe200078ec0ff */
[----:B------:R-:W-:Y:S01]  /*3ff0*/  @!P1 FMUL.FTZ R15, R39, R38 ;  /* 0x00000026270f9220 */ /* 0x000fe20000410000 */
[----:B------:R-:W-:Y:S01]  /*4000*/  @!P0 ISETP.GE.U32.AND P2, PT, R25, R34, PT ;  /* 0x000000221900820c */ /* 0x000fe20003f46070 */
[----:B------:R-:W-:Y:S01]  /*4010*/  @!P1 FMUL.FTZ R16, R37, R36 ;  /* 0x0000002425109220 */ /* 0x000fe20000410000 */
[----:B------:R-:W-:Y:S01]  /*4020*/  @!P0 LEA.HI.X.SX32 R78, R35, RZ, 0x1, P5 ;  /* 0x000000ff234e8211 */ /* 0x000fe200028f0eff */
[----:B------:R-:W-:Y:S01]  /*4030*/  @!P1 FFMA.FTZ R14, R53, R54, R14 ;  /* 0x00000036350e9223 */ /* 0x000fe2000001000e */
[----:B------:R-:W-:Y:S01]  /*4040*/  @!P0 SEL R76, R76, 0x40, P2 ;  /* 0x000000404c4c8807 */ /* 0x000fe20001000000 */
[----:B------:R-:W-:Y:S01]  /*4050*/  @!P1 FFMA.FTZ R15, R52, R55, R15 ;  /* 0x00000037340f9223 */ /* 0x000fe2000001000f */
[----:B------:R-:W-:Y:S01]  /*4060*/  @!P0 SEL R79, R78, RZ, P2 ;  /* 0x000000ff4e4f8207 */ /* 0x000fe20001000000 */
[----:B------:R-:W-:Y:S01]  /*4070*/  @!P1 FFMA.FTZ R16, R57, R56, R16 ;  /* 0x0000003839109223 */ /* 0x000fe20000010010 */
[----:B------:R-:W-:Y:S01]  /*4080*/  @!P1 F2FP.BF16.F32.PACK_AB R64, R10, R9 ;  /* 0x000000090a40923e */ /* 0x000fe200000010ff */
[----:B------:R-:W-:Y:S01]  /*4090*/  @!P0 IMAD.SHL.U32 R129, R76, 0x2, RZ ;  /* 0x000000024c818824 */ /* 0x000fe200078e00ff */
[----:B------:R-:W-:Y:S02]  /*40a0*/  @!P1 F2FP.BF16.F32.PACK_AB R78, R14, R13 ;  /* 0x0000000d0e4e923e */ /* 0x000fe400000010ff */
        /* <DEDUP_REMOVED lines=13> */
[----:B------:R-:W2:Y:S01]  /*4180*/  LDG.E.128 R68, desc[UR6][R28.64+0x80] ;  /* 0x000080061c447981 */ /* 0x000ea2000c1e1d00 */
[----:B------:R-:W-:Y:S02]  /*4190*/  @!P0 IADD3.X R53, PT, PT, R110, R105, RZ, P1, !PT ;  /* 0x000000696e358210 */ /* 0x000fe40000ffe4ff */
[----:B------:R-:W-:Y:S05]  /*41a0*/  ISETP.GE.U32.OR P1, PT, R25, R34, P0 ;  /* 0x000000221900720c */ /* 0x000fea0000726470 */
[----:B------:R-:W3:Y:S08]  /*41b0*/  @!P0 LDG.E.128 R76, desc[UR6][R76.64] ;  /* 0x000000064c4c8981 */ /* 0x000ef0000c1e1d00 */
[----:B------:R-:W4:Y:S08]  /*41c0*/  @!P0 LDG.E.128 R40, desc[UR6][R38.64+0x80] ;  /* 0x0000800626288981 */ /* 0x000f30000c1e1d00 */
[----:B------:R5:W4:Y:S01]  /*41d0*/  @!P0 LDG.E.128 R72, desc[UR6][R52.64] ;  /* 0x0000000634488981 */ /* 0x000b22000c1e1d00 */
[C---:B--2---:R-:W-:Y:S01]  /*41e0*/  @!P0 LOP3.LUT R55, R68.reuse, 0xffff0000, RZ, 0xc0, !PT ;  /* 0xffff000044378812 */ /* 0x044fe200078ec0ff */
[----:B-----5:R-:W-:Y:S01]  /*41f0*/  @!P0 IMAD.U32 R52, R68, 0x10000, RZ ;  /* 0x0001000044348824 */ /* 0x020fe200078e00ff */
[----:B------:R-:W-:Y:S02]  /*4200*/  @!P0 SHF.L.U32 R56, R69, 0x10, RZ ;  /* 0x0000001045388819 */ /* 0x000fe400000006ff */
[C---:B---3--:R-:W-:Y:S01]  /*4210*/  @!P0 LOP3.LUT R51, R76.reuse, 0xffff0000, RZ, 0xc0, !PT ;  /* 0xffff00004c338812 */ /* 0x048fe200078ec0ff */
[----:B------:R-:W-:Y:S01]  /*4220*/  @!P0 IMAD.U32 R50, R76, 0x10000, RZ ;  /* 0x000100004c328824 */ /* 0x000fe200078e00ff */
[C---:B------:R-:W-:Y:S02]  /*4230*/  @!P0 SHF.L.U32 R49, R77.reuse, 0x10, RZ ;  /* 0x000000104d318819 */ /* 0x040fe400000006ff */
[----:B------:R-:W-:Y:S01]  /*4240*/  @!P0 LOP3.LUT R48, R77, 0xffff0000, RZ, 0xc0, !PT ;  /* 0xffff00004d308812 */ /* 0x000fe200078ec0ff */
[----:B------:R-:W-:Y:S01]  /*4250*/  @!P1 FADD.FTZ R50, -R50, -RZ ;  /* 0x800000ff32329221 */ /* 0x000fe20000010100 */
[----:B------:R-:W-:Y:S01]  /*4260*/  @!P0 SHF.L.U32 R38, R79, 0x10, RZ ;  /* 0x000000104f268819 */ /* 0x000fe200000006ff */
[----:B------:R-:W-:Y:S01]  /*4270*/  @!P1 FADD.FTZ R51, -R51, -RZ ;  /* 0x800000ff33339221 */ /* 0x000fe20000010100 */
[C---:B----4-:R-:W-:Y:S01]  /*4280*/  @!P0 LOP3.LUT R46, R40.reuse, 0xffff0000, RZ, 0xc0, !PT ;  /* 0xffff0000282e8812 */ /* 0x050fe200078ec0ff */
        /* <DEDUP_REMOVED lines=8> */
[----:B------:R-:W-:Y:S01]  /*4310*/  @!P0 IMAD.U32 R53, R72, 0x10000, RZ ;  /* 0x0001000048358824 */ /* 0x000fe200078e00ff */
[----:B------:R-:W-:Y:S01]  /*4320*/  @!P0 LOP3.LUT R37, R43, 0xffff0000, RZ, 0xc0, !PT ;  /* 0xffff00002b258812 */ /* 0x000fe200078ec0ff */
[----:B------:R-:W-:Y:S01]  /*4330*/  @!P0 IMAD.U32 R41, R42, 0x10000, RZ ;  /* 0x000100002a298824 */ /* 0x000fe200078e00ff */
[C---:B------:R-:W-:Y:S01]  /*4340*/  @!P0 LOP3.LUT R43, R78.reuse, 0xffff0000, RZ, 0xc0, !PT ;  /* 0xffff00004e2b8812 */ /* 0x040fe200078ec0ff */
[----:B------:R-:W-:Y:S01]  /*4350*/  @!P0 IMAD.U32 R42, R78, 0x10000, RZ ;  /* 0x000100004e2a8824 */ /* 0x000fe200078e00ff */
        /* <DEDUP_REMOVED lines=10> */
[----:B-1----:R-:W-:Y:S01]  /*4400*/  @!P0 LOP3.LUT R60, R74, 0xffff0000, RZ, 0xc0, !PT ;  /* 0xffff00004a3c8812 */ /* 0x002fe200078ec0ff */
        /* <DEDUP_REMOVED lines=30> */
.L_x_4425:
[----:B-1----:R-:W-:Y:S05]  /*45f0*/  BSYNC.RECONVERGENT B0 ;  /* 0x0000000000007941 */ /* 0x002fea0003800200 */
.L_x_4424:
[----:B------:R-:W-:Y:S04]  /*4600*/  BSSY.RECONVERGENT B0, `(.L_x_4426) ;  /* 0x000010a000007945 */ /* 0x000fe80003800200 */
[----:B------:R-:W-:Y:S05]  /*4610*/  @!P4 BRA `(.L_x_4427) ;  /* 0x000000100020c947 */ /* 0x000fea0003800000 */
[C---:B------:R-:W-:Y:S01]  /*4620*/  ISETP.GE.AND P0, PT, R26.reuse, R32, PT ;  /* 0x000000201a00720c */ /* 0x040fe20003f06270 */
[----:B------:R-:W1:Y:S11]  /*4630*/  LDC.64 R128, c[0x0][0x4a8] ;  /* 0x00012a00ff807b82 */ /* 0x000e760000000a00 */
[----:B------:R-:W-:Y:S01]  /*4640*/  @!UPT UIADD3 URZ, UPT, UPT, URZ, URZ, URZ ;  /* 0x000000fffffff290 */ /* 0x000fe2000fffe0ff */
[----:B------:R-:W-:Y:S01]  /*4650*/  @!P0 ISETP.GE.U32.AND P1, PT, R26, R34, PT ;  /* 0x000000221a00820c */ /* 0x000fe20003f26070 */
[----:B------:R-:W-:Y:S01]  /*4660*/  @!P0 IMAD.SHL.U32 R110, R95, 0x20, RZ ;  /* 0x000000205f6e8824 */ /* 0x000fe200078e00ff */
[----:B------:R-:W-:Y:S02]  /*4670*/  @!P0 SHF.R.S32.HI R131, RZ, 0x1f, R35 ;  /* 0x0000001fff838819 */ /* 0x000fe40000011423 */
[----:B------:R-:W-:Y:S02]  /*4680*/  @!P0 SEL R133, R35, RZ, P1 ;  /* 0x000000ff23858207 */ /* 0x000fe40000800000 */
[----:B------:R-:W-:Y:S02]  /*4690*/  @!P0 SEL R131, R131, RZ, P1 ;  /* 0x000000ff83838207 */ /* 0x000fe40000800000 */
[----:B------:R-:W-:Y:S02]  /*46a0*/  @!P0 SEL R39, R34, R35, !P1 ;  /* 0x0000002322278207 */ /* 0x000fe40004800000 */
[C---:B-1----:R-:W-:Y:S04]  /*46b0*/  LEA R36, P2, R128.reuse, R28, 0x6 ;  /* 0x0000001c80247211 */ /* 0x042fe800078430ff */
[----:B------:R-:W-:Y:S02]  /*46c0*/  LEA.HI.X R37, R128, R29, R129, 0x6, P2 ;  /* 0x0000001d80257211 */ /* 0x000fe400010f3481 */
[C---:B------:R-:W-:Y:S03]  /*46d0*/  @!P0 IADD3 R129, P2, PT, R110.reuse, R133, RZ ;  /* 0x000000856e818210 */ /* 0x040fe60007f5e0ff */
[----:B------:R-:W4:Y:S01]  /*46e0*/  LDG.E.128 R72, desc[UR6][R36.64] ;  /* 0x0000000624487981 */ /* 0x000f22000c1e1d00 */
[----:B------:R-:W-:Y:S01]  /*46f0*/  @!P0 LEA.HI.X.SX32 R110, R110, R131, 0x1, P2 ;  /* 0x000000836e6e8211 */ /* 0x000fe200010f0eff */
[----:B------:R-:W-:Y:S02]  /*4700*/  @!P0 IMAD.SHL.U32 R133, R129, 0x2, RZ ;  /* 0x0000000281858824 */ /* 0x000fe400078e00ff */
[----:B------:R-:W-:Y:S01]  /*4710*/  @!P0 IMAD.WIDE R44, R39, 0x2, R36 ;  /* 0x00000002272c8825 */ /* 0x000fe200078e0224 */
[----:B------:R-:W-:Y:S02]  /*4720*/  @!P0 SHF.L.U64.HI R110, R129, 0x1, R110 ;  /* 0x00000001816e8819 */ /* 0x000fe4000001026e */
[C---:B------:R-:W-:Y:S03]  /*4730*/  @!P0 IADD3 R136, P1, PT, R133.reuse, R102, RZ ;  /* 0x0000006685888210 */ /* 0x040fe60007f3e0ff */
[----:B------:R-:W5:Y:S01]  /*4740*/  @!P0 LDG.E.128 R44, desc[UR6][R44.64] ;  /* 0x000000062c2c8981 */ /* 0x000f62000c1e1d00 */
[C---:B------:R-:W-:Y:S02]  /*4750*/  @!P0 IADD3.X R137, PT, PT, R110.reuse, R103, RZ, P1, !PT ;  /* 0x000000676e898210 */ /* 0x040fe40000ffe4ff */
[----:B------:R-:W-:Y:S05]  /*4760*/  @!P0 IADD3 R54, P1, PT, R133, R104, RZ ;  /* 0x0000006885368210 */ /* 0x000fea0007f3e0ff */
[----:B------:R-:W3:Y:S01]  /*4770*/  @!P0 LDG.E.128 R128, desc[UR6][R136.64] ;  /* 0x0000000688808981 */ /* 0x000ee2000c1e1d00 */
[----:B------:R-:W-:Y:S01]  /*4780*/  @!P0 IMAD.X R55, R110, 0x1, R105, P1 ;  /* 0x000000016e378824 */ /* 0x000fe200008e0669 */
[C---:B------:R-:W-:Y:S06]  /*4790*/  ISETP.GE.AND P1, PT, R33.reuse, R32, PT ;  /* 0x000000202100720c */ /* 0x040fec0003f26270 */
[----:B------:R1:W2:Y:S07]  /*47a0*/  @!P0 LDG.E.128 R60, desc[UR6][R54.64] ;  /* 0x00000006363c8981 */ /* 0x0002ae000c1e1d00 */
[-C--:B------:R-:W-:Y:S01]  /*47b0*/  @!P1 ISETP.GE.U32.AND P2, PT, R33, R34.reuse, PT ;  /* 0x000000222100920c */ /* 0x080fe20003f46070 */
[----:B------:R-:W-:Y:S01]  /*47c0*/  @!P1 IMAD.SHL.U32 R110, R95, 0x20, RZ ;  /* 0x000000205f6e9824 */ /* 0x000fe200078e00ff */
[----:B------:R-:W-:Y:S02]  /*47d0*/  @!P1 SHF.R.S32.HI R135, RZ, 0x1f, R35 ;  /* 0x0000001fff879819 */ /* 0x000fe40000011423 */
[----:B------:R-:W-:Y:S02]  /*47e0*/  @!P1 SEL R133, R35, RZ, P2 ;  /* 0x000000ff23859207 */ /* 0x000fe40001000000 */
[----:B------:R-:W-:Y:S02]  /*47f0*/  @!P1 SEL R135, R135, RZ, P2 ;  /* 0x000000ff87879207 */ /* 0x000fe40001000000 */
[C---:B------:R-:W-:Y:S04]  /*4800*/  @!P1 IADD3 R133, P4, PT, R110.reuse, R133, RZ ;  /* 0x000000856e859210 */ /* 0x040fe80007f9e0ff */
[----:B------:R-:W-:Y:S02]  /*4810*/  @!P1 LEA.HI.X.SX32 R110, R110, R135, 0x1, P4 ;  /* 0x000000876e6e9211 */ /* 0x000fe400020f0eff */
[----:B------:R-:W-:Y:S02]  /*4820*/  ISETP.GE.U32.OR P4, PT, R26, R34, P0 ;  /* 0x000000221a00720c */ /* 0x000fe40000786470 */
[----:B------:R-:W-:Y:S02]  /*4830*/  @!P1 SHF.L.U64.HI R110, R133, 0x1, R110 ;  /* 0x00000001856e9819 */ /* 0x000fe4000001026e */
[C---:B----4-:R-:W-:Y:S01]  /*4840*/  @!P0 LOP3.LUT R57, R72.reuse, 0xffff0000, RZ, 0xc0, !PT ;  /* 0xffff000048398812 */ /* 0x050fe200078ec0ff */
[----:B-1----:R-:W-:Y:S01]  /*4850*/  @!P0 IMAD.U32 R55, R72, 0x10000, RZ ;  /* 0x0001000048378824 */ /* 0x002fe200078e00ff */
[----:B-----5:R-:W-:Y:S01]  /*4860*/  @!P0 SHF.L.U32 R50, R44, 0x10, RZ ;  /* 0x000000102c328819 */ /* 0x020fe200000006ff */
[----:B------:R-:W-:Y:S01]  /*4870*/  @!P0 IMAD.U32 R43, R46, 0x10000, RZ ;  /* 0x000100002e2b8824 */ /* 0x000fe200078e00ff */
[C---:B------:R-:W-:Y:S02]  /*4880*/  @!P0 SHF.L.U32 R41, R47.reuse, 0x10, RZ ;  /* 0x000000102f298819 */ /* 0x040fe400000006ff */
[----:B------:R-:W-:Y:S02]  /*4890*/  @!P0 LOP3.LUT R39, R47, 0xffff0000, RZ, 0xc0, !PT ;  /* 0xffff00002f278812 */ /* 0x000fe400078ec0ff */
[----:B------:R-:W-:Y:S01]  /*48a0*/  @!P0 LOP3.LUT R49, R44, 0xffff0000, RZ, 0xc0, !PT ;  /* 0xffff00002c318812 */ /* 0x000fe200078ec0ff */
[----:B------:R-:W-:Y:S01]  /*48b0*/  @!P0 IMAD.U32 R44, R45, 0x10000, RZ ;  /* 0x000100002d2c8824 */ /* 0x000fe200078e00ff */
[C---:B---3--:R-:W-:Y:S01]  /*48c0*/  @!P0 LOP3.LUT R52, R128.reuse, 0xffff0000, RZ, 0xc0, !PT ;  /* 0xffff000080348812 */ /* 0x048fe200078ec0ff */
[----:B------:R-:W-:Y:S01]  /*48d0*/  @!P0 IMAD.U32 R53, R128, 0x10000, RZ ;  /* 0x0001000080358824 */ /* 0x000fe200078e00ff */
[C---:B------:R-:W-:Y:S01]  /*48e0*/  @!P0 LOP3.LUT R47, R129.reuse, 0xffff0000, RZ, 0xc0, !PT ;  /* 0xffff0000812f8812 */ /* 0x040fe200078ec0ff */
[----:B------:R-:W-:Y:S01]  /*48f0*/  @!P0 IMAD.U32 R51, R129, 0x10000, RZ ;  /* 0x0001000081338824 */ /* 0x000fe200078e00ff */
[----:B------:R-:W-:Y:S01]  /*4900*/  @!P0 LOP3.LUT R48, R45, 0xffff0000, RZ, 0xc0, !PT ;  /* 0xffff00002d308812 */ /* 0x000fe200078ec0ff */
[----:B------:R-:W-:Y:S01]  /*4910*/  @!P4 FADD.FTZ R53, -R53, -RZ ;  /* 0x800000ff3535c221 */ /* 0x000fe20000010100 */
[----:B------:R-:W-:Y:S01]  /*4920*/  @!P0 LOP3.LUT R42, R46, 0xffff0000, RZ, 0xc0, !PT ;  /* 0xffff00002e2a8812 */ /* 0x000fe200078ec0ff */
[----:B------:R-:W-:Y:S01]  /*4930*/  @!P4 FADD.FTZ R52, -R52, -RZ ;  /* 0x800000ff3434c221 */ /* 0x000fe20000010100 */
[----:B--2---:R-:W-:Y:S01]  /*4940*/  @!P0 SHF.L.U32 R54, R60, 0x10, RZ ;  /* 0x000000103c368819 */ /* 0x004fe200000006ff */
        /* <DEDUP_REMOVED lines=8> */
[----:B------:R-:W-:Y:S01]  /*49d0*/  @!P0 FFMA.FTZ R0, R55, R54, R0 ;  /* 0x0000003637008223 */ /* 0x000fe20000010000 */
[----:B------:R-:W-:Y:S01]  /*49e0*/  @!P0 LOP3.LUT R59, R61, 0xffff0000, RZ, 0xc0, !PT ;  /* 0xffff00003d3b8812 */ /* 0x000fe200078ec0ff */
[----:B------:R-:W-:Y:S01]  /*49f0*/  @!P0 IMAD.U32 R40, R131, 0x10000, RZ ;  /* 0x0001000083288824 */ /* 0x000fe200078e00ff */
[----:B------:R-:W-:Y:S01]  /*4a00*/  @!P0 LOP3.LUT R55, R73, 0xffff0000, RZ, 0xc0, !PT ;  /* 0xffff000049378812 */ /* 0x000fe200078ec0ff */
[----:B------:R-:W-:Y:S01]  /*4a10*/  @!P0 FMUL.FTZ R3, R44, R51 ;  /* 0x000000332c038220 */ /* 0x000fe20000410000 */
[----:B------:R-:W-:Y:S01]  /*4a20*/  @!P1 SHF.L.U32 R131, R133, 0x1, RZ ;  /* 0x0000000185839819 */ /* 0x000fe200000006ff */
[----:B------:R-:W-:Y:S01]  /*4a30*/  @!P0 IMAD.U32 R58, R61, 0x10000, RZ ;  /* 0x000100003d3a8824 */ /* 0x000fe200078e00ff */
[----:B------:R-:W-:Y:S01]  /*4a40*/  @!P0 LOP3.LUT R61, R63, 0xffff0000, RZ, 0xc0, !PT ;  /* 0xffff00003f3d8812 */ /* 0x000fe200078ec0ff */
[----:B------:R-:W-:Y:S02]  /*4a50*/  @!P0 IMAD.U32 R54, R73, 0x10000, RZ ;  /* 0x0001000049368824 */ /* 0x000fe400078e00ff */
[----:B------:R-:W-:Y:S01]  /*4a60*/  @!P0 FMUL.FTZ R4, R48, R47 ;  /* 0x0000002f30048220 */ /* 0x000fe20000410000 */
[----:B------:R-:W-:Y:S01]  /*4a70*/  @!P4 FADD.FTZ R46, -R46, -RZ ;  /* 0x800000ff2e2ec221 */ /* 0x000fe20000010100 */
[----:B------:R-:W-:Y:S01]  /*4a80*/  @!P4 FADD.FTZ R45, -R45, -RZ ;  /* 0x800000ff2d2dc221 */ /* 0x000fe20000010100 */
[----:B------:R-:W-:Y:S01]  /*4a90*/  @!P0 FFMA.FTZ R2, R57, R56, R2 ;  /* 0x0000003839028223 */ /* 0x000fe20000010002 */
[----:B------:R-:W-:Y:S01]  /*4aa0*/  @!P0 SHF.L.U32 R56, R62, 0x10, RZ ;  /* 0x000000103e388819 */ /* 0x000fe200000006ff */
[----:B------:R-:W-:Y:S01]  /*4ab0*/  @!P4 FADD.FTZ R40, -R40, -RZ ;  /* 0x800000ff2828c221 */ /* 0x000fe20000010100 */
[----:B------:R-:W-:Y:S01]  /*4ac0*/  @!P0 LOP3.LUT R57, R62, 0xffff0000, RZ, 0xc0, !PT ;  /* 0xffff00003e398812 */ /* 0x000fe200078ec0ff */
[----:B------:R-:W-:Y:S01]  /*4ad0*/  @!P0 FFMA.FTZ R3, R54, R58, R3 ;  /* 0x0000003a36038223 */ /* 0x000fe20000010003 */
[----:B------:R-:W-:Y:S01]  /*4ae0*/  @!P0 SHF.L.U32 R58, R75, 0x10, RZ ;  /* 0x000000104b3a8819 */ /* 0x000fe200000006ff */
[----:B------:R-:W-:Y:S01]  /*4af0*/  @!P4 FADD.FTZ R38, -R38, -RZ ;  /* 0x800000ff2626c221 */ /* 0x000fe20000010100 */
[----:B------:R-:W-:Y:S01]  /*4b00*/  @!P0 F2FP.BF16.F32.PACK_AB R128, R2, R0 ;  /* 0x000000000280823e */ /* 0x000fe200000010ff */
[----:B------:R-:W-:Y:S01]  /*4b10*/  @!P0 FFMA.FTZ R4, R55, R59, R4 ;  /* 0x0000003b37048223 */ /* 0x000fe20000010004 */
[C---:B------:R-:W-:Y:S01]  /*4b20*/  @!P0 LOP3.LUT R55, R74.reuse, 0xffff0000, RZ, 0xc0, !PT ;  /* 0xffff00004a378812 */ /* 0x040fe200078ec0ff */
[----:B------:R-:W-:Y:S01]  /*4b30*/  @!P0 FMUL.FTZ R5, R43, R46 ;  /* 0x0000002e2b058220 */ /* 0x000fe20000410000 */
[----:B------:R-:W-:Y:S01]  /*4b40*/  @!P0 LOP3.LUT R59, R75, 0xffff0000, RZ, 0xc0, !PT ;  /* 0xffff00004b3b8812 */ /* 0x000fe200078ec0ff */
[----:B------:R-:W-:Y:S01]  /*4b50*/  @!P0 IMAD.U32 R54, R74, 0x10000, RZ ;  /* 0x000100004a368824 */ /* 0x000fe200078e00ff */
[----:B------:R-:W-:Y:S01]  /*4b60*/  @!P0 F2FP.BF16.F32.PACK_AB R129, R4, R3 ;  /* 0x000000030481823e */ /* 0x000fe200000010ff */
[----:B------:R-:W-:Y:S01]  /*4b70*/  @!P0 FMUL.FTZ R6, R42, R45 ;  /* 0x0000002d2a068220 */ /* 0x000fe20000410000 */
[----:B------:R-:W-:Y:S01]  /*4b80*/  @!P0 FMUL.FTZ R7, R41, R40 ;  /* 0x0000002829078220 */ /* 0x000fe20000410000 */
[----:B------:R-:W-:Y:S02]  /*4b90*/  @!P0 IMAD.U32 R60, R63, 0x10000, RZ ;  /* 0x000100003f3c8824 */ /* 0x000fe400078e00ff */
[----:B------:R-:W-:Y:S01]  /*4ba0*/  @!P0 FMUL.FTZ R8, R39, R38 ;  /* 0x0000002627088220 */ /* 0x000fe20000410000 */
[----:B------:R-:W-:Y:S01]  /*4bb0*/  @!P1 SEL R39, R34, R35, !P2 ;  /* 0x0000002322279207 */ /* 0x000fe20005000000 */
[----:B------:R-:W-:Y:S01]  /*4bc0*/  @!P0 FFMA.FTZ R5, R54, R56, R5 ;  /* 0x0000003836058223 */ /* 0x000fe20000010005 */
[----:B------:R-:W-:Y:S01]  /*4bd0*/  @!P0 FFMA.FTZ R6, R55, R57, R6 ;  /* 0x0000003937068223 */ /* 0x000fe20000010006 */
[----:B------:R-:W-:Y:S01]  /*4be0*/  @!P0 FFMA.FTZ R7, R58, R60, R7 ;  /* 0x0000003c3a078223 */ /* 0x000fe20000010007 */
[----:B------:R-:W-:Y:S01]  /*4bf0*/  @!P0 FFMA.FTZ R8, R59, R61, R8 ;  /* 0x0000003d3b088223 */ /* 0x000fe20000010008 */
[----:B------:R-:W-:Y:S01]  /*4c00*/  @!P0 IMAD.MOV.U32 R72, RZ, RZ, R128 ;  /* 0x000000ffff488224 */ /* 0x000fe200078e0080 */
[----:B------:R-:W-:Y:S01]  /*4c10*/  LEA R128, P4, R86, R126, 0x6 ;  /* 0x0000007e56807211 */ /* 0x000fe200078830ff */
[----:B------:R-:W-:Y:S01]  /*4c20*/  @!P0 IMAD.MOV.U32 R73, RZ, RZ, R129 ;  /* 0x000000ffff498224 */ /* 0x000fe200078e0081 */
[----:B------:R-:W-:Y:S01]  /*4c30*/  @!P0 F2FP.BF16.F32.PACK_AB R130, R6, R5 ;  /* 0x000000050682823e */ /* 0x000fe200000010ff */
[----:B------:R-:W-:Y:S01]  /*4c40*/  @!P1 IMAD.WIDE R40, R39, 0x2, R36 ;  /* 0x0000000227289825 */ /* 0x000fe200078e0224 */
[----:B------:R-:W-:Y:S02]  /*4c50*/  @!P0 F2FP.BF16.F32.PACK_AB R135, R8, R7 ;  /* 0x000000070887823e */ /* 0x000fe400000010ff */
[----:B------:R-:W-:Y:S01]  /*4c60*/  LEA.HI.X R129, R86, R127, R87, 0x6, P4 ;  /* 0x0000007f56817211 */ /* 0x000fe200020f3457 */
[----:B------:R-:W-:Y:S01]  /*4c70*/  @!P0 IMAD.MOV.U32 R74, RZ, RZ, R130 ;  /* 0x000000ffff4a8224 */ /* 0x000fe200078e0082 */
[----:B------:R-:W-:Y:S01]  /*4c80*/  ISETP.GE.U32.OR P4, PT, R33, R34, P1 ;  /* 0x000000222100720c */ /* 0x000fe20000f86470 */
[----:B------:R-:W-:Y:S01]  /*4c90*/  @!P0 IMAD.MOV.U32 R75, RZ, RZ, R135 ;  /* 0x000000ffff4b8224 */ /* 0x000fe200078e0087 */
[C---:B------:R-:W-:Y:S04]  /*4ca0*/  @!P1 IADD3 R132, P0, PT, R131.reuse, R102, RZ ;  /* 0x0000006683849210 */ /* 0x040fe80007f1e0ff */
[C---:B------:R-:W-:Y:S01]  /*4cb0*/  @!P1 IADD3.X R133, PT, PT, R110.reuse, R103, RZ, P0, !PT ;  /* 0x000000676e859210 */ /* 0x040fe200007fe4ff */
[----:B------:R1:W-:Y:S01]  /*4cc0*/  STG.E.128 desc[UR6][R128.64], R72 ;  /* 0x0000004880007986 */ /* 0x0003e2000c101d06 */
[----:B------:R-:W-:Y:S05]  /*4cd0*/  @!P1 IADD3 R54, P0, PT, R131, R104, RZ ;  /* 0x0000006883369210 */ /* 0x000fea0007f1e0ff */
[----:B------:R-:W-:Y:S01]  /*4ce0*/  @!P1 IMAD.X R55, R110, 0x1, R105, P0 ;  /* 0x000000016e379824 */ /* 0x000fe200000e0669 */
[C---:B------:R-:W-:Y:S01]  /*4cf0*/  ISETP.GE.AND P0, PT, R25.reuse, R32, PT ;  /* 0x000000201900720c */ /* 0x040fe20003f06270 */
[----:B------:R-:W2:Y:S08]  /*4d00*/  @!P1 LDG.E.128 R132, desc[UR6][R132.64+0x40] ;  /* 0x0000400684849981 */ /* 0x000eb0000c1e1d00 */
[----:B------:R-:W3:Y:S04]  /*4d10*/  @!P1 LDG.E.128 R40, desc[UR6][R40.64+0x40] ;  /* 0x0000400628289981 */ /* 0x000ee8000c1e1d00 */
[----:B------:R-:W-:Y:S01]  /*4d20*/  @!P0 ISETP.GE.U32.AND P2, PT, R25, R34, PT ;  /* 0x000000221900820c */ /* 0x000fe20003f46070 */
[----:B------:R-:W-:Y:S01]  /*4d30*/  @!P0 IMAD.SHL.U32 R131, R95, 0x20, RZ ;  /* 0x000000205f838824 */ /* 0x000fe200078e00ff */
[----:B------:R-:W-:Y:S02]  /*4d40*/  @!P0 SHF.R.S32.HI R130, RZ, 0x1f, R35 ;  /* 0x0000001fff828819 */ /* 0x000fe40000011423 */
[----:B------:R-:W-:Y:S01]  /*4d50*/  @!P0 SEL R110, R35, RZ, P2 ;  /* 0x000000ff236e8207 */ /* 0x000fe20001000000 */
[----:B------:R-:W4:Y:S01]  /*4d60*/  @!P1 LDG.E.128 R76, desc[UR6][R54.64+0x40] ;  /* 0x00004006364c9981 */ /* 0x000f22000c1e1d00 */
[----:B------:R-:W-:Y:S02]  /*4d70*/  @!P0 SEL R130, R130, RZ, P2 ;  /* 0x000000ff82828207 */ /* 0x000fe40001000000 */
[C---:B------:R-:W-:Y:S02]  /*4d80*/  @!P0 IADD3 R110, P5, PT, R131.reuse, R110, RZ ;  /* 0x0000006e836e8210 */ /* 0x040fe40007fbe0ff */
[----:B------:R-:W-:Y:S02]  /*4d90*/  @!P0 SEL R35, R34, R35, !P2 ;  /* 0x0000002322238207 */ /* 0x000fe40005000000 */
[----:B------:R-:W-:Y:S01]  /*4da0*/  @!P0 LEA.HI.X.SX32 R131, R131, R130, 0x1, P5 ;  /* 0x0000008283838211 */ /* 0x000fe200028f0eff */
[----:B------:R-:W5:Y:S03]  /*4db0*/  LDG.E.128 R68, desc[UR6][R36.64+0x40] ;  /* 0x0000400624447981 */ /* 0x000f66000c1e1d00 */
[C---:B------:R-:W-:Y:S01]  /*4dc0*/  @!P0 SHF.L.U64.HI R130, R110.reuse, 0x1, R131 ;  /* 0x000000016e828819 */ /* 0x040fe20000010283 */
[----:B------:R-:W-:Y:S01]  /*4dd0*/  @!P0 IMAD.SHL.U32 R131, R110, 0x2, RZ ;  /* 0x000000026e838824 */ /* 0x000fe200078e00ff */
[C---:B--2---:R-:W-:Y:S01]  /*4de0*/  @!P1 LOP3.LUT R51, R132.reuse, 0xffff0000, RZ, 0xc0, !PT ;  /* 0xffff000084339812 */ /* 0x044fe200078ec0ff */
[----:B------:R-:W-:Y:S01]  /*4df0*/  @!P1 IMAD.U32 R50, R132, 0x10000, RZ ;  /* 0x0001000084329824 */ /* 0x000fe200078e00ff */
[C---:B------:R-:W-:Y:S01]  /*4e00*/  @!P1 LOP3.LUT R48, R133.reuse, 0xffff0000, RZ, 0xc0, !PT ;  /* 0xffff000085309812 */ /* 0x040fe200078ec0ff */
[----:B------:R-:W-:Y:S01]  /*4e10*/  @!P1 IMAD.U32 R49, R133, 0x10000, RZ ;  /* 0x0001000085319824 */ /* 0x000fe200078e00ff */
[----:B------:R-:W-:Y:S01]  /*4e20*/  @!P1 LOP3.LUT R33, R135, 0xffff0000, RZ, 0xc0, !PT ;  /* 0xffff000087219812 */ /* 0x000fe200078ec0ff */
[----:B------:R-:W-:Y:S01]  /*4e30*/  @!P4 FADD.FTZ R50, -R50, -RZ ;  /* 0x800000ff3232c221 */ /* 0x000fe20000010100 */
[----:B------:R-:W-:Y:S01]  /*4e40*/  @!P4 FADD.FTZ R51, -R51, -RZ ;  /* 0x800000ff3333c221 */ /* 0x000fe20000010100 */
[----:B------:R-:W-:Y:S01]  /*4e50*/  @!P4 FADD.FTZ R49, -R49, -RZ ;  /* 0x800000ff3131c221 */ /* 0x000fe20000010100 */
[C---:B---3--:R-:W-:Y:S01]  /*4e60*/  @!P1 SHF.L.U32 R47, R40.reuse, 0x10, RZ ;  /* 0x00000010282f9819 */ /* 0x048fe200000006ff */
[----:B------:R-:W-:Y:S01]  /*4e70*/  @!P1 IMAD.U32 R44, R41, 0x10000, RZ ;  /* 0x00010000292c9824 */ /* 0x000fe200078e00ff */
[----:B------:R-:W-:Y:S01]  /*4e80*/  @!P1 LOP3.LUT R46, R40, 0xffff0000, RZ, 0xc0, !PT ;  /* 0xffff0000282e9812 */ /* 0x000fe200078ec0ff */
[----:B------:R-:W-:Y:S01]  /*4e90*/  @!P1 IMAD.U32 R40, R42, 0x10000, RZ ;  /* 0x000100002a289824 */ /* 0x000fe200078e00ff */
[----:B------:R-:W-:Y:S01]  /*4ea0*/  @!P1 SHF.L.U32 R32, R43, 0x10, RZ ;  /* 0x000000102b209819 */ /* 0x000fe200000006ff */
[----:B------:R-:W-:Y:S01]  /*4eb0*/  @!P1 FMUL.FTZ R9, R47, R50 ;  /* 0x000000322f099220 */ /* 0x000fe20000410000 */
[----:B------:R-:W-:Y:S01]  /*4ec0*/  @!P1 LOP3.LUT R38, R43, 0xffff0000, RZ, 0xc0, !PT ;  /* 0xffff00002b269812 */ /* 0x000fe200078ec0ff */
[----:B------:R-:W-:Y:S01]  /*4ed0*/  @!P1 FMUL.FTZ R10, R46, R51 ;  /* 0x000000332e0a9220 */ /* 0x000fe20000410000 */
[----:B------:R-:W-:Y:S01]  /*4ee0*/  @!P1 LOP3.LUT R39, R42, 0xffff0000, RZ, 0xc0, !PT ;  /* 0xffff00002a279812 */ /* 0x000fe200078ec0ff */
[----:B----4-:R-:W-:Y:S01]  /*4ef0*/  @!P1 IMAD.U32 R55, R76, 0x10000, RZ ;  /* 0x000100004c379824 */ /* 0x010fe200078e00ff */
[C---:B------:R-:W-:Y:S01]  /*4f00*/  @!P1 SHF.L.U32 R43, R134.reuse, 0x10, RZ ;  /* 0x00000010862b9819 */ /* 0x040fe200000006ff */
[----:B------:R-:W-:Y:S01]  /*4f10*/  @!P1 IMAD.U32 R63, R79, 0x10000, RZ ;  /* 0x000100004f3f9824 */ /* 0x000fe200078e00ff */
[----:B------:R-:W-:Y:S01]  /*4f20*/  @!P1 LOP3.LUT R42, R134, 0xffff0000, RZ, 0xc0, !PT ;  /* 0xffff0000862a9812 */ /* 0x000fe200078ec0ff */
[----:B------:R-:W-:Y:S01]  /*4f30*/  @!P1 FMUL.FTZ R11, R44, R49 ;  /* 0x000000312c0b9220 */ /* 0x000fe20000410000 */
[----:B------:R-:W-:Y:S01]  /*4f40*/  @!P1 LOP3.LUT R45, R41, 0xffff0000, RZ, 0xc0, !PT ;  /* 0xffff0000292d9812 */ /* 0x000fe200078ec0ff */
[----:B------:R-:W-:Y:S01]  /*4f50*/  @!P4 FADD.FTZ R43, -R43, -RZ ;  /* 0x800000ff2b2bc221 */ /* 0x000fe20000010100 */
[----:B------:R-:W-:Y:S01]  /*4f60*/  @!P1 LOP3.LUT R56, R76, 0xffff0000, RZ, 0xc0, !PT ;  /* 0xffff00004c389812 */ /* 0x000fe200078ec0ff */
[C---:B-----5:R-:W-:Y:S01]  /*4f70*/  @!P1 IMAD.U32 R54, R68.reuse, 0x10000, RZ ;  /* 0x0001000044369824 */ /* 0x060fe200078e00ff */
[----:B------:R-:W-:Y:S01]  /*4f80*/  @!P1 LOP3.LUT R57, R68, 0xffff0000, RZ, 0xc0, !PT ;  /* 0xffff000044399812 */ /* 0x000fe200078ec0ff */
[----:B------:R-:W-:Y:S01]  /*4f90*/  @!P1 IMAD.U32 R41, R135, 0x10000, RZ ;  /* 0x0001000087299824 */ /* 0x000fe200078e00ff */
[C---:B------:R-:W-:Y:S01]  /*4fa0*/  @!P1 SHF.L.U32 R59, R77.reuse, 0x10, RZ ;  /* 0x000000104d3b9819 */ /* 0x040fe200000006ff */
[----:B------:R-:W-:Y:S01]  /*4fb0*/  @!P4 FADD.FTZ R48, -R48, -RZ ;  /* 0x800000ff3030c221 */ /* 0x000fe20000010100 */
[----:B------:R-:W-:Y:S01]  /*4fc0*/  @!P1 LOP3.LUT R60, R77, 0xffff0000, RZ, 0xc0, !PT ;  /* 0xffff00004d3c9812 */ /* 0x000fe200078ec0ff */
[----:B------:R-:W-:Y:S01]  /*4fd0*/  @!P4 FADD.FTZ R42, -R42, -RZ ;  /* 0x800000ff2a2ac221 */ /* 0x000fe20000010100 */
[C---:B------:R-:W-:Y:S01]  /*4fe0*/  @!P1 SHF.L.U32 R61, R78.reuse, 0x10, RZ ;  /* 0x000000104e3d9819 */ /* 0x040fe200000006ff */
[C---:B------:R-:W-:Y:S01]  /*4ff0*/  @!P1 IMAD.U32 R58, R69.reuse, 0x10000, RZ ;  /* 0x00010000453a9824 */ /* 0x040fe200078e00ff */
[----:B------:R-:W-:Y:S01]  /*5000*/  @!P1 LOP3.LUT R62, R78, 0xffff0000, RZ, 0xc0, !PT ;  /* 0xffff00004e3e9812 */ /* 0x000fe200078ec0ff */
[----:B------:R-:W-:Y:S01]  /*5010*/  @!P1 FFMA.FTZ R9, R54, R55, R9 ;  /* 0x0000003736099223 */ /* 0x000fe20000010009 */
[----:B------:R-:W-:Y:S01]  /*5020*/  @!P1 LOP3.LUT R55, R69, 0xffff0000, RZ, 0xc0, !PT ;  /* 0xffff000045379812 */ /* 0x000fe200078ec0ff */
[----:B------:R-:W-:Y:S01]  /*5030*/  @!P4 FADD.FTZ R41, -R41, -RZ ;  /* 0x800000ff2929c221 */ /* 0x000fe20000010100 */
[----:B------:R-:W-:Y:S01]  /*5040*/  @!P1 LOP3.LUT R64, R79, 0xffff0000, RZ, 0xc0, !PT ;  /* 0xffff00004f409812 */ /* 0x000fe200078ec0ff */
[----:B------:R-:W-:Y:S01]  /*5050*/  @!P1 FMUL.FTZ R12, R45, R48 ;  /* 0x000000302d0c9220 */ /* 0x000fe20000410000 */
[----:B------:R-:W-:Y:S01]  /*5060*/  @!P4 FADD.FTZ R33, -R33, -RZ ;  /* 0x800000ff2121c221 */ /* 0x000fe20000010100 */
[----:B------:R-:W-:Y:S01]  /*5070*/  @!P1 FFMA.FTZ R10, R57, R56, R10 ;  /* 0x00000038390a9223 */ /* 0x000fe2000001000a */
[----:B------:R-:W-:Y:S01]  /*5080*/  @!P1 LOP3.LUT R57, R70, 0xffff0000, RZ, 0xc0, !PT ;  /* 0xffff000046399812 */ /* 0x000fe200078ec0ff */
[----:B------:R-:W-:Y:S01]  /*5090*/  @!P1 FMUL.FTZ R13, R40, R43 ;  /* 0x0000002b280d9220 */ /* 0x000fe20000410000 */
[----:B------:R-:W-:Y:S01]  /*50a0*/  @!P1 SHF.L.U32 R56, R71, 0x10, RZ ;  /* 0x0000001047389819 */ /* 0x000fe200000006ff */
[----:B------:R-:W-:Y:S01]  /*50b0*/  @!P1 IMAD.U32 R54, R70, 0x10000, RZ ;  /* 0x0001000046369824 */ /* 0x000fe200078e00ff */
[----:B------:R-:W-:Y:S01]  /*50c0*/  @!P1 F2FP.BF16.F32.PACK_AB R132, R10, R9 ;  /* 0x000000090a84923e */ /* 0x000fe200000010ff */
[----:B------:R-:W-:Y:S01]  /*50d0*/  @!P1 FMUL.FTZ R14, R39, R42 ;  /* 0x0000002a270e9220 */ /* 0x000fe20000410000 */
[----:B------:R-:W-:Y:S01]  /*50e0*/  @!P1 FFMA.FTZ R11, R58, R59, R11 ;  /* 0x0000003b3a0b9223 */ /* 0x000fe2000001000b */
[----:B------:R-:W-:Y:S01]  /*50f0*/  @!P1 LOP3.LUT R59, R71, 0xffff0000, RZ, 0xc0, !PT ;  /* 0xffff0000473b9812 */ /* 0x000fe200078ec0ff */
[----:B------:R-:W-:Y:S01]  /*5100*/  @!P1 FMUL.FTZ R15, R32, R41 ;  /* 0x00000029200f9220 */ /* 0x000fe20000410000 */
[----:B------:R-:W-:Y:S01]  /*5110*/  @!P1 FMUL.FTZ R16, R38, R33 ;  /* 0x0000002126109220 */ /* 0x000fe20000410000 */
[----:B------:R-:W-:Y:S01]  /*5120*/  @!P1 FFMA.FTZ R12, R55, R60, R12 ;  /* 0x0000003c370c9223 */ /* 0x000fe2000001000c */
[----:B------:R-:W-:Y:S01]  /*5130*/  @!P1 FFMA.FTZ R13, R54, R61, R13 ;  /* 0x0000003d360d9223 */ /* 0x000fe2000001000d */
[----:B------:R-:W-:Y:S01]  /*5140*/  @!P1 FFMA.FTZ R14, R57, R62, R14 ;  /* 0x0000003e390e9223 */ /* 0x000fe2000001000e */
[----:B------:R-:W-:Y:S01]  /*5150*/  @!P1 FFMA.FTZ R15, R56, R63, R15 ;  /* 0x0000003f380f9223 */ /* 0x000fe2000001000f */
[----:B------:R-:W-:Y:S01]  /*5160*/  @!P1 FFMA.FTZ R16, R59, R64, R16 ;  /* 0x000000403b109223 */ /* 0x000fe20000010010 */
[----:B------:R-:W-:Y:S01]  /*5170*/  @!P1 F2FP.BF16.F32.PACK_AB R133, R12, R11 ;  /* 0x0000000b0c85923e */ /* 0x000fe200000010ff */
[----:B------:R-:W-:Y:S01]  /*5180*/  @!P1 IMAD.MOV.U32 R68, RZ, RZ, R132 ;  /* 0x000000ffff449224 */ /* 0x000fe200078e0084 */
[----:B------:R-:W-:Y:S01]  /*5190*/  @!P1 F2FP.BF16.F32.PACK_AB R134, R14, R13 ;  /* 0x0000000d0e86923e */ /* 0x000fe200000010ff */
[----:B------:R-:W-:Y:S01]  /*51a0*/  @!P0 IMAD.WIDE R32, R35, 0x2, R36 ;  /* 0x0000000223208825 */ /* 0x000fe200078e0224 */
[----:B------:R-:W-:Y:S02]  /*51b0*/  @!P1 F2FP.BF16.F32.PACK_AB R135, R16, R15 ;  /* 0x0000000f1087923e */ /* 0x000fe400000010ff */
[----:B------:R-:W-:Y:S01]  /*51c0*/  @!P1 MOV R69, R133 ;  /* 0x0000008500459202 */ /* 0x000fe20000000f00 */
[----:B------:R-:W-:Y:S02]  /*51d0*/  @!P1 IMAD.MOV.U32 R70, RZ, RZ, R134 ;  /* 0x000000ffff469224 */ /* 0x000fe400078e0086 */
[----:B------:R-:W-:Y:S01]  /*51e0*/  @!P1 IMAD.MOV.U32 R71, RZ, RZ, R135 ;  /* 0x000000ffff479224 */ /* 0x000fe200078e0087 */
[C---:B------:R-:W-:Y:S04]  /*51f0*/  @!P0 IADD3 R132, P1, PT, R131.reuse, R102, RZ ;  /* 0x0000006683848210 */ /* 0x040fe80007f3e0ff */
[C---:B------:R-:W-:Y:S01]  /*5200*/  @!P0 IADD3.X R133, PT, PT, R130.reuse, R103, RZ, P1, !PT ;  /* 0x0000006782858210 */ /* 0x040fe20000ffe4ff */
[----:B------:R4:W-:Y:S01]  /*5210*/  STG.E.128 desc[UR6][R128.64+0x40], R68 ;  /* 0x0000404480007986 */ /* 0x0009e2000c101d06 */
[----:B------:R-:W-:Y:S05]  /*5220*/  @!P0 IADD3 R54, P1, PT, R131, R104, RZ ;  /* 0x0000006883368210 */ /* 0x000fea0007f3e0ff */
[----:B------:R-:W-:Y:S01]  /*5230*/  @!P0 IMAD.X R55, R130, 0x1, R105, P1 ;  /* 0x0000000182378824 */ /* 0x000fe200008e0669 */
[----:B------:R-:W-:Y:S01]  /*5240*/  ISETP.GE.U32.OR P1, PT, R25, R34, P0 ;  /* 0x000000221900720c */ /* 0x000fe20000726470 */
[----:B------:R-:W2:Y:S08]  /*5250*/  @!P0 LDG.E.128 R132, desc[UR6][R132.64+0x80] ;  /* 0x0000800684848981 */ /* 0x000eb0000c1e1d00 */
[----:B------:R-:W3:Y:S08]  /*5260*/  @!P0 LDG.E.128 R40, desc[UR6][R32.64+0x80] ;  /* 0x0000800620288981 */ /* 0x000ef0000c1e1d00 */
[----:B-1----:R1:W5:Y:S08]  /*5270*/  LDG.E.128 R72, desc[UR6][R36.64+0x80] ;  /* 0x0000800624487981 */ /* 0x002370000c1e1d00 */
[----:B------:R4:W4:Y:S01]  /*5280*/  @!P0 LDG.E.128 R76, desc[UR6][R54.64+0x80] ;  /* 0x00008006364c8981 */ /* 0x000922000c1e1d00 */
[----:B--2---:R-:W-:Y:S02]  /*5290*/  @!P0 SHF.L.U32 R45, R132, 0x10, RZ ;  /* 0x00000010842d8819 */ /* 0x004fe400000006ff */
[----:B------:R-:W-:Y:S02]  /*52a0*/  @!P0 LOP3.LUT R46, R133, 0xffff0000, RZ, 0xc0, !PT ;  /* 0xffff0000852e8812 */ /* 0x000fe400078ec0ff */
[----:B-1----:R-:W-:Y:S01]  /*52b0*/  @!P0 LOP3.LUT R37, R134, 0xffff0000, RZ, 0xc0, !PT ;  /* 0xffff000086258812 */ /* 0x002fe200078ec0ff */
[----:B------:R-:W-:Y:S01]  /*52c0*/  @!P1 FADD.FTZ R45, -R45, -RZ ;  /* 0x800000ff2d2d9221 */ /* 0x000fe20000010100 */
[----:B------:R-:W-:Y:S01]  /*52d0*/  @!P0 SHF.L.U32 R36, R135, 0x10, RZ ;  /* 0x0000001087248819 */ /* 0x000fe200000006ff */
[----:B------:R-:W-:Y:S01]  /*52e0*/  @!P1 FADD.FTZ R46, -R46, -RZ ;  /* 0x800000ff2e2e9221 */ /* 0x000fe20000010100 */
[C---:B---3--:R-:W-:Y:S01]  /*52f0*/  @!P0 LOP3.LUT R33, R43.reuse, 0xffff0000, RZ, 0xc0, !PT ;  /* 0xffff00002b218812 */ /* 0x048fe200078ec0ff */
[----:B------:R-:W-:Y:S01]  /*5300*/  @!P0 IMAD.U32 R25, R43, 0x10000, RZ ;  /* 0x000100002b198824 */ /* 0x000fe200078e00ff */
[----:B------:R-:W-:Y:S01]  /*5310*/  @!P0 LOP3.LUT R43, R132, 0xffff0000, RZ, 0xc0, !PT ;  /* 0xffff0000842b8812 */ /* 0x000fe200078ec0ff */
[----:B------:R-:W-:Y:S01]  /*5320*/  @!P0 IMAD.U32 R44, R40, 0x10000, RZ ;  /* 0x00010000282c8824 */ /* 0x000fe200078e00ff */
[C---:B------:R-:W-:Y:S01]  /*5330*/  @!P0 SHF.L.U32 R38, R41.reuse, 0x10, RZ ;  /* 0x0000001029268819 */ /* 0x040fe200000006ff */
[----:B------:R-:W-:Y:S01]  /*5340*/  @!P0 IMAD.U32 R35, R42, 0x10000, RZ ;  /* 0x000100002a238824 */ /* 0x000fe200078e00ff */
[----:B------:R-:W-:Y:S01]  /*5350*/  @!P0 LOP3.LUT R39, R41, 0xffff0000, RZ, 0xc0, !PT ;  /* 0xffff000029278812 */ /* 0x000fe200078ec0ff */
[----:B------:R-:W-:Y:S01]  /*5360*/  @!P0 IMAD.U32 R41, R133, 0x10000, RZ ;  /* 0x0001000085298824 */ /* 0x000fe200078e00ff */
[----:B------:R-:W-:Y:S01]  /*5370*/  @!P0 LOP3.LUT R40, R40, 0xffff0000, RZ, 0xc0, !PT ;  /* 0xffff000028288812 */ /* 0x000fe200078ec0ff */
[----:B-----5:R-:W-:Y:S01]  /*5380*/  @!P0 IMAD.U32 R58, R73, 0x10000, RZ ;  /* 0x00010000493a8824 */ /* 0x020fe200078e00ff */
[----:B------:R-:W-:Y:S01]  /*5390*/  @!P0 LOP3.LUT R34, R42, 0xffff0000, RZ, 0xc0, !PT ;  /* 0xffff00002a228812 */ /* 0x000fe200078ec0ff */
[----:B------:R-:W-:Y:S01]  /*53a0*/  @!P1 FADD.FTZ R43, -R43, -RZ ;  /* 0x800000ff2b2b9221 */ /* 0x000fe20000010100 */
[----:B----4-:R-:W-:Y:S01]  /*53b0*/  @!P0 SHF.L.U32 R54, R72, 0x10, RZ ;  /* 0x0000001048368819 */ /* 0x010fe200000006ff */
[----:B------:R-:W-:Y:S01]  /*53c0*/  @!P0 IMAD.U32 R42, R134, 0x10000, RZ ;  /* 0x00010000862a8824 */ /* 0x000fe200078e00ff */
[----:B------:R-:W-:Y:S01]  /*53d0*/  @!P0 LOP3.LUT R32, R135, 0xffff0000, RZ, 0xc0, !PT ;  /* 0xffff000087208812 */ /* 0x000fe200078ec0ff */
[----:B------:R-:W-:Y:S01]  /*53e0*/  @!P0 FMUL.FTZ R17, R44, R45 ;  /* 0x0000002d2c118220 */ /* 0x000fe20000410000 */
[C---:B------:R-:W-:Y:S01]  /*53f0*/  @!P0 LOP3.LUT R56, R76.reuse, 0xffff0000, RZ, 0xc0, !PT ;  /* 0xffff00004c388812 */ /* 0x040fe200078ec0ff */
[----:B------:R-:W-:Y:S01]  /*5400*/  @!P0 IMAD.U32 R55, R76, 0x10000, RZ ;  /* 0x000100004c378824 */ /* 0x000fe200078e00ff */
[----:B------:R-:W-:Y:S01]  /*5410*/  @!P0 LOP3.LUT R57, R72, 0xffff0000, RZ, 0xc0, !PT ;  /* 0xffff000048398812 */ /* 0x000fe200078ec0ff */
[----:B------:R-:W-:Y:S01]  /*5420*/  @!P1 FADD.FTZ R41, -R41, -RZ ;  /* 0x800000ff29299221 */ /* 0x000fe20000010100 */
[----:B------:R-:W-:Y:S01]  /*5430*/  @!P0 LOP3.LUT R60, R77, 0xffff0000, RZ, 0xc0, !PT ;  /* 0xffff00004d3c8812 */ /* 0x000fe200078ec0ff */
[----:B------:R-:W-:Y:S01]  /*5440*/  @!P0 FMUL.FTZ R18, R40, R43 ;  /* 0x0000002b28128220 */ /* 0x000fe20000410000 */
[----:B------:R-:W-:Y:S01]  /*5450*/  @!P0 LOP3.LUT R62, R78, 0xffff0000, RZ, 0xc0, !PT ;  /* 0xffff00004e3e8812 */ /* 0x000fe200078ec0ff */
[----:B------:R-:W-:Y:S01]  /*5460*/  @!P1 FADD.FTZ R42, -R42, -RZ ;  /* 0x800000ff2a2a9221 */ /* 0x000fe20000010100 */
[----:B------:R-:W-:Y:S01]  /*5470*/  @!P0 SHF.L.U32 R63, R79, 0x10, RZ ;  /* 0x000000104f3f8819 */ /* 0x000fe200000006ff */
[----:B------:R-:W-:Y:S01]  /*5480*/  @!P0 IMAD.U32 R59, R77, 0x10000, RZ ;  /* 0x000100004d3b8824 */ /* 0x000fe200078e00ff */
[----:B------:R-:W-:Y:S01]  /*5490*/  @!P0 LOP3.LUT R64, R79, 0xffff0000, RZ, 0xc0, !PT ;  /* 0xffff00004f408812 */ /* 0x000fe200078ec0ff */
        /* <DEDUP_REMOVED lines=32> */
.L_x_4427:
[----:B------:R-:W-:Y:S05]  /*56a0*/  BSYNC.RECONVERGENT B0 ;  /* 0x0000000000007941 */ /* 0x000fea0003800200 */
.L_x_4426:
[----:B------:R-:W4:Y:S01]  /*56b0*/  LDC R32, c[0x0][0x450] ;  /* 0x00011400ff207b82 */ /* 0x000f220000000800 */
[----:B--2---:R-:W-:Y:S05]  /*56c0*/  IMAD.U32 R101, R101, -0x20, RZ ;  /* 0xffffffe065657824 */ /* 0x004fea00078e00ff */
[C---:B------:R-:W-:Y:S02]  /*56d0*/  LEA R104, P1, R101.reuse, R104, 0x1 ;  /* 0x0000006865687211 */ /* 0x040fe400078208ff */
[C---:B------:R-:W-:Y:S02]  /*56e0*/  LEA R102, P0, R101.reuse, R102, 0x1 ;  /* 0x0000006665667211 */ /* 0x040fe400078008ff */
[C---:B------:R-:W-:Y:S02]  /*56f0*/  LEA.HI.X.SX32 R105, R101.reuse, R105, 0x1, P1 ;  /* 0x0000006965697211 */ /* 0x040fe400008f0eff */
[----:B------:R-:W-:Y:S09]  /*5700*/  LEA.HI.X.SX32 R103, R101, R103, 0x1, P0 ;  /* 0x0000006765677211 */ /* 0x000ff200000f0eff */
.L_x_4418:
[----:B-1----:R-:W-:Y:S05]  /*5710*/  BSYNC.RECONVERGENT B1 ;  /* 0x0000000000017941 */ /* 0x002fea0003800200 */
.L_x_4416:
[----:B------:R-:W-:Y:S01]  /*5720*/  ISETP.NE.U32.AND P2, PT, RZ, UR18, PT ;  /* 0x00000012ff007c0c */ /* 0x000fe2000bf45070 */
[----:B------:R-:W-:Y:S03]  /*5730*/  VIADD R106, R106, 0xffffffc0 ;  /* 0xffffffc06a6a7836 */ /* 0x000fe60000000000 */
[----:B------:R-:W-:Y:S11]  /*5740*/  ISETP.NE.AND.EX P2, PT, RZ, UR19, PT, P2 ;  /* 0x00000013ff007c0c */ /* 0x000ff6000bf45320 */
[----:B------:R-:W-:Y:S02]  /*5750*/  @!UPT UIADD3 URZ, UPT, UPT, URZ, URZ, URZ ;  /* 0x000000fffffff290 */ /* 0x000fe4000fffe0ff */
[----:B------:R-:W1:Y:S01]  /*5760*/  @!P2 LDC R0, c[0x0][0x3c0] ;  /* 0x0000f000ff00ab82 */ /* 0x000e620000000800 */
[----:B------:R-:W-:Y:S02]  /*5770*/  @!P2 IMAD.MOV.U32 R2, RZ, RZ, RZ ;  /* 0x000000ffff02a224 */ /* 0x000fe400078e00ff */
[----:B------:R-:W-:Y:S03]  /*5780*/  @!P2 IMAD.SHL.U32 R3, R86, 0x40, RZ ;  /* 0x000000405603a824 */ /* 0x000fe600078e00ff */
[----:B------:R-:W-:Y:S05]  /*5790*/  @!P2 IADD3 R2, P0, PT, RZ, -R2, RZ ;  /* 0x80000002ff02a210 */ /* 0x000fea0007f1e0ff */
[----:B------:R-:W-:Y:S05]  /*57a0*/  @!P2 IMAD.X R3, RZ, RZ, ~R3, P0 ;  /* 0x000000ffff03a224 */ /* 0x000fea00000e0e03 */
[----:B--234-:R-:W-:Y:S01]  /*57b0*/  @!P2 SHF.R.S64 R5, R2, 0x1f, R3 ;  /* 0x0000001f0205a819 */ /* 0x01cfe20000001003 */
[----:B-1----:R-:W-:Y:S04]  /*57c0*/  @!P2 IMAD.SHL.U32 R0, R0, 0x40, RZ ;  /* 0x000000400000a824 */ /* 0x002fe800078e00ff */
[----:B------:R-:W-:Y:S01]  /*57d0*/  @!P2 IMAD.X R0, RZ, RZ, ~R0, P0 ;  /* 0x000000ffff00a224 */ /* 0x000fe200000e0e00 */
[----:B------:R-:W-:Y:S04]  /*57e0*/  @!P2 IADD3 R5, P0, PT, R126, R5, RZ ;  /* 0x000000057e05a210 */ /* 0x000fe80007f1e0ff */
[----:B------:R-:W-:Y:S01]  /*57f0*/  @!P2 SHF.R.S64 R7, R2, 0x1f, R0 ;  /* 0x0000001f0207a819 */ /* 0x000fe20000001000 */
[----:B------:R-:W-:Y:S01]  /*5800*/  @!P2 IMAD.MOV.U32 R126, RZ, RZ, R5 ;  /* 0x000000ffff7ea224 */ /* 0x000fe200078e0005 */
[----:B------:R-:W-:Y:S02]  /*5810*/  @!P2 LEA.HI.X.SX32 R2, R3, R127, 0x1, P0 ;  /* 0x0000007f0302a211 */ /* 0x000fe400000f0eff */
[----:B------:R-:W-:Y:S03]  /*5820*/  @!P2 IADD3 R100, P1, PT, R7, R100, RZ ;  /* 0x000000640764a210 */ /* 0x000fe60007f3e0ff */
[----:B------:R-:W-:Y:S01]  /*5830*/  @!P2 IMAD.MOV.U32 R127, RZ, RZ, R2 ;  /* 0x000000ffff7fa224 */ /* 0x000fe200078e0002 */
        /* <DEDUP_REMOVED lines=55> */
[----:B------:R-:W-:Y:S01]  /*5bb0*/  IMAD R5, R5, R86, RZ ;  /* 0x0000005605057224 */ /* 0x000fe200078e02ff */
        /* <DEDUP_REMOVED lines=9> */
[----:B------:R-:W-:Y:S01]  /*5c50*/  IMAD.WIDE.U32 R8, R0, R86, R8 ;  /* 0x0000005600087225 */ /* 0x000fe200078e0008 */
[----:B------:R-:W-:Y:S03]  /*5c60*/  LEA R100, P1, R10, R100, 0x1 ;  /* 0x000000640a647211 */ /* 0x000fe600078208ff */
[----:B------:R-:W-:Y:S01]  /*5c70*/  IMAD R6, R7, UR11, R6 ;  /* 0x0000000b07067c24 */ /* 0x000fe2000f8e0206 */
[----:B------:R-:W-:Y:S01]  /*5c80*/  LEA R126, P0, R8, R126, 0x1 ;  /* 0x0000007e087e7211 */ /* 0x000fe200078008ff */
[----:B------:R-:W-:Y:S02]  /*5c90*/  IMAD R5, R0, R87, R5 ;  /* 0x0000005700057224 */ /* 0x000fe400078e0205 */
[----:B------:R-:W-:Y:S03]  /*5ca0*/  IMAD.IADD R6, R11, 0x1, R6 ;  /* 0x000000010b067824 */ /* 0x000fe600078e0206 */
[----:B------:R-:W-:Y:S02]  /*5cb0*/  IADD3 R5, PT, PT, R9, R5, RZ ;  /* 0x0000000509057210 */ /* 0x000fe40007ffe0ff */
[----:B------:R-:W-:Y:S02]  /*5cc0*/  LEA.HI.X R99, R10, R99, R6, 0x1, P1 ;  /* 0x000000630a637211 */ /* 0x000fe400008f0c06 */
[----:B------:R-:W-:Y:S07]  /*5cd0*/  LEA.HI.X R127, R8, R127, R5, 0x1, P0 ;  /* 0x0000007f087f7211 */ /* 0x000fee00000f0c05 */
.L_x_4428:
[----:B------:R-:W-:Y:S02]  /*5ce0*/  IADD3 R120, P1, PT, R120, UR4, RZ ;  /* 0x0000000478787c10 */ /* 0x000fe4000ff3e0ff */
[----:B------:R-:W-:Y:S02]  /*5cf0*/  IADD3 R28, P0, PT, R28, UR21, RZ ;  /* 0x000000151c1c7c10 */ /* 0x000fe4000ff1e0ff */
[----:B------:R-:W-:Y:S02]  /*5d00*/  IADD3.X R121, PT, PT, R121, UR25, RZ, P1, !PT ;  /* 0x0000001979797c10 */ /* 0x000fe40008ffe4ff */
[----:B------:R-:W-:Y:S01]  /*5d10*/  IADD3.X R29, PT, PT, R29, UR26, RZ, P0, !PT ;  /* 0x0000001a1d1d7c10 */ /* 0x000fe200087fe4ff */
[----:B------:R-:W-:Y:S08]  /*5d20*/  @P3 BRA `(.L_x_4429) ;  /* 0xffffffc0006c3947 */ /* 0x000ff0000383ffff */
.L_x_4415:
[----:B------:R-:W1:Y:S01]  /*5d30*/  LDC R3, c[0x0][0x450] ;  /* 0x00011400ff037b82 */ /* 0x000e620000000800 */
[----:B------:R-:W-:Y:S01]  /*5d40*/  LOP3.LUT R120, R65, 0x18, RZ, 0xc0, !PT ;  /* 0x0000001841787812 */ /* 0x000fe200078ec0ff */
[----:B------:R-:W-:Y:S01]  /*5d50*/  UMOV UR4, 0x400 ;  /* 0x0000040000047882 */ /* 0x000fe20000000000 */
[----:B------:R-:W-:Y:S02]  /*5d60*/  BSSY.RECONVERGENT B2, `(.L_x_4430) ;  /* 0x000038d000027945 */ /* 0x000fe40003800200 */
[----:B------:R-:W-:-:S03]  /*5d70*/  LOP3.LUT R0, R120, 0xd8, R97, 0x78, !PT ;  /* 0x000000d878007812 */ /* 0x000fc600078e7861 */
[----:B------:R-:W2:Y:S01]  /*5d80*/  S2UR UR5, SR_CgaCtaId ;  /* 0x00000000000579c3 */ /* 0x000ea20000008800 */
[----:B------:R-:W-:-:S07]  /*5d90*/  LOP3.LUT R97, R0, 0x1f20, R97, 0xf8, !PT ;  /* 0x00001f2000617812 */ /* 0x000fce00078ef861 */
[----:B-----5:R-:W3:Y:S08]  /*5da0*/  LDC.64 R4, c[0x0][0x3b0] ;  /* 0x0000ec00ff047b82 */ /* 0x020ef00000000a00 */
        /* <DEDUP_REMOVED lines=22> */
.L_x_4433:
[----:B------:R-:W-:Y:S05]  /*5f10*/  BSYNC.RECONVERGENT B0 ;  /* 0x0000000000007941 */ /* 0x000fea0003800200 */
.L_x_4432:
        /* <DEDUP_REMOVED lines=10> */
.L_x_4431:
[----:B------:R-:W1:Y:S01]  /*5fc0*/  LDCU.64 UR8, c[0x0][0x470] ;  /* 0x00008e00ff0877ac */ /* 0x000e620008000a00 */
[----:B------:R-:W-:Y:S01]  /*5fd0*/  IMAD.MOV.U32 R5, RZ, RZ, RZ ;  /* 0x000000ffff057224 */ /* 0x000fe200078e00ff */
[----:B-1----:R-:W-:-:S04]  /*5fe0*/  ISETP.NE.U32.AND P1, PT, RZ, UR8, PT ;  /* 0x00000008ff007c0c */ /* 0x002fc8000bf25070 */
[----:B------:R-:W-:-:S13]  /*5ff0*/  ISETP.NE.AND.EX P1, PT, RZ, UR9, PT, P1 ;  /* 0x00000009ff007c0c */ /* 0x000fda000bf25310 */
[----:B------:R-:W-:-:S04]  /*6000*/  @P1 IADD3 R6, P0, PT, R91, UR8, RZ ;  /* 0x000000085b061c10 */ /* 0x000fc8000ff1e0ff */
[----:B------:R-:W-:Y:S01]  /*6010*/  @P1 IADD3.X R7, PT, PT, R92, UR9, RZ, P0, !PT ;  /* 0x000000095c071c10 */ /* 0x000fe200087fe4ff */
[----:B------:R-:W1:Y:S04]  /*6020*/  LDCU.U8 UR4, c[0x0][0x533] ;  /* 0x0000a660ff0477ac */ /* 0x000e680008000000 */
[----:B------:R-:W2:Y:S01]  /*6030*/  @P1 LDG.E R5, desc[UR6][R6.64] ;  /* 0x0000000606051981 */ /* 0x000ea2000c1e1900 */
[----:B------:R-:W3:Y:S01]  /*6040*/  LDCU.64 UR8, c[0x0][0x380] ;  /* 0x00007000ff0877ac */ /* 0x000ee20008000a00 */
[----:B------:R-:W-:Y:S01]  /*6050*/  IMAD.SHL.U32 R25, R95, 0x20, RZ ;  /* 0x000000205f197824 */ /* 0x000fe200078e00ff */
[----:B-1----:R-:W-:Y:S01]  /*6060*/  UISETP.NE.AND UP0, UPT, UR4, URZ, UPT ;  /* 0x000000ff0400728c */ /* 0x002fe2000bf05270 */
[----:B---3--:R-:W-:-:S04]  /*6070*/  LEA R38, P0, R124, UR8, 0x1 ;  /* 0x000000087c267c11 */ /* 0x008fc8000f8008ff */
[----:B------:R-:W-:Y:S02]  /*6080*/  LEA.HI.X R39, R124, UR9, R83, 0x1, P0 ;  /* 0x000000097c277c11 */ /* 0x000fe400080f0c53 */
[----:B--2---:R-:W-:-:S05]  /*6090*/  IADD3 R2, PT, PT, R5, R84, R80 ;  /* 0x0000005405027210 */ /* 0x004fca0007ffe050 */
        /* <DEDUP_REMOVED lines=64> */
.L_x_4439:
[----:B------:R-:W-:Y:S05]  /*64a0*/  BSYNC.RECONVERGENT B0 ;  /* 0x0000000000007941 */ /* 0x000fea0003800200 */
.L_x_4438:
        /* <DEDUP_REMOVED lines=43> */
.L_x_4441:
[----:B------:R-:W-:Y:S05]  /*6760*/  BSYNC.RECONVERGENT B0 ;  /* 0x0000000000007941 */ /* 0x000fea0003800200 */
.L_x_4440:
        /* <DEDUP_REMOVED lines=43> */
.L_x_4443:
[----:B------:R-:W-:Y:S05]  /*6a20*/  BSYNC.RECONVERGENT B0 ;  /* 0x0000000000007941 */ /* 0x000fea0003800200 */
.L_x_4442:
[----:B------:R4:W-:Y:S02]  /*6a30*/  STS.128 [R126+0x2000], R8 ;  /* 0x002000087e007388 */ /* 0x0009e40000000c00 */
.L_x_4437:
[----:B------:R-:W-:Y:S05]  /*6a40*/  BSYNC.RECONVERGENT B1 ;  /* 0x0000000000017941 */ /* 0x000fea0003800200 */
.L_x_4436:
        /* <DEDUP_REMOVED lines=46> */
[C---:B------:R-:W-:Y:S01]  /*6d30*/  FMUL.FTZ R2, R31.reuse, R4 ;  /* 0x000000041f027220 */ /* 0x040fe20000410000 */
[----:B------:R-:W-:-:S02]  /*6d40*/  FMUL.FTZ R31, R31, R6 ;  /* 0x000000061f1f7220 */ /* 0x000fc40000410000 */
[----:B------:R-:W-:Y:S01]  /*6d50*/  FFMA.FTZ R20, R28, R20, R21 ;  /* 0x000000141c147223 */ /* 0x000fe20000010015 */
[C---:B------:R-:W-:Y:S01]  /*6d60*/  FMUL.FTZ R21, R22.reuse, R5 ;  /* 0x0000000516157220 */ /* 0x040fe20000410000 */
[-C--:B------:R-:W-:Y:S01]  /*6d70*/  FMUL.FTZ R22, R22, R7.reuse ;  /* 0x0000000716167220 */ /* 0x080fe20000410000 */
[C---:B------:R-:W-:Y:S01]  /*6d80*/  FFMA.FTZ R2, R17.reuse, R6, -R2 ;  /* 0x0000000611027223 */ /* 0x040fe20000010802 */
[----:B------:R-:W-:Y:S01]  /*6d90*/  FFMA.FTZ R31, R17, R4, R31 ;  /* 0x00000004111f7223 */ /* 0x000fe2000001001f */
[C---:B------:R-:W-:Y:S01]  /*6da0*/  FFMA.FTZ R21, R30.reuse, R7, -R21 ;  /* 0x000000071e157223 */ /* 0x040fe20000010815 */
[----:B------:R-:W-:Y:S01]  /*6db0*/  FFMA.FTZ R22, R30, R5, R22 ;  /* 0x000000051e167223 */ /* 0x000fe20000010016 */
[----:B------:R-:W-:Y:S02]  /*6dc0*/  F2FP.BF16.F32.PACK_AB R0, R0, R19 ;  /* 0x000000130000723e */ /* 0x000fe400000010ff */
[----:B------:R-:W-:Y:S02]  /*6dd0*/  F2FP.BF16.F32.PACK_AB R23, R20, R33 ;  /* 0x000000211417723e */ /* 0x000fe400000010ff */
[----:B------:R-:W-:Y:S01]  /*6de0*/  F2FP.BF16.F32.PACK_AB R22, R22, R21 ;  /* 0x000000151616723e */ /* 0x000fe200000010ff */
[----:B------:R-:W-:Y:S01]  /*6df0*/  IMAD.MOV.U32 R21, RZ, RZ, R0 ;  /* 0x000000ffff157224 */ /* 0x000fe200078e0000 */
[----:B------:R-:W-:-:S02]  /*6e00*/  F2FP.BF16.F32.PACK_AB R20, R31, R2 ;  /* 0x000000021f14723e */ /* 0x000fc400000010ff */
.L_x_4445:
[----:B------:R-:W-:Y:S05]  /*6e10*/  BSYNC.RECONVERGENT B0 ;  /* 0x0000000000007941 */ /* 0x000fea0003800200 */
.L_x_4444:
        /* <DEDUP_REMOVED lines=53> */
.L_x_4447:
[----:B------:R-:W-:Y:S05]  /*7170*/  BSYNC.RECONVERGENT B0 ;  /* 0x0000000000007941 */ /* 0x000fea0003800200 */
.L_x_4446:
[----:B------:R4:W-:Y:S01]  /*7180*/  STS.128 [R126+0x1800], R12 ;  /* 0x0018000c7e007388 */ /* 0x0009e20000000c00 */
[----:B------:R-:W-:Y:S01]  /*7190*/  LOP3.LUT R26, R26, 0x40, RZ, 0xfc, !PT ;  /* 0x000000401a1a7812 */ /* 0x000fe200078efcff */
[----:B------:R-:W-:Y:S03]  /*71a0*/  BSSY.RECONVERGENT B0, `(.L_x_4448) ;  /* 0x0000034000007945 */ /* 0x000fe60003800200 */
[----:B------:R-:W-:-:S13]  /*71b0*/  ISETP.GE.AND P0, PT, R26, R3, PT ;  /* 0x000000031a00720c */ /* 0x000fda0003f06270 */
[----:B------:R-:W-:Y:S05]  /*71c0*/  @P0 BRA `(.L_x_4449) ;  /* 0x0000000000c40947 */ /* 0x000fea0003800000 */
[----:B------:R-:W5:Y:S01]  /*71d0*/  LDCU.64 UR8, c[0x0][0x4d0] ;  /* 0x00009a00ff0877ac */ /* 0x000f620008000a00 */
[C---:B------:R-:W-:Y:S01]  /*71e0*/  IADD3 R16, P0, PT, R25.reuse, R16, RZ ;  /* 0x0000001019107210 */ /* 0x040fe20007f1e0ff */
[----:B------:R-:W3:Y:S03]  /*71f0*/  LDCU.64 UR10, c[0x0][0x4c8] ;  /* 0x00009900ff0a77ac */ /* 0x000ee60008000a00 */
[----:B------:R-:W-:Y:S01]  /*7200*/  LEA.HI.X.SX32 R25, R25, R18, 0x1, P0 ;  /* 0x0000001219197211 */ /* 0x000fe200000f0eff */
[----:B------:R-:W-:-:S03]  /*7210*/  IMAD.SHL.U32 R0, R16, 0x2, RZ ;  /* 0x0000000210007824 */ /* 0x000fc600078e00ff */
[----:B------:R-:W-:Y:S02]  /*7220*/  SHF.L.U64.HI R25, R16, 0x1, R25 ;  /* 0x0000000110197819 */ /* 0x000fe40000010219 */
[C---:B-----5:R-:W-:Y:S02]  /*7230*/  IADD3 R2, P0, PT, R0.reuse, UR8, RZ ;  /* 0x0000000800027c10 */ /* 0x060fe4000ff1e0ff */
[----:B---3--:R-:W-:Y:S02]  /*7240*/  IADD3 R4, P1, PT, R0, UR10, RZ ;  /* 0x0000000a00047c10 */ /* 0x008fe4000ff3e0ff */
[C---:B------:R-:W-:Y:S02]  /*7250*/  IADD3.X R3, PT, PT, R25.reuse, UR9, RZ, P0, !PT ;  /* 0x0000000919037c10 */ /* 0x040fe400087fe4ff */
[----:B------:R-:W-:-:S04]  /*7260*/  IADD3.X R5, PT, PT, R25, UR11, RZ, P1, !PT ;  /* 0x0000000b19057c10 */ /* 0x000fc80008ffe4ff */
[----:B------:R-:W3:Y:S04]  /*7270*/  LDG.E.64 R2, desc[UR6][R2.64+0x40] ;  /* 0x0000400602027981 */ /* 0x000ee8000c1e1b00 */
[----:B------:R-:W5:Y:S01]  /*7280*/  LDG.E.64 R4, desc[UR6][R4.64+0x40] ;  /* 0x0000400604047981 */ /* 0x000f62000c1e1b00 */
[C---:B------:R-:W-:Y:S01]  /*7290*/  IMAD.U32 R17, R11.reuse, 0x10000, RZ ;  /* 0x000100000b117824 */ /* 0x040fe200078e00ff */
[----:B----4-:R-:W-:Y:S01]  /*72a0*/  LOP3.LUT R15, R11, 0xffff0000, RZ, 0xc0, !PT ;  /* 0xffff00000b0f7812 */ /* 0x010fe200078ec0ff */
[C---:B------:R-:W-:Y:S01]  /*72b0*/  IMAD.U32 R6, R9.reuse, 0x10000, RZ ;  /* 0x0001000009067824 */ /* 0x040fe200078e00ff */
[----:B------:R-:W-:Y:S02]  /*72c0*/  LOP3.LUT R0, R9, 0xffff0000, RZ, 0xc0, !PT ;  /* 0xffff000009007812 */ /* 0x000fe400078ec0ff */
[----:B------:R-:W-:-:S02]  /*72d0*/  SHF.L.U32 R7, R8, 0x10, RZ ;  /* 0x0000001008077819 */ /* 0x000fc400000006ff */
[----:B------:R-:W-:Y:S02]  /*72e0*/  LOP3.LUT R16, R8, 0xffff0000, RZ, 0xc0, !PT ;  /* 0xffff000008107812 */ /* 0x000fe400078ec0ff */
[C---:B------:R-:W-:Y:S02]  /*72f0*/  SHF.L.U32 R14, R10.reuse, 0x10, RZ ;  /* 0x000000100a0e7819 */ /* 0x040fe400000006ff */
[----:B------:R-:W-:Y:S02]  /*7300*/  LOP3.LUT R18, R10, 0xffff0000, RZ, 0xc0, !PT ;  /* 0xffff00000a127812 */ /* 0x000fe400078ec0ff */
[C---:B---3--:R-:W-:Y:S01]  /*7310*/  LOP3.LUT R11, R2.reuse, 0xffff0000, RZ, 0xc0, !PT ;  /* 0xffff0000020b7812 */ /* 0x048fe200078ec0ff */
[----:B------:R-:W-:Y:S01]  /*7320*/  IMAD.U32 R2, R2, 0x10000, RZ ;  /* 0x0001000002027824 */ /* 0x000fe200078e00ff */
[C---:B------:R-:W-:Y:S01]  /*7330*/  LOP3.LUT R8, R3.reuse, 0xffff0000, RZ, 0xc0, !PT ;  /* 0xffff000003087812 */ /* 0x040fe200078ec0ff */
[----:B------:R-:W-:Y:S01]  /*7340*/  IMAD.U32 R3, R3, 0x10000, RZ ;  /* 0x0001000003037824 */ /* 0x000fe200078e00ff */
        /* <DEDUP_REMOVED lines=25> */
.L_x_4449:
[----:B------:R-:W-:Y:S05]  /*74e0*/  BSYNC.RECONVERGENT B0 ;  /* 0x0000000000007941 */ /* 0x000fea0003800200 */
.L_x_4448:
[----:B------:R1:W-:Y:S01]  /*74f0*/  STS.128 [R126+0x2800], R8 ;  /* 0x002800087e007388 */ /* 0x0003e20000000c00 */
[----:B------:R-:W-:Y:S05]  /*7500*/  BRA `(.L_x_4434) ;  /* 0x0000002000487947 */ /* 0x000fea0003800000 */
.L_x_4435:
[----:B------:R-:W-:Y:S01]  /*7510*/  IMAD.IADD R37, R117, 0x1, -R80 ;  /* 0x0000000175257824 */ /* 0x000fe200078e0a50 */
[----:B------:R-:W-:Y:S01]  /*7520*/  BSSY.RECONVERGENT B1, `(.L_x_4450) ;  /* 0x0000107000017945 */ /* 0x000fe20003800200 */
[----:B------:R-:W-:Y:S01]  /*7530*/  IMAD.MOV R24, RZ, RZ, -R95 ;  /* 0x000000ffff187224 */ /* 0x000fe200078e0a5f */
[----:B------:R-:W-:Y:S02]  /*7540*/  SHF.R.U32.HI R33, RZ, 0x1, R3 ;  /* 0x00000001ff217819 */ /* 0x000fe40000011603 */
[----:B------:R-:W-:Y:S02]  /*7550*/  ISETP.GE.AND P0, PT, R122, R37, PT ;  /* 0x000000257a00720c */ /* 0x000fe40003f06270 */
[----:B------:R-:W-:-:S11]  /*7560*/  SHF.R.S32.HI R32, RZ, 0x1f, R24 ;  /* 0x0000001fff207819 */ /* 0x000fd60000011418 */
[----:B------:R-:W-:Y:S05]  /*7570*/  @P0 BRA `(.L_x_4451) ;  /* 0x0000001000040947 */ /* 0x000fea0003800000 */
        /* <DEDUP_REMOVED lines=84> */
.L_x_4453:
[----:B------:R-:W-:Y:S05]  /*7ac0*/  BSYNC.RECONVERGENT B0 ;  /* 0x0000000000007941 */ /* 0x000fea0003800200 */
.L_x_4452:
        /* <DEDUP_REMOVED lines=84> */
.L_x_4455:
[----:B------:R-:W-:Y:S05]  /*8010*/  BSYNC.RECONVERGENT B0 ;  /* 0x0000000000007941 */ /* 0x000fea0003800200 */
.L_x_4454:
        /* <DEDUP_REMOVED lines=85> */
.L_x_4457:
[----:B------:R-:W-:Y:S05]  /*8570*/  BSYNC.RECONVERGENT B0 ;  /* 0x0000000000007941 */ /* 0x000fea0003800200 */
.L_x_4456:
[----:B------:R4:W-:Y:S02]  /*8580*/  STS.128 [R126+0x2000], R4 ;  /* 0x002000047e007388 */ /* 0x0009e40000000c00 */
.L_x_4451:
[----:B------:R-:W-:Y:S05]  /*8590*/  BSYNC.RECONVERGENT B1 ;  /* 0x0000000000017941 */ /* 0x000fea0003800200 */
.L_x_4450:
        /* <DEDUP_REMOVED lines=90> */
.L_x_4459:
[----:B------:R-:W-:Y:S05]  /*8b40*/  BSYNC.RECONVERGENT B0 ;  /* 0x0000000000007941 */ /* 0x000fea0003800200 */
.L_x_4458:
        /* <DEDUP_REMOVED lines=86> */
.L_x_4461:
[----:B------:R-:W-:Y:S05]  /*90b0*/  BSYNC.RECONVERGENT B0 ;  /* 0x0000000000007941 */ /* 0x000fea0003800200 */
.L_x_4460:
[----:B------:R4:W-:Y:S01]  /*90c0*/  STS.128 [R126+0x1800], R8 ;  /* 0x001800087e007388 */ /* 0x0009e20000000c00 */
[----:B------:R-:W-:Y:S01]  /*90d0*/  LOP3.LUT R26, R26, 0x40, RZ, 0xfc, !PT ;  /* 0x000000401a1a7812 */ /* 0x000fe200078efcff */
[----:B------:R-:W-:Y:S03]  /*90e0*/  BSSY.RECONVERGENT B0, `(.L_x_4462) ;  /* 0x0000053000007945 */ /* 0x000fe60003800200 */
[----:B------:R-:W-:-:S13]  /*90f0*/  ISETP.GE.AND P0, PT, R26, R3, PT ;  /* 0x000000031a00720c */ /* 0x000fda0003f06270 */
[----:B------:R-:W-:Y:S05]  /*9100*/  @P0 BRA `(.L_x_4463) ;  /* 0x0000000400400947 */ /* 0x000fea0003800000 */
[----:B------:R-:W-:Y:S01]  /*9110*/  ISETP.GE.U32.AND P0, PT, R26, R33, PT ;  /* 0x000000211a00720c */ /* 0x000fe20003f06070 */
[----:B------:R-:W5:Y:S01]  /*9120*/  LDCU.64 UR8, c[0x0][0x4d0] ;  /* 0x00009a00ff0877ac */ /* 0x000f620008000a00 */
[--C-:B------:R-:W-:Y:S02]  /*9130*/  SHF.R.S32.HI R3, RZ, 0x1f, R25.reuse ;  /* 0x0000001fff037819 */ /* 0x100fe40000011419 */
[----:B----4-:R-:W-:Y:S02]  /*9140*/  SEL R8, R24, RZ, P0 ;  /* 0x000000ff18087207 */ /* 0x010fe40000000000 */
        /* <DEDUP_REMOVED lines=11> */
[----:B------:R-:W2:Y:S01]  /*9200*/  LDG.E.128 R8, desc[UR6][R8.64+0x80] ;  /* 0x0000800608087981 */ /* 0x000ea2000c1e1d00 */
        /* <DEDUP_REMOVED lines=64> */
.L_x_4463:
[----:B------:R-:W-:Y:S05]  /*9610*/  BSYNC.RECONVERGENT B0 ;  /* 0x0000000000007941 */ /* 0x000fea0003800200 */
.L_x_4462:
[----:B------:R1:W-:Y:S02]  /*9620*/  STS.128 [R126+0x2800], R4 ;  /* 0x002800047e007388 */ /* 0x0003e40000000c00 */
.L_x_4434:
[----:B------:R-:W-:Y:S05]  /*9630*/  BSYNC.RECONVERGENT B2 ;  /* 0x0000000000027941 */ /* 0x000fea0003800200 */
.L_x_4430:
[----:B-1-34-:R-:W-:Y:S01]  /*9640*/  IADD3 R5, PT, PT, R82, 0x40, -R85 ;  /* 0x0000004052057810 */ /* 0x01afe20007ffe855 */
[----:B--2---:R-:W-:Y:S01]  /*9650*/  IMAD.WIDE.U32 R2, R86, 0x40, RZ ;  /* 0x0000004056027825 */ /* 0x004fe200078e00ff */
[----:B------:R-:W1:Y:S01]  /*9660*/  LDC.64 R90, c[0x0][0x3c0] ;  /* 0x0000f000ff5a7b82 */ /* 0x000e620000000a00 */
[----:B------:R-:W2:Y:S01]  /*9670*/  LDCU UR4, c[0x0][0x508] ;  /* 0x0000a100ff0477ac */ /* 0x000ea20008000800 */
[-C--:B------:R-:W-:Y:S01]  /*9680*/  ISETP.GE.AND P1, PT, R36, R5.reuse, PT ;  /* 0x000000052400720c */ /* 0x080fe20003f26270 */
[----:B------:R-:W-:Y:S01]  /*9690*/  IMAD.SHL.U32 R0, R87, 0x40, RZ ;  /* 0x0000004057007824 */ /* 0x000fe200078e00ff */
[C---:B------:R-:W-:Y:S01]  /*96a0*/  ISETP.GE.AND P2, PT, R122.reuse, R5, PT ;  /* 0x000000057a00720c */ /* 0x040fe20003f46270 */
[----:B------:R-:W-:Y:S01]  /*96b0*/  IMAD.SHL.U32 R111, R65, 0x10, RZ ;  /* 0x00000010416f7824 */ /* 0x000fe200078e00ff */
[----:B------:R-:W-:Y:S01]  /*96c0*/  LOP3.LUT R123, R122, 0x7, RZ, 0xc0, !PT ;  /* 0x000000077a7b7812 */ /* 0x000fe200078ec0ff */
[----:B------:R-:W-:Y:S01]  /*96d0*/  IMAD.MOV.U32 R100, RZ, RZ, 0x20 ;  /* 0x00000020ff647424 */ /* 0x000fe200078e00ff */
[----:B------:R-:W-:-:S02]  /*96e0*/  ISETP.NE.AND P6, PT, R88, 0x1, PT ;  /* 0x000000015800780c */ /* 0x000fc40003fc5270 */
[----:B------:R-:W-:-:S05]  /*96f0*/  LOP3.LUT R8, R111, 0x3e00, RZ, 0xc0, !PT ;  /* 0x00003e006f087812 */ /* 0x000fca00078ec0ff */
[----:B------:R-:W-:Y:S02]  /*9700*/  @!P1 IADD3 R6, P0, PT, R112, R2, RZ ;  /* 0x0000000270069210 */ /* 0x000fe40007f1e0ff */
[----:B------:R-:W-:Y:S01]  /*9710*/  @!PT LDS RZ, [RZ] ;  /* 0x00000000fffff984 */ /* 0x000fe20000000800 */
[----:B------:R-:W-:Y:S01]  /*9720*/  @!PT LDS RZ, [RZ] ;  /* 0x00000000fffff984 */ /* 0x000fe20000000800 */
[----:B------:R-:W-:Y:S01]  /*9730*/  @!PT LDS RZ, [RZ] ;  /* 0x00000000fffff984 */ /* 0x000fe20000000800 */
[----:B------:R-:W-:Y:S01]  /*9740*/  @!P2 LDGSTS.E.BYPASS.LTC128B.128 [R126+0x3000], desc[UR6][R112.64] ;  /* 0x03000000707eafae */ /* 0x000fe2000b981a06 */
[----:B------:R-:W-:Y:S02]  /*9750*/  SHF.R.U32.HI R2, RZ, 0x1, R65 ;  /* 0x00000001ff027819 */ /* 0x000fe40000011641 */
[----:B------:R-:W-:Y:S01]  /*9760*/  @!P1 IADD3.X R7, PT, PT, R113, R3, R0, P0, !PT ;  /* 0x0000000371079210 */ /* 0x000fe200007fe400 */
[----:B------:R-:W-:Y:S01]  /*9770*/  @!P2 LDGSTS.E.BYPASS.LTC128B.128 [R126+0x4000], desc[UR6][R112.64+0x40] ;  /* 0x04000040707eafae */ /* 0x000fe2000b981a06 */
[----:B------:R-:W-:Y:S01]  /*9780*/  IMAD.SHL.U32 R3, R65, 0x20, RZ ;  /* 0x0000002041037824 */ /* 0x000fe200078e00ff */
[----:B------:R-:W-:Y:S01]  /*9790*/  LOP3.LUT R0, R111, 0x100, RZ, 0xc0, !PT ;  /* 0x000001006f007812 */ /* 0x000fe200078ec0ff */
[----:B-1----:R-:W-:Y:S01]  /*97a0*/  IMAD.WIDE.U32 R10, R90, 0x40, RZ ;  /* 0x000000405a0a7825 */ /* 0x002fe200078e00ff */
[----:B------:R-:W-:Y:S02]  /*97b0*/  @!P2 LDGSTS.E.BYPASS.LTC128B.128 [R126+0x5000], desc[UR6][R112.64+0x80] ;  /* 0x05000080707eafae */ /* 0x000fe4000b981a06 */
[----:B------:R-:W-:Y:S01]  /*97c0*/  LOP3.LUT R64, R3, 0xc0, RZ, 0xc0, !PT ;  /* 0x000000c003407812 */ /* 0x000fe200078ec0ff */
[----:B------:R-:W-:Y:S01]  /*97d0*/  IMAD.SHL.U32 R4, R91, 0x40, RZ ;  /* 0x000000405b047824 */ /* 0x000fe200078e00ff */
[----:B------:R-:W-:Y:S01]  /*97e0*/  @!P1 LDGSTS.E.BYPASS.LTC128B.128 [R126+0x3800], desc[UR6][R6.64] ;  /* 0x03800000067e9fae */ /* 0x000fe2000b981a06 */
[----:B------:R-:W-:-:S02]  /*97f0*/  LOP3.LUT R0, R0, 0x20, R3, 0xf8, !PT ;  /* 0x0000002000007812 */ /* 0x000fc400078ef803 */
[----:B------:R-:W-:Y:S01]  /*9800*/  LOP3.LUT R64, R64, 0x18, R81, 0xf8, !PT ;  /* 0x0000001840407812 */ /* 0x000fe200078ef851 */
[----:B------:R-:W-:Y:S04]  /*9810*/  @!P1 LDGSTS.E.BYPASS.LTC128B.128 [R126+0x4800], desc[UR6][R6.64+0x40] ;  /* 0x04800040067e9fae */ /* 0x000fe8000b981a06 */
[----:B------:R1:W-:Y:S01]  /*9820*/  @!P1 LDGSTS.E.BYPASS.LTC128B.128 [R126+0x5800], desc[UR6][R6.64+0x80] ;  /* 0x05800080067e9fae */ /* 0x0003e2000b981a06 */
[----:B------:R-:W-:Y:S02]  /*9830*/  ISETP.GE.AND P1, PT, R36, R5, PT ;  /* 0x000000052400720c */ /* 0x000fe40003f26270 */
[----:B------:R-:W-:Y:S01]  /*9840*/  LOP3.LUT R5, R8, 0x120, R3, 0xf8, !PT ;  /* 0x0000012008057812 */ /* 0x000fe200078ef803 */
[----:B------:R-:W0:Y:S01]  /*9850*/  LDGDEPBAR ;  /* 0x00000000000079af */ /* 0x000e220000000000 */
[----:B-1----:R-:W-:Y:S01]  /*9860*/  LOP3.LUT R7, R64, 0x8, R65, 0x78, !PT ;  /* 0x0000000840077812 */ /* 0x002fe200078e7841 */
[----:B------:R-:W-:-:S04]  /*9870*/  DEPBAR.LE SB0, 0x0 ;  /* 0x000080000000791a */ /* 0x000fc80000000000 */
[----:B------:R-:W-:Y:S01]  /*9880*/  BAR.SYNC.DEFER_BLOCKING 0x0 ;  /* 0x0000000000007b1d */ /* 0x000fe20000010000 */
[----:B------:R-:W-:-:S03]  /*9890*/  LOP3.LUT R64, R64, 0x8, R2, 0x78, !PT ;  /* 0x0000000840407812 */ /* 0x000fc600078e7802 */
[----:B------:R-:W-:Y:S02]  /*98a0*/  @!P1 IADD3 R6, P0, PT, R114, R10, RZ ;  /* 0x0000000a72069210 */ /* 0x000fe40007f1e0ff */
[----:B------:R-:W-:Y:S02]  /*98b0*/  LOP3.LUT R0, R0, R7, RZ, 0xfc, !PT ;  /* 0x0000000700007212 */ /* 0x000fe400078efcff */
[----:B------:R-:W-:Y:S02]  /*98c0*/  LOP3.LUT R110, R5, R64, RZ, 0xfc, !PT ;  /* 0x00000040056e7212 */ /* 0x000fe400078efcff */
[----:B------:R-:W-:Y:S02]  /*98d0*/  @!P1 IADD3.X R7, PT, PT, R115, R11, R4, P0, !PT ;  /* 0x0000000b73079210 */ /* 0x000fe400007fe404 */
[----:B------:R-:W-:Y:S02]  /*98e0*/  LEA R110, R110, UR5, 0x1 ;  /* 0x000000056e6e7c11 */ /* 0x000fe4000f8e08ff */
[----:B------:R-:W-:-:S02]  /*98f0*/  LEA R0, R0, UR5, 0x1 ;  /* 0x0000000500007c11 */ /* 0x000fc4000f8e08ff */
[----:B------:R-:W-:Y:S02]  /*9900*/  LOP3.LUT P0, R101, R65, 0x4, RZ, 0xc0, !PT ;  /* 0x0000000441657812 */ /* 0x000fe4000780c0ff */
[----:B------:R-:W-:Y:S02]  /*9910*/  LOP3.LUT R2, R2, 0x1f0, RZ, 0xc0, !PT ;  /* 0x000001f002027812 */ /* 0x000fe400078ec0ff */
[----:B------:R-:W-:Y:S02]  /*9920*/  SEL R67, R100, 0xffffffe0, !P0 ;  /* 0xffffffe064437807 */ /* 0x000fe40004000000 */
[----:B------:R-:W-:Y:S01]  /*9930*/  IADD3 R80, PT, PT, R123, R2, R80 ;  /* 0x000000027b507210 */ /* 0x000fe20007ffe050 */
[----:B------:R-:W-:Y:S01]  /*9940*/  @!PT LDS RZ, [RZ] ;  /* 0x00000000fffff984 */ /* 0x000fe20000000800 */
[----:B------:R-:W-:Y:S01]  /*9950*/  @!PT LDS RZ, [RZ] ;  /* 0x00000000fffff984 */ /* 0x000fe20000000800 */
[----:B------:R-:W-:Y:S01]  /*9960*/  @!PT LDS RZ, [RZ] ;  /* 0x00000000fffff984 */ /* 0x000fe20000000800 */
[----:B------:R-:W-:Y:S02]  /*9970*/  @!P2 LDGSTS.E.BYPASS.LTC128B.128 [R126+0x6000], desc[UR6][R114.64] ;  /* 0x06000000727eafae */ /* 0x000fe4000b981a06 */
[----:B------:R-:W-:Y:S01]  /*9980*/  IMAD.IADD R81, R110, 0x1, R67 ;  /* 0x000000016e517824 */ /* 0x000fe200078e0243 */
[----:B------:R-:W-:Y:S01]  /*9990*/  IADD3 R80, PT, PT, R82, R80, -R117 ;  /* 0x0000005052507210 */ /* 0x000fe20007ffe875 */
[----:B------:R-:W-:Y:S01]  /*99a0*/  IMAD.IADD R66, R0, 0x1, R67 ;  /* 0x0000000100427824 */ /* 0x000fe200078e0243 */
[----:B------:R-:W-:Y:S03]  /*99b0*/  @!P2 LDGSTS.E.BYPASS.LTC128B.128 [R126+0x7000], desc[UR6][R114.64+0x40] ;  /* 0x07000040727eafae */ /* 0x000fe6000b981a06 */
[----:B--2---:R-:W-:Y:S01]  /*99c0*/  VIADD R89, R80, UR4 ;  /* 0x0000000450597c36 */ /* 0x004fe20008000000 */
[----:B------:R-:W-:Y:S04]  /*99d0*/  @!P2 LDGSTS.E.BYPASS.LTC128B.128 [R126+0x8000], desc[UR6][R114.64+0x80] ;  /* 0x08000080727eafae */ /* 0x000fe8000b981a06 */
[----:B------:R-:W-:Y:S01]  /*99e0*/  @P2 STS.128 [R126+0x6000], RZ ;  /* 0x006000ff7e002388 */ /* 0x000fe20000000c00 */
[----:B------:R-:W-:-:S02]  /*99f0*/  VIADDMNMX R2, R89, 0x1, R82, PT ;  /* 0x0000000159027846 */ /* 0x000fc40003800152 */
[----:B------:R-:W-:Y:S01]  /*9a00*/  VIADDMNMX R89, R89, 0x9, R82, PT ;  /* 0x0000000959597846 */ /* 0x000fe20003800152 */
        /* <DEDUP_REMOVED lines=23> */
[----:B------:R-:W2:Y:S04]  /*9b80*/  LDSM.16.M88.4 R60, [R0+0x4000] ;  /* 0x00400000003c783b */ /* 0x000ea80000000200 */
        /* <DEDUP_REMOVED lines=24> */
[----:B------:R-:W5:Y:S04]  /*9d10*/  LDSM.16.M88.4 R8, [R66+0x4400] ;  /* 0x004400004208783b */ /* 0x000f680000000200 */
[----:B------:R-:W5:Y:S03]  /*9d20*/  LDSM.16.M88.4 R4, [R66+0x4800] ;  /* 0x004800004204783b */ /* 0x000f660000000200 */
        /* <DEDUP_REMOVED lines=10> */
[----:B------:R-:W-:Y:S01]  /*9dd0*/  HMMA.16816.F32.BF16 R76, R16, R22, R76 ;  /* 0x00000016104c723c */ /* 0x000fe2000004184c */
[----:B------:R-:W-:Y:S04]  /*9de0*/  LDSM.16.M88.4 R20, [R81+0x2000] ;  /* 0x002000005114783b */ /* 0x000fe80000000200 */
[----:B------:R-:W4:Y:S03]  /*9df0*/  LDSM.16.M88.4 R16, [R66+0x5000] ;  /* 0x005000004210783b */ /* 0x000f260000000200 */
        /* <DEDUP_REMOVED lines=14> */
[C---:B--2---:R-:W-:Y:S08]  /*9ee0*/  HMMA.16816.F32.BF16 R40, R72.reuse, R60, R40 ;  /* 0x0000003c4828723c */ /* 0x044ff00000041828 */
[C---:B------:R-:W-:Y:S08]  /*9ef0*/  HMMA.16816.F32.BF16 R36, R72.reuse, R62, R36 ;  /* 0x0000003e4824723c */ /* 0x040ff00000041824 */
[C---:B---3--:R-:W-:Y:S08]  /*9f00*/  HMMA.16816.F32.BF16 R32, R72.reuse, R56, R32 ;  /* 0x000000384820723c */ /* 0x048ff00000041820 */
[C---:B------:R-:W-:Y:S08]  /*9f10*/  HMMA.16816.F32.BF16 R28, R72.reuse, R58, R28 ;  /* 0x0000003a481c723c */ /* 0x040ff0000004181c */
[C---:B-1----:R-:W-:Y:S08]  /*9f20*/  HMMA.16816.F32.BF16 R24, R72.reuse, R52, R24 ;  /* 0x000000344818723c */ /* 0x042ff00000041818 */
[----:B------:R-:W-:Y:S08]  /*9f30*/  HMMA.16816.F32.BF16 R76, R72, R54, R76 ;  /* 0x00000036484c723c */ /* 0x000ff0000004184c */
[C---:B----4-:R-:W-:Y:S08]  /*9f40*/  HMMA.16816.F32.BF16 R48, R20.reuse, R16, R48 ;  /* 0x000000101430723c */ /* 0x050ff00000041830 */
        /* <DEDUP_REMOVED lines=20> */
.L_x_4465:
        /* <DEDUP_REMOVED lines=60> */
.L_x_4466:
        /* <DEDUP_REMOVED lines=12> */
.L_x_4464:
[----:B-1----:R-:W-:Y:S01]  /*a510*/  IMAD.SHL.U32 R4, R65, 0x2, RZ ;  /* 0x0000000241047824 */ /* 0x002fe200078e00ff */
[----:B------:R-:W1:Y:S01]  /*a520*/  LDCU UR4, c[0x0][0x45c] ;  /* 0x00008b80ff0477ac */ /* 0x000e620008000800 */
[----:B------:R-:W-:-:S03]  /*a530*/  LOP3.LUT R109, R64, 0x120, R3, 0xf8, !PT ;  /* 0x00000120406d7812 */ /* 0x000fc600078ef803 */
[----:B------:R-:W-:Y:S02]  /*a540*/  LOP3.LUT R4, R4, 0x6, RZ, 0xc0, !PT ;  /* 0x0000000604047812 */ /* 0x000fe400078ec0ff */
[----:B------:R-:W-:Y:S02]  /*a550*/  LEA R109, R109, UR5, 0x1 ;  /* 0x000000056d6d7c11 */ /* 0x000fe4000f8e08ff */
[----:B------:R-:W-:-:S03]  /*a560*/  LOP3.LUT R15, R85, R4, RZ, 0xfc, !PT ;  /* 0x00000004550f7212 */ /* 0x000fc600078efcff */
[----:B------:R-:W-:Y:S01]  /*a570*/  IMAD.IADD R96, R67, 0x1, R109 ;  /* 0x0000000143607824 */ /* 0x000fe200078e026d */
[----:B------:R-:W-:Y:S01]  /*a580*/  LDSM.16.MT88.4 R52, [R109+0x7000] ;  /* 0x007000006d34783b */ /* 0x000fe20000004200 */
[C---:B------:R-:W-:Y:S02]  /*a590*/  VIADD R4, R15.reuse, 0xffffffc1 ;  /* 0xffffffc10f047836 */ /* 0x040fe40000000000 */
[C---:B------:R-:W-:Y:S01]  /*a5a0*/  VIADD R5, R15.reuse, 0xffffffc0 ;  /* 0xffffffc00f057836 */ /* 0x040fe20000000000 */
        /* <DEDUP_REMOVED lines=19> */
[----:B------:R-:W-:Y:S02]  /*a6e0*/  FSEL R11, R44, -INF , !P5 ;  /* 0xff8000002c0b7808 */ /* 0x000fe40006800000 */
[----:B------:R-:W-:-:S02]  /*a6f0*/  FSEL R10, R46, -INF , !P2 ;  /* 0xff8000002e0a7808 */ /* 0x000fc40005000000 */
[----:B------:R-:W-:Y:S02]  /*a700*/  FSEL R49, R49, -INF , !P3 ;  /* 0xff80000031317808 */ /* 0x000fe40005800000 */
[----:B------:R-:W-:Y:S02]  /*a710*/  FSEL R14, R51, -INF , !P0 ;  /* 0xff800000330e7808 */ /* 0x000fe40004000000 */
[CC--:B------:R-:W-:Y:S02]  /*a720*/  ISETP.GE.AND P5, PT, R4.reuse, R2.reuse, PT ;  /* 0x000000020400720c */ /* 0x0c0fe40003fa6270 */
[-C--:B------:R-:W-:Y:S01]  /*a730*/  ISETP.GE.AND P2, PT, R4, R89.reuse, PT ;  /* 0x000000590400720c */ /* 0x080fe20003f46270 */
[----:B------:R-:W-:Y:S01]  /*a740*/  VIADD R4, R15, 0xffffffd9 ;  /* 0xffffffd90f047836 */ /* 0x000fe20000000000 */
        /* <DEDUP_REMOVED lines=16> */
[----:B------:R-:W-:Y:S02]  /*a850*/  ISETP.GE.AND P2, PT, R4, R89, PT ;  /* 0x000000590400720c */ /* 0x000fe40003f46270 */
        /* <DEDUP_REMOVED lines=8> */
[----:B------:R-:W-:Y:S01]  /*a8e0*/  ISETP.GE.AND P0, PT, R17, R89, PT ;  /* 0x000000591100720c */ /* 0x000fe20003f06270 */
[----:B------:R-:W-:Y:S01]  /*a8f0*/  VIADD R17, R15, 0xfffffff0 ;  /* 0xfffffff00f117836 */ /* 0x000fe20000000000 */
[----:B------:R-:W-:-:S02]  /*a900*/  FMNMX3.FTZ R18, R13, R49, R11, !PT ;  /* 0x000000310d127276 */ /* 0x000fc4000781000b */
        /* <DEDUP_REMOVED lines=38> */
[----:B------:R-:W-:Y:S01]  /*ab70*/  FSEL R105, R78, -INF , !P3 ;  /* 0xff8000004e697808 */ /* 0x000fe20005800000 */
[----:B------:R-:W-:Y:S01]  /*ab80*/  LDSM.16.MT88.4 R24, [R109+0x6400] ;  /* 0x006400006d18783b */ /* 0x000fe20000004200 */
[----:B------:R-:W-:-:S02]  /*ab90*/  FMNMX3.FTZ R15, R17, R134, R99, !PT ;  /* 0x00000086110f7276 */ /* 0x000fc40007810063 */
        /* <DEDUP_REMOVED lines=33> */
[----:B------:R-:W2:Y:S01]  /*adb0*/  LDSM.16.MT88.4 R8, [R96+0x7400] ;  /* 0x007400006008783b */ /* 0x000ea20000004200 */
        /* <DEDUP_REMOVED lines=13> */
[----:B------:R-:W-:Y:S01]  /*ae90*/  FFMA.FTZ R121, R121, UR4, -R124 ;  /* 0x0000000479797c23 */ /* 0x000fe2000801087c */
        /* <DEDUP_REMOVED lines=8> */
[----:B-----5:R-:W-:Y:S01]  /*af20*/  F2FP.BF16.F32.PACK_AB R77, R102, R103 ;  /* 0x00000067664d723e */ /* 0x020fe200000010ff */
[----:B------:R-:W-:Y:S02]  /*af30*/  FADD.FTZ R102, R103, R102 ;  /* 0x0000006667667221 */ /* 0x000fe40000010000 */
[----:B------:R-:W5:Y:S04]  /*af40*/  MUFU.EX2 R34, R34 ;  /* 0x0000002200227308 */ /* 0x000f680000000800 */
[----:B------:R-:W-:Y:S01]  /*af50*/  MUFU.EX2 R31, R31 ;  /* 0x0000001f001f7308 */ /* 0x000fe20000000800 */
[----:B---3--:R-:W-:Y:S01]  /*af60*/  F2FP.BF16.F32.PACK_AB R79, R92, R93 ;  /* 0x0000005d5c4f723e */ /* 0x008fe200000010ff */
[----:B------:R-:W-:-:S02]  /*af70*/  FADD.FTZ R93, R93, R102 ;  /* 0x000000665d5d7221 */ /* 0x000fc40000010000 */
[----:B------:R-:W3:Y:S02]  /*af80*/  MUFU.EX2 R30, R30 ;  /* 0x0000001e001e7308 */ /* 0x000ee40000000800 */
        /* <DEDUP_REMOVED lines=14> */
[----:B------:R-:W-:Y:S01]  /*b070*/  HMMA.16816.F32.BF16 R48, R76, R52, RZ ;  /* 0x000000344c30723c */ /* 0x000fe200000418ff */
[C---:B-----5:R-:W-:Y:S01]  /*b080*/  F2FP.BF16.F32.PACK_AB R5, R32.reuse, R33 ;  /* 0x000000212005723e */ /* 0x060fe200000010ff */
[----:B------:R-:W-:Y:S01]  /*b090*/  FADD.FTZ R33, R33, R92 ;  /* 0x0000005c21217221 */ /* 0x000fe20000010000 */
[----:B------:R-:W-:Y:S03]  /*b0a0*/  MUFU.EX2 R122, R122 ;  /* 0x0000007a007a7308 */ /* 0x000fe60000000800 */
[----:B------:R-:W-:-:S02]  /*b0b0*/  FADD.FTZ R32, R32, R33 ;  /* 0x0000002120207221 */ /* 0x000fc40000010000 */
[----:B------:R-:W-:Y:S01]  /*b0c0*/  HMMA.16816.F32.BF16 R52, R76, R54, RZ ;  /* 0x000000364c34723c */ /* 0x000fe200000418ff */
[----:B---3--:R-:W-:Y:S01]  /*b0d0*/  F2FP.BF16.F32.PACK_AB R7, R28, R29 ;  /* 0x0000001d1c07723e */ /* 0x008fe200000010ff */
[----:B------:R-:W-:-:S04]  /*b0e0*/  FADD.FTZ R29, R29, R32 ;  /* 0x000000201d1d7221 */ /* 0x000fc80000010000 */
[----:B------:R-:W-:Y:S02]  /*b0f0*/  FADD.FTZ R28, R28, R29 ;  /* 0x0000001d1c1c7221 */ /* 0x000fe40000010000 */
[C---:B--2---:R-:W-:Y:S08]  /*b100*/  HMMA.16816.F32.BF16 R56, R4.reuse, R8, R56 ;  /* 0x000000080438723c */ /* 0x044ff00000041838 */
[----:B------:R-:W-:Y:S01]  /*b110*/  HMMA.16816.F32.BF16 R60, R4, R10, R60 ;  /* 0x0000000a043c723c */ /* 0x000fe2000004183c */
[----:B------:R-:W2:Y:S07]  /*b120*/  LDSM.16.MT88.4 R8, [R96+0x8400] ;  /* 0x008400006008783b */ /* 0x000eae0000004200 */
[C---:B------:R-:W-:Y:S08]  /*b130*/  HMMA.16816.F32.BF16 R80, R76.reuse, R36, RZ ;  /* 0x000000244c50723c */ /* 0x040ff000000418ff */
[C---:B----4-:R-:W-:Y:S08]  /*b140*/  HMMA.16816.F32.BF16 R40, R76.reuse, R44, RZ ;  /* 0x0000002c4c28723c */ /* 0x050ff000000418ff */
        /* <DEDUP_REMOVED lines=17> */
[----:B------:R-:W-:Y:S01]  /*b260*/  HMMA.16816.F32.BF16 R36, R4, R26, R36 ;  /* 0x0000001a0424723c */ /* 0x000fe20000041824 */
[--C-:B------:R-:W-:Y:S01]  /*b270*/  FFMA.FTZ R27, R125, UR4, -R124.reuse ;  /* 0x000000047d1b7c23 */ /* 0x100fe2000801087c */
[----:B------:R-:W-:Y:S01]  /*b280*/  FFMA.FTZ R26, R127, UR4, -R124 ;  /* 0x000000047f1a7c23 */ /* 0x000fe2000801087c */
[----:B------:R-:W-:Y:S01]  /*b290*/  MUFU.EX2 R24, R24 ;  /* 0x0000001800187308 */ /* 0x000fe20000000800 */
[----:B------:R-:W-:-:S03]  /*b2a0*/  FFMA.FTZ R127, R104, UR4, -R123 ;  /* 0x00000004687f7c23 */ /* 0x000fc6000801087b */
        /* <DEDUP_REMOVED lines=8> */
[--C-:B------:R-:W-:Y:S01]  /*b330*/  FFMA.FTZ R22, R131, UR4, -R124.reuse ;  /* 0x0000000483167c23 */ /* 0x100fe2000801087c */
[----:B------:R-:W4:Y:S01]  /*b340*/  MUFU.EX2 R20, R20 ;  /* 0x0000001400147308 */ /* 0x000f220000000800 */
[----:B------:R-:W-:Y:S01]  /*b350*/  FFMA.FTZ R129, R108, UR4, -R124 ;  /* 0x000000046c817c23 */ /* 0x000fe2000801087c */
[----:B------:R-:W-:-:S02]  /*b360*/  IMAD.MOV.U32 R124, RZ, RZ, -0x1 ;  /* 0xffffffffff7c7424 */ /* 0x000fc400078e00ff */
[----:B------:R-:W-:Y:S01]  /*b370*/  MUFU.EX2 R23, R23 ;  /* 0x0000001700177308 */ /* 0x000fe20000000800 */
[C---:B-1----:R-:W-:Y:S03]  /*b380*/  HMMA.16816.F32.BF16 R64, R4.reuse, R12, R64 ;  /* 0x0000000c0440723c */ /* 0x042fe60000041840 */
[----:B------:R-:W1:Y:S04]  /*b390*/  MUFU.EX2 R22, R22 ;  /* 0x0000001600167308 */ /* 0x000e680000000800 */
[----:B------:R-:W-:Y:S01]  /*b3a0*/  MUFU.EX2 R108, R121 ;  /* 0x00000079006c7308 */ /* 0x000fe20000000800 */
[----:B------:R-:W-:Y:S01]  /*b3b0*/  HMMA.16816.F32.BF16 R68, R4, R14, R68 ;  /* 0x0000000e0444723c */ /* 0x000fe20000041844 */
[----:B------:R-:W5:Y:S01]  /*b3c0*/  LDSM.16.MT88.4 R12, [R109+0x6800] ;  /* 0x006800006d0c783b */ /* 0x000f620000004200 */
[----:B---3--:R-:W-:Y:S01]  /*b3d0*/  F2FP.BF16.F32.PACK_AB R4, R26, R27 ;  /* 0x0000001b1a04723e */ /* 0x008fe200000010ff */
[----:B------:R-:W-:Y:S01]  /*b3e0*/  MUFU.EX2 R129, R129 ;  /* 0x0000008100817308 */ /* 0x000fe20000000800 */
[----:B------:R-:W-:Y:S01]  /*b3f0*/  F2FP.BF16.F32.PACK_AB R5, R24, R25 ;  /* 0x000000191805723e */ /* 0x000fe200000010ff */
[----:B------:R-:W-:Y:S01]  /*b400*/  FADD.FTZ R27, R27, R30 ;  /* 0x0000001e1b1b7221 */ /* 0x000fe20000010000 */
[----:B----4-:R-:W-:Y:S01]  /*b410*/  F2FP.BF16.F32.PACK_AB R7, R20, R21 ;  /* 0x000000151407723e */ /* 0x010fe200000010ff */
[----:B------:R-:W-:Y:S01]  /*b420*/  MUFU.EX2 R104, R105 ;  /* 0x0000006900687308 */ /* 0x000fe20000000800 */
[----:B------:R-:W-:Y:S01]  /*b430*/  FADD.FTZ R25, R25, R28 ;  /* 0x0000001c19197221 */ /* 0x000fe20000010000 */
[----:B-1----:R-:W-:Y:S01]  /*b440*/  F2FP.BF16.F32.PACK_AB R6, R22, R23 ;  /* 0x000000171606723e */ /* 0x002fe200000010ff */
[----:B------:R-:W-:Y:S01]  /*b450*/  FADD.FTZ R26, R26, R27 ;  /* 0x0000001b1a1a7221 */ /* 0x000fe20000010000 */
[----:B------:R-:W-:Y:S01]  /*b460*/  MUFU.EX2 R127, R127 ;  /* 0x0000007f007f7308 */ /* 0x000fe20000000800 */
[----:B------:R-:W-:-:S02]  /*b470*/  FADD.FTZ R24, R24, R25 ;  /* 0x0000001918187221 */ /* 0x000fc40000010000 */
[----:B------:R-:W-:Y:S02]  /*b480*/  FADD.FTZ R23, R23, R26 ;  /* 0x0000001a17177221 */ /* 0x000fe40000010000 */
[----:B--2---:R-:W-:Y:S02]  /*b490*/  HMMA.16816.F32.BF16 R40, R4, R8, R40 ;  /* 0x000000080428723c */ /* 0x004fe40000041828 */
[----:B------:R-:W-:-:S06]  /*b4a0*/  FADD.FTZ R22, R22, R23 ;  /* 0x0000001716167221 */ /* 0x000fcc0000010000 */
        /* <DEDUP_REMOVED lines=17> */
[----:B-1----:R-:W1:Y:S06]  /*b5c0*/  LDSM.16.MT88.4 R8, [R109+0x7c00] ;  /* 0x007c00006d08783b */ /* 0x002e6c0000004200 */
[C---:B--2---:R-:W-:Y:S08]  /*b5d0*/  HMMA.16816.F32.BF16 R64, R4.reuse, R12, R64 ;  /* 0x0000000c0440723c */ /* 0x044ff00000041840 */
[----:B------:R-:W-:Y:S01]  /*b5e0*/  HMMA.16816.F32.BF16 R68, R4, R14, R68 ;  /* 0x0000000e0444723c */ /* 0x000fe20000041844 */
[----:B------:R-:W2:Y:S01]  /*b5f0*/  LDSM.16.MT88.4 R12, [R96+0x6c00] ;  /* 0x006c0000600c783b */ /* 0x000ea20000004200 */
[----:B------:R-:W-:Y:S01]  /*b600*/  F2FP.BF16.F32.PACK_AB R4, R122, R107 ;  /* 0x0000006b7a04723e */ /* 0x000fe200000010ff */
[----:B------:R-:W-:Y:S01]  /*b610*/  FADD.FTZ R107, R107, R22 ;  /* 0x000000166b6b7221 */ /* 0x000fe20000010000 */
[----:B---3--:R-:W-:-:S02]  /*b620*/  F2FP.BF16.F32.PACK_AB R5, R99, R106 ;  /* 0x0000006a6305723e */ /* 0x008fc400000010ff */
[----:B------:R-:W-:Y:S01]  /*b630*/  F2FP.BF16.F32.PACK_AB R6, R129, R108 ;  /* 0x0000006c8106723e */ /* 0x000fe200000010ff */
[----:B------:R-:W-:Y:S01]  /*b640*/  FADD.FTZ R107, R122, R107 ;  /* 0x0000006b7a6b7221 */ /* 0x000fe20000010000 */
[----:B------:R-:W-:-:S03]  /*b650*/  F2FP.BF16.F32.PACK_AB R7, R127, R104 ;  /* 0x000000687f07723e */ /* 0x000fc600000010ff */
[----:B------:R-:W-:-:S04]  /*b660*/  FADD.FTZ R108, R108, R107 ;  /* 0x0000006b6c6c7221 */ /* 0x000fc80000010000 */
[----:B------:R-:W-:Y:S01]  /*b670*/  HMMA.16816.F32.BF16 R80, R4, R16, R80 ;  /* 0x000000100450723c */ /* 0x000fe20000041850 */
[----:B------:R-:W-:-:S07]  /*b680*/  FADD.FTZ R129, R129, R108 ;  /* 0x0000006c81817221 */ /* 0x000fce0000010000 */
        /* <DEDUP_REMOVED lines=88> */
.L_x_4468:
[----:B------:R-:W-:Y:S01]  /*bc10*/  UMOV UR8, URZ ;  /* 0x000000ff00087c82 */ /* 0x000fe20008000000 */
[----:B------:R-:W-:Y:S01]  /*bc20*/  IMAD.SHL.U32 R4, R90, 0x40, RZ ;  /* 0x000000405a047824 */ /* 0x000fe200078e00ff */
[----:B------:R-:W-:-:S05]  /*bc30*/  IADD3 R5, P0, PT, RZ, -UR8, RZ ;  /* 0x80000008ff057c10 */ /* 0x000fca000ff1e0ff */
[----:B------:R-:W-:-:S05]  /*bc40*/  IMAD.X R4, RZ, RZ, ~R4, P0 ;  /* 0x000000ffff047224 */ /* 0x000fca00000e0e04 */
[----:B------:R-:W-:-:S04]  /*bc50*/  SHF.R.S64 R5, R5, 0x1f, R4 ;  /* 0x0000001f05057819 */ /* 0x000fc80000001004 */
[----:B------:R-:W-:-:S04]  /*bc60*/  IADD3 R114, P0, PT, R5, R114, RZ ;  /* 0x0000007205727210 */ /* 0x000fc80007f1e0ff */
[----:B------:R-:W-:-:S09]  /*bc70*/  LEA.HI.X.SX32 R115, R4, R115, 0x1, P0 ;  /* 0x0000007304737211 */ /* 0x000fd200000f0eff */
.L_x_4469:
        /* <DEDUP_REMOVED lines=18> */
[----:B------:R-:W1:Y:S04]  /*bda0*/  LDSM.16.M88.4 R4, [R0+0x3000] ;  /* 0x003000000004783b */ /* 0x000e680000000200 */
[----:B------:R-:W4:Y:S04]  /*bdb0*/  LDSM.16.M88.4 R104, [R0+0x3c00] ;  /* 0x003c00000068783b */ /* 0x000f280000000200 */
[----:B------:R-:W-:Y:S04]  /*bdc0*/  LDSM.16.M88.4 R100, [R90] ;  /* 0x000000005a64783b */ /* 0x000fe80000000200 */
[----:B------:R-:W5:Y:S04]  /*bdd0*/  LDSM.16.M88.4 R96, [R85+0x3400] ;  /* 0x003400005560783b */ /* 0x000f680000000200 */
[----:B------:R-:W5:Y:S04]  /*bde0*/  LDSM.16.M88.4 R92, [R85+0x3800] ;  /* 0x00380000555c783b */ /* 0x000f680000000200 */
[----:B------:R-:W5:Y:S01]  /*bdf0*/  LDSM.16.M88.4 R132, [R85+0x3000] ;  /* 0x003000005584783b */ /* 0x000f620000000200 */
[----:B------:R-:W5:Y:S03]  /*be00*/  S2R R91, SR_TID.X ;  /* 0x00000000005b7919 */ /* 0x000f660000002100 */
[----:B------:R-:W0:Y:S01]  /*be10*/  LDGDEPBAR ;  /* 0x00000000000079af */ /* 0x000e220000000000 */
[C---:B--2---:R-:W-:Y:S08]  /*be20*/  HMMA.16816.F32.BF16 R32, R12.reuse, R28, RZ ;  /* 0x0000001c0c20723c */ /* 0x044ff000000418ff */
[C---:B---3--:R-:W-:Y:S08]  /*be30*/  HMMA.16816.F32.BF16 R24, R12.reuse, R20, RZ ;  /* 0x000000140c18723c */ /* 0x048ff000000418ff */
[C---:B------:R-:W-:Y:S08]  /*be40*/  HMMA.16816.F32.BF16 R28, R12.reuse, R30, RZ ;  /* 0x0000001e0c1c723c */ /* 0x040ff000000418ff */
[C---:B------:R-:W-:Y:S08]  /*be50*/  HMMA.16816.F32.BF16 R20, R12.reuse, R22, RZ ;  /* 0x000000160c14723c */ /* 0x040ff000000418ff */
[C---:B-1----:R-:W-:Y:S08]  /*be60*/  HMMA.16816.F32.BF16 R8, R12.reuse, R4, RZ ;  /* 0x000000040c08723c */ /* 0x042ff000000418ff */
        /* <DEDUP_REMOVED lines=23> */
[C---:B--2---:R-:W-:Y:S08]  /*bfe0*/  HMMA.16816.F32.BF16 R16, R92.reuse, R96, R16 ;  /* 0x000000605c10723c */ /* 0x044ff00000041810 */
[C---:B------:R-:W-:Y:S01]  /*bff0*/  HMMA.16816.F32.BF16 R12, R92.reuse, R98, R12 ;  /* 0x000000625c0c723c */ /* 0x040fe2000004180c */
[----:B------:R-:W1:Y:S07]  /*c000*/  LDSM.16.M88.4 R96, [R90+0x1000] ;  /* 0x001000005a60783b */ /* 0x000e6e0000000200 */
[----:B------:R-:W-:Y:S01]  /*c010*/  HMMA.16816.F32.BF16 R28, R92, R106, R28 ;  /* 0x0000006a5c1c723c */ /* 0x000fe2000004181c */
[----:B------:R-:W2:Y:S04]  /*c020*/  LDSM.16.M88.4 R104, [R85+0x4000] ;  /* 0x004000005568783b */ /* 0x000ea80000000200 */
[----:B------:R-:W3:Y:S03]  /*c030*/  LDSM.16.M88.4 R92, [R85+0x4800] ;  /* 0x00480000555c783b */ /* 0x000ee60000000200 */
[----:B-1----:R-:W-:-:S12]  /*c040*/  HMMA.16816.F32.BF16 R32, R96, R100, R32 ;  /* 0x000000646020723c */ /* 0x002fd80000041820 */
        /* <DEDUP_REMOVED lines=14> */
[----:B------:R2:W4:Y:S07]  /*c130*/  LDSM.16.M88.4 R92, [R0+0x5c00] ;  /* 0x005c0000005c783b */ /* 0x00052e0000000200 */
[C---:B-1----:R-:W-:Y:S08]  /*c140*/  HMMA.16816.F32.BF16 R32, R104.reuse, R100, R32 ;  /* 0x000000646820723c */ /* 0x042ff00000041820 */
[----:B------:R-:W-:Y:S01]  /*c150*/  HMMA.16816.F32.BF16 R28, R104, R102, R28 ;  /* 0x00000066681c723c */ /* 0x000fe2000004181c */
[----:B------:R1:W-:Y:S01]  /*c160*/  LDSM.16.M88.4 R100, [R90+0x2000] ;  /* 0x002000005a64783b */ /* 0x0003e20000000200 */
[----:B--2---:R-:W-:-:S06]  /*c170*/  IMAD.SHL.U32 R0, R91, 0x2, RZ ;  /* 0x000000025b007824 */ /* 0x004fcc00078e00ff */
[----:B---3--:R-:W-:Y:S01]  /*c180*/  HMMA.16816.F32.BF16 R24, R104, R96, R24 ;  /* 0x000000606818723c */ /* 0x008fe20000041818 */
[----:B------:R-:W-:Y:S01]  /*c190*/  IMAD.SHL.U32 R91, R88, 0x40, RZ ;  /* 0x00000040585b7824 */ /* 0x000fe200078e00ff */
[----:B------:R-:W-:-:S06]  /*c1a0*/  LOP3.LUT R0, R0, 0x6, RZ, 0xc0, !PT ;  /* 0x0000000600007812 */ /* 0x000fcc00078ec0ff */
[C---:B------:R-:W-:Y:S01]  /*c1b0*/  HMMA.16816.F32.BF16 R20, R104.reuse, R98, R20 ;  /* 0x000000626814723c */ /* 0x040fe20000041814 */
[----:B------:R-:W2:Y:S07]  /*c1c0*/  LDSM.16.M88.4 R96, [R85+0x5000] ;  /* 0x005000005560783b */ /* 0x000eae0000000200 */
[----:B----4-:R-:W-:Y:S01]  /*c1d0*/  HMMA.16816.F32.BF16 R16, R104, R92, R16 ;  /* 0x0000005c6810723c */ /* 0x010fe20000041810 */
[----:B-1----:R-:W-:-:S05]  /*c1e0*/  LOP3.LUT R90, R91, R0, RZ, 0xfc, !PT ;  /* 0x000000005b5a7212 */ /* 0x002fca00078efcff */
[C---:B------:R-:W-:Y:S02]  /*c1f0*/  VIADD R0, R90.reuse, 0xffffff81 ;  /* 0xffffff815a007836 */ /* 0x040fe40000000000 */
[----:B------:R-:W-:Y:S01]  /*c200*/  HMMA.16816.F32.BF16 R12, R104, R94, R12 ;  /* 0x0000005e680c723c */ /* 0x000fe2000004180c */
[----:B------:R-:W1:Y:S01]  /*c210*/  LDSM.16.M88.4 R92, [R85+0x5400] ;  /* 0x00540000555c783b */ /* 0x000e620000000200 */
[----:B------:R-:W-:Y:S01]  /*c220*/  VIADD R91, R90, 0xffffff80 ;  /* 0xffffff805a5b7836 */ /* 0x000fe20000000000 */
[CC--:B------:R-:W-:Y:S02]  /*c230*/  ISETP.GE.AND P2, PT, R0.reuse, R2.reuse, PT ;  /* 0x000000020000720c */ /* 0x0c0fe40003f46270 */
[-C--:B------:R-:W-:Y:S01]  /*c240*/  ISETP.GE.AND P1, PT, R0, R89.reuse, PT ;  /* 0x000000590000720c */ /* 0x080fe20003f26270 */
[C---:B------:R-:W-:Y:S01]  /*c250*/  VIADD R0, R90.reuse, 0xffffff88 ;  /* 0xffffff885a007836 */ /* 0x040fe20000000000 */
[CC--:B------:R-:W-:Y:S02]  /*c260*/  ISETP.GE.AND P5, PT, R91.reuse, R2.reuse, PT ;  /* 0x000000025b00720c */ /* 0x0c0fe40003fa6270 */
[----:B------:R-:W-:Y:S01]  /*c270*/  ISETP.GE.AND P4, PT, R91, R89, PT ;  /* 0x000000595b00720c */ /* 0x000fe20003f86270 */
[----:B------:R-:W-:Y:S01]  /*c280*/  VIADD R91, R90, 0xffffff89 ;  /* 0xffffff895a5b7836 */ /* 0x000fe20000000000 */
[----:B------:R-:W-:-:S02]  /*c290*/  ISETP.GE.AND P0, PT, R0, R2, PT ;  /* 0x000000020000720c */ /* 0x000fc40003f06270 */
[----:B------:R-:W-:Y:S02]  /*c2a0*/  ISETP.GE.AND P6, PT, R0, R89, PT ;  /* 0x000000590000720c */ /* 0x000fe40003fc6270 */
[----:B------:R-:W-:Y:S01]  /*c2b0*/  ISETP.GE.AND P3, PT, R91, R2, PT ;  /* 0x000000025b00720c */ /* 0x000fe20003f66270 */
[C---:B--2---:R-:W-:Y:S08]  /*c2c0*/  HMMA.16816.F32.BF16 R8, R100.reuse, R96, R8 ;  /* 0x000000606408723c */ /* 0x044ff00000041808 */
[C---:B------:R-:W-:Y:S01]  /*c2d0*/  HMMA.16816.F32.BF16 R4, R100.reuse, R98, R4 ;  /* 0x000000626404723c */ /* 0x040fe20000041804 */
[----:B------:R-:W2:Y:S07]  /*c2e0*/  LDSM.16.M88.4 R96, [R85+0x5800] ;  /* 0x005800005560783b */ /* 0x000eae0000000200 */
[----:B-1----:R-:W-:Y:S01]  /*c2f0*/  HMMA.16816.F32.BF16 R32, R100, R92, R32 ;  /* 0x0000005c6420723c */ /* 0x002fe20000041820 */
[----:B------:R-:W-:-:S02]  /*c300*/  VIADD R92, R90, 0xffffff90 ;  /* 0xffffff905a5c7836 */ /* 0x000fc40000000000 */
[----:B------:R-:W-:Y:S01]  /*c310*/  FSEL R0, R8, -INF , !P5 ;  /* 0xff80000008007808 */ /* 0x000fe20006800000 */
[----:B------:R-:W-:Y:S01]  /*c320*/  VIADD R8, R90, 0xffffff91 ;  /* 0xffffff915a087836 */ /* 0x000fe20000000000 */
[----:B------:R-:W-:Y:S02]  /*c330*/  ISETP.GE.AND P5, PT, R91, R89, PT ;  /* 0x000000595b00720c */ /* 0x000fe40003fa6270 */
[----:B------:R-:W-:Y:S01]  /*c340*/  FSEL R121, R11, -INF , !P1 ;  /* 0xff8000000b797808 */ /* 0x000fe20004800000 */
[----:B------:R-:W-:Y:S01]  /*c350*/  HMMA.16816.F32.BF16 R28, R100, R94, R28 ;  /* 0x0000005e641c723c */ /* 0x000fe2000004181c */
[----:B------:R-:W-:Y:S02]  /*c360*/  FSEL R91, R10, -INF , !P4 ;  /* 0xff8000000a5b7808 */ /* 0x000fe40006000000 */
[----:B------:R-:W-:Y:S02]  /*c370*/  FSEL R4, R4, -INF , !P0 ;  /* 0xff80000004047808 */ /* 0x000fe40004000000 */
[----:B------:R-:W-:-:S02]  /*c380*/  FSEL R134, R9, -INF , !P2 ;  /* 0xff80000009867808 */ /* 0x000fc40005000000 */
[C---:B------:R-:W-:Y:S02]  /*c390*/  ISETP.GE.AND P1, PT, R8.reuse, R2, PT ;  /* 0x000000020800720c */ /* 0x040fe40003f26270 */
[----:B------:R-:W-:Y:S02]  /*c3a0*/  ISETP.GE.AND P0, PT, R8, R89, PT ;  /* 0x000000590800720c */ /* 0x000fe40003f06270 */
[----:B------:R-:W1:Y:S01]  /*c3b0*/  LDSM.16.M88.4 R8, [R85+0x5c00] ;  /* 0x005c00005508783b */ /* 0x000e620000000200 */
[----:B------:R-:W-:Y:S01]  /*c3c0*/  FSEL R123, R6, -INF , !P6 ;  /* 0xff800000067b7808 */ /* 0x000fe20007000000 */
[----:B------:R-:W-:-:S04]  /*c3d0*/  DEPBAR.LE SB0, 0x0 ;  /* 0x000080000000791a */ /* 0x000fc80000000000 */
[----:B------:R-:W-:Y:S01]  /*c3e0*/  FSEL R6, R5, -INF , !P3 ;  /* 0xff80000005067808 */ /* 0x000fe20005800000 */
[----:B------:R-:W-:Y:S01]  /*c3f0*/  VIADD R5, R90, 0xffffff99 ;  /* 0xffffff995a057836 */ /* 0x000fe20000000000 */
[-C--:B------:R-:W-:Y:S02]  /*c400*/  ISETP.GE.AND P4, PT, R92, R2.reuse, PT ;  /* 0x000000025c00720c */ /* 0x080fe40003f86270 */
[----:B------:R-:W-:Y:S02]  /*c410*/  FSEL R7, R7, -INF , !P5 ;  /* 0xff80000007077808 */ /* 0x000fe40006800000 */
[----:B------:R-:W-:Y:S01]  /*c420*/  FSEL R128, R32, -INF , !P4 ;  /* 0xff80000020807808 */ /* 0x000fe20006000000 */
[C---:B--2---:R-:W-:Y:S01]  /*c430*/  HMMA.16816.F32.BF16 R24, R100.reuse, R96, R24 ;  /* 0x000000606418723c */ /* 0x044fe20000041818 */
[C---:B------:R-:W-:Y:S02]  /*c440*/  ISETP.GE.AND P5, PT, R5.reuse, R2, PT ;  /* 0x000000020500720c */ /* 0x040fe40003fa6270 */
[-C--:B------:R-:W-:Y:S01]  /*c450*/  ISETP.GE.AND P4, PT, R5, R89.reuse, PT ;  /* 0x000000590500720c */ /* 0x080fe20003f86270 */
[----:B------:R-:W-:Y:S01]  /*c460*/  VIADD R5, R90, 0xffffffa0 ;  /* 0xffffffa05a057836 */ /* 0x000fe20000000000 */
[----:B------:R-:W-:Y:S01]  /*c470*/  ISETP.GE.AND P2, PT, R92, R89, PT ;  /* 0x000000595c00720c */ /* 0x000fe20003f46270 */
[----:B------:R-:W-:Y:S01]  /*c480*/  VIADD R92, R90, 0xffffff98 ;  /* 0xffffff985a5c7836 */ /* 0x000fe20000000000 */
[----:B------:R-:W-:Y:S01]  /*c490*/  FSEL R130, R33, -INF , !P1 ;  /* 0xff80000021827808 */ /* 0x000fe20004800000 */
[----:B------:R-:W-:Y:S01]  /*c4a0*/  HMMA.16816.F32.BF16 R20, R100, R98, R20 ;  /* 0x000000626414723c */ /* 0x000fe20000041814 */
[----:B------:R-:W-:-:S02]  /*c4b0*/  FSEL R93, R34, -INF , !P2 ;  /* 0xff800000225d7808 */ /* 0x000fc40005000000 */
[CC--:B------:R-:W-:Y:S02]  /*c4c0*/  ISETP.GE.AND P2, PT, R5.reuse, R2.reuse, PT ;  /* 0x000000020500720c */ /* 0x0c0fe40003f46270 */
[----:B------:R-:W-:Y:S01]  /*c4d0*/  ISETP.GE.AND P1, PT, R5, R89, PT ;  /* 0x000000590500720c */ /* 0x000fe20003f26270 */
[----:B------:R-:W-:Y:S01]  /*c4e0*/  VIADD R5, R90, 0xffffffa1 ;  /* 0xffffffa15a057836 */ /* 0x000fe20000000000 */
[-C--:B------:R-:W-:Y:S02]  /*c4f0*/  ISETP.GE.AND P6, PT, R92, R2.reuse, PT ;  /* 0x000000025c00720c */ /* 0x080fe40003fc6270 */
[----:B------:R-:W-:Y:S02]  /*c500*/  FSEL R97, R35, -INF , !P0 ;  /* 0xff80000023617808 */ /* 0x000fe40004000000 */
[----:B------:R-:W-:Y:S01]  /*c510*/  FSEL R124, R28, -INF , !P6 ;  /* 0xff8000001c7c7808 */ /* 0x000fe20007000000 */
[----:B------:R-:W-:Y:S01]  /*c520*/  VIADD R28, R90, 0xffffffa8 ;  /* 0xffffffa85a1c7836 */ /* 0x000fe20000000000 */
[----:B------:R-:W-:-:S02]  /*c530*/  ISETP.GE.AND P0, PT, R5, R2, PT ;  /* 0x000000020500720c */ /* 0x000fc40003f06270 */
[-C--:B------:R-:W-:Y:S01]  /*c540*/  ISETP.GE.AND P6, PT, R5, R89.reuse, PT ;  /* 0x000000590500720c */ /* 0x080fe20003fc6270 */
[----:B------:R-:W-:Y:S01]  /*c550*/  VIADD R5, R90, 0xffffffa9 ;  /* 0xffffffa95a057836 */ /* 0x000fe20000000000 */
[----:B------:R-:W-:Y:S01]  /*c560*/  FSEL R107, R31, -INF , !P4 ;  /* 0xff8000001f6b7808 */ /* 0x000fe20006000000 */
[C---:B-1----:R-:W-:Y:S01]  /*c570*/  HMMA.16816.F32.BF16 R16, R100.reuse, R8, R16 ;  /* 0x000000086410723c */ /* 0x042fe20000041810 */
[----:B------:R-:W-:Y:S01]  /*c580*/  FSEL R104, R24, -INF , !P2 ;  /* 0xff80000018687808 */ /* 0x000fe20005000000 */
[C---:B------:R-:W-:Y:S01]  /*c590*/  VIADD R8, R90.reuse, 0xffffffb1 ;  /* 0xffffffb15a087836 */ /* 0x040fe20000000000 */
[C---:B------:R-:W-:Y:S02]  /*c5a0*/  ISETP.GE.AND P4, PT, R5.reuse, R2, PT ;  /* 0x000000020500720c */ /* 0x040fe40003f86270 */
[-C--:B------:R-:W-:Y:S01]  /*c5b0*/  ISETP.GE.AND P2, PT, R5, R89.reuse, PT ;  /* 0x000000590500720c */ /* 0x080fe20003f46270 */
[----:B------:R-:W-:Y:S01]  /*c5c0*/  VIADD R5, R90, 0xffffffb0 ;  /* 0xffffffb05a057836 */ /* 0x000fe20000000000 */
[----:B------:R-:W-:Y:S01]  /*c5d0*/  FSEL R108, R25, -INF , !P0 ;  /* 0xff800000196c7808 */ /* 0x000fe20004000000 */
[----:B------:R-:W-:Y:S01]  /*c5e0*/  HMMA.16816.F32.BF16 R12, R100, R10, R12 ;  /* 0x0000000a640c723c */ /* 0x000fe2000004180c */
[----:B------:R-:W-:Y:S01]  /*c5f0*/  BAR.SYNC.DEFER_BLOCKING 0x0 ;  /* 0x0000000000007b1d */ /* 0x000fe20000010000 */
[----:B------:R-:W-:-:S02]  /*c600*/  ISETP.GE.AND P3, PT, R92, R89, PT ;  /* 0x000000595c00720c */ /* 0x000fc40003f66270 */
[C---:B------:R-:W-:Y:S02]  /*c610*/  ISETP.GE.AND P0, PT, R5.reuse, R89, PT ;  /* 0x000000590500720c */ /* 0x040fe40003f06270 */
[----:B------:R-:W-:Y:S02]  /*c620*/  FSEL R99, R26, -INF , !P1 ;  /* 0xff8000001a637808 */ /* 0x000fe40004800000 */
[----:B------:R-:W-:Y:S01]  /*c630*/  ISETP.GE.AND P1, PT, R5, R2, PT ;  /* 0x000000020500720c */ /* 0x000fe20003f26270 */
[----:B------:R-:W-:Y:S01]  /*c640*/  VIADD R5, R90, 0xffffffb8 ;  /* 0xffffffb85a057836 */ /* 0x000fe20000000000 */
[----:B------:R-:W-:Y:S01]  /*c650*/  FSEL R95, R30, -INF , !P3 ;  /* 0xff8000001e5f7808 */ /* 0x000fe20005800000 */
[----:B------:R-:W-:Y:S01]  /*c660*/  VIADD R90, R90, 0xffffffb9 ;  /* 0xffffffb95a5a7836 */ /* 0x000fe20000000000 */
[----:B------:R-:W-:Y:S02]  /*c670*/  FSEL R34, R18, -INF , !P0 ;  /* 0xff80000012227808 */ /* 0x000fe40004000000 */
[----:B------:R-:W-:-:S02]  /*c680*/  ISETP.GE.AND P0, PT, R88, 0x3, PT ;  /* 0x000000035800780c */ /* 0x000fc40003f06270 */
[----:B------:R-:W-:Y:S02]  /*c690*/  FSEL R132, R29, -INF , !P5 ;  /* 0xff8000001d847808 */ /* 0x000fe40006800000 */
[C---:B------:R-:W-:Y:S02]  /*c6a0*/  ISETP.GE.AND P3, PT, R28.reuse, R2, PT ;  /* 0x000000021c00720c */ /* 0x040fe40003f66270 */
[----:B------:R-:W-:Y:S02]  /*c6b0*/  ISETP.GE.AND P5, PT, R28, R89, PT ;  /* 0x000000591c00720c */ /* 0x000fe40003fa6270 */
[----:B------:R-:W-:Y:S02]  /*c6c0*/  FSEL R105, R27, -INF , !P6 ;  /* 0xff8000001b697808 */ /* 0x000fe40007000000 */
[----:B------:R-:W-:Y:S02]  /*c6d0*/  FSEL R106, R20, -INF , !P3 ;  /* 0xff800000146a7808 */ /* 0x000fe40005800000 */
[----:B------:R-:W-:-:S02]  /*c6e0*/  FSEL R101, R22, -INF , !P5 ;  /* 0xff80000016657808 */ /* 0x000fc40006800000 */
[----:B------:R-:W-:Y:S02]  /*c6f0*/  FSEL R122, R21, -INF , !P4 ;  /* 0xff800000157a7808 */ /* 0x000fe40006000000 */
[----:B------:R-:W-:Y:S02]  /*c700*/  FSEL R103, R23, -INF , !P2 ;  /* 0xff80000017677808 */ /* 0x000fe40005000000 */
[----:B------:R-:W-:Y:S02]  /*c710*/  FSEL R96, R16, -INF , !P1 ;  /* 0xff80000010607808 */ /* 0x000fe40004800000 */
[CC--:B------:R-:W-:Y:S02]  /*c720*/  ISETP.GE.AND P6, PT, R8.reuse, R2.reuse, PT ;  /* 0x000000020800720c */ /* 0x0c0fe40003fc6270 */
[----:B------:R-:W-:Y:S02]  /*c730*/  ISETP.GE.AND P3, PT, R8, R89, PT ;  /* 0x000000590800720c */ /* 0x000fe40003f66270 */
        /* <DEDUP_REMOVED lines=75> */
.L_x_4471:
[----:B------:R-:W-:Y:S01]  /*cbf0*/  UMOV UR8, URZ ;  /* 0x000000ff00087c82 */ /* 0x000fe20008000000 */
[----:B------:R-:W-:Y:S01]  /*cc00*/  IMAD.SHL.U32 R2, R86, 0x40, RZ ;  /* 0x0000004056027824 */ /* 0x000fe200078e00ff */
[----:B------:R-:W-:-:S05]  /*cc10*/  IADD3 R5, P0, PT, RZ, -UR8, RZ ;  /* 0x80000008ff057c10 */ /* 0x000fca000ff1e0ff */
[----:B------:R-:W-:-:S05]  /*cc20*/  IMAD.X R2, RZ, RZ, ~R2, P0 ;  /* 0x000000ffff027224 */ /* 0x000fca00000e0e02 */
[----:B------:R-:W-:-:S04]  /*cc30*/  SHF.R.S64 R5, R5, 0x1f, R2 ;  /* 0x0000001f05057819 */ /* 0x000fc80000001002 */
[----:B------:R-:W-:-:S04]  /*cc40*/  IADD3 R112, P0, PT, R5, R112, RZ ;  /* 0x0000007005707210 */ /* 0x000fc80007f1e0ff */
[----:B------:R-:W-:-:S09]  /*cc50*/  LEA.HI.X.SX32 R113, R2, R113, 0x1, P0 ;  /* 0x0000007102717211 */ /* 0x000fd200000f0eff */
.L_x_4472:
        /* <DEDUP_REMOVED lines=12> */
.L_x_4470:
        /* <DEDUP_REMOVED lines=13> */
[----:B-1----:R-:W-:Y:S02]  /*cdf0*/  FMNMX3.FTZ R8, R5, R96, R94, !PT ;  /* 0x0000006005087276 */ /* 0x002fe4000781005e */
[----:B------:R-:W-:Y:S01]  /*ce00*/  FMNMX3.FTZ R2, R2, R34, R85, !PT ;  /* 0x0000002202027276 */ /* 0x000fe20007810055 */
[----:B------:R-:W1:Y:S01]  /*ce10*/  S2R R5, SR_TID.X ;  /* 0x0000000000057919 */ /* 0x000e620000002100 */
[----:B------:R-:W-:Y:S02]  /*ce20*/  FMNMX3.FTZ R8, R8, R92, R89, !PT ;  /* 0x0000005c08087276 */ /* 0x000fe40007810059 */
[----:B------:R-:W-:Y:S02]  /*ce30*/  FMNMX3.FTZ R2, R2, R90, R35, !PT ;  /* 0x0000005a02027276 */ /* 0x000fe40007810023 */
[----:B------:R-:W-:Y:S01]  /*ce40*/  IADD3 R33, PT, PT, R109, 0x6020, RZ ;  /* 0x000060206d217810 */ /* 0x000fe20007ffe0ff */
        /* <DEDUP_REMOVED lines=9> */
[C---:B------:R-:W-:Y:S01]  /*cee0*/  FMUL.FTZ R87, R26.reuse, UR4 ;  /* 0x000000041a577c20 */ /* 0x040fe20008410000 */
[----:B---3--:R-:W-:Y:S02]  /*cef0*/  FMNMX.FTZ R24, R9, R24, !PT ;  /* 0x0000001809187209 */ /* 0x008fe40007810000 */
[----:B------:R-:W2:Y:S01]  /*cf00*/  LDSM.16.MT88.4 R8, [R109+0x6000] ;  /* 0x006000006d08783b */ /* 0x000ea20000004200 */
[----:B------:R-:W-:Y:S02]  /*cf10*/  FSEL R13, R26, RZ, P1 ;  /* 0x000000ff1a0d7208 */ /* 0x000fe40000800000 */
[----:B------:R-:W-:Y:S01]  /*cf20*/  FSEL R87, R87, RZ, P1 ;  /* 0x000000ff57577208 */ /* 0x000fe20000800000 */
[C---:B------:R-:W-:Y:S01]  /*cf30*/  FMUL.FTZ R86, R24.reuse, UR4 ;  /* 0x0000000418567c20 */ /* 0x040fe20008410000 */
[----:B------:R-:W-:Y:S01]  /*cf40*/  FSETP.NEU.FTZ.AND P0, PT, R24, -INF , PT ;  /* 0xff8000001800780b */ /* 0x000fe20003f1d000 */
[----:B------:R-:W-:-:S02]  /*cf50*/  FADD.FTZ R13, R84, -R13 ;  /* 0x8000000d540d7221 */ /* 0x000fc40000010000 */
[--C-:B------:R-:W-:Y:S01]  /*cf60*/  FFMA.FTZ R25, R4, UR4, -R87.reuse ;  /* 0x0000000404197c23 */ /* 0x100fe20008010857 */
[----:B------:R-:W-:Y:S01]  /*cf70*/  FSEL R4, R24, RZ, P0 ;  /* 0x000000ff18047208 */ /* 0x000fe20000000000 */
[--C-:B------:R-:W-:Y:S01]  /*cf80*/  FFMA.FTZ R32, R0, UR4, -R87.reuse ;  /* 0x0000000400207c23 */ /* 0x100fe20008010857 */
[----:B------:R-:W-:Y:S01]  /*cf90*/  FSEL R86, R86, RZ, P0 ;  /* 0x000000ff56567208 */ /* 0x000fe20000000000 */
[--C-:B------:R-:W-:Y:S01]  /*cfa0*/  FFMA.FTZ R2, R134, UR4, -R87.reuse ;  /* 0x0000000486027c23 */ /* 0x100fe20008010857 */
[--C-:B------:R-:W-:Y:S01]  /*cfb0*/  FFMA.FTZ R0, R6, UR4, -R87.reuse ;  /* 0x0000000406007c23 */ /* 0x100fe20008010857 */
[----:B------:R-:W-:Y:S01]  /*cfc0*/  FADD.FTZ R4, R3, -R4 ;  /* 0x8000000403047221 */ /* 0x000fe20000010000 */
[----:B------:R-:W-:Y:S01]  /*cfd0*/  FMUL.FTZ R31, R13, UR4 ;  /* 0x000000040d1f7c20 */ /* 0x000fe20008410000 */
[--C-:B------:R-:W-:Y:S01]  /*cfe0*/  FFMA.FTZ R30, R91, UR4, -R86.reuse ;  /* 0x000000045b1e7c23 */ /* 0x100fe20008010856 */
[--C-:B------:R-:W-:Y:S01]  /*cff0*/  FFMA.FTZ R27, R121, UR4, -R86.reuse ;  /* 0x00000004791b7c23 */ /* 0x100fe20008010856 */
[--C-:B------:R-:W-:Y:S01]  /*d000*/  FFMA.FTZ R28, R123, UR4, -R86.reuse ;  /* 0x000000047b1c7c23 */ /* 0x100fe20008010856 */
[----:B------:R-:W-:Y:S01]  /*d010*/  FMUL.FTZ R29, R4, UR4 ;  /* 0x00000004041d7c20 */ /* 0x000fe20008410000 */
[--C-:B------:R-:W-:Y:S01]  /*d020*/  FFMA.FTZ R3, R7, UR4, -R86.reuse ;  /* 0x0000000407037c23 */ /* 0x100fe20008010856 */
[----:B-1----:R-:W-:Y:S01]  /*d030*/  LOP3.LUT P0, RZ, R5, 0x4, RZ, 0xc0, !PT ;  /* 0x0000000405ff7812 */ /* 0x002fe2000780c0ff */
[----:B------:R-:W-:Y:S01]  /*d040*/  MUFU.EX2 R32, R32 ;  /* 0x0000002000207308 */ /* 0x000fe20000000800 */
[----:B------:R-:W-:Y:S01]  /*d050*/  IADD3 R4, PT, PT, R109, 0x6000, RZ ;  /* 0x000060006d047810 */ /* 0x000fe20007ffe0ff */
[--C-:B------:R-:W-:Y:S01]  /*d060*/  FFMA.FTZ R98, R128, UR4, -R87.reuse ;  /* 0x0000000480627c23 */ /* 0x100fe20008010857 */
[--C-:B------:R-:W-:Y:S01]  /*d070*/  FFMA.FTZ R91, R130, UR4, -R87.reuse ;  /* 0x00000004825b7c23 */ /* 0x100fe20008010857 */
        /* <DEDUP_REMOVED lines=9> */
[----:B------:R-:W-:Y:S01]  /*d110*/  @P0 IADD3 R33, PT, PT, R4, -0x20, RZ ;  /* 0xffffffe004210810 */ /* 0x000fe20007ffe0ff */
[--C-:B------:R-:W-:Y:S01]  /*d120*/  FFMA.FTZ R107, R104, UR4, -R87.reuse ;  /* 0x00000004686b7c23 */ /* 0x100fe20008010857 */
[--C-:B------:R-:W-:Y:S01]  /*d130*/  FFMA.FTZ R104, R108, UR4, -R87.reuse ;  /* 0x000000046c687c23 */ /* 0x100fe20008010857 */
[----:B------:R-:W-:Y:S01]  /*d140*/  MUFU.EX2 R30, R30 ;  /* 0x0000001e001e7308 */ /* 0x000fe20000000800 */
[--C-:B------:R-:W-:Y:S01]  /*d150*/  FFMA.FTZ R106, R106, UR4, -R87.reuse ;  /* 0x000000046a6a7c23 */ /* 0x100fe20008010857 */
[----:B------:R-:W4:Y:S01]  /*d160*/  LDSM.16.MT88.4 R12, [R33] ;  /* 0x00000000210c783b */ /* 0x000f220000004200 */
[----:B-1----:R-:W-:Y:S01]  /*d170*/  F2FP.BF16.F32.PACK_AB R4, R2, R32 ;  /* 0x000000200204723e */ /* 0x002fe200000010ff */
[----:B------:R-:W1:Y:S01]  /*d180*/  MUFU.EX2 R27, R27 ;  /* 0x0000001b001b7308 */ /* 0x000e620000000800 */
[--C-:B------:R-:W-:Y:S01]  /*d190*/  FFMA.FTZ R108, R103, UR4, -R86.reuse ;  /* 0x00000004676c7c23 */ /* 0x100fe20008010856 */
[----:B------:R-:W-:Y:S01]  /*d1a0*/  LDSM.16.MT88.4 R16, [R33+0x400] ;  /* 0x000400002110783b */ /* 0x000fe20000004200 */
[--C-:B------:R-:W-:Y:S01]  /*d1b0*/  FFMA.FTZ R105, R105, UR4, -R86.reuse ;  /* 0x0000000469697c23 */ /* 0x100fe20008010856 */
[----:B------:R-:W-:Y:S01]  /*d1c0*/  MUFU.EX2 R28, R28 ;  /* 0x0000001c001c7308 */ /* 0x000fe20000000800 */
[--C-:B------:R-:W-:Y:S01]  /*d1d0*/  FFMA.FTZ R85, R85, UR4, -R86.reuse ;  /* 0x0000000455557c23 */ /* 0x100fe20008010856 */
[----:B---3--:R-:W-:Y:S01]  /*d1e0*/  F2FP.BF16.F32.PACK_AB R6, R0, R25 ;  /* 0x000000190006723e */ /* 0x008fe200000010ff */
[----:B------:R-:W-:Y:S01]  /*d1f0*/  FFMA.FTZ R90, R90, UR4, -R86 ;  /* 0x000000045a5a7c23 */ /* 0x000fe20008010856 */
[----:B------:R-:W3:Y:S01]  /*d200*/  MUFU.EX2 R31, R31 ;  /* 0x0000001f001f7308 */ /* 0x000ee20000000800 */
[----:B------:R-:W-:Y:S01]  /*d210*/  FFMA.FTZ R96, R96, UR4, -R87 ;  /* 0x0000000460607c23 */ /* 0x000fe20008010857 */
[----:B------:R-:W-:-:S02]  /*d220*/  IADD3 R124, PT, PT, R88, -0x3, RZ ;  /* 0xfffffffd587c7810 */ /* 0x000fc40007ffe0ff */
[----:B------:R-:W5:Y:S01]  /*d230*/  MUFU.EX2 R29, R29 ;  /* 0x0000001d001d7308 */ /* 0x000f620000000800 */
[----:B-1----:R-:W-:-:S03]  /*d240*/  F2FP.BF16.F32.PACK_AB R5, R27, R30 ;  /* 0x0000001e1b05723e */ /* 0x002fc600000010ff */
[----:B------:R-:W1:Y:S04]  /*d250*/  MUFU.EX2 R3, R3 ;  /* 0x0000000300037308 */ /* 0x000e680000000800 */
[----:B------:R-:W-:Y:S01]  /*d260*/  MUFU.EX2 R98, R98 ;  /* 0x0000006200627308 */ /* 0x000fe20000000800 */
[-C--:B---3--:R-:W-:Y:S01]  /*d270*/  FMUL.FTZ R80, R80, R31.reuse ;  /* 0x0000001f50507220 */ /* 0x088fe20000410000 */
[-C--:B------:R-:W-:Y:S01]  /*d280*/  FMUL.FTZ R81, R81, R31.reuse ;  /* 0x0000001f51517220 */ /* 0x080fe20000410000 */
[-C--:B------:R-:W-:Y:S01]  /*d290*/  FMUL.FTZ R36, R36, R31.reuse ;  /* 0x0000001f24247220 */ /* 0x080fe20000410000 */
[----:B------:R-:W-:Y:S01]  /*d2a0*/  FMUL.FTZ R37, R37, R31 ;  /* 0x0000001f25257220 */ /* 0x000fe20000410000 */
[-C--:B-----5:R-:W-:Y:S01]  /*d2b0*/  FMUL.FTZ R82, R82, R29.reuse ;  /* 0x0000001d52527220 */ /* 0x0a0fe20000410000 */
        /* <DEDUP_REMOVED lines=10> */
[C---:B--2---:R-:W-:Y:S01]  /*d360*/  HMMA.16816.F32.BF16 R80, R4.reuse, R8, R80 ;  /* 0x000000080450723c */ /* 0x044fe20000041850 */
        /* <DEDUP_REMOVED lines=15> */
[C---:B----4-:R-:W-:Y:S01]  /*d460*/  HMMA.16816.F32.BF16 R40, R4.reuse, R12, R40 ;  /* 0x0000000c0428723c */ /* 0x050fe20000041828 */
        /* <DEDUP_REMOVED lines=38> */
[C---:B------:R-:W-:Y:S01]  /*d6d0*/  HMMA.16816.F32.BF16 R52, R4.reuse, R10, R52 ;  /* 0x0000000a0434723c */ /* 0x040fe20000041834 */
[----:B------:R-:W5:Y:S01]  /*d6e0*/  LDSM.16.MT88.4 R8, [R109+0x8000] ;  /* 0x008000006d08783b */ /* 0x000f620000004200 */
[----:B------:R-:W-:Y:S01]  /*d6f0*/  FADD.FTZ R3, R3, R28 ;  /* 0x0000001c03037221 */ /* 0x000fe20000010000 */
[----:B------:R-:W-:Y:S04]  /*d700*/  MUFU.EX2 R107, R107 ;  /* 0x0000006b006b7308 */ /* 0x000fe80000000800 */
[----:B------:R-:W1:Y:S01]  /*d710*/  MUFU.EX2 R104, R104 ;  /* 0x0000006800687308 */ /* 0x000e620000000800 */
[C---:B--2---:R-:W-:Y:S03]  /*d720*/  HMMA.16816.F32.BF16 R56, R4.reuse, R12, R56 ;  /* 0x0000000c0438723c */ /* 0x044fe60000041838 */
[----:B------:R-:W-:Y:S04]  /*d730*/  MUFU.EX2 R106, R106 ;  /* 0x0000006a006a7308 */ /* 0x000fe80000000800 */
[----:B------:R-:W-:Y:S01]  /*d740*/  MUFU.EX2 R108, R108 ;  /* 0x0000006c006c7308 */ /* 0x000fe20000000800 */
[C---:B------:R-:W-:Y:S01]  /*d750*/  HMMA.16816.F32.BF16 R60, R4.reuse, R14, R60 ;  /* 0x0000000e043c723c */ /* 0x040fe2000004183c */
[----:B------:R-:W2:Y:S02]  /*d760*/  LDSM.16.MT88.4 R12, [R33+0x2000] ;  /* 0x00200000210c783b */ /* 0x000ea40000004200 */
[----:B------:R-:W-:Y:S05]  /*d770*/  MUFU.EX2 R85, R85 ;  /* 0x0000005500557308 */ /* 0x000fea0000000800 */
[C---:B-----5:R-:W-:Y:S08]  /*d780*/  HMMA.16816.F32.BF16 R64, R4.reuse, R8, R64 ;  /* 0x000000080440723c */ /* 0x060ff00000041840 */
        /* <DEDUP_REMOVED lines=11> */
[----:B------:R-:W-:Y:S01]  /*d840*/  FADD.FTZ R91, R91, R98 ;  /* 0x000000625b5b7221 */ /* 0x000fe20000010000 */
[----:B------:R-:W-:Y:S01]  /*d850*/  MOV R3, R24 ;  /* 0x0000001800037202 */ /* 0x000fe20000000f00 */
[----:B------:R-:W-:-:S02]  /*d860*/  FADD.FTZ R100, R97, R100 ;  /* 0x0000006461647221 */ /* 0x000fc40000010000 */
        /* <DEDUP_REMOVED lines=14> */
[----:B------:R-:W-:Y:S01]  /*d950*/  FFMA.FTZ R13, R122, UR4, -R87 ;  /* 0x000000047a0d7c23 */ /* 0x000fe20008010857 */
[--C-:B------:R-:W-:Y:S01]  /*d960*/  FFMA.FTZ R122, R99, UR4, -R86.reuse ;  /* 0x00000004637a7c23 */ /* 0x100fe20008010856 */
[----:B------:R-:W-:-:S02]  /*d970*/  FFMA.FTZ R12, R101, UR4, -R86 ;  /* 0x00000004650c7c23 */ /* 0x000fc40008010856 */
[----:B------:R-:W-:Y:S03]  /*d980*/  MUFU.EX2 R99, R13 ;  /* 0x0000000d00637308 */ /* 0x000fe60000000800 */
[C---:B------:R-:W-:Y:S01]  /*d990*/  HMMA.16816.F32.BF16 R60, R4.reuse, R14, R60 ;  /* 0x0000000e043c723c */ /* 0x040fe2000004183c */
[----:B------:R-:W-:Y:S04]  /*d9a0*/  MUFU.EX2 R122, R122 ;  /* 0x0000007a007a7308 */ /* 0x000fe80000000800 */
[----:B------:R-:W2:Y:S03]  /*d9b0*/  MUFU.EX2 R101, R105 ;  /* 0x0000006900657308 */ /* 0x000ea60000000800 */
[C---:B-1----:R-:W-:Y:S01]  /*d9c0*/  HMMA.16816.F32.BF16 R72, R4.reuse, R20, R72 ;  /* 0x000000140448723c */ /* 0x042fe20000041848 */
[----:B------:R1:W5:Y:S07]  /*d9d0*/  MUFU.EX2 R103, R12 ;  /* 0x0000000c00677308 */ /* 0x00036e0000000800 */
[C---:B---3--:R-:W-:Y:S01]  /*d9e0*/  HMMA.16816.F32.BF16 R64, R4.reuse, R8, R64 ;  /* 0x000000080440723c */ /* 0x048fe20000041840 */
[----:B-1----:R-:W1:Y:S07]  /*d9f0*/  LDSM.16.MT88.4 R12, [R33+0x1800] ;  /* 0x00180000210c783b */ /* 0x002e6e0000004200 */
[C---:B------:R-:W-:Y:S01]  /*da00*/  HMMA.16816.F32.BF16 R68, R4.reuse, R10, R68 ;  /* 0x0000000a0444723c */ /* 0x040fe20000041844 */
[----:B------:R-:W3:Y:S07]  /*da10*/  LDSM.16.MT88.4 R8, [R109+0x6800] ;  /* 0x006800006d08783b */ /* 0x000eee0000004200 */
[----:B------:R-:W-:Y:S01]  /*da20*/  HMMA.16816.F32.BF16 R76, R4, R22, R76 ;  /* 0x00000016044c723c */ /* 0x000fe2000004184c */
[----:B------:R-:W-:Y:S01]  /*da30*/  F2FP.BF16.F32.PACK_AB R4, R104, R107 ;  /* 0x0000006b6804723e */ /* 0x000fe200000010ff */
[----:B------:R-:W-:Y:S01]  /*da40*/  LDSM.16.MT88.4 R20, [R109+0x7800] ;  /* 0x007800006d14783b */ /* 0x000fe20000004200 */
[----:B--2---:R-:W-:Y:S01]  /*da50*/  F2FP.BF16.F32.PACK_AB R5, R101, R122 ;  /* 0x0000007a6505723e */ /* 0x004fe200000010ff */
[----:B------:R-:W-:Y:S01]  /*da60*/  FADD.FTZ R107, R107, R84 ;  /* 0x000000546b6b7221 */ /* 0x000fe20000010000 */
[----:B------:R-:W-:Y:S01]  /*da70*/  F2FP.BF16.F32.PACK_AB R6, R99, R106 ;  /* 0x0000006a6306723e */ /* 0x000fe200000010ff */
[----:B------:R-:W-:Y:S01]  /*da80*/  FADD.FTZ R122, R122, R95 ;  /* 0x0000005f7a7a7221 */ /* 0x000fe20000010000 */
[----:B-----5:R-:W-:Y:S01]  /*da90*/  F2FP.BF16.F32.PACK_AB R7, R108, R103 ;  /* 0x000000676c07723e */ /* 0x020fe200000010ff */
        /* <DEDUP_REMOVED lines=10> */
[C---:B-1----:R-:W-:Y:S01]  /*db40*/  HMMA.16816.F32.BF16 R56, R4.reuse, R12, R56 ;  /* 0x0000000c0438723c */ /* 0x042fe20000041838 */
[--C-:B------:R-:W-:Y:S01]  /*db50*/  FFMA.FTZ R13, R92, UR4, -R87.reuse ;  /* 0x000000045c0d7c23 */ /* 0x100fe20008010857 */
[--C-:B------:R-:W-:Y:S01]  /*db60*/  FFMA.FTZ R92, R34, UR4, -R86.reuse ;  /* 0x00000004225c7c23 */ /* 0x100fe20008010856 */
[----:B------:R-:W-:Y:S01]  /*db70*/  FFMA.FTZ R86, R35, UR4, -R86 ;  /* 0x0000000423567c23 */ /* 0x000fe20008010856 */
[--C-:B------:R-:W-:Y:S01]  /*db80*/  FFMA.FTZ R12, R94, UR4, -R87.reuse ;  /* 0x000000045e0c7c23 */ /* 0x100fe20008010857 */
[----:B------:R-:W-:Y:S03]  /*db90*/  MUFU.EX2 R35, R90 ;  /* 0x0000005a00237308 */ /* 0x000fe60000000800 */
[C---:B---3--:R-:W-:Y:S01]  /*dba0*/  HMMA.16816.F32.BF16 R80, R4.reuse, R8, R80 ;  /* 0x000000080450723c */ /* 0x048fe20000041850 */
[----:B------:R-:W-:Y:S04]  /*dbb0*/  MUFU.EX2 R94, R96 ;  /* 0x00000060005e7308 */ /* 0x000fe80000000800 */
[----:B------:R-:W-:Y:S03]  /*dbc0*/  MUFU.EX2 R92, R92 ;  /* 0x0000005c005c7308 */ /* 0x000fe60000000800 */
[C---:B------:R-:W-:Y:S01]  /*dbd0*/  HMMA.16816.F32.BF16 R36, R4.reuse, R10, R36 ;  /* 0x0000000a0424723c */ /* 0x040fe20000041824 */
[----:B------:R-:W1:Y:S01]  /*dbe0*/  LDSM.16.MT88.4 R8, [R109+0x8800] ;  /* 0x008800006d08783b */ /* 0x000e620000004200 */
[----:B------:R-:W-:Y:S06]  /*dbf0*/  MUFU.EX2 R86, R86 ;  /* 0x0000005600567308 */ /* 0x000fec0000000800 */
[----:B------:R-:W-:Y:S01]  /*dc00*/  HMMA.16816.F32.BF16 R60, R4, R14, R60 ;  /* 0x0000000e043c723c */ /* 0x000fe2000004183c */
[----:B------:R-:W-:-:S02]  /*dc10*/  FFMA.FTZ R14, R89, UR4, -R87 ;  /* 0x00000004590e7c23 */ /* 0x000fc40008010857 */
[----:B------:R-:W3:Y:S04]  /*dc20*/  MUFU.EX2 R89, R12 ;  /* 0x0000000c00597308 */ /* 0x000ee80000000800 */
[----:B------:R-:W-:Y:S01]  /*dc30*/  MUFU.EX2 R87, R13 ;  /* 0x0000000d00577308 */ /* 0x000fe20000000800 */
[C---:B--2---:R-:W-:Y:S03]  /*dc40*/  HMMA.16816.F32.BF16 R72, R4.reuse, R16, R72 ;  /* 0x000000100448723c */ /* 0x044fe60000041848 */
[----:B------:R2:W4:Y:S05]  /*dc50*/  MUFU.EX2 R34, R14 ;  /* 0x0000000e00227308 */ /* 0x00052a0000000800 */
[C---:B------:R-:W-:Y:S01]  /*dc60*/  HMMA.16816.F32.BF16 R76, R4.reuse, R18, R76 ;  /* 0x00000012044c723c */ /* 0x040fe2000004184c */
[----:B------:R-:W5:Y:S07]  /*dc70*/  LDSM.16.MT88.4 R16, [R109+0x7c00] ;  /* 0x007c00006d10783b */ /* 0x000f6e0000004200 */
[C---:B------:R-:W-:Y:S01]  /*dc80*/  HMMA.16816.F32.BF16 R48, R4.reuse, R20, R48 ;  /* 0x000000140430723c */ /* 0x040fe20000041830 */
[----:B--2---:R-:W-:Y:S07]  /*dc90*/  LDSM.16.MT88.4 R12, [R33+0x1c00] ;  /* 0x001c0000210c783b */ /* 0x004fee0000004200 */
[C---:B------:R-:W-:Y:S01]  /*dca0*/  HMMA.16816.F32.BF16 R52, R4.reuse, R22, R52 ;  /* 0x000000160434723c */ /* 0x040fe20000041834 */
[----:B------:R-:W2:Y:S07]  /*dcb0*/  LDSM.16.MT88.4 R20, [R33+0xc00] ;  /* 0x000c00002114783b */ /* 0x000eae0000004200 */
[C---:B-1----:R-:W-:Y:S08]  /*dcc0*/  HMMA.16816.F32.BF16 R64, R4.reuse, R8, R64 ;  /* 0x000000080440723c */ /* 0x042ff00000041840 */
[----:B------:R-:W-:Y:S01]  /*dcd0*/  HMMA.16816.F32.BF16 R68, R4, R10, R68 ;  /* 0x0000000a0444723c */ /* 0x000fe20000041844 */
[----:B------:R-:W1:Y:S01]  /*dce0*/  LDSM.16.MT88.4 R8, [R109+0x6c00] ;  /* 0x006c00006d08783b */ /* 0x000e620000004200 */
[----:B---3--:R-:W-:Y:S01]  /*dcf0*/  F2FP.BF16.F32.PACK_AB R4, R89, R94 ;  /* 0x0000005e5904723e */ /* 0x008fe200000010ff */
[----:B------:R-:W-:Y:S01]  /*dd00*/  FADD.FTZ R94, R94, R99 ;  /* 0x000000635e5e7221 */ /* 0x000fe20000010000 */
        /* <DEDUP_REMOVED lines=12> */
[----:B------:R-:W3:Y:S07]  /*ddd0*/  LDSM.16.MT88.4 R16, [R33+0x2c00] ;  /* 0x002c00002110783b */ /* 0x000eee0000004200 */
[C---:B--2---:R-:W-:Y:S08]  /*dde0*/  HMMA.16816.F32.BF16 R40, R4.reuse, R20, R40 ;  /* 0x000000140428723c */ /* 0x044ff00000041828 */
[C---:B------:R-:W-:Y:S08]  /*ddf0*/  HMMA.16816.F32.BF16 R44, R4.reuse, R22, R44 ;  /* 0x00000016042c723c */ /* 0x040ff0000004182c */
[C---:B-1----:R-:W-:Y:S08]  /*de00*/  HMMA.16816.F32.BF16 R80, R4.reuse, R8, R80 ;  /* 0x000000080450723c */ /* 0x042ff00000041850 */
[C---:B------:R-:W-:Y:S01]  /*de10*/  HMMA.16816.F32.BF16 R36, R4.reuse, R10, R36 ;  /* 0x0000000a0424723c */ /* 0x040fe20000041824 */
[----:B------:R-:W1:Y:S07]  /*de20*/  LDSM.16.MT88.4 R8, [R109+0x8c00] ;  /* 0x008c00006d08783b */ /* 0x000e6e0000004200 */
[C---:B------:R-:W-:Y:S08]  /*de30*/  HMMA.16816.F32.BF16 R56, R4.reuse, R12, R56 ;  /* 0x0000000c0438723c */ /* 0x040ff00000041838 */
[C---:B------:R-:W-:Y:S08]  /*de40*/  HMMA.16816.F32.BF16 R60, R4.reuse, R14, R60 ;  /* 0x0000000e043c723c */ /* 0x040ff0000004183c */
[C---:B---3--:R-:W-:Y:S08]  /*de50*/  HMMA.16816.F32.BF16 R72, R4.reuse, R16, R72 ;  /* 0x000000100448723c */ /* 0x048ff00000041848 */
[C---:B------:R-:W-:Y:S08]  /*de60*/  HMMA.16816.F32.BF16 R76, R4.reuse, R18, R76 ;  /* 0x00000012044c723c */ /* 0x040ff0000004184c */
[C---:B-1----:R-:W-:Y:S08]  /*de70*/  HMMA.16816.F32.BF16 R64, R4.reuse, R8, R64 ;  /* 0x000000080440723c */ /* 0x042ff00000041840 */
[----:B------:R-:W-:-:S15]  /*de80*/  HMMA.16816.F32.BF16 R68, R4, R10, R68 ;  /* 0x0000000a0444723c */ /* 0x000fde0000041844 */
[----:B------:R-:W-:-:S05]  /*de90*/  NOP ;  /* 0x0000000000007918 */ /* 0x000fca0000000000 */
.L_x_4467:
        /* <DEDUP_REMOVED lines=16> */
[----:B------:R-:W4:Y:S01]  /*dfa0*/  LDCU.64 UR8, c[0x0][0x3a0] ;  /* 0x00007400ff0877ac */ /* 0x000f220008000a00 */
[----:B------:R-:W2:Y:S01]  /*dfb0*/  LDCU.64 UR10, c[0x0][0x3a8] ;  /* 0x00007500ff0a77ac */ /* 0x000ea20008000a00 */
[----:B-1----:R-:W-:-:S12]  /*dfc0*/  ULEA UR5, UR5, UR12, 0x18 ;  /* 0x0000000c05057291 */ /* 0x002fd8000f8ec0ff */
.L_x_4477:
[----:B------:R-:W-:Y:S01]  /*dfd0*/  @!P1 IADD3 R11, P0, PT, RZ, -R123, RZ ;  /* 0x8000007bff0b9210 */ /* 0x000fe20007f1e0ff */
[----:B------:R-:W1:Y:S01]  /*dfe0*/  @!P1 LDC R6, c[0x0][0x3c0] ;  /* 0x0000f000ff069b82 */ /* 0x000e620000000800 */
[C---:B--2---:R-:W-:Y:S01]  /*dff0*/  LOP3.LUT R120, R108.reuse, 0x18, RZ, 0xc0, !PT ;  /* 0x000000186c787812 */ /* 0x044fe200078ec0ff */
[----:B------:R-:W-:Y:S06]  /*e000*/  DEPBAR.LE SB0, 0x0 ;  /* 0x000080000000791a */ /* 0x000fec0000000000 */
[----:B------:R-:W2:Y:S08]  /*e010*/  LDC R8, c[0x0][0x3c4] ;  /* 0x0000f100ff087b82 */ /* 0x000eb00000000800 */
[----:B------:R-:W-:Y:S01]  /*e020*/  BAR.SYNC.DEFER_BLOCKING 0x0 ;  /* 0x0000000000007b1d */ /* 0x000fe20000010000 */
[C---:B------:R-:W-:Y:S02]  /*e030*/  IMAD.SHL.U32 R4, R108.reuse, 0x20, RZ ;  /* 0x000000206c047824 */ /* 0x040fe400078e00ff */
[C---:B------:R-:W-:Y:S02]  /*e040*/  IMAD.SHL.U32 R111, R108.reuse, 0x10, RZ ;  /* 0x000000106c6f7824 */ /* 0x040fe400078e00ff */
[----:B------:R-:W-:Y:S01]  /*e050*/  IMAD.SHL.U32 R2, R108, 0x4, RZ ;  /* 0x000000046c027824 */ /* 0x000fe200078e00ff */
[----:B------:R-:W-:Y:S01]  /*e060*/  LOP3.LUT R3, R4, 0xc0, RZ, 0xc0, !PT ;  /* 0x000000c004037812 */ /* 0x000fe200078ec0ff */
[----:B------:R-:W-:Y:S01]  /*e070*/  IMAD.SHL.U32 R7, R108, 0x8, RZ ;  /* 0x000000086c077824 */ /* 0x000fe200078e00ff */
[----:B------:R-:W-:Y:S01]  /*e080*/  LOP3.LUT R5, R111, 0x100, RZ, 0xc0, !PT ;  /* 0x000001006f057812 */ /* 0x000fe200078ec0ff */
[----:B------:R-:W-:Y:S01]  /*e090*/  IMAD.MOV.U32 R9, RZ, RZ, R114 ;  /* 0x000000ffff097224 */ /* 0x000fe200078e0072 */
[----:B------:R-:W-:Y:S02]  /*e0a0*/  LOP3.LUT R3, R3, 0x18, R2, 0xf8, !PT ;  /* 0x0000001803037812 */ /* 0x000fe400078ef802 */
[----:B------:R-:W-:Y:S02]  /*e0b0*/  LOP3.LUT R126, R120, 0xd8, R7, 0x78, !PT ;  /* 0x000000d8787e7812 */ /* 0x000fe400078e7807 */
[----:B------:R-:W-:Y:S01]  /*e0c0*/  LOP3.LUT R5, R5, 0x20, R4, 0xf8, !PT ;  /* 0x0000002005057812 */ /* 0x000fe200078ef804 */
[----:B------:R-:W-:Y:S01]  /*e0d0*/  IMAD.MOV.U32 R4, RZ, RZ, R115 ;  /* 0x000000ffff047224 */ /* 0x000fe200078e0073 */
[----:B------:R-:W-:Y:S01]  /*e0e0*/  LOP3.LUT R126, R126, 0x1f20, R7, 0xf8, !PT ;  /* 0x00001f207e7e7812 */ /* 0x000fe200078ef807 */
[----:B-1----:R-:W-:Y:S01]  /*e0f0*/  @!P1 IMAD.SHL.U32 R10, R6, 0x40, RZ ;  /* 0x00000040060a9824 */ /* 0x002fe200078e00ff */
[----:B------:R-:W-:Y:S03]  /*e100*/  LOP3.LUT R2, R3, 0x8, R108, 0x78, !PT ;  /* 0x0000000803027812 */ /* 0x000fe600078e786c */
        /* <DEDUP_REMOVED lines=8> */
[----:B------:R-:W-:Y:S02]  /*e190*/  IABS R11, R7 ;  /* 0x00000007000b7213 */ /* 0x000fe40000000000 */
        /* <DEDUP_REMOVED lines=17> */
[----:B------:R-:W1:Y:S02]  /*e2b0*/  LDC.64 R6, c[0x0][0x3c0] ;  /* 0x0000f000ff067b82 */ /* 0x000e640000000a00 */
        /* <DEDUP_REMOVED lines=24> */
[----:B------:R-:W2:Y:S03]  /*e440*/  LDG.E R12, desc[UR6][R18.64] ;  /* 0x00000006120c7981 */ /* 0x000ea6000c1e1900 */
[-C--:B-1----:R-:W-:Y:S01]  /*e450*/  IMAD.WIDE.U32 R14, R11, R6.reuse, RZ ;  /* 0x000000060b0e7225 */ /* 0x082fe200078e00ff */
[----:B------:R-:W2:Y:S02]  /*e460*/  LDG.E R3, desc[UR6][R16.64] ;  /* 0x0000000610037981 */ /* 0x000ea4000c1e1900 */
[----:B------:R-:W-:Y:S05]  /*e470*/  SHF.R.S32.HI R13, RZ, 0x1f, R11 ;  /* 0x0000001fff0d7819 */ /* 0x000fea000001140b */
[----:B------:R-:W-:Y:S04]  /*e480*/  IMAD R10, R13, R6, RZ ;  /* 0x000000060d0a7224 */ /* 0x000fe800078e02ff */
        /* <DEDUP_REMOVED lines=10> */
.L_x_4474:
[----:B------:R-:W-:Y:S02]  /*e530*/  LEA R126, R126, UR5, 0x1 ;  /* 0x000000057e7e7c11 */ /* 0x000fe4000f8e08ff */
[C---:B------:R-:W-:Y:S02]  /*e540*/  LEA R12, P0, R6.reuse, R114, 0x6 ;  /* 0x00000072060c7211 */ /* 0x040fe400078030ff */
[----:B------:R-:W-:Y:S01]  /*e550*/  LOP3.LUT R2, R5, R2, RZ, 0xfc, !PT ;  /* 0x0000000205027212 */ /* 0x000fe200078efcff */
[----:B------:R-:W-:Y:S01]  /*e560*/  @!PT LDS RZ, [RZ] ;  /* 0x00000000fffff984 */ /* 0x000fe20000000800 */
[----:B------:R-:W-:Y:S01]  /*e570*/  @!PT LDS RZ, [RZ] ;  /* 0x00000000fffff984 */ /* 0x000fe20000000800 */
[----:B------:R-:W-:Y:S01]  /*e580*/  @!PT LDS RZ, [RZ] ;  /* 0x00000000fffff984 */ /* 0x000fe20000000800 */
[----:B------:R-:W-:Y:S01]  /*e590*/  LDGSTS.E.BYPASS.LTC128B.128 [R126+0x6000], desc[UR6][R114.64] ;  /* 0x06000000727e7fae */ /* 0x000fe2000b981a06 */
[----:B------:R-:W-:Y:S01]  /*e5a0*/  LEA.HI.X R13, R6, R115, R8, 0x6, P0 ;  /* 0x00000073060d7211 */ /* 0x000fe200000f3408 */
[----:B------:R-:W-:Y:S01]  /*e5b0*/  IMAD.MOV.U32 R5, RZ, RZ, 0x20 ;  /* 0x00000020ff057424 */ /* 0x000fe200078e00ff */
[----:B------:R-:W-:Y:S01]  /*e5c0*/  LEA R84, R2, UR5, 0x1 ;  /* 0x0000000502547c11 */ /* 0x000fe2000f8e08ff */
[----:B------:R-:W-:Y:S01]  /*e5d0*/  LDGSTS.E.BYPASS.LTC128B.128 [R126+0x7000], desc[UR6][R114.64+0x40] ;  /* 0x07000040727e7fae */ /* 0x000fe2000b981a06 */
[----:B------:R-:W-:Y:S02]  /*e5e0*/  LOP3.LUT P0, RZ, R108, 0x4, RZ, 0xc0, !PT ;  /* 0x000000046cff7812 */ /* 0x000fe4000780c0ff */
[----:B------:R-:W-:Y:S01]  /*e5f0*/  ISETP.NE.AND P2, PT, R124, 0x1, PT ;  /* 0x000000017c00780c */ /* 0x000fe20003f45270 */
[----:B------:R-:W-:Y:S01]  /*e600*/  LDGSTS.E.BYPASS.LTC128B.128 [R126+0x8000], desc[UR6][R114.64+0x80] ;  /* 0x08000080727e7fae */ /* 0x000fe2000b981a06 */
[----:B------:R-:W-:Y:S03]  /*e610*/  SEL R5, R5, 0xffffffe0, !P0 ;  /* 0xffffffe005057807 */ /* 0x000fe60004000000 */
[----:B------:R-:W-:Y:S02]  /*e620*/  LDGSTS.E.BYPASS.LTC128B.128 [R126+0x6800], desc[UR6][R12.64] ;  /* 0x068000000c7e7fae */ /* 0x000fe4000b981a06 */
[--C-:B------:R-:W-:Y:S02]  /*e630*/  IMAD.IADD R3, R110, 0x1, R5.reuse ;  /* 0x000000016e037824 */ /* 0x100fe400078e0205 */
[----:B------:R-:W-:Y:S01]  /*e640*/  LDGSTS.E.BYPASS.LTC128B.128 [R126+0x7800], desc[UR6][R12.64+0x40] ;  /* 0x078000400c7e7fae */ /* 0x000fe2000b981a06 */
[----:B------:R-:W-:Y:S03]  /*e650*/  IMAD.IADD R2, R84, 0x1, R5 ;  /* 0x0000000154027824 */ /* 0x000fe600078e0205 */
[----:B------:R1:W-:Y:S04]  /*e660*/  LDGSTS.E.BYPASS.LTC128B.128 [R126+0x8800], desc[UR6][R12.64+0x80] ;  /* 0x088000800c7e7fae */ /* 0x0003e8000b981a06 */
[----:B------:R-:W-:Y:S04]  /*e670*/  LDSM.16.M88.4 R32, [R110] ;  /* 0x000000006e20783b */ /* 0x000fe80000000200 */
[----:B------:R-:W2:Y:S04]  /*e680*/  LDSM.16.M88.4 R8, [R84+0x3000] ;  /* 0x003000005408783b */ /* 0x000ea80000000200 */
[----:B------:R-:W1:Y:S04]  /*e690*/  LDSM.16.M88.4 R16, [R84+0x3400] ;  /* 0x003400005410783b */ /* 0x000e680000000200 */
[----:B------:R-:W5:Y:S04]  /*e6a0*/  LDSM.16.M88.4 R24, [R84+0x3800] ;  /* 0x003800005418783b */ /* 0x000f680000000200 */
[----:B------:R-:W0:Y:S04]  /*e6b0*/  LDGDEPBAR ;  /* 0x00000000000079af */ /* 0x000e280000000000 */
[----:B------:R-:W3:Y:S04]  /*e6c0*/  LDSM.16.M88.4 R88, [R84+0x3c00] ;  /* 0x003c00005458783b */ /* 0x000ee80000000200 */
[----:B------:R-:W-:Y:S04]  /*e6d0*/  LDSM.16.M88.4 R92, [R3] ;  /* 0x00000000035c783b */ /* 0x000fe80000000200 */
[----:B------:R-:W4:Y:S04]  /*e6e0*/  LDSM.16.M88.4 R96, [R2+0x3000] ;  /* 0x003000000260783b */ /* 0x000f280000000200 */
[----:B------:R-:W4:Y:S04]  /*e6f0*/  LDSM.16.M88.4 R100, [R2+0x3400] ;  /* 0x003400000264783b */ /* 0x000f280000000200 */
[----:B------:R-:W-:Y:S01]  /*e700*/  LDSM.16.M88.4 R104, [R2+0x5c00] ;  /* 0x005c00000268783b */ /* 0x000fe20000000200 */
[C---:B--2---:R-:W-:Y:S08]  /*e710*/  HMMA.16816.F32.BF16 R4, R32.reuse, R8, RZ ;  /* 0x000000082004723c */ /* 0x044ff000000418ff */
[C---:B------:R-:W-:Y:S08]  /*e720*/  HMMA.16816.F32.BF16 R8, R32.reuse, R10, RZ ;  /* 0x0000000a2008723c */ /* 0x040ff000000418ff */
[C---:B-1----:R-:W-:Y:S08]  /*e730*/  HMMA.16816.F32.BF16 R12, R32.reuse, R16, RZ ;  /* 0x00000010200c723c */ /* 0x042ff000000418ff */
[C---:B------:R-:W-:Y:S08]  /*e740*/  HMMA.16816.F32.BF16 R16, R32.reuse, R18, RZ ;  /* 0x000000122010723c */ /* 0x040ff000000418ff */
[C---:B-----5:R-:W-:Y:S08]  /*e750*/  HMMA.16816.F32.BF16 R20, R32.reuse, R24, RZ ;  /* 0x000000182014723c */ /* 0x060ff000000418ff */
[C---:B------:R-:W-:Y:S08]  /*e760*/  HMMA.16816.F32.BF16 R24, R32.reuse, R26, RZ ;  /* 0x0000001a2018723c */ /* 0x040ff000000418ff */
[C---:B---3--:R-:W-:Y:S08]  /*e770*/  HMMA.16816.F32.BF16 R28, R32.reuse, R88, RZ ;  /* 0x00000058201c723c */ /* 0x048ff000000418ff */
[----:B------:R-:W-:Y:S01]  /*e780*/  HMMA.16816.F32.BF16 R32, R32, R90, RZ ;  /* 0x0000005a2020723c */ /* 0x000fe200000418ff */
[----:B------:R-:W1:Y:S07]  /*e790*/  LDSM.16.M88.4 R88, [R2+0x3800] ;  /* 0x003800000258783b */ /* 0x000e6e0000000200 */
[C---:B----4-:R-:W-:Y:S08]  /*e7a0*/  HMMA.16816.F32.BF16 R4, R92.reuse, R96, R4 ;  /* 0x000000605c04723c */ /* 0x050ff00000041804 */
        /* <DEDUP_REMOVED lines=24> */
[----:B------:R-:W-:Y:S03]  /*e930*/  LDSM.16.M88.4 R100, [R2+0x4c00] ;  /* 0x004c00000264783b */ /* 0x000fe60000000200 */
[C---:B--2---:R-:W-:Y:S08]  /*e940*/  HMMA.16816.F32.BF16 R4, R92.reuse, R96, R4 ;  /* 0x000000605c04723c */ /* 0x044ff00000041804 */
[C---:B------:R-:W-:Y:S01]  /*e950*/  HMMA.16816.F32.BF16 R8, R92.reuse, R98, R8 ;  /* 0x000000625c08723c */ /* 0x040fe20000041808 */
        /* <DEDUP_REMOVED lines=24> */
[C---:B--2---:R-:W-:Y:S01]  /*eae0*/  HMMA.16816.F32.BF16 R4, R96.reuse, R100, R4 ;  /* 0x000000646004723c */ /* 0x044fe20000041804 */
[----:B------:R-:W-:Y:S04]  /*eaf0*/  DEPBAR.LE SB0, 0x0 ;  /* 0x000080000000791a */ /* 0x000fe80000000000 */
[----:B------:R-:W-:Y:S03]  /*eb00*/  BAR.SYNC.DEFER_BLOCKING 0x0 ;  /* 0x0000000000007b1d */ /* 0x000fe60000010000 */
        /* <DEDUP_REMOVED lines=85> */
.L_x_4476:
        /* <DEDUP_REMOVED lines=10> */
[----:B------:R1:W-:Y:S04]  /*f100*/  LDGSTS.E.BYPASS.LTC128B.128 [R126+0x5800], desc[UR6][R86.64+0x80] ;  /* 0x05800080567e7fae */ /* 0x0003e8000b981a06 */
[----:B------:R-:W0:Y:S02]  /*f110*/  LDGDEPBAR ;  /* 0x00000000000079af */ /* 0x000e240000000000 */
.L_x_4475:
        /* <DEDUP_REMOVED lines=99> */
[--C-:B------:R-:W-:Y:S01]  /*f750*/  FFMA.FTZ R128, R27, UR4, -R102.reuse ;  /* 0x000000041b807c23 */ /* 0x100fe20008010866 */
[--C-:B------:R-:W-:Y:S01]  /*f760*/  FFMA.FTZ R134, R30, UR4, -R102.reuse ;  /* 0x000000041e867c23 */ /* 0x100fe20008010866 */
[----:B------:R-:W-:Y:S01]  /*f770*/  FFMA.FTZ R135, R31, UR4, -R102 ;  /* 0x000000041f877c23 */ /* 0x000fe20008010866 */
[C---:B-1----:R-:W-:Y:S01]  /*f780*/  HMMA.16816.F32.BF16 R8, R80.reuse, R88, R8 ;  /* 0x000000585008723c */ /* 0x042fe20000041808 */
[----:B------:R-:W-:Y:S04]  /*f790*/  MUFU.EX2 R103, R103 ;  /* 0x0000006700677308 */ /* 0x000fe80000000800 */
[--C-:B------:R-:W-:Y:S01]  /*f7a0*/  FFMA.FTZ R132, R28, UR4, -R100.reuse ;  /* 0x000000041c847c23 */ /* 0x100fe20008010864 */
[--C-:B------:R-:W-:Y:S01]  /*f7b0*/  FFMA.FTZ R133, R29, UR4, -R100.reuse ;  /* 0x000000041d857c23 */ /* 0x100fe20008010864 */
        /* <DEDUP_REMOVED lines=9> */
[C---:B----4-:R-:W-:Y:S01]  /*f850*/  HMMA.16816.F32.BF16 R40, R80.reuse, R92, R40 ;  /* 0x0000005c5028723c */ /* 0x050fe20000041828 */
[----:B------:R-:W-:Y:S03]  /*f860*/  LDSM.16.MT88.4 R28, [R6+0x1c00] ;  /* 0x001c0000061c783b */ /* 0x000fe60000004200 */
        /* <DEDUP_REMOVED lines=21> */
[----:B------:R-:W-:Y:S01]  /*f9c0*/  FFMA.FTZ R32, R32, UR4, -R100 ;  /* 0x0000000420207c23 */ /* 0x000fe20008010864 */
[----:B------:R-:W-:Y:S07]  /*f9d0*/  FFMA.FTZ R101, R2, R129, R101 ;  /* 0x0000008102657223 */ /* 0x000fee0000010065 */
[----:B------:R-:W-:Y:S01]  /*f9e0*/  MUFU.EX2 R130, R130 ;  /* 0x0000008200827308 */ /* 0x000fe20000000800 */
[----:B------:R-:W-:Y:S01]  /*f9f0*/  ISETP.NE.AND P0, PT, R124, RZ, PT ;  /* 0x000000ff7c00720c */ /* 0x000fe20003f05270 */
[----:B------:R-:W-:Y:S01]  /*fa00*/  FFMA.FTZ R99, R0, R127, R99 ;  /* 0x0000007f00637223 */ /* 0x000fe20000010063 */
[----:B------:R-:W-:Y:S07]  /*fa10*/  FADD.FTZ R101, R98, R101 ;  /* 0x0000006562657221 */ /* 0x000fee0000010000 */
        /* <DEDUP_REMOVED lines=13> */
[C---:B--2---:R-:W-:Y:S09]  /*faf0*/  HMMA.16816.F32.BF16 R56, R80.reuse, R92, R56 ;  /* 0x0000005c5038723c */ /* 0x044ff20000041838 */
[----:B------:R-:W-:Y:S10]  /*fb00*/  MUFU.EX2 R135, R135 ;  /* 0x0000008700877308 */ /* 0x000ff40000000800 */
[----:B------:R-:W-:Y:S01]  /*fb10*/  MUFU.EX2 R32, R32 ;  /* 0x0000002000207308 */ /* 0x000fe20000000800 */
        /* <DEDUP_REMOVED lines=38> */
[----:B------:R-:W-:Y:S01]  /*fd80*/  FFMA.FTZ R100, R33, UR4, -R100 ;  /* 0x0000000421647c23 */ /* 0x000fe20008010864 */
[----:B------:R-:W-:Y:S08]  /*fd90*/  LDSM.16.MT88.4 R24, [R109+0x7c00] ;  /* 0x007c00006d18783b */ /* 0x000ff00000004200 */
[----:B------:R-:W-:Y:S01]  /*fda0*/  MUFU.EX2 R90, R90 ;  /* 0x0000005a005a7308 */ /* 0x000fe20000000800 */
[C---:B------:R-:W-:Y:S09]  /*fdb0*/  HMMA.16816.F32.BF16 R44, R12.reuse, R82, R44 ;  /* 0x000000520c2c723c */ /* 0x040ff2000004182c */
[----:B------:R-:W3:Y:S01]  /*fdc0*/  MUFU.EX2 R91, R91 ;  /* 0x0000005b005b7308 */ /* 0x000ee20000000800 */
[----:B-1----:R-:W-:Y:S01]  /*fdd0*/  FADD.FTZ R0, R88, R7 ;  /* 0x0000000758007221 */ /* 0x002fe20000010000 */
[----:B------:R-:W1:Y:S08]  /*fde0*/  LDSM.16.MT88.4 R80, [R6+0x1400] ;  /* 0x001400000650783b */ /* 0x000e700000004200 */
[----:B------:R-:W4:Y:S01]  /*fdf0*/  MUFU.EX2 R33, R100 ;  /* 0x0000006400217308 */ /* 0x000f220000000800 */
[C---:B-----5:R-:W-:Y:S09]  /*fe00*/  HMMA.16816.F32.BF16 R48, R12.reuse, R16, R48 ;  /* 0x000000100c30723c */ /* 0x060ff20000041830 */
[----:B------:R-:W-:Y:S01]  /*fe10*/  MUFU.EX2 R35, R34 ;  /* 0x0000002200237308 */ /* 0x000fe20000000800 */
[----:B--2---:R-:W-:Y:S09]  /*fe20*/  FADD.FTZ R0, R89, R0 ;  /* 0x0000000059007221 */ /* 0x004ff20000010000 */
[----:B------:R-:W2:Y:S01]  /*fe30*/  MUFU.EX2 R102, R102 ;  /* 0x0000006600667308 */ /* 0x000ea20000000800 */
[C---:B------:R-:W-:Y:S01]  /*fe40*/  HMMA.16816.F32.BF16 R52, R12.reuse, R18, R52 ;  /* 0x000000120c34723c */ /* 0x040fe20000041834 */
[----:B------:R-:W5:Y:S02]  /*fe50*/  LDSM.16.MT88.4 R16, [R109+0x8400] ;  /* 0x008400006d10783b */ /* 0x000f640000004200 */
[----:B---3--:R-:W-:Y:S01]  /*fe60*/  FADD.FTZ R7, R91, R0 ;  /* 0x000000005b077221 */ /* 0x008fe20000010000 */
[----:B------:R-:W-:Y:S03]  /*fe70*/  MOV R0, R3 ;  /* 0x0000000300007202 */ /* 0x000fe60000000f00 */
[----:B------:R-:W-:Y:S01]  /*fe80*/  FADD.FTZ R7, R130, R7 ;  /* 0x0000000782077221 */ /* 0x000fe20000010000 */
[C---:B-1----:R-:W-:Y:S08]  /*fe90*/  HMMA.16816.F32.BF16 R56, R12.reuse, R80, R56 ;  /* 0x000000500c38723c */ /* 0x042ff00000041838 */
[C---:B------:R-:W-:Y:S01]  /*fea0*/  HMMA.16816.F32.BF16 R60, R12.reuse, R82, R60 ;  /* 0x000000520c3c723c */ /* 0x040fe2000004183c */
[----:B------:R-:W1:Y:S07]  /*feb0*/  LDSM.16.MT88.4 R80, [R6+0x2400] ;  /* 0x002400000650783b */ /* 0x000e6e0000004200 */
[C---:B-----5:R-:W-:Y:S08]  /*fec0*/  HMMA.16816.F32.BF16 R64, R12.reuse, R16, R64 ;  /* 0x000000100c40723c */ /* 0x060ff00000041840 */
[C---:B------:R-:W-:Y:S01]  /*fed0*/  HMMA.16816.F32.BF16 R68, R12.reuse, R18, R68 ;  /* 0x000000120c44723c */ /* 0x040fe20000041844 */
[----:B------:R-:W3:Y:S07]  /*fee0*/  LDSM.16.MT88.4 R16, [R109+0x6800] ;  /* 0x006800006d10783b */ /* 0x000eee0000004200 */
[C---:B-1----:R-:W-:Y:S08]  /*fef0*/  HMMA.16816.F32.BF16 R72, R12.reuse, R80, R72 ;  /* 0x000000500c48723c */ /* 0x042ff00000041848 */
[----:B------:R-:W-:Y:S03]  /*ff00*/  HMMA.16816.F32.BF16 R76, R12, R82, R76 ;  /* 0x000000520c4c723c */ /* 0x000fe6000004184c */
        /* <DEDUP_REMOVED lines=8> */
[----:B------:R-:W-:Y:S05]  /*ff90*/  FADD.FTZ R131, R128, R131 ;  /* 0x0000008380837221 */ /* 0x000fea0000010000 */
[C---:B------:R-:W-:Y:S01]  /*ffa0*/  HMMA.16816.F32.BF16 R36, R12.reuse, R18, R36 ;  /* 0x000000120c24723c */ /* 0x040fe20000041824 */
[----:B------:R-:W1:Y:S07]  /*ffb0*/  LDSM.16.MT88.4 R16, [R109+0x7800] ;  /* 0x007800006d10783b */ /* 0x000e6e0000004200 */
[C---:B------:R-:W-:Y:S08]  /*ffc0*/  HMMA.16816.F32.BF16 R40, R12.reuse, R20, R40 ;  /* 0x000000140c28723c */ /* 0x040ff00000041828 */
        /* <DEDUP_REMOVED lines=13> */
[----:B------:R-:W3:Y:S02]  /*100a0*/  LDSM.16.MT88.4 R20, [R6+0xc00] ;  /* 0x000c00000614783b */ /* 0x000ee40000004200 */
[----:B------:R-:W-:Y:S01]  /*100b0*/  F2FP.BF16.F32.PACK_AB R12, R133, R132 ;  /* 0x00000084850c723e */ /* 0x000fe200000010ff */
[----:B------:R-:W-:Y:S01]  /*100c0*/  FADD.FTZ R132, R132, R7 ;  /* 0x0000000784847221 */ /* 0x000fe20000010000 */
[----:B------:R-:W-:Y:S01]  /*100d0*/  F2FP.BF16.F32.PACK_AB R13, R135, R134 ;  /* 0x00000086870d723e */ /* 0x000fe200000010ff */
[----:B------:R-:W-:Y:S01]  /*100e0*/  FADD.FTZ R134, R134, R131 ;  /* 0x0000008386867221 */ /* 0x000fe20000010000 */
[----:B----4-:R-:W-:Y:S01]  /*100f0*/  F2FP.BF16.F32.PACK_AB R14, R33, R32 ;  /* 0x00000020210e723e */ /* 0x010fe200000010ff */
[----:B------:R-:W-:Y:S01]  /*10100*/  FADD.FTZ R133, R133, R132 ;  /* 0x0000008485857221 */ /* 0x000fe20000010000 */
[----:B--2---:R-:W-:Y:S01]  /*10110*/  F2FP.BF16.F32.PACK_AB R15, R102, R35 ;  /* 0x00000023660f723e */ /* 0x004fe200000010ff */
        /* <DEDUP_REMOVED lines=8> */
[----:B------:R-:W2:Y:S07]  /*101a0*/  LDSM.16.MT88.4 R16, [R6+0x2c00] ;  /* 0x002c00000610783b */ /* 0x000eae0000004200 */
[C---:B---3--:R-:W-:Y:S08]  /*101b0*/  HMMA.16816.F32.BF16 R40, R12.reuse, R20, R40 ;  /* 0x000000140c28723c */ /* 0x048ff00000041828 */
        /* <DEDUP_REMOVED lines=9> */
[----:B------:R-:W-:Y:S08]  /*10250*/  @!UPT UIADD3 URZ, UPT, UPT, URZ, URZ, URZ ;  /* 0x000000fffffff290 */ /* 0x000ff0000fffe0ff */
[----:B------:R-:W-:Y:S11]  /*10260*/  @P0 BRA `(.L_x_4477) ;  /* 0xffffffdc00580947 */ /* 0x000ff6000383ffff */
.L_x_4473:
[----:B------:R-:W1:Y:S01]  /*10270*/  SHFL.BFLY PT, R10, R129, 0x2, 0x1f ;  /* 0x0c401f00810a7f89 */ /* 0x000e6200000e0000 */
[----:B------:R-:W-:Y:S01]  /*10280*/  ISETP.NE.AND P1, PT, R116, -0x1, PT ;  /* 0xffffffff7400780c */ /* 0x000fe20003f25270 */
[----:B------:R-:W2:Y:S01]  /*10290*/  LDC R31, c[0x0][0x434] ;  /* 0x00010d00ff1f7b82 */ /* 0x000ea20000000800 */
[----:B------:R-:W-:Y:S01]  /*102a0*/  BSSY.RECONVERGENT B0, `(.L_x_4478) ;  /* 0x00000b2000007945 */ /* 0x000fe20003800200 */
[----:B------:R-:W3:Y:S01]  /*102b0*/  SHFL.BFLY PT, R0, R127, 0x2, 0x1f ;  /* 0x0c401f007f007f89 */ /* 0x000ee200000e0000 */
[----:B------:R-:W4:Y:S05]  /*102c0*/  S2R R2, SR_TID.X ;  /* 0x0000000000027919 */ /* 0x000f2a0000002100 */
[----:B------:R-:W5:Y:S01]  /*102d0*/  S2UR UR8, SR_CTAID.X ;  /* 0x00000000000879c3 */ /* 0x000f620000002500 */
[----:B------:R-:W2:Y:S01]  /*102e0*/  S2R R29, SR_CTAID.Z ;  /* 0x00000000001d7919 */ /* 0x000ea20000002700 */
[----:B-1----:R-:W-:Y:S01]  /*102f0*/  FADD.FTZ R10, R10, R129 ;  /* 0x000000810a0a7221 */ /* 0x002fe20000010000 */
[----:B---3--:R-:W-:-:S04]  /*10300*/  FADD.FTZ R9, R0, R127 ;  /* 0x0000007f00097221 */ /* 0x008fc80000010000 */
[----:B------:R-:W1:Y:S04]  /*10310*/  SHFL.BFLY PT, R5, R10, 0x1, 0x1f ;  /* 0x0c201f000a057f89 */ /* 0x000e6800000e0000 */
[----:B------:R-:W3:Y:S01]  /*10320*/  SHFL.BFLY PT, R4, R9, 0x1, 0x1f ;  /* 0x0c201f0009047f89 */ /* 0x000ee200000e0000 */
[----:B-----5:R-:W-:Y:S01]  /*10330*/  USHF.L.U32 UR8, UR8, 0x6, URZ ;  /* 0x0000000608087899 */ /* 0x020fe200080006ff */
[C---:B----4-:R-:W-:Y:S02]  /*10340*/  SHF.L.U32 R0, R2.reuse, 0x1, RZ ;  /* 0x0000000102007819 */ /* 0x050fe400000006ff */
[----:B------:R-:W-:Y:S02]  /*10350*/  LOP3.LUT P5, RZ, R2, 0x3, RZ, 0xc0, !PT ;  /* 0x0000000302ff7812 */ /* 0x000fe400078ac0ff */
[----:B------:R-:W-:-:S04]  /*10360*/  LOP3.LUT R0, R0, 0x6, RZ, 0xc0, !PT ;  /* 0x0000000600007812 */ /* 0x000fc800078ec0ff */
[----:B------:R-:W-:Y:S01]  /*10370*/  LOP3.LUT R0, R0, 0x3e00, R111, 0xf8, !PT ;  /* 0x00003e0000007812 */ /* 0x000fe200078ef86f */
[----:B-1----:R-:W-:Y:S01]  /*10380*/  FADD.FTZ R6, R10, R5 ;  /* 0x000000050a067221 */ /* 0x002fe20000010000 */
[----:B------:R-:W-:Y:S01]  /*10390*/  SHF.L.U32 R5, R2, 0x3, RZ ;  /* 0x0000000302057819 */ /* 0x000fe200000006ff */
[----:B---3--:R-:W-:Y:S02]  /*103a0*/  FADD.FTZ R4, R9, R4 ;  /* 0x0000000409047221 */ /* 0x008fe40000010000 */
[----:B------:R-:W1:Y:S01]  /*103b0*/  MUFU.RCP R8, R6 ;  /* 0x0000000600087308 */ /* 0x000e620000001000 */
[----:B------:R-:W-:Y:S02]  /*103c0*/  FSETP.NE.FTZ.AND P4, PT, R6, RZ, PT ;  /* 0x000000ff0600720b */ /* 0x000fe40003f95000 */
[----:B------:R-:W-:Y:S02]  /*103d0*/  LOP3.LUT R120, R120, 0xc0, R5, 0xf8, !PT ;  /* 0x000000c078787812 */ /* 0x000fe400078ef805 */
[----:B------:R-:W-:-:S02]  /*103e0*/  FSETP.NE.FTZ.AND P3, PT, R4, RZ, PT ;  /* 0x000000ff0400720b */ /* 0x000fc40003f75000 */
[----:B------:R-:W-:Y:S01]  /*103f0*/  LOP3.LUT R9, R0, 0x20, R5, 0xf8, !PT ;  /* 0x0000002000097812 */ /* 0x000fe200078ef805 */
[----:B------:R-:W3:Y:S01]  /*10400*/  MUFU.RCP R7, R4 ;  /* 0x0000000400077308 */ /* 0x000ee20000001000 */
[----:B------:R-:W-:Y:S02]  /*10410*/  SHF.L.U32 R0, R2, 0x2, RZ ;  /* 0x0000000202007819 */ /* 0x000fe400000006ff */
[----:B------:R-:W-:Y:S02]  /*10420*/  LOP3.LUT R9, R9, R120, RZ, 0xfc, !PT ;  /* 0x0000007809097212 */ /* 0x000fe400078efcff */
[C---:B------:R-:W-:Y:S01]  /*10430*/  LOP3.LUT R10, R0.reuse, 0x20, RZ, 0xc0, !PT ;  /* 0x00000020000a7812 */ /* 0x040fe200078ec0ff */
[----:B------:R-:W4:Y:S01]  /*10440*/  @P4 LDC R33, c[0x0][0x458] ;  /* 0x00011600ff214b82 */ /* 0x000f220000000800 */
[----:B------:R-:W-:Y:S01]  /*10450*/  LEA R13, R9, UR5, 0x1 ;  /* 0x00000005090d7c11 */ /* 0x000fe2000f8e08ff */
[----:B------:R-:W-:Y:S01]  /*10460*/  @P4 MUFU.LG2 R28, R6 ;  /* 0x00000006001c4308 */ /* 0x000fe20000000c00 */
[----:B------:R-:W-:-:S02]  /*10470*/  LOP3.LUT R0, R0, 0x40, RZ, 0xc0, !PT ;  /* 0x0000004000007812 */ /* 0x000fc400078ec0ff */
[----:B-1----:R-:W-:Y:S02]  /*10480*/  FSEL R8, R8, 1, P4 ;  /* 0x3f80000008087808 */ /* 0x002fe40002000000 */
[C---:B------:R-:W-:Y:S01]  /*10490*/  IADD3 R15, PT, PT, R13.reuse, -R10, RZ ;  /* 0x8000000a0d0f7210 */ /* 0x040fe20007ffe0ff */
[----:B------:R-:W1:Y:S01]  /*104a0*/  @P3 LDC R26, c[0x0][0x458] ;  /* 0x00011600ff1a3b82 */ /* 0x000e620000000800 */
        /* <DEDUP_REMOVED lines=27> */
[C---:B------:R-:W-:Y:S01]  /*10660*/  FMUL.FTZ R56, R8.reuse, R56 ;  /* 0x0000003808387220 */ /* 0x040fe20000410000 */
[----:B------:R-:W-:Y:S01]  /*10670*/  F2FP.BF16.F32.PACK_AB R82, R83, R82 ;  /* 0x000000525352723e */ /* 0x000fe200000010ff */
        /* <DEDUP_REMOVED lines=19> */
[----:B------:R-:W-:Y:S01]  /*107b0*/  IADD3 R27, PT, PT, R15, -R0, RZ ;  /* 0x800000000f1b7210 */ /* 0x000fe20007ffe0ff */
[C---:B------:R-:W-:Y:S01]  /*107c0*/  FMUL.FTZ R70, R7.reuse, R70 ;  /* 0x0000004607467220 */ /* 0x040fe20000410000 */
[----:B------:R-:W-:Y:S01]  /*107d0*/  FMUL.FTZ R71, R7, R71 ;  /* 0x0000004707477220 */ /* 0x000fe20000410000 */
[----:B------:R-:W-:Y:S01]  /*107e0*/  F2FP.BF16.F32.PACK_AB R48, R49, R48 ;  /* 0x000000303130723e */ /* 0x000fe200000010ff */
[C---:B------:R-:W-:Y:S01]  /*107f0*/  FMUL.FTZ R72, R8.reuse, R72 ;  /* 0x0000004808487220 */ /* 0x040fe20000410000 */
[----:B------:R-:W-:Y:S01]  /*10800*/  F2FP.BF16.F32.PACK_AB R50, R51, R50 ;  /* 0x000000323332723e */ /* 0x000fe200000010ff */
[C---:B------:R-:W-:Y:S01]  /*10810*/  FMUL.FTZ R73, R8.reuse, R73 ;  /* 0x0000004908497220 */ /* 0x040fe20000410000 */
[C---:B------:R-:W-:Y:S01]  /*10820*/  FMUL.FTZ R74, R7.reuse, R74 ;  /* 0x0000004a074a7220 */ /* 0x040fe20000410000 */
[C---:B------:R-:W-:Y:S01]  /*10830*/  FMUL.FTZ R75, R7.reuse, R75 ;  /* 0x0000004b074b7220 */ /* 0x040fe20000410000 */
[----:B------:R-:W-:Y:S01]  /*10840*/  FMUL.FTZ R78, R7, R78 ;  /* 0x0000004e074e7220 */ /* 0x000fe20000410000 */
[----:B------:R-:W-:Y:S01]  /*10850*/  F2FP.BF16.F32.PACK_AB R52, R53, R52 ;  /* 0x000000343534723e */ /* 0x000fe200000010ff */
[----:B------:R-:W-:Y:S01]  /*10860*/  STS [R13], R80 ;  /* 0x000000500d007388 */ /* 0x000fe20000000800 */
[----:B------:R-:W-:Y:S01]  /*10870*/  F2FP.BF16.F32.PACK_AB R54, R55, R54 ;  /* 0x000000363736723e */ /* 0x000fe200000010ff */
[C---:B------:R-:W-:Y:S01]  /*10880*/  FMUL.FTZ R76, R8.reuse, R76 ;  /* 0x0000004c084c7220 */ /* 0x040fe20000410000 */
[----:B------:R-:W-:Y:S01]  /*10890*/  FMUL.FTZ R77, R8, R77 ;  /* 0x0000004d084d7220 */ /* 0x000fe20000410000 */
[----:B------:R-:W-:Y:S01]  /*108a0*/  STS [R13+0x200], R82 ;  /* 0x000200520d007388 */ /* 0x000fe20000000800 */
[----:B------:R-:W-:Y:S01]  /*108b0*/  FMUL.FTZ R7, R7, R79 ;  /* 0x0000004f07077220 */ /* 0x000fe20000410000 */
[----:B------:R-:W-:Y:S01]  /*108c0*/  F2FP.BF16.F32.PACK_AB R56, R57, R56 ;  /* 0x000000383938723e */ /* 0x000fe200000010ff */
[----:B------:R-:W3:Y:S01]  /*108d0*/  LDC.U8 R8, c[0x0][0x548] ;  /* 0x00015200ff087b82 */ /* 0x000ee20000000000 */
[----:B------:R-:W-:Y:S01]  /*108e0*/  F2FP.BF16.F32.PACK_AB R58, R59, R58 ;  /* 0x0000003a3b3a723e */ /* 0x000fe200000010ff */
[----:B------:R5:W-:Y:S01]  /*108f0*/  STS [R15+0x10], R36 ;  /* 0x000010240f007388 */ /* 0x000be20000000800 */
[----:B------:R-:W-:Y:S01]  /*10900*/  F2FP.BF16.F32.PACK_AB R60, R61, R60 ;  /* 0x0000003c3d3c723e */ /* 0x000fe200000010ff */
[----:B------:R-:W2:Y:S01]  /*10910*/  @P3 MUFU.LG2 R4, R4 ;  /* 0x0000000400043308 */ /* 0x000ea20000000c00 */
[----:B------:R-:W-:Y:S01]  /*10920*/  F2FP.BF16.F32.PACK_AB R62, R63, R62 ;  /* 0x0000003e3f3e723e */ /* 0x000fe200000010ff */
[----:B------:R-:W-:Y:S01]  /*10930*/  STS [R15+0x210], R38 ;  /* 0x000210260f007388 */ /* 0x000fe20000000800 */
[----:B------:R-:W-:Y:S01]  /*10940*/  F2FP.BF16.F32.PACK_AB R64, R65, R64 ;  /* 0x000000404140723e */ /* 0x000fe200000010ff */
[----:B------:R-:W5:Y:S01]  /*10950*/  @P1 LDC.64 R10, c[0x0][0x408] ;  /* 0x00010200ff0a1b82 */ /* 0x000f620000000a00 */
        /* <DEDUP_REMOVED lines=11> */
[----:B--2---:R-:W-:Y:S01]  /*10a10*/  @P3 FMUL.FTZ R4, R4, 0.69314718246459960938 ;  /* 0x3f31721804043820 */ /* 0x004fe20000410000 */
[----:B---3--:R-:W-:-:S02]  /*10a20*/  ISETP.NE.AND P2, PT, R8, RZ, PT ;  /* 0x000000ff0800720c */ /* 0x008fc40003f45270 */
[----:B------:R-:W-:Y:S01]  /*10a30*/  STS [R13+0x1000], R48 ;  /* 0x001000300d007388 */ /* 0x000fe20000000800 */
[----:B------:R-:W2:Y:S01]  /*10a40*/  @!P1 LDC.64 R8, c[0x0][0x400] ;  /* 0x00010000ff089b82 */ /* 0x000ea20000000a00 */
[C---:B------:R-:W-:Y:S02]  /*10a50*/  ISETP.NE.OR P0, PT, R116.reuse, -0x1, !P2 ;  /* 0xffffffff7400780c */ /* 0x040fe40005705670 */
[----:B------:R-:W-:Y:S01]  /*10a60*/  STS [R13+0x1200], R50 ;  /* 0x001200320d007388 */ /* 0x000fe20000000800 */
[----:B-----5:R-:W-:Y:S01]  /*10a70*/  @P1 IMAD.WIDE.U32 R36, R116, R10, RZ ;  /* 0x0000000a74241225 */ /* 0x020fe200078e00ff */
[----:B------:R-:W-:Y:S02]  /*10a80*/  MOV R10, 0x7f800000 ;  /* 0x7f800000000a7802 */ /* 0x000fe40000000f00 */
[----:B------:R-:W-:Y:S03]  /*10a90*/  STS [R15+0x1010], R52 ;  /* 0x001010340f007388 */ /* 0x000fe60000000800 */
[----:B------:R-:W3:Y:S01]  /*10aa0*/  @!P2 LDC R24, c[0x0][0x3e0] ;  /* 0x0000f800ff18ab82 */ /* 0x000ee20000000800 */
        /* <DEDUP_REMOVED lines=13> */
[----:B------:R-:W-:Y:S06]  /*10b80*/  BAR.SYNC.DEFER_BLOCKING 0x0 ;  /* 0x0000000000007b1d */ /* 0x000fec0000010000 */
[----:B------:R-:W2:Y:S02]  /*10b90*/  S2R R0, SR_CTAID.Y ;  /* 0x0000000000007919 */ /* 0x000ea40000002600 */
[----:B-----5:R-:W5:Y:S08]  /*10ba0*/  @P2 LDC R25, c[0x0][0x454] ;  /* 0x00011500ff192b82 */ /* 0x020f700000000800 */
[----:B----4-:R-:W4:Y:S01]  /*10bb0*/  LDC.64 R6, c[0x0][0x408] ;  /* 0x00010200ff067b82 */ /* 0x010f220000000a00 */
[----:B------:R4:W4:Y:S04]  /*10bc0*/  LDS.128 R20, [R126+0x800] ;  /* 0x000800007e147984 */ /* 0x0009280000000c00 */
[----:B------:R4:W4:Y:S04]  /*10bd0*/  LDS.128 R16, [R126+0x1800] ;  /* 0x001800007e107984 */ /* 0x0009280000000c00 */
[----:B------:R4:W4:Y:S01]  /*10be0*/  LDS.128 R12, [R126+0x2800] ;  /* 0x002800007e0c7984 */ /* 0x0009220000000c00 */
[----:B--2---:R-:W-:Y:S01]  /*10bf0*/  @!P1 IMAD.WIDE.U32 R34, R0, R8, RZ ;  /* 0x0000000800229225 */ /* 0x004fe200078e00ff */
[----:B------:R-:W-:-:S03]  /*10c00*/  MOV R8, 0x7f800000 ;  /* 0x7f80000000087802 */ /* 0x000fc60000000f00 */
[----:B-1----:R-:W-:Y:S01]  /*10c10*/  @P3 FFMA.FTZ R8, R3, R26, R4 ;  /* 0x0000001a03083223 */ /* 0x002fe20000010004 */
[----:B------:R-:W-:Y:S01]  /*10c20*/  LOP3.LUT R26, R5, 0x18, RZ, 0xc0, !PT ;  /* 0x00000018051a7812 */ /* 0x000fe200078ec0ff */
[----:B------:R-:W-:Y:S02]  /*10c30*/  @!P1 IMAD R9, R0, R9, R35 ;  /* 0x0000000900099224 */ /* 0x000fe400078e0223 */
[----:B------:R-:W-:Y:S02]  /*10c40*/  @P1 IMAD R9, R116, R11, R37 ;  /* 0x0000000b74091224 */ /* 0x000fe400078e0225 */
[----:B------:R-:W-:Y:S01]  /*10c50*/  @P4 FMUL.FTZ R11, R28, 0.69314718246459960938 ;  /* 0x3f3172181c0b4820 */ /* 0x000fe20000410000 */
[C---:B---3--:R-:W-:Y:S02]  /*10c60*/  @!P2 IMAD R24, R0.reuse, R24, R29 ;  /* 0x000000180018a224 */ /* 0x048fe400078e021d */
[----:B------:R-:W-:Y:S02]  /*10c70*/  @!P0 IMAD R116, R0, R31, RZ ;  /* 0x0000001f00748224 */ /* 0x000fe400078e02ff */
[----:B------:R-:W-:Y:S01]  /*10c80*/  @P4 FFMA.FTZ R10, R84, R33, R11 ;  /* 0x00000021540a4223 */ /* 0x000fe2000001000b */
[----:B------:R-:W-:Y:S01]  /*10c90*/  @!P2 IMAD R24, R24, R31, RZ ;  /* 0x0000001f1818a224 */ /* 0x000fe200078e02ff */
[----:B------:R-:W-:Y:S01]  /*10ca0*/  SHF.R.U32.HI R0, RZ, 0x2, R2 ;  /* 0x00000002ff007819 */ /* 0x000fe20000011602 */
[----:B-----5:R-:W-:Y:S01]  /*10cb0*/  @P2 IMAD R24, R29, R25, R116 ;  /* 0x000000191d182224 */ /* 0x020fe200078e0274 */
        /* <DEDUP_REMOVED lines=16> */
.L_x_4479:
[----:B------:R-:W-:Y:S05]  /*10dc0*/  BSYNC.RECONVERGENT B0 ;  /* 0x0000000000007941 */ /* 0x000fea0003800200 */
.L_x_4478:
[----:B------:R-:W-:Y:S01]  /*10dd0*/  MOV R27, RZ ;  /* 0x000000ff001b7202 */ /* 0x000fe20000000f00 */
[----:B------:R-:W2:Y:S01]  /*10de0*/  LDCU.64 UR4, c[0x0][0x410] ;  /* 0x00008200ff0477ac */ /* 0x000ea20008000a00 */
[----:B------:R-:W-:Y:S01]  /*10df0*/  @P1 MOV R34, R36 ;  /* 0x0000002400221202 */ /* 0x000fe20000000f00 */
[----:B------:R-:W-:Y:S01]  /*10e00*/  VIADD R117, R117, -UR8 ;  /* 0x8000000875757c36 */ /* 0x000fe20008000000 */
[----:B-1----:R-:W-:Y:S01]  /*10e10*/  IADD3 R3, PT, PT, R0, 0x20, RZ ;  /* 0x0000002000037810 */ /* 0x002fe20007ffe0ff */
[----:B----4-:R-:W-:Y:S01]  /*10e20*/  IMAD.WIDE.U32 R26, R6, UR8, R26 ;  /* 0x00000008061a7c25 */ /* 0x010fe2000f8e001a */
[----:B------:R-:W-:Y:S02]  /*10e30*/  BSSY.RECONVERGENT B0, `(.L_x_4480) ;  /* 0x0000015000007945 */ /* 0x000fe40003800200 */
[----:B------:R-:W-:Y:S01]  /*10e40*/  ISETP.GE.AND P1, PT, R3, R117, PT ;  /* 0x000000750300720c */ /* 0x000fe20003f26270 */
[----:B------:R-:W-:Y:S01]  /*10e50*/  IMAD R2, R7, UR8, R27 ;  /* 0x0000000807027c24 */ /* 0x000fe2000f8e021b */
[----:B------:R-:W-:-:S02]  /*10e60*/  IADD3 R4, P0, PT, R34, R26, RZ ;  /* 0x0000001a22047210 */ /* 0x000fc40007f1e0ff */
[----:B------:R1:W3:Y:S03]  /*10e70*/  LDS.128 R24, [R126] ;  /* 0x000000007e187984 */ /* 0x0002e60000000c00 */
[----:B------:R-:W-:Y:S01]  /*10e80*/  IMAD.X R5, R9, 0x1, R2, P0 ;  /* 0x0000000109057824 */ /* 0x000fe200000e0602 */
[----:B------:R-:W-:Y:S01]  /*10e90*/  ISETP.GE.AND P0, PT, R0, R117, PT ;  /* 0x000000750000720c */ /* 0x000fe20003f06270 */
[----:B------:R1:W4:Y:S01]  /*10ea0*/  LDS.128 R8, [R126+0x1000] ;  /* 0x001000007e087984 */ /* 0x0003220000000c00 */
[----:B--2---:R-:W-:-:S04]  /*10eb0*/  IMAD.WIDE.U32 R4, R29, UR4, R4 ;  /* 0x000000041d047c25 */ /* 0x004fc8000f8e0004 */
[----:B------:R-:W-:Y:S02]  /*10ec0*/  IMAD R33, R29, UR5, R5 ;  /* 0x000000051d217c24 */ /* 0x000fe4000f8e0205 */
[----:B------:R1:W2:Y:S05]  /*10ed0*/  LDS.128 R28, [R126+0x2000] ;  /* 0x002000007e1c7984 */ /* 0x0002aa0000000c00 */
[----:B------:R-:W-:Y:S05]  /*10ee0*/  @P0 BRA `(.L_x_4481) ;  /* 0x0000000000240947 */ /* 0x000fea0003800000 */
[----:B------:R-:W5:Y:S01]  /*10ef0*/  LDCU.64 UR4, c[0x0][0x3f0] ;  /* 0x00007e00ff0477ac */ /* 0x000f620008000a00 */
[----:B------:R-:W-:-:S05]  /*10f00*/  MOV R32, R4 ;  /* 0x0000000400207202 */ /* 0x000fca0000000f00 */
[----:B------:R-:W-:-:S04]  /*10f10*/  IMAD.WIDE.U32 R34, R0, R6, R32 ;  /* 0x0000000600227225 */ /* 0x000fc800078e0020 */
[----:B------:R-:W-:Y:S01]  /*10f20*/  IMAD R2, R0, R7, R35 ;  /* 0x0000000700027224 */ /* 0x000fe200078e0223 */
[----:B-----5:R-:W-:-:S04]  /*10f30*/  LEA R36, P0, R34, UR4, 0x1 ;  /* 0x0000000422247c11 */ /* 0x020fc8000f8008ff */
[----:B------:R-:W-:-:S05]  /*10f40*/  LEA.HI.X R37, R34, UR5, R2, 0x1, P0 ;  /* 0x0000000522257c11 */ /* 0x000fca00080f0c02 */
[----:B---3--:R3:W-:Y:S04]  /*10f50*/  STG.E.128 desc[UR6][R36.64], R24 ;  /* 0x0000001824007986 */ /* 0x0087e8000c101d06 */
[----:B----4-:R3:W-:Y:S04]  /*10f60*/  STG.E.128 desc[UR6][R36.64+0x40], R8 ;  /* 0x0000400824007986 */ /* 0x0107e8000c101d06 */
[----:B--2---:R3:W-:Y:S02]  /*10f70*/  STG.E.128 desc[UR6][R36.64+0x80], R28 ;  /* 0x0000801c24007986 */ /* 0x0047e4000c101d06 */
.L_x_4481:
[----:B------:R-:W-:Y:S05]  /*10f80*/  BSYNC.RECONVERGENT B0 ;  /* 0x0000000000007941 */ /* 0x000fea0003800200 */
.L_x_4480:
[----:B------:R-:W-:Y:S05]  /*10f90*/  @P1 EXIT ;  /* 0x000000000000194d */ /* 0x000fea0003800000 */
[----:B------:R-:W-:Y:S01]  /*10fa0*/  IADD3 R3, P0, PT, R0, 0x20, RZ ;  /* 0x0000002000037810 */ /* 0x000fe20007f1e0ff */
[----:B------:R-:W5:Y:S03]  /*10fb0*/  LDCU.64 UR4, c[0x0][0x3f0] ;  /* 0x00007e00ff0477ac */ /* 0x000f660008000a00 */
[----:B------:R-:W-:-:S05]  /*10fc0*/  IADD3.X R5, PT, PT, RZ, RZ, RZ, P0, !PT ;  /* 0x000000ffff057210 */ /* 0x000fca00007fe4ff */
        /* <DEDUP_REMOVED lines=8> */
[----:B------:R-:W-:Y:S04]  /*11050*/  STG.E.128 desc[UR6][R2.64+0x40], R16 ;  /* 0x0000401002007986 */ /* 0x000fe8000c101d06 */
[----:B------:R-:W-:Y:S01]  /*11060*/  STG.E.128 desc[UR6][R2.64+0x80], R12 ;  /* 0x0000800c02007986 */ /* 0x000fe2000c101d06 */
[----:B------:R-:W-:Y:S05]  /*11070*/  EXIT ;  /* 0x000000000000794d */ /* 0x000fea0003800000 */
.L_x_4482:
        /* <DEDUP_REMOVED lines=16> */
.L_x_5534:


//--------------------- .text._ZN5flash24flash_fwd_splitkv_kernelI23Flash_fwd_kernel_traitsILi96ELi64ELi64ELi4ELb0ELb0EN7cutlass10bfloat16_tE19Flash_kernel_traitsILi96ELi64ELi64ELi4ES3_EELb1ELb0ELb0ELb0ELb1ELb1ELb0ELb1EEEvNS_16Flash_fwd_paramsE --------------------------
	.section	.text._ZN5flash24flash_fwd_splitkv_kernelI23Flash_fwd_kernel_traitsILi96ELi64ELi64ELi4ELb0ELb0EN7cutlass10bfloat16_tE19Flash_kernel_traitsILi96ELi64ELi64ELi4ES3_EELb1ELb0ELb0ELb0ELb1ELb1ELb0ELb1EEEvNS_16Flash_fwd_paramsE,"ax",@progbits
	.align	128
        .global         _ZN5flash24flash_fwd_splitkv_kernelI23Flash_fwd_kernel_traitsILi96ELi64ELi64ELi4ELb0ELb0EN7cutlass10bfloat16_tE19Flash_kernel_traitsILi96ELi64ELi64ELi4ES3_EELb1ELb0ELb0ELb0ELb1ELb1ELb0ELb1EEEvNS_16Flash_fwd_paramsE
        .type           _ZN5flash24flash_fwd_splitkv_kernelI23Flash_fwd_kernel_traitsILi96ELi64ELi64ELi4ELb0ELb0EN7cutlass10bfloat16_tE19Flash_kernel_traitsILi96ELi64ELi64ELi4ES3_EELb1ELb0ELb0ELb0ELb1ELb1ELb0ELb1EEEvNS_16Flash_fwd_paramsE,@function
        .size           _ZN5flash24flash_fwd_splitkv_kernelI23Flash_fwd_kernel_traitsILi96ELi64ELi64ELi4ELb0ELb0EN7cutlass10bfloat16_tE19Flash_kernel_traitsILi96ELi64ELi64ELi4ES3_EELb1ELb0ELb0ELb0ELb1ELb1ELb0ELb1EEEvNS_16Flash_fwd_paramsE,(.L_x_5535 - _ZN5flash24flash_fwd_splitkv_kernelI23Flash_fwd_kernel_traitsILi96ELi64ELi64ELi4ELb0ELb0EN7cutlass10bfloat16_tE19Flash_kernel_traitsILi96ELi64ELi64ELi4ES3_EELb1ELb0ELb0ELb0ELb1ELb1ELb0ELb1EEEvNS_16Flash_fwd_paramsE)
        .other          _ZN5flash24flash_fwd_splitkv_kernelI23Flash_fwd_kernel_traitsILi96ELi64ELi64ELi4ELb0ELb0EN7cutlass10bfloat16_tE19Flash_kernel_traitsILi96ELi64ELi64ELi4ES3_EELb1ELb0ELb0ELb0ELb1ELb1ELb0ELb1EEEvNS_16Flash_fwd_paramsE,@"STO_CUDA_ENTRY STV_DEFAULT"
_ZN5flash24flash_fwd_splitkv_kernelI23Flash_fwd_kernel_traitsILi96ELi64ELi64ELi4ELb0ELb0EN7cutlass10bfloat16_tE19Flash_kernel_traitsILi96ELi64ELi64ELi4ES3_EELb1ELb0ELb0ELb0ELb1ELb1ELb0ELb1EEEvNS_16Flash_fwd_paramsE:
.text._ZN5flash24flash_fwd_splitkv_kernelI23Flash_fwd_kernel_traitsILi96ELi64ELi64ELi4ELb0ELb0EN7cutlass10bfloat16_tE19Flash_kernel_traitsILi96ELi64ELi64ELi4ES3_EELb1ELb0ELb0ELb0ELb1ELb1ELb0ELb1EEEvNS_16Flash_fwd_paramsE:
        /* <DEDUP_REMOVED lines=51> */
.L_x_4483:
        /* <DEDUP_REMOVED lines=66> */
.L_x_4486:
[----:B------:R-:W-:Y:S05]  /*0750*/  BSYNC.RECONVERGENT B0 ;  /* 0x0000000000007941 */ /* 0x000fea0003800200 */
.L_x_4485:
        /* <DEDUP_REMOVED lines=15> */
.L_x_4488:
[----:B------:R-:W-:Y:S05]  /*0850*/  BSYNC.RECONVERGENT B0 ;  /* 0x0000000000007941 */ /* 0x000fea0003800200 */
.L_x_4487:
        /* <DEDUP_REMOVED lines=14> */
.L_x_4484:
        /* <DEDUP_REMOVED lines=10> */
.L_x_4489:
        /* <DEDUP_REMOVED lines=100> */
.L_x_4490:
        /* <DEDUP_REMOVED lines=16> */
.L_x_4492:
[----:B------:R-:W2:Y:S01]  /*1120*/  LDC.64 R86, c[0x0][0x3b8] ;  /* 0x0000ee00ff567b82 */ /* 0x000ea20000000a00 */
[----:B-1----:R-:W-:-:S05]  /*1130*/  IADD3 R2, PT, PT, R0, R9, RZ ;  /* 0x0000000900027210 */ /* 0x002fca0007ffe0ff */
[C---:B--2---:R-:W-:Y:S02]  /*1140*/  IMAD R5, R2.reuse, R87, RZ ;  /* 0x0000005702057224 */ /* 0x044fe400078e02ff */
[----:B------:R-:W-:-:S05]  /*1150*/  IMAD.WIDE.U32 R2, R2, R86, RZ ;  /* 0x0000005602027225 */ /* 0x000fca00078e00ff */
[----:B------:R-:W-:Y:S02]  /*1160*/  IADD3 R5, PT, PT, R3, R5, RZ ;  /* 0x0000000503057210 */ /* 0x000fe40007ffe0ff */
[----:B------:R-:W-:Y:S02]  /*1170*/  MOV R6, R2 ;  /* 0x0000000200067202 */ /* 0x000fe40000000f00 */
.L_x_4493:
        /* <DEDUP_REMOVED lines=14> */
.L_x_4494:
[----:B------:R-:W1:Y:S01]  /*1260*/  LDCU.64 UR12, c[0x0][0x3c0] ;  /* 0x00007800ff0c77ac */ /* 0x000e620008000a00 */
[----:B------:R-:W-:-:S05]  /*1270*/  IADD3 R0, PT, PT, R0, R9, RZ ;  /* 0x0000000900007210 */ /* 0x000fca0007ffe0ff */
[C---:B-1----:R-:W-:Y:S02]  /*1280*/  IMAD R15, R0.reuse, UR13, RZ ;  /* 0x0000000d000f7c24 */ /* 0x042fe4000f8e02ff */
[----:B------:R-:W-:-:S05]  /*1290*/  IMAD.WIDE.U32 R2, R0, UR12, RZ ;  /* 0x0000000c00027c25 */ /* 0x000fca000f8e00ff */
[----:B------:R-:W-:Y:S02]  /*12a0*/  IADD3 R15, PT, PT, R3, R15, RZ ;  /* 0x0000000f030f7210 */ /* 0x000fe40007ffe0ff */
[----:B------:R-:W-:-:S07]  /*12b0*/  MOV R14, R2 ;  /* 0x00000002000e7202 */ /* 0x000fce0000000f00 */
.L_x_4495:
        /* <DEDUP_REMOVED lines=46> */
.L_x_4491:
        /* <DEDUP_REMOVED lines=148> */
.L_x_4510:
        /* <DEDUP_REMOVED lines=54> */
.L_x_4498:
        /* <DEDUP_REMOVED lines=141> */
.L_x_4502:
[----:B-1----:R-:W-:Y:S05]  /*2b10*/  BSYNC.RECONVERGENT B0 ;  /* 0x0000000000007941 */ /* 0x002fea0003800200 */
.L_x_4501:
        /* <DEDUP_REMOVED lines=162> */
.L_x_4504:
[----:B------:R-:W-:Y:S05]  /*3540*/  BSYNC.RECONVERGENT B0 ;  /* 0x0000000000007941 */ /* 0x000fea0003800200 */
.L_x_4503:
[----:B------:R-:W1:Y:S01]  /*3550*/  LDC R32, c[0x0][0x450] ;  /* 0x00011400ff207b82 */ /* 0x000e620000000800 */
[----:B--2---:R-:W-:Y:S05]  /*3560*/  IMAD.U32 R3, R46, -0x20, RZ ;  /* 0xffffffe02e037824 */ /* 0x004fea00078e00ff */
[C---:B------:R-:W-:Y:S02]  /*3570*/  LEA R30, P1, R3.reuse, R30, 0x1 ;  /* 0x0000001e031e7211 */ /* 0x040fe400078208ff */
[C---:B------:R-:W-:Y:S02]  /*3580*/  LEA R66, P0, R3.reuse, R66, 0x1 ;  /* 0x0000004203427211 */ /* 0x040fe400078008ff */
[C---:B------:R-:W-:Y:S02]  /*3590*/  LEA.HI.X.SX32 R31, R3.reuse, R31, 0x1, P1 ;  /* 0x0000001f031f7211 */ /* 0x040fe400008f0eff */
[----:B------:R-:W-:Y:S01]  /*35a0*/  LEA.HI.X.SX32 R67, R3, R67, 0x1, P0 ;  /* 0x0000004303437211 */ /* 0x000fe200000f0eff */
[----:B------:R-:W-:Y:S05]  /*35b0*/  BRA `(.L_x_4499) ;  /* 0x0000002000547947 */ /* 0x000fea0003800000 */
.L_x_4500:
        /* <DEDUP_REMOVED lines=259> */
.L_x_4506:
[----:B-1----:R-:W-:Y:S05]  /*45f0*/  BSYNC.RECONVERGENT B0 ;  /* 0x0000000000007941 */ /* 0x002fea0003800200 */
.L_x_4505:
        /* <DEDUP_REMOVED lines=266> */
.L_x_4508:
[----:B------:R-:W-:Y:S05]  /*56a0*/  BSYNC.RECONVERGENT B0 ;  /* 0x0000000000007941 */ /* 0x000fea0003800200 */
.L_x_4507:
[----:B------:R-:W4:Y:S01]  /*56b0*/  LDC R32, c[0x0][0x450] ;  /* 0x00011400ff207b82 */ /* 0x000f220000000800 */
[----:B--2---:R-:W-:Y:S05]  /*56c0*/  IMAD.U32 R101, R101, -0x20, RZ ;  /* 0xffffffe065657824 */ /* 0x004fea00078e00ff */
[C---:B------:R-:W-:Y:S02]  /*56d0*/  LEA R104, P1, R101.reuse, R104, 0x1 ;  /* 0x0000006865687211 */ /* 0x040fe400078208ff */
[C---:B------:R-:W-:Y:S02]  /*56e0*/  LEA R102, P0, R101.reuse, R102, 0x1 ;  /* 0x0000006665667211 */ /* 0x040fe400078008ff */
[C---:B------:R-:W-:Y:S02]  /*56f0*/  LEA.HI.X.SX32 R105, R101.reuse, R105, 0x1, P1 ;  /* 0x0000006965697211 */ /* 0x040fe400008f0eff */
[----:B------:R-:W-:Y:S09]  /*5700*/  LEA.HI.X.SX32 R103, R101, R103, 0x1, P0 ;  /* 0x0000006765677211 */ /* 0x000ff200000f0eff */
.L_x_4499:
[----:B-1----:R-:W-:Y:S05]  /*5710*/  BSYNC.RECONVERGENT B1 ;  /* 0x0000000000017941 */ /* 0x002fea0003800200 */
.L_x_4497:
        /* <DEDUP_REMOVED lines=92> */
.L_x_4509:
[----:B------:R-:W-:Y:S02]  /*5ce0*/  IADD3 R120, P1, PT, R120, UR4, RZ ;  /* 0x0000000478787c10 */ /* 0x000fe4000ff3e0ff */
[----:B------:R-:W-:Y:S02]  /*5cf0*/  IADD3 R28, P0, PT, R28, UR21, RZ ;  /* 0x000000151c1c7c10 */ /* 0x000fe4000ff1e0ff */
[----:B------:R-:W-:Y:S02]  /*5d00*/  IADD3.X R121, PT, PT, R121, UR25, RZ, P1, !PT ;  /* 0x0000001979797c10 */ /* 0x000fe40008ffe4ff */
[----:B------:R-:W-:Y:S01]  /*5d10*/  IADD3.X R29, PT, PT, R29, UR26, RZ, P0, !PT ;  /* 0x0000001a1d1d7c10 */ /* 0x000fe200087fe4ff */
[----:B------:R-:W-:Y:S08]  /*5d20*/  @P3 BRA `(.L_x_4510) ;  /* 0xffffffc0006c3947 */ /* 0x000ff0000383ffff */
.L_x_4496:
        /* <DEDUP_REMOVED lines=30> */
.L_x_4514:
[----:B------:R-:W-:Y:S05]  /*5f10*/  BSYNC.RECONVERGENT B0 ;  /* 0x0000000000007941 */ /* 0x000fea0003800200 */
.L_x_4513:
        /* <DEDUP_REMOVED lines=10> */
.L_x_4512:
        /* <DEDUP_REMOVED lines=78> */
.L_x_4520:
[----:B------:R-:W-:Y:S05]  /*64a0*/  BSYNC.RECONVERGENT B0 ;  /* 0x0000000000007941 */ /* 0x000fea0003800200 */
.L_x_4519:
        /* <DEDUP_REMOVED lines=43> */
.L_x_4522:
[----:B------:R-:W-:Y:S05]  /*6760*/  BSYNC.RECONVERGENT B0 ;  /* 0x0000000000007941 */ /* 0x000fea0003800200 */
.L_x_4521:
        /* <DEDUP_REMOVED lines=43> */
.L_x_4524:
[----:B------:R-:W-:Y:S05]  /*6a20*/  BSYNC.RECONVERGENT B0 ;  /* 0x0000000000007941 */ /* 0x000fea0003800200 */
.L_x_4523:
[----:B------:R4:W-:Y:S02]  /*6a30*/  STS.128 [R121+0x2000], R8 ;  /* 0x0020000879007388 */ /* 0x0009e40000000c00 */
.L_x_4518:
[----:B------:R-:W-:Y:S05]  /*6a40*/  BSYNC.RECONVERGENT B1 ;  /* 0x0000000000017941 */ /* 0x000fea0003800200 */
.L_x_4517:
        /* <DEDUP_REMOVED lines=60> */
.L_x_4526:
[----:B------:R-:W-:Y:S05]  /*6e10*/  BSYNC.RECONVERGENT B0 ;  /* 0x0000000000007941 */ /* 0x000fea0003800200 */
.L_x_4525:
        /* <DEDUP_REMOVED lines=53> */
.L_x_4528:
[----:B------:R-:W-:Y:S05]  /*7170*/  BSYNC.RECONVERGENT B0 ;  /* 0x0000000000007941 */ /* 0x000fea0003800200 */
.L_x_4527:
        /* <DEDUP_REMOVED lines=54> */
.L_x_4530:
[----:B------:R-:W-:Y:S05]  /*74e0*/  BSYNC.RECONVERGENT B0 ;  /* 0x0000000000007941 */ /* 0x000fea0003800200 */
.L_x_4529:
[----:B------:R1:W-:Y:S01]  /*74f0*/  STS.128 [R121+0x2800], R8 ;  /* 0x0028000879007388 */ /* 0x0003e20000000c00 */
[----:B------:R-:W-:Y:S05]  /*7500*/  BRA `(.L_x_4515) ;  /* 0x0000002000487947 */ /* 0x000fea0003800000 */
.L_x_4516:
        /* <DEDUP_REMOVED lines=91> */
.L_x_4534:
[----:B------:R-:W-:Y:S05]  /*7ac0*/  BSYNC.RECONVERGENT B0 ;  /* 0x0000000000007941 */ /* 0x000fea0003800200 */
.L_x_4533:
        /* <DEDUP_REMOVED lines=84> */
.L_x_4536:
[----:B------:R-:W-:Y:S05]  /*8010*/  BSYNC.RECONVERGENT B0 ;  /* 0x0000000000007941 */ /* 0x000fea0003800200 */
.L_x_4535:
        /* <DEDUP_REMOVED lines=85> */
.L_x_4538:
[----:B------:R-:W-:Y:S05]  /*8570*/  BSYNC.RECONVERGENT B0 ;  /* 0x0000000000007941 */ /* 0x000fea0003800200 */
.L_x_4537:
[----:B------:R4:W-:Y:S02]  /*8580*/  STS.128 [R121+0x2000], R4 ;  /* 0x0020000479007388 */ /* 0x0009e40000000c00 */
.L_x_4532:
[----:B------:R-:W-:Y:S05]  /*8590*/  BSYNC.RECONVERGENT B1 ;  /* 0x0000000000017941 */ /* 0x000fea0003800200 */
.L_x_4531:
        /* <DEDUP_REMOVED lines=90> */
.L_x_4540:
[----:B------:R-:W-:Y:S05]  /*8b40*/  BSYNC.RECONVERGENT B0 ;  /* 0x0000000000007941 */ /* 0x000fea0003800200 */
.L_x_4539:
        /* <DEDUP_REMOVED lines=86> */
.L_x_4542:
[----:B------:R-:W-:Y:S05]  /*90b0*/  BSYNC.RECONVERGENT B0 ;  /* 0x0000000000007941 */ /* 0x000fea0003800200 */
.L_x_4541:
        /* <DEDUP_REMOVED lines=85> */
.L_x_4544:
[----:B------:R-:W-:Y:S05]  /*9610*/  BSYNC.RECONVERGENT B0 ;  /* 0x0000000000007941 */ /* 0x000fea0003800200 */
.L_x_4543:
[----:B------:R1:W-:Y:S02]  /*9620*/  STS.128 [R121+0x2800], R4 ;  /* 0x0028000479007388 */ /* 0x0003e40000000c00 */
.L_x_4515:
[----:B------:R-:W-:Y:S05]  /*9630*/  BSYNC.RECONVERGENT B2 ;  /* 0x0000000000027941 */ /* 0x000fea0003800200 */
.L_x_4511:
[----:B-1-34-:R-:W-:Y:S01]  /*9640*/  IADD3 R5, PT, PT, R82, 0x40, -R85 ;  /* 0x0000004052057810 */ /* 0x01afe20007ffe855 */
[----:B--2---:R-:W-:Y:S01]  /*9650*/  IMAD.WIDE.U32 R2, R86, 0x40, RZ ;  /* 0x0000004056027825 */ /* 0x004fe200078e00ff */
[----:B------:R-:W-:Y:S01]  /*9660*/  SHF.L.U32 R0, R87, 0x6, RZ ;  /* 0x0000000657007819 */ /* 0x000fe200000006ff */
[----:B------:R-:W1:Y:S01]  /*9670*/  LDC.64 R92, c[0x0][0x3c0] ;  /* 0x0000f000ff5c7b82 */ /* 0x000e620000000a00 */
[-C--:B------:R-:W-:Y:S01]  /*9680*/  ISETP.GE.AND P1, PT, R36, R5.reuse, PT ;  /* 0x000000052400720c */ /* 0x080fe20003f26270 */
[----:B------:R-:W2:Y:S01]  /*9690*/  LDCU.64 UR10, c[0x0][0x508] ;  /* 0x0000a100ff0a77ac */ /* 0x000ea20008000a00 */
[----:B------:R-:W-:Y:S02]  /*96a0*/  ISETP.GE.AND P2, PT, R122, R5, PT ;  /* 0x000000057a00720c */ /* 0x000fe40003f46270 */
[----:B------:R-:W-:Y:S02]  /*96b0*/  SHF.L.U32 R105, R65, 0x4, RZ ;  /* 0x0000000441697819 */ /* 0x000fe400000006ff */
[----:B------:R-:W-:-:S02]  /*96c0*/  MOV R90, 0x20 ;  /* 0x00000020005a7802 */ /* 0x000fc40000000f00 */
[C---:B------:R-:W-:Y:S02]  /*96d0*/  LOP3.LUT R4, R105.reuse, 0x100, RZ, 0xc0, !PT ;  /* 0x0000010069047812 */ /* 0x040fe400078ec0ff */
[----:B------:R-:W-:Y:S02]  /*96e0*/  LOP3.LUT R8, R105, 0x3e00, RZ, 0xc0, !PT ;  /* 0x00003e0069087812 */ /* 0x000fe400078ec0ff */
[----:B------:R-:W-:Y:S02]  /*96f0*/  ISETP.NE.AND P6, PT, R88, 0x1, PT ;  /* 0x000000015800780c */ /* 0x000fe40003fc5270 */
[----:B------:R-:W-:Y:S01]  /*9700*/  @!P1 IADD3 R10, P0, PT, R106, R2, RZ ;  /* 0x000000026a0a9210 */ /* 0x000fe20007f1e0ff */
[----:B------:R-:W-:Y:S01]  /*9710*/  @!PT LDS RZ, [RZ] ;  /* 0x00000000fffff984 */ /* 0x000fe20000000800 */
[----:B------:R-:W-:Y:S01]  /*9720*/  @!PT LDS RZ, [RZ] ;  /* 0x00000000fffff984 */ /* 0x000fe20000000800 */
[----:B------:R-:W-:Y:S01]  /*9730*/  @!PT LDS RZ, [RZ] ;  /* 0x00000000fffff984 */ /* 0x000fe20000000800 */
[----:B------:R-:W-:Y:S03]  /*9740*/  @!P2 LDGSTS.E.BYPASS.LTC128B.128 [R121+0x3000], desc[UR6][R106.64] ;  /* 0x030000006a79afae */ /* 0x000fe6000b981a06 */
[----:B------:R-:W-:Y:S01]  /*9750*/  @!P1 IADD3.X R11, PT, PT, R107, R3, R0, P0, !PT ;  /* 0x000000036b0b9210 */ /* 0x000fe200007fe400 */
[----:B------:R-:W-:Y:S01]  /*9760*/  @!P2 LDGSTS.E.BYPASS.LTC128B.128 [R121+0x4000], desc[UR6][R106.64+0x40] ;  /* 0x040000406a79afae */ /* 0x000fe2000b981a06 */
[----:B------:R-:W-:-:S02]  /*9770*/  SHF.L.U32 R3, R65, 0x5, RZ ;  /* 0x0000000541037819 */ /* 0x000fc400000006ff */
[----:B------:R-:W-:Y:S01]  /*9780*/  SHF.R.U32.HI R0, RZ, 0x1, R65 ;  /* 0x00000001ff007819 */ /* 0x000fe20000011641 */
[----:B------:R-:W-:Y:S01]  /*9790*/  @!P2 LDGSTS.E.BYPASS.LTC128B.128 [R121+0x5000], desc[UR6][R106.64+0x80] ;  /* 0x050000806a79afae */ /* 0x000fe2000b981a06 */
[----:B------:R-:W-:Y:S01]  /*97a0*/  LOP3.LUT R66, R3, 0xc0, RZ, 0xc0, !PT ;  /* 0x000000c003427812 */ /* 0x000fe200078ec0ff */
[----:B-1----:R-:W-:Y:S01]  /*97b0*/  IMAD.WIDE.U32 R6, R92, 0x40, RZ ;  /* 0x000000405c067825 */ /* 0x002fe200078e00ff */
[----:B------:R-:W-:Y:S01]  /*97c0*/  LOP3.LUT R89, R4, 0x20, R3, 0xf8, !PT ;  /* 0x0000002004597812 */ /* 0x000fe200078ef803 */
[----:B------:R-:W-:Y:S01]  /*97d0*/  @!P1 LDGSTS.E.BYPASS.LTC128B.128 [R121+0x3800], desc[UR6][R10.64] ;  /* 0x038000000a799fae */ /* 0x000fe2000b981a06 */
[----:B------:R-:W-:Y:S01]  /*97e0*/  LOP3.LUT R66, R66, 0x18, R81, 0xf8, !PT ;  /* 0x0000001842427812 */ /* 0x000fe200078ef851 */
[----:B------:R-:W-:Y:S02]  /*97f0*/  IMAD.SHL.U32 R2, R93, 0x40, RZ ;  /* 0x000000405d027824 */ /* 0x000fe400078e00ff */
[----:B------:R-:W-:Y:S01]  /*9800*/  @!P1 LDGSTS.E.BYPASS.LTC128B.128 [R121+0x4800], desc[UR6][R10.64+0x40] ;  /* 0x048000400a799fae */ /* 0x000fe2000b981a06 */
[----:B------:R-:W-:-:S02]  /*9810*/  LOP3.LUT R4, R66, 0x8, R65, 0x78, !PT ;  /* 0x0000000842047812 */ /* 0x000fc400078e7841 */
[----:B------:R-:W-:Y:S01]  /*9820*/  LOP3.LUT R66, R66, 0x8, R0, 0x78, !PT ;  /* 0x0000000842427812 */ /* 0x000fe200078e7800 */
[----:B------:R1:W-:Y:S01]  /*9830*/  @!P1 LDGSTS.E.BYPASS.LTC128B.128 [R121+0x5800], desc[UR6][R10.64+0x80] ;  /* 0x058000800a799fae */ /* 0x0003e2000b981a06 */
[----:B------:R-:W-:Y:S02]  /*9840*/  ISETP.GE.AND P1, PT, R36, R5, PT ;  /* 0x000000052400720c */ /* 0x000fe40003f26270 */
[----:B------:R-:W-:Y:S01]  /*9850*/  LOP3.LUT R5, R8, 0x120, R3, 0xf8, !PT ;  /* 0x0000012008057812 */ /* 0x000fe200078ef803 */
[----:B------:R-:W0:Y:S01]  /*9860*/  LDGDEPBAR ;  /* 0x00000000000079af */ /* 0x000e220000000000 */
[----:B------:R-:W-:Y:S02]  /*9870*/  LOP3.LUT R89, R89, R4, RZ, 0xfc, !PT ;  /* 0x0000000459597212 */ /* 0x000fe400078efcff */
[----:B------:R-:W-:Y:S02]  /*9880*/  LOP3.LUT R104, R5, R66, RZ, 0xfc, !PT ;  /* 0x0000004205687212 */ /* 0x000fe400078efcff */
[----:B------:R-:W-:-:S02]  /*9890*/  LEA R89, R89, UR5, 0x1 ;  /* 0x0000000559597c11 */ /* 0x000fc4000f8e08ff */
[----:B------:R-:W-:Y:S02]  /*98a0*/  LEA R104, R104, UR5, 0x1 ;  /* 0x0000000568687c11 */ /* 0x000fe4000f8e08ff */
[----:B------:R-:W-:Y:S02]  /*98b0*/  LOP3.LUT R0, R0, 0x1f0, RZ, 0xc0, !PT ;  /* 0x000001f000007812 */ /* 0x000fe400078ec0ff */
[----:B------:R-:W-:-:S04]  /*98c0*/  @!P1 IADD3 R6, P0, PT, R108, R6, RZ ;  /* 0x000000066c069210 */ /* 0x000fc80007f1e0ff */
[----:B------:R-:W-:Y:S02]  /*98d0*/  @!P1 IADD3.X R7, PT, PT, R109, R7, R2, P0, !PT ;  /* 0x000000076d079210 */ /* 0x000fe400007fe402 */
[----:B------:R-:W-:-:S04]  /*98e0*/  LOP3.LUT P0, R96, R65, 0x4, RZ, 0xc0, !PT ;  /* 0x0000000441607812 */ /* 0x000fc8000780c0ff */
[----:B------:R-:W-:Y:S01]  /*98f0*/  SEL R64, R90, 0xffffffe0, !P0 ;  /* 0xffffffe05a407807 */ /* 0x000fe20004000000 */
[----:B------:R-:W-:-:S04]  /*9900*/  DEPBAR.LE SB0, 0x0 ;  /* 0x000080000000791a */ /* 0x000fc80000000000 */
[----:B------:R-:W-:Y:S01]  /*9910*/  BAR.SYNC.DEFER_BLOCKING 0x0 ;  /* 0x0000000000007b1d */ /* 0x000fe20000010000 */
[----:B------:R-:W-:Y:S01]  /*9920*/  IMAD.IADD R67, R104, 0x1, R64 ;  /* 0x0000000168437824 */ /* 0x000fe200078e0240 */
[----:B------:R-:W-:-:S04]  /*9930*/  IADD3 R2, PT, PT, R89, R64, RZ ;  /* 0x0000004059027210 */ /* 0x000fc80007ffe0ff */
        /* <DEDUP_REMOVED lines=19> */
[----:B------:R-:W4:Y:S04]  /*9a70*/  LDSM.16.M88.4 R28, [R89+0x3000] ;  /* 0x00300000591c783b */ /* 0x000f280000000200 */
[----:B------:R-:W5:Y:S04]  /*9a80*/  LDSM.16.M88.4 R56, [R89+0x3400] ;  /* 0x003400005938783b */ /* 0x000f680000000200 */
[----:B------:R-:W2:Y:S04]  /*9a90*/  LDSM.16.M88.4 R48, [R89+0x3800] ;  /* 0x003800005930783b */ /* 0x000ea80000000200 */
[----:B-1----:R-:W1:Y:S04]  /*9aa0*/  LDSM.16.M88.4 R8, [R89+0x3c00] ;  /* 0x003c00005908783b */ /* 0x002e680000000200 */
[----:B------:R-:W-:Y:S04]  /*9ab0*/  LDSM.16.M88.4 R20, [R2+0x3000] ;  /* 0x003000000214783b */ /* 0x000fe80000000200 */
[----:B---3--:R-:W3:Y:S04]  /*9ac0*/  LDSM.16.M88.4 R4, [R67] ;  /* 0x000000004304783b */ /* 0x008ee80000000200 */
[----:B------:R-:W3:Y:S04]  /*9ad0*/  LDSM.16.M88.4 R16, [R2+0x3400] ;  /* 0x003400000210783b */ /* 0x000ee80000000200 */
[----:B------:R-:W-:Y:S04]  /*9ae0*/  LDSM.16.M88.4 R68, [R104+0x1000] ;  /* 0x001000006844783b */ /* 0x000fe80000000200 */
[----:B------:R-:W3:Y:S04]  /*9af0*/  LDSM.16.M88.4 R32, [R89+0x4000] ;  /* 0x004000005920783b */ /* 0x000ee80000000200 */
[----:B------:R-:W3:Y:S01]  /*9b00*/  LDSM.16.M88.4 R60, [R2+0x3800] ;  /* 0x00380000023c783b */ /* 0x000ee20000000200 */
[C---:B----4-:R-:W-:Y:S03]  /*9b10*/  HMMA.16816.F32.BF16 R12, R40.reuse, R28, RZ ;  /* 0x0000001c280c723c */ /* 0x050fe600000418ff */
[----:B------:R-:W-:Y:S04]  /*9b20*/  LDSM.16.M88.4 R36, [R67+0x1000] ;  /* 0x001000004324783b */ /* 0x000fe80000000200 */
[----:B------:R-:W-:Y:S01]  /*9b30*/  LDSM.16.M88.4 R76, [R2+0x4000] ;  /* 0x00400000024c783b */ /* 0x000fe20000000200 */
[C---:B------:R-:W-:Y:S03]  /*9b40*/  HMMA.16816.F32.BF16 R28, R40.reuse, R30, RZ ;  /* 0x0000001e281c723c */ /* 0x040fe600000418ff */
[----:B------:R-:W-:Y:S04]  /*9b50*/  LDSM.16.M88.4 R72, [R89+0x4400] ;  /* 0x004400005948783b */ /* 0x000fe80000000200 */
[----:B------:R-:W0:Y:S01]  /*9b60*/  LDGDEPBAR ;  /* 0x00000000000079af */ /* 0x000e220000000000 */
[C---:B-----5:R-:W-:Y:S08]  /*9b70*/  HMMA.16816.F32.BF16 R24, R40.reuse, R56, RZ ;  /* 0x000000382818723c */ /* 0x060ff000000418ff */
[C---:B--2---:R-:W-:Y:S08]  /*9b80*/  HMMA.16816.F32.BF16 R52, R40.reuse, R48, RZ ;  /* 0x000000302834723c */ /* 0x044ff000000418ff */
[C---:B------:R-:W-:Y:S08]  /*9b90*/  HMMA.16816.F32.BF16 R56, R40.reuse, R58, RZ ;  /* 0x0000003a2838723c */ /* 0x040ff000000418ff */
[C---:B------:R-:W-:Y:S08]  /*9ba0*/  HMMA.16816.F32.BF16 R48, R40.reuse, R50, RZ ;  /* 0x000000322830723c */ /* 0x040ff000000418ff */
[C---:B-1----:R-:W-:Y:S08]  /*9bb0*/  HMMA.16816.F32.BF16 R44, R40.reuse, R8, RZ ;  /* 0x00000008282c723c */ /* 0x042ff000000418ff */
[----:B------:R-:W-:Y:S01]  /*9bc0*/  HMMA.16816.F32.BF16 R40, R40, R10, RZ ;  /* 0x0000000a2828723c */ /* 0x000fe200000418ff */
[----:B------:R-:W1:Y:S07]  /*9bd0*/  LDSM.16.M88.4 R8, [R2+0x3c00] ;  /* 0x003c00000208783b */ /* 0x000e6e0000000200 */
[C---:B---3--:R-:W-:Y:S08]  /*9be0*/  HMMA.16816.F32.BF16 R12, R4.reuse, R20, R12 ;  /* 0x00000014040c723c */ /* 0x048ff0000004180c */
        /* <DEDUP_REMOVED lines=55> */
[----:B------:R4:W1:Y:S01]  /*9f60*/  LDSM.16.M88.4 R12, [R2+0x5c00] ;  /* 0x005c0000020c783b */ /* 0x0008620000000200 */
        /* <DEDUP_REMOVED lines=9> */
[----:B------:R-:W-:Y:S02]  /*a000*/  IADD3 R0, PT, PT, R5, R0, R80 ;  /* 0x0000000005007210 */ /* 0x000fe40007ffe050 */
[----:B------:R-:W2:Y:S01]  /*a010*/  MUFU.TANH R25, R25 ;  /* 0x0000001900197308 */ /* 0x000ea20000002400 */
[----:B------:R-:W-:Y:S01]  /*a020*/  HMMA.16816.F32.BF16 R40, R20, R6, R40 ;  /* 0x000000061428723c */ /* 0x000fe20000041828 */
[----:B------:R-:W-:Y:S02]  /*a030*/  IADD3 R0, PT, PT, R82, R0, -R111 ;  /* 0x0000000052007210 */ /* 0x000fe40007ffe86f */
[----:B------:R-:W-:Y:S01]  /*a040*/  FMUL.FTZ R28, R76, UR11 ;  /* 0x0000000b4c1c7c20 */ /* 0x000fe20008410000 */
[----:B------:R-:W-:Y:S01]  /*a050*/  FMUL.FTZ R29, R79, UR11 ;  /* 0x0000000b4f1d7c20 */ /* 0x000fe20008410000 */
[----:B------:R-:W-:-:S03]  /*a060*/  IADD3 R5, PT, PT, R0, UR10, RZ ;  /* 0x0000000a00057c10 */ /* 0x000fc6000fffe0ff */
[C---:B------:R-:W-:Y:S01]  /*a070*/  HMMA.16816.F32.BF16 R56, R8.reuse, R26, R56 ;  /* 0x0000001a0838723c */ /* 0x040fe20000041838 */
[----:B------:R-:W-:Y:S01]  /*a080*/  FMUL.FTZ R26, R77, UR11 ;  /* 0x0000000b4d1a7c20 */ /* 0x000fe20008410000 */
[----:B------:R-:W-:Y:S01]  /*a090*/  FMUL.FTZ R27, R78, UR11 ;  /* 0x0000000b4e1b7c20 */ /* 0x000fe20008410000 */
[----:B------:R-:W1:Y:S01]  /*a0a0*/  MUFU.TANH R28, R28 ;  /* 0x0000001c001c7308 */ /* 0x000e620000002400 */
[C-C-:B------:R-:W-:Y:S02]  /*a0b0*/  VIADDMNMX R0, R5.reuse, 0x1, R82.reuse, PT ;  /* 0x0000000105007846 */ /* 0x140fe40003800152 */
[----:B----4-:R-:W-:Y:S02]  /*a0c0*/  VIADDMNMX R2, R5, 0x9, R82, PT ;  /* 0x0000000905027846 */ /* 0x010fe40003800152 */
[C---:B---3--:R-:W-:Y:S03]  /*a0d0*/  HMMA.16816.F32.BF16 R48, R8.reuse, R54, R48 ;  /* 0x000000360830723c */ /* 0x048fe60000041830 */
[----:B------:R-:W3:Y:S05]  /*a0e0*/  MUFU.TANH R26, R26 ;  /* 0x0000001a001a7308 */ /* 0x000eea0000002400 */
[C---:B------:R-:W-:Y:S03]  /*a0f0*/  HMMA.16816.F32.BF16 R72, R8.reuse, R52, R72 ;  /* 0x000000340848723c */ /* 0x040fe60000041848 */
[----:B------:R-:W-:Y:S01]  /*a100*/  FMUL.FTZ R30, R56, UR11 ;  /* 0x0000000b381e7c20 */ /* 0x000fe20008410000 */
[----:B------:R-:W-:Y:S01]  /*a110*/  FMUL.FTZ R31, R57, UR11 ;  /* 0x0000000b391f7c20 */ /* 0x000fe20008410000 */
[----:B------:R-:W-:Y:S01]  /*a120*/  FMUL.FTZ R18, R58, UR11 ;  /* 0x0000000b3a127c20 */ /* 0x000fe20008410000 */
[----:B------:R-:W-:Y:S01]  /*a130*/  FMUL.FTZ R4, R59, UR11 ;  /* 0x0000000b3b047c20 */ /* 0x000fe20008410000 */
[----:B------:R-:W4:Y:S01]  /*a140*/  MUFU.TANH R27, R27 ;  /* 0x0000001b001b7308 */ /* 0x000f220000002400 */
[C---:B-1----:R-:W-:Y:S03]  /*a150*/  HMMA.16816.F32.BF16 R44, R8.reuse, R12, R44 ;  /* 0x0000000c082c723c */ /* 0x042fe6000004182c */
        /* <DEDUP_REMOVED lines=51> */
.L_x_4546:
        /* <DEDUP_REMOVED lines=60> */
.L_x_4547:
        /* <DEDUP_REMOVED lines=12> */
.L_x_4545:
[----:B------:R-:W-:Y:S01]  /*a910*/  IMAD.SHL.U32 R14, R65, 0x2, RZ ;  /* 0x00000002410e7824 */ /* 0x000fe200078e00ff */
[----:B------:R-:W3:Y:S01]  /*a920*/  LDCU UR4, c[0x0][0x45c] ;  /* 0x00008b80ff0477ac */ /* 0x000ee20008000800 */
[----:B------:R-:W-:-:S03]  /*a930*/  LOP3.LUT R91, R66, 0x120, R3, 0xf8, !PT ;  /* 0x00000120425b7812 */ /* 0x000fc600078ef803 */
[----:B------:R-:W-:Y:S02]  /*a940*/  LOP3.LUT R14, R14, 0x6, RZ, 0xc0, !PT ;  /* 0x000000060e0e7812 */ /* 0x000fe400078ec0ff */
[----:B------:R-:W-:Y:S02]  /*a950*/  LEA R91, R91, UR5, 0x1 ;  /* 0x000000055b5b7c11 */ /* 0x000fe4000f8e08ff */
[----:B------:R-:W-:-:S03]  /*a960*/  LOP3.LUT R14, R85, R14, RZ, 0xfc, !PT ;  /* 0x0000000e550e7212 */ /* 0x000fc600078efcff */
[----:B------:R-:W-:Y:S01]  /*a970*/  IMAD.IADD R99, R64, 0x1, R91 ;  /* 0x0000000140637824 */ /* 0x000fe200078e025b */
[----:B------:R-:W-:Y:S01]  /*a980*/  LDSM.16.MT88.4 R76, [R91+0x6000] ;  /* 0x006000005b4c783b */ /* 0x000fe20000004200 */
[C---:B------:R-:W-:Y:S02]  /*a990*/  VIADD R5, R14.reuse, 0xffffffc0 ;  /* 0xffffffc00e057836 */ /* 0x040fe40000000000 */
[C---:B--2---:R-:W-:Y:S01]  /*a9a0*/  VIADD R9, R14.reuse, 0xffffffc1 ;  /* 0xffffffc10e097836 */ /* 0x044fe20000000000 */
[----:B------:R-:W-:Y:S01]  /*a9b0*/  LDSM.16.MT88.4 R52, [R99+0x7000] ;  /* 0x007000006334783b */ /* 0x000fe20000004200 */
[C---:B------:R-:W-:Y:S01]  /*a9c0*/  VIADD R11, R14.reuse, 0xffffffd9 ;  /* 0xffffffd90e0b7836 */ /* 0x040fe20000000000 */
[C---:B------:R-:W-:Y:S01]  /*a9d0*/  ISETP.GE.AND P4, PT, R5.reuse, R0, PT ;  /* 0x000000000500720c */ /* 0x040fe20003f86270 */
[C---:B------:R-:W-:Y:S01]  /*a9e0*/  VIADD R19, R14.reuse, 0xffffffe1 ;  /* 0xffffffe10e137836 */ /* 0x040fe20000000000 */
[----:B------:R-:W-:Y:S01]  /*a9f0*/  ISETP.GE.AND P1, PT, R5, R2, PT ;  /* 0x000000020500720c */ /* 0x000fe20003f26270 */
[C---:B------:R-:W-:Y:S01]  /*aa00*/  VIADD R5, R14.reuse, 0xffffffc8 ;  /* 0xffffffc80e057836 */ /* 0x040fe20000000000 */
[C---:B------:R-:W-:Y:S01]  /*aa10*/  ISETP.GE.AND P3, PT, R9.reuse, R0, PT ;  /* 0x000000000900720c */ /* 0x040fe20003f66270 */
[C---:B------:R-:W-:Y:S01]  /*aa20*/  VIADD R21, R14.reuse, 0xffffffe8 ;  /* 0xffffffe80e157836 */ /* 0x040fe20000000000 */
[----:B------:R-:W-:Y:S01]  /*aa30*/  ISETP.GE.AND P0, PT, R9, R2, PT ;  /* 0x000000020900720c */ /* 0x000fe20003f06270 */
[C---:B------:R-:W-:Y:S01]  /*aa40*/  VIADD R9, R14.reuse, 0xffffffc9 ;  /* 0xffffffc90e097836 */ /* 0x040fe20000000000 */
[C---:B------:R-:W-:Y:S01]  /*aa50*/  ISETP.GE.AND P5, PT, R5.reuse, R0, PT ;  /* 0x000000000500720c */ /* 0x040fe20003fa6270 */
[----:B------:R-:W-:Y:S01]  /*aa60*/  LDSM.16.MT88.4 R68, [R99+0x6000] ;  /* 0x006000006344783b */ /* 0x000fe20000004200 */
[----:B------:R-:W-:Y:S01]  /*aa70*/  ISETP.GE.AND P2, PT, R5, R2, PT ;  /* 0x000000020500720c */ /* 0x000fe20003f46270 */
[----:B------:R-:W-:Y:S01]  /*aa80*/  VIADD R5, R14, 0xffffffd0 ;  /* 0xffffffd00e057836 */ /* 0x000fe20000000000 */
[----:B------:R-:W-:Y:S01]  /*aa90*/  FSEL R61, R61, -INF , !P3 ;  /* 0xff8000003d3d7808 */ /* 0x000fe20005800000 */
[----:B-1----:R-:W-:Y:S01]  /*aaa0*/  LDSM.16.MT88.4 R40, [R91+0x8000] ;  /* 0x008000005b28783b */ /* 0x002fe20000004200 */
[----:B------:R-:W-:-:S02]  /*aab0*/  FSEL R12, R63, -INF , !P0 ;  /* 0xff8000003f0c7808 */ /* 0x000fc40004000000 */
[----:B------:R-:W-:Y:S02]  /*aac0*/  FSEL R15, R60, -INF , !P4 ;  /* 0xff8000003c0f7808 */ /* 0x000fe40006000000 */
        /* <DEDUP_REMOVED lines=39> */
[----:B------:R-:W-:Y:S02]  /*ad40*/  FMNMX3.FTZ R16, R15, R61, R13, !PT ;  /* 0x0000003d0f107276 */ /* 0x000fe4000781000d */
[----:B------:R-:W-:Y:S02]  /*ad50*/  FSEL R135, R135, -INF , !P4 ;  /* 0xff80000087877808 */ /* 0x000fe40006000000 */
[----:B------:R-:W-:-:S02]  /*ad60*/  FMNMX3.FTZ R16, R16, R17, R9, !PT ;  /* 0x0000001110107276 */ /* 0x000fc40007810009 */
[----:B------:R-:W-:Y:S02]  /*ad70*/  FSEL R126, R126, -INF , !P1 ;  /* 0xff8000007e7e7808 */ /* 0x000fe40004800000 */
[----:B------:R-:W-:Y:S02]  /*ad80*/  FSEL R133, R133, -INF , !P3 ;  /* 0xff80000085857808 */ /* 0x000fe40005800000 */
[----:B------:R-:W-:Y:S02]  /*ad90*/  FSEL R124, R124, -INF , !P0 ;  /* 0xff8000007c7c7808 */ /* 0x000fe40004000000 */
[----:B------:R-:W-:Y:S02]  /*ada0*/  FMNMX3.FTZ R23, R62, R12, R24, !PT ;  /* 0x0000000c3e177276 */ /* 0x000fe40007810018 */
[C---:B------:R-:W-:Y:S02]  /*adb0*/  ISETP.GE.AND P4, PT, R21.reuse, R0, PT ;  /* 0x000000001500720c */ /* 0x040fe40003f86270 */
[----:B------:R-:W-:Y:S01]  /*adc0*/  ISETP.GE.AND P1, PT, R21, R2, PT ;  /* 0x000000021500720c */ /* 0x000fe20003f26270 */
[----:B------:R-:W-:Y:S01]  /*add0*/  VIADD R21, R14, 0xfffffff8 ;  /* 0xfffffff80e157836 */ /* 0x000fe20000000000 */
[----:B------:R-:W-:-:S02]  /*ade0*/  ISETP.GE.AND P3, PT, R19, R0, PT ;  /* 0x000000001300720c */ /* 0x000fc40003f66270 */
[----:B------:R-:W-:Y:S01]  /*adf0*/  ISETP.GE.AND P0, PT, R19, R2, PT ;  /* 0x000000021300720c */ /* 0x000fe20003f06270 */
[----:B------:R-:W-:Y:S01]  /*ae00*/  VIADD R19, R14, 0xfffffff9 ;  /* 0xfffffff90e137836 */ /* 0x000fe20000000000 */
[----:B------:R-:W-:Y:S02]  /*ae10*/  FMNMX3.FTZ R14, R16, R11, R5, !PT ;  /* 0x0000000b100e7276 */ /* 0x000fe40007810005 */
[----:B------:R-:W-:Y:S02]  /*ae20*/  FMNMX3.FTZ R23, R23, R10, R6, !PT ;  /* 0x0000000a17177276 */ /* 0x000fe40007810006 */
[----:B------:R-:W-:Y:S02]  /*ae30*/  FMNMX3.FTZ R14, R14, R31, R137, !PT ;  /* 0x0000001f0e0e7276 */ /* 0x000fe40007810089 */
[----:B------:R-:W-:Y:S02]  /*ae40*/  FMNMX3.FTZ R23, R23, R8, R18, !PT ;  /* 0x0000000817177276 */ /* 0x000fe40007810012 */
[----:B------:R-:W-:-:S02]  /*ae50*/  FSEL R131, R131, -INF , !P5 ;  /* 0xff80000083837808 */ /* 0x000fc40006800000 */
[----:B------:R-:W-:Y:S02]  /*ae60*/  FSEL R127, R127, -INF , !P3 ;  /* 0xff8000007f7f7808 */ /* 0x000fe40005800000 */
[----:B------:R-:W-:Y:S02]  /*ae70*/  ISETP.GE.AND P5, PT, R21, R0, PT ;  /* 0x000000001500720c */ /* 0x000fe40003fa6270 */
[----:B------:R-:W-:Y:S02]  /*ae80*/  FSEL R129, R129, -INF , !P4 ;  /* 0xff80000081817808 */ /* 0x000fe40006000000 */
[----:B------:R-:W-:Y:S02]  /*ae90*/  FMNMX3.FTZ R14, R14, R135, R133, !PT ;  /* 0x000000870e0e7276 */ /* 0x000fe40007810085 */
[----:B------:R-:W-:Y:S02]  /*aea0*/  ISETP.GE.AND P3, PT, R21, R2, PT ;  /* 0x000000021500720c */ /* 0x000fe40003f66270 */
[----:B------:R-:W-:-:S02]  /*aeb0*/  FMNMX3.FTZ R21, R23, R4, R128, !PT ;  /* 0x0000000417157276 */ /* 0x000fc40007810080 */
[----:B------:R-:W-:Y:S02]  /*aec0*/  ISETP.GE.AND P4, PT, R19, R0, PT ;  /* 0x000000001300720c */ /* 0x000fe40003f86270 */
[----:B------:R-:W-:Y:S02]  /*aed0*/  FSEL R125, R125, -INF , !P5 ;  /* 0xff8000007d7d7808 */ /* 0x000fe40006800000 */
[----:B------:R-:W-:Y:S02]  /*aee0*/  FMNMX3.FTZ R14, R14, R131, R129, !PT ;  /* 0x000000830e0e7276 */ /* 0x000fe40007810081 */
        /* <DEDUP_REMOVED lines=48> */
[--C-:B------:R-:W-:Y:S01]  /*b1f0*/  FFMA.FTZ R28, R4, UR4, -R119.reuse ;  /* 0x00000004041c7c23 */ /* 0x100fe20008010877 */
[--C-:B------:R-:W-:Y:S01]  /*b200*/  FFMA.FTZ R5, R5, UR4, -R120.reuse ;  /* 0x0000000405057c23 */ /* 0x100fe20008010878 */
[----:B------:R-:W5:Y:S01]  /*b210*/  LDSM.16.MT88.4 R16, [R99+0x8000] ;  /* 0x008000006310783b */ /* 0x000f620000004200 */
[----:B------:R-:W-:Y:S01]  /*b220*/  MUFU.EX2 R103, R103 ;  /* 0x0000006700677308 */ /* 0x000fe20000000800 */
[--C-:B------:R-:W-:Y:S01]  /*b230*/  FFMA.FTZ R118, R118, UR4, -R119.reuse ;  /* 0x0000000476767c23 */ /* 0x100fe20008010877 */
[----:B-1----:R-:W-:Y:S01]  /*b240*/  F2FP.BF16.F32.PACK_AB R48, R100, R101 ;  /* 0x000000656430723e */ /* 0x002fe200000010ff */
[----:B------:R-:W1:Y:S01]  /*b250*/  LDSM.16.MT88.4 R12, [R91+0x7400] ;  /* 0x007400005b0c783b */ /* 0x000e620000004200 */
[----:B------:R-:W4:Y:S01]  /*b260*/  MUFU.EX2 R102, R102 ;  /* 0x0000006600667308 */ /* 0x000f220000000800 */
[--C-:B------:R-:W-:Y:S01]  /*b270*/  FFMA.FTZ R117, R117, UR4, -R119.reuse ;  /* 0x0000000475757c23 */ /* 0x100fe20008010877 */
[--C-:B------:R-:W-:Y:S01]  /*b280*/  FFMA.FTZ R116, R116, UR4, -R119.reuse ;  /* 0x0000000474747c23 */ /* 0x100fe20008010877 */
[----:B------:R-:W-:Y:S01]  /*b290*/  LDSM.16.MT88.4 R24, [R91+0x6400] ;  /* 0x006400005b18783b */ /* 0x000fe20000004200 */
[----:B------:R-:W-:Y:S01]  /*b2a0*/  MUFU.EX2 R95, R95 ;  /* 0x0000005f005f7308 */ /* 0x000fe20000000800 */
[----:B------:R-:W-:Y:S01]  /*b2b0*/  FFMA.FTZ R115, R115, UR4, -R119 ;  /* 0x0000000473737c23 */ /* 0x000fe20008010877 */
[----:B----4-:R-:W-:Y:S01]  /*b2c0*/  F2FP.BF16.F32.PACK_AB R50, R97, R98 ;  /* 0x000000626132723e */ /* 0x010fe200000010ff */
[----:B------:R-:W-:Y:S01]  /*b2d0*/  FFMA.FTZ R127, R127, UR4, -R120 ;  /* 0x000000047f7f7c23 */ /* 0x000fe20008010878 */
[----:B------:R-:W4:Y:S01]  /*b2e0*/  MUFU.EX2 R94, R94 ;  /* 0x0000005e005e7308 */ /* 0x000f220000000800 */
[----:B------:R-:W-:-:S03]  /*b2f0*/  FADD.FTZ R101, R101, R100 ;  /* 0x0000006465657221 */ /* 0x000fc60000010000 */
[----:B------:R-:W-:Y:S01]  /*b300*/  MUFU.EX2 R35, R35 ;  /* 0x0000002300237308 */ /* 0x000fe20000000800 */
[----:B------:R-:W-:Y:S01]  /*b310*/  F2FP.BF16.F32.PACK_AB R49, R102, R103 ;  /* 0x000000676631723e */ /* 0x000fe200000010ff */
[----:B------:R-:W-:Y:S02]  /*b320*/  FADD.FTZ R102, R103, R102 ;  /* 0x0000006667667221 */ /* 0x000fe40000010000 */
[----:B------:R-:W2:Y:S04]  /*b330*/  MUFU.EX2 R34, R34 ;  /* 0x0000002200227308 */ /* 0x000ea80000000800 */
[----:B------:R-:W-:Y:S01]  /*b340*/  MUFU.EX2 R31, R5 ;  /* 0x00000005001f7308 */ /* 0x000fe20000000800 */
[----:B----4-:R-:W-:Y:S01]  /*b350*/  F2FP.BF16.F32.PACK_AB R51, R94, R95 ;  /* 0x0000005f5e33723e */ /* 0x010fe200000010ff */
[----:B------:R-:W-:-:S02]  /*b360*/  FADD.FTZ R95, R95, R102 ;  /* 0x000000665f5f7221 */ /* 0x000fc40000010000 */
[----:B------:R-:W4:Y:S02]  /*b370*/  MUFU.EX2 R30, R30 ;  /* 0x0000001e001e7308 */ /* 0x000f240000000800 */
[----:B------:R-:W-:Y:S02]  /*b380*/  FADD.FTZ R94, R94, R95 ;  /* 0x0000005f5e5e7221 */ /* 0x000fe40000010000 */
[----:B------:R-:W-:Y:S01]  /*b390*/  MUFU.EX2 R33, R33 ;  /* 0x0000002100217308 */ /* 0x000fe20000000800 */
[C---:B------:R-:W-:Y:S01]  /*b3a0*/  HMMA.16816.F32.BF16 R56, R48.reuse, R52, RZ ;  /* 0x000000343038723c */ /* 0x040fe200000418ff */
[----:B--2---:R-:W-:Y:S02]  /*b3b0*/  F2FP.BF16.F32.PACK_AB R4, R34, R35 ;  /* 0x000000232204723e */ /* 0x004fe400000010ff */
[----:B------:R-:W2:Y:S04]  /*b3c0*/  MUFU.EX2 R32, R32 ;  /* 0x0000002000207308 */ /* 0x000ea80000000800 */
[----:B------:R-:W-:Y:S01]  /*b3d0*/  MUFU.EX2 R29, R29 ;  /* 0x0000001d001d7308 */ /* 0x000fe20000000800 */
[----:B------:R-:W-:Y:S01]  /*b3e0*/  HMMA.16816.F32.BF16 R52, R48, R54, RZ ;  /* 0x000000363034723c */ /* 0x000fe200000418ff */
[----:B----4-:R-:W-:-:S02]  /*b3f0*/  F2FP.BF16.F32.PACK_AB R6, R30, R31 ;  /* 0x0000001f1e06723e */ /* 0x010fc400000010ff */
[----:B------:R-:W4:Y:S04]  /*b400*/  MUFU.EX2 R28, R28 ;  /* 0x0000001c001c7308 */ /* 0x000f280000000800 */
[----:B------:R-:W-:Y:S01]  /*b410*/  MUFU.EX2 R118, R118 ;  /* 0x0000007600767308 */ /* 0x000fe20000000800 */
[C---:B------:R-:W-:Y:S01]  /*b420*/  HMMA.16816.F32.BF16 R64, R48.reuse, R60, RZ ;  /* 0x0000003c3040723c */ /* 0x040fe200000418ff */
[C---:B--2---:R-:W-:Y:S01]  /*b430*/  F2FP.BF16.F32.PACK_AB R5, R32.reuse, R33 ;  /* 0x000000212005723e */ /* 0x044fe200000010ff */
[----:B------:R-:W-:Y:S01]  /*b440*/  FADD.FTZ R33, R33, R94 ;  /* 0x0000005e21217221 */ /* 0x000fe20000010000 */
[----:B------:R-:W-:Y:S03]  /*b450*/  MUFU.EX2 R117, R117 ;  /* 0x0000007500757308 */ /* 0x000fe60000000800 */
[----:B------:R-:W-:Y:S01]  /*b460*/  FADD.FTZ R32, R32, R33 ;  /* 0x0000002120207221 */ /* 0x000fe20000010000 */
[----:B------:R-:W-:Y:S01]  /*b470*/  MUFU.EX2 R116, R116 ;  /* 0x0000007400747308 */ /* 0x000fe20000000800 */
[----:B------:R-:W-:Y:S01]  /*b480*/  HMMA.16816.F32.BF16 R60, R48, R62, RZ ;  /* 0x0000003e303c723c */ /* 0x000fe200000418ff */
[C---:B----4-:R-:W-:Y:S01]  /*b490*/  F2FP.BF16.F32.PACK_AB R7, R28.reuse, R29 ;  /* 0x0000001d1c07723e */ /* 0x050fe200000010ff */
[----:B------:R-:W-:Y:S01]  /*b4a0*/  FADD.FTZ R29, R29, R32 ;  /* 0x000000201d1d7221 */ /* 0x000fe20000010000 */
[----:B------:R-:W-:Y:S03]  /*b4b0*/  MUFU.EX2 R115, R115 ;  /* 0x0000007300737308 */ /* 0x000fe60000000800 */
[----:B------:R-:W-:-:S02]  /*b4c0*/  FADD.FTZ R28, R28, R29 ;  /* 0x0000001d1c1c7221 */ /* 0x000fc40000010000 */
[C---:B---3--:R-:W-:Y:S08]  /*b4d0*/  HMMA.16816.F32.BF16 R56, R4.reuse, R8, R56 ;  /* 0x000000080438723c */ /* 0x048ff00000041838 */
        /* <DEDUP_REMOVED lines=8> */
[----:B-----5:R-:W-:Y:S08]  /*b560*/  HMMA.16816.F32.BF16 R44, R48, R16, RZ ;  /* 0x00000010302c723c */ /* 0x020ff000000418ff */
[C---:B-1----:R-:W-:Y:S08]  /*b570*/  HMMA.16816.F32.BF16 R64, R4.reuse, R12, R64 ;  /* 0x0000000c0440723c */ /* 0x042ff00000041840 */
[----:B------:R-:W-:Y:S01]  /*b580*/  HMMA.16816.F32.BF16 R60, R4, R14, R60 ;  /* 0x0000000e043c723c */ /* 0x000fe2000004183c */
[----:B------:R-:W1:Y:S07]  /*b590*/  LDSM.16.MT88.4 R12, [R91+0x8400] ;  /* 0x008400005b0c783b */ /* 0x000e6e0000004200 */
[----:B------:R-:W-:Y:S01]  /*b5a0*/  HMMA.16816.F32.BF16 R48, R48, R18, RZ ;  /* 0x000000123030723c */ /* 0x000fe200000418ff */
[----:B------:R-:W-:Y:S07]  /*b5b0*/  LDSM.16.MT88.4 R16, [R91+0x6c00] ;  /* 0x006c00005b10783b */ /* 0x000fee0000004200 */
[C---:B--2---:R-:W-:Y:S08]  /*b5c0*/  HMMA.16816.F32.BF16 R44, R4.reuse, R8, R44 ;  /* 0x00000008042c723c */ /* 0x044ff0000004182c */
[----:B------:R-:W-:Y:S01]  /*b5d0*/  HMMA.16816.F32.BF16 R80, R4, R24, R80 ;  /* 0x000000180450723c */ /* 0x000fe20000041850 */
[--C-:B------:R-:W-:Y:S01]  /*b5e0*/  FFMA.FTZ R25, R128, UR4, -R119.reuse ;  /* 0x0000000480197c23 */ /* 0x100fe20008010877 */
[----:B------:R-:W-:-:S05]  /*b5f0*/  FFMA.FTZ R24, R126, UR4, -R119 ;  /* 0x000000047e187c23 */ /* 0x000fca0008010877 */
[----:B------:R-:W-:Y:S01]  /*b600*/  MUFU.EX2 R25, R25 ;  /* 0x0000001900197308 */ /* 0x000fe20000000800 */
[C---:B------:R-:W-:Y:S01]  /*b610*/  HMMA.16816.F32.BF16 R48, R4.reuse, R10, R48 ;  /* 0x0000000a0430723c */ /* 0x040fe20000041830 */
[----:B------:R-:W2:Y:S02]  /*b620*/  LDSM.16.MT88.4 R8, [R99+0x6800] ;  /* 0x006800006308783b */ /* 0x000ea40000004200 */
[----:B------:R-:W-:Y:S05]  /*b630*/  MUFU.EX2 R24, R24 ;  /* 0x0000001800187308 */ /* 0x000fea0000000800 */
[----:B------:R-:W-:Y:S01]  /*b640*/  HMMA.16816.F32.BF16 R76, R4, R26, R76 ;  /* 0x0000001a044c723c */ /* 0x000fe2000004184c */
[--C-:B------:R-:W-:Y:S01]  /*b650*/  FFMA.FTZ R27, R137, UR4, -R120.reuse ;  /* 0x00000004891b7c23 */ /* 0x100fe20008010878 */
[----:B------:R-:W-:-:S05]  /*b660*/  FFMA.FTZ R26, R135, UR4, -R120 ;  /* 0x00000004871a7c23 */ /* 0x000fca0008010878 */
[----:B------:R-:W-:Y:S01]  /*b670*/  MUFU.EX2 R27, R27 ;  /* 0x0000001b001b7308 */ /* 0x000fe20000000800 */
[----:B------:R-:W-:Y:S01]  /*b680*/  HMMA.16816.F32.BF16 R72, R4, R20, R72 ;  /* 0x000000140448723c */ /* 0x000fe20000041848 */
[--C-:B------:R-:W-:Y:S01]  /*b690*/  FFMA.FTZ R21, R124, UR4, -R119.reuse ;  /* 0x000000047c157c23 */ /* 0x100fe20008010877 */
[----:B------:R-:W-:Y:S01]  /*b6a0*/  FFMA.FTZ R20, R122, UR4, -R119 ;  /* 0x000000047a147c23 */ /* 0x000fe20008010877 */
[----:B------:R-:W3:Y:S01]  /*b6b0*/  MUFU.EX2 R26, R26 ;  /* 0x0000001a001a7308 */ /* 0x000ee20000000800 */
[----:B------:R-:W-:-:S03]  /*b6c0*/  FFMA.FTZ R122, R129, UR4, -R120 ;  /* 0x00000004817a7c23 */ /* 0x000fc60008010878 */
[----:B------:R-:W-:Y:S01]  /*b6d0*/  MUFU.EX2 R21, R21 ;  /* 0x0000001500157308 */ /* 0x000fe20000000800 */
[C---:B------:R-:W-:Y:S01]  /*b6e0*/  HMMA.16816.F32.BF16 R68, R4.reuse, R22, R68 ;  /* 0x000000160444723c */ /* 0x040fe20000041844 */
[--C-:B------:R-:W-:Y:S01]  /*b6f0*/  FFMA.FTZ R23, R133, UR4, -R120.reuse ;  /* 0x0000000485177c23 */ /* 0x100fe20008010878 */
[----:B------:R-:W-:Y:S01]  /*b700*/  FFMA.FTZ R22, R131, UR4, -R120 ;  /* 0x0000000483167c23 */ /* 0x000fe20008010878 */
[----:B------:R-:W4:Y:S04]  /*b710*/  MUFU.EX2 R20, R20 ;  /* 0x0000001400147308 */ /* 0x000f280000000800 */
[----:B------:R-:W-:Y:S01]  /*b720*/  MUFU.EX2 R23, R23 ;  /* 0x0000001700177308 */ /* 0x000fe20000000800 */
[C---:B-1----:R-:W-:Y:S03]  /*b730*/  HMMA.16816.F32.BF16 R36, R4.reuse, R12, R36 ;  /* 0x0000000c0424723c */ /* 0x042fe60000041824 */
[----:B------:R-:W1:Y:S04]  /*b740*/  MUFU.EX2 R22, R22 ;  /* 0x0000001600167308 */ /* 0x000e680000000800 */
[----:B------:R-:W-:Y:S01]  /*b750*/  MUFU.EX2 R122, R122 ;  /* 0x0000007a007a7308 */ /* 0x000fe20000000800 */
[----:B------:R-:W-:Y:S01]  /*b760*/  HMMA.16816.F32.BF16 R40, R4, R14, R40 ;  /* 0x0000000e0428723c */ /* 0x000fe20000041828 */
[----:B------:R-:W5:Y:S01]  /*b770*/  LDSM.16.MT88.4 R12, [R91+0x6800] ;  /* 0x006800005b0c783b */ /* 0x000f620000004200 */
[----:B---3--:R-:W-:-:S02]  /*b780*/  F2FP.BF16.F32.PACK_AB R4, R26, R27 ;  /* 0x0000001b1a04723e */ /* 0x008fc400000010ff */
[----:B------:R-:W-:Y:S01]  /*b790*/  F2FP.BF16.F32.PACK_AB R5, R24, R25 ;  /* 0x000000191805723e */ /* 0x000fe200000010ff */
[----:B------:R-:W-:Y:S01]  /*b7a0*/  FADD.FTZ R25, R25, R28 ;  /* 0x0000001c19197221 */ /* 0x000fe20000010000 */
[----:B----4-:R-:W-:Y:S02]  /*b7b0*/  F2FP.BF16.F32.PACK_AB R7, R20, R21 ;  /* 0x000000151407723e */ /* 0x010fe400000010ff */
[----:B-1----:R-:W-:Y:S01]  /*b7c0*/  F2FP.BF16.F32.PACK_AB R6, R22, R23 ;  /* 0x000000171606723e */ /* 0x002fe200000010ff */
[----:B------:R-:W-:-:S06]  /*b7d0*/  FADD.FTZ R24, R24, R25 ;  /* 0x0000001918187221 */ /* 0x000fcc0000010000 */
[C---:B--2---:R-:W-:Y:S08]  /*b7e0*/  HMMA.16816.F32.BF16 R72, R4.reuse, R8, R72 ;  /* 0x000000080448723c */ /* 0x044ff00000041848 */
        /* <DEDUP_REMOVED lines=13> */
[----:B------:R-:W-:-:S02]  /*b8c0*/  FFMA.FTZ R125, R123, UR4, -R120 ;  /* 0x000000047b7d7c23 */ /* 0x000fc40008010878 */
[----:B------:R-:W1:Y:S04]  /*b8d0*/  MUFU.EX2 R123, R127 ;  /* 0x0000007f007b7308 */ /* 0x000e680000000800 */
[----:B------:R3:W-:Y:S01]  /*b8e0*/  MUFU.EX2 R120, R8 ;  /* 0x0000000800787308 */ /* 0x0007e20000000800 */
[C---:B------:R-:W-:Y:S03]  /*b8f0*/  HMMA.16816.F32.BF16 R48, R4.reuse, R10, R48 ;  /* 0x0000000a0430723c */ /* 0x040fe60000041830 */
[----:B------:R-:W4:Y:S01]  /*b900*/  MUFU.EX2 R125, R125 ;  /* 0x0000007d007d7308 */ /* 0x000f220000000800 */
[----:B---3--:R-:W3:Y:S04]  /*b910*/  LDSM.16.MT88.4 R8, [R91+0x7c00] ;  /* 0x007c00005b08783b */ /* 0x008ee80000004200 */
[C---:B--2---:R-:W-:Y:S08]  /*b920*/  HMMA.16816.F32.BF16 R36, R4.reuse, R12, R36 ;  /* 0x0000000c0424723c */ /* 0x044ff00000041824 */
[----:B------:R-:W-:Y:S01]  /*b930*/  HMMA.16816.F32.BF16 R40, R4, R14, R40 ;  /* 0x0000000e0428723c */ /* 0x000fe20000041828 */
[----:B------:R-:W2:Y:S01]  /*b940*/  LDSM.16.MT88.4 R12, [R99+0x6c00] ;  /* 0x006c0000630c783b */ /* 0x000ea20000004200 */
[----:B-1----:R-:W-:-:S02]  /*b950*/  F2FP.BF16.F32.PACK_AB R4, R123, R122 ;  /* 0x0000007a7b04723e */ /* 0x002fc400000010ff */
[----:B------:R-:W-:Y:S02]  /*b960*/  F2FP.BF16.F32.PACK_AB R5, R117, R118 ;  /* 0x000000767505723e */ /* 0x000fe400000010ff */
[----:B----4-:R-:W-:Y:S02]  /*b970*/  F2FP.BF16.F32.PACK_AB R6, R125, R120 ;  /* 0x000000787d06723e */ /* 0x010fe400000010ff */
[----:B------:R-:W-:-:S07]  /*b980*/  F2FP.BF16.F32.PACK_AB R7, R115, R116 ;  /* 0x000000747307723e */ /* 0x000fce00000010ff */
        /* <DEDUP_REMOVED lines=31> */
[----:B------:R-:W-:Y:S02]  /*bb80*/  IMAD.MOV.U32 R118, RZ, RZ, -0x1 ;  /* 0xffffffffff767424 */ /* 0x000fe400078e00ff */
        /* <DEDUP_REMOVED lines=71> */
.L_x_4549:
[----:B------:R-:W-:Y:S01]  /*c000*/  UMOV UR8, URZ ;  /* 0x000000ff00087c82 */ /* 0x000fe20008000000 */
[----:B------:R-:W-:Y:S01]  /*c010*/  IMAD.SHL.U32 R4, R92, 0x40, RZ ;  /* 0x000000405c047824 */ /* 0x000fe200078e00ff */
[----:B------:R-:W-:-:S05]  /*c020*/  IADD3 R5, P0, PT, RZ, -UR8, RZ ;  /* 0x80000008ff057c10 */ /* 0x000fca000ff1e0ff */
[----:B------:R-:W-:-:S05]  /*c030*/  IMAD.X R4, RZ, RZ, ~R4, P0 ;  /* 0x000000ffff047224 */ /* 0x000fca00000e0e04 */
[----:B------:R-:W-:-:S04]  /*c040*/  SHF.R.S64 R5, R5, 0x1f, R4 ;  /* 0x0000001f05057819 */ /* 0x000fc80000001004 */
[----:B------:R-:W-:-:S04]  /*c050*/  IADD3 R108, P0, PT, R5, R108, RZ ;  /* 0x0000006c056c7210 */ /* 0x000fc80007f1e0ff */
[----:B------:R-:W-:-:S09]  /*c060*/  LEA.HI.X.SX32 R109, R4, R109, 0x1, P0 ;  /* 0x0000006d046d7211 */ /* 0x000fd200000f0eff */
.L_x_4550:
        /* <DEDUP_REMOVED lines=23> */
[----:B------:R-:W-:Y:S04]  /*c1e0*/  LDSM.16.M88.4 R128, [R89+0x5800] ;  /* 0x005800005980783b */ /* 0x000fe80000000200 */
[----:B------:R-:W0:Y:S01]  /*c1f0*/  LDGDEPBAR ;  /* 0x00000000000079af */ /* 0x000e220000000000 */
[C---:B--2---:R-:W-:Y:S08]  /*c200*/  HMMA.16816.F32.BF16 R24, R92.reuse, R20, RZ ;  /* 0x000000145c18723c */ /* 0x044ff000000418ff */
[C---:B------:R-:W-:Y:S08]  /*c210*/  HMMA.16816.F32.BF16 R20, R92.reuse, R22, RZ ;  /* 0x000000165c14723c */ /* 0x040ff000000418ff */
[C---:B---3--:R-:W-:Y:S08]  /*c220*/  HMMA.16816.F32.BF16 R16, R92.reuse, R12, RZ ;  /* 0x0000000c5c10723c */ /* 0x048ff000000418ff */
[C---:B-1----:R-:W-:Y:S08]  /*c230*/  HMMA.16816.F32.BF16 R8, R92.reuse, R4, RZ ;  /* 0x000000045c08723c */ /* 0x042ff000000418ff */
[C---:B------:R-:W-:Y:S08]  /*c240*/  HMMA.16816.F32.BF16 R12, R92.reuse, R14, RZ ;  /* 0x0000000e5c0c723c */ /* 0x040ff000000418ff */
[C---:B------:R-:W-:Y:S08]  /*c250*/  HMMA.16816.F32.BF16 R4, R92.reuse, R6, RZ ;  /* 0x000000065c04723c */ /* 0x040ff000000418ff */
[C---:B----4-:R-:W-:Y:S08]  /*c260*/  HMMA.16816.F32.BF16 R96, R92.reuse, R100, RZ ;  /* 0x000000645c60723c */ /* 0x050ff000000418ff */
        /* <DEDUP_REMOVED lines=42> */
[C---:B------:R-:W-:Y:S08]  /*c510*/  HMMA.16816.F32.BF16 R4, R116.reuse, R130, R4 ;  /* 0x000000827404723c */ /* 0x040ff00000041804 */
[C---:B---3--:R-:W-:Y:S08]  /*c520*/  HMMA.16816.F32.BF16 R96, R116.reuse, R100, R96 ;  /* 0x000000647460723c */ /* 0x048ff00000041860 */
[C---:B------:R-:W-:Y:S01]  /*c530*/  HMMA.16816.F32.BF16 R92, R116.reuse, R102, R92 ;  /* 0x00000066745c723c */ /* 0x040fe2000004185c */
[----:B------:R-:W-:Y:S07]  /*c540*/  LDSM.16.M88.4 R100, [R85+0x5400] ;  /* 0x005400005564783b */ /* 0x000fee0000000200 */
[C---:B--2---:R-:W-:Y:S08]  /*c550*/  HMMA.16816.F32.BF16 R24, R116.reuse, R32, R24 ;  /* 0x000000207418723c */ /* 0x044ff00000041818 */
[C---:B------:R-:W-:Y:S01]  /*c560*/  HMMA.16816.F32.BF16 R20, R116.reuse, R34, R20 ;  /* 0x000000227414723c */ /* 0x040fe20000041814 */
[----:B------:R-:W1:Y:S07]  /*c570*/  LDSM.16.M88.4 R32, [R90+0x2000] ;  /* 0x002000005a20783b */ /* 0x000e6e0000000200 */
[C---:B----4-:R-:W-:Y:S08]  /*c580*/  HMMA.16816.F32.BF16 R16, R116.reuse, R28, R16 ;  /* 0x0000001c7410723c */ /* 0x050ff00000041810 */
[----:B------:R-:W-:Y:S01]  /*c590*/  HMMA.16816.F32.BF16 R12, R116, R30, R12 ;  /* 0x0000001e740c723c */ /* 0x000fe2000004180c */
[----:B------:R-:W2:Y:S11]  /*c5a0*/  LDSM.16.M88.4 R28, [R85+0x5000] ;  /* 0x00500000551c783b */ /* 0x000eb60000000200 */
[C---:B-1----:R-:W-:Y:S01]  /*c5b0*/  HMMA.16816.F32.BF16 R16, R32.reuse, R100, R16 ;  /* 0x000000642010723c */ /* 0x042fe20000041810 */
[----:B------:R-:W1:Y:S07]  /*c5c0*/  S2R R100, SR_TID.X ;  /* 0x0000000000647919 */ /* 0x000e6e0000002100 */
[C---:B------:R-:W-:Y:S08]  /*c5d0*/  HMMA.16816.F32.BF16 R12, R32.reuse, R102, R12 ;  /* 0x00000066200c723c */ /* 0x040ff0000004180c */
[----:B--2---:R-:W-:Y:S03]  /*c5e0*/  HMMA.16816.F32.BF16 R24, R32, R28, R24 ;  /* 0x0000001c2018723c */ /* 0x004fe60000041818 */
[----:B------:R-:W-:Y:S01]  /*c5f0*/  FMUL.FTZ R90, R16, UR11 ;  /* 0x0000000b105a7c20 */ /* 0x000fe20008410000 */
[----:B------:R-:W-:Y:S01]  /*c600*/  FMUL.FTZ R16, R17, UR11 ;  /* 0x0000000b11107c20 */ /* 0x000fe20008410000 */
[----:B------:R-:W-:-:S03]  /*c610*/  FMUL.FTZ R17, R18, UR11 ;  /* 0x0000000b12117c20 */ /* 0x000fc60008410000 */
[----:B------:R-:W-:Y:S01]  /*c620*/  HMMA.16816.F32.BF16 R20, R32, R30, R20 ;  /* 0x0000001e2014723c */ /* 0x000fe20000041814 */
[----:B------:R-:W-:Y:S02]  /*c630*/  MUFU.TANH R90, R90 ;  /* 0x0000005a005a7308 */ /* 0x000fe40000002400 */
[----:B------:R-:W-:-:S06]  /*c640*/  FMUL.FTZ R18, R12, UR11 ;  /* 0x0000000b0c127c20 */ /* 0x000fcc0008410000 */
[----:B------:R-:W-:Y:S02]  /*c650*/  MUFU.TANH R16, R16 ;  /* 0x0000001000107308 */ /* 0x000fe40000002400 */
[----:B------:R-:W-:Y:S01]  /*c660*/  FMUL.FTZ R28, R24, UR11 ;  /* 0x0000000b181c7c20 */ /* 0x000fe20008410000 */
[----:B------:R-:W-:Y:S01]  /*c670*/  FMUL.FTZ R29, R25, UR11 ;  /* 0x0000000b191d7c20 */ /* 0x000fe20008410000 */
[----:B------:R-:W-:Y:S01]  /*c680*/  FMUL.FTZ R30, R26, UR11 ;  /* 0x0000000b1a1e7c20 */ /* 0x000fe20008410000 */
[----:B------:R-:W-:Y:S02]  /*c690*/  FMUL.FTZ R31, R27, UR11 ;  /* 0x0000000b1b1f7c20 */ /* 0x000fe40008410000 */
[----:B------:R-:W2:Y:S01]  /*c6a0*/  LDSM.16.M88.4 R24, [R85+0x5800] ;  /* 0x005800005518783b */ /* 0x000ea20000000200 */
[----:B------:R-:W3:Y:S02]  /*c6b0*/  MUFU.TANH R28, R28 ;  /* 0x0000001c001c7308 */ /* 0x000ee40000002400 */
[----:B------:R-:W-:Y:S01]  /*c6c0*/  FMUL.FTZ R89, R20, UR11 ;  /* 0x0000000b14597c20 */ /* 0x000fe20008410000 */
[----:B------:R-:W-:Y:S01]  /*c6d0*/  FMUL.FTZ R20, R23, UR11 ;  /* 0x0000000b17147c20 */ /* 0x000fe20008410000 */
[----:B------:R-:W-:Y:S01]  /*c6e0*/  FMUL.FTZ R23, R19, UR11 ;  /* 0x0000000b13177c20 */ /* 0x000fe20008410000 */
[----:B------:R-:W-:Y:S01]  /*c6f0*/  FMUL.FTZ R19, R14, UR11 ;  /* 0x0000000b0e137c20 */ /* 0x000fe20008410000 */
[----:B------:R-:W-:Y:S01]  /*c700*/  FMUL.FTZ R22, R22, UR11 ;  /* 0x0000000b16167c20 */ /* 0x000fe20008410000 */
[----:B------:R-:W-:Y:S01]  /*c710*/  FMUL.FTZ R21, R21, UR11 ;  /* 0x0000000b15157c20 */ /* 0x000fe20008410000 */
[----:B------:R-:W4:Y:S08]  /*c720*/  MUFU.TANH R30, R30 ;  /* 0x0000001e001e7308 */ /* 0x000f300000002400 */
[----:B------:R-:W5:Y:S08]  /*c730*/  MUFU.TANH R20, R20 ;  /* 0x0000001400147308 */ /* 0x000f700000002400 */
[----:B------:R-:W-:Y:S08]  /*c740*/  MUFU.TANH R29, R29 ;  /* 0x0000001d001d7308 */ /* 0x000ff00000002400 */
[----:B------:R-:W5:Y:S01]  /*c750*/  MUFU.TANH R31, R31 ;  /* 0x0000001f001f7308 */ /* 0x000f620000002400 */
[----:B--2---:R-:W-:Y:S01]  /*c760*/  HMMA.16816.F32.BF16 R8, R32, R24, R8 ;  /* 0x000000182008723c */ /* 0x004fe20000041808 */
[----:B------:R-:W-:Y:S01]  /*c770*/  FMUL.FTZ R24, R13, UR11 ;  /* 0x0000000b0d187c20 */ /* 0x000fe20008410000 */
[----:B------:R-:W-:-:S05]  /*c780*/  FMUL.FTZ R25, R15, UR11 ;  /* 0x0000000b0f197c20 */ /* 0x000fca0008410000 */
[----:B------:R-:W2:Y:S01]  /*c790*/  MUFU.TANH R89, R89 ;  /* 0x0000005900597308 */ /* 0x000ea20000002400 */
[----:B------:R-:W4:Y:S01]  /*c7a0*/  LDSM.16.M88.4 R12, [R85+0x5c00] ;  /* 0x005c0000550c783b */ /* 0x000f220000000200 */
[----:B------:R-:W-:-:S04]  /*c7b0*/  DEPBAR.LE SB0, 0x0 ;  /* 0x000080000000791a */ /* 0x000fc80000000000 */
[----:B------:R-:W-:Y:S02]  /*c7c0*/  HMMA.16816.F32.BF16 R4, R32, R26, R4 ;  /* 0x0000001a2004723c */ /* 0x000fe40000041804 */
[----:B------:R-:W2:Y:S04]  /*c7d0*/  MUFU.TANH R22, R22 ;  /* 0x0000001600167308 */ /* 0x000ea80000002400 */
[----:B------:R-:W-:Y:S01]  /*c7e0*/  FMUL.FTZ R122, R8, UR11 ;  /* 0x0000000b087a7c20 */ /* 0x000fe20008410000 */
[----:B-1----:R-:W-:Y:S02]  /*c7f0*/  IMAD.SHL.U32 R8, R100, 0x2, RZ ;  /* 0x0000000264087824 */ /* 0x002fe400078e00ff */
[----:B------:R-:W-:Y:S01]  /*c800*/  FMUL.FTZ R120, R9, UR11 ;  /* 0x0000000b09787c20 */ /* 0x000fe20008410000 */
[----:B------:R-:W-:Y:S01]  /*c810*/  IMAD.SHL.U32 R9, R88, 0x40, RZ ;  /* 0x0000004058097824 */ /* 0x000fe200078e00ff */
[----:B------:R-:W-:Y:S01]  /*c820*/  MUFU.TANH R21, R21 ;  /* 0x0000001500157308 */ /* 0x000fe20000002400 */
[----:B------:R-:W-:Y:S01]  /*c830*/  FMUL.FTZ R103, R11, UR11 ;  /* 0x0000000b0b677c20 */ /* 0x000fe20008410000 */
[----:B------:R-:W-:Y:S01]  /*c840*/  LOP3.LUT R8, R8, 0x6, RZ, 0xc0, !PT ;  /* 0x0000000608087812 */ /* 0x000fe200078ec0ff */
[----:B------:R-:W-:-:S05]  /*c850*/  FMUL.FTZ R10, R10, UR11 ;  /* 0x0000000b0a0a7c20 */ /* 0x000fca0008410000 */
[----:B------:R-:W-:Y:S01]  /*c860*/  FMUL.FTZ R118, R5, UR11 ;  /* 0x0000000b05767c20 */ /* 0x000fe20008410000 */
[----:B------:R-:W-:Y:S01]  /*c870*/  LOP3.LUT R8, R9, R8, RZ, 0xfc, !PT ;  /* 0x0000000809087212 */ /* 0x000fe200078efcff */
[----:B------:R-:W-:Y:S01]  /*c880*/  FMUL.FTZ R4, R4, UR11 ;  /* 0x0000000b04047c20 */ /* 0x000fe20008410000 */
[----:B------:R-:W-:Y:S01]  /*c890*/  MUFU.TANH R17, R17 ;  /* 0x0000001100117308 */ /* 0x000fe20000002400 */
[----:B------:R-:W-:Y:S01]  /*c8a0*/  FMUL.FTZ R117, R7, UR11 ;  /* 0x0000000b07757c20 */ /* 0x000fe20008410000 */
[----:B------:R-:W-:Y:S01]  /*c8b0*/  FMUL.FTZ R6, R6, UR11 ;  /* 0x0000000b06067c20 */ /* 0x000fe20008410000 */
[C---:B------:R-:W-:Y:S02]  /*c8c0*/  VIADD R9, R8.reuse, 0xffffff80 ;  /* 0xffffff8008097836 */ /* 0x040fe40000000000 */
[C---:B------:R-:W-:Y:S02]  /*c8d0*/  VIADD R5, R8.reuse, 0xffffff88 ;  /* 0xffffff8808057836 */ /* 0x040fe40000000000 */
[C---:B------:R-:W-:Y:S01]  /*c8e0*/  VIADD R11, R8.reuse, 0xffffff81 ;  /* 0xffffff81080b7836 */ /* 0x040fe20000000000 */
[C---:B------:R-:W-:Y:S01]  /*c8f0*/  ISETP.GE.AND P5, PT, R9.reuse, R0, PT ;  /* 0x000000000900720c */ /* 0x040fe20003fa6270 */
[----:B------:R-:W1:Y:S01]  /*c900*/  MUFU.TANH R23, R23 ;  /* 0x0000001700177308 */ /* 0x000e620000002400 */
[----:B------:R-:W-:Y:S01]  /*c910*/  ISETP.GE.AND P4, PT, R9, R2, PT ;  /* 0x000000020900720c */ /* 0x000fe20003f86270 */
[----:B------:R-:W-:Y:S01]  /*c920*/  VIADD R9, R8, 0xffffff89 ;  /* 0xffffff8908097836 */ /* 0x000fe20000000000 */
[----:B---3--:R-:W-:Y:S01]  /*c930*/  FSEL R28, R28, -INF , !P5 ;  /* 0xff8000001c1c7808 */ /* 0x008fe20006800000 */
[C---:B----4-:R-:W-:Y:S01]  /*c940*/  HMMA.16816.F32.BF16 R96, R32.reuse, R12, R96 ;  /* 0x0000000c2060723c */ /* 0x050fe20000041860 */
[-C--:B------:R-:W-:Y:S01]  /*c950*/  ISETP.GE.AND P0, PT, R5, R0.reuse, PT ;  /* 0x000000000500720c */ /* 0x080fe20003f06270 */
[C---:B------:R-:W-:Y:S01]  /*c960*/  VIADD R7, R8.reuse, 0xffffff91 ;  /* 0xffffff9108077836 */ /* 0x040fe20000000000 */
[C---:B------:R-:W-:Y:S01]  /*c970*/  ISETP.GE.AND P3, PT, R9.reuse, R0, PT ;  /* 0x000000000900720c */ /* 0x040fe20003f66270 */
[----:B------:R-:W3:Y:S01]  /*c980*/  MUFU.TANH R18, R18 ;  /* 0x0000001200127308 */ /* 0x000ee20000002400 */
[-C--:B------:R-:W-:Y:S01]  /*c990*/  ISETP.GE.AND P5, PT, R9, R2.reuse, PT ;  /* 0x000000020900720c */ /* 0x080fe20003fa6270 */
[----:B------:R-:W-:Y:S01]  /*c9a0*/  VIADD R9, R8, 0xffffff90 ;  /* 0xffffff9008097836 */ /* 0x000fe20000000000 */
[----:B------:R-:W-:Y:S01]  /*c9b0*/  ISETP.GE.AND P6, PT, R5, R2, PT ;  /* 0x000000020500720c */ /* 0x000fe20003fc6270 */
[----:B------:R-:W-:Y:S01]  /*c9c0*/  HMMA.16816.F32.BF16 R92, R32, R14, R92 ;  /* 0x0000000e205c723c */ /* 0x000fe2000004185c */
[----:B------:R-:W-:Y:S01]  /*c9d0*/  FSEL R5, R30, -INF , !P4 ;  /* 0xff8000001e057808 */ /* 0x000fe20006000000 */
[----:B------:R-:W-:Y:S01]  /*c9e0*/  VIADD R15, R8, 0xffffff99 ;  /* 0xffffff99080f7836 */ /* 0x000fe20000000000 */
[-C--:B------:R-:W-:Y:S01]  /*c9f0*/  ISETP.GE.AND P4, PT, R9, R0.reuse, PT ;  /* 0x000000000900720c */ /* 0x080fe20003f86270 */
[----:B------:R-:W-:Y:S01]  /*ca00*/  MUFU.TANH R24, R24 ;  /* 0x0000001800187308 */ /* 0x000fe20000002400 */
[----:B------:R-:W-:-:S02]  /*ca10*/  ISETP.GE.AND P2, PT, R11, R0, PT ;  /* 0x000000000b00720c */ /* 0x000fc40003f46270 */
[----:B-----5:R-:W-:Y:S02]  /*ca20*/  FSEL R13, R20, -INF , !P5 ;  /* 0xff800000140d7808 */ /* 0x020fe40006800000 */
[----:B------:R-:W-:Y:S02]  /*ca30*/  FSEL R20, R90, -INF , !P4 ;  /* 0xff8000005a147808 */ /* 0x000fe40006000000 */
[----:B------:R-:W-:Y:S01]  /*ca40*/  FMUL.FTZ R90, R98, UR11 ;  /* 0x0000000b625a7c20 */ /* 0x000fe20008410000 */
[----:B------:R-:W4:Y:S01]  /*ca50*/  MUFU.TANH R19, R19 ;  /* 0x0000001300137308 */ /* 0x000f220000002400 */
[----:B------:R-:W-:Y:S01]  /*ca60*/  ISETP.GE.AND P1, PT, R11, R2, PT ;  /* 0x000000020b00720c */ /* 0x000fe20003f26270 */
[----:B------:R-:W-:Y:S01]  /*ca70*/  VIADD R11, R8, 0xffffffa0 ;  /* 0xffffffa0080b7836 */ /* 0x000fe20000000000 */
[-C--:B------:R-:W-:Y:S01]  /*ca80*/  ISETP.GE.AND P5, PT, R15, R0.reuse, PT ;  /* 0x000000000f00720c */ /* 0x080fe20003fa6270 */
[----:B------:R-:W-:Y:S01]  /*ca90*/  FMUL.FTZ R96, R96, UR11 ;  /* 0x0000000b60607c20 */ /* 0x000fe20008410000 */
[----:B------:R-:W-:Y:S01]  /*caa0*/  FSEL R31, R31, -INF , !P1 ;  /* 0xff8000001f1f7808 */ /* 0x000fe20004800000 */
[----:B------:R-:W-:Y:S01]  /*cab0*/  FMUL.FTZ R85, R99, UR11 ;  /* 0x0000000b63557c20 */ /* 0x000fe20008410000 */
[----:B------:R-:W-:Y:S01]  /*cac0*/  ISETP.GE.AND P1, PT, R7, R0, PT ;  /* 0x000000000700720c */ /* 0x000fe20003f26270 */
[----:B------:R-:W5:Y:S01]  /*cad0*/  MUFU.TANH R120, R120 ;  /* 0x0000007800787308 */ /* 0x000f620000002400 */
[----:B------:R-:W-:Y:S01]  /*cae0*/  ISETP.GE.AND P4, PT, R15, R2, PT ;  /* 0x000000020f00720c */ /* 0x000fe20003f86270 */
[----:B------:R-:W-:-:S02]  /*caf0*/  VIADD R15, R8, 0xffffffa1 ;  /* 0xffffffa1080f7836 */ /* 0x000fc40000000000 */
[----:B------:R-:W-:Y:S01]  /*cb00*/  FMUL.FTZ R92, R92, UR11 ;  /* 0x0000000b5c5c7c20 */ /* 0x000fe20008410000 */
[----:B------:R-:W-:Y:S01]  /*cb10*/  FMUL.FTZ R35, R94, UR11 ;  /* 0x0000000b5e237c20 */ /* 0x000fe20008410000 */
[----:B------:R-:W-:Y:S02]  /*cb20*/  FMUL.FTZ R34, R95, UR11 ;  /* 0x0000000b5f227c20 */ /* 0x000fe40008410000 */
[----:B------:R2:W-:Y:S08]  /*cb30*/  MUFU.TANH R116, R4 ;  /* 0x0000000400747308 */ /* 0x0005f00000002400 */
[----:B------:R-:W5:Y:S08]  /*cb40*/  MUFU.TANH R25, R25 ;  /* 0x0000001900197308 */ /* 0x000f700000002400 */
[----:B------:R-:W5:Y:S01]  /*cb50*/  MUFU.TANH R122, R122 ;  /* 0x0000007a007a7308 */ /* 0x000f620000002400 */
[----:B--2---:R-:W-:-:S02]  /*cb60*/  FSEL R4, R29, -INF , !P2 ;  /* 0xff8000001d047808 */ /* 0x004fc40005000000 */
[----:B------:R-:W-:Y:S01]  /*cb70*/  ISETP.GE.AND P2, PT, R9, R2, PT ;  /* 0x000000020900720c */ /* 0x000fe20003f46270 */
[----:B------:R-:W-:-:S04]  /*cb80*/  VIADD R9, R8, 0xffffff98 ;  /* 0xffffff9808097836 */ /* 0x000fc80000000000 */
[----:B------:R2:W-:Y:S08]  /*cb90*/  MUFU.TANH R101, R10 ;  /* 0x0000000a00657308 */ /* 0x0005f00000002400 */
[----:B------:R-:W5:Y:S08]  /*cba0*/  MUFU.TANH R90, R90 ;  /* 0x0000005a005a7308 */ /* 0x000f700000002400 */
[----:B------:R4:W-:Y:S01]  /*cbb0*/  MUFU.TANH R115, R6 ;  /* 0x0000000600737308 */ /* 0x0009e20000002400 */
[----:B--2---:R-:W-:Y:S01]  /*cbc0*/  FSEL R10, R89, -INF , !P0 ;  /* 0xff800000590a7808 */ /* 0x004fe20004000000 */
[----:B------:R-:W-:Y:S01]  /*cbd0*/  FMUL.FTZ R89, R93, UR11 ;  /* 0x0000000b5d597c20 */ /* 0x000fe20008410000 */
[----:B------:R-:W-:-:S02]  /*cbe0*/  ISETP.GE.AND P0, PT, R7, R2, PT ;  /* 0x000000020700720c */ /* 0x000fc40003f06270 */
[----:B------:R-:W-:Y:S02]  /*cbf0*/  FSEL R7, R22, -INF , !P6 ;  /* 0xff80000016077808 */ /* 0x000fe40007000000 */
[----:B------:R-:W-:Y:S01]  /*cc00*/  ISETP.GE.AND P6, PT, R9, R0, PT ;  /* 0x000000000900720c */ /* 0x000fe20003fc6270 */
[----:B------:R-:W2:Y:S01]  /*cc10*/  MUFU.TANH R103, R103 ;  /* 0x0000006700677308 */ /* 0x000ea20000002400 */
[----:B------:R-:W-:Y:S02]  /*cc20*/  FSEL R22, R16, -INF , !P1 ;  /* 0xff80000010167808 */ /* 0x000fe40004800000 */
[----:B------:R-:W-:Y:S02]  /*cc30*/  ISETP.GE.AND P1, PT, R11, R2, PT ;  /* 0x000000020b00720c */ /* 0x000fe40003f26270 */
[----:B-1----:R-:W-:Y:S02]  /*cc40*/  FSEL R23, R23, -INF , !P0 ;  /* 0xff80000017177808 */ /* 0x002fe40004000000 */
[----:B---3--:R-:W-:Y:S01]  /*cc50*/  FSEL R18, R18, -INF , !P6 ;  /* 0xff80000012127808 */ /* 0x008fe20007000000 */
[----:B------:R-:W1:Y:S01]  /*cc60*/  MUFU.TANH R118, R118 ;  /* 0x0000007600767308 */ /* 0x000e620000002400 */
[----:B----4-:R-:W-:-:S02]  /*cc70*/  FSEL R6, R21, -INF , !P3 ;  /* 0xff80000015067808 */ /* 0x010fc40005800000 */
[----:B------:R-:W-:Y:S02]  /*cc80*/  FSEL R21, R17, -INF , !P2 ;  /* 0xff80000011157808 */ /* 0x000fe40005000000 */
[----:B------:R-:W-:Y:S01]  /*cc90*/  ISETP.GE.AND P2, PT, R11, R0, PT ;  /* 0x000000000b00720c */ /* 0x000fe20003f46270 */
[C---:B------:R-:W-:Y:S01]  /*cca0*/  VIADD R11, R8.reuse, 0xffffffa8 ;  /* 0xffffffa8080b7836 */ /* 0x040fe20000000000 */
[----:B------:R-:W-:Y:S01]  /*ccb0*/  ISETP.GE.AND P3, PT, R9, R2, PT ;  /* 0x000000020900720c */ /* 0x000fe20003f66270 */
[----:B------:R-:W-:Y:S01]  /*ccc0*/  FMUL.FTZ R9, R97, UR11 ;  /* 0x0000000b61097c20 */ /* 0x000fe20008410000 */
[C---:B------:R-:W-:Y:S01]  /*ccd0*/  ISETP.GE.AND P0, PT, R15.reuse, R0, PT ;  /* 0x000000000f00720c */ /* 0x040fe20003f06270 */
[----:B------:R-:W3:Y:S01]  /*cce0*/  MUFU.TANH R117, R117 ;  /* 0x0000007500757308 */ /* 0x000ee20000002400 */
[----:B------:R-:W-:Y:S01]  /*ccf0*/  ISETP.GE.AND P6, PT, R15, R2, PT ;  /* 0x000000020f00720c */ /* 0x000fe20003fc6270 */
[----:B------:R-:W-:Y:S01]  /*cd00*/  VIADD R15, R8, 0xffffffb0 ;  /* 0xffffffb0080f7836 */ /* 0x000fe20000000000 */
[----:B------:R-:W-:-:S02]  /*cd10*/  FSEL R19, R19, -INF , !P3 ;  /* 0xff80000013137808 */ /* 0x000fc40005800000 */
[----:B------:R-:W-:Y:S02]  /*cd20*/  FSEL R16, R24, -INF , !P5 ;  /* 0xff80000018107808 */ /* 0x000fe40006800000 */
[C---:B------:R-:W-:Y:S01]  /*cd30*/  ISETP.GE.AND P3, PT, R11.reuse, R0, PT ;  /* 0x000000000b00720c */ /* 0x040fe20003f66270 */
[----:B------:R-:W4:Y:S01]  /*cd40*/  MUFU.TANH R96, R96 ;  /* 0x0000006000607308 */ /* 0x000f220000002400 */
[-C--:B------:R-:W-:Y:S01]  /*cd50*/  ISETP.GE.AND P5, PT, R11, R2.reuse, PT ;  /* 0x000000020b00720c */ /* 0x080fe20003fa6270 */
[----:B------:R-:W-:Y:S01]  /*cd60*/  VIADD R11, R8, 0xffffffa9 ;  /* 0xffffffa9080b7836 */ /* 0x000fe20000000000 */
[----:B-----5:R-:W-:Y:S02]  /*cd70*/  FSEL R120, R120, -INF , !P0 ;  /* 0xff80000078787808 */ /* 0x020fe40004000000 */
[----:B------:R-:W-:Y:S02]  /*cd80*/  ISETP.GE.AND P0, PT, R15, R2, PT ;  /* 0x000000020f00720c */ /* 0x000fe40003f06270 */
[----:B------:R-:W-:Y:S01]  /*cd90*/  FSEL R17, R25, -INF , !P4 ;  /* 0xff80000019117808 */ /* 0x000fe20006000000 */
[----:B------:R-:W5:Y:S01]  /*cda0*/  MUFU.TANH R9, R9 ;  /* 0x0000000900097308 */ /* 0x000f620000002400 */
[----:B------:R-:W-:-:S02]  /*cdb0*/  FSEL R122, R122, -INF , !P2 ;  /* 0xff8000007a7a7808 */ /* 0x000fc40005000000 */
[C---:B------:R-:W-:Y:S02]  /*cdc0*/  ISETP.GE.AND P4, PT, R11.reuse, R0, PT ;  /* 0x000000000b00720c */ /* 0x040fe40003f86270 */
[----:B------:R-:W-:Y:S01]  /*cdd0*/  ISETP.GE.AND P2, PT, R11, R2, PT ;  /* 0x000000020b00720c */ /* 0x000fe20003f46270 */
[----:B------:R-:W-:Y:S01]  /*cde0*/  VIADD R11, R8, 0xffffffb1 ;  /* 0xffffffb1080b7836 */ /* 0x000fe20000000000 */
[----:B------:R-:W-:Y:S01]  /*cdf0*/  FSEL R90, R90, -INF , !P0 ;  /* 0xff8000005a5a7808 */ /* 0x000fe20004000000 */
[----:B------:R-:W5:Y:S01]  /*ce00*/  MUFU.TANH R85, R85 ;  /* 0x0000005500557308 */ /* 0x000f620000002400 */
[----:B------:R-:W-:Y:S02]  /*ce10*/  ISETP.GE.AND P0, PT, R88, 0x3, PT ;  /* 0x000000035800780c */ /* 0x000fe40003f06270 */
[----:B------:R-:W-:Y:S02]  /*ce20*/  FSEL R101, R101, -INF , !P1 ;  /* 0xff80000065657808 */ /* 0x000fe40004800000 */
[----:B--2---:R-:W-:-:S02]  /*ce30*/  FSEL R103, R103, -INF , !P6 ;  /* 0xff80000067677808 */ /* 0x004fc40007000000 */
[----:B------:R-:W-:Y:S01]  /*ce40*/  FSEL R116, R116, -INF , !P3 ;  /* 0xff80000074747808 */ /* 0x000fe20005800000 */
[----:B------:R-:W2:Y:S01]  /*ce50*/  MUFU.TANH R92, R92 ;  /* 0x0000005c005c7308 */ /* 0x000ea20000002400 */
[-C--:B------:R-:W-:Y:S01]  /*ce60*/  ISETP.GE.AND P1, PT, R15, R0.reuse, PT ;  /* 0x000000000f00720c */ /* 0x080fe20003f26270 */
[C---:B------:R-:W-:Y:S01]  /*ce70*/  VIADD R15, R8.reuse, 0xffffffb8 ;  /* 0xffffffb8080f7836 */ /* 0x040fe20000000000 */
[C---:B------:R-:W-:Y:S02]  /*ce80*/  ISETP.GE.AND P6, PT, R11.reuse, R0, PT ;  /* 0x000000000b00720c */ /* 0x040fe40003fc6270 */
[----:B------:R-:W-:Y:S01]  /*ce90*/  ISETP.GE.AND P3, PT, R11, R2, PT ;  /* 0x000000020b00720c */ /* 0x000fe20003f66270 */
[----:B------:R-:W-:Y:S01]  /*cea0*/  VIADD R11, R8, 0xffffffb9 ;  /* 0xffffffb9080b7836 */ /* 0x000fe20000000000 */
[----:B------:R-:W-:Y:S01]  /*ceb0*/  FSEL R115, R115, -INF , !P5 ;  /* 0xff80000073737808 */ /* 0x000fe20006800000 */
[----:B------:R-:W2:Y:S01]  /*cec0*/  MUFU.TANH R89, R89 ;  /* 0x0000005900597308 */ /* 0x000ea20000002400 */
[----:B-1----:R-:W-:-:S02]  /*ced0*/  FSEL R118, R118, -INF , !P4 ;  /* 0xff80000076767808 */ /* 0x002fc40006000000 */
[----:B---3--:R-:W-:Y:S02]  /*cee0*/  FSEL R117, R117, -INF , !P2 ;  /* 0xff80000075757808 */ /* 0x008fe40005000000 */
[----:B----4-:R-:W-:Y:S02]  /*cef0*/  FSEL R96, R96, -INF , !P1 ;  /* 0xff80000060607808 */ /* 0x010fe40004800000 */
[-C--:B------:R-:W-:Y:S01]  /*cf00*/  ISETP.GE.AND P5, PT, R15, R0.reuse, PT ;  /* 0x000000000f00720c */ /* 0x080fe20003fa6270 */
[----:B------:R-:W1:Y:S01]  /*cf10*/  MUFU.TANH R35, R35 ;  /* 0x0000002300237308 */ /* 0x000e620000002400 */
[----:B------:R-:W-:Y:S01]  /*cf20*/  BAR.SYNC.DEFER_BLOCKING 0x0 ;  /* 0x0000000000007b1d */ /* 0x000fe20000010000 */
[----:B------:R-:W-:Y:S02]  /*cf30*/  ISETP.GE.AND P4, PT, R11, R0, PT ;  /* 0x000000000b00720c */ /* 0x000fe40003f86270 */
[-C--:B------:R-:W-:Y:S02]  /*cf40*/  ISETP.GE.AND P2, PT, R15, R2.reuse, PT ;  /* 0x000000020f00720c */ /* 0x080fe40003f46270 */
[----:B------:R-:W-:-:S02]  /*cf50*/  ISETP.GE.AND P1, PT, R11, R2, PT ;  /* 0x000000020b00720c */ /* 0x000fc40003f26270 */
[----:B------:R-:W3:Y:S01]  /*cf60*/  MUFU.TANH R34, R34 ;  /* 0x0000002200227308 */ /* 0x000ee20000002400 */
[----:B-----5:R-:W-:Y:S02]  /*cf70*/  FSEL R94, R9, -INF , !P6 ;  /* 0xff800000095e7808 */ /* 0x020fe40007000000 */
[----:B------:R-:W-:Y:S02]  /*cf80*/  FSEL R85, R85, -INF , !P3 ;  /* 0xff80000055557808 */ /* 0x000fe40005800000 */
[----:B--2---:R-:W-:Y:S02]  /*cf90*/  FSEL R92, R92, -INF , !P5 ;  /* 0xff8000005c5c7808 */ /* 0x004fe40006800000 */
[----:B------:R-:W-:Y:S02]  /*cfa0*/  FSEL R89, R89, -INF , !P4 ;  /* 0xff80000059597808 */ /* 0x000fe40006000000 */
[----:B-1----:R-:W-:Y:S02]  /*cfb0*/  FSEL R35, R35, -INF , !P2 ;  /* 0xff80000023237808 */ /* 0x002fe40005000000 */
[----:B---3--:R-:W-:Y:S01]  /*cfc0*/  FSEL R34, R34, -INF , !P1 ;  /* 0xff80000022227808 */ /* 0x008fe20004800000 */
        /* <DEDUP_REMOVED lines=20> */
[----:B------:R-:W-:-:S03]  /*d110*/  IMAD.HI.U32 R2, R25, R2, R24 ;  /* 0x0000000219027227 */ /* 0x000fc600078e0018 */
[----:B------:R-:W-:-:S03]  /*d120*/  ISETP.GE.AND P0, PT, R12, RZ, PT ;  /* 0x000000ff0c00720c */ /* 0x000fc60003f06270 */
        /* <DEDUP_REMOVED lines=14> */
[----:B------:R-:W-:-:S09]  /*d210*/  LOP3.LUT R9, RZ, R11, RZ, 0x33, !PT ;  /* 0x0000000bff097212 */ /* 0x000fd200078e33ff */
[----:B------:R-:W-:Y:S02]  /*d220*/  @P5 IADD3 R24, PT, PT, R24, 0x1, RZ ;  /* 0x0000000118185810 */ /* 0x000fe40007ffe0ff */
[----:B------:R-:W-:Y:S01]  /*d230*/  @P1 VIADD R2, R2, 0x1 ;  /* 0x0000000102021836 */ /* 0x000fe20000000000 */
[----:B------:R-:W-:Y:S02]  /*d240*/  ISETP.NE.AND P1, PT, R11, RZ, PT ;  /* 0x000000ff0b00720c */ /* 0x000fe40003f25270 */
[----:B------:R-:W-:Y:S02]  /*d250*/  @!P3 IMAD.MOV R24, RZ, RZ, -R24 ;  /* 0x000000ffff18b224 */ /* 0x000fe400078e0a18 */
[----:B------:R-:W-:-:S03]  /*d260*/  MOV R0, R2 ;  /* 0x0000000200007202 */ /* 0x000fc60000000f00 */
[----:B------:R-:W-:Y:S02]  /*d270*/  SEL R2, R9, R24, !P1 ;  /* 0x0000001809027207 */ /* 0x000fe40004800000 */
[----:B------:R-:W-:-:S03]  /*d280*/  @!P0 IADD3 R0, PT, PT, -R0, RZ, RZ ;  /* 0x000000ff00008210 */ /* 0x000fc60007ffe1ff */
[----:B------:R-:W-:Y:S01]  /*d290*/  IMAD.WIDE R26, R2, 0x4, R112 ;  /* 0x00000004021a7825 */ /* 0x000fe200078e0270 */
[----:B------:R-:W-:-:S04]  /*d2a0*/  SEL R9, R9, R0, !P1 ;  /* 0x0000000009097207 */ /* 0x000fc80004800000 */
[----:B------:R-:W3:Y:S01]  /*d2b0*/  LDG.E R15, desc[UR6][R26.64] ;  /* 0x000000061a0f7981 */ /* 0x000ee2000c1e1900 */
        /* <DEDUP_REMOVED lines=18> */
.L_x_4552:
[----:B------:R-:W-:Y:S01]  /*d3e0*/  UMOV UR8, URZ ;  /* 0x000000ff00087c82 */ /* 0x000fe20008000000 */
[----:B------:R-:W-:Y:S01]  /*d3f0*/  IMAD.SHL.U32 R0, R86, 0x40, RZ ;  /* 0x0000004056007824 */ /* 0x000fe200078e00ff */
[----:B------:R-:W-:-:S05]  /*d400*/  IADD3 R2, P0, PT, RZ, -UR8, RZ ;  /* 0x80000008ff027c10 */ /* 0x000fca000ff1e0ff */
[----:B------:R-:W-:-:S05]  /*d410*/  IMAD.X R0, RZ, RZ, ~R0, P0 ;  /* 0x000000ffff007224 */ /* 0x000fca00000e0e00 */
[----:B------:R-:W-:-:S04]  /*d420*/  SHF.R.S64 R9, R2, 0x1f, R0 ;  /* 0x0000001f02097819 */ /* 0x000fc80000001000 */
[----:B------:R-:W-:-:S04]  /*d430*/  IADD3 R106, P0, PT, R9, R106, RZ ;  /* 0x0000006a096a7210 */ /* 0x000fc80007f1e0ff */
[----:B------:R-:W-:-:S09]  /*d440*/  LEA.HI.X.SX32 R107, R0, R107, 0x1, P0 ;  /* 0x0000006b006b7211 */ /* 0x000fd200000f0eff */
.L_x_4553:
        /* <DEDUP_REMOVED lines=12> */
.L_x_4551:
[----:B-1----:R-:W-:Y:S01]  /*d510*/  FMNMX3.FTZ R9, R84, R28, R4, !PT ;  /* 0x0000001c54097276 */ /* 0x002fe20007810004 */
[----:B------:R-:W1:Y:S01]  /*d520*/  S2R R12, SR_TID.X ;  /* 0x00000000000c7919 */ /* 0x000e620000002100 */
        /* <DEDUP_REMOVED lines=23> */
[----:B--2---:R-:W-:Y:S02]  /*d6a0*/  FMNMX.FTZ R26, R11, R26, !PT ;  /* 0x0000001a0b1a7209 */ /* 0x004fe40007810000 */
[----:B---3--:R-:W-:-:S03]  /*d6b0*/  FMNMX.FTZ R24, R9, R24, !PT ;  /* 0x0000001809187209 */ /* 0x008fc60007810000 */
[C---:B------:R-:W-:Y:S01]  /*d6c0*/  FMUL.FTZ R87, R26.reuse, UR4 ;  /* 0x000000041a577c20 */ /* 0x040fe20008410000 */
[----:B------:R-:W-:Y:S02]  /*d6d0*/  FSETP.NEU.FTZ.AND P1, PT, R26, -INF , PT ;  /* 0xff8000001a00780b */ /* 0x000fe40003f3d000 */
[C---:B------:R-:W-:Y:S01]  /*d6e0*/  FSETP.NEU.FTZ.AND P0, PT, R24.reuse, -INF , PT ;  /* 0xff8000001800780b */ /* 0x040fe20003f1d000 */
[----:B------:R-:W-:Y:S01]  /*d6f0*/  FMUL.FTZ R86, R24, UR4 ;  /* 0x0000000418567c20 */ /* 0x000fe20008410000 */
[----:B------:R-:W-:-:S04]  /*d700*/  FSEL R87, R87, RZ, P1 ;  /* 0x000000ff57577208 */ /* 0x000fc80000800000 */
[----:B------:R-:W-:Y:S01]  /*d710*/  FSEL R86, R86, RZ, P0 ;  /* 0x000000ff56567208 */ /* 0x000fe20000000000 */
[--C-:B------:R-:W-:Y:S01]  /*d720*/  FFMA.FTZ R25, R10, UR4, -R87.reuse ;  /* 0x000000040a197c23 */ /* 0x100fe20008010857 */
[--C-:B------:R-:W-:Y:S01]  /*d730*/  FFMA.FTZ R2, R4, UR4, -R87.reuse ;  /* 0x0000000404027c23 */ /* 0x100fe20008010857 */
[----:B------:R-:W2:Y:S01]  /*d740*/  LDSM.16.MT88.4 R8, [R91+0x6000] ;  /* 0x006000005b08783b */ /* 0x000ea20000004200 */
[----:B------:R-:W-:Y:S01]  /*d750*/  FSEL R4, R24, RZ, P0 ;  /* 0x000000ff18047208 */ /* 0x000fe20000000000 */
[--C-:B------:R-:W-:Y:S01]  /*d760*/  FFMA.FTZ R30, R5, UR4, -R86.reuse ;  /* 0x00000004051e7c23 */ /* 0x100fe20008010856 */
[----:B------:R-:W-:Y:S01]  /*d770*/  FSEL R5, R26, RZ, P1 ;  /* 0x000000ff1a057208 */ /* 0x000fe20000800000 */
[--C-:B------:R-:W-:Y:S01]  /*d780*/  FFMA.FTZ R32, R28, UR4, -R87.reuse ;  /* 0x000000041c207c23 */ /* 0x100fe20008010857 */
[----:B------:R-:W-:Y:S01]  /*d790*/  FFMA.FTZ R27, R31, UR4, -R86 ;  /* 0x000000041f1b7c23 */ /* 0x000fe20008010856 */
[----:B------:R-:W-:Y:S01]  /*d7a0*/  FADD.FTZ R4, R3, -R4 ;  /* 0x8000000403047221 */ /* 0x000fe20000010000 */
[----:B------:R-:W-:Y:S01]  /*d7b0*/  FFMA.FTZ R0, R6, UR4, -R87 ;  /* 0x0000000406007c23 */ /* 0x000fe20008010857 */
[----:B------:R-:W-:Y:S01]  /*d7c0*/  FADD.FTZ R5, R84, -R5 ;  /* 0x8000000554057221 */ /* 0x000fe20000010000 */
[--C-:B------:R-:W-:Y:S01]  /*d7d0*/  FFMA.FTZ R28, R7, UR4, -R86.reuse ;  /* 0x00000004071c7c23 */ /* 0x100fe20008010856 */
[----:B------:R-:W-:Y:S01]  /*d7e0*/  FMUL.FTZ R29, R4, UR4 ;  /* 0x00000004041d7c20 */ /* 0x000fe20008410000 */
[--C-:B------:R-:W-:Y:S01]  /*d7f0*/  FFMA.FTZ R3, R13, UR4, -R86.reuse ;  /* 0x000000040d037c23 */ /* 0x100fe20008010856 */
[----:B------:R-:W-:Y:S01]  /*d800*/  FMUL.FTZ R31, R5, UR4 ;  /* 0x00000004051f7c20 */ /* 0x000fe20008410000 */
        /* <DEDUP_REMOVED lines=15> */
[----:B------:R-:W-:Y:S01]  /*d900*/  LDSM.16.MT88.4 R20, [R91+0x7400] ;  /* 0x007400005b14783b */ /* 0x000fe20000004200 */
        /* <DEDUP_REMOVED lines=8> */
[----:B------:R-:W-:Y:S01]  /*d990*/  FFMA.FTZ R115, R115, UR4, -R86 ;  /* 0x0000000473737c23 */ /* 0x000fe20008010856 */
[----:B------:R-:W-:Y:S01]  /*d9a0*/  MUFU.EX2 R28, R28 ;  /* 0x0000001c001c7308 */ /* 0x000fe20000000800 */
[----:B------:R-:W-:Y:S01]  /*d9b0*/  FFMA.FTZ R96, R96, UR4, -R87 ;  /* 0x0000000460607c23 */ /* 0x000fe20008010857 */
[----:B---3--:R-:W-:-:S02]  /*d9c0*/  F2FP.BF16.F32.PACK_AB R6, R0, R25 ;  /* 0x000000190006723e */ /* 0x008fc400000010ff */
[----:B------:R-:W3:Y:S04]  /*d9d0*/  MUFU.EX2 R31, R31 ;  /* 0x0000001f001f7308 */ /* 0x000ee80000000800 */
        /* <DEDUP_REMOVED lines=78> */
[----:B------:R-:W-:Y:S01]  /*dec0*/  MUFU.EX2 R122, R122 ;  /* 0x0000007a007a7308 */ /* 0x000fe20000000800 */
[C---:B--2---:R-:W-:Y:S03]  /*ded0*/  HMMA.16816.F32.BF16 R56, R4.reuse, R12, R56 ;  /* 0x0000000c0438723c */ /* 0x044fe60000041838 */
[----:B------:R-:W-:Y:S04]  /*dee0*/  MUFU.EX2 R103, R103 ;  /* 0x0000006700677308 */ /* 0x000fe80000000800 */
[----:B------:R-:W-:Y:S01]  /*def0*/  MUFU.EX2 R115, R115 ;  /* 0x0000007300737308 */ /* 0x000fe20000000800 */
[C---:B------:R-:W-:Y:S01]  /*df00*/  HMMA.16816.F32.BF16 R52, R4.reuse, R14, R52 ;  /* 0x0000000e0434723c */ /* 0x040fe20000041834 */
[----:B------:R-:W2:Y:S07]  /*df10*/  LDSM.16.MT88.4 R12, [R33+0x2000] ;  /* 0x00200000210c783b */ /* 0x000eae0000004200 */
        /* <DEDUP_REMOVED lines=31> */
[--C-:B------:R-:W-:Y:S01]  /*e110*/  FFMA.FTZ R117, R85, UR4, -R86.reuse ;  /* 0x0000000455757c23 */ /* 0x100fe20008010856 */
[----:B------:R-:W-:-:S04]  /*e120*/  FFMA.FTZ R85, R34, UR4, -R86 ;  /* 0x0000000422557c23 */ /* 0x000fc80008010856 */
[C---:B------:R-:W-:Y:S01]  /*e130*/  HMMA.16816.F32.BF16 R56, R4.reuse, R12, R56 ;  /* 0x0000000c0438723c */ /* 0x040fe20000041838 */
[--C-:B------:R-:W-:Y:S01]  /*e140*/  FFMA.FTZ R13, R116, UR4, -R87.reuse ;  /* 0x00000004740d7c23 */ /* 0x100fe20008010857 */
[----:B------:R-:W-:Y:S01]  /*e150*/  FFMA.FTZ R12, R118, UR4, -R87 ;  /* 0x00000004760c7c23 */ /* 0x000fe20008010857 */
[----:B------:R-:W2:Y:S04]  /*e160*/  MUFU.EX2 R116, R14 ;  /* 0x0000000e00747308 */ /* 0x000ea80000000800 */
[----:B------:R-:W-:Y:S01]  /*e170*/  MUFU.EX2 R118, R13 ;  /* 0x0000000d00767308 */ /* 0x000fe20000000800 */
[C---:B-1----:R-:W-:Y:S03]  /*e180*/  HMMA.16816.F32.BF16 R44, R4.reuse, R20, R44 ;  /* 0x00000014042c723c */ /* 0x042fe6000004182c */
[----:B------:R1:W5:Y:S04]  /*e190*/  MUFU.EX2 R101, R12 ;  /* 0x0000000c00657308 */ /* 0x0003680000000800 */
[----:B------:R-:W4:Y:S01]  /*e1a0*/  MUFU.EX2 R120, R120 ;  /* 0x0000007800787308 */ /* 0x000f220000000800 */
[C---:B---3--:R-:W-:Y:S03]  /*e1b0*/  HMMA.16816.F32.BF16 R36, R4.reuse, R8, R36 ;  /* 0x000000080424723c */ /* 0x048fe60000041824 */
[----:B------:R-:W-:Y:S05]  /*e1c0*/  MUFU.EX2 R85, R85 ;  /* 0x0000005500557308 */ /* 0x000fea0000000800 */
[C---:B------:R-:W-:Y:S01]  /*e1d0*/  HMMA.16816.F32.BF16 R40, R4.reuse, R10, R40 ;  /* 0x0000000a0428723c */ /* 0x040fe20000041828 */
[----:B------:R-:W3:Y:S04]  /*e1e0*/  LDSM.16.MT88.4 R8, [R91+0x6800] ;  /* 0x006800005b08783b */ /* 0x000ee80000004200 */
[----:B-1----:R-:W1:Y:S03]  /*e1f0*/  LDSM.16.MT88.4 R12, [R33+0x1800] ;  /* 0x00180000210c783b */ /* 0x002e660000004200 */
[----:B------:R-:W-:Y:S01]  /*e200*/  HMMA.16816.F32.BF16 R48, R4, R22, R48 ;  /* 0x000000160430723c */ /* 0x000fe20000041830 */
[----:B--2---:R-:W-:Y:S01]  /*e210*/  F2FP.BF16.F32.PACK_AB R4, R116, R119 ;  /* 0x000000777404723e */ /* 0x004fe200000010ff */
[----:B------:R-:W-:Y:S01]  /*e220*/  LDSM.16.MT88.4 R20, [R91+0x7800] ;  /* 0x007800005b14783b */ /* 0x000fe20000004200 */
[----:B------:R-:W-:Y:S01]  /*e230*/  F2FP.BF16.F32.PACK_AB R5, R103, R122 ;  /* 0x0000007a6705723e */ /* 0x000fe200000010ff */
[----:B------:R-:W-:Y:S01]  /*e240*/  FADD.FTZ R119, R119, R84 ;  /* 0x0000005477777221 */ /* 0x000fe20000010000 */
[----:B-----5:R-:W-:Y:S01]  /*e250*/  F2FP.BF16.F32.PACK_AB R6, R101, R118 ;  /* 0x000000766506723e */ /* 0x020fe200000010ff */
[----:B------:R-:W-:Y:S01]  /*e260*/  FADD.FTZ R122, R122, R97 ;  /* 0x000000617a7a7221 */ /* 0x000fe20000010000 */
[----:B----4-:R-:W-:Y:S01]  /*e270*/  F2FP.BF16.F32.PACK_AB R7, R120, R115 ;  /* 0x000000737807723e */ /* 0x010fe200000010ff */
[----:B------:R-:W-:Y:S01]  /*e280*/  FADD.FTZ R119, R116, R119 ;  /* 0x0000007774777221 */ /* 0x000fe20000010000 */
[----:B------:R-:W-:Y:S01]  /*e290*/  MOV R84, R26 ;  /* 0x0000001a00547202 */ /* 0x000fe20000000f00 */
[----:B------:R-:W-:-:S02]  /*e2a0*/  FADD.FTZ R122, R103, R122 ;  /* 0x0000007a677a7221 */ /* 0x000fc40000010000 */
[----:B------:R-:W-:Y:S02]  /*e2b0*/  FADD.FTZ R118, R118, R119 ;  /* 0x0000007776767221 */ /* 0x000fe40000010000 */
[----:B------:R-:W-:Y:S01]  /*e2c0*/  HMMA.16816.F32.BF16 R72, R4, R16, R72 ;  /* 0x000000100448723c */ /* 0x000fe20000041848 */
[----:B------:R-:W-:Y:S01]  /*e2d0*/  FADD.FTZ R115, R115, R122 ;  /* 0x0000007a73737221 */ /* 0x000fe20000010000 */
[----:B------:R-:W-:Y:S01]  /*e2e0*/  FADD.FTZ R101, R101, R118 ;  /* 0x0000007665657221 */ /* 0x000fe20000010000 */
[----:B------:R-:W-:Y:S02]  /*e2f0*/  IADD3 R118, PT, PT, R88, -0x3, RZ ;  /* 0xfffffffd58767810 */ /* 0x000fe40007ffe0ff */
[----:B------:R-:W-:-:S03]  /*e300*/  FADD.FTZ R115, R120, R115 ;  /* 0x0000007378737221 */ /* 0x000fc60000010000 */
        /* <DEDUP_REMOVED lines=8> */
[----:B------:R-:W-:-:S02]  /*e390*/  FFMA.FTZ R12, R94, UR4, -R87 ;  /* 0x000000045e0c7c23 */ /* 0x000fc40008010857 */
[----:B------:R-:W-:Y:S03]  /*e3a0*/  MUFU.EX2 R94, R96 ;  /* 0x00000060005e7308 */ /* 0x000fe60000000800 */
[C---:B------:R-:W-:Y:S01]  /*e3b0*/  HMMA.16816.F32.BF16 R52, R4.reuse, R14, R52 ;  /* 0x0000000e0434723c */ /* 0x040fe20000041834 */
[----:B------:R-:W-:Y:S01]  /*e3c0*/  FFMA.FTZ R14, R89, UR4, -R87 ;  /* 0x00000004590e7c23 */ /* 0x000fe20008010857 */
[----:B------:R-:W-:Y:S01]  /*e3d0*/  FFMA.FTZ R15, R35, UR4, -R86 ;  /* 0x00000004230f7c23 */ /* 0x000fe20008010856 */
[----:B------:R-:W1:Y:S04]  /*e3e0*/  MUFU.EX2 R89, R12 ;  /* 0x0000000c00597308 */ /* 0x000e680000000800 */
[----:B------:R-:W-:Y:S01]  /*e3f0*/  MUFU.EX2 R87, R13 ;  /* 0x0000000d00577308 */ /* 0x000fe20000000800 */
[C---:B--2---:R-:W-:Y:S03]  /*e400*/  HMMA.16816.F32.BF16 R44, R4.reuse, R16, R44 ;  /* 0x00000010042c723c */ /* 0x044fe6000004182c */
[----:B------:R-:W-:Y:S04]  /*e410*/  MUFU.EX2 R90, R14 ;  /* 0x0000000e005a7308 */ /* 0x000fe80000000800 */
[----:B------:R-:W-:Y:S01]  /*e420*/  MUFU.EX2 R92, R92 ;  /* 0x0000005c005c7308 */ /* 0x000fe20000000800 */
[C---:B------:R-:W-:Y:S01]  /*e430*/  HMMA.16816.F32.BF16 R48, R4.reuse, R18, R48 ;  /* 0x000000120430723c */ /* 0x040fe20000041830 */
[----:B------:R-:W2:Y:S02]  /*e440*/  LDSM.16.MT88.4 R16, [R91+0x7c00] ;  /* 0x007c00005b10783b */ /* 0x000ea40000004200 */
[----:B------:R-:W4:Y:S04]  /*e450*/  MUFU.EX2 R35, R117 ;  /* 0x0000007500237308 */ /* 0x000f280000000800 */
[----:B------:R5:W4:Y:S01]  /*e460*/  MUFU.EX2 R34, R15 ;  /* 0x0000000f00227308 */ /* 0x000b220000000800 */
[C---:B------:R-:W-:Y:S08]  /*e470*/  HMMA.16816.F32.BF16 R64, R4.reuse, R20, R64 ;  /* 0x000000140440723c */ /* 0x040ff00000041840 */
[C---:B---3--:R-:W-:Y:S01]  /*e480*/  HMMA.16816.F32.BF16 R36, R4.reuse, R8, R36 ;  /* 0x000000080424723c */ /* 0x048fe20000041824 */
[----:B-----5:R-:W3:Y:S07]  /*e490*/  LDSM.16.MT88.4 R12, [R33+0x1c00] ;  /* 0x001c0000210c783b */ /* 0x020eee0000004200 */
[C---:B------:R-:W-:Y:S01]  /*e4a0*/  HMMA.16816.F32.BF16 R40, R4.reuse, R10, R40 ;  /* 0x0000000a0428723c */ /* 0x040fe20000041828 */
[----:B------:R-:W5:Y:S07]  /*e4b0*/  LDSM.16.MT88.4 R8, [R91+0x6c00] ;  /* 0x006c00005b08783b */ /* 0x000f6e0000004200 */
[----:B------:R-:W-:Y:S01]  /*e4c0*/  HMMA.16816.F32.BF16 R60, R4, R22, R60 ;  /* 0x00000016043c723c */ /* 0x000fe2000004183c */
[----:B-1----:R-:W-:Y:S01]  /*e4d0*/  F2FP.BF16.F32.PACK_AB R4, R89, R94 ;  /* 0x0000005e5904723e */ /* 0x002fe200000010ff */
[----:B------:R-:W1:Y:S01]  /*e4e0*/  LDSM.16.MT88.4 R20, [R33+0xc00] ;  /* 0x000c00002114783b */ /* 0x000e620000004200 */
        /* <DEDUP_REMOVED lines=15> */
[C---:B-----5:R-:W-:Y:S08]  /*e5e0*/  HMMA.16816.F32.BF16 R80, R4.reuse, R8, R80 ;  /* 0x000000080450723c */ /* 0x060ff00000041850 */
[C---:B------:R-:W-:Y:S01]  /*e5f0*/  HMMA.16816.F32.BF16 R76, R4.reuse, R10, R76 ;  /* 0x0000000a044c723c */ /* 0x040fe2000004184c */
[----:B------:R-:W3:Y:S07]  /*e600*/  LDSM.16.MT88.4 R8, [R91+0x8c00] ;  /* 0x008c00005b08783b */ /* 0x000eee0000004200 */
[C---:B-1----:R-:W-:Y:S08]  /*e610*/  HMMA.16816.F32.BF16 R72, R4.reuse, R20, R72 ;  /* 0x000000140448723c */ /* 0x042ff00000041848 */
[C---:B------:R-:W-:Y:S08]  /*e620*/  HMMA.16816.F32.BF16 R68, R4.reuse, R22, R68 ;  /* 0x000000160444723c */ /* 0x040ff00000041844 */
[C---:B------:R-:W-:Y:S08]  /*e630*/  HMMA.16816.F32.BF16 R52, R4.reuse, R14, R52 ;  /* 0x0000000e0434723c */ /* 0x040ff00000041834 */
[C---:B--2---:R-:W-:Y:S08]  /*e640*/  HMMA.16816.F32.BF16 R44, R4.reuse, R16, R44 ;  /* 0x00000010042c723c */ /* 0x044ff0000004182c */
[C---:B------:R-:W-:Y:S08]  /*e650*/  HMMA.16816.F32.BF16 R48, R4.reuse, R18, R48 ;  /* 0x000000120430723c */ /* 0x040ff00000041830 */
[C---:B---3--:R-:W-:Y:S08]  /*e660*/  HMMA.16816.F32.BF16 R36, R4.reuse, R8, R36 ;  /* 0x000000080424723c */ /* 0x048ff00000041824 */
[----:B------:R-:W-:-:S15]  /*e670*/  HMMA.16816.F32.BF16 R40, R4, R10, R40 ;  /* 0x0000000a0428723c */ /* 0x000fde0000041828 */
[----:B------:R-:W-:-:S05]  /*e680*/  NOP ;  /* 0x0000000000007918 */ /* 0x000fca0000000000 */
.L_x_4548:
        /* <DEDUP_REMOVED lines=20> */
.L_x_4558:
        /* <DEDUP_REMOVED lines=10> */
[----:B------:R-:W-:Y:S02]  /*e870*/  IMAD.SHL.U32 R121, R90, 0x8, RZ ;  /* 0x000000085a797824 */ /* 0x000fe400078e00ff */
[----:B------:R-:W-:Y:S01]  /*e880*/  IMAD.MOV.U32 R9, RZ, RZ, R108 ;  /* 0x000000ffff097224 */ /* 0x000fe200078e006c */
[----:B------:R-:W-:Y:S02]  /*e890*/  LOP3.LUT R3, R3, 0x18, R2, 0xf8, !PT ;  /* 0x0000001803037812 */ /* 0x000fe400078ef802 */
[----:B------:R-:W-:Y:S02]  /*e8a0*/  LOP3.LUT R5, R105, 0x100, RZ, 0xc0, !PT ;  /* 0x0000010069057812 */ /* 0x000fe400078ec0ff */
[--C-:B------:R-:W-:Y:S02]  /*e8b0*/  LOP3.LUT R2, R114, 0xd8, R121.reuse, 0x78, !PT ;  /* 0x000000d872027812 */ /* 0x100fe400078e7879 */
[----:B------:R-:W-:Y:S01]  /*e8c0*/  LOP3.LUT R5, R5, 0x20, R4, 0xf8, !PT ;  /* 0x0000002005057812 */ /* 0x000fe200078ef804 */
[----:B-1----:R-:W-:Y:S01]  /*e8d0*/  @!P1 IMAD.SHL.U32 R10, R6, 0x40, RZ ;  /* 0x00000040060a9824 */ /* 0x002fe200078e00ff */
[----:B------:R-:W-:Y:S01]  /*e8e0*/  LOP3.LUT R121, R2, 0x1f20, R121, 0xf8, !PT ;  /* 0x00001f2002797812 */ /* 0x000fe200078ef879 */
[----:B------:R-:W-:Y:S01]  /*e8f0*/  IMAD.MOV.U32 R4, RZ, RZ, R109 ;  /* 0x000000ffff047224 */ /* 0x000fe200078e006d */
[----:B------:R-:W-:Y:S01]  /*e900*/  LOP3.LUT R2, R3, 0x8, R90, 0x78, !PT ;  /* 0x0000000803027812 */ /* 0x000fe200078e785a */
        /* <DEDUP_REMOVED lines=66> */
.L_x_4555:
[----:B------:R-:W-:Y:S02]  /*ed30*/  LEA R121, R121, UR5, 0x1 ;  /* 0x0000000579797c11 */ /* 0x000fe4000f8e08ff */
[C---:B------:R-:W-:Y:S02]  /*ed40*/  LEA R12, P0, R6.reuse, R108, 0x6 ;  /* 0x0000006c060c7211 */ /* 0x040fe400078030ff */
[----:B------:R-:W-:Y:S01]  /*ed50*/  LOP3.LUT R2, R5, R2, RZ, 0xfc, !PT ;  /* 0x0000000205027212 */ /* 0x000fe200078efcff */
[----:B------:R-:W-:Y:S01]  /*ed60*/  @!PT LDS RZ, [RZ] ;  /* 0x00000000fffff984 */ /* 0x000fe20000000800 */
[----:B------:R-:W-:Y:S01]  /*ed70*/  @!PT LDS RZ, [RZ] ;  /* 0x00000000fffff984 */ /* 0x000fe20000000800 */
[----:B------:R-:W-:Y:S01]  /*ed80*/  @!PT LDS RZ, [RZ] ;  /* 0x00000000fffff984 */ /* 0x000fe20000000800 */
[----:B------:R-:W-:Y:S01]  /*ed90*/  LDGSTS.E.BYPASS.LTC128B.128 [R121+0x6000], desc[UR6][R108.64] ;  /* 0x060000006c797fae */ /* 0x000fe2000b981a06 */
[----:B------:R-:W-:Y:S02]  /*eda0*/  LEA.HI.X R13, R6, R109, R8, 0x6, P0 ;  /* 0x0000006d060d7211 */ /* 0x000fe400000f3408 */
[----:B------:R-:W-:Y:S03]  /*edb0*/  LEA R88, R2, UR5, 0x1 ;  /* 0x0000000502587c11 */ /* 0x000fe6000f8e08ff */
[----:B------:R-:W-:Y:S01]  /*edc0*/  LDGSTS.E.BYPASS.LTC128B.128 [R121+0x7000], desc[UR6][R108.64+0x40] ;  /* 0x070000406c797fae */ /* 0x000fe2000b981a06 */
[----:B------:R-:W-:Y:S02]  /*edd0*/  LOP3.LUT P0, RZ, R90, 0x4, RZ, 0xc0, !PT ;  /* 0x000000045aff7812 */ /* 0x000fe4000780c0ff */
[----:B------:R-:W-:Y:S03]  /*ede0*/  MOV R5, 0x20 ;  /* 0x0000002000057802 */ /* 0x000fe60000000f00 */
[----:B------:R-:W-:Y:S01]  /*edf0*/  LDGSTS.E.BYPASS.LTC128B.128 [R121+0x8000], desc[UR6][R108.64+0x80] ;  /* 0x080000806c797fae */ /* 0x000fe2000b981a06 */
[----:B------:R-:W-:Y:S02]  /*ee00*/  ISETP.NE.AND P2, PT, R118, 0x1, PT ;  /* 0x000000017600780c */ /* 0x000fe40003f45270 */
[----:B------:R-:W-:Y:S03]  /*ee10*/  SEL R5, R5, 0xffffffe0, !P0 ;  /* 0xffffffe005057807 */ /* 0x000fe60004000000 */
[----:B------:R-:W-:Y:S01]  /*ee20*/  LDGSTS.E.BYPASS.LTC128B.128 [R121+0x6800], desc[UR6][R12.64] ;  /* 0x068000000c797fae */ /* 0x000fe2000b981a06 */
[-C--:B------:R-:W-:Y:S05]  /*ee30*/  IADD3 R3, PT, PT, R104, R5.reuse, RZ ;  /* 0x0000000568037210 */ /* 0x080fea0007ffe0ff */
[----:B------:R-:W-:Y:S01]  /*ee40*/  LDGSTS.E.BYPASS.LTC128B.128 [R121+0x7800], desc[UR6][R12.64+0x40] ;  /* 0x078000400c797fae */ /* 0x000fe2000b981a06 */
[----:B------:R-:W-:Y:S05]  /*ee50*/  IADD3 R2, PT, PT, R88, R5, RZ ;  /* 0x0000000558027210 */ /* 0x000fea0007ffe0ff */
[----:B------:R1:W-:Y:S06]  /*ee60*/  LDGSTS.E.BYPASS.LTC128B.128 [R121+0x8800], desc[UR6][R12.64+0x80] ;  /* 0x088000800c797fae */ /* 0x0003ec000b981a06 */
[----:B------:R-:W-:Y:S06]  /*ee70*/  LDSM.16.M88.4 R32, [R104] ;  /* 0x000000006820783b */ /* 0x000fec0000000200 */
[----:B------:R-:W2:Y:S06]  /*ee80*/  LDSM.16.M88.4 R8, [R88+0x3000] ;  /* 0x003000005808783b */ /* 0x000eac0000000200 */
[----:B------:R-:W1:Y:S06]  /*ee90*/  LDSM.16.M88.4 R16, [R88+0x3400] ;  /* 0x003400005810783b */ /* 0x000e6c0000000200 */
[----:B------:R-:W5:Y:S06]  /*eea0*/  LDSM.16.M88.4 R24, [R88+0x3800] ;  /* 0x003800005818783b */ /* 0x000f6c0000000200 */
[----:B------:R-:W0:Y:S06]  /*eeb0*/  LDGDEPBAR ;  /* 0x00000000000079af */ /* 0x000e2c0000000000 */
[----:B------:R-:W3:Y:S06]  /*eec0*/  LDSM.16.M88.4 R84, [R88+0x3c00] ;  /* 0x003c00005854783b */ /* 0x000eec0000000200 */
[----:B------:R-:W-:Y:S06]  /*eed0*/  LDSM.16.M88.4 R92, [R3] ;  /* 0x00000000035c783b */ /* 0x000fec0000000200 */
[----:B------:R-:W4:Y:S01]  /*eee0*/  LDSM.16.M88.4 R96, [R2+0x3000] ;  /* 0x003000000260783b */ /* 0x000f220000000200 */
[C---:B--2---:R-:W-:Y:S05]  /*eef0*/  HMMA.16816.F32.BF16 R4, R32.reuse, R8, RZ ;  /* 0x000000082004723c */ /* 0x044fea00000418ff */
[----:B------:R-:W2:Y:S03]  /*ef00*/  LDSM.16.M88.4 R100, [R2+0x3400] ;  /* 0x003400000264783b */ /* 0x000ea60000000200 */
        /* <DEDUP_REMOVED lines=17> */
[C---:B---3--:R-:W-:Y:S08]  /*f020*/  HMMA.16816.F32.BF16 R28, R92.reuse, R96, R28 ;  /* 0x000000605c1c723c */ /* 0x048ff0000004181c */
        /* <DEDUP_REMOVED lines=15> */
[----:B------:R-:W-:Y:S01]  /*f120*/  LDSM.16.M88.4 R100, [R2+0x4c00] ;  /* 0x004c00000264783b */ /* 0x000fe20000000200 */
        /* <DEDUP_REMOVED lines=24> */
[----:B------:R-:W1:Y:S07]  /*f2b0*/  LDSM.16.M88.4 R84, [R2+0x5400] ;  /* 0x005400000254783b */ /* 0x000e6e0000000200 */
[C---:B--2---:R-:W-:Y:S08]  /*f2c0*/  HMMA.16816.F32.BF16 R4, R96.reuse, R100, R4 ;  /* 0x000000646004723c */ /* 0x044ff00000041804 */
[C---:B------:R-:W-:Y:S11]  /*f2d0*/  HMMA.16816.F32.BF16 R8, R96.reuse, R102, R8 ;  /* 0x000000666008723c */ /* 0x040ff60000041808 */
[----:B------:R-:W-:Y:S01]  /*f2e0*/  FMUL.FTZ R163, R4, UR12 ;  /* 0x0000000c04a37c20 */ /* 0x000fe20008410000 */
[----:B------:R-:W-:Y:S01]  /*f2f0*/  FMUL.FTZ R88, R5, UR12 ;  /* 0x0000000c05587c20 */ /* 0x000fe20008410000 */
[----:B------:R-:W-:Y:S01]  /*f300*/  FMUL.FTZ R101, R6, UR12 ;  /* 0x0000000c06657c20 */ /* 0x000fe20008410000 */
[----:B------:R-:W-:Y:S02]  /*f310*/  FMUL.FTZ R95, R7, UR12 ;  /* 0x0000000c075f7c20 */ /* 0x000fe40008410000 */
[----:B------:R-:W2:Y:S01]  /*f320*/  MUFU.TANH R103, R88 ;  /* 0x0000005800677308 */ /* 0x000ea20000002400 */
[----:B------:R-:W3:Y:S02]  /*f330*/  LDSM.16.M88.4 R4, [R2+0x5800] ;  /* 0x005800000204783b */ /* 0x000ee40000000200 */
[----:B------:R-:W-:Y:S01]  /*f340*/  FMUL.FTZ R9, R9, UR12 ;  /* 0x0000000c09097c20 */ /* 0x000fe20008410000 */
[----:B------:R-:W-:Y:S01]  /*f350*/  FMUL.FTZ R10, R10, UR12 ;  /* 0x0000000c0a0a7c20 */ /* 0x000fe20008410000 */
[----:B------:R-:W-:Y:S01]  /*f360*/  FMUL.FTZ R11, R11, UR12 ;  /* 0x0000000c0b0b7c20 */ /* 0x000fe20008410000 */
[----:B------:R-:W-:Y:S04]  /*f370*/  FMUL.FTZ R124, R8, UR12 ;  /* 0x0000000c087c7c20 */ /* 0x000fe80008410000 */
[----:B------:R-:W4:Y:S01]  /*f380*/  MUFU.TANH R100, R9 ;  /* 0x0000000900647308 */ /* 0x000f220000002400 */
[C---:B-1----:R-:W-:Y:S09]  /*f390*/  HMMA.16816.F32.BF16 R12, R96.reuse, R84, R12 ;  /* 0x00000054600c723c */ /* 0x042ff2000004180c */
[----:B------:R-:W1:Y:S01]  /*f3a0*/  MUFU.TANH R165, R10 ;  /* 0x0000000a00a57308 */ /* 0x000e620000002400 */
[C---:B------:R-:W-:Y:S09]  /*f3b0*/  HMMA.16816.F32.BF16 R16, R96.reuse, R86, R16 ;  /* 0x000000566010723c */ /* 0x040ff20000041810 */
[----:B------:R5:W1:Y:S01]  /*f3c0*/  MUFU.TANH R161, R11 ;  /* 0x0000000b00a17308 */ /* 0x000a620000002400 */
        /* <DEDUP_REMOVED lines=10> */
[C---:B---3--:R-:W-:Y:S01]  /*f470*/  HMMA.16816.F32.BF16 R20, R96.reuse, R4, R20 ;  /* 0x000000046014723c */ /* 0x048fe20000041814 */
[----:B-----5:R-:W3:Y:S01]  /*f480*/  LDSM.16.M88.4 R8, [R2+0x5c00] ;  /* 0x005c00000208783b */ /* 0x020ee20000000200 */
[----:B------:R-:W-:Y:S07]  /*f490*/  DEPBAR.LE SB0, 0x0 ;  /* 0x000080000000791a */ /* 0x000fee0000000000 */
[----:B------:R-:W1:Y:S01]  /*f4a0*/  MUFU.TANH R95, R95 ;  /* 0x0000005f005f7308 */ /* 0x000e620000002400 */
[----:B------:R-:W-:Y:S01]  /*f4b0*/  BAR.SYNC.DEFER_BLOCKING 0x0 ;  /* 0x0000000000007b1d */ /* 0x000fe20000010000 */
[C---:B------:R-:W-:Y:S08]  /*f4c0*/  HMMA.16816.F32.BF16 R24, R96.reuse, R6, R24 ;  /* 0x000000066018723c */ /* 0x040ff00000041818 */
        /* <DEDUP_REMOVED lines=8> */
[----:B------:R-:W-:Y:S07]  /*f550*/  FMUL.FTZ R26, R26, UR12 ;  /* 0x0000000c1a1a7c20 */ /* 0x000fee0008410000 */
[----:B------:R1:W1:Y:S01]  /*f560*/  MUFU.TANH R159, R13 ;  /* 0x0000000d009f7308 */ /* 0x0002620000002400 */
[----:B------:R-:W-:Y:S09]  /*f570*/  FMUL.FTZ R27, R27, UR12 ;  /* 0x0000000c1b1b7c20 */ /* 0x000ff20008410000 */
[----:B------:R1:W1:Y:S01]  /*f580*/  MUFU.TANH R155, R14 ;  /* 0x0000000e009b7308 */ /* 0x0002620000002400 */
[C---:B---3--:R-:W-:Y:S09]  /*f590*/  HMMA.16816.F32.BF16 R28, R96.reuse, R8, R28 ;  /* 0x00000008601c723c */ /* 0x048ff2000004181c */
[----:B------:R3:W1:Y:S01]  /*f5a0*/  MUFU.TANH R149, R15 ;  /* 0x0000000f00957308 */ /* 0x0006620000002400 */
[----:B------:R-:W-:Y:S09]  /*f5b0*/  HMMA.16816.F32.BF16 R32, R96, R10, R32 ;  /* 0x0000000a6020723c */ /* 0x000ff20000041820 */
[----:B------:R-:W1:Y:S01]  /*f5c0*/  MUFU.TANH R157, R157 ;  /* 0x0000009d009d7308 */ /* 0x000e620000002400 */
[----:B------:R-:W-:Y:S01]  /*f5d0*/  FMUL.FTZ R92, R28, UR12 ;  /* 0x0000000c1c5c7c20 */ /* 0x000fe20008410000 */
[----:B------:R-:W-:Y:S01]  /*f5e0*/  FMUL.FTZ R29, R29, UR12 ;  /* 0x0000000c1d1d7c20 */ /* 0x000fe20008410000 */
[----:B------:R-:W-:Y:S07]  /*f5f0*/  FMUL.FTZ R30, R30, UR12 ;  /* 0x0000000c1e1e7c20 */ /* 0x000fee0008410000 */
[----:B------:R3:W1:Y:S01]  /*f600*/  MUFU.TANH R151, R17 ;  /* 0x0000001100977308 */ /* 0x0006620000002400 */
[----:B------:R-:W-:Y:S01]  /*f610*/  FMUL.FTZ R31, R31, UR12 ;  /* 0x0000000c1f1f7c20 */ /* 0x000fe20008410000 */
[----:B------:R-:W-:Y:S01]  /*f620*/  FMUL.FTZ R93, R32, UR12 ;  /* 0x0000000c205d7c20 */ /* 0x000fe20008410000 */
[----:B------:R-:W-:Y:S01]  /*f630*/  FMUL.FTZ R33, R33, UR12 ;  /* 0x0000000c21217c20 */ /* 0x000fe20008410000 */
[----:B------:R-:W-:Y:S06]  /*f640*/  FMUL.FTZ R34, R34, UR12 ;  /* 0x0000000c22227c20 */ /* 0x000fec0008410000 */
[----:B------:R3:W1:Y:S01]  /*f650*/  MUFU.TANH R153, R18 ;  /* 0x0000001200997308 */ /* 0x0006620000002400 */
[----:B------:R-:W-:Y:S09]  /*f660*/  FMUL.FTZ R35, R35, UR12 ;  /* 0x0000000c23237c20 */ /* 0x000ff20008410000 */
        /* <DEDUP_REMOVED lines=16> */
[----:B------:R3:W1:Y:S01]  /*f770*/  MUFU.TANH R85, R35 ;  /* 0x0000002300557308 */ /* 0x0006620000002400 */
[----:B--2-4-:R-:W-:Y:S05]  /*f780*/  @!P2 BRA `(.L_x_4556) ;  /* 0x000000040060a947 */ /* 0x014fea0003800000 */
[----:B------:R-:W2:Y:S08]  /*f790*/  LDC.64 R2, c[0x0][0x4e0] ;  /* 0x00013800ff027b82 */ /* 0x000eb00000000a00 */
[----:B------:R-:W4:Y:S01]  /*f7a0*/  LDC R4, c[0x0][0x3bc] ;  /* 0x0000ef00ff047b82 */ /* 0x000f220000000800 */
        /* <DEDUP_REMOVED lines=11> */
[----:B----4-:R-:W-:Y:S08]  /*f860*/  @!P1 BRA `(.L_x_4557) ;  /* 0x0000000000f89947 */ /* 0x010ff00003800000 */
[C---:B------:R-:W-:Y:S01]  /*f870*/  VIADD R12, R119.reuse, 0xffffff80 ;  /* 0xffffff80770c7836 */ /* 0x040fe20000000000 */
[----:B------:R-:W2:Y:S01]  /*f880*/  LDC R5, c[0x0][0x4f0] ;  /* 0x00013c00ff057b82 */ /* 0x000ea20000000800 */
[----:B------:R-:W-:Y:S03]  /*f890*/  IADD3 R6, PT, PT, R119, -0x40, RZ ;  /* 0xffffffc077067810 */ /* 0x000fe60007ffe0ff */
[----:B------:R-:W-:Y:S02]  /*f8a0*/  IABS R7, R12 ;  /* 0x0000000c00077213 */ /* 0x000fe40000000000 */
[----:B------:R-:W-:Y:S02]  /*f8b0*/  IABS R8, R6 ;  /* 0x0000000600087213 */ /* 0x000fe40000000000 */
[-C--:B--2---:R-:W-:Y:S02]  /*f8c0*/  IABS R2, R5.reuse ;  /* 0x0000000500027213 */ /* 0x084fe40000000000 */
[-C--:B------:R-:W-:Y:S02]  /*f8d0*/  LOP3.LUT R6, R6, R5.reuse, RZ, 0x3c, !PT ;  /* 0x0000000506067212 */ /* 0x080fe400078e3cff */
[----:B------:R-:W2:Y:S01]  /*f8e0*/  I2F.RP R9, R2 ;  /* 0x0000000200097306 */ /* 0x000ea20000209400 */
[----:B------:R-:W-:Y:S04]  /*f8f0*/  LOP3.LUT R12, R12, R5, RZ, 0x3c, !PT ;  /* 0x000000050c0c7212 */ /* 0x000fe800078e3cff */
[----:B------:R-:W-:Y:S05]  /*f900*/  ISETP.GE.AND P2, PT, R12, RZ, PT ;  /* 0x000000ff0c00720c */ /* 0x000fea0003f46270 */
[----:B--2---:R-:W2:Y:S02]  /*f910*/  MUFU.RCP R3, R9 ;  /* 0x0000000900037308 */ /* 0x004ea40000001000 */
[----:B--2---:R-:W-:Y:S08]  /*f920*/  VIADD R10, R3, 0xffffffe ;  /* 0x0ffffffe030a7836 */ /* 0x004ff00000000000 */
[----:B------:R-:W2:Y:S02]  /*f930*/  F2I.FTZ.U32.TRUNC.NTZ R11, R10 ;  /* 0x0000000a000b7305 */ /* 0x000ea4000021f000 */
[--C-:B--2---:R-:W-:Y:S02]  /*f940*/  IMAD.MOV R3, RZ, RZ, -R11.reuse ;  /* 0x000000ffff037224 */ /* 0x104fe400078e0a0b */
        /* <DEDUP_REMOVED lines=12> */
[--C-:B------:R-:W-:Y:S01]  /*fa10*/  @!P3 IMAD.IADD R7, R7, 0x1, -R2.reuse ;  /* 0x000000010707b824 */ /* 0x100fe200078e0a02 */
[----:B------:R-:W-:Y:S01]  /*fa20*/  ISETP.GE.AND P3, PT, R6, RZ, PT ;  /* 0x000000ff0600720c */ /* 0x000fe20003f66270 */
[----:B------:R-:W-:Y:S02]  /*fa30*/  @!P4 IMAD.IADD R8, R8, 0x1, -R2 ;  /* 0x000000010808c824 */ /* 0x000fe400078e0a02 */
[----:B------:R-:W-:Y:S01]  /*fa40*/  @!P4 VIADD R11, R11, 0x1 ;  /* 0x000000010b0bc836 */ /* 0x000fe20000000000 */
[-C--:B------:R-:W-:Y:S02]  /*fa50*/  ISETP.GE.U32.AND P5, PT, R7, R2.reuse, PT ;  /* 0x000000020700720c */ /* 0x080fe40003fa6070 */
[----:B------:R-:W-:Y:S02]  /*fa60*/  ISETP.GE.U32.AND P6, PT, R8, R2, PT ;  /* 0x000000020800720c */ /* 0x000fe40003fc6070 */
[----:B------:R-:W-:Y:S02]  /*fa70*/  ISETP.NE.AND P4, PT, R5, RZ, PT ;  /* 0x000000ff0500720c */ /* 0x000fe40003f85270 */
[----:B------:R-:W-:Y:S07]  /*fa80*/  LOP3.LUT R2, RZ, R5, RZ, 0x33, !PT ;  /* 0x00000005ff027212 */ /* 0x000fee00078e33ff */
[----:B------:R-:W-:Y:S02]  /*fa90*/  @P5 VIADD R10, R10, 0x1 ;  /* 0x000000010a0a5836 */ /* 0x000fe40000000000 */
[----:B------:R-:W-:Y:S02]  /*faa0*/  @P6 IADD3 R11, PT, PT, R11, 0x1, RZ ;  /* 0x000000010b0b6810 */ /* 0x000fe40007ffe0ff */
[----:B------:R-:W-:Y:S03]  /*fab0*/  @!P2 IMAD.MOV R10, RZ, RZ, -R10 ;  /* 0x000000ffff0aa224 */ /* 0x000fe600078e0a0a */
[----:B------:R-:W-:Y:S02]  /*fac0*/  @!P3 IMAD.MOV R11, RZ, RZ, -R11 ;  /* 0x000000ffff0bb224 */ /* 0x000fe400078e0a0b */
[C---:B------:R-:W-:Y:S03]  /*fad0*/  SEL R9, R2.reuse, R10, !P4 ;  /* 0x0000000a02097207 */ /* 0x040fe60006000000 */
[----:B------:R-:W-:Y:S02]  /*fae0*/  SEL R11, R2, R11, !P4 ;  /* 0x0000000b020b7207 */ /* 0x000fe40006000000 */
[-C--:B-1----:R-:W-:Y:S01]  /*faf0*/  LEA R14, P3, R9, R112.reuse, 0x2 ;  /* 0x00000070090e7211 */ /* 0x082fe200078610ff */
[----:B------:R-:W1:Y:S01]  /*fb00*/  LDC.64 R2, c[0x0][0x3b8] ;  /* 0x0000ee00ff027b82 */ /* 0x000e620000000a00 */
[----:B------:R-:W-:Y:S02]  /*fb10*/  LEA R12, P2, R11, R112, 0x2 ;  /* 0x000000700b0c7211 */ /* 0x000fe400078410ff */
[-C--:B---3--:R-:W-:Y:S02]  /*fb20*/  LEA.HI.X.SX32 R15, R9, R113.reuse, 0x2, P3 ;  /* 0x00000071090f7211 */ /* 0x088fe400018f16ff */
        /* <DEDUP_REMOVED lines=18> */
.L_x_4557:
        /* <DEDUP_REMOVED lines=12> */
.L_x_4556:
[----:B-1----:R-:W-:Y:S01]  /*fd10*/  FMNMX3.FTZ R3, R89, R163, R103, !PT ;  /* 0x000000a359037276 */ /* 0x002fe20007810067 */
[----:B---3--:R-:W-:Y:S01]  /*fd20*/  LDSM.16.MT88.4 R12, [R91+0x6000] ;  /* 0x006000005b0c783b */ /* 0x008fe20000004200 */
[----:B------:R-:W-:Y:S02]  /*fd30*/  FMNMX3.FTZ R2, R0, R101, R95, !PT ;  /* 0x0000006500027276 */ /* 0x000fe4000781005f */
[----:B--2---:R-:W-:Y:S02]  /*fd40*/  FMNMX3.FTZ R6, R3, R124, R100, !PT ;  /* 0x0000007c03067276 */ /* 0x004fe40007810064 */
        /* <DEDUP_REMOVED lines=41> */
[----:B------:R-:W-:Y:S01]  /*ffe0*/  FFMA.FTZ R163, R163, UR4, -R120 ;  /* 0x00000004a3a37c23 */ /* 0x000fe20008010878 */
[----:B------:R-:W1:Y:S01]  /*fff0*/  MUFU.EX2 R2, R2 ;  /* 0x0000000200027308 */ /* 0x000e620000000800 */
[--C-:B------:R-:W-:Y:S01]  /*10000*/  FFMA.FTZ R4, R101, UR4, -R122.reuse ;  /* 0x0000000465047c23 */ /* 0x100fe2000801087a */
[----:B------:R-:W-:Y:S01]  /*10010*/  FFMA.FTZ R99, R95, UR4, -R122 ;  /* 0x000000045f637c23 */ /* 0x000fe2000801087a */
[----:B------:R-:W-:Y:S01]  /*10020*/  FFMA.FTZ R101, R124, UR4, -R120 ;  /* 0x000000047c657c23 */ /* 0x000fe20008010878 */
[--C-:B------:R-:W-:Y:S01]  /*10030*/  FFMA.FTZ R98, R165, UR4, -R122.reuse ;  /* 0x00000004a5627c23 */ /* 0x100fe2000801087a */
[----:B------:R-:W-:Y:S05]  /*10040*/  FFMA.FTZ R97, R161, UR4, -R122 ;  /* 0x00000004a1617c23 */ /* 0x000fea000801087a */
[----:B------:R-:W2:Y:S01]  /*10050*/  MUFU.EX2 R0, R0 ;  /* 0x0000000000007308 */ /* 0x000ea20000000800 */
[--C-:B------:R-:W-:Y:S01]  /*10060*/  FFMA.FTZ R145, R145, UR4, -R120.reuse ;  /* 0x0000000491917c23 */ /* 0x100fe20008010878 */
[----:B------:R-:W-:Y:S01]  /*10070*/  FFMA.FTZ R126, R159, UR4, -R120 ;  /* 0x000000049f7e7c23 */ /* 0x000fe20008010878 */
[--C-:B------:R-:W-:Y:S07]  /*10080*/  FFMA.FTZ R124, R155, UR4, -R122.reuse ;  /* 0x000000049b7c7c23 */ /* 0x100fee000801087a */
[----:B------:R3:W-:Y:S01]  /*10090*/  MUFU.EX2 R95, R4 ;  /* 0x00000004005f7308 */ /* 0x0007e20000000800 */
[----:B------:R-:W-:Y:S01]  /*100a0*/  FFMA.FTZ R149, R149, UR4, -R122 ;  /* 0x0000000495957c23 */ /* 0x000fe2000801087a */
[----:B------:R-:W-:Y:S01]  /*100b0*/  FFMA.FTZ R130, R151, UR4, -R120 ;  /* 0x0000000497827c23 */ /* 0x000fe20008010878 */
[----:B------:R-:W-:Y:S07]  /*100c0*/  FFMA.FTZ R128, R147, UR4, -R122 ;  /* 0x0000000493807c23 */ /* 0x000fee000801087a */
[----:B------:R-:W-:Y:S01]  /*100d0*/  MUFU.EX2 R103, R163 ;  /* 0x000000a300677308 */ /* 0x000fe20000000800 */
[C---:B-1----:R-:W-:Y:S01]  /*100e0*/  FMUL.FTZ R5, R2.reuse, R81 ;  /* 0x0000005102057220 */ /* 0x042fe20000410000 */
[C---:B------:R-:W-:Y:S01]  /*100f0*/  FMUL.FTZ R8, R2.reuse, R76 ;  /* 0x0000004c02087220 */ /* 0x040fe20000410000 */
[C---:B------:R-:W-:Y:S07]  /*10100*/  FMUL.FTZ R9, R2.reuse, R77 ;  /* 0x0000004d02097220 */ /* 0x040fee0000410000 */
[----:B------:R-:W1:Y:S01]  /*10110*/  MUFU.EX2 R94, R94 ;  /* 0x0000005e005e7308 */ /* 0x000e620000000800 */
[----:B------:R-:W-:Y:S01]  /*10120*/  FMUL.FTZ R16, R2, R68 ;  /* 0x0000004402107220 */ /* 0x000fe20000410000 */
[C---:B--2---:R-:W-:Y:S01]  /*10130*/  FMUL.FTZ R6, R0.reuse, R82 ;  /* 0x0000005200067220 */ /* 0x044fe20000410000 */
[C---:B------:R-:W-:Y:S07]  /*10140*/  FMUL.FTZ R7, R0.reuse, R83 ;  /* 0x0000005300077220 */ /* 0x040fee0000410000 */
[----:B------:R-:W2:Y:S01]  /*10150*/  MUFU.EX2 R99, R99 ;  /* 0x0000006300637308 */ /* 0x000ea20000000800 */
[----:B------:R-:W-:Y:S01]  /*10160*/  FMUL.FTZ R10, R0, R78 ;  /* 0x0000004e000a7220 */ /* 0x000fe20000410000 */
[----:B---3--:R-:W-:Y:S01]  /*10170*/  FMUL.FTZ R4, R2, R80 ;  /* 0x0000005002047220 */ /* 0x008fe20000410000 */
[----:B------:R-:W-:Y:S07]  /*10180*/  FMUL.FTZ R11, R0, R79 ;  /* 0x0000004f000b7220 */ /* 0x000fee0000410000 */
[----:B------:R-:W-:Y:S01]  /*10190*/  MUFU.EX2 R101, R101 ;  /* 0x0000006500657308 */ /* 0x000fe20000000800 */
[----:B------:R-:W-:Y:S01]  /*101a0*/  FMUL.FTZ R17, R2, R69 ;  /* 0x0000004502117220 */ /* 0x000fe20000410000 */
[C---:B------:R-:W-:Y:S01]  /*101b0*/  FMUL.FTZ R18, R0.reuse, R70 ;  /* 0x0000004600127220 */ /* 0x040fe20000410000 */
[----:B------:R-:W-:Y:S07]  /*101c0*/  FMUL.FTZ R19, R0, R71 ;  /* 0x0000004700137220 */ /* 0x000fee0000410000 */
[----:B------:R-:W3:Y:S01]  /*101d0*/  MUFU.EX2 R100, R100 ;  /* 0x0000006400647308 */ /* 0x000ee20000000800 */
[----:B------:R-:W4:Y:S01]  /*101e0*/  LDSM.16.MT88.4 R68, [R96+0x1000] ;  /* 0x001000006044783b */ /* 0x000f220000004200 */
[----:B-1----:R-:W-:Y:S01]  /*101f0*/  F2FP.BF16.F32.PACK_AB R80, R94, R103 ;  /* 0x000000675e50723e */ /* 0x002fe200000010ff */
[C---:B------:R-:W-:Y:S07]  /*10200*/  FMUL.FTZ R24, R2.reuse, R60 ;  /* 0x0000003c02187220 */ /* 0x040fee0000410000 */
[----:B------:R-:W-:Y:S01]  /*10210*/  MUFU.EX2 R98, R98 ;  /* 0x0000006200627308 */ /* 0x000fe20000000800 */
[----:B------:R-:W-:Y:S01]  /*10220*/  FMUL.FTZ R25, R2, R61 ;  /* 0x0000003d02197220 */ /* 0x000fe20000410000 */
[----:B--2---:R-:W-:Y:S01]  /*10230*/  F2FP.BF16.F32.PACK_AB R81, R99, R95 ;  /* 0x0000005f6351723e */ /* 0x004fe200000010ff */
[C---:B------:R-:W-:Y:S07]  /*10240*/  FMUL.FTZ R26, R0.reuse, R62 ;  /* 0x0000003e001a7220 */ /* 0x040fee0000410000 */
[----:B------:R-:W1:Y:S01]  /*10250*/  MUFU.EX2 R97, R97 ;  /* 0x0000006100617308 */ /* 0x000e620000000800 */
[----:B------:R-:W-:Y:S01]  /*10260*/  FMUL.FTZ R27, R0, R63 ;  /* 0x0000003f001b7220 */ /* 0x000fe20000410000 */
[C---:B------:R-:W-:Y:S01]  /*10270*/  FMUL.FTZ R32, R2.reuse, R52 ;  /* 0x0000003402207220 */ /* 0x040fe20000410000 */
[----:B------:R-:W2:Y:S01]  /*10280*/  LDSM.16.MT88.4 R60, [R91+0x8000] ;  /* 0x008000005b3c783b */ /* 0x000ea20000004200 */
[----:B------:R-:W-:Y:S01]  /*10290*/  FMUL.FTZ R33, R2, R53 ;  /* 0x0000003502217220 */ /* 0x000fe20000410000 */
[----:B------:R-:W-:Y:S01]  /*102a0*/  FMUL.FTZ R34, R0, R54 ;  /* 0x0000003600227220 */ /* 0x000fe20000410000 */
[----:B---3--:R-:W-:Y:S01]  /*102b0*/  F2FP.BF16.F32.PACK_AB R82, R100, R101 ;  /* 0x000000656452723e */ /* 0x008fe200000010ff */
[----:B------:R-:W-:Y:S01]  /*102c0*/  FMUL.FTZ R35, R0, R55 ;  /* 0x0000003700237220 */ /* 0x000fe20000410000 */
[C---:B------:R-:W-:Y:S01]  /*102d0*/  FMUL.FTZ R36, R2.reuse, R36 ;  /* 0x0000002402247220 */ /* 0x040fe20000410000 */
[----:B------:R-:W-:Y:S01]  /*102e0*/  FMUL.FTZ R37, R2, R37 ;  /* 0x0000002502257220 */ /* 0x000fe20000410000 */
[C---:B------:R-:W-:Y:S01]  /*102f0*/  FMUL.FTZ R38, R0.reuse, R38 ;  /* 0x0000002600267220 */ /* 0x040fe20000410000 */
[----:B------:R-:W3:Y:S01]  /*10300*/  LDSM.16.MT88.4 R52, [R96+0x2000] ;  /* 0x002000006034783b */ /* 0x000ee20000004200 */
[----:B------:R-:W-:Y:S01]  /*10310*/  FMUL.FTZ R39, R0, R39 ;  /* 0x0000002700277220 */ /* 0x000fe20000410000 */
[C---:B------:R-:W-:Y:S01]  /*10320*/  FMUL.FTZ R40, R2.reuse, R40 ;  /* 0x0000002802287220 */ /* 0x040fe20000410000 */
[----:B-1----:R-:W-:Y:S01]  /*10330*/  F2FP.BF16.F32.PACK_AB R83, R97, R98 ;  /* 0x000000626153723e */ /* 0x002fe200000010ff */
[----:B------:R-:W-:Y:S01]  /*10340*/  FMUL.FTZ R41, R2, R41 ;  /* 0x0000002902297220 */ /* 0x000fe20000410000 */
[C---:B------:R-:W-:Y:S01]  /*10350*/  FMUL.FTZ R42, R0.reuse, R42 ;  /* 0x0000002a002a7220 */ /* 0x040fe20000410000 */
[----:B------:R-:W-:Y:S01]  /*10360*/  FMUL.FTZ R43, R0, R43 ;  /* 0x0000002b002b7220 */ /* 0x000fe20000410000 */
[C---:B------:R-:W-:Y:S01]  /*10370*/  FMUL.FTZ R44, R2.reuse, R44 ;  /* 0x0000002c022c7220 */ /* 0x040fe20000410000 */
[----:B------:R-:W-:Y:S01]  /*10380*/  LDSM.16.MT88.4 R76, [R91+0x6c00] ;  /* 0x006c00005b4c783b */ /* 0x000fe20000004200 */
[C---:B------:R-:W-:Y:S01]  /*10390*/  FMUL.FTZ R45, R2.reuse, R45 ;  /* 0x0000002d022d7220 */ /* 0x040fe20000410000 */
[C---:B------:R-:W-:Y:S01]  /*103a0*/  HMMA.16816.F32.BF16 R4, R80.reuse, R12, R4 ;  /* 0x0000000c5004723c */ /* 0x040fe20000041804 */
[----:B------:R-:W-:Y:S04]  /*103b0*/  MUFU.EX2 R145, R145 ;  /* 0x0000009100917308 */ /* 0x000fe80000000800 */
[C---:B------:R-:W-:Y:S01]  /*103c0*/  FMUL.FTZ R12, R2.reuse, R72 ;  /* 0x00000048020c7220 */ /* 0x040fe20000410000 */
[----:B------:R-:W-:Y:S01]  /*103d0*/  FMUL.FTZ R13, R2, R73 ;  /* 0x00000049020d7220 */ /* 0x000fe20000410000 */
[C---:B------:R-:W-:Y:S01]  /*103e0*/  FMUL.FTZ R46, R0.reuse, R46 ;  /* 0x0000002e002e7220 */ /* 0x040fe20000410000 */
[C---:B------:R-:W-:Y:S03]  /*103f0*/  HMMA.16816.F32.BF16 R8, R80.reuse, R14, R8 ;  /* 0x0000000e5008723c */ /* 0x040fe60000041808 */
[----:B------:R-:W1:Y:S01]  /*10400*/  MUFU.EX2 R126, R126 ;  /* 0x0000007e007e7308 */ /* 0x000e620000000800 */
[C---:B------:R-:W-:Y:S01]  /*10410*/  FMUL.FTZ R14, R0.reuse, R74 ;  /* 0x0000004a000e7220 */ /* 0x040fe20000410000 */
[C---:B------:R-:W-:Y:S01]  /*10420*/  FMUL.FTZ R15, R0.reuse, R75 ;  /* 0x0000004b000f7220 */ /* 0x040fe20000410000 */
[----:B------:R-:W-:Y:S07]  /*10430*/  FMUL.FTZ R47, R0, R47 ;  /* 0x0000002f002f7220 */ /* 0x000fee0000410000 */
[----:B------:R-:W-:Y:S01]  /*10440*/  MUFU.EX2 R124, R124 ;  /* 0x0000007c007c7308 */ /* 0x000fe20000000800 */
[C---:B------:R-:W-:Y:S01]  /*10450*/  FMUL.FTZ R48, R2.reuse, R48 ;  /* 0x0000003002307220 */ /* 0x040fe20000410000 */
[----:B------:R-:W-:Y:S01]  /*10460*/  FMUL.FTZ R49, R2, R49 ;  /* 0x0000003102317220 */ /* 0x000fe20000410000 */
[----:B------:R-:W-:Y:S07]  /*10470*/  FMUL.FTZ R50, R0, R50 ;  /* 0x0000003200327220 */ /* 0x000fee0000410000 */
[----:B------:R-:W5:Y:S01]  /*10480*/  MUFU.EX2 R149, R149 ;  /* 0x0000009500957308 */ /* 0x000f620000000800 */
[C---:B------:R-:W-:Y:S03]  /*10490*/  HMMA.16816.F32.BF16 R12, R80.reuse, R20, R12 ;  /* 0x00000014500c723c */ /* 0x040fe6000004180c */
[C---:B------:R-:W-:Y:S01]  /*104a0*/  FMUL.FTZ R20, R2.reuse, R64 ;  /* 0x0000004002147220 */ /* 0x040fe20000410000 */
[----:B------:R-:W-:Y:S05]  /*104b0*/  FMUL.FTZ R21, R2, R65 ;  /* 0x0000004102157220 */ /* 0x000fea0000410000 */
[----:B------:R-:W-:Y:S01]  /*104c0*/  MUFU.EX2 R130, R130 ;  /* 0x0000008200827308 */ /* 0x000fe20000000800 */
[C---:B------:R-:W-:Y:S01]  /*104d0*/  FMUL.FTZ R51, R0.reuse, R51 ;  /* 0x0000003300337220 */ /* 0x040fe20000410000 */
[----:B------:R-:W-:Y:S01]  /*104e0*/  FFMA.FTZ R64, R137, UR4, -R120 ;  /* 0x0000000489407c23 */ /* 0x000fe20008010878 */
[C---:B------:R-:W-:Y:S07]  /*104f0*/  HMMA.16816.F32.BF16 R16, R80.reuse, R22, R16 ;  /* 0x000000165010723c */ /* 0x040fee0000041810 */
[----:B------:R-:W-:Y:S01]  /*10500*/  MUFU.EX2 R128, R128 ;  /* 0x0000008000807308 */ /* 0x000fe20000000800 */
[C---:B------:R-:W-:Y:S01]  /*10510*/  FMUL.FTZ R22, R0.reuse, R66 ;  /* 0x0000004200167220 */ /* 0x040fe20000410000 */
[----:B------:R-:W-:Y:S01]  /*10520*/  FMUL.FTZ R23, R0, R67 ;  /* 0x0000004300177220 */ /* 0x000fe20000410000 */
[----:B------:R-:W-:Y:S01]  /*10530*/  FFMA.FTZ R138, R131, UR4, -R122 ;  /* 0x00000004838a7c23 */ /* 0x000fe2000801087a */
[----:B------:R-:W-:Y:S01]  /*10540*/  FFMA.FTZ R132, R143, UR4, -R120 ;  /* 0x000000048f847c23 */ /* 0x000fe20008010878 */
[--C-:B------:R-:W-:Y:S01]  /*10550*/  FFMA.FTZ R136, R135, UR4, -R122.reuse ;  /* 0x0000000487887c23 */ /* 0x100fe2000801087a */
[----:B------:R-:W-:Y:S04]  /*10560*/  FFMA.FTZ R129, R129, UR4, -R122 ;  /* 0x0000000481817c23 */ /* 0x000fe8000801087a */
[----:B------:R2:W-:Y:S01]  /*10570*/  MUFU.EX2 R135, R64 ;  /* 0x0000004000877308 */ /* 0x0005e20000000800 */
        /* <DEDUP_REMOVED lines=11> */
[----:B------:R-:W-:Y:S01]  /*10630*/  FMUL.FTZ R31, R0, R59 ;  /* 0x0000003b001f7220 */ /* 0x000fe20000410000 */
[--C-:B------:R-:W-:Y:S01]  /*10640*/  FFMA.FTZ R92, R92, UR4, -R120.reuse ;  /* 0x000000045c5c7c23 */ /* 0x100fe20008010878 */
[----:B------:R-:W5:Y:S06]  /*10650*/  LDSM.16.MT88.4 R56, [R91+0x6400] ;  /* 0x006400005b38783b */ /* 0x000f6c0000004200 */
[----:B------:R-:W-:Y:S01]  /*10660*/  MUFU.EX2 R134, R134 ;  /* 0x0000008600867308 */ /* 0x000fe20000000800 */
[--C-:B------:R-:W-:Y:S01]  /*10670*/  FFMA.FTZ R93, R93, UR4, -R120.reuse ;  /* 0x000000045d5d7c23 */ /* 0x100fe20008010878 */
[----:B------:R-:W-:Y:S01]  /*10680*/  FFMA.FTZ R0, R0, R123, R95 ;  /* 0x0000007b00007223 */ /* 0x000fe2000001005f */
[----:B------:R-:W-:Y:S01]  /*10690*/  FFMA.FTZ R157, R157, UR4, -R120 ;  /* 0x000000049d9d7c23 */ /* 0x000fe20008010878 */
[C---:B----4-:R-:W-:Y:S06]  /*106a0*/  HMMA.16816.F32.BF16 R28, R80.reuse, R68, R28 ;  /* 0x00000044501c723c */ /* 0x050fec000004181c */
[----:B------:R-:W-:Y:S01]  /*106b0*/  MUFU.EX2 R137, R137 ;  /* 0x0000008900897308 */ /* 0x000fe20000000800 */
[--C-:B------:R-:W-:Y:S01]  /*106c0*/  FFMA.FTZ R153, R153, UR4, -R122.reuse ;  /* 0x0000000499997c23 */ /* 0x100fe2000801087a */
[--C-:B------:R-:W-:Y:S08]  /*106d0*/  FFMA.FTZ R140, R87, UR4, -R122.reuse ;  /* 0x00000004578c7c23 */ /* 0x100ff0000801087a */
[----:B------:R-:W-:Y:S01]  /*106e0*/  MUFU.EX2 R138, R138 ;  /* 0x0000008a008a7308 */ /* 0x000fe20000000800 */
[----:B------:R-:W-:Y:S01]  /*106f0*/  FFMA.FTZ R86, R86, UR4, -R122 ;  /* 0x0000000456567c23 */ /* 0x000fe2000801087a */
[--C-:B--2---:R-:W-:Y:S01]  /*10700*/  FFMA.FTZ R64, R127, UR4, -R120.reuse ;  /* 0x000000047f407c23 */ /* 0x104fe20008010878 */
[C---:B------:R-:W-:Y:S01]  /*10710*/  HMMA.16816.F32.BF16 R32, R80.reuse, R70, R32 ;  /* 0x000000465020723c */ /* 0x040fe20000041820 */
[----:B------:R-:W-:Y:S06]  /*10720*/  LDSM.16.MT88.4 R68, [R96+0xc00] ;  /* 0x000c00006044783b */ /* 0x000fec0000004200 */
[----:B------:R-:W-:Y:S01]  /*10730*/  MUFU.EX2 R131, R131 ;  /* 0x0000008300837308 */ /* 0x000fe20000000800 */
[----:B------:R-:W-:Y:S01]  /*10740*/  FFMA.FTZ R120, R102, UR4, -R120 ;  /* 0x0000000466787c23 */ /* 0x000fe20008010878 */
[----:B------:R-:W-:Y:S01]  /*10750*/  FFMA.FTZ R103, R2, R125, R103 ;  /* 0x0000007d02677223 */ /* 0x000fe20000010067 */
[----:B------:R-:W-:Y:S07]  /*10760*/  FADD.FTZ R99, R99, R0 ;  /* 0x0000000063637221 */ /* 0x000fee0000010000 */
[----:B------:R-:W2:Y:S01]  /*10770*/  MUFU.EX2 R151, R157 ;  /* 0x0000009d00977308 */ /* 0x000ea20000000800 */
[C---:B------:R-:W-:Y:S09]  /*10780*/  HMMA.16816.F32.BF16 R36, R80.reuse, R60, R36 ;  /* 0x0000003c5024723c */ /* 0x040ff20000041824 */
[----:B------:R-:W4:Y:S01]  /*10790*/  MUFU.EX2 R147, R153 ;  /* 0x0000009900937308 */ /* 0x000f220000000800 */
[----:B------:R-:W-:Y:S01]  /*107a0*/  FADD.FTZ R2, R94, R103 ;  /* 0x000000675e027221 */ /* 0x000fe20000010000 */
[----:B------:R-:W-:Y:S08]  /*107b0*/  FADD.FTZ R98, R98, R99 ;  /* 0x0000006362627221 */ /* 0x000ff00000010000 */
[----:B------:R-:W-:Y:S01]  /*107c0*/  MUFU.EX2 R127, R92 ;  /* 0x0000005c007f7308 */ /* 0x000fe20000000800 */
[----:B------:R-:W-:Y:S01]  /*107d0*/  FADD.FTZ R101, R101, R2 ;  /* 0x0000000265657221 */ /* 0x000fe20000010000 */
[C---:B------:R-:W-:Y:S01]  /*107e0*/  HMMA.16816.F32.BF16 R40, R80.reuse, R62, R40 ;  /* 0x0000003e5028723c */ /* 0x040fe20000041828 */
[----:B------:R-:W4:Y:S07]  /*107f0*/  LDSM.16.MT88.4 R60, [R96+0x400] ;  /* 0x00040000603c783b */ /* 0x000f2e0000004200 */
[----:B------:R-:W-:Y:S01]  /*10800*/  MUFU.EX2 R140, R140 ;  /* 0x0000008c008c7308 */ /* 0x000fe20000000800 */
[----:B------:R-:W-:Y:S01]  /*10810*/  FADD.FTZ R100, R100, R101 ;  /* 0x0000006564647221 */ /* 0x000fe20000010000 */
[----:B------:R-:W-:Y:S08]  /*10820*/  FADD.FTZ R97, R97, R98 ;  /* 0x0000006261617221 */ /* 0x000ff00000010000 */
[----:B------:R-:W-:Y:S01]  /*10830*/  MUFU.EX2 R102, R93 ;  /* 0x0000005d00667308 */ /* 0x000fe20000000800 */
[C---:B---3--:R-:W-:Y:S09]  /*10840*/  HMMA.16816.F32.BF16 R44, R80.reuse, R52, R44 ;  /* 0x00000034502c723c */ /* 0x048ff2000004182c */
[----:B------:R-:W3:Y:S01]  /*10850*/  MUFU.EX2 R133, R120 ;  /* 0x0000007800857308 */ /* 0x000ee20000000800 */
[----:B-1----:R-:W-:Y:S01]  /*10860*/  F2FP.BF16.F32.PACK_AB R52, R126, R145 ;  /* 0x000000917e34723e */ /* 0x002fe200000010ff */
[----:B------:R-:W-:Y:S01]  /*10870*/  FADD.FTZ R145, R145, R100 ;  /* 0x0000006491917221 */ /* 0x000fe20000010000 */
[C---:B-----5:R-:W-:Y:S01]  /*10880*/  F2FP.BF16.F32.PACK_AB R53, R149.reuse, R124 ;  /* 0x0000007c9535723e */ /* 0x060fe200000010ff */
[----:B------:R-:W-:Y:S01]  /*10890*/  FADD.FTZ R124, R124, R97 ;  /* 0x000000617c7c7221 */ /* 0x000fe20000010000 */
[----:B------:R-:W-:Y:S03]  /*108a0*/  HMMA.16816.F32.BF16 R48, R80, R54, R48 ;  /* 0x000000365030723c */ /* 0x000fe60000041830 */
[----:B--2---:R-:W-:Y:S01]  /*108b0*/  F2FP.BF16.F32.PACK_AB R54, R130, R151 ;  /* 0x000000978236723e */ /* 0x004fe200000010ff */
[----:B------:R-:W-:Y:S01]  /*108c0*/  FADD.FTZ R126, R126, R145 ;  /* 0x000000917e7e7221 */ /* 0x000fe20000010000 */
[C---:B----4-:R-:W-:Y:S01]  /*108d0*/  F2FP.BF16.F32.PACK_AB R55, R128.reuse, R147 ;  /* 0x000000938037723e */ /* 0x050fe200000010ff */
[----:B------:R-:W-:Y:S01]  /*108e0*/  FADD.FTZ R124, R149, R124 ;  /* 0x0000007c957c7221 */ /* 0x000fe20000010000 */
[----:B---3--:R-:W-:Y:S03]  /*108f0*/  F2FP.BF16.F32.PACK_AB R94, R133, R102 ;  /* 0x00000066855e723e */ /* 0x008fe600000010ff */
[----:B------:R-:W-:Y:S02]  /*10900*/  FADD.FTZ R147, R147, R124 ;  /* 0x0000007c93937221 */ /* 0x000fe40000010000 */
[C---:B------:R-:W-:Y:S05]  /*10910*/  HMMA.16816.F32.BF16 R4, R52.reuse, R56, R4 ;  /* 0x000000383404723c */ /* 0x040fea0000041804 */
[----:B------:R-:W-:Y:S03]  /*10920*/  FADD.FTZ R147, R128, R147 ;  /* 0x0000009380937221 */ /* 0x000fe60000010000 */
        /* <DEDUP_REMOVED lines=40> */
[----:B------:R-:W1:Y:S03]  /*10bb0*/  MUFU.EX2 R88, R64 ;  /* 0x0000004000587308 */ /* 0x000e660000000800 */
[C---:B------:R-:W-:Y:S07]  /*10bc0*/  HMMA.16816.F32.BF16 R40, R52.reuse, R58, R40 ;  /* 0x0000003a3428723c */ /* 0x040fee0000041828 */
[----:B------:R-:W3:Y:S10]  /*10bd0*/  MUFU.EX2 R87, R56 ;  /* 0x0000003800577308 */ /* 0x000ef40000000800 */
[----:B------:R-:W-:Y:S01]  /*10be0*/  MUFU.EX2 R85, R86 ;  /* 0x0000005600557308 */ /* 0x000fe20000000800 */
[C---:B--2---:R-:W-:Y:S09]  /*10bf0*/  HMMA.16816.F32.BF16 R44, R52.reuse, R60, R44 ;  /* 0x0000003c342c723c */ /* 0x044ff2000004182c */
[----:B------:R-:W2:Y:S01]  /*10c00*/  MUFU.EX2 R122, R122 ;  /* 0x0000007a007a7308 */ /* 0x000ea20000000800 */
[----:B-1----:R-:W-:Y:S02]  /*10c10*/  F2FP.BF16.F32.PACK_AB R92, R88, R127 ;  /* 0x0000007f585c723e */ /* 0x002fe400000010ff */
[----:B---3--:R-:W-:Y:S01]  /*10c20*/  F2FP.BF16.F32.PACK_AB R93, R140, R87 ;  /* 0x000000578c5d723e */ /* 0x008fe200000010ff */
[----:B------:R-:W-:Y:S01]  /*10c30*/  HMMA.16816.F32.BF16 R48, R52, R62, R48 ;  /* 0x0000003e3430723c */ /* 0x000fe20000041830 */
[----:B------:R-:W1:Y:S02]  /*10c40*/  LDSM.16.MT88.4 R60, [R91+0x7c00] ;  /* 0x007c00005b3c783b */ /* 0x000e640000004200 */
[----:B------:R-:W-:Y:S01]  /*10c50*/  FADD.FTZ R87, R87, R138 ;  /* 0x0000008a57577221 */ /* 0x000fe20000010000 */
[----:B--2---:R-:W-:Y:S03]  /*10c60*/  F2FP.BF16.F32.PACK_AB R95, R122, R85 ;  /* 0x000000557a5f723e */ /* 0x004fe600000010ff */
[----:B------:R-:W-:Y:S02]  /*10c70*/  FADD.FTZ R140, R140, R87 ;  /* 0x000000578c8c7221 */ /* 0x000fe40000010000 */
[----:B------:R-:W2:Y:S02]  /*10c80*/  LDSM.16.MT88.4 R52, [R96+0x1c00] ;  /* 0x001c00006034783b */ /* 0x000ea40000004200 */
[----:B------:R-:W-:Y:S01]  /*10c90*/  FADD.FTZ R85, R85, R140 ;  /* 0x0000008c55557221 */ /* 0x000fe20000010000 */
[C---:B------:R-:W-:Y:S05]  /*10ca0*/  HMMA.16816.F32.BF16 R80, R92.reuse, R76, R4 ;  /* 0x0000004c5c50723c */ /* 0x040fea0000041804 */
[----:B------:R-:W3:Y:S01]  /*10cb0*/  LDSM.16.MT88.4 R4, [R91+0x8c00] ;  /* 0x008c00005b04783b */ /* 0x000ee20000004200 */
[----:B------:R-:W-:Y:S02]  /*10cc0*/  FADD.FTZ R123, R122, R85 ;  /* 0x000000557a7b7221 */ /* 0x000fe40000010000 */
        /* <DEDUP_REMOVED lines=15> */
[----:B------:R-:W-:Y:S01]  /*10dc0*/  FADD.FTZ R5, R127, R0 ;  /* 0x000000007f057221 */ /* 0x000fe20000010000 */
[----:B------:R-:W-:Y:S03]  /*10dd0*/  MOV R0, R3 ;  /* 0x0000000300007202 */ /* 0x000fe60000000f00 */
[----:B------:R-:W-:Y:S01]  /*10de0*/  FADD.FTZ R5, R88, R5 ;  /* 0x0000000558057221 */ /* 0x000fe20000010000 */
[C---:B------:R-:W-:Y:S03]  /*10df0*/  HMMA.16816.F32.BF16 R40, R92.reuse, R6, R40 ;  /* 0x000000065c28723c */ /* 0x040fe60000041828 */
[----:B------:R-:W-:Y:S04]  /*10e00*/  FADD.FTZ R102, R102, R5 ;  /* 0x0000000566667221 */ /* 0x000fe80000010000 */
[----:B------:R-:W-:Y:S01]  /*10e10*/  FADD.FTZ R125, R133, R102 ;  /* 0x00000066857d7221 */ /* 0x000fe20000010000 */
[C---:B----4-:R-:W-:Y:S08]  /*10e20*/  HMMA.16816.F32.BF16 R44, R92.reuse, R8, R44 ;  /* 0x000000085c2c723c */ /* 0x050ff0000004182c */
[----:B------:R-:W-:Y:S01]  /*10e30*/  HMMA.16816.F32.BF16 R48, R92, R10, R48 ;  /* 0x0000000a5c30723c */ /* 0x000fe20000041830 */
[----:B------:R-:W-:Y:S08]  /*10e40*/  @!UPT UIADD3 URZ, UPT, UPT, URZ, URZ, URZ ;  /* 0x000000fffffff290 */ /* 0x000ff0000fffe0ff */
[----:B------:R-:W-:Y:S11]  /*10e50*/  @P0 BRA `(.L_x_4558) ;  /* 0xffffffd8005c0947 */ /* 0x000ff6000383ffff */
.L_x_4554:
        /* <DEDUP_REMOVED lines=104> */
[----:B------:R-:W-:Y:S01]  /*114e0*/  STS [R15+0x10], R76 ;  /* 0x0000104c0f007388 */ /* 0x000fe20000000800 */
[----:B------:R-:W-:Y:S01]  /*114f0*/  F2FP.BF16.F32.PACK_AB R52, R53, R52 ;  /* 0x000000343534723e */ /* 0x000fe200000010ff */
[----:B------:R-:W5:Y:S01]  /*11500*/  @P3 MUFU.LG2 R4, R4 ;  /* 0x0000000400043308 */ /* 0x000f620000000c00 */
[----:B------:R-:W-:Y:S01]  /*11510*/  F2FP.BF16.F32.PACK_AB R54, R55, R54 ;  /* 0x000000363736723e */ /* 0x000fe200000010ff */
[----:B------:R-:W-:Y:S01]  /*11520*/  STS [R15+0x210], R78 ;  /* 0x0002104e0f007388 */ /* 0x000fe20000000800 */
[----:B------:R-:W-:Y:S01]  /*11530*/  F2FP.BF16.F32.PACK_AB R36, R37, R36 ;  /* 0x000000242524723e */ /* 0x000fe200000010ff */
[----:B------:R-:W2:Y:S01]  /*11540*/  @P1 LDC.64 R10, c[0x0][0x408] ;  /* 0x00010200ff0a1b82 */ /* 0x000ea20000000a00 */
        /* <DEDUP_REMOVED lines=11> */
[----:B-----5:R-:W-:Y:S01]  /*11600*/  @P3 FMUL.FTZ R4, R4, 0.69314718246459960938 ;  /* 0x3f31721804043820 */ /* 0x020fe20000410000 */
[----:B---3--:R-:W-:-:S02]  /*11610*/  ISETP.NE.AND P2, PT, R8, RZ, PT ;  /* 0x000000ff0800720c */ /* 0x008fc40003f45270 */
[----:B------:R-:W-:Y:S01]  /*11620*/  STS [R13+0x1000], R64 ;  /* 0x001000400d007388 */ /* 0x000fe20000000800 */
[----:B------:R-:W3:Y:S01]  /*11630*/  @!P1 LDC.64 R8, c[0x0][0x400] ;  /* 0x00010000ff089b82 */ /* 0x000ee20000000a00 */
[C---:B------:R-:W-:Y:S02]  /*11640*/  ISETP.NE.OR P0, PT, R110.reuse, -0x1, !P2 ;  /* 0xffffffff6e00780c */ /* 0x040fe40005705670 */
[----:B------:R-:W-:Y:S04]  /*11650*/  STS [R13+0x1200], R66 ;  /* 0x001200420d007388 */ /* 0x000fe80000000800 */
[----:B------:R-:W-:Y:S03]  /*11660*/  STS [R15+0x1010], R60 ;  /* 0x0010103c0f007388 */ /* 0x000fe60000000800 */
[----:B------:R-:W5:Y:S01]  /*11670*/  @!P2 LDC R24, c[0x0][0x3e0] ;  /* 0x0000f800ff18ab82 */ /* 0x000f620000000800 */
        /* <DEDUP_REMOVED lines=12> */
[----:B--2---:R-:W-:Y:S01]  /*11740*/  @P1 IMAD.WIDE.U32 R36, R110, R10, RZ ;  /* 0x0000000a6e241225 */ /* 0x004fe200078e00ff */
[----:B------:R-:W-:-:S02]  /*11750*/  MOV R10, 0x7f800000 ;  /* 0x7f800000000a7802 */ /* 0x000fc40000000f00 */
[----:B------:R2:W-:Y:S01]  /*11760*/  STS [R27+0x2230], R7 ;  /* 0x002230071b007388 */ /* 0x0005e20000000800 */
[----:B------:R-:W-:Y:S06]  /*11770*/  BAR.SYNC.DEFER_BLOCKING 0x0 ;  /* 0x0000000000007b1d */ /* 0x000fec0000010000 */
[----:B------:R-:W3:Y:S02]  /*11780*/  S2R R0, SR_CTAID.Y ;  /* 0x0000000000007919 */ /* 0x000ee40000002600 */
[----:B----4-:R-:W4:Y:S08]  /*11790*/  @P2 LDC R25, c[0x0][0x454] ;  /* 0x00011500ff192b82 */ /* 0x010f300000000800 */
[----:B--2---:R-:W2:Y:S01]  /*117a0*/  LDC.64 R6, c[0x0][0x408] ;  /* 0x00010200ff067b82 */ /* 0x004ea20000000a00 */
[----:B------:R2:W2:Y:S04]  /*117b0*/  LDS.128 R20, [R121+0x800] ;  /* 0x0008000079147984 */ /* 0x0004a80000000c00 */
[----:B------:R2:W2:Y:S04]  /*117c0*/  LDS.128 R16, [R121+0x1800] ;  /* 0x0018000079107984 */ /* 0x0004a80000000c00 */
[----:B------:R2:W2:Y:S01]  /*117d0*/  LDS.128 R12, [R121+0x2800] ;  /* 0x00280000790c7984 */ /* 0x0004a20000000c00 */
[----:B---3--:R-:W-:Y:S01]  /*117e0*/  @!P1 IMAD.WIDE.U32 R34, R0, R8, RZ ;  /* 0x0000000800229225 */ /* 0x008fe200078e00ff */
[----:B------:R-:W-:-:S03]  /*117f0*/  MOV R8, 0x7f800000 ;  /* 0x7f80000000087802 */ /* 0x000fc60000000f00 */
[----:B-1----:R-:W-:Y:S01]  /*11800*/  @P3 FFMA.FTZ R8, R3, R26, R4 ;  /* 0x0000001a03083223 */ /* 0x002fe20000010004 */
[----:B------:R-:W-:Y:S01]  /*11810*/  LOP3.LUT R26, R5, 0x18, RZ, 0xc0, !PT ;  /* 0x00000018051a7812 */ /* 0x000fe200078ec0ff */
[----:B------:R-:W-:Y:S02]  /*11820*/  @!P1 IMAD R9, R0, R9, R35 ;  /* 0x0000000900099224 */ /* 0x000fe400078e0223 */
[----:B------:R-:W-:Y:S02]  /*11830*/  @P1 IMAD R9, R110, R11, R37 ;  /* 0x0000000b6e091224 */ /* 0x000fe400078e0225 */
[----:B------:R-:W-:Y:S01]  /*11840*/  @P4 FMUL.FTZ R11, R28, 0.69314718246459960938 ;  /* 0x3f3172181c0b4820 */ /* 0x000fe20000410000 */
[C---:B-----5:R-:W-:Y:S02]  /*11850*/  @!P2 IMAD R24, R0.reuse, R24, R29 ;  /* 0x000000180018a224 */ /* 0x060fe400078e021d */
[----:B------:R-:W-:Y:S02]  /*11860*/  @!P0 IMAD R110, R0, R31, RZ ;  /* 0x0000001f006e8224 */ /* 0x000fe400078e02ff */
[----:B------:R-:W-:Y:S01]  /*11870*/  @P4 FFMA.FTZ R10, R84, R33, R11 ;  /* 0x00000021540a4223 */ /* 0x000fe2000001000b */
[----:B------:R-:W-:Y:S01]  /*11880*/  @!P2 IMAD R24, R24, R31, RZ ;  /* 0x0000001f1818a224 */ /* 0x000fe200078e02ff */
[----:B------:R-:W-:Y:S01]  /*11890*/  SHF.R.U32.HI R0, RZ, 0x2, R2 ;  /* 0x00000002ff007819 */ /* 0x000fe20000011602 */
[----:B----4-:R-:W-:Y:S01]  /*118a0*/  @P2 IMAD R24, R29, R25, R110 ;  /* 0x000000191d182224 */ /* 0x010fe200078e026e */
        /* <DEDUP_REMOVED lines=16> */
.L_x_4560:
[----:B------:R-:W-:Y:S05]  /*119b0*/  BSYNC.RECONVERGENT B0 ;  /* 0x0000000000007941 */ /* 0x000fea0003800200 */
.L_x_4559:
[----:B------:R-:W-:Y:S01]  /*119c0*/  MOV R27, RZ ;  /* 0x000000ff001b7202 */ /* 0x000fe20000000f00 */
[----:B------:R-:W3:Y:S01]  /*119d0*/  LDCU.64 UR4, c[0x0][0x410] ;  /* 0x00008200ff0477ac */ /* 0x000ee20008000a00 */
[----:B------:R-:W-:Y:S01]  /*119e0*/  @P1 MOV R34, R36 ;  /* 0x0000002400221202 */ /* 0x000fe20000000f00 */
[----:B------:R-:W-:Y:S01]  /*119f0*/  VIADD R111, R111, -UR8 ;  /* 0x800000086f6f7c36 */ /* 0x000fe20008000000 */
[----:B-1----:R-:W-:Y:S01]  /*11a00*/  IADD3 R3, PT, PT, R0, 0x20, RZ ;  /* 0x0000002000037810 */ /* 0x002fe20007ffe0ff */
[----:B--2---:R-:W-:Y:S01]  /*11a10*/  IMAD.WIDE.U32 R26, R6, UR8, R26 ;  /* 0x00000008061a7c25 */ /* 0x004fe2000f8e001a */
[----:B------:R-:W-:Y:S02]  /*11a20*/  BSSY.RECONVERGENT B0, `(.L_x_4561) ;  /* 0x0000015000007945 */ /* 0x000fe40003800200 */
[----:B------:R-:W-:Y:S01]  /*11a30*/  ISETP.GE.AND P1, PT, R3, R111, PT ;  /* 0x0000006f0300720c */ /* 0x000fe20003f26270 */
[----:B------:R-:W-:Y:S01]  /*11a40*/  IMAD R2, R7, UR8, R27 ;  /* 0x0000000807027c24 */ /* 0x000fe2000f8e021b */
[----:B------:R-:W-:-:S02]  /*11a50*/  IADD3 R4, P0, PT, R34, R26, RZ ;  /* 0x0000001a22047210 */ /* 0x000fc40007f1e0ff */
[----:B------:R1:W2:Y:S03]  /*11a60*/  LDS.128 R24, [R121] ;  /* 0x0000000079187984 */ /* 0x0002a60000000c00 */
[----:B------:R-:W-:Y:S01]  /*11a70*/  IMAD.X R5, R9, 0x1, R2, P0 ;  /* 0x0000000109057824 */ /* 0x000fe200000e0602 */
[----:B------:R-:W-:Y:S01]  /*11a80*/  ISETP.GE.AND P0, PT, R0, R111, PT ;  /* 0x0000006f0000720c */ /* 0x000fe20003f06270 */
[----:B------:R1:W4:Y:S01]  /*11a90*/  LDS.128 R8, [R121+0x1000] ;  /* 0x0010000079087984 */ /* 0x0003220000000c00 */
[----:B---3--:R-:W-:-:S04]  /*11aa0*/  IMAD.WIDE.U32 R4, R29, UR4, R4 ;  /* 0x000000041d047c25 */ /* 0x008fc8000f8e0004 */
[----:B------:R-:W-:Y:S02]  /*11ab0*/  IMAD R33, R29, UR5, R5 ;  /* 0x000000051d217c24 */ /* 0x000fe4000f8e0205 */
[----:B------:R1:W3:Y:S05]  /*11ac0*/  LDS.128 R28, [R121+0x2000] ;  /* 0x00200000791c7984 */ /* 0x0002ea0000000c00 */
[----:B------:R-:W-:Y:S05]  /*11ad0*/  @P0 BRA `(.L_x_4562) ;  /* 0x0000000000240947 */ /* 0x000fea0003800000 */
[----:B------:R-:W5:Y:S01]  /*11ae0*/  LDCU.64 UR4, c[0x0][0x3f0] ;  /* 0x00007e00ff0477ac */ /* 0x000f620008000a00 */
[----:B------:R-:W-:-:S05]  /*11af0*/  MOV R32, R4 ;  /* 0x0000000400207202 */ /* 0x000fca0000000f00 */
[----:B------:R-:W-:-:S04]  /*11b00*/  IMAD.WIDE.U32 R34, R0, R6, R32 ;  /* 0x0000000600227225 */ /* 0x000fc800078e0020 */
[----:B------:R-:W-:Y:S01]  /*11b10*/  IMAD R2, R0, R7, R35 ;  /* 0x0000000700027224 */ /* 0x000fe200078e0223 */
[----:B-----5:R-:W-:-:S04]  /*11b20*/  LEA R36, P0, R34, UR4, 0x1 ;  /* 0x0000000422247c11 */ /* 0x020fc8000f8008ff */
[----:B------:R-:W-:-:S05]  /*11b30*/  LEA.HI.X R37, R34, UR5, R2, 0x1, P0 ;  /* 0x0000000522257c11 */ /* 0x000fca00080f0c02 */
[----:B--2---:R2:W-:Y:S04]  /*11b40*/  STG.E.128 desc[UR6][R36.64], R24 ;  /* 0x0000001824007986 */ /* 0x0045e8000c101d06 */
[----:B----4-:R2:W-:Y:S04]  /*11b50*/  STG.E.128 desc[UR6][R36.64+0x40], R8 ;  /* 0x0000400824007986 */ /* 0x0105e8000c101d06 */
[----:B---3--:R2:W-:Y:S02]  /*11b60*/  STG.E.128 desc[UR6][R36.64+0x80], R28 ;  /* 0x0000801c24007986 */ /* 0x0085e4000c101d06 */
.L_x_4562:
[----:B------:R-:W-:Y:S05]  /*11b70*/  BSYNC.RECONVERGENT B0 ;  /* 0x0000000000007941 */ /* 0x000fea0003800200 */
.L_x_4561:
        /* <DEDUP_REMOVED lines=15> */
.L_x_4563:
        /* <DEDUP_REMOVED lines=9> */
.L_x_5535:


//--------------------- .text._ZN5flash24flash_fwd_splitkv_kernelI23Flash_fwd_kernel_traitsILi96ELi64ELi64ELi4ELb0ELb0EN7cutlass10bfloat16_tE19Flash_kernel_traitsILi96ELi64ELi64ELi4ES3_EELb1ELb0ELb1ELb0ELb0ELb0ELb0ELb1EEEvNS_16Flash_fwd_paramsE --------------------------
	.section	.text._ZN5flash24flash_fwd_splitkv_kernelI23Flash_fwd_kernel_traitsILi96ELi64ELi64ELi4ELb0ELb0EN7cutlass10bfloat16_tE19Flash_kernel_traitsILi96ELi64ELi64ELi4ES3_EELb1ELb0ELb1ELb0ELb0ELb0ELb0ELb1EEEvNS_16Flash_fwd_paramsE,"ax",@progbits
	.align	128
        .global         _ZN5flash24flash_fwd_splitkv_kernelI23Flash_fwd_kernel_traitsILi96ELi64ELi64ELi4ELb0ELb0EN7cutlass10bfloat16_tE19Flash_kernel_traitsILi96ELi64ELi64ELi4ES3_EELb1ELb0ELb1ELb0ELb0ELb0ELb0ELb1EEEvNS_16Flash_fwd_paramsE
        .type           _ZN5flash24flash_fwd_splitkv_kernelI23Flash_fwd_kernel_traitsILi96ELi64ELi64ELi4ELb0ELb0EN7cutlass10bfloat16_tE19Flash_kernel_traitsILi96ELi64ELi64ELi4ES3_EELb1ELb0ELb1ELb0ELb0ELb0ELb0ELb1EEEvNS_16Flash_fwd_paramsE,@function
        .size           _ZN5flash24flash_fwd_splitkv_kernelI23Flash_fwd_kernel_traitsILi96ELi64ELi64ELi4ELb0ELb0EN7cutlass10bfloat16_tE19Flash_kernel_traitsILi96ELi64ELi64ELi4ES3_EELb1ELb0ELb1ELb0ELb0ELb0ELb0ELb1EEEvNS_16Flash_fwd_paramsE,(.L_x_5536 - _ZN5flash24flash_fwd_splitkv_kernelI23Flash_fwd_kernel_traitsILi96ELi64ELi64ELi4ELb0ELb0EN7cutlass10bfloat16_tE19Flash_kernel_traitsILi96ELi64ELi64ELi4ES3_EELb1ELb0ELb1ELb0ELb0ELb0ELb0ELb1EEEvNS_16Flash_fwd_paramsE)
        .other          _ZN5flash24flash_fwd_splitkv_kernelI23Flash_fwd_kernel_traitsILi96ELi64ELi64ELi4ELb0ELb0EN7cutlass10bfloat16_tE19Flash_kernel_traitsILi96ELi64ELi64ELi4ES3_EELb1ELb0ELb1ELb0ELb0ELb0ELb0ELb1EEEvNS_16Flash_fwd_paramsE,@"STO_CUDA_ENTRY STV_DEFAULT"
_ZN5flash24flash_fwd_splitkv_kernelI23Flash_fwd_kernel_traitsILi96ELi64ELi64ELi4ELb0ELb0EN7cutlass10bfloat16_tE19Flash_kernel_traitsILi96ELi64ELi64ELi4ES3_EELb1ELb0ELb1ELb0ELb0ELb0ELb0ELb1EEEvNS_16Flash_fwd_paramsE:
.text._ZN5flash24flash_fwd_splitkv_kernelI23Flash_fwd_kernel_traitsILi96ELi64ELi64ELi4ELb0ELb0EN7cutlass10bfloat16_tE19Flash_kernel_traitsILi96ELi64ELi64ELi4ES3_EELb1ELb0ELb1ELb0ELb0ELb0ELb0ELb1EEEvNS_16Flash_fwd_paramsE:
        /* <DEDUP_REMOVED lines=52> */
.L_x_4564:
        /* <DEDUP_REMOVED lines=37> */
[----:B------:R-:W5:Y:S01]  /*0590*/  @!P0 LDC.64 R4, c[0x0][0x400] ;  /* 0x00010000ff048b82 */ /* 0x000f620000000a00 */
[----:B--2---:R-:W-:-:S04]  /*05a0*/  @P0 IMAD.WIDE.U32 R10, R124, R2, RZ ;  /* 0x000000027c0a0225 */ /* 0x004fc800078e00ff */
[----:B------:R-:W-:-:S04]  /*05b0*/  IMAD.WIDE.U32 R8, R126, R2, R6 ;  /* 0x000000027e087225 */ /* 0x000fc800078e0006 */
[----:B------:R-:W-:Y:S02]  /*05c0*/  IMAD R9, R126, R3, R9 ;  /* 0x000000037e097224 */ /* 0x000fe400078e0209 */
[C---:B-----5:R-:W-:Y:S01]  /*05d0*/  @!P0 IMAD.WIDE.U32 R12, R125.reuse, R4, RZ ;  /* 0x000000047d0c8225 */ /* 0x060fe200078e00ff */
[----:B------:R-:W-:Y:S02]  /*05e0*/  @P0 MOV R12, R10 ;  /* 0x0000000a000c0202 */ /* 0x000fe40000000f00 */
[----:B------:R-:W-:Y:S01]  /*05f0*/  LOP3.LUT R10, R6, 0x40, RZ, 0xfc, !PT ;  /* 0x00000040060a7812 */ /* 0x000fe200078efcff */
[----:B------:R-:W-:Y:S02]  /*0600*/  @!P0 IMAD R4, R125, R5, R13 ;  /* 0x000000057d048224 */ /* 0x000fe400078e020d */
[----:B------:R-:W-:Y:S01]  /*0610*/  @P0 IMAD R4, R124, R3, R11 ;  /* 0x000000037c040224 */ /* 0x000fe200078e020b */
[----:B------:R-:W-:Y:S01]  /*0620*/  IADD3 R12, P0, PT, R12, R8, RZ ;  /* 0x000000080c0c7210 */ /* 0x000fe20007f1e0ff */
[----:B------:R-:W2:Y:S01]  /*0630*/  LDC R5, c[0x0][0x434] ;  /* 0x00010d00ff057b82 */ /* 0x000ea20000000800 */
[----:B------:R-:W-:-:S02]  /*0640*/  IADD3 R8, PT, PT, R90, 0x20, RZ ;  /* 0x000000205a087810 */ /* 0x000fc40007ffe0ff */
[----:B------:R-:W-:Y:S01]  /*0650*/  LOP3.LUT R11, R6, 0x20, RZ, 0xfc, !PT ;  /* 0x00000020060b7812 */ /* 0x000fe200078efcff */
[----:B------:R-:W-:Y:S01]  /*0660*/  IMAD.X R13, R4, 0x1, R9, P0 ;  /* 0x00000001040d7824 */ /* 0x000fe200000e0609 */
[-C--:B------:R-:W-:Y:S02]  /*0670*/  ISETP.GE.AND P0, PT, R90, R127.reuse, PT ;  /* 0x0000007f5a00720c */ /* 0x080fe40003f06270 */
[----:B------:R-:W-:Y:S01]  /*0680*/  ISETP.GE.AND P1, PT, R8, R127, PT ;  /* 0x0000007f0800720c */ /* 0x000fe20003f26270 */
[----:B---3--:R-:W-:-:S04]  /*0690*/  IMAD.WIDE.U32 R12, R130, UR4, R12 ;  /* 0x00000004820c7c25 */ /* 0x008fc8000f8e000c */
[----:B-1----:R-:W-:-:S06]  /*06a0*/  IMAD R15, R130, UR5, R13 ;  /* 0x00000005820f7c24 */ /* 0x002fcc000f8e020d */
        /* <DEDUP_REMOVED lines=14> */
.L_x_4567:
[----:B------:R-:W-:Y:S05]  /*0790*/  BSYNC.RECONVERGENT B0 ;  /* 0x0000000000007941 */ /* 0x000fea0003800200 */
.L_x_4566:
        /* <DEDUP_REMOVED lines=19> */
.L_x_4569:
[----:B------:R-:W-:Y:S05]  /*08d0*/  BSYNC.RECONVERGENT B0 ;  /* 0x0000000000007941 */ /* 0x000fea0003800200 */
.L_x_4568:
        /* <DEDUP_REMOVED lines=16> */
.L_x_4565:
        /* <DEDUP_REMOVED lines=11> */
.L_x_4570:
[----:B------:R-:W-:Y:S05]  /*0a90*/  BRA.U !UP0, `(.L_x_4571) ;  /* 0x0000000508947547 */ /* 0x000fea000b800000 */
[----:B------:R-:W3:Y:S01]  /*0aa0*/  LDC R9, c[0x0][0x4f0] ;  /* 0x00013c00ff097b82 */ /* 0x000ee20000000800 */
[----:B------:R-:W-:Y:S01]  /*0ab0*/  LEA R0, R89, 0xffffffc0, 0x6 ;  /* 0xffffffc059007811 */ /* 0x000fe200078e30ff */
[----:B------:R-:W4:Y:S01]  /*0ac0*/  LDCU.64 UR4, c[0x0][0x4e8] ;  /* 0x00009d00ff0477ac */ /* 0x000f220008000a00 */
[----:B------:R-:W1:Y:S01]  /*0ad0*/  LDCU.64 UR8, c[0x0][0x3a0] ;  /* 0x00007400ff0877ac */ /* 0x000e620008000a00 */
[----:B------:R-:W1:Y:S01]  /*0ae0*/  LDCU.64 UR14, c[0x0][0x3b8] ;  /* 0x00007700ff0e77ac */ /* 0x000e620008000a00 */
[----:B---3-5:R-:W-:-:S04]  /*0af0*/  IABS R4, R9 ;  /* 0x0000000900047213 */ /* 0x028fc80000000000 */
[----:B------:R-:W3:Y:S08]  /*0b00*/  I2F.RP R5, R4 ;  /* 0x0000000400057306 */ /* 0x000ef00000209400 */
[----:B---3--:R-:W3:Y:S02]  /*0b10*/  MUFU.RCP R6, R5 ;  /* 0x0000000500067308 */ /* 0x008ee40000001000 */
[----:B---3--:R-:W-:-:S06]  /*0b20*/  IADD3 R6, PT, PT, R6, 0xffffffe, RZ ;  /* 0x0ffffffe06067810 */ /* 0x008fcc0007ffe0ff */
        /* <DEDUP_REMOVED lines=16> */
[----:B----4-:R-:W-:-:S04]  /*0c30*/  IMAD.WIDE.U32 R2, R125, UR4, RZ ;  /* 0x000000047d027c25 */ /* 0x010fc8000f8e00ff */
        /* <DEDUP_REMOVED lines=9> */
[----:B------:R4:W2:Y:S01]  /*0cd0*/  LDG.E R10, desc[UR6][R10.64] ;  /* 0x000000060a0a7981 */ /* 0x0008a2000c1e1900 */
[----:B---3--:R-:W-:Y:S01]  /*0ce0*/  IABS R2, R3 ;  /* 0x0000000300027213 */ /* 0x008fe20000000000 */
[----:B------:R-:W-:Y:S02]  /*0cf0*/  IMAD.MOV R7, RZ, RZ, -R7 ;  /* 0x000000ffff077224 */ /* 0x000fe400078e0a07 */
[----:B-1----:R-:W-:Y:S01]  /*0d00*/  IMAD.U32 R8, RZ, RZ, UR14 ;  /* 0x0000000eff087e24 */ /* 0x002fe2000f8e00ff */
[----:B------:R-:W1:Y:S01]  /*0d10*/  I2F.RP R6, R2 ;  /* 0x0000000200067306 */ /* 0x000e620000209400 */
[----:B------:R-:W-:Y:S01]  /*0d20*/  IMAD R0, R9, R7, R0 ;  /* 0x0000000709007224 */ /* 0x000fe200078e0200 */
[----:B------:R-:W-:-:S04]  /*0d30*/  MOV R9, UR15 ;  /* 0x0000000f00097c02 */ /* 0x000fc80008000f00 */
[----:B------:R-:W-:Y:S02]  /*0d40*/  SHF.R.S32.HI R7, RZ, 0x1f, R0 ;  /* 0x0000001fff077819 */ /* 0x000fe40000011400 */
[----:B-1----:R-:W1:Y:S02]  /*0d50*/  MUFU.RCP R14, R6 ;  /* 0x00000006000e7308 */ /* 0x002e640000001000 */
[----:B-1----:R-:W-:Y:S01]  /*0d60*/  IADD3 R14, PT, PT, R14, 0xffffffe, RZ ;  /* 0x0ffffffe0e0e7810 */ /* 0x002fe20007ffe0ff */
[----:B------:R-:W-:-:S05]  /*0d70*/  IMAD R6, R7, R8, RZ ;  /* 0x0000000807067224 */ /* 0x000fca00078e02ff */
[----:B------:R-:W1:Y:S01]  /*0d80*/  F2I.FTZ.U32.TRUNC.NTZ R15, R14 ;  /* 0x0000000e000f7305 */ /* 0x000e62000021f000 */
[----:B------:R-:W-:Y:S02]  /*0d90*/  IMAD R6, R0, R9, R6 ;  /* 0x0000000900067224 */ /* 0x000fe400078e0206 */
[----:B-1----:R-:W-:Y:S01]  /*0da0*/  IMAD.MOV R4, RZ, RZ, -R15 ;  /* 0x000000ffff047224 */ /* 0x002fe200078e0a0f */
[----:B------:R-:W-:-:S03]  /*0db0*/  MOV R14, RZ ;  /* 0x000000ff000e7202 */ /* 0x000fc60000000f00 */
[----:B------:R-:W-:Y:S01]  /*0dc0*/  IMAD R5, R4, R2, RZ ;  /* 0x0000000204057224 */ /* 0x000fe200078e02ff */
[----:B------:R-:W-:-:S03]  /*0dd0*/  IABS R4, R130 ;  /* 0x0000008200047213 */ /* 0x000fc60000000000 */
[----:B------:R-:W-:-:S06]  /*0de0*/  IMAD.HI.U32 R5, R15, R5, R14 ;  /* 0x000000050f057227 */ /* 0x000fcc00078e000e */
[----:B------:R-:W-:-:S04]  /*0df0*/  IMAD.HI.U32 R5, R5, R4, RZ ;  /* 0x0000000405057227 */ /* 0x000fc800078e00ff */
[----:B----4-:R-:W-:-:S04]  /*0e00*/  IMAD.MOV R11, RZ, RZ, -R5 ;  /* 0x000000ffff0b7224 */ /* 0x010fc800078e0a05 */
[----:B------:R-:W-:Y:S01]  /*0e10*/  IMAD R15, R2, R11, R4 ;  /* 0x0000000b020f7224 */ /* 0x000fe200078e0204 */
[----:B------:R-:W-:-:S04]  /*0e20*/  LOP3.LUT R4, RZ, R3, RZ, 0x33, !PT ;  /* 0x00000003ff047212 */ /* 0x000fc800078e33ff */
        /* <DEDUP_REMOVED lines=21> */
[----:B------:R-:W-:Y:S01]  /*0f80*/  IMAD.WIDE.U32 R16, R0, R8, R16 ;  /* 0x0000000800107225 */ /* 0x000fe200078e0010 */
[----:B------:R-:W-:Y:S02]  /*0f90*/  MOV R14, R10 ;  /* 0x0000000a000e7202 */ /* 0x000fe40000000f00 */
[----:B------:R-:W-:Y:S01]  /*0fa0*/  @!P0 IADD3 R11, PT, PT, -R11, RZ, RZ ;  /* 0x000000ff0b0b8210 */ /* 0x000fe20007ffe1ff */
[----:B------:R-:W-:-:S03]  /*0fb0*/  IMAD.IADD R17, R17, 0x1, R6 ;  /* 0x0000000111117824 */ /* 0x000fc600078e0206 */
        /* <DEDUP_REMOVED lines=19> */
.L_x_4571:
        /* <DEDUP_REMOVED lines=15> */
.L_x_4573:
[----:B------:R-:W1:Y:S01]  /*11e0*/  LDC.64 R8, c[0x0][0x3b8] ;  /* 0x0000ee00ff087b82 */ /* 0x000e620000000a00 */
[----:B--2---:R-:W-:-:S05]  /*11f0*/  IADD3 R2, PT, PT, R0, R5, RZ ;  /* 0x0000000500027210 */ /* 0x004fca0007ffe0ff */
[C---:B-1----:R-:W-:Y:S02]  /*1200*/  IMAD R15, R2.reuse, R9, RZ ;  /* 0x00000009020f7224 */ /* 0x042fe400078e02ff */
[----:B------:R-:W-:-:S05]  /*1210*/  IMAD.WIDE.U32 R2, R2, R8, RZ ;  /* 0x0000000802027225 */ /* 0x000fca00078e00ff */
[----:B------:R-:W-:Y:S02]  /*1220*/  IADD3 R15, PT, PT, R3, R15, RZ ;  /* 0x0000000f030f7210 */ /* 0x000fe40007ffe0ff */
[----:B------:R-:W-:Y:S02]  /*1230*/  MOV R14, R2 ;  /* 0x00000002000e7202 */ /* 0x000fe40000000f00 */
.L_x_4574:
        /* <DEDUP_REMOVED lines=14> */
.L_x_4575:
[----:B------:R-:W1:Y:S01]  /*1320*/  LDC.64 R2, c[0x0][0x3c0] ;  /* 0x0000f000ff027b82 */ /* 0x000e620000000a00 */
[----:B------:R-:W-:-:S05]  /*1330*/  IADD3 R0, PT, PT, R0, R5, RZ ;  /* 0x0000000500007210 */ /* 0x000fca0007ffe0ff */
[C---:B-1----:R-:W-:Y:S02]  /*1340*/  IMAD R17, R0.reuse, R3, RZ ;  /* 0x0000000300117224 */ /* 0x042fe400078e02ff */
[----:B-----5:R-:W-:-:S05]  /*1350*/  IMAD.WIDE.U32 R4, R0, R2, RZ ;  /* 0x0000000200047225 */ /* 0x020fca00078e00ff */
[----:B------:R-:W-:Y:S02]  /*1360*/  IADD3 R17, PT, PT, R5, R17, RZ ;  /* 0x0000001105117210 */ /* 0x000fe40007ffe0ff */
[----:B------:R-:W-:-:S07]  /*1370*/  MOV R16, R4 ;  /* 0x0000000400107202 */ /* 0x000fce0000000f00 */
.L_x_4576:
        /* <DEDUP_REMOVED lines=16> */
[----:B------:R-:W-:-:S04]  /*1480*/  LOP3.LUT R4, RZ, R21, RZ, 0x33, !PT ;  /* 0x00000015ff047212 */ /* 0x000fc800078e33ff */
[----:B------:R-:W-:-:S13]  /*1490*/  ISETP.GT.U32.AND P0, PT, R0, R7, PT ;  /* 0x000000070000720c */ /* 0x000fda0003f04070 */
[----:B------:R-:W-:Y:S01]  /*14a0*/  @!P0 IADD3 R7, PT, PT, R7, -R0, RZ ;  /* 0x8000000007078210 */ /* 0x000fe20007ffe0ff */
[----:B------:R-:W-:-:S03]  /*14b0*/  @!P0 VIADD R5, R5, 0x1 ;  /* 0x0000000105058836 */ /* 0x000fc60000000000 */
[----:B------:R-:W-:Y:S02]  /*14c0*/  ISETP.GE.U32.AND P1, PT, R7, R0, PT ;  /* 0x000000000700720c */ /* 0x000fe40003f26070 */
[----:B------:R-:W-:Y:S01]  /*14d0*/  LOP3.LUT R0, R130, R21, RZ, 0x3c, !PT ;  /* 0x0000001582007212 */ /* 0x000fe200078e3cff */
[----:B------:R-:W2:Y:S03]  /*14e0*/  LDC.64 R6, c[0x0][0x3d0] ;  /* 0x0000f400ff067b82 */ /* 0x000ea60000000a00 */
[----:B------:R-:W-:Y:S02]  /*14f0*/  ISETP.GE.AND P0, PT, R0, RZ, PT ;  /* 0x000000ff0000720c */ /* 0x000fe40003f06270 */
[----:B------:R-:W-:-:S05]  /*1500*/  LEA R0, R89, 0xffffffc0, 0x6 ;  /* 0xffffffc059007811 */ /* 0x000fca00078e30ff */
[----:B------:R-:W-:Y:S01]  /*1510*/  @P1 IADD3 R5, PT, PT, R5, 0x1, RZ ;  /* 0x0000000105051810 */ /* 0x000fe20007ffe0ff */
[----:B------:R-:W-:Y:S01]  /*1520*/  IMAD.WIDE.U32 R16, R0, R2, R16 ;  /* 0x0000000200107225 */ /* 0x000fe200078e0010 */
[----:B------:R-:W-:-:S03]  /*1530*/  ISETP.NE.AND P1, PT, R21, RZ, PT ;  /* 0x000000ff1500720c */ /* 0x000fc60003f25270 */
[----:B------:R-:W-:Y:S02]  /*1540*/  IMAD.MOV.U32 R19, RZ, RZ, R5 ;  /* 0x000000ffff137224 */ /* 0x000fe400078e0005 */
[----:B------:R-:W-:-:S03]  /*1550*/  IMAD R17, R0, R3, R17 ;  /* 0x0000000300117224 */ /* 0x000fc600078e0211 */
        /* <DEDUP_REMOVED lines=8> */
[C---:B------:R-:W-:Y:S02]  /*15e0*/  IMAD R0, R12.reuse, R11, R0 ;  /* 0x0000000b0c007224 */ /* 0x040fe400078e0200 */
[----:B------:R-:W-:-:S04]  /*15f0*/  IMAD.WIDE.U32 R18, R12, R6, R18 ;  /* 0x000000060c127225 */ /* 0x000fc800078e0012 */
[----:B------:R-:W-:Y:S01]  /*1600*/  IMAD R15, R12, R7, R15 ;  /* 0x000000070c0f7224 */ /* 0x000fe200078e020f */
[----:B------:R-:W-:Y:S01]  /*1610*/  MOV R12, R16 ;  /* 0x00000010000c7202 */ /* 0x000fe20000000f00 */
[----:B------:R-:W-:Y:S01]  /*1620*/  IMAD.IADD R7, R17, 0x1, R0 ;  /* 0x0000000111077824 */ /* 0x000fe200078e0200 */
[----:B------:R-:W-:Y:S02]  /*1630*/  MOV R14, R18 ;  /* 0x00000012000e7202 */ /* 0x000fe40000000f00 */
[----:B------:R-:W-:-:S07]  /*1640*/  IADD3 R0, PT, PT, R19, R15, RZ ;  /* 0x0000000f13007210 */ /* 0x000fce0007ffe0ff */
.L_x_4572:
[----:B------:R-:W-:Y:S01]  /*1650*/  IMAD.MOV.U32 R6, RZ, RZ, RZ ;  /* 0x000000ffff067224 */ /* 0x000fe200078e00ff */
[----:B------:R-:W1:Y:S01]  /*1660*/  LDC.64 R98, c[0x0][0x3b0] ;  /* 0x0000ec00ff627b82 */ /* 0x000e620000000a00 */
[----:B------:R-:W-:Y:S01]  /*1670*/  IMAD.SHL.U32 R66, R90, 0x8, RZ ;  /* 0x000000085a427824 */ /* 0x000fe200078e00ff */
[----:B------:R-:W2:Y:S03]  /*1680*/  LDCU.64 UR4, c[0x0][0x3c8] ;  /* 0x00007900ff0477ac */ /* 0x000ea60008000a00 */
[----:B------:R3:W5:Y:S01]  /*1690*/  @P2 LDG.E R6, desc[UR6][R100.64] ;  /* 0x0000000664062981 */ /* 0x000762000c1e1900 */
[----:B------:R-:W-:Y:S01]  /*16a0*/  ISETP.NE.AND P2, PT, R124, -0x1, PT ;  /* 0xffffffff7c00780c */ /* 0x000fe20003f45270 */
[----:B------:R-:W-:Y:S01]  /*16b0*/  IMAD.MOV.U32 R97, RZ, RZ, RZ ;  /* 0x000000ffff617224 */ /* 0x000fe200078e00ff */
[----:B------:R-:W-:Y:S01]  /*16c0*/  LOP3.LUT R86, R66, 0x18, RZ, 0xc0, !PT ;  /* 0x0000001842567812 */ /* 0x000fe200078ec0ff */
[----:B------:R-:W4:Y:S01]  /*16d0*/  LDCU.64 UR8, c[0x0][0x388] ;  /* 0x00007100ff0877ac */ /* 0x000f220008000a00 */
        /* <DEDUP_REMOVED lines=24> */
[----:B----4-:R-:W-:Y:S02]  /*1860*/  LEA.HI R64, R0, R0, RZ, 0x1 ;  /* 0x0000000000407211 */ /* 0x010fe400078f08ff */
[----:B------:R-:W-:Y:S01]  /*1870*/  SHF.R.S32.HI R0, RZ, 0x1f, R59 ;  /* 0x0000001fff007819 */ /* 0x000fe2000001143b */
[----:B------:R-:W-:Y:S01]  /*1880*/  @P2 IMAD R11, R124, R99, R17 ;  /* 0x000000637c0b2224 */ /* 0x000fe200078e0211 */
[----:B------:R-:W-:Y:S02]  /*1890*/  @P2 MOV R10, R16 ;  /* 0x00000010000a2202 */ /* 0x000fe40000000f00 */
[----:B------:R-:W-:-:S02]  /*18a0*/  IADD3 R16, P2, PT, R86, R12, RZ ;  /* 0x0000000c56107210 */ /* 0x000fc40007f5e0ff */
[----:B------:R-:W-:Y:S02]  /*18b0*/  IADD3 R10, P4, PT, R86, R10, RZ ;  /* 0x0000000a560a7210 */ /* 0x000fe40007f9e0ff */
[----:B------:R-:W-:Y:S02]  /*18c0*/  IADD3.X R17, PT, PT, RZ, R7, RZ, P2, !PT ;  /* 0x00000007ff117210 */ /* 0x000fe400017fe4ff */
[----:B------:R-:W-:Y:S01]  /*18d0*/  IADD3 R104, P2, PT, R104, UR8, RZ ;  /* 0x0000000868687c10 */ /* 0x000fe2000ff5e0ff */
[----:B------:R-:W-:Y:S01]  /*18e0*/  IMAD.X R11, RZ, RZ, R11, P4 ;  /* 0x000000ffff0b7224 */ /* 0x000fe200020e060b */
[----:B------:R-:W-:Y:S01]  /*18f0*/  LEA.HI R0, R0, R59, RZ, 0x6 ;  /* 0x0000003b00007211 */ /* 0x000fe200078f30ff */
[----:B------:R-:W-:Y:S01]  /*1900*/  IMAD.WIDE.U32 R16, R96, R2, R16 ;  /* 0x0000000260107225 */ /* 0x000fe200078e0010 */
[----:B------:R-:W-:Y:S02]  /*1910*/  IADD3.X R105, PT, PT, R105, UR9, RZ, P2, !PT ;  /* 0x0000000969697c10 */ /* 0x000fe400097fe4ff */
[----:B------:R-:W-:Y:S01]  /*1920*/  SHF.R.S32.HI R0, RZ, 0x6, R0 ;  /* 0x00000006ff007819 */ /* 0x000fe20000011400 */
[----:B------:R-:W-:Y:S01]  /*1930*/  IMAD.WIDE.U32 R12, R130, UR4, R10 ;  /* 0x00000004820c7c25 */ /* 0x000fe2000f8e000a */
[----:B------:R-:W-:-:S02]  /*1940*/  SHF.R.S32.HI R64, RZ, 0x1, R64 ;  /* 0x00000001ff407819 */ /* 0x000fc40000011440 */
[----:B------:R-:W-:Y:S01]  /*1950*/  MOV R116, R104 ;  /* 0x0000006800747202 */ /* 0x000fe20000000f00 */
[----:B------:R-:W-:Y:S01]  /*1960*/  IMAD R11, R130, UR5, R13 ;  /* 0x00000005820b7c24 */ /* 0x000fe2000f8e020d */
[----:B------:R-:W1:Y:S01]  /*1970*/  LDCU.64 UR4, c[0x0][0x390] ;  /* 0x00007200ff0477ac */ /* 0x000e620008000a00 */
[----:B------:R-:W-:Y:S02]  /*1980*/  IMAD R69, R96, R3, R17 ;  /* 0x0000000360457224 */ /* 0x000fe400078e0211 */
[----:B------:R-:W-:Y:S02]  /*1990*/  IMAD.SHL.U32 R68, R16, 0x2, RZ ;  /* 0x0000000210447824 */ /* 0x000fe400078e00ff */
[----:B------:R-:W-:Y:S01]  /*19a0*/  IMAD.SHL.U32 R3, R90, 0x4, RZ ;  /* 0x000000045a037824 */ /* 0x000fe200078e00ff */
[----:B------:R-:W-:Y:S01]  /*19b0*/  SHF.L.U64.HI R69, R16, 0x1, R69 ;  /* 0x0000000110457819 */ /* 0x000fe20000010245 */
[----:B------:R-:W-:Y:S02]  /*19c0*/  IMAD R10, R15, R98, RZ ;  /* 0x000000620f0a7224 */ /* 0x000fe400078e02ff */
[----:B------:R-:W-:Y:S01]  /*19d0*/  IMAD.MOV.U32 R117, RZ, RZ, R105 ;  /* 0x000000ffff757224 */ /* 0x000fe200078e0069 */
[----:B------:R-:W-:Y:S01]  /*19e0*/  LOP3.LUT R3, R3, 0xc, RZ, 0xc0, !PT ;  /* 0x0000000c03037812 */ /* 0x000fe200078ec0ff */
[----:B------:R-:W-:-:S02]  /*19f0*/  IMAD R7, R14, R99, R10 ;  /* 0x000000630e077224 */ /* 0x000fc400078e020a */
        /* <DEDUP_REMOVED lines=15> */
[----:B------:R-:W-:Y:S01]  /*1af0*/  IMAD.MOV.U32 R87, RZ, RZ, RZ ;  /* 0x000000ffff577224 */ /* 0x000fe200078e00ff */
[----:B------:R-:W-:Y:S01]  /*1b00*/  SHF.R.S32.HI R11, RZ, 0x1f, R59 ;  /* 0x0000001fff0b7819 */ /* 0x000fe2000001143b */
[----:B------:R-:W-:Y:S01]  /*1b10*/  @!P0 IMAD.MOV R5, RZ, RZ, -R5 ;  /* 0x000000ffff058224 */ /* 0x000fe200078e0a05 */
[----:B------:R-:W3:Y:S01]  /*1b20*/  LDCU.128 UR8, c[0x0][0x490] ;  /* 0x00009200ff0877ac */ /* 0x000ee20008000c00 */
[----:B------:R-:W-:Y:S01]  /*1b30*/  VIMNMX R67, PT, PT, RZ, R0, !PT ;  /* 0x00000000ff437248 */ /* 0x000fe20007fe0100 */
[----:B------:R-:W-:Y:S01]  /*1b40*/  VIADD R65, R96, 0x20 ;  /* 0x0000002060417836 */ /* 0x000fe20000000000 */
[----:B------:R-:W4:Y:S01]  /*1b50*/  LDC.64 R80, c[0x0][0x4a8] ;  /* 0x00012a00ff507b82 */ /* 0x000f220000000a00 */
[----:B------:R-:W3:Y:S01]  /*1b60*/  LDCU.128 UR12, c[0x0][0x4c0] ;  /* 0x00009800ff0c77ac */ /* 0x000ee20008000c00 */
[----:B------:R-:W-:Y:S01]  /*1b70*/  SHF.L.U32 R93, R64, 0x5, RZ ;  /* 0x00000005405d7819 */ /* 0x000fe200000006ff */
[C---:B------:R-:W-:Y:S01]  /*1b80*/  IMAD R92, R89.reuse, -0x40, R59 ;  /* 0xffffffc0595c7824 */ /* 0x040fe200078e023b */
[----:B------:R-:W3:Y:S01]  /*1b90*/  LDCU.64 UR4, c[0x0][0x488] ;  /* 0x00009100ff0477ac */ /* 0x000ee20008000a00 */
[----:B------:R-:W-:Y:S01]  /*1ba0*/  IMAD R82, R89, -0x40, R56 ;  /* 0xffffffc059527824 */ /* 0x000fe200078e0238 */
[----:B------:R-:W-:Y:S01]  /*1bb0*/  SHF.R.S32.HI R76, RZ, 0x1f, R93 ;  /* 0x0000001fff4c7819 */ /* 0x000fe2000001145d */
[----:B------:R-:W-:Y:S01]  /*1bc0*/  IMAD.MOV.U32 R78, RZ, RZ, R89 ;  /* 0x000000ffff4e7224 */ /* 0x000fe200078e0059 */
[----:B------:R-:W3:Y:S01]  /*1bd0*/  LDCU.U8 UR20, c[0x0][0x533] ;  /* 0x0000a660ff1477ac */ /* 0x000ee20008000000 */
[----:B-1----:R-:W-:Y:S01]  /*1be0*/  IMAD.WIDE.U32 R8, R125, R2, R86 ;  /* 0x000000027d087225 */ /* 0x002fe200078e0056 */
[----:B------:R-:W-:-:S02]  /*1bf0*/  SEL R2, R4, R5, !P1 ;  /* 0x0000000504027207 */ /* 0x000fc40004800000 */
[----:B------:R-:W-:Y:S01]  /*1c00*/  IADD3 R4, P0, PT, -R59, R96, RZ ;  /* 0x000000603b047210 */ /* 0x000fe20007f1e1ff */
[----:B------:R-:W-:Y:S01]  /*1c10*/  IMAD R9, R125, R3, R9 ;  /* 0x000000037d097224 */ /* 0x000fe200078e0209 */
[----:B------:R-:W-:Y:S01]  /*1c20*/  SHF.R.S32.HI R3, RZ, 0x1f, R2 ;  /* 0x0000001fff037819 */ /* 0x000fe20000011402 */
[----:B--2---:R-:W-:Y:S01]  /*1c30*/  IMAD.WIDE.U32 R14, R45, UR16, R8 ;  /* 0x000000102d0e7c25 */ /* 0x004fe2000f8e0008 */
[----:B----4-:R-:W-:Y:S01]  /*1c40*/  SHF.L.U32 R83, R80, 0x5, RZ ;  /* 0x0000000550537819 */ /* 0x010fe200000006ff */
[----:B---3--:R-:W-:Y:S02]  /*1c50*/  UISETP.NE.AND UP0, UPT, UR20, URZ, UPT ;  /* 0x000000ff1400728c */ /* 0x008fe4000bf05270 */
[----:B------:R-:W-:-:S04]  /*1c60*/  IMAD.WIDE.U32 R8, R125, UR10, R86 ;  /* 0x0000000a7d087c25 */ /* 0x000fc8000f8e0056 */
[----:B------:R-:W-:Y:S02]  /*1c70*/  IMAD R5, R3, UR12, RZ ;  /* 0x0000000c03057c24 */ /* 0x000fe4000f8e02ff */
[----:B------:R-:W-:Y:S01]  /*1c80*/  IMAD R9, R125, UR11, R9 ;  /* 0x0000000b7d097c24 */ /* 0x000fe2000f8e0209 */
[----:B------:R-:W1:Y:S01]  /*1c90*/  LDCU.64 UR10, c[0x0][0x4d0] ;  /* 0x00009a00ff0a77ac */ /* 0x000e620008000a00 */
[----:B------:R-:W-:Y:S01]  /*1ca0*/  IMAD R12, R2, UR13, R5 ;  /* 0x0000000d020c7c24 */ /* 0x000fe2000f8e0205 */
[C---:B-----5:R-:W-:Y:S01]  /*1cb0*/  IADD3 R5, PT, PT, R45.reuse, R6, RZ ;  /* 0x000000062d057210 */ /* 0x060fe20007ffe0ff */
[----:B------:R-:W-:-:S04]  /*1cc0*/  IMAD.WIDE.U32 R8, R45, R80, R8 ;  /* 0x000000502d087225 */ /* 0x000fc800078e0008 */
[----:B------:R-:W-:Y:S02]  /*1cd0*/  IMAD R15, R45, UR17, R15 ;  /* 0x000000112d0f7c24 */ /* 0x000fe4000f8e020f */
[----:B------:R-:W-:Y:S02]  /*1ce0*/  IMAD R3, R3, UR18, RZ ;  /* 0x0000001203037c24 */ /* 0x000fe4000f8e02ff */
[----:B------:R-:W-:Y:S02]  /*1cf0*/  IMAD R70, R5, R64, RZ ;  /* 0x0000004005467224 */ /* 0x000fe400078e02ff */
[----:B------:R-:W-:Y:S02]  /*1d00*/  IMAD R7, R45, R81, R9 ;  /* 0x000000512d077224 */ /* 0x000fe400078e0209 */
[----:B------:R-:W-:Y:S01]  /*1d10*/  IMAD.MOV.U32 R6, RZ, RZ, R8 ;  /* 0x000000ffff067224 */ /* 0x000fe200078e0008 */
[----:B------:R-:W-:Y:S01]  /*1d20*/  SHF.R.S32.HI R71, RZ, 0x1f, R70 ;  /* 0x0000001fff477819 */ /* 0x000fe20000011446 */
[----:B------:R-:W-:Y:S01]  /*1d30*/  IMAD.WIDE.U32 R14, R2, UR12, R14 ;  /* 0x0000000c020e7c25 */ /* 0x000fe2000f8e000e */
[----:B------:R-:W-:Y:S01]  /*1d40*/  IADD3 R46, P1, PT, R70, R63, RZ ;  /* 0x0000003f462e7210 */ /* 0x000fe20007f3e0ff */
[----:B------:R-:W2:Y:S02]  /*1d50*/  LDCU.64 UR12, c[0x0][0x4e0] ;  /* 0x00009c00ff0c77ac */ /* 0x000ea40008000a00 */
[C---:B------:R-:W-:Y:S01]  /*1d60*/  IMAD R8, R2.reuse, UR19, R3 ;  /* 0x0000001302087c24 */ /* 0x040fe2000f8e0203 */
[----:B------:R-:W-:Y:S01]  /*1d70*/  IADD3 R13, PT, PT, R15, R12, RZ ;  /* 0x0000000c0f0d7210 */ /* 0x000fe20007ffe0ff */
[----:B------:R-:W-:Y:S01]  /*1d80*/  IMAD.WIDE.U32 R2, R2, UR18, R6 ;  /* 0x0000001202027c25 */ /* 0x000fe2000f8e0006 */
[----:B------:R-:W-:Y:S01]  /*1d90*/  USHF.L.U32 UR18, UR16, 0x6, URZ ;  /* 0x0000000610127899 */ /* 0x000fe200080006ff */
[----:B------:R-:W-:-:S02]  /*1da0*/  UMOV UR19, URZ ;  /* 0x000000ff00137c82 */ /* 0x000fc40008000000 */
[----:B------:R-:W-:Y:S01]  /*1db0*/  IMAD.IADD R9, R3, 0x1, R8 ;  /* 0x0000000103097824 */ /* 0x000fe200078e0208 */
[----:B------:R-:W-:Y:S01]  /*1dc0*/  MOV R8, R2 ;  /* 0x0000000200087202 */ /* 0x000fe20000000f00 */
[----:B------:R-:W-:Y:S02]  /*1dd0*/  IMAD.X R3, R71, 0x1, R61, P1 ;  /* 0x0000000147037824 */ /* 0x000fe400008e063d */
[----:B------:R-:W-:Y:S01]  /*1de0*/  IMAD.X R11, RZ, RZ, ~R11, P0 ;  /* 0x000000ffff0b7224 */ /* 0x000fe200000e0e0b */
[----:B------:R-:W-:Y:S01]  /*1df0*/  IADD3 R70, P0, PT, R70, R62, RZ ;  /* 0x0000003e46467210 */ /* 0x000fe20007f1e0ff */
[----:B------:R-:W-:Y:S01]  /*1e00*/  IMAD.MOV.U32 R12, RZ, RZ, R14 ;  /* 0x000000ffff0c7224 */ /* 0x000fe200078e000e */
[C---:B------:R-:W-:Y:S01]  /*1e10*/  SHF.L.U64.HI R2, R46.reuse, 0x1, R3 ;  /* 0x000000012e027819 */ /* 0x040fe20000010203 */
[----:B------:R-:W-:Y:S01]  /*1e20*/  IMAD R103, R11, UR16, RZ ;  /* 0x000000100b677c24 */ /* 0x000fe2000f8e02ff */
[----:B------:R-:W-:Y:S01]  /*1e30*/  SHF.L.U32 R46, R46, 0x1, RZ ;  /* 0x000000012e2e7819 */ /* 0x000fe200000006ff */
[----:B------:R-:W-:Y:S01]  /*1e40*/  IMAD.WIDE.U32 R6, R4, UR16, R12 ;  /* 0x0000001004067c25 */ /* 0x000fe2000f8e000c */
[----:B------:R-:W3:Y:S03]  /*1e50*/  LDCU UR16, c[0x0][0x450] ;  /* 0x00008a00ff1077ac */ /* 0x000ee60008000800 */
[----:B------:R-:W-:Y:S01]  /*1e60*/  IMAD.X R71, R71, 0x1, R60, P0 ;  /* 0x0000000147477824 */ /* 0x000fe200000e063c */
[----:B------:R-:W-:Y:S01]  /*1e70*/  IADD3 R12, P0, PT, R46, UR14, RZ ;  /* 0x0000000e2e0c7c10 */ /* 0x000fe2000ff1e0ff */
[----:B------:R-:W-:Y:S01]  /*1e80*/  IMAD R103, R4, UR17, R103 ;  /* 0x0000001104677c24 */ /* 0x000fe2000f8e0267 */
[----:B------:R-:W-:Y:S01]  /*1e90*/  LEA R102, P2, R6, UR8, 0x1 ;  /* 0x0000000806667c11 */ /* 0x000fe2000f8408ff */
[-C--:B------:R-:W-:Y:S01]  /*1ea0*/  IMAD R11, R11, R80.reuse, RZ ;  /* 0x000000500b0b7224 */ /* 0x080fe200078e02ff */
[----:B------:R-:W-:Y:S01]  /*1eb0*/  IADD3.X R13, PT, PT, R2, UR15, RZ, P0, !PT ;  /* 0x0000000f020d7c10 */ /* 0x000fe200087fe4ff */
[----:B------:R-:W-:Y:S01]  /*1ec0*/  IMAD.SHL.U32 R77, R80, 0x40, RZ ;  /* 0x00000040504d7824 */ /* 0x000fe200078e00ff */
[----:B-1----:R-:W-:Y:S01]  /*1ed0*/  IADD3 R46, P0, PT, R46, UR10, RZ ;  /* 0x0000000a2e2e7c10 */ /* 0x002fe2000ff1e0ff */
[----:B------:R-:W-:Y:S01]  /*1ee0*/  IMAD R11, R4, R81, R11 ;  /* 0x00000051040b7224 */ /* 0x000fe200078e020b */
[C---:B------:R-:W-:Y:S01]  /*1ef0*/  SHF.L.U64.HI R71, R70.reuse, 0x1, R71 ;  /* 0x0000000146477819 */ /* 0x040fe20000010247 */
[----:B------:R-:W-:Y:S01]  /*1f00*/  IMAD.SHL.U32 R70, R70, 0x2, RZ ;  /* 0x0000000246467824 */ /* 0x000fe200078e00ff */
[----:B------:R-:W-:Y:S01]  /*1f10*/  IADD3.X R47, PT, PT, R2, UR11, RZ, P0, !PT ;  /* 0x0000000b022f7c10 */ /* 0x000fe200087fe4ff */
[----:B------:R-:W-:Y:S01]  /*1f20*/  IMAD.WIDE.U32 R4, R4, R80, R8 ;  /* 0x0000005004047225 */ /* 0x000fe200078e0008 */
[----:B------:R-:W-:Y:S01]  /*1f30*/  IADD3 R0, P0, PT, RZ, -UR19, RZ ;  /* 0x80000013ff007c10 */ /* 0x000fe2000ff1e0ff */
[----:B------:R-:W1:Y:S01]  /*1f40*/  LDCU UR17, c[0x0][0x440] ;  /* 0x00008800ff1177ac */ /* 0x000e620008000800 */
[----:B------:R-:W-:Y:S01]  /*1f50*/  IADD3 R72, P1, PT, R70, UR14, RZ ;  /* 0x0000000e46487c10 */ /* 0x000fe2000ff3e0ff */
[----:B------:R-:W-:Y:S01]  /*1f60*/  IMAD.IADD R11, R5, 0x1, R11 ;  /* 0x00000001050b7824 */ /* 0x000fe200078e020b */
[----:B------:R-:W-:Y:S01]  /*1f70*/  IADD3 R103, PT, PT, R7, R103, RZ ;  /* 0x0000006707677210 */ /* 0x000fe20007ffe0ff */
[----:B------:R-:W-:Y:S01]  /*1f80*/  IMAD.X R77, RZ, RZ, ~R77, P0 ;  /* 0x000000ffff4d7224 */ /* 0x000fe200000e0e4d */
[----:B------:R-:W-:-:S02]  /*1f90*/  IADD3.X R3, PT, PT, RZ, ~UR18, RZ, P0, !PT ;  /* 0x80000012ff037c10 */ /* 0x000fc400087fe4ff */
[----:B------:R-:W-:Y:S01]  /*1fa0*/  IADD3.X R73, PT, PT, R71, UR15, RZ, P1, !PT ;  /* 0x0000000f47497c10 */ /* 0x000fe20008ffe4ff */
[----:B------:R-:W4:Y:S01]  /*1fb0*/  LDCU.64 UR14, c[0x0][0x3c0] ;  /* 0x00007800ff0e77ac */ /* 0x000f220008000a00 */
[----:B------:R-:W-:Y:S02]  /*1fc0*/  LEA.HI.X R103, R6, UR9, R103, 0x1, P2 ;  /* 0x0000000906677c11 */ /* 0x000fe400090f0c67 */
[----:B------:R-:W-:Y:S02]  /*1fd0*/  LEA R10, P2, R4, UR4, 0x1 ;  /* 0x00000004040a7c11 */ /* 0x000fe4000f8408ff */
[----:B------:R-:W-:Y:S02]  /*1fe0*/  IADD3 R70, P1, PT, R70, UR10, RZ ;  /* 0x0000000a46467c10 */ /* 0x000fe4000ff3e0ff */
[----:B------:R-:W-:Y:S02]  /*1ff0*/  SHF.L.U64.HI R81, R80, 0x5, R81 ;  /* 0x0000000550517819 */ /* 0x000fe40000010251 */
[----:B------:R-:W-:-:S02]  /*2000*/  SHF.R.S64 R79, R0, 0x1f, R77 ;  /* 0x0000001f004f7819 */ /* 0x000fc4000000104d */
[----:B------:R-:W-:Y:S02]  /*2010*/  MOV R80, R45 ;  /* 0x0000002d00507202 */ /* 0x000fe40000000f00 */
[----:B---3--:R-:W-:Y:S02]  /*2020*/  MOV R9, UR16 ;  /* 0x0000001000097c02 */ /* 0x008fe40008000f00 */
[--C-:B------:R-:W-:Y:S02]  /*2030*/  SHF.R.S64 R75, R0, 0x1f, R3.reuse ;  /* 0x0000001f004b7819 */ /* 0x100fe40000001003 */
[----:B------:R-:W-:Y:S02]  /*2040*/  SHF.R.S32.HI R74, RZ, 0x1f, R3 ;  /* 0x0000001fff4a7819 */ /* 0x000fe40000011403 */
[----:B------:R-:W-:Y:S02]  /*2050*/  SHF.R.S32.HI R77, RZ, 0x1f, R77 ;  /* 0x0000001fff4d7819 */ /* 0x000fe4000001144d */
[----:B------:R-:W-:Y:S01]  /*2060*/  LEA.HI.X R11, R4, UR5, R11, 0x1, P2 ;  /* 0x00000005040b7c11 */ /* 0x000fe200090f0c0b */
[----:B------:R-:W3:Y:S01]  /*2070*/  LDCU.64 UR4, c[0x0][0x3b8] ;  /* 0x00007700ff0477ac */ /* 0x000ee20008000a00 */
[----:B------:R-:W-:Y:S01]  /*2080*/  IADD3.X R71, PT, PT, R71, UR11, RZ, P1, !PT ;  /* 0x0000000b47477c10 */ /* 0x000fe20008ffe4ff */
[----:B--2-4-:R-:W1:Y:S06]  /*2090*/  LDCU.128 UR8, c[0x0][0x3a0] ;  /* 0x00007400ff0877ac */ /* 0x014e6c0008000c00 */
.L_x_4613:
        /* <DEDUP_REMOVED lines=11> */
[----:B-1----:R-:W-:Y:S02]  /*2150*/  ISETP.GE.AND P0, PT, R86, UR17, PT ;  /* 0x0000001156007c0c */ /* 0x002fe4000bf06270 */
        /* <DEDUP_REMOVED lines=8> */
.L_x_4579:
[----:B-1-3--:R-:W-:Y:S05]  /*21e0*/  BSYNC.RECONVERGENT B0 ;  /* 0x0000000000007941 */ /* 0x00afea0003800200 */
.L_x_4578:
        /* <DEDUP_REMOVED lines=16> */
.L_x_4581:
[----:B------:R-:W-:Y:S05]  /*22f0*/  BSYNC.RECONVERGENT B0 ;  /* 0x0000000000007941 */ /* 0x000fea0003800200 */
.L_x_4580:
        /* <DEDUP_REMOVED lines=14> */
.L_x_4585:
[----:B------:R-:W-:Y:S05]  /*23e0*/  BSYNC.RECONVERGENT B0 ;  /* 0x0000000000007941 */ /* 0x000fea0003800200 */
.L_x_4584:
        /* <DEDUP_REMOVED lines=18> */
.L_x_4583:
        /* <DEDUP_REMOVED lines=55> */
.L_x_4591:
[----:B------:R-:W-:Y:S05]  /*2880*/  BSYNC.RECONVERGENT B0 ;  /* 0x0000000000007941 */ /* 0x000fea0003800200 */
.L_x_4590:
        /* <DEDUP_REMOVED lines=48> */
.L_x_4593:
[----:B------:R-:W-:Y:S05]  /*2b90*/  BSYNC.RECONVERGENT B0 ;  /* 0x0000000000007941 */ /* 0x000fea0003800200 */
.L_x_4592:
        /* <DEDUP_REMOVED lines=47> */
.L_x_4589:
[----:B------:R-:W-:Y:S05]  /*2e90*/  BSYNC.RECONVERGENT B1 ;  /* 0x0000000000017941 */ /* 0x000fea0003800200 */
.L_x_4588:
        /* <DEDUP_REMOVED lines=64> */
.L_x_4597:
[----:B------:R-:W-:Y:S05]  /*32a0*/  BSYNC.RECONVERGENT B0 ;  /* 0x0000000000007941 */ /* 0x000fea0003800200 */
.L_x_4596:
        /* <DEDUP_REMOVED lines=48> */
.L_x_4599:
[----:B------:R-:W-:Y:S05]  /*35b0*/  BSYNC.RECONVERGENT B0 ;  /* 0x0000000000007941 */ /* 0x000fea0003800200 */
.L_x_4598:
        /* <DEDUP_REMOVED lines=47> */
.L_x_4595:
[----:B------:R-:W-:Y:S05]  /*38b0*/  BSYNC.RECONVERGENT B1 ;  /* 0x0000000000017941 */ /* 0x000fea0003800200 */
.L_x_4594:
        /* <DEDUP_REMOVED lines=8> */
.L_x_4587:
        /* <DEDUP_REMOVED lines=96> */
.L_x_4603:
[----:B------:R-:W-:Y:S05]  /*3f40*/  BSYNC.RECONVERGENT B0 ;  /* 0x0000000000007941 */ /* 0x000fea0003800200 */
.L_x_4602:
        /* <DEDUP_REMOVED lines=87> */
.L_x_4605:
[----:B------:R-:W-:Y:S05]  /*44c0*/  BSYNC.RECONVERGENT B0 ;  /* 0x0000000000007941 */ /* 0x000fea0003800200 */
.L_x_4604:
        /* <DEDUP_REMOVED lines=86> */
.L_x_4601:
[----:B------:R-:W-:Y:S05]  /*4a30*/  BSYNC.RECONVERGENT B1 ;  /* 0x0000000000017941 */ /* 0x000fea0003800200 */
.L_x_4600:
        /* <DEDUP_REMOVED lines=97> */
.L_x_4609:
[----:B------:R-:W-:Y:S05]  /*5050*/  BSYNC.RECONVERGENT B0 ;  /* 0x0000000000007941 */ /* 0x000fea0003800200 */
.L_x_4608:
        /* <DEDUP_REMOVED lines=87> */
.L_x_4611:
[----:B------:R-:W-:Y:S05]  /*55d0*/  BSYNC.RECONVERGENT B0 ;  /* 0x0000000000007941 */ /* 0x000fea0003800200 */
.L_x_4610:
        /* <DEDUP_REMOVED lines=86> */
.L_x_4607:
[----:B------:R-:W-:Y:S05]  /*5b40*/  BSYNC.RECONVERGENT B1 ;  /* 0x0000000000017941 */ /* 0x000fea0003800200 */
.L_x_4606:
[----:B------:R-:W5:Y:S08]  /*5b50*/  LDC R3, c[0x0][0x450] ;  /* 0x00011400ff037b82 */ /* 0x000f700000000800 */
[----:B------:R-:W1:Y:S01]  /*5b60*/  LDC R9, c[0x0][0x450] ;  /* 0x00011400ff097b82 */ /* 0x000e620000000800 */
[----:B-----5:R-:W-:Y:S05]  /*5b70*/  IMAD.U32 R3, R3, -0x20, RZ ;  /* 0xffffffe003037824 */ /* 0x020fea00078e00ff */
[C---:B------:R-:W-:Y:S02]  /*5b80*/  LEA R72, P1, R3.reuse, R72, 0x1 ;  /* 0x0000004803487211 */ /* 0x040fe400078208ff */
[C---:B------:R-:W-:Y:S02]  /*5b90*/  LEA R70, P0, R3.reuse, R70, 0x1 ;  /* 0x0000004603467211 */ /* 0x040fe400078008ff */
[C---:B------:R-:W-:Y:S02]  /*5ba0*/  LEA.HI.X.SX32 R73, R3.reuse, R73, 0x1, P1 ;  /* 0x0000004903497211 */ /* 0x040fe400008f0eff */
[----:B-1----:R-:W-:Y:S09]  /*5bb0*/  LEA.HI.X.SX32 R71, R3, R71, 0x1, P0 ;  /* 0x0000004703477211 */ /* 0x002ff200000f0eff */
.L_x_4586:
[----:B------:R-:W-:Y:S05]  /*5bc0*/  BSYNC.RECONVERGENT B2 ;  /* 0x0000000000027941 */ /* 0x000fea0003800200 */
.L_x_4582:
        /* <DEDUP_REMOVED lines=92> */
.L_x_4612:
[----:B------:R-:W-:Y:S02]  /*6190*/  ISETP.GT.AND P0, PT, R78, R67, PT ;  /* 0x000000434e00720c */ /* 0x000fe40003f04270 */
[----:B------:R-:W-:Y:S02]  /*61a0*/  IADD3 R102, P2, PT, R102, R75, RZ ;  /* 0x0000004b66667210 */ /* 0x000fe40007f5e0ff */
[----:B------:R-:W-:Y:S03]  /*61b0*/  IADD3 R10, P1, PT, R10, R79, RZ ;  /* 0x0000004f0a0a7210 */ /* 0x000fe60007f3e0ff */
[----:B------:R-:W-:Y:S02]  /*61c0*/  IMAD.X R103, R103, 0x1, R74, P2 ;  /* 0x0000000167677824 */ /* 0x000fe400010e064a */
[----:B------:R-:W-:Y:S04]  /*61d0*/  IMAD.X R11, R11, 0x1, R77, P1 ;  /* 0x000000010b0b7824 */ /* 0x000fe800008e064d */
[----:B------:R-:W-:Y:S05]  /*61e0*/  @P0 BRA `(.L_x_4613) ;  /* 0xffffffbc00ac0947 */ /* 0x000fea000383ffff */
.L_x_4577:
        /* <DEDUP_REMOVED lines=20> */
[----:B-1---5:R-:W-:-:S04]  /*6330*/  LEA R6, P0, R98, UR8, 0x1 ;  /* 0x0000000862067c11 */ /* 0x022fc8000f8008ff */
        /* <DEDUP_REMOVED lines=22> */
.L_x_4618:
[----:B------:R2:W-:Y:S02]  /*64a0*/  STS.128 [R133+0x2000], RZ ;  /* 0x002000ff85007388 */ /* 0x0005e40000000c00 */
.L_x_4617:
[----:B------:R-:W-:Y:S05]  /*64b0*/  BSYNC.RECONVERGENT B0 ;  /* 0x0000000000007941 */ /* 0x000fea0003800200 */
.L_x_4616:
        /* <DEDUP_REMOVED lines=25> */
.L_x_4620:
[----:B------:R1:W-:Y:S01]  /*6650*/  STS.128 [R133+0x2800], RZ ;  /* 0x002800ff85007388 */ /* 0x0003e20000000c00 */
[----:B------:R-:W-:Y:S05]  /*6660*/  BRA `(.L_x_4619) ;  /* 0x00000038007c7947 */ /* 0x000fea0003800000 */
.L_x_4615:
        /* <DEDUP_REMOVED lines=79> */
.L_x_4627:
[----:B------:R-:W-:Y:S05]  /*6b60*/  BSYNC.RECONVERGENT B0 ;  /* 0x0000000000007941 */ /* 0x000fea0003800200 */
.L_x_4626:
[----:B-----5:R-:W-:Y:S01]  /*6b70*/  IMAD.MOV.U32 R6, RZ, RZ, R14 ;  /* 0x000000ffff067224 */ /* 0x020fe200078e000e */
[----:B------:R-:W-:Y:S01]  /*6b80*/  MOV R4, R12 ;  /* 0x0000000c00047202 */ /* 0x000fe20000000f00 */
[----:B------:R-:W-:Y:S01]  /*6b90*/  IMAD.MOV.U32 R7, RZ, RZ, R15 ;  /* 0x000000ffff077224 */ /* 0x000fe200078e000f */
[----:B------:R-:W-:Y:S02]  /*6ba0*/  MOV R5, R13 ;  /* 0x0000000d00057202 */ /* 0x000fe40000000f00 */
.L_x_4625:
[----:B------:R-:W-:Y:S05]  /*6bb0*/  BSYNC.RECONVERGENT B1 ;  /* 0x0000000000017941 */ /* 0x000fea0003800200 */
.L_x_4624:
        /* <DEDUP_REMOVED lines=47> */
.L_x_4631:
[----:B------:R-:W-:Y:S05]  /*6eb0*/  BSYNC.RECONVERGENT B0 ;  /* 0x0000000000007941 */ /* 0x000fea0003800200 */
.L_x_4630:
[----:B-----5:R4:W-:Y:S02]  /*6ec0*/  STS.128 [R133+0x1000], R12 ;  /* 0x0010000c85007388 */ /* 0x0209e40000000c00 */
.L_x_4629:
[----:B------:R-:W-:Y:S05]  /*6ed0*/  BSYNC.RECONVERGENT B1 ;  /* 0x0000000000017941 */ /* 0x000fea0003800200 */
.L_x_4628:
        /* <DEDUP_REMOVED lines=45> */
.L_x_4633:
[----:B------:R-:W-:Y:S05]  /*71b0*/  BSYNC.RECONVERGENT B0 ;  /* 0x0000000000007941 */ /* 0x000fea0003800200 */
.L_x_4632:
[----:B-----5:R1:W-:Y:S02]  /*71c0*/  STS.128 [R133+0x2000], R12 ;  /* 0x0020000c85007388 */ /* 0x0203e40000000c00 */
.L_x_4623:
[----:B------:R-:W-:Y:S05]  /*71d0*/  BSYNC.RECONVERGENT B2 ;  /* 0x0000000000027941 */ /* 0x000fea0003800200 */
.L_x_4622:
        /* <DEDUP_REMOVED lines=63> */
.L_x_4637:
[----:B------:R-:W-:Y:S05]  /*75d0*/  BSYNC.RECONVERGENT B0 ;  /* 0x0000000000007941 */ /* 0x000fea0003800200 */
.L_x_4636:
[----:B-----5:R4:W-:Y:S02]  /*75e0*/  STS.128 [R133+0x800], R12 ;  /* 0x0008000c85007388 */ /* 0x0209e40000000c00 */
.L_x_4635:
[----:B------:R-:W-:Y:S05]  /*75f0*/  BSYNC.RECONVERGENT B1 ;  /* 0x0000000000017941 */ /* 0x000fea0003800200 */
.L_x_4634:
        /* <DEDUP_REMOVED lines=57> */
.L_x_4641:
[----:B------:R-:W-:Y:S05]  /*7990*/  BSYNC.RECONVERGENT B0 ;  /* 0x0000000000007941 */ /* 0x000fea0003800200 */
.L_x_4640:
[----:B-----5:R4:W-:Y:S02]  /*79a0*/  STS.128 [R133+0x1800], R12 ;  /* 0x0018000c85007388 */ /* 0x0209e40000000c00 */
.L_x_4639:
[----:B------:R-:W-:Y:S05]  /*79b0*/  BSYNC.RECONVERGENT B1 ;  /* 0x0000000000017941 */ /* 0x000fea0003800200 */
.L_x_4638:
        /* <DEDUP_REMOVED lines=56> */
.L_x_4643:
[----:B------:R-:W-:Y:S05]  /*7d40*/  BSYNC.RECONVERGENT B0 ;  /* 0x0000000000007941 */ /* 0x000fea0003800200 */
.L_x_4642:
[----:B-----5:R4:W-:Y:S01]  /*7d50*/  STS.128 [R133+0x2800], R12 ;  /* 0x0028000c85007388 */ /* 0x0209e20000000c00 */
[----:B------:R-:W-:Y:S05]  /*7d60*/  BRA `(.L_x_4619) ;  /* 0x0000002000bc7947 */ /* 0x000fea0003800000 */
.L_x_4621:
        /* <DEDUP_REMOVED lines=99> */
.L_x_4648:
[----:B------:R-:W-:Y:S05]  /*83a0*/  BSYNC.RECONVERGENT B0 ;  /* 0x0000000000007941 */ /* 0x000fea0003800200 */
.L_x_4647:
[----:B------:R-:W-:Y:S05]  /*83b0*/  BSYNC.RECONVERGENT B1 ;  /* 0x0000000000017941 */ /* 0x000fea0003800200 */
.L_x_4646:
        /* <DEDUP_REMOVED lines=88> */
.L_x_4652:
[----:B------:R-:W-:Y:S05]  /*8940*/  BSYNC.RECONVERGENT B0 ;  /* 0x0000000000007941 */ /* 0x000fea0003800200 */
.L_x_4651:
[----:B-----5:R4:W-:Y:S02]  /*8950*/  STS.128 [R133+0x1000], R20 ;  /* 0x0010001485007388 */ /* 0x0209e40000000c00 */
.L_x_4650:
[----:B------:R-:W-:Y:S05]  /*8960*/  BSYNC.RECONVERGENT B1 ;  /* 0x0000000000017941 */ /* 0x000fea0003800200 */
.L_x_4649:
        /* <DEDUP_REMOVED lines=85> */
.L_x_4654:
[----:B------:R-:W-:Y:S05]  /*8ec0*/  BSYNC.RECONVERGENT B0 ;  /* 0x0000000000007941 */ /* 0x000fea0003800200 */
.L_x_4653:
[----:B-----5:R1:W-:Y:S02]  /*8ed0*/  STS.128 [R133+0x2000], R20 ;  /* 0x0020001485007388 */ /* 0x0203e40000000c00 */
.L_x_4645:
[----:B------:R-:W-:Y:S05]  /*8ee0*/  BSYNC.RECONVERGENT B2 ;  /* 0x0000000000027941 */ /* 0x000fea0003800200 */
.L_x_4644:
        /* <DEDUP_REMOVED lines=28> */
[----:B-----5:R-:W2:Y:S04]  /*90b0*/  LDG.E.128 R4, desc[UR6][R4.64] ;  /* 0x0000000604047981 */ /* 0x020ea8000c1e1d00 */
[----:B------:R-:W2:Y:S01]  /*90c0*/  LDG.E.128 R16, desc[UR6][R16.64] ;  /* 0x0000000610107981 */ /* 0x000ea2000c1e1d00 */
[----:B----4-:R-:W-:-:S04]  /*90d0*/  IADD3 R12, P1, PT, R3, UR8, RZ ;  /* 0x00000008030c7c10 */ /* 0x010fc8000ff3e0ff */
[----:B------:R-:W-:-:S06]  /*90e0*/  IADD3.X R13, PT, PT, R2, UR9, RZ, P1, !PT ;  /* 0x00000009020d7c10 */ /* 0x000fcc0008ffe4ff */
[----:B------:R-:W4:Y:S01]  /*90f0*/  LDG.E.128 R12, desc[UR6][R12.64] ;  /* 0x000000060c0c7981 */ /* 0x000f22000c1e1d00 */
[C---:B------:R-:W-:Y:S01]  /*9100*/  IMAD.U32 R26, R20.reuse, 0x10000, RZ ;  /* 0x00010000141a7824 */ /* 0x040fe200078e00ff */
[----:B------:R-:W-:Y:S01]  /*9110*/  LOP3.LUT R3, R20, 0xffff0000, RZ, 0xc0, !PT ;  /* 0xffff000014037812 */ /* 0x000fe200078ec0ff */
[C---:B---3--:R-:W-:Y:S01]  /*9120*/  IMAD.U32 R30, R22.reuse, 0x10000, RZ ;  /* 0x00010000161e7824 */ /* 0x048fe200078e00ff */
        /* <DEDUP_REMOVED lines=41> */
[C---:B------:R-:W-:Y:S01]  /*93c0*/  SHF.L.U32 R13, R15.reuse, 0x10, RZ ;  /* 0x000000100f0d7819 */ /* 0x040fe200000006ff */
        /* <DEDUP_REMOVED lines=17> */
.L_x_4658:
[----:B------:R-:W-:Y:S05]  /*94e0*/  BSYNC.RECONVERGENT B0 ;  /* 0x0000000000007941 */ /* 0x000fea0003800200 */
.L_x_4657:
[----:B-----5:R4:W-:Y:S02]  /*94f0*/  STS.128 [R133+0x800], R20 ;  /* 0x0008001485007388 */ /* 0x0209e40000000c00 */
.L_x_4656:
[----:B------:R-:W-:Y:S05]  /*9500*/  BSYNC.RECONVERGENT B1 ;  /* 0x0000000000017941 */ /* 0x000fea0003800200 */
.L_x_4655:
        /* <DEDUP_REMOVED lines=89> */
.L_x_4662:
[----:B------:R-:W-:Y:S05]  /*9aa0*/  BSYNC.RECONVERGENT B0 ;  /* 0x0000000000007941 */ /* 0x000fea0003800200 */
.L_x_4661:
[----:B-----5:R4:W-:Y:S02]  /*9ab0*/  STS.128 [R133+0x1800], R20 ;  /* 0x0018001485007388 */ /* 0x0209e40000000c00 */
.L_x_4660:
[----:B------:R-:W-:Y:S05]  /*9ac0*/  BSYNC.RECONVERGENT B1 ;  /* 0x0000000000017941 */ /* 0x000fea0003800200 */
.L_x_4659:
        /* <DEDUP_REMOVED lines=87> */
.L_x_4664:
[----:B------:R-:W-:Y:S05]  /*a040*/  BSYNC.RECONVERGENT B0 ;  /* 0x0000000000007941 */ /* 0x000fea0003800200 */
.L_x_4663:
[----:B-----5:R1:W-:Y:S02]  /*a050*/  STS.128 [R133+0x2800], R4 ;  /* 0x0028000485007388 */ /* 0x0203e40000000c00 */
.L_x_4619:
[----:B------:R-:W-:Y:S05]  /*a060*/  BSYNC.RECONVERGENT B3 ;  /* 0x0000000000037941 */ /* 0x000fea0003800200 */
.L_x_4614:
[----:B-12-4-:R-:W-:Y:S01]  /*a070*/  IADD3 R5, PT, PT, -R45, R56, RZ ;  /* 0x000000382d057210 */ /* 0x016fe20007ffe1ff */
        /* <DEDUP_REMOVED lines=25> */
.L_x_4667:
[----:B------:R2:W-:Y:S02]  /*a210*/  STS.128 [R133+0x5000], RZ ;  /* 0x005000ff85007388 */ /* 0x0005e40000000c00 */
.L_x_4666:
[----:B------:R-:W-:Y:S05]  /*a220*/  BSYNC.RECONVERGENT B0 ;  /* 0x0000000000007941 */ /* 0x000fea0003800200 */
.L_x_4665:
[----:B-1----:R-:W1:Y:S01]  /*a230*/  LDC.64 R2, c[0x0][0x538] ;  /* 0x00014e00ff027b82 */ /* 0x002e620000000a00 */
[----:B------:R-:W-:Y:S01]  /*a240*/  ISETP.GE.AND P0, PT, R132, R5, PT ;  /* 0x000000058400720c */ /* 0x000fe20003f06270 */
[----:B------:R-:W-:-:S12]  /*a250*/  BSSY.RECONVERGENT B0, `(.L_x_4668) ;  /* 0x0000017000007945 */ /* 0x000fd80003800200 */
[----:B------:R-:W-:Y:S05]  /*a260*/  @P0 BRA `(.L_x_4669) ;  /* 0x0000000000540947 */ /* 0x000fea0003800000 */
[----:B------:R-:W2:Y:S01]  /*a270*/  LDCU UR5, c[0x0][0x440] ;  /* 0x00008800ff0577ac */ /* 0x000ea20008000800 */
[----:B---3-5:R-:W-:-:S04]  /*a280*/  LEA R6, P3, R121, R116, 0x1 ;  /* 0x0000007479067211 */ /* 0x028fc800078608ff */
[----:B------:R-:W-:Y:S02]  /*a290*/  LEA.HI.X R7, R121, R117, R120, 0x1, P3 ;  /* 0x0000007579077211 */ /* 0x000fe400018f0c78 */
[----:B--2---:R-:W-:Y:S02]  /*a2a0*/  ISETP.GE.AND P2, PT, R86, UR5, PT ;  /* 0x0000000556007c0c */ /* 0x004fe4000bf46270 */
        /* <DEDUP_REMOVED lines=17> */
.L_x_4669:
[----:B------:R-:W-:Y:S05]  /*a3c0*/  BSYNC.RECONVERGENT B0 ;  /* 0x0000000000007941 */ /* 0x000fea0003800200 */
.L_x_4668:
[----:B------:R-:W2:Y:S01]  /*a3d0*/  LDCU.64 UR8, c[0x0][0x540] ;  /* 0x0000a800ff0877ac */ /* 0x000ea20008000a00 */
[----:B------:R-:W-:Y:S01]  /*a3e0*/  IMAD.MOV.U32 R131, RZ, RZ, RZ ;  /* 0x000000ffff837224 */ /* 0x000fe200078e00ff */
[----:B------:R-:W0:Y:S01]  /*a3f0*/  LDGDEPBAR ;  /* 0x00000000000079af */ /* 0x000e220000000000 */
[----:B------:R-:W4:Y:S01]  /*a400*/  LDCU UR5, c[0x0][0x508] ;  /* 0x0000a100ff0577ac */ /* 0x000f220008000800 */
[C---:B--23-5:R-:W-:Y:S01]  /*a410*/  IMAD.WIDE.U32 R6, R125.reuse, UR8, R130 ;  /* 0x000000087d067c25 */ /* 0x06cfe2000f8e0082 */
[----:B------:R-:W2:Y:S03]  /*a420*/  LDCU UR8, c[0x0][0x458] ;  /* 0x00008b00ff0877ac */ /* 0x000ea60008000800 */
[----:B------:R-:W-:Y:S01]  /*a430*/  IMAD R0, R125, UR9, R7 ;  /* 0x000000097d007c24 */ /* 0x000fe2000f8e0207 */
[----:B-1----:R-:W-:Y:S01]  /*a440*/  LEA R12, P0, R6, R2, 0x2 ;  /* 0x00000002060c7211 */ /* 0x002fe200078010ff */
[----:B------:R-:W-:Y:S01]  /*a450*/  IMAD.SHL.U32 R4, R90, 0x20, RZ ;  /* 0x000000205a047824 */ /* 0x000fe200078e00ff */
[----:B------:R-:W-:Y:S01]  /*a460*/  LOP3.LUT R11, R57, 0x1f0, RZ, 0xc0, !PT ;  /* 0x000001f0390b7812 */ /* 0x000fe200078ec0ff */
[----:B------:R-:W-:-:S04]  /*a470*/  DEPBAR.LE SB0, 0x0 ;  /* 0x000080000000791a */ /* 0x000fc80000000000 */
[----:B------:R-:W-:-:S05]  /*a480*/  LEA.HI.X R13, R6, R3, R0, 0x2, P0 ;  /* 0x00000003060d7211 */ /* 0x000fca00000f1400 */
[----:B------:R-:W3:Y:S01]  /*a490*/  LDG.E R0, desc[UR6][R12.64] ;  /* 0x000000060c007981 */ /* 0x000ee2000c1e1900 */
[----:B------:R-:W-:Y:S01]  /*a4a0*/  IMAD.SHL.U32 R6, R90, 0x4, RZ ;  /* 0x000000045a067824 */ /* 0x000fe200078e00ff */
[----:B--2---:R-:W3:Y:S01]  /*a4b0*/  MUFU.RCP R3, UR8 ;  /* 0x0000000800037d08 */ /* 0x004ee20008001000 */
[----:B------:R-:W-:Y:S01]  /*a4c0*/  LOP3.LUT R7, R4, 0xc0, RZ, 0xc0, !PT ;  /* 0x000000c004077812 */ /* 0x000fe200078ec0ff */
[----:B------:R-:W-:Y:S01]  /*a4d0*/  BSSY.RECONVERGENT B0, `(.L_x_4670) ;  /* 0x0000028000007945 */ /* 0x000fe20003800200 */
[----:B------:R-:W-:Y:S02]  /*a4e0*/  LOP3.LUT R9, R96, 0x7, RZ, 0xc0, !PT ;  /* 0x0000000760097812 */ /* 0x000fe400078ec0ff */
[----:B------:R-:W-:Y:S02]  /*a4f0*/  IADD3 R2, PT, PT, R11, 0x1, R126 ;  /* 0x000000010b027810 */ /* 0x000fe40007ffe07e */
[----:B------:R-:W-:Y:S01]  /*a500*/  LOP3.LUT R6, R7, 0x18, R6, 0xf8, !PT ;  /* 0x0000001807067812 */ /* 0x000fe200078ef806 */
[----:B------:R-:W-:Y:S01]  /*a510*/  IMAD.SHL.U32 R7, R90, 0x10, RZ ;  /* 0x000000105a077824 */ /* 0x000fe200078e00ff */
[----:B------:R-:W-:-:S02]  /*a520*/  IADD3 R9, PT, PT, -R127, R2, R9 ;  /* 0x000000027f097210 */ /* 0x000fc40007ffe109 */
[----:B------:R-:W-:Y:S02]  /*a530*/  LOP3.LUT R47, R6, 0x8, R57, 0x78, !PT ;  /* 0x00000008062f7812 */ /* 0x000fe400078e7839 */
[----:B----4-:R-:W-:Y:S02]  /*a540*/  IADD3 R57, PT, PT, R9, UR5, R56 ;  /* 0x0000000509397c10 */ /* 0x010fe4000fffe038 */
[----:B------:R-:W-:Y:S01]  /*a550*/  LOP3.LUT R115, R7, 0x3e00, RZ, 0xc0, !PT ;  /* 0x00003e0007737812 */ /* 0x000fe200078ec0ff */
[----:B------:R-:W-:Y:S01]  /*a560*/  BAR.SYNC.DEFER_BLOCKING 0x0 ;  /* 0x0000000000007b1d */ /* 0x000fe20000010000 */
[----:B---3--:R-:W-:Y:S01]  /*a570*/  FMUL.FTZ R3, R0, R3 ;  /* 0x0000000300037220 */ /* 0x008fe20000410000 */
[----:B------:R-:W-:-:S04]  /*a580*/  LOP3.LUT R0, R4, 0x120, RZ, 0xc0, !PT ;  /* 0x0000012004007812 */ /* 0x000fc800078ec0ff */
        /* <DEDUP_REMOVED lines=23> */
.L_x_4672:
[----:B------:R2:W-:Y:S01]  /*a700*/  STS.128 [R133+0x8000], RZ ;  /* 0x008000ff85007388 */ /* 0x0005e20000000c00 */
[----:B------:R-:W-:Y:S05]  /*a710*/  BRA `(.L_x_4673) ;  /* 0x00000000000c7947 */ /* 0x000fea0003800000 */
.L_x_4671:
[----:B------:R1:W-:Y:S04]  /*a720*/  STS.128 [R133+0x6000], RZ ;  /* 0x006000ff85007388 */ /* 0x0003e80000000c00 */
[----:B------:R1:W-:Y:S04]  /*a730*/  STS.128 [R133+0x7000], RZ ;  /* 0x007000ff85007388 */ /* 0x0003e80000000c00 */
[----:B------:R1:W-:Y:S02]  /*a740*/  STS.128 [R133+0x8000], RZ ;  /* 0x008000ff85007388 */ /* 0x0003e40000000c00 */
.L_x_4673:
[----:B------:R-:W-:Y:S05]  /*a750*/  BSYNC.RECONVERGENT B0 ;  /* 0x0000000000007941 */ /* 0x000fea0003800200 */
.L_x_4670:
        /* <DEDUP_REMOVED lines=30> */
.L_x_4676:
[----:B------:R1:W-:Y:S02]  /*a940*/  STS.128 [R133+0x8800], RZ ;  /* 0x008800ff85007388 */ /* 0x0003e40000000c00 */
.L_x_4675:
[----:B------:R-:W-:Y:S05]  /*a950*/  BSYNC.RECONVERGENT B0 ;  /* 0x0000000000007941 */ /* 0x000fea0003800200 */
.L_x_4674:
[----:B------:R-:W-:Y:S01]  /*a960*/  LOP3.LUT R7, R7, 0x100, RZ, 0xc0, !PT ;  /* 0x0000010007077812 */ /* 0x000fe200078ec0ff */
[----:B------:R-:W-:Y:S01]  /*a970*/  IMAD.MOV.U32 R44, RZ, RZ, 0x20 ;  /* 0x00000020ff2c7424 */ /* 0x000fe200078e00ff */
[----:B------:R-:W-:Y:S01]  /*a980*/  LOP3.LUT R114, R6, 0x8, R90, 0x78, !PT ;  /* 0x0000000806727812 */ /* 0x000fe200078e785a */
[----:B------:R-:W-:Y:S01]  /*a990*/  IMAD R2, R2, 0x2, R45 ;  /* 0x0000000202027824 */ /* 0x000fe200078e022d */
        /* <DEDUP_REMOVED lines=13> */
[----:B------:R-:W-:-:S03]  /*aa70*/  IMAD.IADD R46, R114, 0x1, R44 ;  /* 0x00000001722e7824 */ /* 0x000fc600078e022c */
[----:B------:R-:W2:Y:S04]  /*aa80*/  LDSM.16.M88.4 R36, [R114+0x3400] ;  /* 0x003400007224783b */ /* 0x000ea80000000200 */
[----:B------:R-:W3:Y:S04]  /*aa90*/  LDSM.16.M88.4 R28, [R114+0x3800] ;  /* 0x00380000721c783b */ /* 0x000ee80000000200 */
[----:B------:R-:W4:Y:S04]  /*aaa0*/  LDSM.16.M88.4 R12, [R114+0x3c00] ;  /* 0x003c0000720c783b */ /* 0x000f280000000200 */
[----:B-1----:R-:W-:Y:S04]  /*aab0*/  LDSM.16.M88.4 R8, [R58] ;  /* 0x000000003a08783b */ /* 0x002fe80000000200 */
[----:B------:R-:W1:Y:S04]  /*aac0*/  LDSM.16.M88.4 R4, [R46+0x3000] ;  /* 0x003000002e04783b */ /* 0x000e680000000200 */
[----:B------:R-:W1:Y:S04]  /*aad0*/  LDSM.16.M88.4 R16, [R46+0x3800] ;  /* 0x003800002e10783b */ /* 0x000e680000000200 */
[----:B------:R-:W1:Y:S04]  /*aae0*/  LDSM.16.M88.4 R20, [R46+0x3400] ;  /* 0x003400002e14783b */ /* 0x000e680000000200 */
[----:B------:R-:W1:Y:S04]  /*aaf0*/  LDSM.16.M88.4 R64, [R46+0x3c00] ;  /* 0x003c00002e40783b */ /* 0x000e680000000200 */
[----:B------:R-:W-:Y:S01]  /*ab00*/  LDSM.16.M88.4 R60, [R114+0x4400] ;  /* 0x00440000723c783b */ /* 0x000fe20000000200 */
[C---:B-----5:R-:W-:Y:S03]  /*ab10*/  HMMA.16816.F32.BF16 R52, R24.reuse, R48, RZ ;  /* 0x000000301834723c */ /* 0x060fe600000418ff */
[----:B------:R-:W-:Y:S04]  /*ab20*/  LDSM.16.M88.4 R92, [R58+0x1000] ;  /* 0x001000003a5c783b */ /* 0x000fe80000000200 */
[----:B------:R-:W-:Y:S01]  /*ab30*/  LDSM.16.M88.4 R100, [R46+0x4c00] ;  /* 0x004c00002e64783b */ /* 0x000fe20000000200 */
[C---:B------:R-:W-:Y:S03]  /*ab40*/  HMMA.16816.F32.BF16 R48, R24.reuse, R50, RZ ;  /* 0x000000321830723c */ /* 0x040fe600000418ff */
[----:B------:R-:W-:Y:S04]  /*ab50*/  LDSM.16.M88.4 R96, [R46+0x4800] ;  /* 0x004800002e60783b */ /* 0x000fe80000000200 */
[----:B------:R-:W-:Y:S01]  /*ab60*/  LDSM.16.M88.4 R72, [R114+0x5000] ;  /* 0x005000007248783b */ /* 0x000fe20000000200 */
[C---:B--2---:R-:W-:Y:S03]  /*ab70*/  HMMA.16816.F32.BF16 R40, R24.reuse, R36, RZ ;  /* 0x000000241828723c */ /* 0x044fe600000418ff */
[----:B------:R-:W-:Y:S05]  /*ab80*/  LDSM.16.M88.4 R68, [R114+0x5400] ;  /* 0x005400007244783b */ /* 0x000fea0000000200 */
[C---:B---3--:R-:W-:Y:S08]  /*ab90*/  HMMA.16816.F32.BF16 R32, R24.reuse, R28, RZ ;  /* 0x0000001c1820723c */ /* 0x048ff000000418ff */
[C---:B------:R-:W-:Y:S08]  /*aba0*/  HMMA.16816.F32.BF16 R36, R24.reuse, R38, RZ ;  /* 0x000000261824723c */ /* 0x040ff000000418ff */
[C---:B------:R-:W-:Y:S08]  /*abb0*/  HMMA.16816.F32.BF16 R28, R24.reuse, R30, RZ ;  /* 0x0000001e181c723c */ /* 0x040ff000000418ff */
[C---:B----4-:R-:W-:Y:S08]  /*abc0*/  HMMA.16816.F32.BF16 R80, R24.reuse, R12, RZ ;  /* 0x0000000c1850723c */ /* 0x050ff000000418ff */
        /* <DEDUP_REMOVED lines=11> */
[----:B------:R-:W-:Y:S08]  /*ac80*/  HMMA.16816.F32.BF16 R24, R8, R66, R24 ;  /* 0x000000420818723c */ /* 0x000ff00000041818 */
[C---:B-1----:R-:W-:Y:S08]  /*ac90*/  HMMA.16816.F32.BF16 R52, R12.reuse, R4, R52 ;  /* 0x000000040c34723c */ /* 0x042ff00000041834 */
[----:B------:R-:W-:Y:S01]  /*aca0*/  HMMA.16816.F32.BF16 R48, R12, R6, R48 ;  /* 0x000000060c30723c */ /* 0x000fe20000041830 */
[----:B------:R-:W1:Y:S07]  /*acb0*/  LDSM.16.M88.4 R4, [R46+0x4400] ;  /* 0x004400002e04783b */ /* 0x000e6e0000000200 */
[----:B------:R-:W-:Y:S01]  /*acc0*/  HMMA.16816.F32.BF16 R80, R8, R64, R80 ;  /* 0x000000400850723c */ /* 0x000fe20000041850 */
[----:B------:R-:W4:Y:S04]  /*acd0*/  LDSM.16.M88.4 R8, [R46+0x4000] ;  /* 0x004000002e08783b */ /* 0x000f280000000200 */
[----:B------:R-:W-:Y:S03]  /*ace0*/  LDSM.16.M88.4 R64, [R114+0x5800] ;  /* 0x005800007240783b */ /* 0x000fe60000000200 */
[C---:B------:R-:W-:Y:S08]  /*acf0*/  HMMA.16816.F32.BF16 R40, R12.reuse, R60, R40 ;  /* 0x0000003c0c28723c */ /* 0x040ff00000041828 */
[C---:B------:R-:W-:Y:S01]  /*ad00*/  HMMA.16816.F32.BF16 R36, R12.reuse, R62, R36 ;  /* 0x0000003e0c24723c */ /* 0x040fe20000041824 */
[----:B------:R-:W5:Y:S07]  /*ad10*/  LDSM.16.M88.4 R60, [R114+0x5c00] ;  /* 0x005c0000723c783b */ /* 0x000f6e0000000200 */
[C---:B--2---:R-:W-:Y:S08]  /*ad20*/  HMMA.16816.F32.BF16 R24, R12.reuse, R18, R24 ;  /* 0x000000120c18723c */ /* 0x044ff00000041818 */
[C---:B------:R-:W-:Y:S01]  /*ad30*/  HMMA.16816.F32.BF16 R80, R12.reuse, R16, R80 ;  /* 0x000000100c50723c */ /* 0x040fe20000041850 */
[----:B------:R-:W-:Y:S07]  /*ad40*/  LDSM.16.M88.4 R16, [R46+0x5000] ;  /* 0x005000002e10783b */ /* 0x000fee0000000200 */
[C---:B---3--:R-:W-:Y:S08]  /*ad50*/  HMMA.16816.F32.BF16 R32, R12.reuse, R20, R32 ;  /* 0x000000140c20723c */ /* 0x048ff00000041820 */
[----:B------:R-:W-:Y:S01]  /*ad60*/  HMMA.16816.F32.BF16 R28, R12, R22, R28 ;  /* 0x000000160c1c723c */ /* 0x000fe2000004181c */
[----:B------:R-:W-:Y:S04]  /*ad70*/  LDSM.16.M88.4 R20, [R58+0x2000] ;  /* 0x002000003a14783b */ /* 0x000fe80000000200 */
[----:B------:R-:W-:Y:S03]  /*ad80*/  LDSM.16.M88.4 R12, [R46+0x5400] ;  /* 0x005400002e0c783b */ /* 0x000fe60000000200 */
[C---:B-1----:R-:W-:Y:S08]  /*ad90*/  HMMA.16816.F32.BF16 R40, R92.reuse, R4, R40 ;  /* 0x000000045c28723c */ /* 0x042ff00000041828 */
[C---:B------:R-:W-:Y:S01]  /*ada0*/  HMMA.16816.F32.BF16 R36, R92.reuse, R6, R36 ;  /* 0x000000065c24723c */ /* 0x040fe20000041824 */
[----:B------:R-:W1:Y:S07]  /*adb0*/  LDSM.16.M88.4 R4, [R46+0x5c00] ;  /* 0x005c00002e04783b */ /* 0x000e6e0000000200 */
[C---:B------:R-:W-:Y:S08]  /*adc0*/  HMMA.16816.F32.BF16 R24, R92.reuse, R102, R24 ;  /* 0x000000665c18723c */ /* 0x040ff00000041818 */
[C---:B----4-:R-:W-:Y:S08]  /*add0*/  HMMA.16816.F32.BF16 R52, R92.reuse, R8, R52 ;  /* 0x000000085c34723c */ /* 0x050ff00000041834 */
[----:B------:R-:W-:Y:S01]  /*ade0*/  HMMA.16816.F32.BF16 R48, R92, R10, R48 ;  /* 0x0000000a5c30723c */ /* 0x000fe20000041830 */
[----:B------:R2:W3:Y:S01]  /*adf0*/  LDSM.16.M88.4 R8, [R46+0x5800] ;  /* 0x005800002e08783b */ /* 0x0004e20000000200 */
[----:B------:R-:W-:-:S06]  /*ae00*/  DEPBAR.LE SB0, 0x0 ;  /* 0x000080000000791a */ /* 0x000fcc0000000000 */
[C---:B------:R-:W-:Y:S08]  /*ae10*/  HMMA.16816.F32.BF16 R80, R92.reuse, R100, R80 ;  /* 0x000000645c50723c */ /* 0x040ff00000041850 */
[C---:B------:R-:W-:Y:S08]  /*ae20*/  HMMA.16816.F32.BF16 R32, R92.reuse, R96, R32 ;  /* 0x000000605c20723c */ /* 0x040ff00000041820 */
[----:B------:R-:W-:Y:S08]  /*ae30*/  HMMA.16816.F32.BF16 R28, R92, R98, R28 ;  /* 0x000000625c1c723c */ /* 0x000ff0000004181c */
[C---:B-----5:R-:W-:Y:S08]  /*ae40*/  HMMA.16816.F32.BF16 R24, R76.reuse, R62, R24 ;  /* 0x0000003e4c18723c */ /* 0x060ff00000041818 */
        /* <DEDUP_REMOVED lines=8> */
[----:B------:R-:W-:-:S05]  /*aed0*/  VIADD R7, R2, 0x38 ;  /* 0x0000003802077836 */ /* 0x000fca0000000000 */
[----:B------:R-:W-:Y:S02]  /*aee0*/  I2FP.F32.U32 R6, R7 ;  /* 0x0000000700067245 */ /* 0x000fe40000201000 */
[----:B------:R-:W-:Y:S01]  /*aef0*/  HMMA.16816.F32.BF16 R52, R20, R16, R52 ;  /* 0x000000101434723c */ /* 0x000fe20000041834 */
[C---:B------:R-:W-:Y:S02]  /*af00*/  ISETP.GE.AND P5, PT, R7.reuse, R91, PT ;  /* 0x0000005b0700720c */ /* 0x040fe40003fa6270 */
[----:B------:R-:W-:Y:S01]  /*af10*/  ISETP.GE.AND P2, PT, R7, R104, PT ;  /* 0x000000680700720c */ /* 0x000fe20003f46270 */
[----:B------:R-:W-:-:S04]  /*af20*/  VIADD R7, R2, 0x29 ;  /* 0x0000002902077836 */ /* 0x000fc80000000000 */
[----:B------:R-:W-:Y:S03]  /*af30*/  HMMA.16816.F32.BF16 R48, R20, R18, R48 ;  /* 0x000000121430723c */ /* 0x000fe60000041830 */
[CC--:B------:R-:W-:Y:S01]  /*af40*/  FFMA.FTZ R107, R3.reuse, R6.reuse, R24 ;  /* 0x00000006036b7223 */ /* 0x0c0fe20000010018 */
[----:B------:R-:W-:Y:S01]  /*af50*/  FFMA.FTZ R92, R3, R6, R26 ;  /* 0x00000006035c7223 */ /* 0x000fe2000001001a */
[----:B------:R-:W-:-:S03]  /*af60*/  VIADD R6, R2, 0x11 ;  /* 0x0000001102067836 */ /* 0x000fc60000000000 */
[C---:B------:R-:W-:Y:S01]  /*af70*/  HMMA.16816.F32.BF16 R80, R20.reuse, R4, R80 ;  /* 0x000000041450723c */ /* 0x040fe20000041850 */
[C---:B------:R-:W-:Y:S01]  /*af80*/  VIADD R4, R2.reuse, 0x1 ;  /* 0x0000000102047836 */ /* 0x040fe20000000000 */
[----:B------:R-:W-:Y:S01]  /*af90*/  FSEL R107, R107, -INF , !P5 ;  /* 0xff8000006b6b7808 */ /* 0x000fe20006800000 */
[----:B------:R-:W-:Y:S01]  /*afa0*/  VIADD R5, R2, 0x8 ;  /* 0x0000000802057836 */ /* 0x000fe20000000000 */
[----:B------:R-:W-:Y:S02]  /*afb0*/  FSEL R92, R92, -INF , !P2 ;  /* 0xff8000005c5c7808 */ /* 0x000fe40005000000 */
[----:B------:R-:W-:Y:S02]  /*afc0*/  I2FP.F32.U32 R24, R4 ;  /* 0x0000000400187245 */ /* 0x000fe40000201000 */
[C---:B------:R-:W-:Y:S01]  /*afd0*/  HMMA.16816.F32.BF16 R40, R20.reuse, R12, R40 ;  /* 0x0000000c1428723c */ /* 0x040fe20000041828 */
[C---:B------:R-:W-:Y:S01]  /*afe0*/  ISETP.GE.AND P0, PT, R5.reuse, R91, PT ;  /* 0x0000005b0500720c */ /* 0x040fe20003f06270 */
[----:B------:R-:W-:Y:S01]  /*aff0*/  BAR.SYNC.DEFER_BLOCKING 0x0 ;  /* 0x0000000000007b1d */ /* 0x000fe20000010000 */
[----:B------:R-:W-:Y:S01]  /*b000*/  ISETP.GE.AND P6, PT, R5, R104, PT ;  /* 0x000000680500720c */ /* 0x000fe20003fc6270 */
[CC--:B------:R-:W-:Y:S01]  /*b010*/  FFMA.FTZ R53, R3.reuse, R24.reuse, R53 ;  /* 0x0000001803357223 */ /* 0x0c0fe20000010035 */
[----:B------:R-:W-:Y:S01]  /*b020*/  I2FP.F32.U32 R5, R5 ;  /* 0x0000000500057245 */ /* 0x000fe20000201000 */
[----:B------:R-:W-:Y:S01]  /*b030*/  FFMA.FTZ R24, R3, R24, R55 ;  /* 0x0000001803187223 */ /* 0x000fe20000010037 */
[----:B------:R-:W-:Y:S01]  /*b040*/  ISETP.GE.AND P4, PT, R4, R91, PT ;  /* 0x0000005b0400720c */ /* 0x000fe20003f86270 */
[----:B------:R-:W-:Y:S01]  /*b050*/  HMMA.16816.F32.BF16 R36, R20, R14, R36 ;  /* 0x0000000e1424723c */ /* 0x000fe20000041824 */
[----:B------:R-:W-:-:S02]  /*b060*/  VIADD R14, R2, 0x10 ;  /* 0x00000010020e7836 */ /* 0x000fc40000000000 */
[CC--:B--2---:R-:W-:Y:S01]  /*b070*/  FFMA.FTZ R46, R3.reuse, R5.reuse, R48 ;  /* 0x00000005032e7223 */ /* 0x0c4fe20000010030 */
[-C--:B------:R-:W-:Y:S01]  /*b080*/  ISETP.GE.AND P1, PT, R4, R104.reuse, PT ;  /* 0x000000680400720c */ /* 0x080fe20003f26270 */
[----:B------:R-:W-:Y:S01]  /*b090*/  FFMA.FTZ R18, R3, R5, R50 ;  /* 0x0000000503127223 */ /* 0x000fe20000010032 */
[C---:B------:R-:W-:Y:S01]  /*b0a0*/  VIADD R5, R2.reuse, 0x18 ;  /* 0x0000001802057836 */ /* 0x040fe20000000000 */
[----:B------:R-:W-:Y:S01]  /*b0b0*/  FSEL R48, R53, -INF , !P4 ;  /* 0xff80000035307808 */ /* 0x000fe20006000000 */
[----:B------:R-:W-:Y:S01]  /*b0c0*/  VIADD R4, R2, 0x19 ;  /* 0x0000001902047836 */ /* 0x000fe20000000000 */
[----:B---3--:R-:W-:Y:S01]  /*b0d0*/  HMMA.16816.F32.BF16 R32, R20, R8, R32 ;  /* 0x000000081420723c */ /* 0x008fe20000041820 */
[----:B------:R-:W-:Y:S01]  /*b0e0*/  ISETP.GE.AND P2, PT, R14, R91, PT ;  /* 0x0000005b0e00720c */ /* 0x000fe20003f46270 */
[----:B------:R-:W-:Y:S01]  /*b0f0*/  VIADD R9, R2, 0x28 ;  /* 0x0000002802097836 */ /* 0x000fe20000000000 */
[----:B------:R-:W-:Y:S02]  /*b100*/  ISETP.GE.AND P4, PT, R14, R104, PT ;  /* 0x000000680e00720c */ /* 0x000fe40003f86270 */
[----:B------:R-:W-:-:S02]  /*b110*/  FSEL R24, R24, -INF , !P1 ;  /* 0xff80000018187808 */ /* 0x000fc40004800000 */
[----:B------:R-:W-:Y:S01]  /*b120*/  FSEL R46, R46, -INF , !P0 ;  /* 0xff8000002e2e7808 */ /* 0x000fe20004000000 */
[----:B------:R-:W-:Y:S01]  /*b130*/  HMMA.16816.F32.BF16 R28, R20, R10, R28 ;  /* 0x0000000a141c723c */ /* 0x000fe2000004181c */
[----:B------:R-:W-:Y:S01]  /*b140*/  VIADD R22, R2, 0x9 ;  /* 0x0000000902167836 */ /* 0x000fe20000000000 */
[----:B------:R-:W-:Y:S02]  /*b150*/  I2FP.F32.U32 R14, R14 ;  /* 0x0000000e000e7245 */ /* 0x000fe40000201000 */
[-C--:B------:R-:W-:Y:S02]  /*b160*/  ISETP.GE.AND P1, PT, R6, R91.reuse, PT ;  /* 0x0000005b0600720c */ /* 0x080fe40003f26270 */
[C---:B------:R-:W-:Y:S01]  /*b170*/  ISETP.GE.AND P3, PT, R22.reuse, R91, PT ;  /* 0x0000005b1600720c */ /* 0x040fe20003f66270 */
[C---:B------:R-:W-:Y:S01]  /*b180*/  FFMA.FTZ R20, R3.reuse, R14, R40 ;  /* 0x0000000e03147223 */ /* 0x040fe20000010028 */
[----:B------:R-:W-:Y:S01]  /*b190*/  ISETP.GE.AND P5, PT, R22, R104, PT ;  /* 0x000000681600720c */ /* 0x000fe20003fa6270 */
[----:B------:R-:W-:Y:S01]  /*b1a0*/  FFMA.FTZ R14, R3, R14, R42 ;  /* 0x0000000e030e7223 */ /* 0x000fe2000001002a */
[----:B------:R-:W-:-:S02]  /*b1b0*/  I2FP.F32.U32 R22, R22 ;  /* 0x0000001600167245 */ /* 0x000fc40000201000 */
[----:B------:R-:W-:Y:S02]  /*b1c0*/  ISETP.GE.AND P0, PT, R6, R104, PT ;  /* 0x000000680600720c */ /* 0x000fe40003f06270 */
[----:B------:R-:W-:Y:S01]  /*b1d0*/  FSEL R18, R18, -INF , !P6 ;  /* 0xff80000012127808 */ /* 0x000fe20007000000 */
[C---:B------:R-:W-:Y:S01]  /*b1e0*/  FFMA.FTZ R26, R3.reuse, R22, R49 ;  /* 0x00000016031a7223 */ /* 0x040fe20000010031 */
[----:B------:R-:W-:Y:S01]  /*b1f0*/  I2FP.F32.U32 R6, R6 ;  /* 0x0000000600067245 */ /* 0x000fe20000201000 */
[----:B------:R-:W-:Y:S01]  /*b200*/  FFMA.FTZ R22, R3, R22, R51 ;  /* 0x0000001603167223 */ /* 0x000fe20000010033 */
[----:B------:R-:W-:Y:S02]  /*b210*/  ISETP.GE.AND P6, PT, R5, R91, PT ;  /* 0x0000005b0500720c */ /* 0x000fe40003fc6270 */
[----:B------:R-:W-:Y:S01]  /*b220*/  FSEL R26, R26, -INF , !P3 ;  /* 0xff8000001a1a7808 */ /* 0x000fe20005800000 */
[----:B------:R-:W-:Y:S01]  /*b230*/  FFMA.FTZ R10, R3, R6, R41 ;  /* 0x00000006030a7223 */ /* 0x000fe20000010029 */
[----:B------:R-:W-:Y:S01]  /*b240*/  ISETP.GE.AND P3, PT, R5, R104, PT ;  /* 0x000000680500720c */ /* 0x000fe20003f66270 */
[----:B------:R-:W-:Y:S01]  /*b250*/  FFMA.FTZ R6, R3, R6, R43 ;  /* 0x0000000603067223 */ /* 0x000fe2000001002b */
[----:B------:R-:W-:-:S02]  /*b260*/  I2FP.F32.U32 R5, R5 ;  /* 0x0000000500057245 */ /* 0x000fc40000201000 */
[----:B------:R-:W-:Y:S02]  /*b270*/  FSEL R22, R22, -INF , !P5 ;  /* 0xff80000016167808 */ /* 0x000fe40006800000 */
[----:B------:R-:W-:Y:S01]  /*b280*/  FSEL R20, R20, -INF , !P2 ;  /* 0xff80000014147808 */ /* 0x000fe20005000000 */
[CC--:B------:R-:W-:Y:S01]  /*b290*/  FFMA.FTZ R8, R3.reuse, R5.reuse, R36 ;  /* 0x0000000503087223 */ /* 0x0c0fe20000010024 */
[----:B------:R-:W-:Y:S01]  /*b2a0*/  FFMA.FTZ R12, R3, R5, R38 ;  /* 0x00000005030c7223 */ /* 0x000fe20000010026 */
[----:B------:R-:W-:Y:S01]  /*b2b0*/  VIADD R5, R2, 0x20 ;  /* 0x0000002002057836 */ /* 0x000fe20000000000 */
[----:B------:R-:W-:Y:S01]  /*b2c0*/  ISETP.GE.AND P5, PT, R4, R91, PT ;  /* 0x0000005b0400720c */ /* 0x000fe20003fa6270 */
[----:B------:R-:W-:Y:S01]  /*b2d0*/  VIADD R36, R2, 0x21 ;  /* 0x0000002102247836 */ /* 0x000fe20000000000 */
[----:B------:R-:W-:Y:S02]  /*b2e0*/  ISETP.GE.AND P2, PT, R4, R104, PT ;  /* 0x000000680400720c */ /* 0x000fe40003f46270 */
[----:B------:R-:W-:-:S02]  /*b2f0*/  I2FP.F32.U32 R4, R4 ;  /* 0x0000000400047245 */ /* 0x000fc40000201000 */
[----:B------:R-:W-:Y:S02]  /*b300*/  FSEL R14, R14, -INF , !P4 ;  /* 0xff8000000e0e7808 */ /* 0x000fe40006000000 */
[----:B------:R-:W-:Y:S01]  /*b310*/  FSEL R10, R10, -INF , !P1 ;  /* 0xff8000000a0a7808 */ /* 0x000fe20004800000 */
[CC--:B------:R-:W-:Y:S01]  /*b320*/  FFMA.FTZ R16, R3.reuse, R4.reuse, R37 ;  /* 0x0000000403107223 */ /* 0x0c0fe20000010025 */
[----:B------:R-:W-:Y:S01]  /*b330*/  FSEL R6, R6, -INF , !P0 ;  /* 0xff80000006067808 */ /* 0x000fe20004000000 */
[----:B------:R-:W-:Y:S01]  /*b340*/  FFMA.FTZ R4, R3, R4, R39 ;  /* 0x0000000403047223 */ /* 0x000fe20000010027 */
        /* <DEDUP_REMOVED lines=11> */
[----:B------:R-:W-:Y:S01]  /*b400*/  VIADD R5, R2, 0x30 ;  /* 0x0000003002057836 */ /* 0x000fe20000000000 */
[----:B------:R-:W-:Y:S01]  /*b410*/  FSEL R16, R16, -INF , !P5 ;  /* 0xff80000010107808 */ /* 0x000fe20006800000 */
[----:B------:R-:W-:Y:S01]  /*b420*/  FFMA.FTZ R35, R3, R36, R35 ;  /* 0x0000002403237223 */ /* 0x000fe20000010023 */
[----:B------:R-:W-:-:S02]  /*b430*/  ISETP.GE.AND P3, PT, R9, R91, PT ;  /* 0x0000005b0900720c */ /* 0x000fc40003f66270 */
[-C--:B------:R-:W-:Y:S02]  /*b440*/  ISETP.GE.AND P5, PT, R9, R104.reuse, PT ;  /* 0x000000680900720c */ /* 0x080fe40003fa6270 */
[----:B------:R-:W-:Y:S02]  /*b450*/  I2FP.F32.U32 R9, R9 ;  /* 0x0000000900097245 */ /* 0x000fe40000201000 */
[----:B------:R-:W-:Y:S02]  /*b460*/  FSEL R98, R34, -INF , !P1 ;  /* 0xff80000022627808 */ /* 0x000fe40004800000 */
[----:B------:R-:W-:Y:S01]  /*b470*/  FSEL R99, R33, -INF , !P0 ;  /* 0xff80000021637808 */ /* 0x000fe20004000000 */
[----:B------:R-:W-:Y:S01]  /*b480*/  FFMA.FTZ R28, R3, R9, R28 ;  /* 0x00000009031c7223 */ /* 0x000fe2000001001c */
[----:B------:R-:W-:Y:S01]  /*b490*/  ISETP.GE.AND P1, PT, R5, R91, PT ;  /* 0x0000005b0500720c */ /* 0x000fe20003f26270 */
[----:B------:R-:W-:Y:S01]  /*b4a0*/  FFMA.FTZ R30, R3, R9, R30 ;  /* 0x00000009031e7223 */ /* 0x000fe2000001001e */
[----:B------:R-:W-:-:S02]  /*b4b0*/  ISETP.GE.AND P0, PT, R5, R104, PT ;  /* 0x000000680500720c */ /* 0x000fc40003f06270 */
[----:B------:R-:W-:Y:S02]  /*b4c0*/  I2FP.F32.U32 R5, R5 ;  /* 0x0000000500057245 */ /* 0x000fe40000201000 */
[----:B------:R-:W-:Y:S02]  /*b4d0*/  FSEL R100, R32, -INF , !P4 ;  /* 0xff80000020647808 */ /* 0x000fe40006000000 */
[----:B------:R-:W-:Y:S01]  /*b4e0*/  I2FP.F32.U32 R32, R7 ;  /* 0x0000000700207245 */ /* 0x000fe20000201000 */
[CC--:B------:R-:W-:Y:S01]  /*b4f0*/  FFMA.FTZ R82, R3.reuse, R5.reuse, R82 ;  /* 0x0000000503527223 */ /* 0x0c0fe20000010052 */
[----:B------:R-:W-:Y:S01]  /*b500*/  FFMA.FTZ R80, R3, R5, R80 ;  /* 0x0000000503507223 */ /* 0x000fe20000010050 */
[----:B------:R-:W-:Y:S02]  /*b510*/  FSEL R112, R35, -INF , !P6 ;  /* 0xff80000023707808 */ /* 0x000fe40007000000 */
[----:B------:R-:W-:Y:S01]  /*b520*/  FSEL R138, R28, -INF , !P3 ;  /* 0xff8000001c8a7808 */ /* 0x000fe20005800000 */
[CC--:B------:R-:W-:Y:S01]  /*b530*/  FFMA.FTZ R29, R3.reuse, R32.reuse, R29 ;  /* 0x00000020031d7223 */ /* 0x0c0fe2000001001d */
[----:B------:R-:W-:Y:S01]  /*b540*/  FSEL R4, R4, -INF , !P2 ;  /* 0xff80000004047808 */ /* 0x000fe20005000000 */
[----:B------:R-:W-:Y:S01]  /*b550*/  FFMA.FTZ R31, R3, R32, R31 ;  /* 0x00000020031f7223 */ /* 0x000fe2000001001f */
[C---:B------:R-:W-:Y:S01]  /*b560*/  ISETP.GE.AND P6, PT, R2.reuse, R91, PT ;  /* 0x0000005b0200720c */ /* 0x040fe20003fc6270 */
[C---:B------:R-:W-:Y:S01]  /*b570*/  VIADD R28, R2.reuse, 0x31 ;  /* 0x00000031021c7836 */ /* 0x040fe20000000000 */
[----:B------:R-:W-:-:S02]  /*b580*/  ISETP.GE.AND P3, PT, R2, R104, PT ;  /* 0x000000680200720c */ /* 0x000fc40003f66270 */
[----:B------:R-:W-:Y:S01]  /*b590*/  I2FP.F32.U32 R5, R2 ;  /* 0x0000000200057245 */ /* 0x000fe20000201000 */
[----:B------:R-:W-:Y:S01]  /*b5a0*/  VIADD R2, R2, 0x39 ;  /* 0x0000003902027836 */ /* 0x000fe20000000000 */
[----:B------:R-:W-:Y:S02]  /*b5b0*/  FSEL R102, R30, -INF , !P5 ;  /* 0xff8000001e667808 */ /* 0x000fe40006800000 */
[----:B------:R-:W-:Y:S01]  /*b5c0*/  ISETP.GE.AND P2, PT, R7, R91, PT ;  /* 0x0000005b0700720c */ /* 0x000fe20003f46270 */
[-C--:B------:R-:W-:Y:S01]  /*b5d0*/  FFMA.FTZ R34, R3, R5.reuse, R52 ;  /* 0x0000000503227223 */ /* 0x080fe20000010034 */
[----:B------:R-:W-:Y:S01]  /*b5e0*/  ISETP.GE.AND P4, PT, R7, R104, PT ;  /* 0x000000680700720c */ /* 0x000fe20003f86270 */
[----:B------:R-:W-:Y:S01]  /*b5f0*/  FFMA.FTZ R32, R3, R5, R54 ;  /* 0x0000000503207223 */ /* 0x000fe20000010036 */
[----:B------:R-:W-:Y:S02]  /*b600*/  FSEL R30, R82, -INF , !P0 ;  /* 0xff800000521e7808 */ /* 0x000fe40004000000 */
[----:B------:R-:W-:-:S02]  /*b610*/  ISETP.NE.AND P0, PT, R89, 0x1, PT ;  /* 0x000000015900780c */ /* 0x000fc40003f05270 */
[----:B------:R-:W-:Y:S02]  /*b620*/  FSEL R136, R29, -INF , !P2 ;  /* 0xff8000001d887808 */ /* 0x000fe40005000000 */
        /* <DEDUP_REMOVED lines=13> */
[----:B------:R-:W-:-:S02]  /*b700*/  FSEL R32, R32, -INF , !P3 ;  /* 0xff80000020207808 */ /* 0x000fc40005800000 */
        /* <DEDUP_REMOVED lines=17> */
.L_x_4678:
        /* <DEDUP_REMOVED lines=60> */
.L_x_4679:
        /* <DEDUP_REMOVED lines=39> */
.L_x_4677:
[----:B------:R-:W-:Y:S01]  /*be50*/  FMNMX3.FTZ R5, R34, R48, R46, !PT ;  /* 0x0000003022057276 */ /* 0x000fe2000781002e */
        /* <DEDUP_REMOVED lines=10> */
[----:B-1----:R-:W-:Y:S02]  /*bf00*/  FMNMX3.FTZ R38, R5, R136, R108, !PT ;  /* 0x0000008805267276 */ /* 0x002fe4000781006c */
[----:B------:R-:W-:-:S02]  /*bf10*/  FMNMX3.FTZ R9, R9, R110, R30, !PT ;  /* 0x0000006e09097276 */ /* 0x000fc4000781001e */
[----:B------:R-:W-:Y:S02]  /*bf20*/  FMNMX3.FTZ R38, R38, R134, R107, !PT ;  /* 0x0000008626267276 */ /* 0x000fe4000781006b */
[----:B------:R-:W-:Y:S02]  /*bf30*/  FMNMX3.FTZ R9, R9, R29, R92, !PT ;  /* 0x0000001d09097276 */ /* 0x000fe4000781005c */
[----:B------:R-:W-:Y:S02]  /*bf40*/  FMNMX.FTZ R38, R109, R38, !PT ;  /* 0x000000266d267209 */ /* 0x000fe40007810000 */
[----:B------:R-:W-:Y:S02]  /*bf50*/  FMNMX.FTZ R9, R28, R9, !PT ;  /* 0x000000091c097209 */ /* 0x000fe40007810000 */
[----:B------:R-:W-:Y:S01]  /*bf60*/  IADD3 R113, PT, PT, R0, R47, RZ ;  /* 0x0000002f00717210 */ /* 0x000fe20007ffe0ff */
[----:B------:R-:W1:Y:S01]  /*bf70*/  SHFL.BFLY PT, R7, R38, 0x2, 0x1f ;  /* 0x0c401f0026077f89 */ /* 0x000e6200000e0000 */
        /* <DEDUP_REMOVED lines=29> */
[----:B------:R-:W-:Y:S01]  /*c150*/  MUFU.EX2 R35, R35 ;  /* 0x0000002300237308 */ /* 0x000fe20000000800 */
[--C-:B------:R-:W-:Y:S01]  /*c160*/  FFMA.FTZ R97, R20, UR5, -R111.reuse ;  /* 0x0000000514617c23 */ /* 0x100fe2000801086f */
[----:B------:R-:W-:Y:S01]  /*c170*/  FFMA.FTZ R22, R16, UR5, -R111 ;  /* 0x0000000510167c23 */ /* 0x000fe2000801086f */
[--C-:B------:R-:W-:Y:S01]  /*c180*/  FFMA.FTZ R25, R14, UR5, -R31.reuse ;  /* 0x000000050e197c23 */ /* 0x100fe2000801081f */
[----:B------:R-:W1:Y:S01]  /*c190*/  MUFU.EX2 R34, R34 ;  /* 0x0000002200227308 */ /* 0x000e620000000800 */
[--C-:B------:R-:W-:Y:S01]  /*c1a0*/  FFMA.FTZ R24, R6, UR5, -R31.reuse ;  /* 0x0000000506187c23 */ /* 0x100fe2000801081f */
[--C-:B------:R-:W-:Y:S01]  /*c1b0*/  FFMA.FTZ R21, R12, UR5, -R31.reuse ;  /* 0x000000050c157c23 */ /* 0x100fe2000801081f */
[----:B------:R-:W-:Y:S01]  /*c1c0*/  FFMA.FTZ R20, R4, UR5, -R31 ;  /* 0x0000000504147c23 */ /* 0x000fe2000801081f */
[----:B------:R-:W-:Y:S01]  /*c1d0*/  MUFU.EX2 R33, R33 ;  /* 0x0000002100217308 */ /* 0x000fe20000000800 */
[----:B------:R-:W-:Y:S01]  /*c1e0*/  LDSM.16.MT88.4 R48, [R27+0x6000] ;  /* 0x006000001b30783b */ /* 0x000fe20000004200 */
[--C-:B------:R-:W-:Y:S01]  /*c1f0*/  FFMA.FTZ R106, R100, UR5, -R111.reuse ;  /* 0x00000005646a7c23 */ /* 0x100fe2000801086f */
[----:B------:R-:W-:Y:S01]  /*c200*/  FFMA.FTZ R105, R99, UR5, -R111 ;  /* 0x0000000563697c23 */ /* 0x000fe2000801086f */
[----:B------:R2:W3:Y:S01]  /*c210*/  MUFU.EX2 R32, R26 ;  /* 0x0000001a00207308 */ /* 0x0004e20000000800 */
[----:B------:R-:W-:Y:S01]  /*c220*/  LDSM.16.MT88.4 R12, [R113+0x7400] ;  /* 0x00740000710c783b */ /* 0x000fe20000004200 */
[----:B------:R-:W-:Y:S01]  /*c230*/  FFMA.FTZ R103, R98, UR5, -R31 ;  /* 0x0000000562677c23 */ /* 0x000fe2000801081f */
[--C-:B------:R-:W-:Y:S01]  /*c240*/  FFMA.FTZ R101, R138, UR5, -R111.reuse ;  /* 0x000000058a657c23 */ /* 0x100fe2000801086f */
[----:B------:R-:W-:Y:S01]  /*c250*/  MUFU.EX2 R96, R96 ;  /* 0x0000006000607308 */ /* 0x000fe20000000800 */
[----:B------:R-:W-:Y:S01]  /*c260*/  LDSM.16.MT88.4 R16, [R27+0x6400] ;  /* 0x006400001b10783b */ /* 0x000fe20000004200 */
[----:B-1----:R-:W-:Y:S01]  /*c270*/  F2FP.BF16.F32.PACK_AB R80, R34, R35 ;  /* 0x000000232250723e */ /* 0x002fe200000010ff */
[----:B------:R-:W-:Y:S01]  /*c280*/  FFMA.FTZ R100, R136, UR5, -R111 ;  /* 0x0000000588647c23 */ /* 0x000fe2000801086f */
[----:B------:R-:W1:Y:S01]  /*c290*/  MUFU.EX2 R95, R95 ;  /* 0x0000005f005f7308 */ /* 0x000e620000000800 */
[--C-:B------:R-:W-:Y:S01]  /*c2a0*/  FFMA.FTZ R99, R102, UR5, -R31.reuse ;  /* 0x0000000566637c23 */ /* 0x100fe2000801081f */
[--C-:B------:R-:W-:Y:S01]  /*c2b0*/  FFMA.FTZ R98, R110, UR5, -R31.reuse ;  /* 0x000000056e627c23 */ /* 0x100fe2000801081f */
[----:B------:R-:W-:Y:S01]  /*c2c0*/  FFMA.FTZ R112, R112, UR5, -R31 ;  /* 0x0000000570707c23 */ /* 0x000fe2000801081f */
[----:B------:R-:W-:Y:S01]  /*c2d0*/  MUFU.EX2 R94, R94 ;  /* 0x0000005e005e7308 */ /* 0x000fe20000000800 */
[--C-:B------:R-:W-:Y:S01]  /*c2e0*/  FFMA.FTZ R108, R108, UR5, -R111.reuse ;  /* 0x000000056c6c7c23 */ /* 0x100fe2000801086f */
[--C-:B--2---:R-:W-:Y:S01]  /*c2f0*/  FFMA.FTZ R26, R10, UR5, -R111.reuse ;  /* 0x000000050a1a7c23 */ /* 0x104fe2000801086f */
[----:B---3--:R-:W-:Y:S01]  /*c300*/  F2FP.BF16.F32.PACK_AB R82, R32, R33 ;  /* 0x000000212052723e */ /* 0x008fe200000010ff */
[----:B------:R-:W2:Y:S01]  /*c310*/  MUFU.EX2 R93, R93 ;  /* 0x0000005d005d7308 */ /* 0x000ea20000000800 */
[----:B------:R-:W3:Y:S01]  /*c320*/  LDSM.16.MT88.4 R8, [R113+0x6400] ;  /* 0x006400007108783b */ /* 0x000ee20000004200 */
[--C-:B------:R-:W-:Y:S01]  /*c330*/  FFMA.FTZ R107, R107, UR5, -R111.reuse ;  /* 0x000000056b6b7c23 */ /* 0x100fe2000801086f */
[--C-:B------:R-:W-:Y:S01]  /*c340*/  FFMA.FTZ R134, R134, UR5, -R111.reuse ;  /* 0x0000000586867c23 */ /* 0x100fe2000801086f */
[----:B------:R-:W-:Y:S01]  /*c350*/  MUFU.EX2 R97, R97 ;  /* 0x0000006100617308 */ /* 0x000fe20000000800 */
[----:B------:R-:W-:Y:S01]  /*c360*/  FFMA.FTZ R109, R109, UR5, -R111 ;  /* 0x000000056d6d7c23 */ /* 0x000fe2000801086f */
[----:B-1----:R-:W-:Y:S01]  /*c370*/  F2FP.BF16.F32.PACK_AB R81, R95, R96 ;  /* 0x000000605f51723e */ /* 0x002fe200000010ff */
[----:B------:R-:W-:Y:S01]  /*c380*/  FFMA.FTZ R92, R92, UR5, -R31 ;  /* 0x000000055c5c7c23 */ /* 0x000fe2000801081f */
[----:B------:R-:W1:Y:S01]  /*c390*/  MUFU.EX2 R26, R26 ;  /* 0x0000001a001a7308 */ /* 0x000e620000000800 */
[----:B------:R-:W-:-:S03]  /*c3a0*/  FADD.FTZ R95, R96, R95 ;  /* 0x0000005f605f7221 */ /* 0x000fc60000010000 */
[----:B------:R-:W-:Y:S01]  /*c3b0*/  MUFU.EX2 R23, R23 ;  /* 0x0000001700177308 */ /* 0x000fe20000000800 */
[----:B--2---:R-:W-:Y:S01]  /*c3c0*/  F2FP.BF16.F32.PACK_AB R83, R93, R94 ;  /* 0x0000005e5d53723e */ /* 0x004fe200000010ff */
[----:B------:R-:W-:Y:S02]  /*c3d0*/  FADD.FTZ R94, R94, R95 ;  /* 0x0000005f5e5e7221 */ /* 0x000fe40000010000 */
[----:B------:R-:W2:Y:S04]  /*c3e0*/  MUFU.EX2 R22, R22 ;  /* 0x0000001600167308 */ /* 0x000ea80000000800 */
[----:B------:R-:W-:Y:S01]  /*c3f0*/  MUFU.EX2 R25, R25 ;  /* 0x0000001900197308 */ /* 0x000fe20000000800 */
[----:B------:R-:W-:Y:S01]  /*c400*/  HMMA.16816.F32.BF16 R36, R80, R40, RZ ;  /* 0x000000285024723c */ /* 0x000fe200000418ff */
[----:B-1----:R-:W-:-:S02]  /*c410*/  F2FP.BF16.F32.PACK_AB R4, R26, R97 ;  /* 0x000000611a04723e */ /* 0x002fc400000010ff */
[----:B------:R-:W1:Y:S04]  /*c420*/  MUFU.EX2 R24, R24 ;  /* 0x0000001800187308 */ /* 0x000e680000000800 */
[----:B------:R-:W-:Y:S01]  /*c430*/  MUFU.EX2 R21, R21 ;  /* 0x0000001500157308 */ /* 0x000fe20000000800 */
[C---:B------:R-:W-:Y:S01]  /*c440*/  HMMA.16816.F32.BF16 R40, R80.reuse, R42, RZ ;  /* 0x0000002a5028723c */ /* 0x040fe200000418ff */
[----:B--2---:R-:W-:Y:S02]  /*c450*/  F2FP.BF16.F32.PACK_AB R6, R22, R23 ;  /* 0x000000171606723e */ /* 0x004fe400000010ff */
[----:B------:R-:W2:Y:S04]  /*c460*/  MUFU.EX2 R20, R20 ;  /* 0x0000001400147308 */ /* 0x000ea80000000800 */
[----:B------:R-:W-:Y:S01]  /*c470*/  MUFU.EX2 R106, R106 ;  /* 0x0000006a006a7308 */ /* 0x000fe20000000800 */
[----:B------:R-:W-:Y:S01]  /*c480*/  HMMA.16816.F32.BF16 R60, R80, R64, RZ ;  /* 0x00000040503c723c */ /* 0x000fe200000418ff */
[----:B-1----:R-:W-:-:S02]  /*c490*/  F2FP.BF16.F32.PACK_AB R5, R24, R25 ;  /* 0x000000191805723e */ /* 0x002fc400000010ff */
[----:B------:R-:W1:Y:S04]  /*c4a0*/  MUFU.EX2 R105, R105 ;  /* 0x0000006900697308 */ /* 0x000e680000000800 */
[----:B------:R-:W-:Y:S01]  /*c4b0*/  MUFU.EX2 R101, R101 ;  /* 0x0000006500657308 */ /* 0x000fe20000000800 */
[----:B------:R-:W-:Y:S01]  /*c4c0*/  HMMA.16816.F32.BF16 R64, R80, R66, RZ ;  /* 0x000000425040723c */ /* 0x000fe200000418ff */
[----:B--2---:R-:W-:Y:S02]  /*c4d0*/  F2FP.BF16.F32.PACK_AB R7, R20, R21 ;  /* 0x000000151407723e */ /* 0x004fe400000010ff */
[----:B------:R-:W-:Y:S04]  /*c4e0*/  MUFU.EX2 R100, R100 ;  /* 0x0000006400647308 */ /* 0x000fe80000000800 */
[----:B------:R-:W-:Y:S01]  /*c4f0*/  MUFU.EX2 R103, R103 ;  /* 0x0000006700677308 */ /* 0x000fe20000000800 */
[C---:B---3--:R-:W-:Y:S03]  /*c500*/  HMMA.16816.F32.BF16 R36, R4.reuse, R8, R36 ;  /* 0x000000080424723c */ /* 0x048fe60000041824 */
[----:B------:R-:W2:Y:S04]  /*c510*/  MUFU.EX2 R102, R112 ;  /* 0x0000007000667308 */ /* 0x000ea80000000800 */
[----:B------:R-:W-:Y:S01]  /*c520*/  MUFU.EX2 R99, R99 ;  /* 0x0000006300637308 */ /* 0x000fe20000000800 */
[----:B------:R-:W-:Y:S01]  /*c530*/  HMMA.16816.F32.BF16 R40, R4, R10, R40 ;  /* 0x0000000a0428723c */ /* 0x000fe20000041828 */
[----:B------:R-:W3:Y:S02]  /*c540*/  LDSM.16.MT88.4 R8, [R27+0x7400] ;  /* 0x007400001b08783b */ /* 0x000ee40000004200 */
[----:B------:R-:W4:Y:S04]  /*c550*/  MUFU.EX2 R98, R98 ;  /* 0x0000006200627308 */ /* 0x000f280000000800 */
[----:B------:R-:W-:Y:S01]  /*c560*/  MUFU.EX2 R108, R108 ;  /* 0x0000006c006c7308 */ /* 0x000fe20000000800 */
[C---:B------:R-:W-:Y:S03]  /*c570*/  HMMA.16816.F32.BF16 R44, R80.reuse, R48, RZ ;  /* 0x00000030502c723c */ /* 0x040fe600000418ff */
[----:B------:R-:W-:Y:S04]  /*c580*/  MUFU.EX2 R111, R134 ;  /* 0x00000086006f7308 */ /* 0x000fe80000000800 */
[----:B------:R-:W-:Y:S01]  /*c590*/  MUFU.EX2 R107, R107 ;  /* 0x0000006b006b7308 */ /* 0x000fe20000000800 */
[C---:B------:R-:W-:Y:S08]  /*c5a0*/  HMMA.16816.F32.BF16 R52, R80.reuse, R56, RZ ;  /* 0x000000385034723c */ /* 0x040ff000000418ff */
        /* <DEDUP_REMOVED lines=9> */
[----:B------:R-:W5:Y:S07]  /*c640*/  LDSM.16.MT88.4 R12, [R113+0x8400] ;  /* 0x00840000710c783b */ /* 0x000f6e0000004200 */
[C---:B------:R-:W-:Y:S08]  /*c650*/  HMMA.16816.F32.BF16 R44, R4.reuse, R16, R44 ;  /* 0x00000010042c723c */ /* 0x040ff0000004182c */
[----:B------:R-:W-:Y:S01]  /*c660*/  HMMA.16816.F32.BF16 R48, R4, R18, R48 ;  /* 0x000000120430723c */ /* 0x000fe20000041830 */
[----:B------:R-:W-:Y:S07]  /*c670*/  LDSM.16.MT88.4 R16, [R113+0x6c00] ;  /* 0x006c00007110783b */ /* 0x000fee0000004200 */
[C---:B---3--:R-:W-:Y:S08]  /*c680*/  HMMA.16816.F32.BF16 R76, R80.reuse, R8, RZ ;  /* 0x00000008504c723c */ /* 0x048ff000000418ff */
[----:B------:R-:W-:Y:S01]  /*c690*/  HMMA.16816.F32.BF16 R80, R80, R10, RZ ;  /* 0x0000000a5050723c */ /* 0x000fe200000418ff */
[----:B------:R-:W3:Y:S07]  /*c6a0*/  LDSM.16.MT88.4 R8, [R27+0x8400] ;  /* 0x008400001b08783b */ /* 0x000eee0000004200 */
[C---:B-----5:R-:W-:Y:S08]  /*c6b0*/  HMMA.16816.F32.BF16 R68, R4.reuse, R12, R68 ;  /* 0x0000000c0444723c */ /* 0x060ff00000041844 */
[C---:B------:R-:W-:Y:S01]  /*c6c0*/  HMMA.16816.F32.BF16 R72, R4.reuse, R14, R72 ;  /* 0x0000000e0448723c */ /* 0x040fe20000041848 */
[----:B------:R-:W-:Y:S07]  /*c6d0*/  LDSM.16.MT88.4 R12, [R27+0x6c00] ;  /* 0x006c00001b0c783b */ /* 0x000fee0000004200 */
[C---:B---3--:R-:W-:Y:S08]  /*c6e0*/  HMMA.16816.F32.BF16 R76, R4.reuse, R8, R76 ;  /* 0x00000008044c723c */ /* 0x048ff0000004184c */
[----:B------:R-:W-:Y:S01]  /*c6f0*/  HMMA.16816.F32.BF16 R80, R4, R10, R80 ;  /* 0x0000000a0450723c */ /* 0x000fe20000041850 */
[----:B------:R-:W3:Y:S01]  /*c700*/  LDSM.16.MT88.4 R8, [R113+0x6800] ;  /* 0x006800007108783b */ /* 0x000ee20000004200 */
[----:B-1----:R-:W-:-:S02]  /*c710*/  F2FP.BF16.F32.PACK_AB R4, R105, R106 ;  /* 0x0000006a6904723e */ /* 0x002fc400000010ff */
[----:B--2---:R-:W-:Y:S02]  /*c720*/  F2FP.BF16.F32.PACK_AB R5, R102, R103 ;  /* 0x000000676605723e */ /* 0x004fe400000010ff */
[----:B------:R-:W-:Y:S02]  /*c730*/  F2FP.BF16.F32.PACK_AB R6, R100, R101 ;  /* 0x000000656406723e */ /* 0x000fe400000010ff */
[----:B----4-:R-:W-:-:S07]  /*c740*/  F2FP.BF16.F32.PACK_AB R7, R98, R99 ;  /* 0x000000636207723e */ /* 0x010fce00000010ff */
        /* <DEDUP_REMOVED lines=16> */
[----:B------:R-:W-:-:S07]  /*c850*/  FFMA.FTZ R8, R28, UR5, -R31 ;  /* 0x000000051c087c23 */ /* 0x000fce000801081f */
[----:B------:R-:W-:Y:S01]  /*c860*/  HMMA.16816.F32.BF16 R80, R4, R10, R80 ;  /* 0x0000000a0450723c */ /* 0x000fe20000041850 */
[----:B------:R-:W-:Y:S01]  /*c870*/  FADD.FTZ R6, R35, R34 ;  /* 0x0000002223067221 */ /* 0x000fe20000010000 */
[--C-:B------:R-:W-:Y:S01]  /*c880*/  FFMA.FTZ R4, R30, UR5, -R31.reuse ;  /* 0x000000051e047c23 */ /* 0x100fe2000801081f */
[----:B------:R-:W-:Y:S01]  /*c890*/  FFMA.FTZ R5, R29, UR5, -R31 ;  /* 0x000000051d057c23 */ /* 0x000fe2000801081f */
[----:B------:R1:W-:Y:S01]  /*c8a0*/  MUFU.EX2 R34, R8 ;  /* 0x0000000800227308 */ /* 0x0003e20000000800 */
[----:B------:R-:W-:-:S03]  /*c8b0*/  FADD.FTZ R33, R33, R6 ;  /* 0x0000000621217221 */ /* 0x000fc60000010000 */
[----:B------:R-:W2:Y:S01]  /*c8c0*/  MUFU.EX2 R30, R109 ;  /* 0x0000006d001e7308 */ /* 0x000ea20000000800 */
[----:B------:R-:W-:Y:S01]  /*c8d0*/  FADD.FTZ R6, R32, R33 ;  /* 0x0000002120067221 */ /* 0x000fe20000010000 */
[----:B------:R-:W-:Y:S02]  /*c8e0*/  FADD.FTZ R32, R93, R94 ;  /* 0x0000005e5d207221 */ /* 0x000fe40000010000 */
[----:B------:R3:W-:Y:S01]  /*c8f0*/  MUFU.EX2 R29, R4 ;  /* 0x00000004001d7308 */ /* 0x0007e20000000800 */
[----:B------:R-:W-:Y:S01]  /*c900*/  FADD.FTZ R97, R97, R6 ;  /* 0x0000000661617221 */ /* 0x000fe20000010000 */
[----:B------:R-:W-:Y:S02]  /*c910*/  FADD.FTZ R25, R25, R32 ;  /* 0x0000002019197221 */ /* 0x000fe40000010000 */
[----:B------:R-:W4:Y:S01]  /*c920*/  MUFU.EX2 R28, R5 ;  /* 0x00000005001c7308 */ /* 0x000f220000000800 */
[----:B------:R-:W-:Y:S01]  /*c930*/  FADD.FTZ R26, R26, R97 ;  /* 0x000000611a1a7221 */ /* 0x000fe20000010000 */
[----:B-1----:R-:W1:Y:S01]  /*c940*/  LDSM.16.MT88.4 R8, [R113+0x7c00] ;  /* 0x007c00007108783b */ /* 0x002e620000004200 */
[----:B------:R-:W-:Y:S01]  /*c950*/  FADD.FTZ R24, R24, R25 ;  /* 0x0000001918187221 */ /* 0x000fe20000010000 */
[----:B------:R-:W5:Y:S01]  /*c960*/  MUFU.EX2 R31, R92 ;  /* 0x0000005c001f7308 */ /* 0x000f620000000800 */
[----:B--2---:R-:W-:-:S02]  /*c970*/  F2FP.BF16.F32.PACK_AB R6, R30, R107 ;  /* 0x0000006b1e06723e */ /* 0x004fc400000010ff */
[----:B------:R-:W-:Y:S01]  /*c980*/  FADD.FTZ R21, R21, R24 ;  /* 0x0000001815157221 */ /* 0x000fe20000010000 */
[----:B---3--:R-:W-:-:S03]  /*c990*/  F2FP.BF16.F32.PACK_AB R4, R111, R108 ;  /* 0x0000006c6f04723e */ /* 0x008fc600000010ff */
[----:B------:R-:W-:Y:S01]  /*c9a0*/  FADD.FTZ R20, R20, R21 ;  /* 0x0000001514147221 */ /* 0x000fe20000010000 */
[----:B----4-:R-:W-:-:S03]  /*c9b0*/  F2FP.BF16.F32.PACK_AB R5, R28, R29 ;  /* 0x0000001d1c05723e */ /* 0x010fc600000010ff */
[----:B------:R-:W-:Y:S01]  /*c9c0*/  FADD.FTZ R103, R103, R20 ;  /* 0x0000001467677221 */ /* 0x000fe20000010000 */
[----:B-----5:R-:W-:-:S03]  /*c9d0*/  F2FP.BF16.F32.PACK_AB R7, R34, R31 ;  /* 0x0000001f2207723e */ /* 0x020fc600000010ff */
        /* <DEDUP_REMOVED lines=9> */
[----:B------:R-:W-:Y:S03]  /*ca70*/  HMMA.16816.F32.BF16 R36, R4, R16, R36 ;  /* 0x000000100424723c */ /* 0x000fe60000041824 */
[----:B------:R-:W-:-:S05]  /*ca80*/  FADD.FTZ R139, R34, R31 ;  /* 0x0000001f228b7221 */ /* 0x000fca0000010000 */
[C---:B-1----:R-:W-:Y:S08]  /*ca90*/  HMMA.16816.F32.BF16 R52, R4.reuse, R8, R52 ;  /* 0x000000080434723c */ /* 0x042ff00000041834 */
[C---:B------:R-:W-:Y:S01]  /*caa0*/  HMMA.16816.F32.BF16 R56, R4.reuse, R10, R56 ;  /* 0x0000000a0438723c */ /* 0x040fe20000041838 */
[----:B------:R-:W1:Y:S07]  /*cab0*/  LDSM.16.MT88.4 R8, [R27+0x8c00] ;  /* 0x008c00001b08783b */ /* 0x000e6e0000004200 */
        /* <DEDUP_REMOVED lines=17> */
[----:B------:R-:W-:Y:S01]  /*cbd0*/  HMMA.16816.F32.BF16 R80, R4, R10, R80 ;  /* 0x0000000a0450723c */ /* 0x000fe20000041850 */
[----:B------:R-:W-:-:S04]  /*cbe0*/  NOP ;  /* 0x0000000000007918 */ /* 0x000fc80000000000 */
[----:B------:R-:W-:-:S15]  /*cbf0*/  @!P0 BRA `(.L_x_4680) ;  /* 0x0000002c00408947 */ /* 0x000fde0003800000 */
        /* <DEDUP_REMOVED lines=68> */
.L_x_4681:
        /* <DEDUP_REMOVED lines=8> */
.L_x_4682:
[----:B------:R-:W1:Y:S01]  /*d0c0*/  LDCU UR4, c[0x0][0x440] ;  /* 0x00008800ff0477ac */ /* 0x000e620008000800 */
[C---:B------:R-:W-:Y:S01]  /*d0d0*/  LEA R4, P3, R123.reuse, R118, 0x1 ;  /* 0x000000767b047211 */ /* 0x040fe200078608ff */
[----:B------:R-:W-:Y:S01]  /*d0e0*/  IMAD.MOV.U32 R88, RZ, RZ, 0x20 ;  /* 0x00000020ff587424 */ /* 0x000fe200078e00ff */
[----:B------:R-:W2:Y:S02]  /*d0f0*/  S2R R152, SR_TID.X ;  /* 0x0000000000987919 */ /* 0x000ea40000002100 */
[----:B------:R-:W-:Y:S02]  /*d100*/  LEA.HI.X R5, R123, R119, R122, 0x1, P3 ;  /* 0x000000777b057211 */ /* 0x000fe400018f0c7a */
[----:B------:R-:W-:-:S04]  /*d110*/  LOP3.LUT P3, RZ, R90, 0x4, RZ, 0xc0, !PT ;  /* 0x000000045aff7812 */ /* 0x000fc8000786c0ff */
[----:B------:R-:W-:-:S05]  /*d120*/  SEL R88, R88, 0xffffffe0, !P3 ;  /* 0xffffffe058587807 */ /* 0x000fca0005800000 */
[--C-:B------:R-:W-:Y:S01]  /*d130*/  IMAD.IADD R90, R115, 0x1, R88.reuse ;  /* 0x00000001735a7824 */ /* 0x100fe200078e0258 */
[----:B-1----:R-:W-:Y:S01]  /*d140*/  ISETP.GE.AND P1, PT, R85, UR4, PT ;  /* 0x0000000455007c0c */ /* 0x002fe2000bf26270 */
[----:B------:R-:W-:Y:S01]  /*d150*/  IMAD.IADD R88, R114, 0x1, R88 ;  /* 0x0000000172587824 */ /* 0x000fe200078e0258 */
        /* <DEDUP_REMOVED lines=38> */
[----:B------:R-:W4:Y:S04]  /*d3c0*/  LDSM.16.M88.4 R16, [R114+0x3000] ;  /* 0x003000007210783b */ /* 0x000f280000000200 */
[----:B-1----:R-:W1:Y:S04]  /*d3d0*/  LDSM.16.M88.4 R4, [R88+0x3400] ;  /* 0x003400005804783b */ /* 0x002e680000000200 */
[----:B------:R-:W5:Y:S04]  /*d3e0*/  LDSM.16.M88.4 R96, [R88+0x3800] ;  /* 0x003800005860783b */ /* 0x000f680000000200 */
[----:B------:R-:W2:Y:S04]  /*d3f0*/  LDSM.16.M88.4 R28, [R88+0x3000] ;  /* 0x00300000581c783b */ /* 0x000ea80000000200 */
[----:B------:R-:W2:Y:S04]  /*d400*/  LDSM.16.M88.4 R100, [R114+0x3c00] ;  /* 0x003c00007264783b */ /* 0x000ea80000000200 */
[----:B------:R-:W0:Y:S01]  /*d410*/  LDGDEPBAR ;  /* 0x00000000000079af */ /* 0x000e220000000000 */
[C---:B---3--:R-:W-:Y:S08]  /*d420*/  HMMA.16816.F32.BF16 R12, R24.reuse, R8, RZ ;  /* 0x00000008180c723c */ /* 0x048ff000000418ff */
[C---:B------:R-:W-:Y:S08]  /*d430*/  HMMA.16816.F32.BF16 R8, R24.reuse, R10, RZ ;  /* 0x0000000a1808723c */ /* 0x040ff000000418ff */
[----:B----4-:R-:W-:Y:S08]  /*d440*/  HMMA.16816.F32.BF16 R20, R24, R16, RZ ;  /* 0x000000101814723c */ /* 0x010ff000000418ff */
[C---:B-1----:R-:W-:Y:S08]  /*d450*/  HMMA.16816.F32.BF16 R12, R92.reuse, R4, R12 ;  /* 0x000000045c0c723c */ /* 0x042ff0000004180c */
[----:B------:R-:W-:Y:S08]  /*d460*/  HMMA.16816.F32.BF16 R8, R92, R6, R8 ;  /* 0x000000065c08723c */ /* 0x000ff00000041808 */
[C---:B------:R-:W-:Y:S08]  /*d470*/  HMMA.16816.F32.BF16 R4, R24.reuse, R32, RZ ;  /* 0x000000201804723c */ /* 0x040ff000000418ff */
[C---:B------:R-:W-:Y:S08]  /*d480*/  HMMA.16816.F32.BF16 R32, R24.reuse, R34, RZ ;  /* 0x000000221820723c */ /* 0x040ff000000418ff */
[----:B------:R-:W-:Y:S08]  /*d490*/  HMMA.16816.F32.BF16 R16, R24, R18, RZ ;  /* 0x000000121810723c */ /* 0x000ff000000418ff */
[C---:B-----5:R-:W-:Y:S08]  /*d4a0*/  HMMA.16816.F32.BF16 R4, R92.reuse, R96, R4 ;  /* 0x000000605c04723c */ /* 0x060ff00000041804 */
[C---:B------:R-:W-:Y:S01]  /*d4b0*/  HMMA.16816.F32.BF16 R32, R92.reuse, R98, R32 ;  /* 0x000000625c20723c */ /* 0x040fe20000041820 */
[----:B------:R-:W1:Y:S07]  /*d4c0*/  LDSM.16.M88.4 R96, [R88+0x3c00] ;  /* 0x003c00005860783b */ /* 0x000e6e0000000200 */
[C---:B--2---:R-:W-:Y:S08]  /*d4d0*/  HMMA.16816.F32.BF16 R20, R92.reuse, R28, R20 ;  /* 0x0000001c5c14723c */ /* 0x044ff00000041814 */
[----:B------:R-:W-:Y:S08]  /*d4e0*/  HMMA.16816.F32.BF16 R16, R92, R30, R16 ;  /* 0x0000001e5c10723c */ /* 0x000ff00000041810 */
[C---:B------:R-:W-:Y:S08]  /*d4f0*/  HMMA.16816.F32.BF16 R28, R24.reuse, R100, RZ ;  /* 0x00000064181c723c */ /* 0x040ff000000418ff */
        /* <DEDUP_REMOVED lines=43> */
[----:B------:R1:W2:Y:S04]  /*d7b0*/  LDSM.16.M88.4 R96, [R90+0x2000] ;  /* 0x002000005a60783b */ /* 0x0002a80000000200 */
[----:B------:R-:W3:Y:S01]  /*d7c0*/  LDSM.16.M88.4 R92, [R88+0x5000] ;  /* 0x00500000585c783b */ /* 0x000ee20000000200 */
[----:B-1----:R-:W-:-:S02]  /*d7d0*/  IMAD.SHL.U32 R90, R89, 0x40, RZ ;  /* 0x00000040595a7824 */ /* 0x002fc400078e00ff */
[C---:B--2---:R-:W-:Y:S08]  /*d7e0*/  HMMA.16816.F32.BF16 R4, R96.reuse, R100, R4 ;  /* 0x000000646004723c */ /* 0x044ff00000041804 */
[C---:B---3--:R-:W-:Y:S08]  /*d7f0*/  HMMA.16816.F32.BF16 R20, R96.reuse, R92, R20 ;  /* 0x0000005c6014723c */ /* 0x048ff00000041814 */
[C---:B------:R-:W-:Y:S01]  /*d800*/  HMMA.16816.F32.BF16 R16, R96.reuse, R94, R16 ;  /* 0x0000005e6010723c */ /* 0x040fe20000041810 */
[----:B------:R-:W1:Y:S07]  /*d810*/  LDSM.16.M88.4 R92, [R88+0x5400] ;  /* 0x00540000585c783b */ /* 0x000e6e0000000200 */
[C---:B------:R-:W-:Y:S08]  /*d820*/  HMMA.16816.F32.BF16 R32, R96.reuse, R102, R32 ;  /* 0x000000666020723c */ /* 0x040ff00000041820 */
[C---:B-1----:R-:W-:Y:S08]  /*d830*/  HMMA.16816.F32.BF16 R12, R96.reuse, R92, R12 ;  /* 0x0000005c600c723c */ /* 0x042ff0000004180c */
[----:B------:R-:W-:Y:S01]  /*d840*/  HMMA.16816.F32.BF16 R8, R96, R94, R8 ;  /* 0x0000005e6008723c */ /* 0x000fe20000041808 */
[----:B------:R-:W1:Y:S01]  /*d850*/  LDSM.16.M88.4 R92, [R88+0x5c00] ;  /* 0x005c0000585c783b */ /* 0x000e620000000200 */
[----:B------:R-:W-:-:S06]  /*d860*/  DEPBAR.LE SB0, 0x0 ;  /* 0x000080000000791a */ /* 0x000fcc0000000000 */
[----:B-1----:R-:W-:Y:S01]  /*d870*/  HMMA.16816.F32.BF16 R28, R96, R92, R28 ;  /* 0x0000005c601c723c */ /* 0x002fe2000004181c */
[----:B------:R-:W-:Y:S01]  /*d880*/  LOP3.LUT R93, R152, 0x3, RZ, 0xc0, !PT ;  /* 0x00000003985d7812 */ /* 0x000fe200078ec0ff */
[----:B------:R-:W-:-:S04]  /*d890*/  VIADD R92, R90, 0xffffffc0 ;  /* 0xffffffc05a5c7836 */ /* 0x000fc80000000000 */
[----:B------:R-:W-:Y:S02]  /*d8a0*/  IMAD R92, R93, 0x2, R92 ;  /* 0x000000025d5c7824 */ /* 0x000fe400078e025c */
[----:B------:R-:W-:Y:S02]  /*d8b0*/  HMMA.16816.F32.BF16 R24, R96, R94, R24 ;  /* 0x0000005e6018723c */ /* 0x000fe40000041818 */
[C---:B------:R-:W-:Y:S02]  /*d8c0*/  VIADD R94, R92.reuse, 0xffffffc0 ;  /* 0xffffffc05c5e7836 */ /* 0x040fe40000000000 */
[----:B------:R-:W-:-:S03]  /*d8d0*/  VIADD R88, R92, 0xffffffc1 ;  /* 0xffffffc15c587836 */ /* 0x000fc60000000000 */
[----:B------:R-:W-:Y:S01]  /*d8e0*/  I2FP.F32.U32 R93, R94 ;  /* 0x0000005e005d7245 */ /* 0x000fe20000201000 */
[----:B------:R-:W-:Y:S01]  /*d8f0*/  BAR.SYNC.DEFER_BLOCKING 0x0 ;  /* 0x0000000000007b1d */ /* 0x000fe20000010000 */
[C---:B------:R-:W-:Y:S02]  /*d900*/  ISETP.GE.AND P3, PT, R94.reuse, R91, PT ;  /* 0x0000005b5e00720c */ /* 0x040fe40003f66270 */
[----:B------:R-:W-:Y:S01]  /*d910*/  ISETP.GE.AND P6, PT, R94, R104, PT ;  /* 0x000000685e00720c */ /* 0x000fe20003fc6270 */
[CC--:B------:R-:W-:Y:S01]  /*d920*/  FFMA.FTZ R20, R3.reuse, R93.reuse, R20 ;  /* 0x0000005d03147223 */ /* 0x0c0fe20000010014 */
[----:B------:R-:W-:Y:S01]  /*d930*/  FFMA.FTZ R93, R3, R93, R22 ;  /* 0x0000005d035d7223 */ /* 0x000fe20000010016 */
[----:B------:R-:W-:-:S03]  /*d940*/  VIADD R22, R92, 0xfffffff8 ;  /* 0xfffffff85c167836 */ /* 0x000fc60000000000 */
[----:B------:R-:W-:Y:S02]  /*d950*/  FSEL R20, R20, -INF , !P3 ;  /* 0xff80000014147808 */ /* 0x000fe40005800000 */
[CC--:B------:R-:W-:Y:S02]  /*d960*/  ISETP.GE.AND P5, PT, R22.reuse, R91.reuse, PT ;  /* 0x0000005b1600720c */ /* 0x0c0fe40003fa6270 */
[----:B------:R-:W-:Y:S02]  /*d970*/  ISETP.GE.AND P4, PT, R22, R104, PT ;  /* 0x000000681600720c */ /* 0x000fe40003f86270 */
[----:B------:R-:W-:Y:S02]  /*d980*/  FSEL R93, R93, -INF , !P6 ;  /* 0xff8000005d5d7808 */ /* 0x000fe40007000000 */
[----:B------:R-:W-:Y:S02]  /*d990*/  I2FP.F32.U32 R22, R22 ;  /* 0x0000001600167245 */ /* 0x000fe40000201000 */
[----:B------:R-:W-:-:S02]  /*d9a0*/  ISETP.GE.AND P3, PT, R88, R91, PT ;  /* 0x0000005b5800720c */ /* 0x000fc40003f66270 */
[----:B------:R-:W-:Y:S01]  /*d9b0*/  ISETP.GE.AND P6, PT, R88, R104, PT ;  /* 0x000000685800720c */ /* 0x000fe20003fc6270 */
[C---:B------:R-:W-:Y:S01]  /*d9c0*/  FFMA.FTZ R24, R3.reuse, R22, R24 ;  /* 0x0000001603187223 */ /* 0x040fe20000010018 */
[----:B------:R-:W-:Y:S01]  /*d9d0*/  I2FP.F32.U32 R88, R88 ;  /* 0x0000005800587245 */ /* 0x000fe20000201000 */
[----:B------:R-:W-:-:S03]  /*d9e0*/  FFMA.FTZ R26, R3, R22, R26 ;  /* 0x00000016031a7223 */ /* 0x000fc6000001001a */
[----:B------:R-:W-:Y:S01]  /*d9f0*/  FSEL R105, R24, -INF , !P5 ;  /* 0xff80000018697808 */ /* 0x000fe20006800000 */
[CC--:B------:R-:W-:Y:S01]  /*da00*/  FFMA.FTZ R22, R3.reuse, R88.reuse, R21 ;  /* 0x0000005803167223 */ /* 0x0c0fe20000010015 */
[----:B------:R-:W-:Y:S01]  /*da10*/  FFMA.FTZ R21, R3, R88, R23 ;  /* 0x0000005803157223 */ /* 0x000fe20000010017 */
[----:B------:R-:W-:Y:S01]  /*da20*/  VIADD R23, R92, 0xffffffc8 ;  /* 0xffffffc85c177836 */ /* 0x000fe20000000000 */
        /* <DEDUP_REMOVED lines=10> */
[----:B------:R-:W-:Y:S01]  /*dad0*/  FFMA.FTZ R23, R3, R23, R18 ;  /* 0x0000001703177223 */ /* 0x000fe20000010012 */
[----:B------:R-:W-:Y:S02]  /*dae0*/  I2FP.F32.U32 R26, R26 ;  /* 0x0000001a001a7245 */ /* 0x000fe40000201000 */
        /* <DEDUP_REMOVED lines=10> */
[----:B------:R-:W-:Y:S02]  /*db90*/  I2FP.F32.U32 R23, R26 ;  /* 0x0000001a00177245 */ /* 0x000fe40000201000 */
[----:B------:R-:W-:Y:S02]  /*dba0*/  I2FP.F32.U32 R24, R24 ;  /* 0x0000001800187245 */ /* 0x000fe40000201000 */
[C---:B------:R-:W-:Y:S01]  /*dbb0*/  ISETP.GE.AND P5, PT, R26.reuse, R91, PT ;  /* 0x0000005b1a00720c */ /* 0x040fe20003fa6270 */
[CC--:B------:R-:W-:Y:S01]  /*dbc0*/  FFMA.FTZ R12, R3.reuse, R23.reuse, R12 ;  /* 0x00000017030c7223 */ /* 0x0c0fe2000001000c */
[C---:B------:R-:W-:Y:S01]  /*dbd0*/  FFMA.FTZ R14, R3.reuse, R23, R14 ;  /* 0x00000017030e7223 */ /* 0x040fe2000001000e */
[C---:B------:R-:W-:Y:S01]  /*dbe0*/  FFMA.FTZ R110, R3.reuse, R24, R13 ;  /* 0x00000018036e7223 */ /* 0x040fe2000001000d */
[----:B------:R-:W-:Y:S01]  /*dbf0*/  ISETP.GE.AND P4, PT, R26, R104, PT ;  /* 0x000000681a00720c */ /* 0x000fe20003f86270 */
[----:B------:R-:W-:Y:S02]  /*dc00*/  VIADD R13, R92, 0xffffffd8 ;  /* 0xffffffd85c0d7836 */ /* 0x000fe40000000000 */
[----:B------:R-:W-:Y:S01]  /*dc10*/  FFMA.FTZ R15, R3, R24, R15 ;  /* 0x00000018030f7223 */ /* 0x000fe2000001000f */
[----:B------:R-:W-:Y:S01]  /*dc20*/  FSEL R112, R12, -INF , !P5 ;  /* 0xff8000000c707808 */ /* 0x000fe20006800000 */
[----:B------:R-:W-:Y:S01]  /*dc30*/  VIADD R12, R92, 0xffffffd9 ;  /* 0xffffffd95c0c7836 */ /* 0x000fe20000000000 */
[----:B------:R-:W-:-:S02]  /*dc40*/  FSEL R149, R14, -INF , !P4 ;  /* 0xff8000000e957808 */ /* 0x000fc40006000000 */
[C---:B------:R-:W-:Y:S02]  /*dc50*/  ISETP.GE.AND P5, PT, R13.reuse, R91, PT ;  /* 0x0000005b0d00720c */ /* 0x040fe40003fa6270 */
        /* <DEDUP_REMOVED lines=35> */
[----:B------:R-:W-:Y:S01]  /*de90*/  FSEL R107, R7, -INF , !P6 ;  /* 0xff800000076b7808 */ /* 0x000fe20007000000 */
[CC--:B------:R-:W-:Y:S01]  /*dea0*/  FFMA.FTZ R32, R3.reuse, R5.reuse, R32 ;  /* 0x0000000503207223 */ /* 0x0c0fe20000010020 */
[----:B------:R-:W-:Y:S01]  /*deb0*/  FFMA.FTZ R34, R3, R5, R34 ;  /* 0x0000000503227223 */ /* 0x000fe20000010022 */
[----:B------:R-:W-:Y:S01]  /*dec0*/  VIADD R5, R92, 0xfffffff0 ;  /* 0xfffffff05c057836 */ /* 0x000fe20000000000 */
[----:B------:R-:W-:-:S02]  /*ded0*/  ISETP.GE.AND P3, PT, R4, R91, PT ;  /* 0x0000005b0400720c */ /* 0x000fc40003f66270 */
[----:B------:R-:W-:Y:S02]  /*dee0*/  FSEL R136, R32, -INF , !P5 ;  /* 0xff80000020887808 */ /* 0x000fe40006800000 */
[----:B------:R-:W-:Y:S02]  /*def0*/  FSEL R109, R34, -INF , !P4 ;  /* 0xff800000226d7808 */ /* 0x000fe40006000000 */
[-C--:B------:R-:W-:Y:S02]  /*df00*/  ISETP.GE.AND P6, PT, R4, R104.reuse, PT ;  /* 0x000000680400720c */ /* 0x080fe40003fc6270 */
[C---:B------:R-:W-:Y:S02]  /*df10*/  ISETP.GE.AND P5, PT, R5.reuse, R91, PT ;  /* 0x0000005b0500720c */ /* 0x040fe40003fa6270 */
[----:B------:R-:W-:Y:S02]  /*df20*/  ISETP.GE.AND P4, PT, R5, R104, PT ;  /* 0x000000680500720c */ /* 0x000fe40003f86270 */
[----:B------:R-:W-:-:S02]  /*df30*/  I2FP.F32.U32 R4, R4 ;  /* 0x0000000400047245 */ /* 0x000fc40000201000 */
[----:B------:R-:W-:-:S03]  /*df40*/  I2FP.F32.U32 R5, R5 ;  /* 0x0000000500057245 */ /* 0x000fc60000201000 */
[CC--:B------:R-:W-:Y:S01]  /*df50*/  FFMA.FTZ R33, R3.reuse, R4.reuse, R33 ;  /* 0x0000000403217223 */ /* 0x0c0fe20000010021 */
[C---:B------:R-:W-:Y:S01]  /*df60*/  FFMA.FTZ R35, R3.reuse, R4, R35 ;  /* 0x0000000403237223 */ /* 0x040fe20000010023 */
[CC--:B------:R-:W-:Y:S01]  /*df70*/  FFMA.FTZ R28, R3.reuse, R5.reuse, R28 ;  /* 0x00000005031c7223 */ /* 0x0c0fe2000001001c */
[C---:B------:R-:W-:Y:S02]  /*df80*/  VIADD R4, R92.reuse, 0xfffffff1 ;  /* 0xfffffff15c047836 */ /* 0x040fe40000000000 */
        /* <DEDUP_REMOVED lines=10> */
[C---:B------:R-:W-:Y:S01]  /*e030*/  ISETP.GE.AND P6, PT, R92.reuse, R91, PT ;  /* 0x0000005b5c00720c */ /* 0x040fe20003fc6270 */
[----:B------:R-:W-:Y:S01]  /*e040*/  FFMA.FTZ R31, R3, R4, R31 ;  /* 0x00000004031f7223 */ /* 0x000fe2000001001f */
[----:B------:R-:W-:-:S02]  /*e050*/  ISETP.GE.AND P4, PT, R92, R104, PT ;  /* 0x000000685c00720c */ /* 0x000fc40003f86270 */
[----:B------:R-:W-:Y:S02]  /*e060*/  FSEL R143, R29, -INF , !P3 ;  /* 0xff8000001d8f7808 */ /* 0x000fe40005800000 */
[----:B------:R-:W-:Y:S02]  /*e070*/  ISETP.GE.AND P3, PT, R89, 0x3, PT ;  /* 0x000000035900780c */ /* 0x000fe40003f66270 */
[----:B------:R-:W-:Y:S02]  /*e080*/  I2FP.F32.U32 R92, R92 ;  /* 0x0000005c005c7245 */ /* 0x000fe40000201000 */
[----:B------:R-:W-:-:S03]  /*e090*/  FSEL R103, R31, -INF , !P5 ;  /* 0xff8000001f677808 */ /* 0x000fc60006800000 */
[CC--:B------:R-:W-:Y:S01]  /*e0a0*/  FFMA.FTZ R25, R3.reuse, R92.reuse, R25 ;  /* 0x0000005c03197223 */ /* 0x0c0fe20000010019 */
[----:B------:R-:W-:-:S04]  /*e0b0*/  FFMA.FTZ R27, R3, R92, R27 ;  /* 0x0000005c031b7223 */ /* 0x000fc8000001001b */
[----:B------:R-:W-:Y:S02]  /*e0c0*/  FSEL R134, R25, -INF , !P6 ;  /* 0xff80000019867808 */ /* 0x000fe40007000000 */
[----:B------:R-:W-:Y:S01]  /*e0d0*/  FSEL R101, R27, -INF , !P4 ;  /* 0xff8000001b657808 */ /* 0x000fe20006000000 */
[----:B------:R-:W-:Y:S06]  /*e0e0*/  @!P3 BRA `(.L_x_4683) ;  /* 0x0000000400a4b947 */ /* 0x000fec0003800000 */
[----:B------:R-:W-:Y:S05]  /*e0f0*/  BRA.U !UP0, `(.L_x_4684) ;  /* 0x0000000108fc7547 */ /* 0x000fea000b800000 */
[----:B------:R-:W1:Y:S01]  /*e100*/  LDC R6, c[0x0][0x4f0] ;  /* 0x00013c00ff067b82 */ /* 0x000e620000000800 */
[----:B------:R-:W-:Y:S01]  /*e110*/  MOV R8, RZ ;  /* 0x000000ff00087202 */ /* 0x000fe20000000f00 */
[----:B------:R-:W-:Y:S01]  /*e120*/  VIADD R7, R89, 0xfffffffe ;  /* 0xfffffffe59077836 */ /* 0x000fe20000000000 */
[----:B------:R-:W2:Y:S01]  /*e130*/  LDCU.64 UR8, c[0x0][0x3b8] ;  /* 0x00007700ff0877ac */ /* 0x000ea20008000a00 */
[----:B------:R-:W-:-:S03]  /*e140*/  VIADD R11, R90, 0xffffff40 ;  /* 0xffffff405a0b7836 */ /* 0x000fc60000000000 */
[----:B------:R-:W-:Y:S01]  /*e150*/  SHF.L.U32 R7, R7, 0x6, RZ ;  /* 0x0000000607077819 */ /* 0x000fe200000006ff */
        /* <DEDUP_REMOVED lines=10> */
[----:B------:R-:W-:Y:S02]  /*e200*/  IABS R9, R7 ;  /* 0x0000000700097213 */ /* 0x000fe40000000000 */
[----:B------:R-:W-:Y:S01]  /*e210*/  LOP3.LUT R11, R11, R6, RZ, 0x3c, !PT ;  /* 0x000000060b0b7212 */ /* 0x000fe200078e3cff */
[----:B------:R-:W-:Y:S01]  /*e220*/  IMAD.HI.U32 R10, R4, R8, RZ ;  /* 0x00000008040a7227 */ /* 0x000fe200078e00ff */
[----:B------:R-:W-:-:S03]  /*e230*/  LOP3.LUT R7, R7, R6, RZ, 0x3c, !PT ;  /* 0x0000000607077212 */ /* 0x000fc600078e3cff */
[----:B------:R-:W-:-:S04]  /*e240*/  IMAD.HI.U32 R12, R4, R9, RZ ;  /* 0x00000009040c7227 */ /* 0x000fc800078e00ff */
[----:B------:R-:W-:-:S04]  /*e250*/  IMAD.MOV R4, RZ, RZ, -R10 ;  /* 0x000000ffff047224 */ /* 0x000fc800078e0a0a */
[----:B------:R-:W-:Y:S01]  /*e260*/  IMAD R8, R5, R4, R8 ;  /* 0x0000000405087224 */ /* 0x000fe200078e0208 */
[----:B------:R-:W-:-:S04]  /*e270*/  IADD3 R4, PT, PT, -R12, RZ, RZ ;  /* 0x000000ff0c047210 */ /* 0x000fc80007ffe1ff */
[C---:B------:R-:W-:Y:S01]  /*e280*/  ISETP.GT.U32.AND P4, PT, R5.reuse, R8, PT ;  /* 0x000000080500720c */ /* 0x040fe20003f84070 */
[----:B------:R-:W-:-:S05]  /*e290*/  IMAD R4, R5, R4, R9 ;  /* 0x0000000405047224 */ /* 0x000fca00078e0209 */
[----:B------:R-:W-:-:S07]  /*e2a0*/  ISETP.GT.U32.AND P3, PT, R5, R4, PT ;  /* 0x000000040500720c */ /* 0x000fce0003f64070 */
[----:B------:R-:W-:Y:S01]  /*e2b0*/  @!P4 IMAD.IADD R8, R8, 0x1, -R5 ;  /* 0x000000010808c824 */ /* 0x000fe200078e0a05 */
[----:B------:R-:W-:Y:S02]  /*e2c0*/  @!P4 IADD3 R10, PT, PT, R10, 0x1, RZ ;  /* 0x000000010a0ac810 */ /* 0x000fe40007ffe0ff */
[----:B------:R-:W-:Y:S02]  /*e2d0*/  ISETP.GE.AND P4, PT, R7, RZ, PT ;  /* 0x000000ff0700720c */ /* 0x000fe40003f86270 */
[-C--:B------:R-:W-:Y:S01]  /*e2e0*/  ISETP.GE.U32.AND P5, PT, R8, R5.reuse, PT ;  /* 0x000000050800720c */ /* 0x080fe20003fa6070 */
[----:B------:R-:W-:Y:S01]  /*e2f0*/  @!P3 VIADD R12, R12, 0x1 ;  /* 0x000000010c0cb836 */ /* 0x000fe20000000000 */
[-C--:B------:R-:W-:Y:S02]  /*e300*/  @!P3 IADD3 R4, PT, PT, R4, -R5.reuse, RZ ;  /* 0x800000050404b210 */ /* 0x080fe40007ffe0ff */
[----:B------:R-:W-:Y:S02]  /*e310*/  ISETP.GE.AND P3, PT, R11, RZ, PT ;  /* 0x000000ff0b00720c */ /* 0x000fe40003f66270 */
[----:B------:R-:W-:-:S02]  /*e320*/  ISETP.GE.U32.AND P6, PT, R4, R5, PT ;  /* 0x000000050400720c */ /* 0x000fc40003fc6070 */
[----:B------:R-:W-:-:S05]  /*e330*/  LOP3.LUT R5, RZ, R6, RZ, 0x33, !PT ;  /* 0x00000006ff057212 */ /* 0x000fca00078e33ff */
[----:B------:R-:W-:Y:S01]  /*e340*/  @P5 VIADD R10, R10, 0x1 ;  /* 0x000000010a0a5836 */ /* 0x000fe20000000000 */
[----:B------:R-:W-:-:S03]  /*e350*/  ISETP.NE.AND P5, PT, R6, RZ, PT ;  /* 0x000000ff0600720c */ /* 0x000fc60003fa5270 */
[----:B------:R-:W-:Y:S02]  /*e360*/  @!P3 IMAD.MOV R10, RZ, RZ, -R10 ;  /* 0x000000ffff0ab224 */ /* 0x000fe400078e0a0a */
[----:B------:R-:W-:-:S03]  /*e370*/  @P6 IADD3 R12, PT, PT, R12, 0x1, RZ ;  /* 0x000000010c0c6810 */ /* 0x000fc60007ffe0ff */
[----:B------:R-:W-:Y:S02]  /*e380*/  SEL R8, R5, R10, !P5 ;  /* 0x0000000a05087207 */ /* 0x000fe40006800000 */
[----:B------:R-:W-:-:S04]  /*e390*/  @!P4 IADD3 R12, PT, PT, -R12, RZ, RZ ;  /* 0x000000ff0c0cc210 */ /* 0x000fc80007ffe1ff */
[----:B------:R-:W-:Y:S01]  /*e3a0*/  SEL R5, R5, R12, !P5 ;  /* 0x0000000c05057207 */ /* 0x000fe20006800000 */
        /* <DEDUP_REMOVED lines=10> */
[----:B------:R-:W-:-:S04]  /*e450*/  IMAD.WIDE.U32 R6, R6, UR8, RZ ;  /* 0x0000000806067c25 */ /* 0x000fc8000f8e00ff */
[----:B------:R-:W-:Y:S01]  /*e460*/  IMAD.IADD R7, R7, 0x1, R5 ;  /* 0x0000000107077824 */ /* 0x000fe200078e0205 */
        /* <DEDUP_REMOVED lines=8> */
.L_x_4684:
        /* <DEDUP_REMOVED lines=8> */
.L_x_4685:
[C---:B------:R-:W-:Y:S01]  /*e570*/  LEA R4, P3, R121.reuse, R116, 0x1 ;  /* 0x0000007479047211 */ /* 0x040fe200078608ff */
[----:B------:R-:W-:Y:S01]  /*e580*/  @!PT LDS RZ, [RZ] ;  /* 0x00000000fffff984 */ /* 0x000fe20000000800 */
[----:B------:R-:W-:Y:S01]  /*e590*/  @!PT LDS RZ, [RZ] ;  /* 0x00000000fffff984 */ /* 0x000fe20000000800 */
[----:B------:R-:W-:Y:S01]  /*e5a0*/  @!PT LDS RZ, [RZ] ;  /* 0x00000000fffff984 */ /* 0x000fe20000000800 */
[----:B------:R1:W-:Y:S03]  /*e5b0*/  @!P2 LDGSTS.E.BYPASS.LTC128B.128 [R133+0x3000], desc[UR6][R116.64] ;  /* 0x030000007485afae */ /* 0x0003e6000b981a06 */
[----:B------:R-:W-:Y:S01]  /*e5c0*/  LEA.HI.X R5, R121, R117, R120, 0x1, P3 ;  /* 0x0000007579057211 */ /* 0x000fe200018f0c78 */
        /* <DEDUP_REMOVED lines=27> */
.L_x_4683:
        /* <DEDUP_REMOVED lines=20> */
[----:B------:R-:W2:Y:S04]  /*e8c0*/  SHFL.BFLY PT, R4, R5, 0x2, 0x1f ;  /* 0x0c401f0005047f89 */ /* 0x000ea800000e0000 */
[----:B------:R-:W3:Y:S01]  /*e8d0*/  SHFL.BFLY PT, R7, R6, 0x2, 0x1f ;  /* 0x0c401f0006077f89 */ /* 0x000ee200000e0000 */
[----:B--2---:R-:W-:-:S02]  /*e8e0*/  FMNMX.FTZ R4, R5, R4, !PT ;  /* 0x0000000405047209 */ /* 0x004fc40007810000 */
        /* <DEDUP_REMOVED lines=14> */
[--C-:B------:R-:W-:Y:S01]  /*e9d0*/  FFMA.FTZ R2, R16, UR4, -R145.reuse ;  /* 0x0000000410027c23 */ /* 0x100fe20008010891 */
[----:B------:R-:W-:Y:S01]  /*e9e0*/  FSEL R100, R100, RZ, P0 ;  /* 0x000000ff64647208 */ /* 0x000fe20000000000 */
[----:B------:R-:W-:Y:S01]  /*e9f0*/  FFMA.FTZ R144, R20, UR4, -R145 ;  /* 0x0000000414907c23 */ /* 0x000fe20008010891 */
[----:B------:R-:W-:Y:S01]  /*ea00*/  LOP3.LUT P0, RZ, R152, 0x4, RZ, 0xc0, !PT ;  /* 0x0000000498ff7812 */ /* 0x000fe2000780c0ff */
[----:B------:R-:W-:Y:S01]  /*ea10*/  FADD.FTZ R142, R0, -R5 ;  /* 0x80000005008e7221 */ /* 0x000fe20000010000 */
[----:B------:R-:W-:Y:S01]  /*ea20*/  MOV R0, 0x20 ;  /* 0x0000002000007802 */ /* 0x000fe20000000f00 */
[--C-:B------:R-:W-:Y:S01]  /*ea30*/  FFMA.FTZ R99, R19, UR4, -R100.reuse ;  /* 0x0000000413637c23 */ /* 0x100fe20008010864 */
[--C-:B------:R-:W-:Y:S01]  /*ea40*/  FFMA.FTZ R98, R17, UR4, -R100.reuse ;  /* 0x0000000411627c23 */ /* 0x100fe20008010864 */
[--C-:B------:R-:W-:Y:S01]  /*ea50*/  FFMA.FTZ R102, R22, UR4, -R145.reuse ;  /* 0x0000000416667c23 */ /* 0x100fe20008010891 */
[----:B------:R-:W-:Y:S01]  /*ea60*/  SEL R0, R0, 0xffffffe0, !P0 ;  /* 0xffffffe000007807 */ /* 0x000fe20004000000 */
[--C-:B------:R-:W-:Y:S01]  /*ea70*/  FFMA.FTZ R140, R93, UR4, -R100.reuse ;  /* 0x000000045d8c7c23 */ /* 0x100fe20008010864 */
[--C-:B------:R-:W-:Y:S01]  /*ea80*/  FFMA.FTZ R104, R21, UR4, -R100.reuse ;  /* 0x0000000415687c23 */ /* 0x100fe20008010864 */
[----:B------:R-:W-:Y:S01]  /*ea90*/  FMUL.FTZ R146, R4, UR4 ;  /* 0x0000000404927c20 */ /* 0x000fe20008410000 */
[----:B------:R-:W-:Y:S01]  /*eaa0*/  IADD3 R0, PT, PT, R0, R113, RZ ;  /* 0x0000007100007210 */ /* 0x000fe20007ffe0ff */
[----:B------:R-:W-:Y:S01]  /*eab0*/  FMUL.FTZ R142, R142, UR4 ;  /* 0x000000048e8e7c20 */ /* 0x000fe20008410000 */
[----:B------:R-:W-:Y:S01]  /*eac0*/  MUFU.EX2 R144, R144 ;  /* 0x0000009000907308 */ /* 0x000fe20000000800 */
[----:B------:R-:W-:Y:S01]  /*ead0*/  FFMA.FTZ R149, R149, UR4, -R100 ;  /* 0x0000000495957c23 */ /* 0x000fe20008010864 */
[--C-:B------:R-:W-:Y:S01]  /*eae0*/  FFMA.FTZ R137, R137, UR4, -R145.reuse ;  /* 0x0000000489897c23 */ /* 0x100fe20008010891 */
[----:B------:R-:W1:Y:S01]  /*eaf0*/  LDSM.16.MT88.4 R16, [R0+0x6000] ;  /* 0x006000000010783b */ /* 0x000e620000004200 */
[----:B------:R-:W2:Y:S01]  /*eb00*/  MUFU.EX2 R102, R102 ;  /* 0x0000006600667308 */ /* 0x000ea20000000800 */
[--C-:B------:R-:W-:Y:S01]  /*eb10*/  FFMA.FTZ R108, R108, UR4, -R145.reuse ;  /* 0x000000046c6c7c23 */ /* 0x100fe20008010891 */
[--C-:B------:R-:W-:Y:S01]  /*eb20*/  FFMA.FTZ R136, R136, UR4, -R145.reuse ;  /* 0x0000000488887c23 */ /* 0x100fe20008010891 */
[----:B------:R-:W3:Y:S01]  /*eb30*/  LDSM.16.MT88.4 R32, [R0+0x7000] ;  /* 0x007000000020783b */ /* 0x000ee20000004200 */
[----:B------:R-:W-:Y:S01]  /*eb40*/  MUFU.EX2 R97, R97 ;  /* 0x0000006100617308 */ /* 0x000fe20000000800 */
[--C-:B------:R-:W-:Y:S01]  /*eb50*/  FFMA.FTZ R106, R106, UR4, -R145.reuse ;  /* 0x000000046a6a7c23 */ /* 0x100fe20008010891 */
[--C-:B------:R-:W-:Y:S01]  /*eb60*/  FFMA.FTZ R143, R143, UR4, -R145.reuse ;  /* 0x000000048f8f7c23 */ /* 0x100fe20008010891 */
[--C-:B------:R-:W-:Y:S01]  /*eb70*/  FFMA.FTZ R105, R105, UR4, -R145.reuse ;  /* 0x0000000469697c23 */ /* 0x100fe20008010891 */
[----:B------:R-:W4:Y:S01]  /*eb80*/  MUFU.EX2 R2, R2 ;  /* 0x0000000200027308 */ /* 0x000f220000000800 */
[----:B------:R-:W-:-:S03]  /*eb90*/  FFMA.FTZ R134, R134, UR4, -R145 ;  /* 0x0000000486867c23 */ /* 0x000fc60008010891 */
[----:B------:R-:W-:Y:S01]  /*eba0*/  MUFU.EX2 R140, R140 ;  /* 0x0000008c008c7308 */ /* 0x000fe20000000800 */
[----:B--2---:R-:W-:-:S03]  /*ebb0*/  F2FP.BF16.F32.PACK_AB R92, R102, R144 ;  /* 0x00000090665c723e */ /* 0x004fc600000010ff */
[----:B------:R-:W2:Y:S04]  /*ebc0*/  MUFU.EX2 R104, R104 ;  /* 0x0000006800687308 */ /* 0x000ea80000000800 */
[----:B------:R-:W5:Y:S01]  /*ebd0*/  MUFU.EX2 R146, R146 ;  /* 0x0000009200927308 */ /* 0x000f620000000800 */
[----:B----4-:R-:W-:-:S03]  /*ebe0*/  F2FP.BF16.F32.PACK_AB R94, R2, R97 ;  /* 0x00000061025e723e */ /* 0x010fc600000010ff */
[----:B------:R-:W4:Y:S04]  /*ebf0*/  MUFU.EX2 R142, R142 ;  /* 0x0000008e008e7308 */ /* 0x000f280000000800 */
[----:B------:R-:W-:Y:S01]  /*ec00*/  MUFU.EX2 R99, R99 ;  /* 0x0000006300637308 */ /* 0x000fe20000000800 */
[----:B--2---:R-:W-:-:S03]  /*ec10*/  F2FP.BF16.F32.PACK_AB R93, R104, R140 ;  /* 0x0000008c685d723e */ /* 0x004fc600000010ff */
[----:B------:R-:W2:Y:S01]  /*ec20*/  MUFU.EX2 R98, R98 ;  /* 0x0000006200627308 */ /* 0x000ea20000000800 */
        /* <DEDUP_REMOVED lines=27> */
[C---:B-1----:R-:W-:Y:S01]  /*ede0*/  HMMA.16816.F32.BF16 R12, R92.reuse, R16, R12 ;  /* 0x000000105c0c723c */ /* 0x042fe2000004180c */
        /* <DEDUP_REMOVED lines=16> */
[----:B------:R-:W2:Y:S01]  /*eef0*/  LDSM.16.MT88.4 R48, [R0+0x8000] ;  /* 0x008000000030783b */ /* 0x000ea20000004200 */
        /* <DEDUP_REMOVED lines=11> */
[----:B------:R-:W-:Y:S01]  /*efb0*/  LDSM.16.MT88.4 R60, [R113+0x6800] ;  /* 0x00680000713c783b */ /* 0x000fe20000004200 */
[----:B------:R-:W-:Y:S01]  /*efc0*/  FFMA.FTZ R141, R141, R146, R144 ;  /* 0x000000928d8d7223 */ /* 0x000fe20000010090 */
[----:B------:R-:W-:Y:S01]  /*efd0*/  FFMA.FTZ R144, R135, UR4, -R100 ;  /* 0x0000000487907c23 */ /* 0x000fe20008010864 */
[----:B------:R-:W-:Y:S01]  /*efe0*/  HMMA.16816.F32.BF16 R24, R92, R26, R56 ;  /* 0x0000001a5c18723c */ /* 0x000fe20000041838 */
[----:B------:R-:W4:Y:S01]  /*eff0*/  LDSM.16.MT88.4 R56, [R113+0x6400] ;  /* 0x006400007138783b */ /* 0x000f220000004200 */
[----:B------:R-:W-:Y:S01]  /*f000*/  MUFU.EX2 R137, R137 ;  /* 0x0000008900897308 */ /* 0x000fe20000000800 */
[----:B------:R-:W-:Y:S01]  /*f010*/  FFMA.FTZ R139, R139, R142, R140 ;  /* 0x0000008e8b8b7223 */ /* 0x000fe2000001008c */
[----:B------:R-:W-:-:S02]  /*f020*/  FADD.FTZ R102, R102, R141 ;  /* 0x0000008d66667221 */ /* 0x000fc40000010000 */
[----:B------:R-:W-:Y:S01]  /*f030*/  MUFU.EX2 R108, R108 ;  /* 0x0000006c006c7308 */ /* 0x000fe20000000800 */
        /* <DEDUP_REMOVED lines=9> */
[--C-:B------:R-:W-:Y:S01]  /*f0d0*/  FFMA.FTZ R65, R112, UR4, -R145.reuse ;  /* 0x0000000470417c23 */ /* 0x100fe20008010891 */
[--C-:B------:R-:W-:Y:S01]  /*f0e0*/  FFMA.FTZ R112, R110, UR4, -R145.reuse ;  /* 0x000000046e707c23 */ /* 0x100fe20008010891 */
[----:B------:R-:W-:Y:S01]  /*f0f0*/  FFMA.FTZ R110, R150, UR4, -R145 ;  /* 0x00000004966e7c23 */ /* 0x000fe20008010891 */
[----:B------:R-:W-:Y:S04]  /*f100*/  MUFU.EX2 R106, R106 ;  /* 0x0000006a006a7308 */ /* 0x000fe80000000800 */
[C---:B-1----:R-:W-:Y:S01]  /*f110*/  HMMA.16816.F32.BF16 R36, R92.reuse, R40, R36 ;  /* 0x000000285c24723c */ /* 0x042fe20000041824 */
[----:B------:R-:W1:Y:S04]  /*f120*/  MUFU.EX2 R65, R65 ;  /* 0x0000004100417308 */ /* 0x000e680000000800 */
[----:B------:R-:W3:Y:S03]  /*f130*/  MUFU.EX2 R112, R112 ;  /* 0x0000007000707308 */ /* 0x000ee60000000800 */
[----:B--2---:R-:W-:Y:S01]  /*f140*/  HMMA.16816.F32.BF16 R44, R92, R48, R44 ;  /* 0x000000305c2c723c */ /* 0x004fe2000004182c */
[----:B------:R-:W-:Y:S04]  /*f150*/  MUFU.EX2 R110, R110 ;  /* 0x0000006e006e7308 */ /* 0x000fe80000000800 */
[----:B------:R-:W-:Y:S01]  /*f160*/  MUFU.EX2 R143, R143 ;  /* 0x0000008f008f7308 */ /* 0x000fe20000000800 */
[----:B-1----:R-:W-:-:S02]  /*f170*/  FADD.FTZ R97, R65, R2 ;  /* 0x0000000241617221 */ /* 0x002fc40000010000 */
[C---:B------:R-:W-:Y:S01]  /*f180*/  HMMA.16816.F32.BF16 R40, R92.reuse, R42, R72 ;  /* 0x0000002a5c28723c */ /* 0x040fe20000041848 */
[----:B------:R-:W-:Y:S01]  /*f190*/  LDSM.16.MT88.4 R72, [R113+0x8800] ;  /* 0x008800007148783b */ /* 0x000fe20000004200 */
[----:B------:R-:W-:Y:S01]  /*f1a0*/  MUFU.EX2 R105, R105 ;  /* 0x0000006900697308 */ /* 0x000fe20000000800 */
[C---:B---3--:R-:W-:Y:S01]  /*f1b0*/  F2FP.BF16.F32.PACK_AB R52, R112.reuse, R65 ;  /* 0x000000417034723e */ /* 0x048fe200000010ff */
[----:B------:R-:W-:Y:S01]  /*f1c0*/  FADD.FTZ R97, R112, R97 ;  /* 0x0000006170617221 */ /* 0x000fe20000010000 */
[----:B------:R-:W-:Y:S01]  /*f1d0*/  LDSM.16.MT88.4 R64, [R0+0x7c00] ;  /* 0x007c00000040783b */ /* 0x000fe20000004200 */
[----:B------:R-:W-:Y:S01]  /*f1e0*/  MUFU.EX2 R134, R134 ;  /* 0x0000008600867308 */ /* 0x000fe20000000800 */
[----:B------:R-:W-:Y:S01]  /*f1f0*/  MOV R2, R91 ;  /* 0x0000005b00027202 */ /* 0x000fe20000000f00 */
[----:B------:R-:W-:Y:S01]  /*f200*/  HMMA.16816.F32.BF16 R48, R92, R50, R80 ;  /* 0x000000325c30723c */ /* 0x000fe20000041850 */
[----:B------:R-:W-:Y:S01]  /*f210*/  FFMA.FTZ R93, R148, UR4, -R145 ;  /* 0x00000004945d7c23 */ /* 0x000fe20008010891 */
[--C-:B------:R-:W-:Y:S01]  /*f220*/  FFMA.FTZ R94, R147, UR4, -R100.reuse ;  /* 0x00000004935e7c23 */ /* 0x100fe20008010864 */
[--C-:B------:R-:W-:Y:S01]  /*f230*/  FFMA.FTZ R95, R153, UR4, -R100.reuse ;  /* 0x00000004995f7c23 */ /* 0x100fe20008010864 */
[----:B------:R-:W-:Y:S01]  /*f240*/  FFMA.FTZ R92, R151, UR4, -R100 ;  /* 0x00000004975c7c23 */ /* 0x000fe20008010864 */
[----:B------:R-:W-:Y:S01]  /*f250*/  MUFU.EX2 R147, R149 ;  /* 0x0000009500937308 */ /* 0x000fe20000000800 */
[----:B------:R-:W1:Y:S03]  /*f260*/  LDSM.16.MT88.4 R80, [R0+0x8400] ;  /* 0x008400000050783b */ /* 0x000e660000004200 */
[----:B------:R-:W2:Y:S04]  /*f270*/  MUFU.EX2 R93, R93 ;  /* 0x0000005d005d7308 */ /* 0x000ea80000000800 */
[----:B------:R-:W3:Y:S04]  /*f280*/  MUFU.EX2 R94, R94 ;  /* 0x0000005e005e7308 */ /* 0x000ee80000000800 */
[----:B------:R-:W-:Y:S04]  /*f290*/  MUFU.EX2 R95, R95 ;  /* 0x0000005f005f7308 */ /* 0x000fe80000000800 */
[----:B------:R-:W5:Y:S01]  /*f2a0*/  MUFU.EX2 R92, R92 ;  /* 0x0000005c005c7308 */ /* 0x000f620000000800 */
[----:B--2---:R-:W-:Y:S01]  /*f2b0*/  F2FP.BF16.F32.PACK_AB R54, R93, R110 ;  /* 0x0000006e5d36723e */ /* 0x004fe200000010ff */
[----:B------:R-:W-:Y:S01]  /*f2c0*/  FADD.FTZ R110, R110, R97 ;  /* 0x000000616e6e7221 */ /* 0x000fe20000010000 */
[----:B---3--:R-:W-:Y:S01]  /*f2d0*/  F2FP.BF16.F32.PACK_AB R53, R94, R147 ;  /* 0x000000935e35723e */ /* 0x008fe200000010ff */
[----:B------:R-:W-:-:S02]  /*f2e0*/  FADD.FTZ R147, R147, R98 ;  /* 0x0000006293937221 */ /* 0x000fc40000010000 */
[----:B------:R-:W-:Y:S02]  /*f2f0*/  FADD.FTZ R110, R93, R110 ;  /* 0x0000006e5d6e7221 */ /* 0x000fe40000010000 */
[----:B------:R-:W-:Y:S01]  /*f300*/  FADD.FTZ R94, R94, R147 ;  /* 0x000000935e5e7221 */ /* 0x000fe20000010000 */
[----:B-----5:R-:W-:-:S03]  /*f310*/  F2FP.BF16.F32.PACK_AB R55, R92, R95 ;  /* 0x0000005f5c37723e */ /* 0x020fc600000010ff */
[----:B------:R-:W-:-:S04]  /*f320*/  FADD.FTZ R95, R95, R94 ;  /* 0x0000005e5f5f7221 */ /* 0x000fc80000010000 */
[----:B------:R-:W-:Y:S01]  /*f330*/  FADD.FTZ R95, R92, R95 ;  /* 0x0000005f5c5f7221 */ /* 0x000fe20000010000 */
[C---:B----4-:R-:W-:Y:S08]  /*f340*/  HMMA.16816.F32.BF16 R4, R52.reuse, R56, R4 ;  /* 0x000000383404723c */ /* 0x050ff00000041804 */
[C---:B------:R-:W-:Y:S01]  /*f350*/  HMMA.16816.F32.BF16 R8, R52.reuse, R58, R8 ;  /* 0x0000003a3408723c */ /* 0x040fe20000041808 */
[----:B------:R-:W2:Y:S07]  /*f360*/  LDSM.16.MT88.4 R56, [R0+0x6400] ;  /* 0x006400000038783b */ /* 0x000eae0000004200 */
[C---:B-1----:R-:W-:Y:S08]  /*f370*/  HMMA.16816.F32.BF16 R44, R52.reuse, R80, R44 ;  /* 0x00000050342c723c */ /* 0x042ff0000004182c */
[C---:B------:R-:W-:Y:S01]  /*f380*/  HMMA.16816.F32.BF16 R80, R52.reuse, R82, R48 ;  /* 0x000000523450723c */ /* 0x040fe20000041830 */
[----:B------:R-:W-:Y:S01]  /*f390*/  FFMA.FTZ R49, R138, UR4, -R145 ;  /* 0x000000048a317c23 */ /* 0x000fe20008010891 */
[--C-:B------:R-:W-:Y:S01]  /*f3a0*/  FFMA.FTZ R48, R107, UR4, -R100.reuse ;  /* 0x000000046b307c23 */ /* 0x100fe20008010864 */
[--C-:B------:R-:W-:Y:S01]  /*f3b0*/  FFMA.FTZ R138, R109, UR4, -R100.reuse ;  /* 0x000000046d8a7c23 */ /* 0x100fe20008010864 */
[----:B------:R-:W-:Y:S01]  /*f3c0*/  FFMA.FTZ R107, R111, UR4, -R100 ;  /* 0x000000046f6b7c23 */ /* 0x000fe20008010864 */
[----:B------:R-:W-:Y:S04]  /*f3d0*/  MUFU.EX2 R135, R49 ;  /* 0x0000003100877308 */ /* 0x000fe80000000800 */
[----:B------:R-:W1:Y:S04]  /*f3e0*/  MUFU.EX2 R109, R48 ;  /* 0x00000030006d7308 */ /* 0x000e680000000800 */
[----:B------:R-:W-:Y:S04]  /*f3f0*/  MUFU.EX2 R138, R138 ;  /* 0x0000008a008a7308 */ /* 0x000fe80000000800 */
[----:B------:R-:W3:Y:S01]  /*f400*/  MUFU.EX2 R107, R107 ;  /* 0x0000006b006b7308 */ /* 0x000ee20000000800 */
        /* <DEDUP_REMOVED lines=13> */
[----:B-1----:R-:W-:Y:S01]  /*f4e0*/  F2FP.BF16.F32.PACK_AB R53, R109, R144 ;  /* 0x000000906d35723e */ /* 0x002fe200000010ff */
[----:B------:R-:W-:Y:S01]  /*f4f0*/  FADD.FTZ R137, R137, R110 ;  /* 0x0000006e89897221 */ /* 0x000fe20000010000 */
[----:B------:R-:W-:Y:S01]  /*f500*/  F2FP.BF16.F32.PACK_AB R54, R135, R136 ;  /* 0x000000888736723e */ /* 0x000fe200000010ff */
[----:B------:R-:W-:Y:S01]  /*f510*/  FADD.FTZ R144, R144, R95 ;  /* 0x0000005f90907221 */ /* 0x000fe20000010000 */
[----:B---3--:R-:W-:Y:S01]  /*f520*/  F2FP.BF16.F32.PACK_AB R55, R107, R138 ;  /* 0x0000008a6b37723e */ /* 0x008fe200000010ff */
[----:B------:R-:W-:-:S02]  /*f530*/  FADD.FTZ R137, R108, R137 ;  /* 0x000000896c897221 */ /* 0x000fc40000010000 */
[----:B------:R-:W-:Y:S02]  /*f540*/  FADD.FTZ R109, R109, R144 ;  /* 0x000000906d6d7221 */ /* 0x000fe40000010000 */
[----:B------:R-:W-:Y:S01]  /*f550*/  FADD.FTZ R136, R136, R137 ;  /* 0x0000008988887221 */ /* 0x000fe20000010000 */
[----:B------:R-:W-:Y:S01]  /*f560*/  IADD3 R137, PT, PT, R89, -0x3, RZ ;  /* 0xfffffffd59897810 */ /* 0x000fe20007ffe0ff */
[----:B------:R-:W-:Y:S01]  /*f570*/  HMMA.16816.F32.BF16 R48, R52, R60, R4 ;  /* 0x0000003c3430723c */ /* 0x000fe20000041804 */
[----:B------:R-:W1:Y:S01]  /*f580*/  LDSM.16.MT88.4 R4, [R0+0x7800] ;  /* 0x007800000004783b */ /* 0x000e620000004200 */
[----:B------:R-:W-:Y:S01]  /*f590*/  FADD.FTZ R138, R138, R109 ;  /* 0x0000006d8a8a7221 */ /* 0x000fe20000010000 */
[----:B------:R-:W-:-:S03]  /*f5a0*/  FADD.FTZ R135, R135, R136 ;  /* 0x0000008887877221 */ /* 0x000fc60000010000 */
[----:B------:R-:W-:Y:S02]  /*f5b0*/  FADD.FTZ R138, R107, R138 ;  /* 0x0000008a6b8a7221 */ /* 0x000fe40000010000 */
        /* <DEDUP_REMOVED lines=13> */
[C---:B-1----:R-:W-:Y:S01]  /*f690*/  HMMA.16816.F32.BF16 R76, R52.reuse, R4, R44 ;  /* 0x00000004344c723c */ /* 0x042fe2000004182c */
[--C-:B------:R-:W-:Y:S01]  /*f6a0*/  FFMA.FTZ R5, R96, UR4, -R100.reuse ;  /* 0x0000000460057c23 */ /* 0x100fe20008010864 */
[--C-:B------:R-:W-:Y:S01]  /*f6b0*/  FFMA.FTZ R96, R88, UR4, -R100.reuse ;  /* 0x0000000458607c23 */ /* 0x100fe20008010864 */
[--C-:B------:R-:W-:Y:S01]  /*f6c0*/  FFMA.FTZ R4, R103, UR4, -R100.reuse ;  /* 0x0000000467047c23 */ /* 0x100fe20008010864 */
[----:B------:R-:W-:Y:S01]  /*f6d0*/  FFMA.FTZ R100, R101, UR4, -R100 ;  /* 0x0000000465647c23 */ /* 0x000fe20008010864 */
[----:B------:R-:W-:Y:S03]  /*f6e0*/  MUFU.EX2 R103, R5 ;  /* 0x0000000500677308 */ /* 0x000fe60000000800 */
[----:B------:R-:W-:Y:S01]  /*f6f0*/  HMMA.16816.F32.BF16 R80, R52, R6, R80 ;  /* 0x000000063450723c */ /* 0x000fe20000041850 */
[----:B------:R-:W1:Y:S01]  /*f700*/  LDSM.16.MT88.4 R52, [R0+0x6c00] ;  /* 0x006c00000034783b */ /* 0x000e620000004200 */
[----:B------:R2:W3:Y:S01]  /*f710*/  MUFU.EX2 R88, R4 ;  /* 0x0000000400587308 */ /* 0x0004e20000000800 */
[----:B------:R-:W-:-:S03]  /*f720*/  F2FP.BF16.F32.PACK_AB R6, R134, R105 ;  /* 0x000000698606723e */ /* 0x000fc600000010ff */
[----:B------:R-:W-:Y:S04]  /*f730*/  MUFU.EX2 R96, R96 ;  /* 0x0000006000607308 */ /* 0x000fe80000000800 */
[----:B------:R-:W4:Y:S01]  /*f740*/  MUFU.EX2 R139, R100 ;  /* 0x00000064008b7308 */ /* 0x000f220000000800 */
[----:B--2---:R-:W-:Y:S01]  /*f750*/  F2FP.BF16.F32.PACK_AB R4, R143, R106 ;  /* 0x0000006a8f04723e */ /* 0x004fe200000010ff */
[----:B------:R-:W-:Y:S01]  /*f760*/  FADD.FTZ R106, R106, R135 ;  /* 0x000000876a6a7221 */ /* 0x000fe20000010000 */
[----:B---3--:R-:W-:Y:S01]  /*f770*/  F2FP.BF16.F32.PACK_AB R5, R88, R103 ;  /* 0x000000675805723e */ /* 0x008fe200000010ff */
[----:B------:R-:W-:Y:S02]  /*f780*/  FADD.FTZ R103, R103, R138 ;  /* 0x0000008a67677221 */ /* 0x000fe40000010000 */
[----:B------:R-:W-:-:S02]  /*f790*/  FADD.FTZ R106, R143, R106 ;  /* 0x0000006a8f6a7221 */ /* 0x000fc40000010000 */
[----:B------:R-:W-:Y:S01]  /*f7a0*/  FADD.FTZ R103, R88, R103 ;  /* 0x0000006758677221 */ /* 0x000fe20000010000 */
[----:B----4-:R-:W-:Y:S01]  /*f7b0*/  F2FP.BF16.F32.PACK_AB R7, R139, R96 ;  /* 0x000000608b07723e */ /* 0x010fe200000010ff */
[----:B------:R-:W-:Y:S02]  /*f7c0*/  FADD.FTZ R105, R105, R106 ;  /* 0x0000006a69697221 */ /* 0x000fe40000010000 */
[----:B------:R-:W-:Y:S02]  /*f7d0*/  FADD.FTZ R96, R96, R103 ;  /* 0x0000006760607221 */ /* 0x000fe40000010000 */
[----:B------:R-:W-:Y:S02]  /*f7e0*/  FADD.FTZ R141, R134, R105 ;  /* 0x00000069868d7221 */ /* 0x000fe40000010000 */
[----:B------:R-:W-:Y:S01]  /*f7f0*/  HMMA.16816.F32.BF16 R36, R4, R40, R48 ;  /* 0x000000280424723c */ /* 0x000fe20000041830 */
[----:B------:R-:W-:-:S07]  /*f800*/  FADD.FTZ R139, R139, R96 ;  /* 0x000000608b8b7221 */ /* 0x000fce0000010000 */
[C---:B------:R-:W-:Y:S01]  /*f810*/  HMMA.16816.F32.BF16 R40, R4.reuse, R42, R8 ;  /* 0x0000002a0428723c */ /* 0x040fe20000041808 */
[----:B------:R2:W-:Y:S07]  /*f820*/  LDSM.16.MT88.4 R8, [R0+0x8c00] ;  /* 0x008c00000008783b */ /* 0x0005ee0000004200 */
[C---:B-1----:R-:W-:Y:S01]  /*f830*/  HMMA.16816.F32.BF16 R44, R4.reuse, R52, R12 ;  /* 0x00000034042c723c */ /* 0x042fe2000004180c */
[----:B------:R-:W1:Y:S07]  /*f840*/  LDSM.16.MT88.4 R12, [R113+0x8c00] ;  /* 0x008c0000710c783b */ /* 0x000e6e0000004200 */
[C---:B------:R-:W-:Y:S08]  /*f850*/  HMMA.16816.F32.BF16 R48, R4.reuse, R54, R16 ;  /* 0x000000360430723c */ /* 0x040ff00000041810 */
[----:B------:R-:W-:Y:S01]  /*f860*/  HMMA.16816.F32.BF16 R52, R4, R56, R20 ;  /* 0x000000380434723c */ /* 0x000fe20000041814 */
[----:B--2---:R-:W-:-:S07]  /*f870*/  MOV R0, R90 ;  /* 0x0000005a00007202 */ /* 0x004fce0000000f00 */
[C---:B------:R-:W-:Y:S08]  /*f880*/  HMMA.16816.F32.BF16 R60, R4.reuse, R64, R28 ;  /* 0x00000040043c723c */ /* 0x040ff0000004181c */
[C---:B------:R-:W-:Y:S08]  /*f890*/  HMMA.16816.F32.BF16 R56, R4.reuse, R58, R24 ;  /* 0x0000003a0438723c */ /* 0x040ff00000041818 */
[C---:B------:R-:W-:Y:S08]  /*f8a0*/  HMMA.16816.F32.BF16 R64, R4.reuse, R66, R32 ;  /* 0x000000420440723c */ /* 0x040ff00000041820 */
[C---:B-1----:R-:W-:Y:S08]  /*f8b0*/  HMMA.16816.F32.BF16 R68, R4.reuse, R12, R68 ;  /* 0x0000000c0444723c */ /* 0x042ff00000041844 */
[C---:B------:R-:W-:Y:S08]  /*f8c0*/  HMMA.16816.F32.BF16 R72, R4.reuse, R14, R72 ;  /* 0x0000000e0448723c */ /* 0x040ff00000041848 */
[C---:B------:R-:W-:Y:S08]  /*f8d0*/  HMMA.16816.F32.BF16 R76, R4.reuse, R8, R76 ;  /* 0x00000008044c723c */ /* 0x040ff0000004184c */
[----:B------:R-:W-:-:S15]  /*f8e0*/  HMMA.16816.F32.BF16 R80, R4, R10, R80 ;  /* 0x0000000a0450723c */ /* 0x000fde0000041850 */
[----:B------:R-:W-:-:S05]  /*f8f0*/  NOP ;  /* 0x0000000000007918 */ /* 0x000fca0000000000 */
.L_x_4680:
[----:B------:R-:W-:-:S13]  /*f900*/  ISETP.GE.AND P0, PT, R137, RZ, PT ;  /* 0x000000ff8900720c */ /* 0x000fda0003f06270 */
[----:B------:R-:W-:Y:S05]  /*f910*/  @!P0 BRA `(.L_x_4686) ;  /* 0x00000028006c8947 */ /* 0x000fea0003800000 */
[----:B------:R-:W-:Y:S01]  /*f920*/  ISETP.NE.U32.AND P1, PT, RZ, UR12, PT ;  /* 0x0000000cff007c0c */ /* 0x000fe2000bf25070 */
[----:B------:R-:W1:Y:S01]  /*f930*/  S2R R112, SR_TID.X ;  /* 0x0000000000707919 */ /* 0x000e620000002100 */
[C---:B------:R-:W-:Y:S01]  /*f940*/  IMAD.SHL.U32 R138, R137.reuse, 0x40, RZ ;  /* 0x00000040898a7824 */ /* 0x040fe200078e00ff */
[----:B------:R-:W-:Y:S01]  /*f950*/  IADD3 R137, PT, PT, R137, 0x1, RZ ;  /* 0x0000000189897810 */ /* 0x000fe20007ffe0ff */
[----:B------:R-:W-:Y:S01]  /*f960*/  IMAD.MOV.U32 R89, RZ, RZ, R0 ;  /* 0x000000ffff597224 */ /* 0x000fe200078e0000 */
[----:B------:R-:W-:Y:S01]  /*f970*/  ISETP.NE.AND.EX P1, PT, RZ, UR13, PT, P1 ;  /* 0x0000000dff007c0c */ /* 0x000fe2000bf25310 */
[----:B------:R-:W-:Y:S01]  /*f980*/  IMAD.MOV.U32 R91, RZ, RZ, R2 ;  /* 0x000000ffff5b7224 */ /* 0x000fe200078e0002 */
[----:B------:R-:W2:Y:S01]  /*f990*/  LDCU UR5, c[0x0][0x440] ;  /* 0x00008800ff0577ac */ /* 0x000ea20008000800 */
[----:B------:R-:W3:Y:S01]  /*f9a0*/  LDCU UR4, c[0x0][0x45c] ;  /* 0x00008b80ff0477ac */ /* 0x000ee20008000800 */
[----:B------:R-:W4:Y:S09]  /*f9b0*/  LDCU.64 UR10, c[0x0][0x3b8] ;  /* 0x00007700ff0a77ac */ /* 0x000f320008000a00 */
[----:B------:R-:W5:Y:S01]  /*f9c0*/  @!P1 LDC R134, c[0x0][0x3c0] ;  /* 0x0000f000ff869b82 */ /* 0x000f620000000800 */
[----:B------:R-:W-:Y:S01]  /*f9d0*/  @!P1 IMAD.MOV.U32 R135, RZ, RZ, RZ ;  /* 0x000000ffff879224 */ /* 0x000fe200078e00ff */
[----:B------:R-:W2:Y:S04]  /*f9e0*/  LDCU.64 UR14, c[0x0][0x3c0] ;  /* 0x00007800ff0e77ac */ /* 0x000ea80008000a00 */
[----:B------:R-:W-:Y:S01]  /*f9f0*/  @!P1 IADD3 R135, P0, PT, RZ, -R135, RZ ;  /* 0x80000087ff879210 */ /* 0x000fe20007f1e0ff */
[----:B------:R-:W2:Y:S01]  /*fa00*/  LDCU.64 UR8, c[0x0][0x3a0] ;  /* 0x00007400ff0877ac */ /* 0x000ea20008000a00 */
[----:B------:R-:W2:Y:S01]  /*fa10*/  LDCU.64 UR12, c[0x0][0x3a8] ;  /* 0x00007500ff0c77ac */ /* 0x000ea20008000a00 */
[----:B-1----:R-:W-:-:S04]  /*fa20*/  LOP3.LUT R5, R112, 0x3, RZ, 0xc0, !PT ;  /* 0x0000000370057812 */ /* 0x002fc800078ec0ff */
[----:B------:R-:W-:Y:S01]  /*fa30*/  LEA R136, R5, R138, 0x1 ;  /* 0x0000008a05887211 */ /* 0x000fe200078e08ff */
[----:B------:R-:W-:-:S03]  /*fa40*/  VIADD R138, R138, 0x40 ;  /* 0x000000408a8a7836 */ /* 0x000fc60000000000 */
[----:B------:R-:W-:Y:S02]  /*fa50*/  IADD3 R136, PT, PT, R136, 0x20, RZ ;  /* 0x0000002088887810 */ /* 0x000fe40007ffe0ff */
[----:B-----5:R-:W-:-:S05]  /*fa60*/  @!P1 SHF.L.U32 R134, R134, 0x6, RZ ;  /* 0x0000000686869819 */ /* 0x020fca00000006ff */
[----:B------:R-:W-:-:S05]  /*fa70*/  @!P1 IMAD.X R134, RZ, RZ, ~R134, P0 ;  /* 0x000000ffff869224 */ /* 0x000fca00000e0e86 */
[----:B--234-:R-:W-:-:S07]  /*fa80*/  @!P1 SHF.R.S64 R135, R135, 0x1f, R134 ;  /* 0x0000001f87879819 */ /* 0x01cfce0000001086 */
.L_x_4690:
        /* <DEDUP_REMOVED lines=70> */
.L_x_4687:
        /* <DEDUP_REMOVED lines=33> */
[----:B------:R-:W-:Y:S01]  /*10100*/  @P0 STS.128 [R133+0x8800], RZ ;  /* 0x008800ff85000388 */ /* 0x000fe20000000c00 */
[----:B------:R-:W-:Y:S03]  /*10110*/  LOP3.LUT P0, RZ, R112, 0x4, RZ, 0xc0, !PT ;  /* 0x0000000470ff7812 */ /* 0x000fe6000780c0ff */
[----:B------:R-:W-:Y:S04]  /*10120*/  LDSM.16.M88.4 R92, [R115] ;  /* 0x00000000735c783b */ /* 0x000fe80000000200 */
[----:B------:R-:W2:Y:S04]  /*10130*/  LDSM.16.M88.4 R96, [R114+0x3000] ;  /* 0x003000007260783b */ /* 0x000ea80000000200 */
[----:B------:R-:W3:Y:S04]  /*10140*/  LDSM.16.M88.4 R100, [R114+0x3400] ;  /* 0x003400007264783b */ /* 0x000ee80000000200 */
[----:B------:R-:W4:Y:S04]  /*10150*/  LDSM.16.M88.4 R104, [R114+0x3800] ;  /* 0x003800007268783b */ /* 0x000f280000000200 */
[----:B------:R-:W0:Y:S04]  /*10160*/  LDGDEPBAR ;  /* 0x00000000000079af */ /* 0x000e280000000000 */
[----:B------:R-:W5:Y:S01]  /*10170*/  LDSM.16.M88.4 R108, [R114+0x3c00] ;  /* 0x003c0000726c783b */ /* 0x000f620000000200 */
[C---:B--2---:R-:W-:Y:S08]  /*10180*/  HMMA.16816.F32.BF16 R4, R92.reuse, R96, RZ ;  /* 0x000000605c04723c */ /* 0x044ff000000418ff */
[C---:B------:R-:W-:Y:S08]  /*10190*/  HMMA.16816.F32.BF16 R8, R92.reuse, R98, RZ ;  /* 0x000000625c08723c */ /* 0x040ff000000418ff */
[C---:B---3--:R-:W-:Y:S01]  /*101a0*/  HMMA.16816.F32.BF16 R12, R92.reuse, R100, RZ ;  /* 0x000000645c0c723c */ /* 0x048fe200000418ff */
[----:B------:R-:W-:Y:S05]  /*101b0*/  IMAD.MOV.U32 R101, RZ, RZ, 0x20 ;  /* 0x00000020ff657424 */ /* 0x000fea00078e00ff */
[----:B------:R-:W-:Y:S02]  /*101c0*/  SEL R101, R101, 0xffffffe0, !P0 ;  /* 0xffffffe065657807 */ /* 0x000fe40004000000 */
[C---:B------:R-:W-:Y:S01]  /*101d0*/  HMMA.16816.F32.BF16 R16, R92.reuse, R102, RZ ;  /* 0x000000665c10723c */ /* 0x040fe200000418ff */
[----:B------:R-:W-:Y:S02]  /*101e0*/  ISETP.NE.AND P0, PT, R137, 0x1, PT ;  /* 0x000000018900780c */ /* 0x000fe40003f05270 */
[--C-:B------:R-:W-:Y:S02]  /*101f0*/  IMAD.IADD R0, R115, 0x1, R101.reuse ;  /* 0x0000000173007824 */ /* 0x100fe400078e0265 */
[----:B------:R-:W-:Y:S03]  /*10200*/  IMAD.IADD R2, R114, 0x1, R101 ;  /* 0x0000000172027824 */ /* 0x000fe600078e0265 */
[C---:B----4-:R-:W-:Y:S02]  /*10210*/  HMMA.16816.F32.BF16 R20, R92.reuse, R104, RZ ;  /* 0x000000685c14723c */ /* 0x050fe400000418ff */
[----:B------:R-:W-:Y:S06]  /*10220*/  LDSM.16.M88.4 R96, [R2+0x3000] ;  /* 0x003000000260783b */ /* 0x000fec0000000200 */
[C---:B------:R-:W-:Y:S08]  /*10230*/  HMMA.16816.F32.BF16 R24, R92.reuse, R106, RZ ;  /* 0x0000006a5c18723c */ /* 0x040ff000000418ff */
[C---:B-----5:R-:W-:Y:S08]  /*10240*/  HMMA.16816.F32.BF16 R28, R92.reuse, R108, RZ ;  /* 0x0000006c5c1c723c */ /* 0x060ff000000418ff */
[----:B------:R-:W-:Y:S01]  /*10250*/  HMMA.16816.F32.BF16 R32, R92, R110, RZ ;  /* 0x0000006e5c20723c */ /* 0x000fe200000418ff */
[----:B------:R-:W2:Y:S07]  /*10260*/  LDSM.16.M88.4 R92, [R0] ;  /* 0x00000000005c783b */ /* 0x000eae0000000200 */
        /* <DEDUP_REMOVED lines=67> */
[----:B------:R-:W-:Y:S01]  /*106a0*/  ISETP.GE.AND P3, PT, R86, UR5, PT ;  /* 0x0000000556007c0c */ /* 0x000fe2000bf66270 */
[----:B------:R-:W1:Y:S01]  /*106b0*/  @!P1 LDC R0, c[0x0][0x3b8] ;  /* 0x0000ee00ff009b82 */ /* 0x000e620000000800 */
[----:B------:R-:W-:Y:S01]  /*106c0*/  ISETP.GE.AND P2, PT, R85, UR5, PT ;  /* 0x0000000555007c0c */ /* 0x000fe2000bf46270 */
[----:B------:R-:W-:Y:S05]  /*106d0*/  @!P1 IMAD.MOV.U32 R2, RZ, RZ, RZ ;  /* 0x000000ffff029224 */ /* 0x000fea00078e00ff */
[----:B------:R-:W-:Y:S01]  /*106e0*/  @!P1 IADD3 R2, P0, PT, RZ, -R2, RZ ;  /* 0x80000002ff029210 */ /* 0x000fe20007f1e0ff */
[----:B-1----:R-:W-:Y:S04]  /*106f0*/  @!P1 IMAD.SHL.U32 R0, R0, 0x40, RZ ;  /* 0x0000004000009824 */ /* 0x002fe800078e00ff */
[----:B------:R-:W-:Y:S01]  /*10700*/  @!P1 IMAD.X R0, RZ, RZ, ~R0, P0 ;  /* 0x000000ffff009224 */ /* 0x000fe200000e0e00 */
[----:B------:R-:W-:Y:S04]  /*10710*/  ISETP.GE.AND P0, PT, R84, UR5, PT ;  /* 0x0000000554007c0c */ /* 0x000fe8000bf06270 */
[----:B------:R-:W-:Y:S04]  /*10720*/  @!P1 SHF.R.S64 R93, R2, 0x1f, R0 ;  /* 0x0000001f025d9819 */ /* 0x000fe80000001000 */
[----:B------:R-:W-:Y:S04]  /*10730*/  @!P1 IADD3 R116, P4, PT, R93, R116, RZ ;  /* 0x000000745d749210 */ /* 0x000fe80007f9e0ff */
[----:B------:R-:W-:Y:S01]  /*10740*/  @!P1 LEA.HI.X.SX32 R117, R0, R117, 0x1, P4 ;  /* 0x0000007500759211 */ /* 0x000fe200020f0eff */
[----:B------:R-:W-:Y:S08]  /*10750*/  @!P1 BRA `(.L_x_4689) ;  /* 0x0000000400049947 */ /* 0x000ff00003800000 */
[----:B------:R-:W1:Y:S02]  /*10760*/  LDC R2, c[0x0][0x4f0] ;  /* 0x00013c00ff027b82 */ /* 0x000e640000000800 */
[----:B-1----:R-:W-:Y:S04]  /*10770*/  IABS R0, R2 ;  /* 0x0000000200007213 */ /* 0x002fe80000000000 */
[----:B------:R-:W1:Y:S10]  /*10780*/  I2F.RP R90, R0 ;  /* 0x00000000005a7306 */ /* 0x000e740000209400 */
[----:B-1----:R-:W1:Y:S02]  /*10790*/  MUFU.RCP R88, R90 ;  /* 0x0000005a00587308 */ /* 0x002e640000001000 */
[----:B-1----:R-:W-:Y:S08]  /*107a0*/  VIADD R94, R88, 0xffffffe ;  /* 0x0ffffffe585e7836 */ /* 0x002ff00000000000 */
[----:B------:R-:W1:Y:S02]  /*107b0*/  F2I.FTZ.U32.TRUNC.NTZ R95, R94 ;  /* 0x0000005e005f7305 */ /* 0x000e64000021f000 */
[--C-:B-1----:R-:W-:Y:S02]  /*107c0*/  IMAD.MOV R88, RZ, RZ, -R95.reuse ;  /* 0x000000ffff587224 */ /* 0x102fe400078e0a5f */
[----:B------:R-:W-:Y:S02]  /*107d0*/  IMAD.MOV.U32 R94, RZ, RZ, RZ ;  /* 0x000000ffff5e7224 */ /* 0x000fe400078e00ff */
[----:B------:R-:W-:Y:S04]  /*107e0*/  IMAD R93, R88, R0, RZ ;  /* 0x00000000585d7224 */ /* 0x000fe800078e02ff */
[----:B------:R-:W-:Y:S01]  /*107f0*/  IMAD.HI.U32 R95, R95, R93, R94 ;  /* 0x0000005d5f5f7227 */ /* 0x000fe200078e005e */
[----:B------:R-:W-:Y:S04]  /*10800*/  IADD3 R93, PT, PT, R138, -0x40, RZ ;  /* 0xffffffc08a5d7810 */ /* 0x000fe80007ffe0ff */
[----:B------:R-:W-:Y:S02]  /*10810*/  IABS R88, R93 ;  /* 0x0000005d00587213 */ /* 0x000fe40000000000 */
[----:B------:R-:W-:Y:S03]  /*10820*/  LOP3.LUT R93, R93, R2, RZ, 0x3c, !PT ;  /* 0x000000025d5d7212 */ /* 0x000fe600078e3cff */
[----:B------:R-:W-:Y:S04]  /*10830*/  IMAD.HI.U32 R92, R95, R88, RZ ;  /* 0x000000585f5c7227 */ /* 0x000fe800078e00ff */
[----:B------:R-:W-:Y:S04]  /*10840*/  IMAD.MOV R97, RZ, RZ, -R92 ;  /* 0x000000ffff617224 */ /* 0x000fe800078e0a5c */
[----:B------:R-:W-:Y:S01]  /*10850*/  IMAD R88, R0, R97, R88 ;  /* 0x0000006100587224 */ /* 0x000fe200078e0258 */
[----:B------:R-:W-:Y:S04]  /*10860*/  IADD3 R97, PT, PT, R138, -0x80, RZ ;  /* 0xffffff808a617810 */ /* 0x000fe80007ffe0ff */
        /* <DEDUP_REMOVED lines=48> */
.L_x_4689:
[----:B------:R-:W-:Y:S01]  /*10b70*/  @!PT LDS RZ, [RZ] ;  /* 0x00000000fffff984 */ /* 0x000fe20000000800 */
[----:B------:R-:W-:Y:S01]  /*10b80*/  @!PT LDS RZ, [RZ] ;  /* 0x00000000fffff984 */ /* 0x000fe20000000800 */
[----:B------:R-:W-:Y:S01]  /*10b90*/  @!PT LDS RZ, [RZ] ;  /* 0x00000000fffff984 */ /* 0x000fe20000000800 */
[----:B------:R1:W-:Y:S01]  /*10ba0*/  @!P3 LDGSTS.E.BYPASS.LTC128B.128 [R133+0x3000], desc[UR6][R116.64] ;  /* 0x030000007485bfae */ /* 0x0003e2000b981a06 */
[----:B------:R-:W-:Y:S01]  /*10bb0*/  @!P0 IMAD.MOV.U32 R94, RZ, RZ, R116 ;  /* 0x000000ffff5e8224 */ /* 0x000fe200078e0074 */
[C---:B------:R-:W-:Y:S01]  /*10bc0*/  LEA R92, P4, R121.reuse, R116, 0x1 ;  /* 0x00000074795c7211 */ /* 0x040fe200078808ff */
[----:B------:R-:W-:Y:S01]  /*10bd0*/  @!P0 IMAD.MOV.U32 R95, RZ, RZ, R117 ;  /* 0x000000ffff5f8224 */ /* 0x000fe200078e0075 */
[----:B------:R1:W-:Y:S02]  /*10be0*/  @P3 STS.128 [R133+0x3000], RZ ;  /* 0x003000ff85003388 */ /* 0x0003e40000000c00 */
[----:B------:R-:W-:Y:S02]  /*10bf0*/  LEA.HI.X R93, R121, R117, R120, 0x1, P4 ;  /* 0x00000075795d7211 */ /* 0x000fe400020f0c78 */
        /* <DEDUP_REMOVED lines=26> */
.L_x_4688:
[----:B------:R-:W-:Y:S02]  /*10da0*/  I2FP.F32.U32 R2, R136 ;  /* 0x0000008800027245 */ /* 0x000fe40000201000 */
[C---:B------:R-:W-:Y:S02]  /*10db0*/  IADD3 R0, PT, PT, R136.reuse, -0x1f, RZ ;  /* 0xffffffe188007810 */ /* 0x040fe40007ffe0ff */
[C---:B-1----:R-:W-:Y:S01]  /*10dc0*/  IADD3 R95, PT, PT, R136.reuse, -0x20, RZ ;  /* 0xffffffe0885f7810 */ /* 0x042fe20007ffe0ff */
[CC--:B------:R-:W-:Y:S01]  /*10dd0*/  FFMA.FTZ R22, R3.reuse, R2.reuse, R22 ;  /* 0x0000000203167223 */ /* 0x0c0fe20000010016 */
[C---:B------:R-:W-:Y:S01]  /*10de0*/  FFMA.FTZ R20, R3.reuse, R2, R20 ;  /* 0x0000000203147223 */ /* 0x040fe20000010014 */
[C---:B------:R-:W-:Y:S02]  /*10df0*/  IADD3 R2, PT, PT, R136.reuse, -0x17, RZ ;  /* 0xffffffe988027810 */ /* 0x040fe40007ffe0ff */
[----:B------:R-:W-:Y:S02]  /*10e00*/  I2FP.F32.U32 R0, R0 ;  /* 0x0000000000007245 */ /* 0x000fe40000201000 */
[----:B------:R-:W-:Y:S02]  /*10e10*/  I2FP.F32.U32 R2, R2 ;  /* 0x0000000200027245 */ /* 0x000fe40000201000 */
        /* <DEDUP_REMOVED lines=8> */
[CC--:B------:R-:W-:Y:S01]  /*10ea0*/  FFMA.FTZ R4, R3.reuse, R95.reuse, R4 ;  /* 0x0000005f03047223 */ /* 0x0c0fe20000010004 */
[C---:B------:R-:W-:Y:S01]  /*10eb0*/  IADD3 R2, PT, PT, R136.reuse, 0x1, RZ ;  /* 0x0000000188027810 */ /* 0x040fe20007ffe0ff */
[C---:B------:R-:W-:Y:S01]  /*10ec0*/  FFMA.FTZ R6, R3.reuse, R95, R6 ;  /* 0x0000005f03067223 */ /* 0x040fe20000010006 */
[CC--:B------:R-:W-:Y:S01]  /*10ed0*/  FFMA.FTZ R8, R3.reuse, R93.reuse, R8 ;  /* 0x0000005d03087223 */ /* 0x0c0fe20000010008 */
[C---:B------:R-:W-:Y:S01]  /*10ee0*/  FFMA.FTZ R10, R3.reuse, R93, R10 ;  /* 0x0000005d030a7223 */ /* 0x040fe2000001000a */
[----:B------:R-:W-:Y:S02]  /*10ef0*/  I2FP.F32.U32 R0, R0 ;  /* 0x0000000000007245 */ /* 0x000fe40000201000 */
[----:B------:R-:W-:Y:S02]  /*10f00*/  I2FP.F32.U32 R2, R2 ;  /* 0x0000000200027245 */ /* 0x000fe40000201000 */
[C---:B------:R-:W-:Y:S01]  /*10f10*/  IADD3 R95, PT, PT, R136.reuse, -0x10, RZ ;  /* 0xfffffff0885f7810 */ /* 0x040fe20007ffe0ff */
[C---:B------:R-:W-:Y:S01]  /*10f20*/  FFMA.FTZ R15, R3.reuse, R0, R15 ;  /* 0x00000000030f7223 */ /* 0x040fe2000001000f */
[C---:B------:R-:W-:Y:S01]  /*10f30*/  IADD3 R93, PT, PT, R136.reuse, -0x8, RZ ;  /* 0xfffffff8885d7810 */ /* 0x040fe20007ffe0ff */
[CC--:B------:R-:W-:Y:S01]  /*10f40*/  FFMA.FTZ R21, R3.reuse, R2.reuse, R21 ;  /* 0x0000000203157223 */ /* 0x0c0fe20000010015 */
[----:B------:R-:W-:Y:S01]  /*10f50*/  I2FP.F32.U32 R95, R95 ;  /* 0x0000005f005f7245 */ /* 0x000fe20000201000 */
[C---:B------:R-:W-:Y:S01]  /*10f60*/  FFMA.FTZ R23, R3.reuse, R2, R23 ;  /* 0x0000000203177223 */ /* 0x040fe20000010017 */
[----:B------:R-:W-:Y:S01]  /*10f70*/  I2FP.F32.U32 R93, R93 ;  /* 0x0000005d005d7245 */ /* 0x000fe20000201000 */
[C---:B------:R-:W-:Y:S01]  /*10f80*/  FFMA.FTZ R13, R3.reuse, R0, R13 ;  /* 0x00000000030d7223 */ /* 0x040fe2000001000d */
[C---:B------:R-:W-:Y:S01]  /*10f90*/  IADD3 R88, PT, PT, R136.reuse, -0x7, RZ ;  /* 0xfffffff988587810 */ /* 0x040fe20007ffe0ff */
[----:B------:R-:W-:Y:S01]  /*10fa0*/  FFMA.FTZ R12, R3, R95, R12 ;  /* 0x0000005f030c7223 */ /* 0x000fe2000001000c */
[----:B------:R-:W-:Y:S01]  /*10fb0*/  FMNMX3.FTZ R2, R91, R4, R5, !PT ;  /* 0x000000045b027276 */ /* 0x000fe20007810005 */
[CC--:B------:R-:W-:Y:S01]  /*10fc0*/  FFMA.FTZ R18, R3.reuse, R93.reuse, R18 ;  /* 0x0000005d03127223 */ /* 0x0c0fe20000010012 */
[----:B------:R-:W-:Y:S01]  /*10fd0*/  IADD3 R0, PT, PT, R136, 0x9, RZ ;  /* 0x0000000988007810 */ /* 0x000fe20007ffe0ff */
[C---:B------:R-:W-:Y:S01]  /*10fe0*/  FFMA.FTZ R16, R3.reuse, R93, R16 ;  /* 0x0000005d03107223 */ /* 0x040fe20000010010 */
[----:B------:R-:W-:Y:S01]  /*10ff0*/  I2FP.F32.U32 R88, R88 ;  /* 0x0000005800587245 */ /* 0x000fe20000201000 */
[C---:B------:R-:W-:Y:S01]  /*11000*/  FFMA.FTZ R14, R3.reuse, R95, R14 ;  /* 0x0000005f030e7223 */ /* 0x040fe2000001000e */
[----:B------:R-:W-:Y:S02]  /*11010*/  FMNMX3.FTZ R2, R2, R8, R9, !PT ;  /* 0x0000000802027276 */ /* 0x000fe40007810009 */
[----:B------:R-:W-:Y:S01]  /*11020*/  I2FP.F32.U32 R0, R0 ;  /* 0x0000000000007245 */ /* 0x000fe20000201000 */
[CC--:B------:R-:W-:Y:S01]  /*11030*/  FFMA.FTZ R17, R3.reuse, R88.reuse, R17 ;  /* 0x0000005803117223 */ /* 0x0c0fe20000010011 */
[----:B------:R-:W-:Y:S01]  /*11040*/  IADD3 R93, PT, PT, R136, 0x8, RZ ;  /* 0x00000008885d7810 */ /* 0x000fe20007ffe0ff */
[C---:B------:R-:W-:Y:S01]  /*11050*/  FFMA.FTZ R19, R3.reuse, R88, R19 ;  /* 0x0000005803137223 */ /* 0x040fe20000010013 */
[----:B------:R-:W-:Y:S01]  /*11060*/  FMNMX3.FTZ R92, R2, R12, R13, !PT ;  /* 0x0000000c025c7276 */ /* 0x000fe2000781000d */
[CC--:B------:R-:W-:Y:S01]  /*11070*/  FFMA.FTZ R25, R3.reuse, R0.reuse, R25 ;  /* 0x0000000003197223 */ /* 0x0c0fe20000010019 */
[----:B------:R-:W-:Y:S01]  /*11080*/  I2FP.F32.U32 R93, R93 ;  /* 0x0000005d005d7245 */ /* 0x000fe20000201000 */
[C---:B------:R-:W-:Y:S01]  /*11090*/  FFMA.FTZ R27, R3.reuse, R0, R27 ;  /* 0x00000000031b7223 */ /* 0x040fe2000001001b */
[C---:B------:R-:W-:Y:S02]  /*110a0*/  IADD3 R90, PT, PT, R136.reuse, 0x10, RZ ;  /* 0x00000010885a7810 */ /* 0x040fe40007ffe0ff */
[----:B------:R-:W-:Y:S01]  /*110b0*/  IADD3 R0, PT, PT, R136, 0x11, RZ ;  /* 0x0000001188007810 */ /* 0x000fe20007ffe0ff */
[CC--:B------:R-:W-:Y:S01]  /*110c0*/  FFMA.FTZ R24, R3.reuse, R93.reuse, R24 ;  /* 0x0000005d03187223 */ /* 0x0c0fe20000010018 */
[----:B------:R-:W-:Y:S01]  /*110d0*/  FMNMX3.FTZ R92, R92, R16, R17, !PT ;  /* 0x000000105c5c7276 */ /* 0x000fe20007810011 */
[C---:B------:R-:W-:Y:S01]  /*110e0*/  FFMA.FTZ R26, R3.reuse, R93, R26 ;  /* 0x0000005d031a7223 */ /* 0x040fe2000001001a */
[----:B------:R-:W-:Y:S02]  /*110f0*/  I2FP.F32.U32 R90, R90 ;  /* 0x0000005a005a7245 */ /* 0x000fe40000201000 */
[C---:B------:R-:W-:Y:S02]  /*11100*/  IADD3 R2, PT, PT, R136.reuse, 0x19, RZ ;  /* 0x0000001988027810 */ /* 0x040fe40007ffe0ff */
[----:B------:R-:W-:Y:S01]  /*11110*/  IADD3 R93, PT, PT, R136, 0x18, RZ ;  /* 0x00000018885d7810 */ /* 0x000fe20007ffe0ff */
[C---:B------:R-:W-:Y:S01]  /*11120*/  FFMA.FTZ R28, R3.reuse, R90, R28 ;  /* 0x0000005a031c7223 */ /* 0x040fe2000001001c */
[----:B------:R-:W-:Y:S01]  /*11130*/  I2FP.F32.U32 R0, R0 ;  /* 0x0000000000007245 */ /* 0x000fe20000201000 */
[C---:B------:R-:W-:Y:S01]  /*11140*/  FFMA.FTZ R30, R3.reuse, R90, R30 ;  /* 0x0000005a031e7223 */ /* 0x040fe2000001001e */
[----:B------:R-:W-:Y:S02]  /*11150*/  FMNMX3.FTZ R92, R92, R20, R21, !PT ;  /* 0x000000145c5c7276 */ /* 0x000fe40007810015 */
[----:B------:R-:W-:Y:S01]  /*11160*/  I2FP.F32.U32 R2, R2 ;  /* 0x0000000200027245 */ /* 0x000fe20000201000 */
[CC--:B------:R-:W-:Y:S01]  /*11170*/  FFMA.FTZ R29, R3.reuse, R0.reuse, R29 ;  /* 0x00000000031d7223 */ /* 0x0c0fe2000001001d */
[----:B------:R-:W-:Y:S01]  /*11180*/  I2FP.F32.U32 R93, R93 ;  /* 0x0000005d005d7245 */ /* 0x000fe20000201000 */
[C---:B------:R-:W-:Y:S01]  /*11190*/  FFMA.FTZ R31, R3.reuse, R0, R31 ;  /* 0x00000000031f7223 */ /* 0x040fe2000001001f */
[----:B------:R-:W-:Y:S01]  /*111a0*/  FMNMX3.FTZ R92, R92, R24, R25, !PT ;  /* 0x000000185c5c7276 */ /* 0x000fe20007810019 */
[----:B------:R-:W-:Y:S01]  /*111b0*/  FFMA.FTZ R33, R3, R2, R33 ;  /* 0x0000000203217223 */ /* 0x000fe20000010021 */
        /* <DEDUP_REMOVED lines=8> */
[----:B------:R-:W-:Y:S01]  /*11240*/  IADD3 R101, PT, PT, R101, R113, RZ ;  /* 0x0000007165657210 */ /* 0x000fe20007ffe0ff */
[----:B------:R-:W-:Y:S01]  /*11250*/  SHFL.BFLY PT, R97, R88, 0x2, 0x1f ;  /* 0x0c401f0058617f89 */ /* 0x000fe200000e0000 */
[----:B------:R-:W-:Y:S02]  /*11260*/  FMNMX3.FTZ R92, R92, R18, R19, !PT ;  /* 0x000000125c5c7276 */ /* 0x000fe40007810013 */
[----:B------:R-:W-:Y:S02]  /*11270*/  IADD3 R137, PT, PT, R137, -0x1, RZ ;  /* 0xffffffff89897810 */ /* 0x000fe40007ffe0ff */
        /* <DEDUP_REMOVED lines=9> */
[----:B------:R-:W1:Y:S08]  /*11310*/  SHFL.BFLY PT, R0, R93, 0x1, 0x1f ;  /* 0x0c201f005d007f89 */ /* 0x000e7000000e0000 */
[----:B------:R-:W2:Y:S01]  /*11320*/  SHFL.BFLY PT, R2, R99, 0x1, 0x1f ;  /* 0x0c201f0063027f89 */ /* 0x000ea200000e0000 */
[----:B-1----:R-:W-:Y:S02]  /*11330*/  FMNMX.FTZ R0, R93, R0, !PT ;  /* 0x000000005d007209 */ /* 0x002fe40007810000 */
[----:B--2---:R-:W-:Y:S03]  /*11340*/  FMNMX.FTZ R2, R99, R2, !PT ;  /* 0x0000000263027209 */ /* 0x004fe60007810000 */
[----:B------:R-:W-:Y:S01]  /*11350*/  FMUL.FTZ R94, R0, UR4 ;  /* 0x00000004005e7c20 */ /* 0x000fe20008410000 */
[C---:B------:R-:W-:Y:S01]  /*11360*/  FSETP.NEU.FTZ.AND P0, PT, R2.reuse, -INF , PT ;  /* 0xff8000000200780b */ /* 0x040fe20003f1d000 */
[C---:B------:R-:W-:Y:S01]  /*11370*/  FMUL.FTZ R102, R2.reuse, UR4 ;  /* 0x0000000402667c20 */ /* 0x040fe20008410000 */
[----:B------:R-:W-:Y:S04]  /*11380*/  FADD.FTZ R90, -R2, R91 ;  /* 0x0000005b025a7221 */ /* 0x000fe80000010100 */
[----:B------:R-:W-:Y:S01]  /*11390*/  FSEL R102, R102, RZ, P0 ;  /* 0x000000ff66667208 */ /* 0x000fe20000000000 */
[----:B------:R-:W-:Y:S01]  /*113a0*/  FMUL.FTZ R88, R90, UR4 ;  /* 0x000000045a587c20 */ /* 0x000fe20008410000 */
[----:B------:R-:W-:Y:S03]  /*113b0*/  FSETP.NEU.FTZ.AND P0, PT, R0, -INF , PT ;  /* 0xff8000000000780b */ /* 0x000fe60003f1d000 */
[--C-:B------:R-:W-:Y:S01]  /*113c0*/  FFMA.FTZ R99, R4, UR4, -R102.reuse ;  /* 0x0000000404637c23 */ /* 0x100fe20008010866 */
[----:B------:R-:W-:Y:S01]  /*113d0*/  FADD.FTZ R4, -R0, R89 ;  /* 0x0000005900047221 */ /* 0x000fe20000010100 */
[----:B------:R-:W1:Y:S01]  /*113e0*/  MUFU.EX2 R88, R88 ;  /* 0x0000005800587308 */ /* 0x000e620000000800 */
[----:B------:R-:W-:Y:S01]  /*113f0*/  FSEL R94, R94, RZ, P0 ;  /* 0x000000ff5e5e7208 */ /* 0x000fe20000000000 */
[--C-:B------:R-:W-:Y:S01]  /*11400*/  FFMA.FTZ R92, R5, UR4, -R102.reuse ;  /* 0x00000004055c7c23 */ /* 0x100fe20008010866 */
[--C-:B------:R-:W-:Y:S07]  /*11410*/  FFMA.FTZ R96, R8, UR4, -R102.reuse ;  /* 0x0000000408607c23 */ /* 0x100fee0008010866 */
[----:B------:R-:W2:Y:S01]  /*11420*/  MUFU.EX2 R99, R99 ;  /* 0x0000006300637308 */ /* 0x000ea20000000800 */
[----:B------:R-:W-:Y:S01]  /*11430*/  FFMA.FTZ R93, R9, UR4, -R102 ;  /* 0x00000004095d7c23 */ /* 0x000fe20008010866 */
[--C-:B------:R-:W-:Y:S01]  /*11440*/  FFMA.FTZ R95, R10, UR4, -R94.reuse ;  /* 0x000000040a5f7c23 */ /* 0x100fe2000801085e */
[----:B------:R-:W-:Y:S01]  /*11450*/  FMUL.FTZ R4, R4, UR4 ;  /* 0x0000000404047c20 */ /* 0x000fe20008410000 */
[--C-:B------:R-:W-:Y:S01]  /*11460*/  FFMA.FTZ R5, R6, UR4, -R94.reuse ;  /* 0x0000000406057c23 */ /* 0x100fe2000801085e */
[--C-:B------:R-:W-:Y:S01]  /*11470*/  FFMA.FTZ R97, R7, UR4, -R94.reuse ;  /* 0x0000000407617c23 */ /* 0x100fe2000801085e */
[--C-:B------:R-:W-:Y:S04]  /*11480*/  FFMA.FTZ R7, R11, UR4, -R94.reuse ;  /* 0x000000040b077c23 */ /* 0x100fe8000801085e */
[----:B------:R-:W3:Y:S01]  /*11490*/  MUFU.EX2 R6, R92 ;  /* 0x0000005c00067308 */ /* 0x000ee20000000800 */
[----:B------:R-:W-:Y:S01]  /*114a0*/  FFMA.FTZ R100, R14, UR4, -R94 ;  /* 0x000000040e647c23 */ /* 0x000fe2000801085e */
[----:B------:R-:W-:Y:S01]  /*114b0*/  FFMA.FTZ R103, R12, UR4, -R102 ;  /* 0x000000040c677c23 */ /* 0x000fe20008010866 */
[C---:B-1----:R-:W-:Y:S01]  /*114c0*/  FMUL.FTZ R36, R88.reuse, R36 ;  /* 0x0000002458247220 */ /* 0x042fe20000410000 */
        /* <DEDUP_REMOVED lines=23> */
[----:B--2---:R-:W-:Y:S01]  /*11640*/  FFMA.FTZ R141, R88, R141, R99 ;  /* 0x0000008d588d7223 */ /* 0x004fe20000010063 */
[----:B------:R-:W1:Y:S01]  /*11650*/  MUFU.EX2 R4, R4 ;  /* 0x0000000400047308 */ /* 0x000e620000000800 */
[----:B------:R-:W2:Y:S01]  /*11660*/  LDSM.16.MT88.4 R88, [R113+0x6000] ;  /* 0x006000007158783b */ /* 0x000ea20000004200 */
[----:B---3--:R-:W-:Y:S01]  /*11670*/  F2FP.BF16.F32.PACK_AB R8, R6, R99 ;  /* 0x000000630608723e */ /* 0x008fe200000010ff */
[----:B------:R-:W-:Y:S07]  /*11680*/  FFMA.FTZ R99, R18, UR4, -R94 ;  /* 0x0000000412637c23 */ /* 0x000fee000801085e */
[----:B------:R-:W-:Y:S01]  /*11690*/  MUFU.EX2 R5, R5 ;  /* 0x0000000500057308 */ /* 0x000fe20000000800 */
[--C-:B------:R-:W-:Y:S01]  /*116a0*/  FFMA.FTZ R98, R16, UR4, -R102.reuse ;  /* 0x0000000410627c23 */ /* 0x100fe20008010866 */
[--C-:B------:R-:W-:Y:S01]  /*116b0*/  FFMA.FTZ R13, R13, UR4, -R102.reuse ;  /* 0x000000040d0d7c23 */ /* 0x100fe20008010866 */
[----:B------:R-:W-:Y:S07]  /*116c0*/  FADD.FTZ R141, R6, R141 ;  /* 0x0000008d068d7221 */ /* 0x000fee0000010000 */
[----:B------:R-:W3:Y:S01]  /*116d0*/  MUFU.EX2 R97, R97 ;  /* 0x0000006100617308 */ /* 0x000ee20000000800 */
[----:B------:R-:W-:Y:S01]  /*116e0*/  FFMA.FTZ R104, R21, UR4, -R102 ;  /* 0x0000000415687c23 */ /* 0x000fe20008010866 */
[--C-:B------:R-:W-:Y:S01]  /*116f0*/  FFMA.FTZ R106, R22, UR4, -R94.reuse ;  /* 0x00000004166a7c23 */ /* 0x100fe2000801085e */
[----:B------:R-:W-:Y:S07]  /*11700*/  FFMA.FTZ R105, R23, UR4, -R94 ;  /* 0x0000000417697c23 */ /* 0x000fee000801085e */
[----:B------:R-:W-:Y:S01]  /*11710*/  MUFU.EX2 R96, R96 ;  /* 0x0000006000607308 */ /* 0x000fe20000000800 */
[----:B------:R-:W-:Y:S01]  /*11720*/  FFMA.FTZ R20, R20, UR4, -R102 ;  /* 0x0000000414147c23 */ /* 0x000fe20008010866 */
[C---:B-1----:R-:W-:Y:S01]  /*11730*/  FMUL.FTZ R38, R4.reuse, R38 ;  /* 0x0000002604267220 */ /* 0x042fe20000410000 */
[C---:B------:R-:W-:Y:S07]  /*11740*/  FMUL.FTZ R39, R4.reuse, R39 ;  /* 0x0000002704277220 */ /* 0x040fee0000410000 */
[----:B------:R-:W1:Y:S01]  /*11750*/  MUFU.EX2 R93, R93 ;  /* 0x0000005d005d7308 */ /* 0x000e620000000800 */
[C---:B------:R-:W-:Y:S01]  /*11760*/  FMUL.FTZ R42, R4.reuse, R42 ;  /* 0x0000002a042a7220 */ /* 0x040fe20000410000 */
[C---:B------:R-:W-:Y:S01]  /*11770*/  FMUL.FTZ R43, R4.reuse, R43 ;  /* 0x0000002b042b7220 */ /* 0x040fe20000410000 */
        /* <DEDUP_REMOVED lines=10> */
[C---:B------:R-:W-:Y:S01]  /*11820*/  FMUL.FTZ R59, R4.reuse, R59 ;  /* 0x0000003b043b7220 */ /* 0x040fe20000410000 */
        /* <DEDUP_REMOVED lines=9> */
[----:B------:R-:W-:Y:S01]  /*118c0*/  FFMA.FTZ R12, R4, R139, R5 ;  /* 0x0000008b040c7223 */ /* 0x000fe20000010005 */
[--C-:B------:R-:W-:Y:S01]  /*118d0*/  FFMA.FTZ R16, R30, UR4, -R94.reuse ;  /* 0x000000041e107c23 */ /* 0x100fe2000801085e */
[C---:B------:R-:W-:Y:S01]  /*118e0*/  FMUL.FTZ R75, R4.reuse, R75 ;  /* 0x0000004b044b7220 */ /* 0x040fe20000410000 */
[C---:B------:R-:W-:Y:S01]  /*118f0*/  FMUL.FTZ R78, R4.reuse, R78 ;  /* 0x0000004e044e7220 */ /* 0x040fe20000410000 */
[C---:B------:R-:W-:Y:S01]  /*11900*/  FMUL.FTZ R79, R4.reuse, R79 ;  /* 0x0000004f044f7220 */ /* 0x040fe20000410000 */
[C---:B------:R-:W-:Y:S01]  /*11910*/  FMUL.FTZ R82, R4.reuse, R82 ;  /* 0x0000005204527220 */ /* 0x040fe20000410000 */
[C---:B--2---:R-:W-:Y:S01]  /*11920*/  HMMA.16816.F32.BF16 R36, R8.reuse, R88, R36 ;  /* 0x000000580824723c */ /* 0x044fe20000041824 */
[----:B------:R-:W-:Y:S04]  /*11930*/  MUFU.EX2 R103, R103 ;  /* 0x0000006700677308 */ /* 0x000fe80000000800 */
[----:B------:R-:W-:Y:S01]  /*11940*/  FMUL.FTZ R83, R4, R83 ;  /* 0x0000005304537220 */ /* 0x000fe20000410000 */
[----:B------:R-:W-:Y:S05]  /*11950*/  FFMA.FTZ R30, R34, UR4, -R94 ;  /* 0x00000004221e7c23 */ /* 0x000fea000801085e */
[----:B------:R-:W-:Y:S01]  /*11960*/  MUFU.EX2 R100, R100 ;  /* 0x0000006400647308 */ /* 0x000fe20000000800 */
[C---:B------:R-:W-:Y:S01]  /*11970*/  HMMA.16816.F32.BF16 R40, R8.reuse, R90, R40 ;  /* 0x0000005a0828723c */ /* 0x040fe20000041828 */
[----:B------:R-:W1:Y:S08]  /*11980*/  LDSM.16.MT88.4 R88, [R101+0x6000] ;  /* 0x006000006558783b */ /* 0x000e700000004200 */
[----:B------:R2:W-:Y:S01]  /*11990*/  MUFU.EX2 R34, R16 ;  /* 0x0000001000227308 */ /* 0x0005e20000000800 */
[--C-:B------:R-:W-:Y:S01]  /*119a0*/  FFMA.FTZ R24, R24, UR4, -R102.reuse ;  /* 0x0000000418187c23 */ /* 0x100fe20008010866 */
[--C-:B------:R-:W-:Y:S01]  /*119b0*/  FFMA.FTZ R25, R25, UR4, -R102.reuse ;  /* 0x0000000419197c23 */ /* 0x100fe20008010866 */
[--C-:B------:R-:W-:Y:S07]  /*119c0*/  FFMA.FTZ R28, R28, UR4, -R102.reuse ;  /* 0x000000041c1c7c23 */ /* 0x100fee0008010866 */
[----:B------:R-:W-:Y:S01]  /*119d0*/  MUFU.EX2 R98, R98 ;  /* 0x0000006200627308 */ /* 0x000fe20000000800 */
[--C-:B------:R-:W-:Y:S01]  /*119e0*/  FFMA.FTZ R29, R29, UR4, -R102.reuse ;  /* 0x000000041d1d7c23 */ /* 0x100fe20008010866 */
[----:B------:R-:W-:Y:S01]  /*119f0*/  FFMA.FTZ R32, R32, UR4, -R102 ;  /* 0x0000000420207c23 */ /* 0x000fe20008010866 */
[----:B------:R-:W-:Y:S07]  /*11a00*/  FFMA.FTZ R31, R31, UR4, -R94 ;  /* 0x000000041f1f7c23 */ /* 0x000fee000801085e */
[----:B------:R-:W-:Y:S01]  /*11a10*/  MUFU.EX2 R99, R99 ;  /* 0x0000006300637308 */ /* 0x000fe20000000800 */
[----:B------:R-:W-:Y:S01]  /*11a20*/  FADD.FTZ R96, R96, R141 ;  /* 0x0000008d60607221 */ /* 0x000fe20000010000 */
[----:B------:R-:W-:Y:S08]  /*11a30*/  ISETP.NE.AND P0, PT, R137, RZ, PT ;  /* 0x000000ff8900720c */ /* 0x000ff00003f05270 */
[----:B------:R-:W-:Y:S01]  /*11a40*/  MUFU.EX2 R104, R104 ;  /* 0x0000006800687308 */ /* 0x000fe20000000800 */
[----:B------:R-:W-:Y:S09]  /*11a50*/  FADD.FTZ R96, R93, R96 ;  /* 0x000000605d607221 */ /* 0x000ff20000010000 */
[----:B------:R-:W-:Y:S10]  /*11a60*/  MUFU.EX2 R106, R106 ;  /* 0x0000006a006a7308 */ /* 0x000ff40000000800 */
[----:B------:R-:W-:Y:S10]  /*11a70*/  MUFU.EX2 R105, R105 ;  /* 0x0000006900697308 */ /* 0x000ff40000000800 */
[----:B------:R-:W-:Y:S10]  /*11a80*/  MUFU.EX2 R24, R24 ;  /* 0x0000001800187308 */ /* 0x000ff40000000800 */
[----:B------:R-:W-:Y:S10]  /*11a90*/  MUFU.EX2 R25, R25 ;  /* 0x0000001900197308 */ /* 0x000ff40000000800 */
[----:B------:R-:W-:Y:S10]  /*11aa0*/  MUFU.EX2 R28, R28 ;  /* 0x0000001c001c7308 */ /* 0x000ff40000000800 */
[----:B------:R-:W-:Y:S01]  /*11ab0*/  MUFU.EX2 R29, R29 ;  /* 0x0000001d001d7308 */ /* 0x000fe20000000800 */
[C---:B-1----:R-:W-:Y:S09]  /*11ac0*/  HMMA.16816.F32.BF16 R44, R8.reuse, R88, R44 ;  /* 0x00000058082c723c */ /* 0x042ff2000004182c */
[----:B------:R-:W-:Y:S10]  /*11ad0*/  MUFU.EX2 R31, R31 ;  /* 0x0000001f001f7308 */ /* 0x000ff40000000800 */
[----:B------:R-:W-:Y:S01]  /*11ae0*/  MUFU.EX2 R32, R32 ;  /* 0x0000002000207308 */ /* 0x000fe20000000800 */
[C---:B------:R-:W-:Y:S01]  /*11af0*/  HMMA.16816.F32.BF16 R48, R8.reuse, R90, R48 ;  /* 0x0000005a0830723c */ /* 0x040fe20000041830 */
[----:B------:R-:W1:Y:S08]  /*11b00*/  LDSM.16.MT88.4 R88, [R113+0x7000] ;  /* 0x007000007158783b */ /* 0x000e700000004200 */
[----:B------:R-:W-:Y:S01]  /*11b10*/  MUFU.EX2 R30, R30 ;  /* 0x0000001e001e7308 */ /* 0x000fe20000000800 */
        /* <DEDUP_REMOVED lines=9> */
[C---:B-1----:R-:W-:Y:S03]  /*11bb0*/  HMMA.16816.F32.BF16 R76, R8.reuse, R88, R76 ;  /* 0x00000058084c723c */ /* 0x042fe6000004184c */
[----:B------:R-:W-:Y:S01]  /*11bc0*/  FFMA.FTZ R89, R17, UR4, -R102 ;  /* 0x0000000411597c23 */ /* 0x000fe20008010866 */
[----:B------:R-:W-:Y:S01]  /*11bd0*/  FFMA.FTZ R88, R19, UR4, -R94 ;  /* 0x0000000413587c23 */ /* 0x000fe2000801085e */
[----:B------:R-:W-:Y:S01]  /*11be0*/  FFMA.FTZ R102, R33, UR4, -R102 ;  /* 0x0000000421667c23 */ /* 0x000fe20008010866 */
[----:B--2---:R-:W-:Y:S01]  /*11bf0*/  LDSM.16.MT88.4 R16, [R101+0x6c00] ;  /* 0x006c00006510783b */ /* 0x004fe20000004200 */
[----:B------:R1:W-:Y:S01]  /*11c00*/  MUFU.EX2 R33, R20 ;  /* 0x0000001400217308 */ /* 0x0003e20000000800 */
[----:B------:R-:W-:Y:S03]  /*11c10*/  HMMA.16816.F32.BF16 R80, R8, R90, R80 ;  /* 0x0000005a0850723c */ /* 0x000fe60000041850 */
[----:B------:R-:W-:Y:S06]  /*11c20*/  FFMA.FTZ R91, R15, UR4, -R94 ;  /* 0x000000040f5b7c23 */ /* 0x000fec000801085e */
[----:B------:R-:W2:Y:S01]  /*11c30*/  MUFU.EX2 R90, R13 ;  /* 0x0000000d005a7308 */ /* 0x000ea20000000800 */
[----:B------:R-:W3:Y:S09]  /*11c40*/  LDSM.16.MT88.4 R8, [R113+0x6400] ;  /* 0x006400007108783b */ /* 0x000ef20000004200 */
[----:B------:R-:W4:Y:S10]  /*11c50*/  MUFU.EX2 R89, R89 ;  /* 0x0000005900597308 */ /* 0x000f340000000800 */
[----:B------:R-:W5:Y:S01]  /*11c60*/  MUFU.EX2 R91, R91 ;  /* 0x0000005b005b7308 */ /* 0x000f620000000800 */
[----:B-1----:R-:W-:Y:S09]  /*11c70*/  LDSM.16.MT88.4 R20, [R101+0x7c00] ;  /* 0x007c00006514783b */ /* 0x002ff20000004200 */
[----:B------:R-:W1:Y:S01]  /*11c80*/  MUFU.EX2 R88, R88 ;  /* 0x0000005800587308 */ /* 0x000e620000000800 */
[C---:B--2---:R-:W-:Y:S01]  /*11c90*/  F2FP.BF16.F32.PACK_AB R4, R90.reuse, R103 ;  /* 0x000000675a04723e */ /* 0x044fe200000010ff */
[----:B------:R-:W-:Y:S08]  /*11ca0*/  FADD.FTZ R103, R103, R96 ;  /* 0x0000006067677221 */ /* 0x000ff00000010000 */
[----:B------:R-:W-:Y:S01]  /*11cb0*/  MUFU.EX2 R141, R102 ;  /* 0x00000066008d7308 */ /* 0x000fe20000000800 */
[----:B----4-:R-:W-:Y:S01]  /*11cc0*/  F2FP.BF16.F32.PACK_AB R6, R89, R98 ;  /* 0x000000625906723e */ /* 0x010fe200000010ff */
[----:B------:R-:W-:Y:S01]  /*11cd0*/  FADD.FTZ R103, R90, R103 ;  /* 0x000000675a677221 */ /* 0x000fe20000010000 */
[----:B-----5:R-:W-:Y:S03]  /*11ce0*/  F2FP.BF16.F32.PACK_AB R5, R91, R100 ;  /* 0x000000645b05723e */ /* 0x020fe600000010ff */
[----:B------:R-:W-:Y:S01]  /*11cf0*/  FADD.FTZ R98, R98, R103 ;  /* 0x0000006762627221 */ /* 0x000fe20000010000 */
[----:B-1----:R-:W-:Y:S03]  /*11d00*/  F2FP.BF16.F32.PACK_AB R7, R88, R99 ;  /* 0x000000635807723e */ /* 0x002fe600000010ff */
[----:B------:R-:W-:Y:S01]  /*11d10*/  FADD.FTZ R98, R89, R98 ;  /* 0x0000006259627221 */ /* 0x000fe20000010000 */
[----:B------:R-:W-:Y:S03]  /*11d20*/  MOV R89, R0 ;  /* 0x0000000000597202 */ /* 0x000fe60000000f00 */
        /* <DEDUP_REMOVED lines=18> */
[--C-:B------:R-:W-:Y:S01]  /*11e50*/  FFMA.FTZ R5, R26, UR4, -R94.reuse ;  /* 0x000000041a057c23 */ /* 0x100fe2000801085e */
[----:B------:R-:W-:Y:S01]  /*11e60*/  FFMA.FTZ R26, R27, UR4, -R94 ;  /* 0x000000041b1a7c23 */ /* 0x000fe2000801085e */
[----:B------:R-:W-:Y:S01]  /*11e70*/  FADD.FTZ R4, R97, R12 ;  /* 0x0000000c61047221 */ /* 0x000fe20000010000 */
[----:B------:R-:W-:Y:S01]  /*11e80*/  F2FP.BF16.F32.PACK_AB R6, R25, R24 ;  /* 0x000000181906723e */ /* 0x000fe200000010ff */
[----:B------:R2:W-:Y:S01]  /*11e90*/  MUFU.EX2 R27, R5 ;  /* 0x00000005001b7308 */ /* 0x0005e20000000800 */
[----:B------:R-:W-:Y:S01]  /*11ea0*/  FFMA.FTZ R94, R35, UR4, -R94 ;  /* 0x00000004235e7c23 */ /* 0x000fe2000801085e */
[----:B------:R-:W3:Y:S01]  /*11eb0*/  LDSM.16.MT88.4 R12, [R101+0x6800] ;  /* 0x00680000650c783b */ /* 0x000ee20000004200 */
[----:B------:R-:W-:Y:S07]  /*11ec0*/  FADD.FTZ R95, R95, R4 ;  /* 0x000000045f5f7221 */ /* 0x000fee0000010000 */
[----:B------:R-:W4:Y:S01]  /*11ed0*/  MUFU.EX2 R26, R26 ;  /* 0x0000001a001a7308 */ /* 0x000f220000000800 */
[----:B------:R-:W-:Y:S01]  /*11ee0*/  F2FP.BF16.F32.PACK_AB R4, R104, R33 ;  /* 0x000000216804723e */ /* 0x000fe200000010ff */
[----:B------:R-:W-:Y:S08]  /*11ef0*/  FADD.FTZ R95, R92, R95 ;  /* 0x0000005f5c5f7221 */ /* 0x000ff00000010000 */
[----:B------:R-:W5:Y:S01]  /*11f00*/  MUFU.EX2 R139, R94 ;  /* 0x0000005e008b7308 */ /* 0x000f620000000800 */
[----:B------:R-:W-:Y:S01]  /*11f10*/  FADD.FTZ R100, R100, R95 ;  /* 0x0000005f64647221 */ /* 0x000fe20000010000 */
[----:B--2---:R-:W-:Y:S03]  /*11f20*/  F2FP.BF16.F32.PACK_AB R5, R105, R106 ;  /* 0x0000006a6905723e */ /* 0x004fe600000010ff */
[----:B------:R-:W-:Y:S01]  /*11f30*/  FADD.FTZ R100, R91, R100 ;  /* 0x000000645b647221 */ /* 0x000fe20000010000 */
[----:B------:R-:W-:Y:S02]  /*11f40*/  MOV R91, R2 ;  /* 0x00000002005b7202 */ /* 0x000fe40000000f00 */
[----:B----4-:R-:W-:Y:S01]  /*11f50*/  F2FP.BF16.F32.PACK_AB R7, R26, R27 ;  /* 0x0000001b1a07723e */ /* 0x010fe200000010ff */
[----:B------:R-:W-:Y:S04]  /*11f60*/  FADD.FTZ R99, R99, R100 ;  /* 0x0000006463637221 */ /* 0x000fe80000010000 */
[----:B------:R-:W-:Y:S02]  /*11f70*/  FADD.FTZ R99, R88, R99 ;  /* 0x0000006358637221 */ /* 0x000fe40000010000 */
        /* <DEDUP_REMOVED lines=21> */
[----:B-----5:R-:W-:Y:S07]  /*120d0*/  F2FP.BF16.F32.PACK_AB R7, R139, R30 ;  /* 0x0000001e8b07723e */ /* 0x020fee00000010ff */
        /* <DEDUP_REMOVED lines=8> */
[C---:B------:R-:W-:Y:S08]  /*12160*/  HMMA.16816.F32.BF16 R60, R4.reuse, R20, R60 ;  /* 0x00000014043c723c */ /* 0x040ff0000004183c */
[C---:B------:R-:W-:Y:S08]  /*12170*/  HMMA.16816.F32.BF16 R64, R4.reuse, R22, R64 ;  /* 0x000000160440723c */ /* 0x040ff00000041840 */
        /* <DEDUP_REMOVED lines=21> */
.L_x_4686:
[----:B------:R-:W1:Y:S01]  /*122d0*/  SHFL.BFLY PT, R12, R141, 0x2, 0x1f ;  /* 0x0c401f008d0c7f89 */ /* 0x000e6200000e0000 */
[----:B------:R-:W2:Y:S01]  /*122e0*/  S2UR UR4, SR_CgaCtaId ;  /* 0x00000000000479c3 */ /* 0x000ea20000008800 */
[----:B------:R-:W-:Y:S01]  /*122f0*/  UMOV UR5, 0x400 ;  /* 0x0000040000057882 */ /* 0x000fe20000000000 */
[----:B------:R-:W-:Y:S01]  /*12300*/  ISETP.NE.AND P1, PT, R124, -0x1, PT ;  /* 0xffffffff7c00780c */ /* 0x000fe20003f25270 */
[----:B------:R-:W3:Y:S01]  /*12310*/  SHFL.BFLY PT, R4, R139, 0x2, 0x1f ;  /* 0x0c401f008b047f89 */ /* 0x000ee200000e0000 */
[----:B------:R-:W4:Y:S01]  /*12320*/  LDCU.64 UR8, c[0x0][0x408] ;  /* 0x00008100ff0877ac */ /* 0x000f220008000a00 */
[----:B------:R-:W-:Y:S01]  /*12330*/  BSSY.RECONVERGENT B0, `(.L_x_4691) ;  /* 0x00000ad000007945 */ /* 0x000fe20003800200 */
[----:B------:R-:W5:Y:S02]  /*12340*/  S2R R5, SR_TID.X ;  /* 0x0000000000057919 */ /* 0x000f640000002100 */
[----:B------:R-:W4:Y:S01]  /*12350*/  LDC R16, c[0x0][0x434] ;  /* 0x00010d00ff107b82 */ /* 0x000f220000000800 */
[----:B-1----:R-:W-:Y:S01]  /*12360*/  FADD.FTZ R12, R12, R141 ;  /* 0x0000008d0c0c7221 */ /* 0x002fe20000010000 */
[----:B--2---:R-:W-:Y:S01]  /*12370*/  ULEA UR4, UR4, UR5, 0x18 ;  /* 0x0000000504047291 */ /* 0x004fe2000f8ec0ff */
[----:B---3--:R-:W-:-:S03]  /*12380*/  FADD.FTZ R13, R4, R139 ;  /* 0x0000008b040d7221 */ /* 0x008fc60000010000 */
[----:B------:R-:W1:Y:S04]  /*12390*/  SHFL.BFLY PT, R3, R12, 0x1, 0x1f ;  /* 0x0c201f000c037f89 */ /* 0x000e6800000e0000 */
[----:B------:R-:W2:Y:S01]  /*123a0*/  SHFL.BFLY PT, R6, R13, 0x1, 0x1f ;  /* 0x0c201f000d067f89 */ /* 0x000ea200000e0000 */
[C---:B-----5:R-:W-:Y:S02]  /*123b0*/  SHF.L.U32 R7, R5.reuse, 0x4, RZ ;  /* 0x0000000405077819 */ /* 0x060fe400000006ff */
[----:B------:R-:W-:Y:S02]  /*123c0*/  LOP3.LUT R4, R5, 0x3, RZ, 0xc0, !PT ;  /* 0x0000000305047812 */ /* 0x000fe400078ec0ff */
[----:B------:R-:W-:Y:S02]  /*123d0*/  LOP3.LUT R7, R7, 0x3e00, RZ, 0xc0, !PT ;  /* 0x00003e0007077812 */ /* 0x000fe400078ec0ff */
[----:B------:R-:W-:-:S02]  /*123e0*/  ISETP.NE.AND P2, PT, R4, RZ, PT ;  /* 0x000000ff0400720c */ /* 0x000fc40003f45270 */
[----:B------:R-:W-:Y:S02]  /*123f0*/  LEA R7, R4, R7, 0x1 ;  /* 0x0000000704077211 */ /* 0x000fe400078e08ff */
[----:B------:R-:W-:Y:S01]  /*12400*/  MOV R4, 0x7f800000 ;  /* 0x7f80000000047802 */ /* 0x000fe20000000f00 */
[----:B-1----:R-:W-:Y:S01]  /*12410*/  FADD.FTZ R8, R12, R3 ;  /* 0x000000030c087221 */ /* 0x002fe20000010000 */
[----:B------:R-:W-:Y:S01]  /*12420*/  SHF.L.U32 R3, R5, 0x3, RZ ;  /* 0x0000000305037819 */ /* 0x000fe200000006ff */
[----:B--2---:R-:W-:Y:S02]  /*12430*/  FADD.FTZ R6, R13, R6 ;  /* 0x000000060d067221 */ /* 0x004fe40000010000 */
[----:B------:R-:W1:Y:S01]  /*12440*/  MUFU.RCP R11, R8 ;  /* 0x00000008000b7308 */ /* 0x000e620000001000 */
[C---:B------:R-:W-:Y:S02]  /*12450*/  LOP3.LUT R10, R3.reuse, 0xc0, RZ, 0xc0, !PT ;  /* 0x000000c0030a7812 */ /* 0x040fe400078ec0ff */
[----:B------:R-:W-:-:S02]  /*12460*/  LOP3.LUT R3, R3, 0x20, RZ, 0xc0, !PT ;  /* 0x0000002003037812 */ /* 0x000fc400078ec0ff */
[----:B------:R-:W-:Y:S02]  /*12470*/  FSETP.NE.FTZ.AND P5, PT, R8, RZ, PT ;  /* 0x000000ff0800720b */ /* 0x000fe40003fb5000 */
[----:B------:R-:W-:Y:S01]  /*12480*/  LOP3.LUT R10, R10, 0x18, R5, 0xf8, !PT ;  /* 0x000000180a0a7812 */ /* 0x000fe200078ef805 */
[----:B------:R-:W2:Y:S01]  /*12490*/  MUFU.RCP R9, R6 ;  /* 0x0000000600097308 */ /* 0x000ea20000001000 */
[----:B------:R-:W-:Y:S02]  /*124a0*/  FSETP.NE.FTZ.AND P4, PT, R6, RZ, PT ;  /* 0x000000ff0600720b */ /* 0x000fe40003f95000 */
[----:B------:R-:W-:Y:S02]  /*124b0*/  IADD3 R3, PT, PT, R10, R7, R3 ;  /* 0x000000070a037210 */ /* 0x000fe40007ffe003 */
[----:B------:R-:W-:Y:S01]  /*124c0*/  SHF.L.U32 R7, R5, 0x2, RZ ;  /* 0x0000000205077819 */ /* 0x000fe200000006ff */
[----:B------:R-:W3:Y:S01]  /*124d0*/  LDC.U8 R10, c[0x0][0x548] ;  /* 0x00015200ff0a7b82 */ /* 0x000ee20000000000 */
[----:B------:R-:W-:-:S02]  /*124e0*/  LEA R3, R3, UR4, 0x1 ;  /* 0x0000000403037c11 */ /* 0x000fc4000f8e08ff */
[----:B------:R-:W-:Y:S01]  /*124f0*/  LOP3.LUT R12, R7, 0x20, RZ, 0xc0, !PT ;  /* 0x00000020070c7812 */ /* 0x000fe200078ec0ff */
[----:B------:R-:W5:Y:S01]  /*12500*/  @P5 MUFU.LG2 R8, R8 ;  /* 0x0000000800085308 */ /* 0x000f620000000c00 */
[----:B-1----:R-:W-:Y:S02]  /*12510*/  FSEL R11, R11, 1, P5 ;  /* 0x3f8000000b0b7808 */ /* 0x002fe40002800000 */
[----:B------:R-:W-:Y:S02]  /*12520*/  LOP3.LUT R14, R7, 0x40, RZ, 0xc0, !PT ;  /* 0x00000040070e7812 */ /* 0x000fe400078ec0ff */
[----:B------:R-:W-:Y:S01]  /*12530*/  IADD3 R7, PT, PT, R3, -R12, RZ ;  /* 0x8000000c03077210 */ /* 0x000fe20007ffe0ff */
[C---:B------:R-:W-:Y:S01]  /*12540*/  FMUL.FTZ R36, R11.reuse, R36 ;  /* 0x000000240b247220 */ /* 0x040fe20000410000 */
[----:B------:R-:W-:Y:S01]  /*12550*/  FMUL.FTZ R37, R11, R37 ;  /* 0x000000250b257220 */ /* 0x000fe20000410000 */
[----:B--2---:R-:W-:Y:S01]  /*12560*/  FSEL R9, R9, 1, P4 ;  /* 0x3f80000009097808 */ /* 0x004fe20002000000 */
        /* <DEDUP_REMOVED lines=22> */
[----:B------:R-:W-:Y:S01]  /*126d0*/  F2FP.BF16.F32.PACK_AB R36, R37, R36 ;  /* 0x000000242524723e */ /* 0x000fe200000010ff */
[----:B------:R-:W-:Y:S01]  /*126e0*/  FMUL.FTZ R60, R11, R60 ;  /* 0x0000003c0b3c7220 */ /* 0x000fe20000410000 */
[----:B------:R-:W-:Y:S01]  /*126f0*/  F2FP.BF16.F32.PACK_AB R38, R39, R38 ;  /* 0x000000262726723e */ /* 0x000fe200000010ff */
        /* <DEDUP_REMOVED lines=26> */
[C---:B------:R-:W-:Y:S01]  /*128a0*/  FMUL.FTZ R77, R11.reuse, R77 ;  /* 0x0000004d0b4d7220 */ /* 0x040fe20000410000 */
[----:B------:R-:W-:Y:S01]  /*128b0*/  FMUL.FTZ R80, R11, R80 ;  /* 0x000000500b507220 */ /* 0x000fe20000410000 */
[C---:B------:R-:W-:Y:S01]  /*128c0*/  FMUL.FTZ R78, R9.reuse, R78 ;  /* 0x0000004e094e7220 */ /* 0x040fe20000410000 */
[C---:B------:R-:W-:Y:S01]  /*128d0*/  FMUL.FTZ R79, R9.reuse, R79 ;  /* 0x0000004f094f7220 */ /* 0x040fe20000410000 */
[----:B------:R-:W-:Y:S01]  /*128e0*/  FMUL.FTZ R82, R9, R82 ;  /* 0x0000005209527220 */ /* 0x000fe20000410000 */
[----:B------:R-:W-:Y:S01]  /*128f0*/  F2FP.BF16.F32.PACK_AB R56, R57, R56 ;  /* 0x000000383938723e */ /* 0x000fe200000010ff */
[----:B------:R-:W-:Y:S01]  /*12900*/  STS [R3], R36 ;  /* 0x0000002403007388 */ /* 0x000fe20000000800 */
[----:B------:R-:W-:Y:S01]  /*12910*/  F2FP.BF16.F32.PACK_AB R58, R59, R58 ;  /* 0x0000003a3b3a723e */ /* 0x000fe200000010ff */
[----:B------:R-:W-:Y:S01]  /*12920*/  FMUL.FTZ R11, R11, R81 ;  /* 0x000000510b0b7220 */ /* 0x000fe20000410000 */
[----:B------:R-:W-:Y:S01]  /*12930*/  FMUL.FTZ R9, R9, R83 ;  /* 0x0000005309097220 */ /* 0x000fe20000410000 */
[----:B------:R-:W-:Y:S01]  /*12940*/  STS [R3+0x200], R38 ;  /* 0x0002002603007388 */ /* 0x000fe20000000800 */
[----:B------:R-:W-:Y:S01]  /*12950*/  F2FP.BF16.F32.PACK_AB R60, R61, R60 ;  /* 0x0000003c3d3c723e */ /* 0x000fe200000010ff */
[----:B------:R-:W1:Y:S01]  /*12960*/  @P1 LDC.64 R12, c[0x0][0x408] ;  /* 0x00010200ff0c1b82 */ /* 0x000e620000000a00 */
[----:B------:R-:W-:Y:S01]  /*12970*/  F2FP.BF16.F32.PACK_AB R62, R63, R62 ;  /* 0x0000003e3f3e723e */ /* 0x000fe200000010ff */
[----:B------:R-:W-:Y:S01]  /*12980*/  STS [R7+0x10], R40 ;  /* 0x0000102807007388 */ /* 0x000fe20000000800 */
[----:B------:R-:W-:Y:S01]  /*12990*/  F2FP.BF16.F32.PACK_AB R64, R65, R64 ;  /* 0x000000404140723e */ /* 0x000fe200000010ff */
[----:B------:R-:W2:Y:S01]  /*129a0*/  @P4 MUFU.LG2 R6, R6 ;  /* 0x0000000600064308 */ /* 0x000ea20000000c00 */
        /* <DEDUP_REMOVED lines=14> */
[----:B---3--:R-:W-:Y:S01]  /*12a90*/  ISETP.NE.AND P3, PT, R10, RZ, PT ;  /* 0x000000ff0a00720c */ /* 0x008fe20003f65270 */
[C---:B-1----:R-:W-:Y:S01]  /*12aa0*/  @P1 IMAD.WIDE.U32 R26, R124.reuse, R12, RZ ;  /* 0x0000000c7c1a1225 */ /* 0x042fe200078e00ff */
[----:B------:R-:W1:Y:S01]  /*12ab0*/  @!P1 LDC.64 R10, c[0x0][0x400] ;  /* 0x00010000ff0a9b82 */ /* 0x000e620000000a00 */
[----:B------:R-:W-:Y:S01]  /*12ac0*/  STS [R3+0x1000], R52 ;  /* 0x0010003403007388 */ /* 0x000fe20000000800 */
[----:B------:R-:W-:-:S03]  /*12ad0*/  ISETP.NE.OR P0, PT, R124, -0x1, !P3 ;  /* 0xffffffff7c00780c */ /* 0x000fc60005f05670 */
[----:B------:R-:W-:Y:S04]  /*12ae0*/  STS [R3+0x1200], R54 ;  /* 0x0012003603007388 */ /* 0x000fe80000000800 */
[----:B------:R-:W-:Y:S02]  /*12af0*/  STS [R7+0x1010], R56 ;  /* 0x0010103807007388 */ /* 0x000fe40000000800 */
[----:B------:R-:W3:Y:S02]  /*12b00*/  @!P3 LDC R14, c[0x0][0x3e0] ;  /* 0x0000f800ff0ebb82 */ /* 0x000ee40000000800 */
[----:B------:R-:W-:Y:S04]  /*12b10*/  STS [R7+0x1210], R58 ;  /* 0x0012103a07007388 */ /* 0x000fe80000000800 */
[----:B------:R-:W-:Y:S02]  /*12b20*/  STS [R15+0x1020], R60 ;  /* 0x0010203c0f007388 */ /* 0x000fe40000000800 */
[----:B------:R-:W3:Y:S02]  /*12b30*/  @P3 LDC R19, c[0x0][0x454] ;  /* 0x00011500ff133b82 */ /* 0x000ee40000000800 */
[----:B------:R-:W-:Y:S01]  /*12b40*/  STS [R15+0x1220], R62 ;  /* 0x0012203e0f007388 */ /* 0x000fe20000000800 */
[----:B-1----:R-:W-:-:S03]  /*12b50*/  @!P1 IMAD.WIDE.U32 R24, R125, R10, RZ ;  /* 0x0000000a7d189225 */ /* 0x002fc600078e00ff */
[----:B------:R-:W-:Y:S01]  /*12b60*/  STS [R17+0x1030], R64 ;  /* 0x0010304011007388 */ /* 0x000fe20000000800 */
[----:B------:R-:W-:Y:S01]  /*12b70*/  MOV R10, 0x7f800000 ;  /* 0x7f800000000a7802 */ /* 0x000fe20000000f00 */
[C---:B------:R-:W-:Y:S02]  /*12b80*/  @!P1 IMAD R11, R125.reuse, R11, R25 ;  /* 0x0000000b7d0b9224 */ /* 0x040fe400078e0219 */
[----:B------:R-:W-:Y:S01]  /*12b90*/  STS [R17+0x1230], R66 ;  /* 0x0012304211007388 */ /* 0x000fe20000000800 */
[----:B------:R-:W-:Y:S02]  /*12ba0*/  @P1 IMAD R11, R124, R13, R27 ;  /* 0x0000000d7c0b1224 */ /* 0x000fe400078e021b */
[----:B-----5:R-:W-:Y:S01]  /*12bb0*/  @P5 FMUL.FTZ R13, R8, 0.69314718246459960938 ;  /* 0x3f317218080d5820 */ /* 0x020fe20000410000 */
[C---:B----4-:R-:W-:Y:S01]  /*12bc0*/  @!P0 IMAD R124, R125.reuse, R16, RZ ;  /* 0x000000107d7c8224 */ /* 0x050fe200078e02ff */
        /* <DEDUP_REMOVED lines=8> */
[----:B-1----:R-:W1:Y:S08]  /*12c50*/  @P4 LDC R3, c[0x0][0x458] ;  /* 0x00011600ff034b82 */ /* 0x002e700000000800 */
[----:B------:R-:W-:Y:S08]  /*12c60*/  BAR.SYNC.DEFER_BLOCKING 0x0 ;  /* 0x0000000000007b1d */ /* 0x000ff00000010000 */
[----:B----4-:R-:W4:Y:S01]  /*12c70*/  @P5 LDC R7, c[0x0][0x458] ;  /* 0x00011600ff075b82 */ /* 0x010f220000000800 */
[----:B--2---:R-:W-:Y:S01]  /*12c80*/  @P4 FMUL.FTZ R15, R6, 0.69314718246459960938 ;  /* 0x3f317218060f4820 */ /* 0x004fe20000410000 */
[----:B---3--:R-:W-:-:S03]  /*12c90*/  @!P3 IMAD R9, R125, R14, R130 ;  /* 0x0000000e7d09b224 */ /* 0x008fc600078e0282 */
[----:B-1----:R-:W-:Y:S01]  /*12ca0*/  @P4 FFMA.FTZ R10, R0, R3, R15 ;  /* 0x00000003000a4223 */ /* 0x002fe2000001000f */
[----:B------:R-:W-:Y:S01]  /*12cb0*/  SHF.R.U32.HI R0, RZ, 0x2, R5 ;  /* 0x00000002ff007819 */ /* 0x000fe20000011605 */
[----:B------:R1:W2:Y:S01]  /*12cc0*/  LDS.128 R20, [R133+0x800] ;  /* 0x0008000085147984 */ /* 0x0002a20000000c00 */
[----:B------:R-:W-:Y:S02]  /*12cd0*/  @!P3 IMAD R9, R9, R16, RZ ;  /* 0x000000100909b224 */ /* 0x000fe400078e02ff */
[----:B------:R-:W-:Y:S02]  /*12ce0*/  @P3 IMAD R9, R130, R19, R124 ;  /* 0x0000001382093224 */ /* 0x000fe400078e027c */
[----:B----4-:R-:W-:Y:S01]  /*12cf0*/  @P5 FFMA.FTZ R4, R2, R7, R13 ;  /* 0x0000000702045223 */ /* 0x010fe2000001000d */
[----:B------:R-:W-:Y:S06]  /*12d00*/  @P2 BRA `(.L_x_4692) ;  /* 0x00000000003c2947 */ /* 0x000fec0003800000 */
[----:B------:R-:W-:Y:S01]  /*12d10*/  SHF.R.U32.HI R5, RZ, 0x1, R5 ;  /* 0x00000001ff057819 */ /* 0x000fe20000011605 */
[----:B------:R-:W3:Y:S01]  /*12d20*/  LDCU.64 UR4, c[0x0][0x420] ;  /* 0x00008400ff0477ac */ /* 0x000ee20008000a00 */
        /* <DEDUP_REMOVED lines=13> */
.L_x_4692:
[----:B------:R-:W-:Y:S05]  /*12e00*/  BSYNC.RECONVERGENT B0 ;  /* 0x0000000000007941 */ /* 0x000fea0003800200 */
.L_x_4691:
[----:B---3--:R-:W-:Y:S01]  /*12e10*/  MOV R4, R86 ;  /* 0x0000005600047202 */ /* 0x008fe20000000f00 */
[----:B------:R-:W-:Y:S01]  /*12e20*/  @P1 IMAD.MOV.U32 R24, RZ, RZ, R26 ;  /* 0x000000ffff181224 */ /* 0x000fe200078e001a */
[----:B------:R-:W-:Y:S01]  /*12e30*/  MOV R5, RZ ;  /* 0x000000ff00057202 */ /* 0x000fe20000000f00 */
[----:B------:R3:W4:Y:S01]  /*12e40*/  LDS.128 R12, [R133] ;  /* 0x00000000850c7984 */ /* 0x0007220000000c00 */
[----:B------:R-:W5:Y:S01]  /*12e50*/  LDCU.64 UR4, c[0x0][0x410] ;  /* 0x00008200ff0477ac */ /* 0x000f620008000a00 */
[C---:B------:R-:W-:Y:S01]  /*12e60*/  IADD3 R127, PT, PT, -R126.reuse, R127, RZ ;  /* 0x0000007f7e7f7210 */ /* 0x040fe20007ffe1ff */
[----:B------:R-:W-:Y:S01]  /*12e70*/  BSSY.RECONVERGENT B0, `(.L_x_4693) ;  /* 0x0000019000007945 */ /* 0x000fe20003800200 */
[----:B------:R-:W-:Y:S02]  /*12e80*/  IMAD.WIDE.U32 R4, R126, UR8, R4 ;  /* 0x000000087e047c25 */ /* 0x000fe4000f8e0004 */
[----:B------:R-:W-:Y:S02]  /*12e90*/  ISETP.GE.AND P4, PT, R132, R127, PT ;  /* 0x0000007f8400720c */ /* 0x000fe40003f86270 */
[----:B------:R-:W-:Y:S01]  /*12ea0*/  IMAD R2, R126, UR9, R5 ;  /* 0x000000097e027c24 */ /* 0x000fe2000f8e0205 */
[----:B------:R-:W-:-:S02]  /*12eb0*/  IADD3 R16, P0, PT, R24, R4, RZ ;  /* 0x0000000418107210 */ /* 0x000fc40007f1e0ff */
[----:B------:R3:W1:Y:S03]  /*12ec0*/  LDS.128 R4, [R133+0x2000] ;  /* 0x0020000085047984 */ /* 0x0006660000000c00 */
[----:B------:R-:W-:Y:S01]  /*12ed0*/  IMAD.X R17, R11, 0x1, R2, P0 ;  /* 0x000000010b117824 */ /* 0x000fe200000e0602 */
[----:B------:R-:W-:Y:S01]  /*12ee0*/  ISETP.GE.AND P0, PT, R0, R127, PT ;  /* 0x0000007f0000720c */ /* 0x000fe20003f06270 */
[----:B------:R3:W1:Y:S01]  /*12ef0*/  LDS.128 R8, [R133+0x1000] ;  /* 0x0010000085087984 */ /* 0x0006620000000c00 */
[----:B-----5:R-:W-:-:S04]  /*12f00*/  IMAD.WIDE.U32 R16, R130, UR4, R16 ;  /* 0x0000000482107c25 */ /* 0x020fc8000f8e0010 */
[----:B------:R-:W-:-:S07]  /*12f10*/  IMAD R131, R130, UR5, R17 ;  /* 0x0000000582837c24 */ /* 0x000fce000f8e0211 */
        /* <DEDUP_REMOVED lines=14> */
.L_x_4694:
[----:B------:R-:W-:Y:S05]  /*13000*/  BSYNC.RECONVERGENT B0 ;  /* 0x0000000000007941 */ /* 0x000fea0003800200 */
.L_x_4693:
        /* <DEDUP_REMOVED lines=23> */
.L_x_4695:
        /* <DEDUP_REMOVED lines=16> */
.L_x_5536:


//--------------------- .text._ZN5flash24flash_fwd_splitkv_kernelI23Flash_fwd_kernel_traitsILi96ELi64ELi64ELi4ELb0ELb0EN7cutlass10bfloat16_tE19Flash_kernel_traitsILi96ELi64ELi64ELi4ES3_EELb1ELb0ELb1ELb0ELb0ELb1ELb0ELb1EEEvNS_16Flash_fwd_paramsE --------------------------
	.section	.text._ZN5flash24flash_fwd_splitkv_kernelI23Flash_fwd_kernel_traitsILi96ELi64ELi64ELi4ELb0ELb0EN7cutlass10bfloat16_tE19Flash_kernel_traitsILi96ELi64ELi64ELi4ES3_EELb1ELb0ELb1ELb0ELb0ELb1ELb0ELb1EEEvNS_16Flash_fwd_paramsE,"ax",@progbits
	.align	128
        .global         _ZN5flash24flash_fwd_splitkv_kernelI23Flash_fwd_kernel_traitsILi96ELi64ELi64ELi4ELb0ELb0EN7cutlass10bfloat16_tE19Flash_kernel_traitsILi96ELi64ELi64ELi4ES3_EELb1ELb0ELb1ELb0ELb0ELb1ELb0ELb1EEEvNS_16Flash_fwd_paramsE
        .type           _ZN5flash24flash_fwd_splitkv_kernelI23Flash_fwd_kernel_traitsILi96ELi64ELi64ELi4ELb0ELb0EN7cutlass10bfloat16_tE19Flash_kernel_traitsILi96ELi64ELi64ELi4ES3_EELb1ELb0ELb1ELb0ELb0ELb1ELb0ELb1EEEvNS_16Flash_fwd_paramsE,@function
        .size           _ZN5flash24flash_fwd_splitkv_kernelI23Flash_fwd_kernel_traitsILi96ELi64ELi64ELi4ELb0ELb0EN7cutlass10bfloat16_tE19Flash_kernel_traitsILi96ELi64ELi64ELi4ES3_EELb1ELb0ELb1ELb0ELb0ELb1ELb0ELb1EEEvNS_16Flash_fwd_paramsE,(.L_x_5537 - _ZN5flash24flash_fwd_splitkv_kernelI23Flash_fwd_kernel_traitsILi96ELi64ELi64ELi4ELb0ELb0EN7cutlass10bfloat16_tE19Flash_kernel_traitsILi96ELi64ELi64ELi4ES3_EELb1ELb0ELb1ELb0ELb0ELb1ELb0ELb1EEEvNS_16Flash_fwd_paramsE)
        .other          _ZN5flash24flash_fwd_splitkv_kernelI23Flash_fwd_kernel_traitsILi96ELi64ELi64ELi4ELb0ELb0EN7cutlass10bfloat16_tE19Flash_kernel_traitsILi96ELi64ELi64ELi4ES3_EELb1ELb0ELb1ELb0ELb0ELb1ELb0ELb1EEEvNS_16Flash_fwd_paramsE,@"STO_CUDA_ENTRY STV_DEFAULT"
_ZN5flash24flash_fwd_splitkv_kernelI23Flash_fwd_kernel_traitsILi96ELi64ELi64ELi4ELb0ELb0EN7cutlass10bfloat16_tE19Flash_kernel_traitsILi96ELi64ELi64ELi4ES3_EELb1ELb0ELb1ELb0ELb0ELb1ELb0ELb1EEEvNS_16Flash_fwd_paramsE:
.text._ZN5flash24flash_fwd_splitkv_kernelI23Flash_fwd_kernel_traitsILi96ELi64ELi64ELi4ELb0ELb0EN7cutlass10bfloat16_tE19Flash_kernel_traitsILi96ELi64ELi64ELi4ES3_EELb1ELb0ELb1ELb0ELb0ELb1ELb0ELb1EEEvNS_16Flash_fwd_paramsE:
        /* <DEDUP_REMOVED lines=52> */
.L_x_4696:
        /* <DEDUP_REMOVED lines=69> */
.L_x_4699:
[----:B------:R-:W-:Y:S05]  /*0790*/  BSYNC.RECONVERGENT B0 ;  /* 0x0000000000007941 */ /* 0x000fea0003800200 */
.L_x_4698:
        /* <DEDUP_REMOVED lines=19> */
.L_x_4701:
[----:B------:R-:W-:Y:S05]  /*08d0*/  BSYNC.RECONVERGENT B0 ;  /* 0x0000000000007941 */ /* 0x000fea0003800200 */
.L_x_4700:
        /* <DEDUP_REMOVED lines=16> */
.L_x_4697:
        /* <DEDUP_REMOVED lines=11> */
.L_x_4702:
        /* <DEDUP_REMOVED lines=102> */
.L_x_4703:
        /* <DEDUP_REMOVED lines=15> */
.L_x_4705:
[----:B------:R-:W1:Y:S01]  /*11e0*/  LDC.64 R8, c[0x0][0x3b8] ;  /* 0x0000ee00ff087b82 */ /* 0x000e620000000a00 */
[----:B--2---:R-:W-:-:S05]  /*11f0*/  IADD3 R2, PT, PT, R0, R5, RZ ;  /* 0x0000000500027210 */ /* 0x004fca0007ffe0ff */
[C---:B-1----:R-:W-:Y:S02]  /*1200*/  IMAD R15, R2.reuse, R9, RZ ;  /* 0x00000009020f7224 */ /* 0x042fe400078e02ff */
[----:B------:R-:W-:-:S05]  /*1210*/  IMAD.WIDE.U32 R2, R2, R8, RZ ;  /* 0x0000000802027225 */ /* 0x000fca00078e00ff */
[----:B------:R-:W-:Y:S02]  /*1220*/  IADD3 R15, PT, PT, R3, R15, RZ ;  /* 0x0000000f030f7210 */ /* 0x000fe40007ffe0ff */
[----:B------:R-:W-:Y:S02]  /*1230*/  MOV R14, R2 ;  /* 0x00000002000e7202 */ /* 0x000fe40000000f00 */
.L_x_4706:
        /* <DEDUP_REMOVED lines=14> */
.L_x_4707:
[----:B------:R-:W1:Y:S01]  /*1320*/  LDC.64 R2, c[0x0][0x3c0] ;  /* 0x0000f000ff027b82 */ /* 0x000e620000000a00 */
[----:B------:R-:W-:-:S05]  /*1330*/  IADD3 R0, PT, PT, R0, R5, RZ ;  /* 0x0000000500007210 */ /* 0x000fca0007ffe0ff */
[C---:B-1----:R-:W-:Y:S02]  /*1340*/  IMAD R17, R0.reuse, R3, RZ ;  /* 0x0000000300117224 */ /* 0x042fe400078e02ff */
[----:B-----5:R-:W-:-:S05]  /*1350*/  IMAD.WIDE.U32 R4, R0, R2, RZ ;  /* 0x0000000200047225 */ /* 0x020fca00078e00ff */
[----:B------:R-:W-:Y:S02]  /*1360*/  IADD3 R17, PT, PT, R5, R17, RZ ;  /* 0x0000001105117210 */ /* 0x000fe40007ffe0ff */
[----:B------:R-:W-:-:S07]  /*1370*/  MOV R16, R4 ;  /* 0x0000000400107202 */ /* 0x000fce0000000f00 */
.L_x_4708:
        /* <DEDUP_REMOVED lines=45> */
.L_x_4704:
        /* <DEDUP_REMOVED lines=165> */
.L_x_4745:
        /* <DEDUP_REMOVED lines=20> */
.L_x_4711:
[----:B-1-3--:R-:W-:Y:S05]  /*21e0*/  BSYNC.RECONVERGENT B0 ;  /* 0x0000000000007941 */ /* 0x00afea0003800200 */
.L_x_4710:
        /* <DEDUP_REMOVED lines=16> */
.L_x_4713:
[----:B------:R-:W-:Y:S05]  /*22f0*/  BSYNC.RECONVERGENT B0 ;  /* 0x0000000000007941 */ /* 0x000fea0003800200 */
.L_x_4712:
        /* <DEDUP_REMOVED lines=14> */
.L_x_4717:
[----:B------:R-:W-:Y:S05]  /*23e0*/  BSYNC.RECONVERGENT B0 ;  /* 0x0000000000007941 */ /* 0x000fea0003800200 */
.L_x_4716:
        /* <DEDUP_REMOVED lines=18> */
.L_x_4715:
        /* <DEDUP_REMOVED lines=55> */
.L_x_4723:
[----:B------:R-:W-:Y:S05]  /*2880*/  BSYNC.RECONVERGENT B0 ;  /* 0x0000000000007941 */ /* 0x000fea0003800200 */
.L_x_4722:
        /* <DEDUP_REMOVED lines=48> */
.L_x_4725:
[----:B------:R-:W-:Y:S05]  /*2b90*/  BSYNC.RECONVERGENT B0 ;  /* 0x0000000000007941 */ /* 0x000fea0003800200 */
.L_x_4724:
        /* <DEDUP_REMOVED lines=47> */
.L_x_4721:
[----:B------:R-:W-:Y:S05]  /*2e90*/  BSYNC.RECONVERGENT B1 ;  /* 0x0000000000017941 */ /* 0x000fea0003800200 */
.L_x_4720:
        /* <DEDUP_REMOVED lines=64> */
.L_x_4729:
[----:B------:R-:W-:Y:S05]  /*32a0*/  BSYNC.RECONVERGENT B0 ;  /* 0x0000000000007941 */ /* 0x000fea0003800200 */
.L_x_4728:
        /* <DEDUP_REMOVED lines=48> */
.L_x_4731:
[----:B------:R-:W-:Y:S05]  /*35b0*/  BSYNC.RECONVERGENT B0 ;  /* 0x0000000000007941 */ /* 0x000fea0003800200 */
.L_x_4730:
        /* <DEDUP_REMOVED lines=47> */
.L_x_4727:
[----:B------:R-:W-:Y:S05]  /*38b0*/  BSYNC.RECONVERGENT B1 ;  /* 0x0000000000017941 */ /* 0x000fea0003800200 */
.L_x_4726:
        /* <DEDUP_REMOVED lines=8> */
.L_x_4719:
        /* <DEDUP_REMOVED lines=96> */
.L_x_4735:
[----:B------:R-:W-:Y:S05]  /*3f40*/  BSYNC.RECONVERGENT B0 ;  /* 0x0000000000007941 */ /* 0x000fea0003800200 */
.L_x_4734:
        /* <DEDUP_REMOVED lines=87> */
.L_x_4737:
[----:B------:R-:W-:Y:S05]  /*44c0*/  BSYNC.RECONVERGENT B0 ;  /* 0x0000000000007941 */ /* 0x000fea0003800200 */
.L_x_4736:
        /* <DEDUP_REMOVED lines=86> */
.L_x_4733:
[----:B------:R-:W-:Y:S05]  /*4a30*/  BSYNC.RECONVERGENT B1 ;  /* 0x0000000000017941 */ /* 0x000fea0003800200 */
.L_x_4732:
        /* <DEDUP_REMOVED lines=97> */
.L_x_4741:
[----:B------:R-:W-:Y:S05]  /*5050*/  BSYNC.RECONVERGENT B0 ;  /* 0x0000000000007941 */ /* 0x000fea0003800200 */
.L_x_4740:
        /* <DEDUP_REMOVED lines=87> */
.L_x_4743:
[----:B------:R-:W-:Y:S05]  /*55d0*/  BSYNC.RECONVERGENT B0 ;  /* 0x0000000000007941 */ /* 0x000fea0003800200 */
.L_x_4742:
        /* <DEDUP_REMOVED lines=86> */
.L_x_4739:
[----:B------:R-:W-:Y:S05]  /*5b40*/  BSYNC.RECONVERGENT B1 ;  /* 0x0000000000017941 */ /* 0x000fea0003800200 */
.L_x_4738:
[----:B------:R-:W5:Y:S08]  /*5b50*/  LDC R3, c[0x0][0x450] ;  /* 0x00011400ff037b82 */ /* 0x000f700000000800 */
[----:B------:R-:W1:Y:S01]  /*5b60*/  LDC R9, c[0x0][0x450] ;  /* 0x00011400ff097b82 */ /* 0x000e620000000800 */
[----:B-----5:R-:W-:Y:S05]  /*5b70*/  IMAD.U32 R3, R3, -0x20, RZ ;  /* 0xffffffe003037824 */ /* 0x020fea00078e00ff */
[C---:B------:R-:W-:Y:S02]  /*5b80*/  LEA R72, P1, R3.reuse, R72, 0x1 ;  /* 0x0000004803487211 */ /* 0x040fe400078208ff */
[C---:B------:R-:W-:Y:S02]  /*5b90*/  LEA R70, P0, R3.reuse, R70, 0x1 ;  /* 0x0000004603467211 */ /* 0x040fe400078008ff */
[C---:B------:R-:W-:Y:S02]  /*5ba0*/  LEA.HI.X.SX32 R73, R3.reuse, R73, 0x1, P1 ;  /* 0x0000004903497211 */ /* 0x040fe400008f0eff */
[----:B-1----:R-:W-:Y:S09]  /*5bb0*/  LEA.HI.X.SX32 R71, R3, R71, 0x1, P0 ;  /* 0x0000004703477211 */ /* 0x002ff200000f0eff */
.L_x_4718:
[----:B------:R-:W-:Y:S05]  /*5bc0*/  BSYNC.RECONVERGENT B2 ;  /* 0x0000000000027941 */ /* 0x000fea0003800200 */
.L_x_4714:
        /* <DEDUP_REMOVED lines=92> */
.L_x_4744:
[----:B------:R-:W-:Y:S02]  /*6190*/  ISETP.GT.AND P0, PT, R78, R67, PT ;  /* 0x000000434e00720c */ /* 0x000fe40003f04270 */
[----:B------:R-:W-:Y:S02]  /*61a0*/  IADD3 R102, P2, PT, R102, R75, RZ ;  /* 0x0000004b66667210 */ /* 0x000fe40007f5e0ff */
[----:B------:R-:W-:Y:S03]  /*61b0*/  IADD3 R10, P1, PT, R10, R79, RZ ;  /* 0x0000004f0a0a7210 */ /* 0x000fe60007f3e0ff */
[----:B------:R-:W-:Y:S02]  /*61c0*/  IMAD.X R103, R103, 0x1, R74, P2 ;  /* 0x0000000167677824 */ /* 0x000fe400010e064a */
[----:B------:R-:W-:Y:S04]  /*61d0*/  IMAD.X R11, R11, 0x1, R77, P1 ;  /* 0x000000010b0b7824 */ /* 0x000fe800008e064d */
[----:B------:R-:W-:Y:S05]  /*61e0*/  @P0 BRA `(.L_x_4745) ;  /* 0xffffffbc00ac0947 */ /* 0x000fea000383ffff */
.L_x_4709:
        /* <DEDUP_REMOVED lines=43> */
.L_x_4750:
[----:B------:R2:W-:Y:S02]  /*64a0*/  STS.128 [R137+0x2000], RZ ;  /* 0x002000ff89007388 */ /* 0x0005e40000000c00 */
.L_x_4749:
[----:B------:R-:W-:Y:S05]  /*64b0*/  BSYNC.RECONVERGENT B0 ;  /* 0x0000000000007941 */ /* 0x000fea0003800200 */
.L_x_4748:
        /* <DEDUP_REMOVED lines=25> */
.L_x_4752:
[----:B------:R1:W-:Y:S01]  /*6650*/  STS.128 [R137+0x2800], RZ ;  /* 0x002800ff89007388 */ /* 0x0003e20000000c00 */
[----:B------:R-:W-:Y:S05]  /*6660*/  BRA `(.L_x_4751) ;  /* 0x00000038007c7947 */ /* 0x000fea0003800000 */
.L_x_4747:
        /* <DEDUP_REMOVED lines=79> */
.L_x_4759:
[----:B------:R-:W-:Y:S05]  /*6b60*/  BSYNC.RECONVERGENT B0 ;  /* 0x0000000000007941 */ /* 0x000fea0003800200 */
.L_x_4758:
[----:B-----5:R-:W-:Y:S01]  /*6b70*/  IMAD.MOV.U32 R6, RZ, RZ, R14 ;  /* 0x000000ffff067224 */ /* 0x020fe200078e000e */
[----:B------:R-:W-:Y:S01]  /*6b80*/  MOV R4, R12 ;  /* 0x0000000c00047202 */ /* 0x000fe20000000f00 */
[----:B------:R-:W-:Y:S01]  /*6b90*/  IMAD.MOV.U32 R7, RZ, RZ, R15 ;  /* 0x000000ffff077224 */ /* 0x000fe200078e000f */
[----:B------:R-:W-:Y:S02]  /*6ba0*/  MOV R5, R13 ;  /* 0x0000000d00057202 */ /* 0x000fe40000000f00 */
.L_x_4757:
[----:B------:R-:W-:Y:S05]  /*6bb0*/  BSYNC.RECONVERGENT B1 ;  /* 0x0000000000017941 */ /* 0x000fea0003800200 */
.L_x_4756:
        /* <DEDUP_REMOVED lines=47> */
.L_x_4763:
[----:B------:R-:W-:Y:S05]  /*6eb0*/  BSYNC.RECONVERGENT B0 ;  /* 0x0000000000007941 */ /* 0x000fea0003800200 */
.L_x_4762:
[----:B-----5:R4:W-:Y:S02]  /*6ec0*/  STS.128 [R137+0x1000], R12 ;  /* 0x0010000c89007388 */ /* 0x0209e40000000c00 */
.L_x_4761:
[----:B------:R-:W-:Y:S05]  /*6ed0*/  BSYNC.RECONVERGENT B1 ;  /* 0x0000000000017941 */ /* 0x000fea0003800200 */
.L_x_4760:
        /* <DEDUP_REMOVED lines=45> */
.L_x_4765:
[----:B------:R-:W-:Y:S05]  /*71b0*/  BSYNC.RECONVERGENT B0 ;  /* 0x0000000000007941 */ /* 0x000fea0003800200 */
.L_x_4764:
[----:B-----5:R1:W-:Y:S02]  /*71c0*/  STS.128 [R137+0x2000], R12 ;  /* 0x0020000c89007388 */ /* 0x0203e40000000c00 */
.L_x_4755:
[----:B------:R-:W-:Y:S05]  /*71d0*/  BSYNC.RECONVERGENT B2 ;  /* 0x0000000000027941 */ /* 0x000fea0003800200 */
.L_x_4754:
        /* <DEDUP_REMOVED lines=63> */
.L_x_4769:
[----:B------:R-:W-:Y:S05]  /*75d0*/  BSYNC.RECONVERGENT B0 ;  /* 0x0000000000007941 */ /* 0x000fea0003800200 */
.L_x_4768:
[----:B-----5:R4:W-:Y:S02]  /*75e0*/  STS.128 [R137+0x800], R12 ;  /* 0x0008000c89007388 */ /* 0x0209e40000000c00 */
.L_x_4767:
[----:B------:R-:W-:Y:S05]  /*75f0*/  BSYNC.RECONVERGENT B1 ;  /* 0x0000000000017941 */ /* 0x000fea0003800200 */
.L_x_4766:
        /* <DEDUP_REMOVED lines=57> */
.L_x_4773:
[----:B------:R-:W-:Y:S05]  /*7990*/  BSYNC.RECONVERGENT B0 ;  /* 0x0000000000007941 */ /* 0x000fea0003800200 */
.L_x_4772:
[----:B-----5:R4:W-:Y:S02]  /*79a0*/  STS.128 [R137+0x1800], R12 ;  /* 0x0018000c89007388 */ /* 0x0209e40000000c00 */
.L_x_4771:
[----:B------:R-:W-:Y:S05]  /*79b0*/  BSYNC.RECONVERGENT B1 ;  /* 0x0000000000017941 */ /* 0x000fea0003800200 */
.L_x_4770:
        /* <DEDUP_REMOVED lines=56> */
.L_x_4775:
[----:B------:R-:W-:Y:S05]  /*7d40*/  BSYNC.RECONVERGENT B0 ;  /* 0x0000000000007941 */ /* 0x000fea0003800200 */
.L_x_4774:
[----:B-----5:R4:W-:Y:S01]  /*7d50*/  STS.128 [R137+0x2800], R12 ;  /* 0x0028000c89007388 */ /* 0x0209e20000000c00 */
[----:B------:R-:W-:Y:S05]  /*7d60*/  BRA `(.L_x_4751) ;  /* 0x0000002000bc7947 */ /* 0x000fea0003800000 */
.L_x_4753:
        /* <DEDUP_REMOVED lines=99> */
.L_x_4780:
[----:B------:R-:W-:Y:S05]  /*83a0*/  BSYNC.RECONVERGENT B0 ;  /* 0x0000000000007941 */ /* 0x000fea0003800200 */
.L_x_4779:
[----:B------:R-:W-:Y:S05]  /*83b0*/  BSYNC.RECONVERGENT B1 ;  /* 0x0000000000017941 */ /* 0x000fea0003800200 */
.L_x_4778:
        /* <DEDUP_REMOVED lines=88> */
.L_x_4784:
[----:B------:R-:W-:Y:S05]  /*8940*/  BSYNC.RECONVERGENT B0 ;  /* 0x0000000000007941 */ /* 0x000fea0003800200 */
.L_x_4783:
[----:B-----5:R4:W-:Y:S02]  /*8950*/  STS.128 [R137+0x1000], R20 ;  /* 0x0010001489007388 */ /* 0x0209e40000000c00 */
.L_x_4782:
[----:B------:R-:W-:Y:S05]  /*8960*/  BSYNC.RECONVERGENT B1 ;  /* 0x0000000000017941 */ /* 0x000fea0003800200 */
.L_x_4781:
        /* <DEDUP_REMOVED lines=85> */
.L_x_4786:
[----:B------:R-:W-:Y:S05]  /*8ec0*/  BSYNC.RECONVERGENT B0 ;  /* 0x0000000000007941 */ /* 0x000fea0003800200 */
.L_x_4785:
[----:B-----5:R1:W-:Y:S02]  /*8ed0*/  STS.128 [R137+0x2000], R20 ;  /* 0x0020001489007388 */ /* 0x0203e40000000c00 */
.L_x_4777:
[----:B------:R-:W-:Y:S05]  /*8ee0*/  BSYNC.RECONVERGENT B2 ;  /* 0x0000000000027941 */ /* 0x000fea0003800200 */
.L_x_4776:
        /* <DEDUP_REMOVED lines=95> */
.L_x_4790:
[----:B------:R-:W-:Y:S05]  /*94e0*/  BSYNC.RECONVERGENT B0 ;  /* 0x0000000000007941 */ /* 0x000fea0003800200 */
.L_x_4789:
[----:B-----5:R4:W-:Y:S02]  /*94f0*/  STS.128 [R137+0x800], R20 ;  /* 0x0008001489007388 */ /* 0x0209e40000000c00 */
.L_x_4788:
[----:B------:R-:W-:Y:S05]  /*9500*/  BSYNC.RECONVERGENT B1 ;  /* 0x0000000000017941 */ /* 0x000fea0003800200 */
.L_x_4787:
        /* <DEDUP_REMOVED lines=89> */
.L_x_4794:
[----:B------:R-:W-:Y:S05]  /*9aa0*/  BSYNC.RECONVERGENT B0 ;  /* 0x0000000000007941 */ /* 0x000fea0003800200 */
.L_x_4793:
[----:B-----5:R4:W-:Y:S02]  /*9ab0*/  STS.128 [R137+0x1800], R20 ;  /* 0x0018001489007388 */ /* 0x0209e40000000c00 */
.L_x_4792:
[----:B------:R-:W-:Y:S05]  /*9ac0*/  BSYNC.RECONVERGENT B1 ;  /* 0x0000000000017941 */ /* 0x000fea0003800200 */
.L_x_4791:
        /* <DEDUP_REMOVED lines=87> */
.L_x_4796:
[----:B------:R-:W-:Y:S05]  /*a040*/  BSYNC.RECONVERGENT B0 ;  /* 0x0000000000007941 */ /* 0x000fea0003800200 */
.L_x_4795:
[----:B-----5:R1:W-:Y:S02]  /*a050*/  STS.128 [R137+0x2800], R4 ;  /* 0x0028000489007388 */ /* 0x0203e40000000c00 */
.L_x_4751:
[----:B------:R-:W-:Y:S05]  /*a060*/  BSYNC.RECONVERGENT B3 ;  /* 0x0000000000037941 */ /* 0x000fea0003800200 */
.L_x_4746:
        /* <DEDUP_REMOVED lines=26> */
.L_x_4799:
[----:B------:R2:W-:Y:S02]  /*a210*/  STS.128 [R137+0x5000], RZ ;  /* 0x005000ff89007388 */ /* 0x0005e40000000c00 */
.L_x_4798:
[----:B------:R-:W-:Y:S05]  /*a220*/  BSYNC.RECONVERGENT B0 ;  /* 0x0000000000007941 */ /* 0x000fea0003800200 */
.L_x_4797:
        /* <DEDUP_REMOVED lines=25> */
.L_x_4801:
[----:B------:R-:W-:Y:S05]  /*a3c0*/  BSYNC.RECONVERGENT B0 ;  /* 0x0000000000007941 */ /* 0x000fea0003800200 */
.L_x_4800:
        /* <DEDUP_REMOVED lines=11> */
[----:B------:R-:W-:-:S06]  /*a480*/  LEA.HI.X R9, R6, R3, R0, 0x2, P0 ;  /* 0x0000000306097211 */ /* 0x000fcc00000f1400 */
[----:B------:R-:W3:Y:S01]  /*a490*/  LDG.E R9, desc[UR6][R8.64] ;  /* 0x0000000608097981 */ /* 0x000ee2000c1e1900 */
[----:B--2---:R-:W3:Y:S01]  /*a4a0*/  MUFU.RCP R0, UR8 ;  /* 0x0000000800007d08 */ /* 0x004ee20008001000 */
[----:B------:R-:W-:Y:S01]  /*a4b0*/  LOP3.LUT R7, R57, 0x1f0, RZ, 0xc0, !PT ;  /* 0x000001f039077812 */ /* 0x000fe200078ec0ff */
[----:B------:R-:W-:Y:S01]  /*a4c0*/  IMAD.SHL.U32 R6, R90, 0x4, RZ ;  /* 0x000000045a067824 */ /* 0x000fe200078e00ff */
[----:B------:R-:W-:Y:S01]  /*a4d0*/  LOP3.LUT R3, R4, 0xc0, RZ, 0xc0, !PT ;  /* 0x000000c004037812 */ /* 0x000fe200078ec0ff */
[----:B------:R-:W-:Y:S01]  /*a4e0*/  BSSY.RECONVERGENT B0, `(.L_x_4802) ;  /* 0x0000027000007945 */ /* 0x000fe20003800200 */
[----:B------:R-:W-:Y:S01]  /*a4f0*/  IADD3 R2, PT, PT, R7, 0x1, R130 ;  /* 0x0000000107027810 */ /* 0x000fe20007ffe082 */
[----:B------:R-:W-:Y:S01]  /*a500*/  IMAD.SHL.U32 R7, R90, 0x10, RZ ;  /* 0x000000105a077824 */ /* 0x000fe200078e00ff */
[----:B------:R-:W-:Y:S02]  /*a510*/  LOP3.LUT R6, R3, 0x18, R6, 0xf8, !PT ;  /* 0x0000001803067812 */ /* 0x000fe400078ef806 */
[----:B------:R-:W-:-:S02]  /*a520*/  IADD3 R3, PT, PT, -R131, R2, R96 ;  /* 0x0000000283037210 */ /* 0x000fc40007ffe160 */
[----:B------:R-:W-:Y:S02]  /*a530*/  LOP3.LUT R2, R4, 0x120, RZ, 0xc0, !PT ;  /* 0x0000012004027812 */ /* 0x000fe400078ec0ff */
[----:B----4-:R-:W-:Y:S02]  /*a540*/  IADD3 R3, PT, PT, R3, UR5, R56 ;  /* 0x0000000503037c10 */ /* 0x010fe4000fffe038 */
[----:B------:R-:W-:Y:S02]  /*a550*/  LOP3.LUT R119, R7, 0x3e00, RZ, 0xc0, !PT ;  /* 0x00003e0007777812 */ /* 0x000fe400078ec0ff */
[----:B------:R-:W-:Y:S01]  /*a560*/  LOP3.LUT R47, R6, 0x8, R57, 0x78, !PT ;  /* 0x00000008062f7812 */ /* 0x000fe200078e7839 */
        /* <DEDUP_REMOVED lines=25> */
.L_x_4804:
[----:B------:R2:W-:Y:S01]  /*a700*/  STS.128 [R137+0x8000], RZ ;  /* 0x008000ff89007388 */ /* 0x0005e20000000c00 */
[----:B------:R-:W-:Y:S05]  /*a710*/  BRA `(.L_x_4805) ;  /* 0x00000000000c7947 */ /* 0x000fea0003800000 */
.L_x_4803:
[----:B------:R1:W-:Y:S04]  /*a720*/  STS.128 [R137+0x6000], RZ ;  /* 0x006000ff89007388 */ /* 0x0003e80000000c00 */
[----:B------:R1:W-:Y:S04]  /*a730*/  STS.128 [R137+0x7000], RZ ;  /* 0x007000ff89007388 */ /* 0x0003e80000000c00 */
[----:B------:R1:W-:Y:S02]  /*a740*/  STS.128 [R137+0x8000], RZ ;  /* 0x008000ff89007388 */ /* 0x0003e40000000c00 */
.L_x_4805:
[----:B------:R-:W-:Y:S05]  /*a750*/  BSYNC.RECONVERGENT B0 ;  /* 0x0000000000007941 */ /* 0x000fea0003800200 */
.L_x_4802:
        /* <DEDUP_REMOVED lines=30> */
.L_x_4808:
[----:B------:R1:W-:Y:S02]  /*a940*/  STS.128 [R137+0x8800], RZ ;  /* 0x008800ff89007388 */ /* 0x0003e40000000c00 */
.L_x_4807:
[----:B------:R-:W-:Y:S05]  /*a950*/  BSYNC.RECONVERGENT B0 ;  /* 0x0000000000007941 */ /* 0x000fea0003800200 */
.L_x_4806:
[----:B------:R-:W-:Y:S01]  /*a960*/  LOP3.LUT R7, R7, 0x100, RZ, 0xc0, !PT ;  /* 0x0000010007077812 */ /* 0x000fe200078ec0ff */
[----:B------:R-:W-:Y:S01]  /*a970*/  IMAD.MOV.U32 R44, RZ, RZ, 0x20 ;  /* 0x00000020ff2c7424 */ /* 0x000fe200078e00ff */
[----:B------:R-:W-:Y:S01]  /*a980*/  LOP3.LUT R118, R6, 0x8, R90, 0x78, !PT ;  /* 0x0000000806767812 */ /* 0x000fe200078e785a */
[----:B------:R-:W5:Y:S01]  /*a990*/  LDCU UR5, c[0x0][0x50c] ;  /* 0x0000a180ff0577ac */ /* 0x000f620008000800 */
[----:B------:R-:W-:Y:S01]  /*a9a0*/  LOP3.LUT R7, R7, 0x20, R4, 0xf8, !PT ;  /* 0x0000002007077812 */ /* 0x000fe200078ef804 */
[----:B------:R-:W-:Y:S01]  /*a9b0*/  IMAD R46, R46, 0x2, R45 ;  /* 0x000000022e2e7824 */ /* 0x000fe200078e022d */
[----:B------:R-:W-:Y:S01]  /*a9c0*/  LEA R119, R119, UR4, 0x1 ;  /* 0x0000000477777c11 */ /* 0x000fe2000f8e08ff */
[----:B------:R-:W0:Y:S01]  /*a9d0*/  LDGDEPBAR ;  /* 0x00000000000079af */ /* 0x000e220000000000 */
        /* <DEDUP_REMOVED lines=16> */
[----:B-1----:R-:W1:Y:S04]  /*aae0*/  LDSM.16.M88.4 R8, [R57+0x3400] ;  /* 0x003400003908783b */ /* 0x002e680000000200 */
[----:B------:R-:W1:Y:S04]  /*aaf0*/  LDSM.16.M88.4 R4, [R57+0x3800] ;  /* 0x003800003904783b */ /* 0x000e680000000200 */
        /* <DEDUP_REMOVED lines=16> */
[C---:B-1----:R-:W-:Y:S08]  /*ac00*/  HMMA.16816.F32.BF16 R48, R80.reuse, R8, R48 ;  /* 0x000000085030723c */ /* 0x042ff00000041830 */
[C---:B------:R-:W-:Y:S01]  /*ac10*/  HMMA.16816.F32.BF16 R40, R80.reuse, R10, R40 ;  /* 0x0000000a5028723c */ /* 0x040fe20000041828 */
[----:B------:R-:W-:Y:S07]  /*ac20*/  LDSM.16.M88.4 R8, [R119+0x2000] ;  /* 0x002000007708783b */ /* 0x000fee0000000200 */
[C---:B------:R-:W-:Y:S08]  /*ac30*/  HMMA.16816.F32.BF16 R36, R80.reuse, R4, R36 ;  /* 0x000000045024723c */ /* 0x040ff00000041824 */
        /* <DEDUP_REMOVED lines=30> */
[C---:B---3--:R-:W-:Y:S08]  /*ae20*/  HMMA.16816.F32.BF16 R76, R24.reuse, R62, R76 ;  /* 0x0000003e184c723c */ /* 0x048ff0000004184c */
[----:B------:R-:W-:Y:S01]  /*ae30*/  HMMA.16816.F32.BF16 R28, R24, R60, R28 ;  /* 0x0000003c181c723c */ /* 0x000fe2000004181c */
[----:B------:R-:W3:Y:S07]  /*ae40*/  LDSM.16.M88.4 R24, [R57+0x5800] ;  /* 0x005800003918783b */ /* 0x000eee0000000200 */
[C---:B------:R-:W-:Y:S08]  /*ae50*/  HMMA.16816.F32.BF16 R80, R8.reuse, R4, R80 ;  /* 0x000000040850723c */ /* 0x040ff00000041850 */
[C---:B-1----:R-:W-:Y:S08]  /*ae60*/  HMMA.16816.F32.BF16 R76, R8.reuse, R66, R76 ;  /* 0x00000042084c723c */ /* 0x042ff0000004184c */
[----:B------:R-:W-:Y:S01]  /*ae70*/  HMMA.16816.F32.BF16 R52, R8, R6, R52 ;  /* 0x000000060834723c */ /* 0x000fe20000041834 */
[----:B------:R-:W1:Y:S01]  /*ae80*/  LDSM.16.M88.4 R4, [R57+0x5400] ;  /* 0x005400003904783b */ /* 0x000e620000000200 */
[----:B------:R-:W-:-:S06]  /*ae90*/  DEPBAR.LE SB0, 0x0 ;  /* 0x000080000000791a */ /* 0x000fcc0000000000 */
[C---:B----4-:R-:W-:Y:S08]  /*aea0*/  HMMA.16816.F32.BF16 R36, R8.reuse, R20, R36 ;  /* 0x000000140824723c */ /* 0x050ff00000041824 */
[----:B------:R-:W-:Y:S08]  /*aeb0*/  HMMA.16816.F32.BF16 R28, R8, R64, R28 ;  /* 0x00000040081c723c */ /* 0x000ff0000004181c */
[C---:B--2---:R-:W-:Y:S08]  /*aec0*/  HMMA.16816.F32.BF16 R76, R12.reuse, R18, R76 ;  /* 0x000000120c4c723c */ /* 0x044ff0000004184c */
[----:B------:R-:W-:Y:S08]  /*aed0*/  HMMA.16816.F32.BF16 R80, R12, R68, R80 ;  /* 0x000000440c50723c */ /* 0x000ff00000041850 */
[----:B------:R-:W-:Y:S01]  /*aee0*/  HMMA.16816.F32.BF16 R32, R8, R22, R32 ;  /* 0x000000160820723c */ /* 0x000fe20000041820 */
[----:B------:R-:W-:-:S02]  /*aef0*/  VIADD R8, R46, 0x38 ;  /* 0x000000382e087836 */ /* 0x000fc40000000000 */
[----:B------:R-:W-:Y:S02]  /*af00*/  VIADD R10, R46, 0x1 ;  /* 0x000000012e0a7836 */ /* 0x000fe40000000000 */
[----:B------:R-:W-:Y:S01]  /*af10*/  FMUL.FTZ R77, R77, UR5 ;  /* 0x000000054d4d7c20 */ /* 0x000fe20008410000 */
[----:B------:R-:W-:Y:S01]  /*af20*/  FMUL.FTZ R79, R79, UR5 ;  /* 0x000000054f4f7c20 */ /* 0x000fe20008410000 */
[CC--:B------:R-:W-:Y:S01]  /*af30*/  ISETP.GE.AND P5, PT, R8.reuse, R91.reuse, PT ;  /* 0x0000005b0800720c */ /* 0x0c0fe20003fa6270 */
[C---:B------:R-:W-:Y:S01]  /*af40*/  HMMA.16816.F32.BF16 R52, R12.reuse, R70, R52 ;  /* 0x000000460c34723c */ /* 0x040fe20000041834 */
[----:B------:R-:W-:Y:S02]  /*af50*/  ISETP.GE.AND P2, PT, R8, R104, PT ;  /* 0x000000680800720c */ /* 0x000fe40003f46270 */
[----:B------:R-:W-:Y:S01]  /*af60*/  MUFU.TANH R77, R77 ;  /* 0x0000004d004d7308 */ /* 0x000fe20000002400 */
[----:B------:R-:W-:Y:S01]  /*af70*/  FMUL.FTZ R69, R81, UR5 ;  /* 0x0000000551457c20 */ /* 0x000fe20008410000 */
[----:B------:R-:W-:Y:S01]  /*af80*/  FMUL.FTZ R63, R83, UR5 ;  /* 0x00000005533f7c20 */ /* 0x000fe20008410000 */
[----:B------:R-:W-:Y:S01]  /*af90*/  I2FP.F32.U32 R8, R8 ;  /* 0x0000000800087245 */ /* 0x000fe20000201000 */
[----:B------:R-:W-:Y:S01]  /*afa0*/  FMUL.FTZ R59, R80, UR5 ;  /* 0x00000005503b7c20 */ /* 0x000fe20008410000 */
[----:B------:R-:W-:Y:S01]  /*afb0*/  ISETP.GE.AND P4, PT, R10, R91, PT ;  /* 0x0000005b0a00720c */ /* 0x000fe20003f86270 */
[----:B---3--:R-:W-:Y:S01]  /*afc0*/  HMMA.16816.F32.BF16 R36, R12, R24, R36 ;  /* 0x000000180c24723c */ /* 0x008fe20000041824 */
[----:B------:R-:W-:Y:S01]  /*afd0*/  FMUL.FTZ R25, R76, UR5 ;  /* 0x000000054c197c20 */ /* 0x000fe20008410000 */
[----:B------:R-:W-:Y:S01]  /*afe0*/  MUFU.TANH R69, R69 ;  /* 0x0000004500457308 */ /* 0x000fe20000002400 */
[----:B------:R-:W-:Y:S01]  /*aff0*/  ISETP.GE.AND P1, PT, R10, R104, PT ;  /* 0x000000680a00720c */ /* 0x000fe20003f26270 */
[----:B------:R-:W-:-:S04]  /*b000*/  FMUL.FTZ R61, R82, UR5 ;  /* 0x00000005523d7c20 */ /* 0x000fc80008410000 */
[----:B------:R-:W-:Y:S01]  /*b010*/  HMMA.16816.F32.BF16 R28, R12, R16, R28 ;  /* 0x000000100c1c723c */ /* 0x000fe2000004181c */
[----:B------:R-:W-:Y:S01]  /*b020*/  FMUL.FTZ R17, R78, UR5 ;  /* 0x000000054e117c20 */ /* 0x000fe20008410000 */
[----:B------:R-:W2:Y:S01]  /*b030*/  MUFU.TANH R25, R25 ;  /* 0x0000001900197308 */ /* 0x000ea20000002400 */
[----:B------:R-:W-:Y:S01]  /*b040*/  FMUL.FTZ R21, R55, UR5 ;  /* 0x0000000537157c20 */ /* 0x000fe20008410000 */
[----:B------:R-:W-:Y:S01]  /*b050*/  FMUL.FTZ R52, R52, UR5 ;  /* 0x0000000534347c20 */ /* 0x000fe20008410000 */
[----:B------:R-:W-:-:S03]  /*b060*/  VIADD R16, R46, 0x19 ;  /* 0x000000192e107836 */ /* 0x000fc60000000000 */
[C---:B------:R-:W-:Y:S02]  /*b070*/  HMMA.16816.F32.BF16 R32, R12.reuse, R26, R32 ;  /* 0x0000001a0c20723c */ /* 0x040fe40000041820 */
[----:B------:R-:W3:Y:S01]  /*b080*/  MUFU.TANH R17, R17 ;  /* 0x0000001100117308 */ /* 0x000ee20000002400 */
[----:B------:R-:W-:Y:S01]  /*b090*/  FMUL.FTZ R37, R37, UR5 ;  /* 0x0000000525257c20 */ /* 0x000fe20008410000 */
[----:B------:R-:W-:Y:S01]  /*b0a0*/  FMUL.FTZ R36, R36, UR5 ;  /* 0x0000000524247c20 */ /* 0x000fe20008410000 */
[----:B------:R-:W-:Y:S01]  /*b0b0*/  FMUL.FTZ R38, R38, UR5 ;  /* 0x0000000526267c20 */ /* 0x000fe20008410000 */
[----:B------:R-:W-:Y:S02]  /*b0c0*/  FMUL.FTZ R39, R39, UR5 ;  /* 0x0000000527277c20 */ /* 0x000fe40008410000 */
[C---:B-1----:R-:W-:Y:S01]  /*b0d0*/  HMMA.16816.F32.BF16 R48, R12.reuse, R4, R48 ;  /* 0x000000040c30723c */ /* 0x042fe20000041830 */
[----:B------:R-:W-:Y:S01]  /*b0e0*/  FMUL.FTZ R5, R53, UR5 ;  /* 0x0000000535057c20 */ /* 0x000fe20008410000 */
[----:B------:R-:W1:Y:S01]  /*b0f0*/  MUFU.TANH R63, R63 ;  /* 0x0000003f003f7308 */ /* 0x000e620000002400 */
[----:B------:R-:W-:Y:S01]  /*b100*/  FMUL.FTZ R53, R54, UR5 ;  /* 0x0000000536357c20 */ /* 0x000fe20008410000 */
[----:B------:R-:W-:Y:S01]  /*b110*/  FMUL.FTZ R3, R29, UR5 ;  /* 0x000000051d037c20 */ /* 0x000fe20008410000 */
[-C--:B--2---:R-:W-:Y:S01]  /*b120*/  FFMA.FTZ R25, R0, R8.reuse, R25 ;  /* 0x0000000800197223 */ /* 0x084fe20000010019 */
[----:B------:R-:W-:Y:S01]  /*b130*/  FMUL.FTZ R30, R30, UR5 ;  /* 0x000000051e1e7c20 */ /* 0x000fe20008410000 */
[----:B------:R-:W-:Y:S01]  /*b140*/  FMUL.FTZ R31, R31, UR5 ;  /* 0x000000051f1f7c20 */ /* 0x000fe20008410000 */
[----:B------:R-:W-:Y:S01]  /*b150*/  HMMA.16816.F32.BF16 R40, R12, R6, R40 ;  /* 0x000000060c28723c */ /* 0x000fe20000041828 */
[----:B------:R-:W-:Y:S01]  /*b160*/  VIADD R12, R46, 0x8 ;  /* 0x000000082e0c7836 */ /* 0x000fe20000000000 */
[----:B------:R-:W2:Y:S01]  /*b170*/  MUFU.TANH R71, R52 ;  /* 0x0000003400477308 */ /* 0x000ea20000002400 */
[----:B------:R-:W-:Y:S01]  /*b180*/  FMUL.FTZ R4, R35, UR5 ;  /* 0x0000000523047c20 */ /* 0x000fe20008410000 */
[----:B---3--:R-:W-:Y:S01]  /*b190*/  FFMA.FTZ R29, R0, R8, R17 ;  /* 0x00000008001d7223 */ /* 0x008fe20000010011 */
[----:B------:R-:W-:Y:S01]  /*b1a0*/  I2FP.F32.U32 R8, R10 ;  /* 0x0000000a00087245 */ /* 0x000fe20000201000 */
[----:B------:R-:W-:Y:S01]  /*b1b0*/  FMUL.FTZ R6, R33, UR5 ;  /* 0x0000000521067c20 */ /* 0x000fe20008410000 */
[----:B------:R-:W-:Y:S01]  /*b1c0*/  FSEL R108, R25, -INF , !P5 ;  /* 0xff800000196c7808 */ /* 0x000fe20006800000 */
[----:B------:R-:W-:Y:S01]  /*b1d0*/  VIADD R14, R46, 0x18 ;  /* 0x000000182e0e7836 */ /* 0x000fe20000000000 */
[----:B------:R-:W-:Y:S01]  /*b1e0*/  I2FP.F32.U32 R10, R12 ;  /* 0x0000000c000a7245 */ /* 0x000fe20000201000 */
[----:B------:R-:W3:Y:S01]  /*b1f0*/  MUFU.TANH R5, R5 ;  /* 0x0000000500057308 */ /* 0x000ee20000002400 */
[----:B------:R-:W-:Y:S01]  /*b200*/  FMUL.FTZ R7, R49, UR5 ;  /* 0x0000000531077c20 */ /* 0x000fe20008410000 */
[----:B------:R-:W-:Y:S01]  /*b210*/  FMUL.FTZ R23, R50, UR5 ;  /* 0x0000000532177c20 */ /* 0x000fe20008410000 */
[CC--:B------:R-:W-:Y:S01]  /*b220*/  FFMA.FTZ R35, R0.reuse, R8.reuse, R69 ;  /* 0x0000000800237223 */ /* 0x0c0fe20000010045 */
[----:B-1----:R-:W-:Y:S01]  /*b230*/  FFMA.FTZ R63, R0, R8, R63 ;  /* 0x00000008003f7223 */ /* 0x002fe2000001003f */
[----:B------:R-:W-:-:S02]  /*b240*/  VIADD R8, R46, 0x9 ;  /* 0x000000092e087836 */ /* 0x000fc40000000000 */
[----:B------:R-:W-:Y:S01]  /*b250*/  FMUL.FTZ R48, R48, UR5 ;  /* 0x0000000530307c20 */ /* 0x000fe20008410000 */
[----:B------:R-:W-:Y:S01]  /*b260*/  FMUL.FTZ R19, R51, UR5 ;  /* 0x0000000533137c20 */ /* 0x000fe20008410000 */
[----:B------:R-:W1:Y:S01]  /*b270*/  MUFU.TANH R53, R53 ;  /* 0x0000003500357308 */ /* 0x000e620000002400 */
[----:B------:R-:W-:Y:S01]  /*b280*/  FMUL.FTZ R9, R40, UR5 ;  /* 0x0000000528097c20 */ /* 0x000fe20008410000 */
[----:B------:R-:W-:Y:S01]  /*b290*/  FMUL.FTZ R15, R42, UR5 ;  /* 0x000000052a0f7c20 */ /* 0x000fe20008410000 */
[CC--:B------:R-:W-:Y:S01]  /*b2a0*/  ISETP.GE.AND P3, PT, R8.reuse, R91.reuse, PT ;  /* 0x0000005b0800720c */ /* 0x0c0fe20003f66270 */
[----:B------:R-:W-:Y:S01]  /*b2b0*/  FMUL.FTZ R11, R41, UR5 ;  /* 0x00000005290b7c20 */ /* 0x000fe20008410000 */
[----:B------:R-:W-:Y:S01]  /*b2c0*/  ISETP.GE.AND P5, PT, R8, R104, PT ;  /* 0x000000680800720c */ /* 0x000fe20003fa6270 */
[----:B--2---:R-:W-:Y:S01]  /*b2d0*/  FFMA.FTZ R33, R0, R10, R71 ;  /* 0x0000000a00217223 */ /* 0x004fe20000010047 */
[----:B------:R-:W-:Y:S01]  /*b2e0*/  I2FP.F32.U32 R8, R8 ;  /* 0x0000000800087245 */ /* 0x000fe20000201000 */
[----:B------:R-:W2:Y:S01]  /*b2f0*/  MUFU.TANH R21, R21 ;  /* 0x0000001500157308 */ /* 0x000ea20000002400 */
[----:B------:R-:W-:Y:S01]  /*b300*/  FMUL.FTZ R13, R43, UR5 ;  /* 0x000000052b0d7c20 */ /* 0x000fe20008410000 */
[----:B------:R-:W-:Y:S01]  /*b310*/  ISETP.GE.AND P0, PT, R12, R91, PT ;  /* 0x0000005b0c00720c */ /* 0x000fe20003f06270 */
[----:B------:R-:W-:Y:S01]  /*b320*/  FMUL.FTZ R32, R32, UR5 ;  /* 0x0000000520207c20 */ /* 0x000fe20008410000 */
[----:B---3--:R-:W-:Y:S01]  /*b330*/  FFMA.FTZ R27, R0, R8, R5 ;  /* 0x00000008001b7223 */ /* 0x008fe20000010005 */
[----:B------:R-:W-:Y:S01]  /*b340*/  ISETP.GE.AND P6, PT, R12, R104, PT ;  /* 0x000000680c00720c */ /* 0x000fe20003fc6270 */
[----:B------:R-:W-:Y:S01]  /*b350*/  FMUL.FTZ R34, R34, UR5 ;  /* 0x0000000522227c20 */ /* 0x000fe20008410000 */
[----:B------:R-:W-:Y:S01]  /*b360*/  FSEL R29, R29, -INF , !P2 ;  /* 0xff8000001d1d7808 */ /* 0x000fe20005000000 */
[----:B------:R-:W3:Y:S01]  /*b370*/  MUFU.TANH R55, R48 ;  /* 0x0000003000377308 */ /* 0x000ee20000002400 */
[----:B------:R-:W-:Y:S01]  /*b380*/  FSEL R35, R35, -INF , !P4 ;  /* 0xff80000023237808 */ /* 0x000fe20006000000 */
[----:B-1----:R-:W-:Y:S01]  /*b390*/  FFMA.FTZ R53, R0, R10, R53 ;  /* 0x0000000a00357223 */ /* 0x002fe20000010035 */
[----:B------:R-:W-:Y:S01]  /*b3a0*/  VIADD R10, R46, 0x10 ;  /* 0x000000102e0a7836 */ /* 0x000fe20000000000 */
[----:B------:R-:W-:Y:S01]  /*b3b0*/  FSEL R33, R33, -INF , !P0 ;  /* 0xff80000021217808 */ /* 0x000fe20004000000 */
[----:B------:R-:W-:Y:S01]  /*b3c0*/  FMUL.FTZ R28, R28, UR5 ;  /* 0x000000051c1c7c20 */ /* 0x000fe20008410000 */
[----:B------:R-:W-:-:S02]  /*b3d0*/  FSEL R27, R27, -INF , !P3 ;  /* 0xff8000001b1b7808 */ /* 0x000fc40005800000 */
[----:B------:R-:W-:Y:S01]  /*b3e0*/  MUFU.TANH R7, R7 ;  /* 0x0000000700077308 */ /* 0x000fe20000002400 */
[----:B------:R-:W-:Y:S01]  /*b3f0*/  ISETP.GE.AND P2, PT, R10, R91, PT ;  /* 0x0000005b0a00720c */ /* 0x000fe20003f46270 */
[----:B--2---:R-:W-:Y:S01]  /*b400*/  FFMA.FTZ R21, R0, R8, R21 ;  /* 0x0000000800157223 */ /* 0x004fe20000010015 */
[----:B------:R-:W-:Y:S01]  /*b410*/  VIADD R8, R46, 0x11 ;  /* 0x000000112e087836 */ /* 0x000fe20000000000 */
[-C--:B------:R-:W-:Y:S02]  /*b420*/  ISETP.GE.AND P4, PT, R10, R104.reuse, PT ;  /* 0x000000680a00720c */ /* 0x080fe40003f86270 */
[----:B------:R-:W-:Y:S02]  /*b430*/  FSEL R25, R53, -INF , !P6 ;  /* 0xff80000035197808 */ /* 0x000fe40007000000 */
[----:B------:R-:W1:Y:S01]  /*b440*/  MUFU.TANH R23, R23 ;  /* 0x0000001700177308 */ /* 0x000e620000002400 */
[----:B------:R-:W-:Y:S02]  /*b450*/  ISETP.GE.AND P0, PT, R8, R104, PT ;  /* 0x000000680800720c */ /* 0x000fe40003f06270 */
[----:B------:R-:W-:-:S02]  /*b460*/  I2FP.F32.U32 R10, R10 ;  /* 0x0000000a000a7245 */ /* 0x000fc40000201000 */
[CC--:B------:R-:W-:Y:S02]  /*b470*/  ISETP.GE.AND P6, PT, R14.reuse, R91.reuse, PT ;  /* 0x0000005b0e00720c */ /* 0x0c0fe40003fc6270 */
[----:B------:R-:W-:Y:S01]  /*b480*/  ISETP.GE.AND P3, PT, R14, R104, PT ;  /* 0x000000680e00720c */ /* 0x000fe20003f66270 */
[----:B------:R-:W2:Y:S01]  /*b490*/  MUFU.TANH R9, R9 ;  /* 0x0000000900097308 */ /* 0x000ea20000002400 */
[----:B------:R-:W-:Y:S01]  /*b4a0*/  I2FP.F32.U32 R14, R14 ;  /* 0x0000000e000e7245 */ /* 0x000fe20000201000 */
[----:B---3--:R-:W-:Y:S01]  /*b4b0*/  FFMA.FTZ R55, R0, R10, R55 ;  /* 0x0000000a00377223 */ /* 0x008fe20000010037 */
[----:B------:R-:W-:Y:S02]  /*b4c0*/  FSEL R21, R21, -INF , !P5 ;  /* 0xff80000015157808 */ /* 0x000fe40006800000 */
[----:B------:R-:W-:-:S03]  /*b4d0*/  ISETP.GE.AND P5, PT, R16, R91, PT ;  /* 0x0000005b1000720c */ /* 0x000fc60003fa6270 */
[----:B------:R-:W3:Y:S01]  /*b4e0*/  MUFU.TANH R15, R15 ;  /* 0x0000000f000f7308 */ /* 0x000ee20000002400 */
[----:B-1----:R-:W-:-:S07]  /*b4f0*/  FFMA.FTZ R23, R0, R10, R23 ;  /* 0x0000000a00177223 */ /* 0x002fce0000010017 */
[----:B------:R-:W1:Y:S01]  /*b500*/  MUFU.TANH R19, R19 ;  /* 0x0000001300137308 */ /* 0x000e620000002400 */
[----:B--2---:R-:W-:-:S07]  /*b510*/  FFMA.FTZ R10, R0, R14, R9 ;  /* 0x0000000e000a7223 */ /* 0x004fce0000010009 */
[----:B------:R2:W-:Y:S08]  /*b520*/  MUFU.TANH R41, R37 ;  /* 0x0000002500297308 */ /* 0x0005f00000002400 */
[----:B------:R-:W-:Y:S08]  /*b530*/  MUFU.TANH R11, R11 ;  /* 0x0000000b000b7308 */ /* 0x000ff00000002400 */
[----:B------:R-:W-:Y:S01]  /*b540*/  MUFU.TANH R13, R13 ;  /* 0x0000000d000d7308 */ /* 0x000fe20000002400 */
[----:B--2---:R-:W-:-:S02]  /*b550*/  FSEL R37, R63, -INF , !P1 ;  /* 0xff8000003f257808 */ /* 0x004fc40004800000 */
[----:B------:R-:W-:Y:S02]  /*b560*/  ISETP.GE.AND P1, PT, R8, R91, PT ;  /* 0x0000005b0800720c */ /* 0x000fe40003f26270 */
[----:B------:R-:W-:-:S03]  /*b570*/  I2FP.F32.U32 R8, R8 ;  /* 0x0000000800087245 */ /* 0x000fc60000201000 */
[----:B------:R-:W2:Y:S02]  /*b580*/  MUFU.TANH R17, R36 ;  /* 0x0000002400117308 */ /* 0x000ea40000002400 */
[C---:B------:R-:W-:Y:S01]  /*b590*/  FFMA.FTZ R12, R0.reuse, R8, R7 ;  /* 0x00000008000c7223 */ /* 0x040fe20000010007 */
[----:B---3--:R-:W-:Y:S01]  /*b5a0*/  FFMA.FTZ R7, R0, R14, R15 ;  /* 0x0000000e00077223 */ /* 0x008fe2000001000f */
[----:B------:R-:W-:Y:S01]  /*b5b0*/  VIADD R14, R46, 0x20 ;  /* 0x000000202e0e7836 */ /* 0x000fe20000000000 */
[----:B------:R-:W-:Y:S01]  /*b5c0*/  FSEL R15, R23, -INF , !P4 ;  /* 0xff800000170f7808 */ /* 0x000fe20006000000 */
[----:B-1----:R-:W-:Y:S02]  /*b5d0*/  FFMA.FTZ R8, R0, R8, R19 ;  /* 0x0000000800087223 */ /* 0x002fe40000010013 */
[----:B------:R-:W1:Y:S01]  /*b5e0*/  MUFU.TANH R49, R38 ;  /* 0x0000002600317308 */ /* 0x000e620000002400 */
[----:B------:R-:W-:Y:S02]  /*b5f0*/  FSEL R9, R12, -INF , !P1 ;  /* 0xff8000000c097808 */ /* 0x000fe40004800000 */
[----:B------:R-:W-:-:S02]  /*b600*/  ISETP.GE.AND P4, PT, R14, R91, PT ;  /* 0x0000005b0e00720c */ /* 0x000fc40003f86270 */
[----:B------:R-:W-:Y:S02]  /*b610*/  ISETP.GE.AND P1, PT, R14, R104, PT ;  /* 0x000000680e00720c */ /* 0x000fe40003f26270 */
[----:B------:R-:W-:Y:S01]  /*b620*/  FSEL R19, R55, -INF , !P2 ;  /* 0xff80000037137808 */ /* 0x000fe20005000000 */
[----:B------:R-:W3:Y:S01]  /*b630*/  MUFU.TANH R39, R39 ;  /* 0x0000002700277308 */ /* 0x000ee20000002400 */
[----:B------:R-:W-:Y:S02]  /*b640*/  I2FP.F32.U32 R14, R14 ;  /* 0x0000000e000e7245 */ /* 0x000fe40000201000 */
[----:B------:R-:W-:Y:S02]  /*b650*/  ISETP.GE.AND P2, PT, R16, R104, PT ;  /* 0x000000681000720c */ /* 0x000fe40003f46270 */
[----:B------:R-:W-:Y:S01]  /*b660*/  FSEL R23, R10, -INF , !P6 ;  /* 0xff8000000a177808 */ /* 0x000fe20007000000 */
[CC--:B--2---:R-:W-:Y:S01]  /*b670*/  FFMA.FTZ R139, R0.reuse, R14.reuse, R17 ;  /* 0x0000000e008b7223 */ /* 0x0c4fe20000010011 */
[----:B------:R-:W-:Y:S01]  /*b680*/  FSEL R7, R7, -INF , !P3 ;  /* 0xff80000007077808 */ /* 0x000fe20005800000 */
[----:B------:R-:W2:Y:S01]  /*b690*/  MUFU.TANH R5, R32 ;  /* 0x0000002000057308 */ /* 0x000ea20000002400 */
[----:B-1----:R-:W-:Y:S01]  /*b6a0*/  FFMA.FTZ R49, R0, R14, R49 ;  /* 0x0000000e00317223 */ /* 0x002fe20000010031 */
[----:B------:R-:W-:Y:S01]  /*b6b0*/  VIADD R14, R46, 0x28 ;  /* 0x000000282e0e7836 */ /* 0x000fe20000000000 */
[----:B------:R-:W-:-:S03]  /*b6c0*/  FSEL R139, R139, -INF , !P4 ;  /* 0xff8000008b8b7808 */ /* 0x000fc60006000000 */
[----:B------:R-:W-:Y:S02]  /*b6d0*/  FSEL R113, R49, -INF , !P1 ;  /* 0xff80000031717808 */ /* 0x000fe40004800000 */
[----:B------:R1:W-:Y:S01]  /*b6e0*/  MUFU.TANH R43, R6 ;  /* 0x00000006002b7308 */ /* 0x0003e20000002400 */
[----:B------:R-:W-:-:S07]  /*b6f0*/  ISETP.GE.AND P3, PT, R14, R91, PT ;  /* 0x0000005b0e00720c */ /* 0x000fce0003f66270 */
[----:B------:R-:W4:Y:S08]  /*b700*/  MUFU.TANH R53, R34 ;  /* 0x0000002200357308 */ /* 0x000f300000002400 */
[----:B------:R5:W4:Y:S01]  /*b710*/  MUFU.TANH R51, R4 ;  /* 0x0000000400337308 */ /* 0x000b220000002400 */
[----:B-1----:R-:W-:Y:S01]  /*b720*/  I2FP.F32.U32 R6, R16 ;  /* 0x0000001000067245 */ /* 0x002fe20000201000 */
[----:B------:R-:W-:-:S04]  /*b730*/  VIADD R16, R46, 0x21 ;  /* 0x000000212e107836 */ /* 0x000fc80000000000 */
[CC--:B------:R-:W-:Y:S01]  /*b740*/  FFMA.FTZ R12, R0.reuse, R6.reuse, R11 ;  /* 0x00000006000c7223 */ /* 0x0c0fe2000001000b */
[----:B------:R-:W-:Y:S01]  /*b750*/  FFMA.FTZ R6, R0, R6, R13 ;  /* 0x0000000600067223 */ /* 0x000fe2000001000d */
[----:B------:R-:W-:Y:S01]  /*b760*/  FSEL R13, R8, -INF , !P0 ;  /* 0xff800000080d7808 */ /* 0x000fe20004000000 */
[----:B------:R-:W1:Y:S01]  /*b770*/  MUFU.TANH R55, R30 ;  /* 0x0000001e00377308 */ /* 0x000e620000002400 */
[----:B------:R-:W-:Y:S02]  /*b780*/  I2FP.F32.U32 R8, R16 ;  /* 0x0000001000087245 */ /* 0x000fe40000201000 */
[----:B------:R-:W-:Y:S02]  /*b790*/  ISETP.GE.AND P0, PT, R16, R91, PT ;  /* 0x0000005b1000720c */ /* 0x000fe40003f06270 */
[----:B------:R-:W-:Y:S01]  /*b7a0*/  FSEL R17, R12, -INF , !P5 ;  /* 0xff8000000c117808 */ /* 0x000fe20006800000 */
[CC--:B------:R-:W-:Y:S01]  /*b7b0*/  FFMA.FTZ R41, R0.reuse, R8.reuse, R41 ;  /* 0x0000000800297223 */ /* 0x0c0fe20000010029 */
[----:B---3--:R-:W-:Y:S01]  /*b7c0*/  FFMA.FTZ R39, R0, R8, R39 ;  /* 0x0000000800277223 */ /* 0x008fe20000010027 */
[----:B-----5:R-:W-:Y:S01]  /*b7d0*/  I2FP.F32.U32 R4, R14 ;  /* 0x0000000e00047245 */ /* 0x020fe20000201000 */
[----:B------:R-:W-:Y:S01]  /*b7e0*/  VIADD R8, R46, 0x29 ;  /* 0x000000292e087836 */ /* 0x000fe20000000000 */
[----:B------:R-:W3:Y:S01]  /*b7f0*/  MUFU.TANH R11, R28 ;  /* 0x0000001c000b7308 */ /* 0x000ee20000002400 */
[----:B------:R-:W-:-:S02]  /*b800*/  ISETP.GE.AND P5, PT, R14, R104, PT ;  /* 0x000000680e00720c */ /* 0x000fc40003fa6270 */
[-C--:B--2---:R-:W-:Y:S01]  /*b810*/  FFMA.FTZ R105, R0, R4.reuse, R5 ;  /* 0x0000000400697223 */ /* 0x084fe20000010005 */
[----:B------:R-:W-:Y:S01]  /*b820*/  FSEL R5, R6, -INF , !P2 ;  /* 0xff80000006057808 */ /* 0x000fe20005000000 */
[----:B----4-:R-:W-:Y:S01]  /*b830*/  FFMA.FTZ R53, R0, R4, R53 ;  /* 0x0000000400357223 */ /* 0x010fe20000010035 */
[-C--:B------:R-:W-:Y:S01]  /*b840*/  ISETP.GE.AND P2, PT, R8, R91.reuse, PT ;  /* 0x0000005b0800720c */ /* 0x080fe20003f46270 */
[----:B------:R-:W-:Y:S01]  /*b850*/  VIADD R4, R46, 0x30 ;  /* 0x000000302e047836 */ /* 0x000fe20000000000 */
[----:B------:R-:W-:Y:S01]  /*b860*/  ISETP.GE.AND P4, PT, R8, R104, PT ;  /* 0x000000680800720c */ /* 0x000fe20003f86270 */
[----:B------:R-:W2:Y:S01]  /*b870*/  MUFU.TANH R31, R31 ;  /* 0x0000001f001f7308 */ /* 0x000ea20000002400 */
[----:B------:R-:W-:Y:S01]  /*b880*/  I2FP.F32.U32 R8, R8 ;  /* 0x0000000800087245 */ /* 0x000fe20000201000 */
[----:B------:R-:W-:Y:S01]  /*b890*/  VIADD R6, R46, 0x31 ;  /* 0x000000312e067836 */ /* 0x000fe20000000000 */
[----:B------:R-:W-:Y:S02]  /*b8a0*/  FSEL R115, R41, -INF , !P0 ;  /* 0xff80000029737808 */ /* 0x000fe40004000000 */
[----:B------:R-:W-:Y:S01]  /*b8b0*/  ISETP.GE.AND P1, PT, R4, R91, PT ;  /* 0x0000005b0400720c */ /* 0x000fe20003f26270 */
[----:B------:R-:W-:Y:S01]  /*b8c0*/  FFMA.FTZ R43, R0, R8, R43 ;  /* 0x00000008002b7223 */ /* 0x000fe2000001002b */
[----:B------:R-:W-:Y:S01]  /*b8d0*/  ISETP.GE.AND P0, PT, R4, R104, PT ;  /* 0x000000680400720c */ /* 0x000fe20003f06270 */
[----:B------:R-:W4:Y:S01]  /*b8e0*/  MUFU.TANH R59, R59 ;  /* 0x0000003b003b7308 */ /* 0x000f220000002400 */
[----:B------:R-:W-:Y:S01]  /*b8f0*/  I2FP.F32.U32 R4, R4 ;  /* 0x0000000400047245 */ /* 0x000fe20000201000 */
[----:B------:R-:W-:Y:S01]  /*b900*/  FFMA.FTZ R51, R0, R8, R51 ;  /* 0x0000000800337223 */ /* 0x000fe20000010033 */
[----:B------:R-:W-:-:S02]  /*b910*/  FSEL R111, R53, -INF , !P5 ;  /* 0xff800000356f7808 */ /* 0x000fc40006800000 */
[----:B------:R-:W-:Y:S01]  /*b920*/  FSEL R101, R43, -INF , !P2 ;  /* 0xff8000002b657808 */ /* 0x000fe20005000000 */
[----:B-1----:R-:W-:Y:S01]  /*b930*/  FFMA.FTZ R55, R0, R4, R55 ;  /* 0x0000000400377223 */ /* 0x002fe20000010037 */
[C---:B------:R-:W-:Y:S01]  /*b940*/  ISETP.GE.AND P5, PT, R6.reuse, R91, PT ;  /* 0x0000005b0600720c */ /* 0x040fe20003fa6270 */
[----:B------:R-:W-:Y:S01]  /*b950*/  MUFU.TANH R61, R61 ;  /* 0x0000003d003d7308 */ /* 0x000fe20000002400 */
[----:B------:R-:W-:Y:S01]  /*b960*/  BAR.SYNC.DEFER_BLOCKING 0x0 ;  /* 0x0000000000007b1d */ /* 0x000fe20000010000 */
[----:B------:R-:W-:Y:S01]  /*b970*/  ISETP.GE.AND P2, PT, R6, R104, PT ;  /* 0x000000680600720c */ /* 0x000fe20003f46270 */
[----:B---3--:R-:W-:Y:S01]  /*b980*/  FFMA.FTZ R11, R0, R4, R11 ;  /* 0x00000004000b7223 */ /* 0x008fe2000001000b */
[----:B------:R-:W-:Y:S02]  /*b990*/  ISETP.GE.AND P6, PT, R16, R104, PT ;  /* 0x000000681000720c */ /* 0x000fe40003fc6270 */
[----:B------:R-:W-:Y:S02]  /*b9a0*/  I2FP.F32.U32 R6, R6 ;  /* 0x0000000600067245 */ /* 0x000fe40000201000 */
[----:B------:R-:W1:Y:S01]  /*b9b0*/  MUFU.TANH R3, R3 ;  /* 0x0000000300037308 */ /* 0x000e620000002400 */
[----:B------:R-:W-:-:S02]  /*b9c0*/  FSEL R103, R39, -INF , !P6 ;  /* 0xff80000027677808 */ /* 0x000fc40007000000 */
[----:B------:R-:W-:Y:S01]  /*b9d0*/  FSEL R105, R105, -INF , !P3 ;  /* 0xff80000069697808 */ /* 0x000fe20005800000 */
[----:B--2---:R-:W-:Y:S01]  /*b9e0*/  FFMA.FTZ R30, R0, R6, R31 ;  /* 0x00000006001e7223 */ /* 0x004fe2000001001f */
[C---:B------:R-:W-:Y:S02]  /*b9f0*/  ISETP.GE.AND P6, PT, R46.reuse, R91, PT ;  /* 0x0000005b2e00720c */ /* 0x040fe40003fc6270 */
[C---:B------:R-:W-:Y:S01]  /*ba00*/  ISETP.GE.AND P3, PT, R46.reuse, R104, PT ;  /* 0x000000682e00720c */ /* 0x040fe20003f66270 */
[----:B------:R-:W2:Y:S01]  /*ba10*/  MUFU.TANH R79, R79 ;  /* 0x0000004f004f7308 */ /* 0x000ea20000002400 */
[----:B------:R-:W-:Y:S01]  /*ba20*/  I2FP.F32.U32 R4, R46 ;  /* 0x0000002e00047245 */ /* 0x000fe20000201000 */
[----:B------:R-:W-:Y:S01]  /*ba30*/  VIADD R46, R46, 0x39 ;  /* 0x000000392e2e7836 */ /* 0x000fe20000000000 */
[----:B------:R-:W-:Y:S02]  /*ba40*/  FSEL R31, R55, -INF , !P0 ;  /* 0xff800000371f7808 */ /* 0x000fe40004000000 */
[----:B------:R-:W-:Y:S01]  /*ba50*/  ISETP.NE.AND P0, PT, R89, 0x1, PT ;  /* 0x000000015900780c */ /* 0x000fe20003f05270 */
[----:B----4-:R-:W-:Y:S01]  /*ba60*/  FFMA.FTZ R39, R0, R4, R59 ;  /* 0x0000000400277223 */ /* 0x010fe2000001003b */
[----:B------:R-:W-:-:S02]  /*ba70*/  FSEL R99, R51, -INF , !P4 ;  /* 0xff80000033637808 */ /* 0x000fc40006000000 */
[----:B------:R-:W-:Y:S01]  /*ba80*/  FSEL R110, R11, -INF , !P1 ;  /* 0xff8000000b6e7808 */ /* 0x000fe20004800000 */
[----:B-1----:R-:W-:Y:S01]  /*ba90*/  FFMA.FTZ R3, R0, R6, R3 ;  /* 0x0000000600037223 */ /* 0x002fe20000010003 */
[----:B------:R-:W-:Y:S01]  /*baa0*/  ISETP.GE.AND P4, PT, R46, R91, PT ;  /* 0x0000005b2e00720c */ /* 0x000fe20003f86270 */
[----:B------:R-:W-:Y:S01]  /*bab0*/  FFMA.FTZ R11, R0, R4, R61 ;  /* 0x00000004000b7223 */ /* 0x000fe2000001003d */
[----:B------:R-:W-:Y:S02]  /*bac0*/  ISETP.GE.AND P1, PT, R46, R104, PT ;  /* 0x000000682e00720c */ /* 0x000fe40003f26270 */
[----:B------:R-:W-:Y:S02]  /*bad0*/  I2FP.F32.U32 R46, R46 ;  /* 0x0000002e002e7245 */ /* 0x000fe40000201000 */
[----:B------:R-:W-:Y:S02]  /*bae0*/  FSEL R109, R3, -INF , !P5 ;  /* 0xff800000036d7808 */ /* 0x000fe40006800000 */
[----:B------:R-:W-:Y:S01]  /*baf0*/  FSEL R30, R30, -INF , !P2 ;  /* 0xff8000001e1e7808 */ /* 0x000fe20005000000 */
[CC--:B------:R-:W-:Y:S01]  /*bb00*/  FFMA.FTZ R77, R0.reuse, R46.reuse, R77 ;  /* 0x0000002e004d7223 */ /* 0x0c0fe2000001004d */
[----:B--2---:R-:W-:Y:S01]  /*bb10*/  FFMA.FTZ R28, R0, R46, R79 ;  /* 0x0000002e001c7223 */ /* 0x004fe2000001004f */
[----:B------:R-:W-:-:S02]  /*bb20*/  FSEL R39, R39, -INF , !P6 ;  /* 0xff80000027277808 */ /* 0x000fc40007000000 */
        /* <DEDUP_REMOVED lines=16> */
.L_x_4810:
        /* <DEDUP_REMOVED lines=60> */
.L_x_4811:
        /* <DEDUP_REMOVED lines=39> */
.L_x_4809:
        /* <DEDUP_REMOVED lines=15> */
[----:B-1----:R-:W-:Y:S02]  /*c350*/  FMNMX.FTZ R43, R107, R6, !PT ;  /* 0x000000066b2b7209 */ /* 0x002fe40007810000 */
[----:B------:R-:W-:Y:S02]  /*c360*/  FMNMX.FTZ R8, R28, R3, !PT ;  /* 0x000000031c087209 */ /* 0x000fe40007810000 */
[----:B------:R-:W-:Y:S01]  /*c370*/  IADD3 R117, PT, PT, R2, R47, RZ ;  /* 0x0000002f02757210 */ /* 0x000fe20007ffe0ff */
[----:B------:R-:W1:Y:S01]  /*c380*/  SHFL.BFLY PT, R6, R43, 0x2, 0x1f ;  /* 0x0c401f002b067f89 */ /* 0x000e6200000e0000 */
[----:B------:R-:W-:-:S02]  /*c390*/  MOV R141, 0xffffffff ;  /* 0xffffffff008d7802 */ /* 0x000fc40000000f00 */
[----:B------:R-:W-:Y:S01]  /*c3a0*/  LEA R117, R117, UR4, 0x1 ;  /* 0x0000000475757c11 */ /* 0x000fe2000f8e08ff */
[----:B------:R-:W3:Y:S04]  /*c3b0*/  SHFL.BFLY PT, R41, R8, 0x2, 0x1f ;  /* 0x0c401f0008297f89 */ /* 0x000ee800000e0000 */
        /* <DEDUP_REMOVED lines=10> */
[----:B------:R-:W-:Y:S01]  /*c460*/  LDSM.16.MT88.4 R40, [R117+0x8000] ;  /* 0x008000007528783b */ /* 0x000fe20000004200 */
[----:B------:R-:W-:Y:S02]  /*c470*/  FMUL.FTZ R32, R2, UR5 ;  /* 0x0000000502207c20 */ /* 0x000fe40008410000 */
        /* <DEDUP_REMOVED lines=13> */
[----:B------:R-:W-:Y:S01]  /*c550*/  LDSM.16.MT88.4 R8, [R117+0x6400] ;  /* 0x006400007508783b */ /* 0x000fe20000004200 */
[--C-:B------:R-:W-:Y:S01]  /*c560*/  FFMA.FTZ R97, R19, UR5, -R112.reuse ;  /* 0x0000000513617c23 */ /* 0x100fe20008010870 */
[--C-:B------:R-:W-:Y:S01]  /*c570*/  FFMA.FTZ R23, R23, UR5, -R112.reuse ;  /* 0x0000000517177c23 */ /* 0x100fe20008010870 */
[----:B------:R-:W1:Y:S01]  /*c580*/  MUFU.EX2 R35, R35 ;  /* 0x0000002300237308 */ /* 0x000e620000000800 */
[----:B------:R-:W-:Y:S01]  /*c590*/  FFMA.FTZ R22, R17, UR5, -R112 ;  /* 0x0000000511167c23 */ /* 0x000fe20008010870 */
[--C-:B------:R-:W-:Y:S01]  /*c5a0*/  FFMA.FTZ R25, R15, UR5, -R32.reuse ;  /* 0x000000050f197c23 */ /* 0x100fe20008010820 */
[--C-:B------:R-:W-:Y:S01]  /*c5b0*/  FFMA.FTZ R24, R13, UR5, -R32.reuse ;  /* 0x000000050d187c23 */ /* 0x100fe20008010820 */
[----:B------:R-:W-:Y:S01]  /*c5c0*/  MUFU.EX2 R34, R34 ;  /* 0x0000002200227308 */ /* 0x000fe20000000800 */
[--C-:B------:R-:W-:Y:S01]  /*c5d0*/  FFMA.FTZ R21, R7, UR5, -R32.reuse ;  /* 0x0000000507157c23 */ /* 0x100fe20008010820 */
[----:B------:R-:W-:Y:S01]  /*c5e0*/  FFMA.FTZ R20, R5, UR5, -R32 ;  /* 0x0000000505147c23 */ /* 0x000fe20008010820 */
[----:B------:R-:W-:Y:S01]  /*c5f0*/  IADD3 R27, PT, PT, R44, R117, RZ ;  /* 0x000000752c1b7210 */ /* 0x000fe20007ffe0ff */
[----:B------:R-:W2:Y:S01]  /*c600*/  MUFU.EX2 R33, R33 ;  /* 0x0000002100217308 */ /* 0x000ea20000000800 */
[----:B------:R-:W-:Y:S01]  /*c610*/  LDSM.16.MT88.4 R12, [R117+0x7400] ;  /* 0x00740000750c783b */ /* 0x000fe20000004200 */
[--C-:B------:R-:W-:Y:S01]  /*c620*/  FFMA.FTZ R106, R139, UR5, -R112.reuse ;  /* 0x000000058b6a7c23 */ /* 0x100fe20008010870 */
[----:B------:R-:W-:Y:S01]  /*c630*/  FFMA.FTZ R100, R101, UR5, -R112 ;  /* 0x0000000565647c23 */ /* 0x000fe20008010870 */
[----:B------:R-:W-:Y:S01]  /*c640*/  MUFU.EX2 R96, R96 ;  /* 0x0000006000607308 */ /* 0x000fe20000000800 */
[----:B------:R-:W3:Y:S01]  /*c650*/  LDSM.16.MT88.4 R52, [R27+0x7000] ;  /* 0x007000001b34783b */ /* 0x000ee20000004200 */
[----:B-1----:R-:W-:Y:S01]  /*c660*/  F2FP.BF16.F32.PACK_AB R48, R35, R92 ;  /* 0x0000005c2330723e */ /* 0x002fe200000010ff */
[--C-:B------:R-:W-:Y:S01]  /*c670*/  FFMA.FTZ R102, R103, UR5, -R32.reuse ;  /* 0x0000000567667c23 */ /* 0x100fe20008010820 */
[----:B------:R-:W1:Y:S01]  /*c680*/  MUFU.EX2 R95, R95 ;  /* 0x0000005f005f7308 */ /* 0x000e620000000800 */
[----:B------:R-:W4:Y:S01]  /*c690*/  LDSM.16.MT88.4 R68, [R27+0x6000] ;  /* 0x006000001b44783b */ /* 0x000f220000004200 */
[----:B------:R-:W-:Y:S01]  /*c6a0*/  FFMA.FTZ R98, R99, UR5, -R32 ;  /* 0x0000000563627c23 */ /* 0x000fe20008010820 */
[----:B------:R-:W-:Y:S01]  /*c6b0*/  FFMA.FTZ R115, R115, UR5, -R112 ;  /* 0x0000000573737c23 */ /* 0x000fe20008010870 */
[----:B------:R-:W-:Y:S01]  /*c6c0*/  MUFU.EX2 R94, R94 ;  /* 0x0000005e005e7308 */ /* 0x000fe20000000800 */
[----:B------:R-:W-:Y:S01]  /*c6d0*/  LDSM.16.MT88.4 R16, [R27+0x6400] ;  /* 0x006400001b10783b */ /* 0x000fe20000004200 */
        /* <DEDUP_REMOVED lines=16> */
[----:B--2---:R-:W-:Y:S01]  /*c7e0*/  F2FP.BF16.F32.PACK_AB R51, R93, R94 ;  /* 0x0000005e5d33723e */ /* 0x004fe200000010ff */
[----:B------:R-:W-:Y:S01]  /*c7f0*/  FADD.FTZ R34, R34, R35 ;  /* 0x0000002322227221 */ /* 0x000fe20000010000 */
[----:B------:R-:W2:Y:S03]  /*c800*/  MUFU.EX2 R22, R22 ;  /* 0x0000001600167308 */ /* 0x000ea60000000800 */
        /* <DEDUP_REMOVED lines=9> */
[----:B--2---:R-:W-:-:S02]  /*c8a0*/  F2FP.BF16.F32.PACK_AB R6, R22, R23 ;  /* 0x000000171606723e */ /* 0x004fc400000010ff */
[----:B------:R-:W2:Y:S04]  /*c8b0*/  MUFU.EX2 R20, R20 ;  /* 0x0000001400147308 */ /* 0x000ea80000000800 */
[----:B------:R-:W-:Y:S01]  /*c8c0*/  MUFU.EX2 R106, R106 ;  /* 0x0000006a006a7308 */ /* 0x000fe20000000800 */
[C---:B---3--:R-:W-:Y:S01]  /*c8d0*/  HMMA.16816.F32.BF16 R56, R48.reuse, R52, RZ ;  /* 0x000000343038723c */ /* 0x048fe200000418ff */
[----:B-1----:R-:W-:Y:S02]  /*c8e0*/  F2FP.BF16.F32.PACK_AB R5, R24, R25 ;  /* 0x000000191805723e */ /* 0x002fe400000010ff */
[----:B------:R-:W-:Y:S04]  /*c8f0*/  MUFU.EX2 R100, R100 ;  /* 0x0000006400647308 */ /* 0x000fe80000000800 */
[----:B------:R-:W-:Y:S01]  /*c900*/  MUFU.EX2 R103, R113 ;  /* 0x0000007100677308 */ /* 0x000fe20000000800 */
[----:B------:R-:W-:Y:S01]  /*c910*/  HMMA.16816.F32.BF16 R52, R48, R54, RZ ;  /* 0x000000363034723c */ /* 0x000fe200000418ff */
[----:B--2---:R-:W-:-:S02]  /*c920*/  F2FP.BF16.F32.PACK_AB R7, R20, R21 ;  /* 0x000000151407723e */ /* 0x004fc400000010ff */
[----:B------:R-:W1:Y:S04]  /*c930*/  MUFU.EX2 R102, R102 ;  /* 0x0000006600667308 */ /* 0x000e680000000800 */
[----:B------:R-:W-:Y:S01]  /*c940*/  MUFU.EX2 R99, R111 ;  /* 0x0000006f00637308 */ /* 0x000fe20000000800 */
[C---:B------:R-:W-:Y:S03]  /*c950*/  HMMA.16816.F32.BF16 R80, R4.reuse, R8, R80 ;  /* 0x000000080450723c */ /* 0x040fe60000041850 */
        /* <DEDUP_REMOVED lines=10> */
[C---:B----4-:R-:W-:Y:S08]  /*ca00*/  HMMA.16816.F32.BF16 R72, R48.reuse, R68, RZ ;  /* 0x000000443048723c */ /* 0x050ff000000418ff */
        /* <DEDUP_REMOVED lines=25> */
[----:B------:R1:W2:Y:S02]  /*cba0*/  MUFU.EX2 R101, R4 ;  /* 0x0000000400657308 */ /* 0x0002a40000000800 */
        /* <DEDUP_REMOVED lines=23> */
[----:B------:R-:W-:Y:S01]  /*cd20*/  F2FP.BF16.F32.PACK_AB R4, R109, R110 ;  /* 0x0000006e6d04723e */ /* 0x000fe200000010ff */
[----:B------:R-:W-:Y:S01]  /*cd30*/  FADD.FTZ R32, R94, R95 ;  /* 0x0000005f5e207221 */ /* 0x000fe20000010000 */
[----:B------:R-:W-:Y:S01]  /*cd40*/  F2FP.BF16.F32.PACK_AB R6, R107, R108 ;  /* 0x0000006c6b06723e */ /* 0x000fe200000010ff */
[----:B------:R-:W2:Y:S02]  /*cd50*/  MUFU.EX2 R29, R5 ;  /* 0x00000005001d7308 */ /* 0x000ea40000000800 */
[----:B------:R-:W-:-:S02]  /*cd60*/  FADD.FTZ R32, R93, R32 ;  /* 0x000000205d207221 */ /* 0x000fc40000010000 */
[----:B------:R-:W3:Y:S02]  /*cd70*/  MUFU.EX2 R28, R7 ;  /* 0x00000007001c7308 */ /* 0x000ee40000000800 */
[----:B------:R-:W-:-:S04]  /*cd80*/  FADD.FTZ R25, R25, R32 ;  /* 0x0000002019197221 */ /* 0x000fc80000010000 */
[----:B------:R-:W-:Y:S01]  /*cd90*/  FADD.FTZ R24, R24, R25 ;  /* 0x0000001918187221 */ /* 0x000fe20000010000 */
[----:B--2---:R-:W-:-:S03]  /*cda0*/  F2FP.BF16.F32.PACK_AB R5, R29, R30 ;  /* 0x0000001e1d05723e */ /* 0x004fc600000010ff */
[----:B------:R-:W-:Y:S01]  /*cdb0*/  FADD.FTZ R21, R21, R24 ;  /* 0x0000001815157221 */ /* 0x000fe20000010000 */
[----:B---3--:R-:W-:-:S03]  /*cdc0*/  F2FP.BF16.F32.PACK_AB R7, R143, R28 ;  /* 0x0000001c8f07723e */ /* 0x008fc600000010ff */
[----:B------:R-:W-:-:S04]  /*cdd0*/  FADD.FTZ R20, R20, R21 ;  /* 0x0000001514147221 */ /* 0x000fc80000010000 */
[----:B------:R-:W-:Y:S01]  /*cde0*/  FADD.FTZ R103, R103, R20 ;  /* 0x0000001467677221 */ /* 0x000fe20000010000 */
[----:B------:R-:W-:Y:S03]  /*cdf0*/  HMMA.16816.F32.BF16 R72, R4, R12, R72 ;  /* 0x0000000c0448723c */ /* 0x000fe60000041848 */
[----:B------:R-:W-:-:S05]  /*ce00*/  FADD.FTZ R102, R102, R103 ;  /* 0x0000006766667221 */ /* 0x000fca0000010000 */
        /* <DEDUP_REMOVED lines=100> */
.L_x_4813:
        /* <DEDUP_REMOVED lines=8> */
.L_x_4814:
        /* <DEDUP_REMOVED lines=46> */
[----:B------:R-:W4:Y:S04]  /*d7b0*/  LDSM.16.M88.4 R8, [R118+0x3400] ;  /* 0x003400007608783b */ /* 0x000f280000000200 */
[----:B------:R-:W-:Y:S04]  /*d7c0*/  LDSM.16.M88.4 R92, [R90] ;  /* 0x000000005a5c783b */ /* 0x000fe80000000200 */
[----:B------:R-:W-:Y:S04]  /*d7d0*/  LDSM.16.M88.4 R32, [R118+0x3800] ;  /* 0x003800007620783b */ /* 0x000fe80000000200 */
[----:B------:R-:W5:Y:S04]  /*d7e0*/  LDSM.16.M88.4 R16, [R118+0x3000] ;  /* 0x003000007610783b */ /* 0x000f680000000200 */
[----:B---3--:R-:W3:Y:S04]  /*d7f0*/  LDSM.16.M88.4 R4, [R88+0x3400] ;  /* 0x003400005804783b */ /* 0x008ee80000000200 */
[----:B------:R-:W2:Y:S04]  /*d800*/  LDSM.16.M88.4 R96, [R88+0x3800] ;  /* 0x003800005860783b */ /* 0x000ea80000000200 */
[----:B------:R-:W1:Y:S04]  /*d810*/  LDSM.16.M88.4 R28, [R88+0x3000] ;  /* 0x00300000581c783b */ /* 0x000e680000000200 */
[----:B------:R-:W1:Y:S04]  /*d820*/  LDSM.16.M88.4 R100, [R118+0x3c00] ;  /* 0x003c00007664783b */ /* 0x000e680000000200 */
[----:B------:R-:W0:Y:S01]  /*d830*/  LDGDEPBAR ;  /* 0x00000000000079af */ /* 0x000e220000000000 */
[C---:B----4-:R-:W-:Y:S08]  /*d840*/  HMMA.16816.F32.BF16 R12, R24.reuse, R8, RZ ;  /* 0x00000008180c723c */ /* 0x050ff000000418ff */
[C---:B------:R-:W-:Y:S08]  /*d850*/  HMMA.16816.F32.BF16 R8, R24.reuse, R10, RZ ;  /* 0x0000000a1808723c */ /* 0x040ff000000418ff */
[----:B-----5:R-:W-:Y:S08]  /*d860*/  HMMA.16816.F32.BF16 R20, R24, R16, RZ ;  /* 0x000000101814723c */ /* 0x020ff000000418ff */
[C---:B---3--:R-:W-:Y:S08]  /*d870*/  HMMA.16816.F32.BF16 R12, R92.reuse, R4, R12 ;  /* 0x000000045c0c723c */ /* 0x048ff0000004180c */
[----:B------:R-:W-:Y:S08]  /*d880*/  HMMA.16816.F32.BF16 R8, R92, R6, R8 ;  /* 0x000000065c08723c */ /* 0x000ff00000041808 */
[C---:B------:R-:W-:Y:S08]  /*d890*/  HMMA.16816.F32.BF16 R4, R24.reuse, R32, RZ ;  /* 0x000000201804723c */ /* 0x040ff000000418ff */
[C---:B------:R-:W-:Y:S08]  /*d8a0*/  HMMA.16816.F32.BF16 R32, R24.reuse, R34, RZ ;  /* 0x000000221820723c */ /* 0x040ff000000418ff */
[----:B------:R-:W-:Y:S08]  /*d8b0*/  HMMA.16816.F32.BF16 R16, R24, R18, RZ ;  /* 0x000000121810723c */ /* 0x000ff000000418ff */
[C---:B--2---:R-:W-:Y:S08]  /*d8c0*/  HMMA.16816.F32.BF16 R4, R92.reuse, R96, R4 ;  /* 0x000000605c04723c */ /* 0x044ff00000041804 */
[C---:B------:R-:W-:Y:S01]  /*d8d0*/  HMMA.16816.F32.BF16 R32, R92.reuse, R98, R32 ;  /* 0x000000625c20723c */ /* 0x040fe20000041820 */
[----:B------:R-:W2:Y:S07]  /*d8e0*/  LDSM.16.M88.4 R96, [R88+0x3c00] ;  /* 0x003c00005860783b */ /* 0x000eae0000000200 */
[C---:B-1----:R-:W-:Y:S08]  /*d8f0*/  HMMA.16816.F32.BF16 R20, R92.reuse, R28, R20 ;  /* 0x0000001c5c14723c */ /* 0x042ff00000041814 */
[----:B------:R-:W-:Y:S08]  /*d900*/  HMMA.16816.F32.BF16 R16, R92, R30, R16 ;  /* 0x0000001e5c10723c */ /* 0x000ff00000041810 */
[C---:B------:R-:W-:Y:S08]  /*d910*/  HMMA.16816.F32.BF16 R28, R24.reuse, R100, RZ ;  /* 0x00000064181c723c */ /* 0x040ff000000418ff */
        /* <DEDUP_REMOVED lines=47> */
[----:B------:R-:W-:Y:S01]  /*dc10*/  HMMA.16816.F32.BF16 R16, R96, R94, R16 ;  /* 0x0000005e6010723c */ /* 0x000fe20000041810 */
[----:B------:R-:W1:Y:S02]  /*dc20*/  LDSM.16.M88.4 R92, [R88+0x5400] ;  /* 0x00540000585c783b */ /* 0x000e640000000200 */
[----:B------:R-:W-:Y:S01]  /*dc30*/  FMUL.FTZ R6, R6, UR4 ;  /* 0x0000000406067c20 */ /* 0x000fe20008410000 */
[----:B------:R-:W-:-:S03]  /*dc40*/  FMUL.FTZ R7, R7, UR4 ;  /* 0x0000000407077c20 */ /* 0x000fc60008410000 */
[----:B------:R-:W-:Y:S01]  /*dc50*/  MUFU.TANH R113, R6 ;  /* 0x0000000600717308 */ /* 0x000fe20000002400 */
[----:B------:R-:W-:Y:S03]  /*dc60*/  HMMA.16816.F32.BF16 R32, R96, R102, R32 ;  /* 0x000000666020723c */ /* 0x000fe60000041820 */
[----:B------:R-:W-:Y:S01]  /*dc70*/  FMUL.FTZ R23, R23, UR4 ;  /* 0x0000000417177c20 */ /* 0x000fe20008410000 */
[----:B------:R-:W-:-:S03]  /*dc80*/  FMUL.FTZ R90, R21, UR4 ;  /* 0x00000004155a7c20 */ /* 0x000fc60008410000 */
[----:B------:R2:W-:Y:S08]  /*dc90*/  MUFU.TANH R103, R7 ;  /* 0x0000000700677308 */ /* 0x0005f00000002400 */
[----:B------:R-:W-:Y:S04]  /*dca0*/  MUFU.TANH R23, R23 ;  /* 0x0000001700177308 */ /* 0x000fe80000002400 */
[----:B------:R-:W-:Y:S01]  /*dcb0*/  FMUL.FTZ R34, R34, UR4 ;  /* 0x0000000422227c20 */ /* 0x000fe20008410000 */
[----:B------:R-:W-:Y:S01]  /*dcc0*/  FMUL.FTZ R33, R33, UR4 ;  /* 0x0000000421217c20 */ /* 0x000fe20008410000 */
[----:B------:R-:W-:-:S02]  /*dcd0*/  FMUL.FTZ R35, R35, UR4 ;  /* 0x0000000423237c20 */ /* 0x000fc40008410000 */
[----:B------:R-:W-:Y:S08]  /*dce0*/  MUFU.TANH R105, R34 ;  /* 0x0000002200697308 */ /* 0x000ff00000002400 */
[----:B------:R-:W-:Y:S01]  /*dcf0*/  MUFU.TANH R107, R35 ;  /* 0x00000023006b7308 */ /* 0x000fe20000002400 */
[C---:B-1----:R-:W-:Y:S08]  /*dd00*/  HMMA.16816.F32.BF16 R12, R96.reuse, R92, R12 ;  /* 0x0000005c600c723c */ /* 0x042ff0000004180c */
[----:B------:R-:W-:Y:S01]  /*dd10*/  HMMA.16816.F32.BF16 R8, R96, R94, R8 ;  /* 0x0000005e6008723c */ /* 0x000fe20000041808 */
[----:B------:R-:W1:Y:S01]  /*dd20*/  LDSM.16.M88.4 R92, [R88+0x5c00] ;  /* 0x005c0000585c783b */ /* 0x000e620000000200 */
[----:B------:R-:W-:-:S09]  /*dd30*/  DEPBAR.LE SB0, 0x0 ;  /* 0x000080000000791a */ /* 0x000fd20000000000 */
[----:B------:R-:W-:Y:S01]  /*dd40*/  FMUL.FTZ R109, R14, UR4 ;  /* 0x000000040e6d7c20 */ /* 0x000fe20008410000 */
[----:B------:R-:W-:-:S05]  /*dd50*/  FMUL.FTZ R141, R15, UR4 ;  /* 0x000000040f8d7c20 */ /* 0x000fca0008410000 */
[----:B------:R-:W-:Y:S02]  /*dd60*/  MUFU.TANH R109, R109 ;  /* 0x0000006d006d7308 */ /* 0x000fe40000002400 */
[----:B------:R-:W-:Y:S01]  /*dd70*/  FMUL.FTZ R149, R10, UR4 ;  /* 0x000000040a957c20 */ /* 0x000fe20008410000 */
[----:B------:R-:W-:Y:S01]  /*dd80*/  FMUL.FTZ R9, R9, UR4 ;  /* 0x0000000409097c20 */ /* 0x000fe20008410000 */
[----:B------:R-:W-:Y:S01]  /*dd90*/  FMUL.FTZ R151, R11, UR4 ;  /* 0x000000040b977c20 */ /* 0x000fe20008410000 */
[----:B------:R-:W-:-:S03]  /*dda0*/  FMUL.FTZ R11, R4, UR4 ;  /* 0x00000004040b7c20 */ /* 0x000fc60008410000 */
[----:B------:R-:W-:Y:S08]  /*ddb0*/  MUFU.TANH R141, R141 ;  /* 0x0000008d008d7308 */ /* 0x000ff00000002400 */
[----:B------:R-:W-:Y:S01]  /*ddc0*/  MUFU.TANH R149, R149 ;  /* 0x0000009500957308 */ /* 0x000fe20000002400 */
[----:B-1----:R-:W-:Y:S01]  /*ddd0*/  HMMA.16816.F32.BF16 R24, R96, R94, R24 ;  /* 0x0000005e6018723c */ /* 0x002fe20000041818 */
[----:B------:R-:W-:Y:S01]  /*dde0*/  LOP3.LUT R95, R111, 0x3, RZ, 0xc0, !PT ;  /* 0x000000036f5f7812 */ /* 0x000fe200078ec0ff */
[----:B------:R-:W-:-:S05]  /*ddf0*/  FMUL.FTZ R94, R13, UR4 ;  /* 0x000000040d5e7c20 */ /* 0x000fca0008410000 */
[----:B------:R-:W-:Y:S01]  /*de00*/  MUFU.TANH R9, R9 ;  /* 0x0000000900097308 */ /* 0x000fe20000002400 */
[----:B------:R-:W-:Y:S01]  /*de10*/  HMMA.16816.F32.BF16 R28, R96, R92, R28 ;  /* 0x0000005c601c723c */ /* 0x000fe2000004181c */
[----:B------:R-:W-:Y:S01]  /*de20*/  FMUL.FTZ R97, R20, UR4 ;  /* 0x0000000414617c20 */ /* 0x000fe20008410000 */
[----:B------:R-:W-:Y:S02]  /*de30*/  IMAD.SHL.U32 R20, R89, 0x40, RZ ;  /* 0x0000004059147824 */ /* 0x000fe400078e00ff */
[----:B------:R-:W-:-:S03]  /*de40*/  FMUL.FTZ R93, R22, UR4 ;  /* 0x00000004165d7c20 */ /* 0x000fc60008410000 */
[----:B------:R-:W-:Y:S01]  /*de50*/  MUFU.TANH R151, R151 ;  /* 0x0000009700977308 */ /* 0x000fe20000002400 */
[----:B------:R-:W-:-:S04]  /*de60*/  VIADD R22, R20, 0xffffffc0 ;  /* 0xffffffc014167836 */ /* 0x000fc80000000000 */
[----:B------:R-:W-:Y:S02]  /*de70*/  IMAD R22, R95, 0x2, R22 ;  /* 0x000000025f167824 */ /* 0x000fe400078e0216 */
[----:B------:R-:W-:Y:S01]  /*de80*/  FMUL.FTZ R101, R24, UR4 ;  /* 0x0000000418657c20 */ /* 0x000fe20008410000 */
[----:B------:R-:W-:Y:S01]  /*de90*/  FMUL.FTZ R95, R26, UR4 ;  /* 0x000000041a5f7c20 */ /* 0x000fe20008410000 */
[----:B------:R-:W1:Y:S01]  /*dea0*/  MUFU.TANH R93, R93 ;  /* 0x0000005d005d7308 */ /* 0x000e620000002400 */
[C---:B------:R-:W-:Y:S02]  /*deb0*/  VIADD R24, R22.reuse, 0xffffffc0 ;  /* 0xffffffc016187836 */ /* 0x040fe40000000000 */
[----:B------:R-:W-:Y:S01]  /*dec0*/  FMUL.FTZ R27, R27, UR4 ;  /* 0x000000041b1b7c20 */ /* 0x000fe20008410000 */
[C---:B------:R-:W-:Y:S02]  /*ded0*/  VIADD R88, R22.reuse, 0xfffffff8 ;  /* 0xfffffff816587836 */ /* 0x040fe40000000000 */
[----:B------:R-:W-:Y:S01]  /*dee0*/  VIADD R10, R22, 0xffffffd8 ;  /* 0xffffffd8160a7836 */ /* 0x000fe20000000000 */
[-C--:B------:R-:W-:Y:S01]  /*def0*/  ISETP.GE.AND P3, PT, R24, R91.reuse, PT ;  /* 0x0000005b1800720c */ /* 0x080fe20003f66270 */
[----:B------:R-:W-:Y:S01]  /*df00*/  VIADD R4, R22, 0xffffffd9 ;  /* 0xffffffd916047836 */ /* 0x000fe20000000000 */
[----:B------:R-:W3:Y:S01]  /*df10*/  MUFU.TANH R101, R101 ;  /* 0x0000006500657308 */ /* 0x000ee20000002400 */
[-C--:B------:R-:W-:Y:S01]  /*df20*/  ISETP.GE.AND P6, PT, R24, R104.reuse, PT ;  /* 0x000000681800720c */ /* 0x080fe20003fc6270 */
[----:B--2---:R-:W-:Y:S01]  /*df30*/  FMUL.FTZ R7, R28, UR4 ;  /* 0x000000041c077c20 */ /* 0x004fe20008410000 */
[----:B------:R-:W-:Y:S01]  /*df40*/  ISETP.GE.AND P5, PT, R88, R91, PT ;  /* 0x0000005b5800720c */ /* 0x000fe20003fa6270 */
[----:B------:R-:W-:Y:S01]  /*df50*/  VIADD R6, R22, 0xfffffff0 ;  /* 0xfffffff016067836 */ /* 0x000fe20000000000 */
[----:B------:R-:W-:Y:S01]  /*df60*/  BAR.SYNC.DEFER_BLOCKING 0x0 ;  /* 0x0000000000007b1d */ /* 0x000fe20000010000 */
[----:B------:R-:W-:-:S02]  /*df70*/  ISETP.GE.AND P4, PT, R88, R104, PT ;  /* 0x000000685800720c */ /* 0x000fc40003f86270 */
[----:B------:R-:W-:Y:S02]  /*df80*/  I2FP.F32.U32 R24, R24 ;  /* 0x0000001800187245 */ /* 0x000fe40000201000 */
[----:B------:R-:W-:Y:S01]  /*df90*/  I2FP.F32.U32 R88, R88 ;  /* 0x0000005800587245 */ /* 0x000fe20000201000 */
[----:B------:R-:W2:Y:S02]  /*dfa0*/  MUFU.TANH R97, R97 ;  /* 0x0000006100617308 */ /* 0x000ea40000002400 */
[C---:B-1----:R-:W-:Y:S02]  /*dfb0*/  FFMA.FTZ R21, R0.reuse, R24, R93 ;  /* 0x0000001800157223 */ /* 0x042fe4000001005d */
[----:B---3--:R-:W-:-:S04]  /*dfc0*/  FFMA.FTZ R101, R0, R88, R101 ;  /* 0x0000005800657223 */ /* 0x008fc80000010065 */
[----:B------:R-:W1:Y:S01]  /*dfd0*/  MUFU.TANH R95, R95 ;  /* 0x0000005f005f7308 */ /* 0x000e620000002400 */
[----:B------:R-:W-:Y:S02]  /*dfe0*/  FSEL R21, R21, -INF , !P6 ;  /* 0xff80000015157808 */ /* 0x000fe40007000000 */
[----:B------:R-:W-:-:S05]  /*dff0*/  FSEL R101, R101, -INF , !P5 ;  /* 0xff80000065657808 */ /* 0x000fca0006800000 */
[----:B------:R3:W4:Y:S01]  /*e000*/  MUFU.TANH R93, R90 ;  /* 0x0000005a005d7308 */ /* 0x0007220000002400 */
[----:B--2---:R-:W-:Y:S01]  /*e010*/  FFMA.FTZ R26, R0, R24, R97 ;  /* 0x00000018001a7223 */ /* 0x004fe20000010061 */
[----:B------:R-:W-:Y:S01]  /*e020*/  FMUL.FTZ R97, R16, UR4 ;  /* 0x0000000410617c20 */ /* 0x000fe20008410000 */
[----:B------:R-:W-:-:S03]  /*e030*/  VIADD R24, R22, 0xffffffc1 ;  /* 0xffffffc116187836 */ /* 0x000fc60000000000 */
[----:B------:R-:W-:Y:S02]  /*e040*/  FSEL R16, R26, -INF , !P3 ;  /* 0xff8000001a107808 */ /* 0x000fe40005800000 */
[----:B------:R-:W-:Y:S01]  /*e050*/  MUFU.TANH R11, R11 ;  /* 0x0000000b000b7308 */ /* 0x000fe20000002400 */
[-C--:B------:R-:W-:Y:S01]  /*e060*/  ISETP.GE.AND P3, PT, R24, R91.reuse, PT ;  /* 0x0000005b1800720c */ /* 0x080fe20003f66270 */
[----:B-1----:R-:W-:Y:S01]  /*e070*/  FFMA.FTZ R88, R0, R88, R95 ;  /* 0x0000005800587223 */ /* 0x002fe2000001005f */
[----:B------:R-:W-:Y:S01]  /*e080*/  FMUL.FTZ R95, R18, UR4 ;  /* 0x00000004125f7c20 */ /* 0x000fe20008410000 */
[----:B------:R-:W-:Y:S01]  /*e090*/  ISETP.GE.AND P6, PT, R24, R104, PT ;  /* 0x000000681800720c */ /* 0x000fe20003fc6270 */
[----:B------:R-:W-:Y:S01]  /*e0a0*/  VIADD R18, R22, 0xffffffc8 ;  /* 0xffffffc816127836 */ /* 0x000fe20000000000 */
[----:B------:R-:W-:Y:S02]  /*e0b0*/  I2FP.F32.U32 R24, R24 ;  /* 0x0000001800187245 */ /* 0x000fe40000201000 */
[----:B------:R-:W1:Y:S01]  /*e0c0*/  MUFU.TANH R97, R97 ;  /* 0x0000006100617308 */ /* 0x000e620000002400 */
[----:B------:R-:W-:Y:S01]  /*e0d0*/  FSEL R88, R88, -INF , !P4 ;  /* 0xff80000058587808 */ /* 0x000fe20006000000 */
[----:B---3--:R-:W-:Y:S01]  /*e0e0*/  FMUL.FTZ R90, R17, UR4 ;  /* 0x00000004115a7c20 */ /* 0x008fe20008410000 */
[CC--:B------:R-:W-:Y:S01]  /*e0f0*/  FFMA.FTZ R17, R0.reuse, R24.reuse, R23 ;  /* 0x0000001800117223 */ /* 0x0c0fe20000010017 */
[----:B------:R-:W-:Y:S01]  /*e100*/  FMUL.FTZ R23, R19, UR4 ;  /* 0x0000000413177c20 */ /* 0x000fe20008410000 */
[----:B----4-:R-:W-:Y:S01]  /*e110*/  FFMA.FTZ R26, R0, R24, R93 ;  /* 0x00000018001a7223 */ /* 0x010fe2000001005d */
[----:B------:R-:W-:Y:S01]  /*e120*/  ISETP.GE.AND P5, PT, R18, R91, PT ;  /* 0x0000005b1200720c */ /* 0x000fe20003fa6270 */
[----:B------:R-:W-:Y:S01]  /*e130*/  FMUL.FTZ R19, R12, UR4 ;  /* 0x000000040c137c20 */ /* 0x000fe20008410000 */
[----:B------:R-:W2:Y:S01]  /*e140*/  MUFU.TANH R95, R95 ;  /* 0x0000005f005f7308 */ /* 0x000ea20000002400 */
[----:B------:R-:W-:-:S02]  /*e150*/  ISETP.GE.AND P4, PT, R18, R104, PT ;  /* 0x000000681200720c */ /* 0x000fc40003f86270 */
[----:B------:R-:W-:Y:S02]  /*e160*/  I2FP.F32.U32 R18, R18 ;  /* 0x0000001200127245 */ /* 0x000fe40000201000 */
[----:B------:R-:W-:Y:S02]  /*e170*/  FSEL R12, R26, -INF , !P3 ;  /* 0xff8000001a0c7808 */ /* 0x000fe40005800000 */
[----:B------:R-:W-:Y:S01]  /*e180*/  FSEL R17, R17, -INF , !P6 ;  /* 0xff80000011117808 */ /* 0x000fe20007000000 */
[----:B------:R3:W4:Y:S01]  /*e190*/  MUFU.TANH R93, R90 ;  /* 0x0000005a005d7308 */ /* 0x0007220000002400 */
[----:B-1----:R-:W-:-:S05]  /*e1a0*/  FFMA.FTZ R92, R0, R18, R97 ;  /* 0x00000012005c7223 */ /* 0x002fca0000010061 */
[----:B------:R-:W-:Y:S02]  /*e1b0*/  FSEL R14, R92, -INF , !P5 ;  /* 0xff8000005c0e7808 */ /* 0x000fe40006800000 */
[----:B------:R-:W1:Y:S01]  /*e1c0*/  MUFU.TANH R23, R23 ;  /* 0x0000001700177308 */ /* 0x000e620000002400 */
[----:B------:R-:W-:Y:S01]  /*e1d0*/  FMUL.FTZ R92, R8, UR4 ;  /* 0x00000004085c7c20 */ /* 0x000fe20008410000 */
[----:B--2---:R-:W-:Y:S01]  /*e1e0*/  FFMA.FTZ R24, R0, R18, R95 ;  /* 0x0000001200187223 */ /* 0x004fe2000001005f */
[----:B------:R-:W-:-:S04]  /*e1f0*/  VIADD R18, R22, 0xffffffc9 ;  /* 0xffffffc916127836 */ /* 0x000fc80000000000 */
[----:B------:R-:W-:Y:S01]  /*e200*/  FSEL R13, R24, -INF , !P4 ;  /* 0xff800000180d7808 */ /* 0x000fe20006000000 */
[----:B------:R-:W2:Y:S01]  /*e210*/  MUFU.TANH R19, R19 ;  /* 0x0000001300137308 */ /* 0x000ea20000002400 */
[-C--:B------:R-:W-:Y:S01]  /*e220*/  ISETP.GE.AND P3, PT, R18, R91.reuse, PT ;  /* 0x0000005b1200720c */ /* 0x080fe20003f66270 */
[----:B---3--:R-:W-:Y:S01]  /*e230*/  VIADD R90, R22, 0xffffffd0 ;  /* 0xffffffd0165a7836 */ /* 0x008fe20000000000 */
[----:B------:R-:W-:Y:S01]  /*e240*/  ISETP.GE.AND P6, PT, R18, R104, PT ;  /* 0x000000681200720c */ /* 0x000fe20003fc6270 */
[----:B------:R-:W-:Y:S01]  /*e250*/  VIADD R24, R22, 0xffffffd1 ;  /* 0xffffffd116187836 */ /* 0x000fe20000000000 */
[----:B------:R-:W-:Y:S02]  /*e260*/  I2FP.F32.U32 R18, R18 ;  /* 0x0000001200127245 */ /* 0x000fe40000201000 */
[C---:B------:R-:W-:Y:S01]  /*e270*/  ISETP.GE.AND P5, PT, R90.reuse, R91, PT ;  /* 0x0000005b5a00720c */ /* 0x040fe20003fa6270 */
[----:B------:R-:W-:Y:S01]  /*e280*/  MUFU.TANH R7, R7 ;  /* 0x0000000700077308 */ /* 0x000fe20000002400 */
[----:B------:R-:W-:Y:S01]  /*e290*/  ISETP.GE.AND P4, PT, R90, R104, PT ;  /* 0x000000685a00720c */ /* 0x000fe20003f86270 */
[CC--:B----4-:R-:W-:Y:S01]  /*e2a0*/  FFMA.FTZ R26, R0.reuse, R18.reuse, R93 ;  /* 0x00000012001a7223 */ /* 0x0d0fe2000001005d */
[----:B-1----:R-:W-:Y:S01]  /*e2b0*/  FFMA.FTZ R18, R0, R18, R23 ;  /* 0x0000001200127223 */ /* 0x002fe20000010017 */
[----:B------:R-:W-:-:S03]  /*e2c0*/  I2FP.F32.U32 R90, R90 ;  /* 0x0000005a005a7245 */ /* 0x000fc60000201000 */
[----:B------:R-:W-:Y:S01]  /*e2d0*/  FSEL R8, R26, -INF , !P3 ;  /* 0xff8000001a087808 */ /* 0x000fe20005800000 */
[----:B------:R-:W1:Y:S01]  /*e2e0*/  MUFU.TANH R23, R94 ;  /* 0x0000005e00177308 */ /* 0x000e620000002400 */
[----:B------:R-:W-:Y:S01]  /*e2f0*/  FSEL R15, R18, -INF , !P6 ;  /* 0xff800000120f7808 */ /* 0x000fe20007000000 */
[-C--:B--2---:R-:W-:Y:S01]  /*e300*/  FFMA.FTZ R102, R0, R90.reuse, R19 ;  /* 0x0000005a00667223 */ /* 0x084fe20000010013 */
[----:B------:R-:W-:Y:S01]  /*e310*/  ISETP.GE.AND P3, PT, R24, R91, PT ;  /* 0x0000005b1800720c */ /* 0x000fe20003f66270 */
[----:B------:R-:W-:Y:S01]  /*e320*/  FFMA.FTZ R109, R0, R90, R109 ;  /* 0x0000005a006d7223 */ /* 0x000fe2000001006d */
[----:B------:R-:W-:Y:S02]  /*e330*/  ISETP.GE.AND P6, PT, R24, R104, PT ;  /* 0x000000681800720c */ /* 0x000fe40003fc6270 */
[----:B------:R-:W-:Y:S01]  /*e340*/  I2FP.F32.U32 R24, R24 ;  /* 0x0000001800187245 */ /* 0x000fe20000201000 */
[----:B------:R-:W2:Y:S01]  /*e350*/  MUFU.TANH R19, R92 ;  /* 0x0000005c00137308 */ /* 0x000ea20000002400 */
[----:B------:R-:W-:-:S02]  /*e360*/  FSEL R102, R102, -INF , !P5 ;  /* 0xff80000066667808 */ /* 0x000fc40006800000 */
[----:B------:R-:W-:Y:S01]  /*e370*/  FSEL R109, R109, -INF , !P4 ;  /* 0xff8000006d6d7808 */ /* 0x000fe20006000000 */
[----:B------:R-:W-:Y:S01]  /*e380*/  FFMA.FTZ R141, R0, R24, R141 ;  /* 0x00000018008d7223 */ /* 0x000fe2000001008d */
[C---:B------:R-:W-:Y:S02]  /*e390*/  ISETP.GE.AND P5, PT, R10.reuse, R91, PT ;  /* 0x0000005b0a00720c */ /* 0x040fe40003fa6270 */
[----:B------:R-:W-:Y:S02]  /*e3a0*/  ISETP.GE.AND P4, PT, R10, R104, PT ;  /* 0x000000680a00720c */ /* 0x000fe40003f86270 */
[----:B------:R-:W-:Y:S01]  /*e3b0*/  FSEL R141, R141, -INF , !P6 ;  /* 0xff8000008d8d7808 */ /* 0x000fe20007000000 */
[----:B-1----:R-:W-:Y:S01]  /*e3c0*/  FFMA.FTZ R106, R0, R24, R23 ;  /* 0x00000018006a7223 */ /* 0x002fe20000010017 */
[----:B------:R-:W-:Y:S02]  /*e3d0*/  ISETP.GE.AND P6, PT, R4, R104, PT ;  /* 0x000000680400720c */ /* 0x000fe40003fc6270 */
[----:B------:R-:W-:-:S02]  /*e3e0*/  I2FP.F32.U32 R10, R10 ;  /* 0x0000000a000a7245 */ /* 0x000fc40000201000 */
[----:B------:R-:W-:Y:S02]  /*e3f0*/  FSEL R106, R106, -INF , !P3 ;  /* 0xff8000006a6a7808 */ /* 0x000fe40005800000 */
[-C--:B------:R-:W-:Y:S01]  /*e400*/  ISETP.GE.AND P3, PT, R4, R91.reuse, PT ;  /* 0x0000005b0400720c */ /* 0x080fe20003f66270 */
[C---:B--2---:R-:W-:Y:S01]  /*e410*/  FFMA.FTZ R108, R0.reuse, R10, R19 ;  /* 0x0000000a006c7223 */ /* 0x044fe20000010013 */
[----:B------:R-:W-:Y:S01]  /*e420*/  I2FP.F32.U32 R4, R4 ;  /* 0x0000000400047245 */ /* 0x000fe20000201000 */
[----:B------:R-:W-:Y:S01]  /*e430*/  FFMA.FTZ R149, R0, R10, R149 ;  /* 0x0000000a00957223 */ /* 0x000fe20000010095 */
[----:B------:R-:W-:Y:S01]  /*e440*/  FMUL.FTZ R10, R5, UR4 ;  /* 0x00000004050a7c20 */ /* 0x000fe20008410000 */
[----:B------:R-:W-:Y:S01]  /*e450*/  FMUL.FTZ R5, R32, UR4 ;  /* 0x0000000420057c20 */ /* 0x000fe20008410000 */
[----:B------:R-:W-:Y:S01]  /*e460*/  FSEL R108, R108, -INF , !P5 ;  /* 0xff8000006c6c7808 */ /* 0x000fe20006800000 */
[CC--:B------:R-:W-:Y:S01]  /*e470*/  FFMA.FTZ R148, R0.reuse, R4.reuse, R9 ;  /* 0x0000000400947223 */ /* 0x0c0fe20000010009 */
[----:B------:R-:W-:Y:S01]  /*e480*/  FFMA.FTZ R151, R0, R4, R151 ;  /* 0x0000000400977223 */ /* 0x000fe20000010097 */
[----:B------:R-:W-:Y:S01]  /*e490*/  VIADD R4, R22, 0xffffffe0 ;  /* 0xffffffe016047836 */ /* 0x000fe20000000000 */
[----:B------:R-:W-:Y:S01]  /*e4a0*/  FSEL R149, R149, -INF , !P4 ;  /* 0xff80000095957808 */ /* 0x000fe20006000000 */
[----:B------:R-:W1:Y:S01]  /*e4b0*/  MUFU.TANH R9, R10 ;  /* 0x0000000a00097308 */ /* 0x000e620000002400 */
[----:B------:R-:W-:Y:S01]  /*e4c0*/  FSEL R148, R148, -INF , !P3 ;  /* 0xff80000094947808 */ /* 0x000fe20005800000 */
[----:B------:R-:W-:Y:S01]  /*e4d0*/  FMUL.FTZ R19, R25, UR4 ;  /* 0x0000000419137c20 */ /* 0x000fe20008410000 */
[----:B------:R-:W-:-:S02]  /*e4e0*/  ISETP.GE.AND P5, PT, R4, R91, PT ;  /* 0x0000005b0400720c */ /* 0x000fc40003fa6270 */
[----:B------:R-:W-:Y:S02]  /*e4f0*/  ISETP.GE.AND P4, PT, R4, R104, PT ;  /* 0x000000680400720c */ /* 0x000fe40003f86270 */
[----:B------:R-:W-:Y:S01]  /*e500*/  I2FP.F32.U32 R4, R4 ;  /* 0x0000000400047245 */ /* 0x000fe20000201000 */
[----:B------:R-:W2:Y:S01]  /*e510*/  MUFU.TANH R5, R5 ;  /* 0x0000000500057308 */ /* 0x000ea20000002400 */
[----:B------:R-:W-:-:S03]  /*e520*/  FSEL R151, R151, -INF , !P6 ;  /* 0xff80000097977808 */ /* 0x000fc60007000000 */
[CC--:B------:R-:W-:Y:S01]  /*e530*/  FFMA.FTZ R114, R0.reuse, R4.reuse, R11 ;  /* 0x0000000400727223 */ /* 0x0c0fe2000001000b */
[----:B------:R-:W-:Y:S01]  /*e540*/  FFMA.FTZ R113, R0, R4, R113 ;  /* 0x0000000400717223 */ /* 0x000fe20000010071 */
[----:B------:R-:W-:Y:S02]  /*e550*/  VIADD R4, R22, 0xffffffe1 ;  /* 0xffffffe116047836 */ /* 0x000fe40000000000 */
[----:B------:R-:W-:Y:S01]  /*e560*/  FMUL.FTZ R11, R30, UR4 ;  /* 0x000000041e0b7c20 */ /* 0x000fe20008410000 */
[----:B------:R-:W-:Y:S01]  /*e570*/  MUFU.TANH R19, R19 ;  /* 0x0000001300137308 */ /* 0x000fe20000002400 */
[----:B------:R-:W-:Y:S02]  /*e580*/  FSEL R114, R114, -INF , !P5 ;  /* 0xff80000072727808 */ /* 0x000fe40006800000 */
[C---:B------:R-:W-:Y:S02]  /*e590*/  ISETP.GE.AND P3, PT, R4.reuse, R91, PT ;  /* 0x0000005b0400720c */ /* 0x040fe40003f66270 */
[----:B------:R-:W-:-:S02]  /*e5a0*/  ISETP.GE.AND P6, PT, R4, R104, PT ;  /* 0x000000680400720c */ /* 0x000fc40003fc6270 */
[----:B------:R-:W-:Y:S01]  /*e5b0*/  I2FP.F32.U32 R4, R4 ;  /* 0x0000000400047245 */ /* 0x000fe20000201000 */
[----:B------:R-:W-:Y:S01]  /*e5c0*/  MUFU.TANH R11, R11 ;  /* 0x0000000b000b7308 */ /* 0x000fe20000002400 */
[----:B------:R-:W-:-:S03]  /*e5d0*/  FSEL R113, R113, -INF , !P4 ;  /* 0xff80000071717808 */ /* 0x000fc60006000000 */
[CC--:B-1----:R-:W-:Y:S01]  /*e5e0*/  FFMA.FTZ R116, R0.reuse, R4.reuse, R9 ;  /* 0x0000000400747223 */ /* 0x0c2fe20000010009 */
[----:B------:R-:W-:Y:S01]  /*e5f0*/  FFMA.FTZ R103, R0, R4, R103 ;  /* 0x0000000400677223 */ /* 0x000fe20000010067 */
[----:B------:R-:W-:Y:S02]  /*e600*/  VIADD R4, R22, 0xffffffe8 ;  /* 0xffffffe816047836 */ /* 0x000fe40000000000 */
[----:B------:R-:W1:Y:S01]  /*e610*/  MUFU.TANH R9, R33 ;  /* 0x0000002100097308 */ /* 0x000e620000002400 */
[----:B------:R-:W-:Y:S02]  /*e620*/  FSEL R116, R116, -INF , !P3 ;  /* 0xff80000074747808 */ /* 0x000fe40005800000 */
[C---:B------:R-:W-:Y:S02]  /*e630*/  ISETP.GE.AND P5, PT, R4.reuse, R91, PT ;  /* 0x0000005b0400720c */ /* 0x040fe40003fa6270 */
[----:B------:R-:W-:Y:S02]  /*e640*/  ISETP.GE.AND P4, PT, R4, R104, PT ;  /* 0x000000680400720c */ /* 0x000fe40003f86270 */
[----:B------:R-:W-:-:S02]  /*e650*/  I2FP.F32.U32 R4, R4 ;  /* 0x0000000400047245 */ /* 0x000fc40000201000 */
[----:B------:R-:W-:-:S03]  /*e660*/  FSEL R103, R103, -INF , !P6 ;  /* 0xff80000067677808 */ /* 0x000fc60007000000 */
[CC--:B--2---:R-:W-:Y:S01]  /*e670*/  FFMA.FTZ R142, R0.reuse, R4.reuse, R5 ;  /* 0x00000004008e7223 */ /* 0x0c4fe20000010005 */
[----:B------:R-:W-:Y:S01]  /*e680*/  FFMA.FTZ R105, R0, R4, R105 ;  /* 0x0000000400697223 */ /* 0x000fe20000010069 */
[----:B------:R-:W-:Y:S01]  /*e690*/  FMUL.FTZ R5, R29, UR4 ;  /* 0x000000041d057c20 */ /* 0x000fe20008410000 */
[----:B------:R-:W-:Y:S02]  /*e6a0*/  VIADD R4, R22, 0xffffffe9 ;  /* 0xffffffe916047836 */ /* 0x000fe40000000000 */
[----:B------:R-:W-:Y:S02]  /*e6b0*/  FSEL R142, R142, -INF , !P5 ;  /* 0xff8000008e8e7808 */ /* 0x000fe40006800000 */
[----:B------:R-:W-:Y:S01]  /*e6c0*/  FSEL R105, R105, -INF , !P4 ;  /* 0xff80000069697808 */ /* 0x000fe20006000000 */
[----:B------:R-:W2:Y:S01]  /*e6d0*/  MUFU.TANH R5, R5 ;  /* 0x0000000500057308 */ /* 0x000ea20000002400 */
[C---:B------:R-:W-:Y:S02]  /*e6e0*/  ISETP.GE.AND P3, PT, R4.reuse, R91, PT ;  /* 0x0000005b0400720c */ /* 0x040fe40003f66270 */
[----:B------:R-:W-:-:S02]  /*e6f0*/  ISETP.GE.AND P6, PT, R4, R104, PT ;  /* 0x000000680400720c */ /* 0x000fc40003fc6270 */
[C---:B------:R-:W-:Y:S02]  /*e700*/  ISETP.GE.AND P5, PT, R6.reuse, R91, PT ;  /* 0x0000005b0600720c */ /* 0x040fe40003fa6270 */
[----:B------:R-:W-:Y:S02]  /*e710*/  ISETP.GE.AND P4, PT, R6, R104, PT ;  /* 0x000000680600720c */ /* 0x000fe40003f86270 */
[----:B------:R-:W-:Y:S02]  /*e720*/  I2FP.F32.U32 R4, R4 ;  /* 0x0000000400047245 */ /* 0x000fe40000201000 */
[----:B------:R-:W-:-:S03]  /*e730*/  I2FP.F32.U32 R6, R6 ;  /* 0x0000000600067245 */ /* 0x000fc60000201000 */
[CC--:B-1----:R-:W-:Y:S01]  /*e740*/  FFMA.FTZ R144, R0.reuse, R4.reuse, R9 ;  /* 0x0000000400907223 */ /* 0x0c2fe20000010009 */
[C---:B------:R-:W-:Y:S01]  /*e750*/  FFMA.FTZ R107, R0.reuse, R4, R107 ;  /* 0x00000004006b7223 */ /* 0x040fe2000001006b */
[-C--:B------:R-:W-:Y:S01]  /*e760*/  FFMA.FTZ R7, R0, R6.reuse, R7 ;  /* 0x0000000600077223 */ /* 0x080fe20000010007 */
[----:B------:R-:W-:Y:S02]  /*e770*/  VIADD R4, R22, 0xfffffff1 ;  /* 0xfffffff116047836 */ /* 0x000fe40000000000 */
[----:B------:R-:W-:Y:S01]  /*e780*/  FMUL.FTZ R9, R31, UR4 ;  /* 0x000000041f097c20 */ /* 0x000fe20008410000 */
[----:B------:R-:W-:Y:S01]  /*e790*/  FSEL R144, R144, -INF , !P3 ;  /* 0xff80000090907808 */ /* 0x000fe20005800000 */
[----:B------:R-:W-:Y:S01]  /*e7a0*/  FFMA.FTZ R11, R0, R6, R11 ;  /* 0x00000006000b7223 */ /* 0x000fe2000001000b */
[----:B------:R-:W-:Y:S01]  /*e7b0*/  FSEL R110, R7, -INF , !P5 ;  /* 0xff800000076e7808 */ /* 0x000fe20006800000 */
[----:B------:R-:W-:Y:S01]  /*e7c0*/  VIADD R22, R22, 0xfffffff9 ;  /* 0xfffffff916167836 */ /* 0x000fe20000000000 */
[C---:B------:R-:W-:Y:S01]  /*e7d0*/  ISETP.GE.AND P3, PT, R4.reuse, R91, PT ;  /* 0x0000005b0400720c */ /* 0x040fe20003f66270 */
[----:B------:R-:W1:Y:S01]  /*e7e0*/  MUFU.TANH R9, R9 ;  /* 0x0000000900097308 */ /* 0x000e620000002400 */
[----:B------:R-:W-:-:S02]  /*e7f0*/  ISETP.GE.AND P5, PT, R4, R104, PT ;  /* 0x000000680400720c */ /* 0x000fc40003fa6270 */
[----:B------:R-:W-:Y:S02]  /*e800*/  I2FP.F32.U32 R4, R4 ;  /* 0x0000000400047245 */ /* 0x000fe40000201000 */
[----:B------:R-:W-:Y:S02]  /*e810*/  FSEL R107, R107, -INF , !P6 ;  /* 0xff8000006b6b7808 */ /* 0x000fe40007000000 */
[----:B------:R-:W-:Y:S01]  /*e820*/  FSEL R95, R11, -INF , !P4 ;  /* 0xff8000000b5f7808 */ /* 0x000fe20006000000 */
[----:B------:R-:W3:Y:S01]  /*e830*/  MUFU.TANH R7, R27 ;  /* 0x0000001b00077308 */ /* 0x000ee20000002400 */
[----:B--2---:R-:W-:Y:S01]  /*e840*/  FFMA.FTZ R5, R0, R4, R5 ;  /* 0x0000000400057223 */ /* 0x004fe20000010005 */
[C---:B------:R-:W-:Y:S02]  /*e850*/  ISETP.GE.AND P6, PT, R22.reuse, R91, PT ;  /* 0x0000005b1600720c */ /* 0x040fe40003fc6270 */
[----:B------:R-:W-:Y:S02]  /*e860*/  ISETP.GE.AND P4, PT, R22, R104, PT ;  /* 0x000000681600720c */ /* 0x000fe40003f86270 */
[----:B------:R-:W-:-:S02]  /*e870*/  FSEL R115, R5, -INF , !P3 ;  /* 0xff80000005737808 */ /* 0x000fc40005800000 */
[----:B------:R-:W-:Y:S02]  /*e880*/  ISETP.GE.AND P3, PT, R89, 0x3, PT ;  /* 0x000000035900780c */ /* 0x000fe40003f66270 */
[----:B------:R-:W-:Y:S01]  /*e890*/  I2FP.F32.U32 R22, R22 ;  /* 0x0000001600167245 */ /* 0x000fe20000201000 */
[----:B-1----:R-:W-:-:S04]  /*e8a0*/  FFMA.FTZ R9, R0, R4, R9 ;  /* 0x0000000400097223 */ /* 0x002fc80000010009 */
[CC--:B------:R-:W-:Y:S01]  /*e8b0*/  FFMA.FTZ R19, R0.reuse, R22.reuse, R19 ;  /* 0x0000001600137223 */ /* 0x0c0fe20000010013 */
[----:B------:R-:W-:Y:S01]  /*e8c0*/  FSEL R96, R9, -INF , !P5 ;  /* 0xff80000009607808 */ /* 0x000fe20006800000 */
[----:B---3--:R-:W-:-:S03]  /*e8d0*/  FFMA.FTZ R7, R0, R22, R7 ;  /* 0x0000001600077223 */ /* 0x008fc60000010007 */
[----:B------:R-:W-:Y:S02]  /*e8e0*/  FSEL R112, R19, -INF , !P6 ;  /* 0xff80000013707808 */ /* 0x000fe40007000000 */
[----:B------:R-:W-:Y:S01]  /*e8f0*/  FSEL R97, R7, -INF , !P4 ;  /* 0xff80000007617808 */ /* 0x000fe20006000000 */
[----:B------:R-:W-:Y:S06]  /*e900*/  @!P3 BRA `(.L_x_4815) ;  /* 0x0000000400a4b947 */ /* 0x000fec0003800000 */
[----:B------:R-:W-:Y:S05]  /*e910*/  BRA.U !UP0, `(.L_x_4816) ;  /* 0x0000000108fc7547 */ /* 0x000fea000b800000 */
[----:B------:R-:W1:Y:S01]  /*e920*/  LDC R6, c[0x0][0x4f0] ;  /* 0x00013c00ff067b82 */ /* 0x000e620000000800 */
        /* <DEDUP_REMOVED lines=8> */
[----:B-1----:R-:W-:Y:S01]  /*e9b0*/  VIADD R10, R10, 0xffffffe ;  /* 0x0ffffffe0a0a7836 */ /* 0x002fe20000000000 */
[----:B------:R-:W-:-:S02]  /*e9c0*/  IABS R9, R19 ;  /* 0x0000001300097213 */ /* 0x000fc40000000000 */
[----:B------:R-:W-:-:S03]  /*e9d0*/  LOP3.LUT R19, R19, R6, RZ, 0x3c, !PT ;  /* 0x0000000613137212 */ /* 0x000fc600078e3cff */
[----:B------:R-:W1:Y:S02]  /*e9e0*/  F2I.FTZ.U32.TRUNC.NTZ R11, R10 ;  /* 0x0000000a000b7305 */ /* 0x000e64000021f000 */
[----:B-1----:R-:W-:Y:S01]  /*e9f0*/  IMAD.MOV R4, RZ, RZ, -R11 ;  /* 0x000000ffff047224 */ /* 0x002fe200078e0a0b */
[----:B------:R-:W-:-:S03]  /*ea00*/  MOV R10, RZ ;  /* 0x000000ff000a7202 */ /* 0x000fc60000000f00 */
[----:B------:R-:W-:-:S04]  /*ea10*/  IMAD R4, R4, R5, RZ ;  /* 0x0000000504047224 */ /* 0x000fc800078e02ff */
[----:B------:R-:W-:Y:S01]  /*ea20*/  IMAD.HI.U32 R4, R11, R4, R10 ;  /* 0x000000040b047227 */ /* 0x000fe200078e000a */
[----:B------:R-:W-:Y:S02]  /*ea30*/  IABS R10, R7 ;  /* 0x00000007000a7213 */ /* 0x000fe40000000000 */
[----:B------:R-:W-:-:S03]  /*ea40*/  LOP3.LUT R7, R7, R6, RZ, 0x3c, !PT ;  /* 0x0000000607077212 */ /* 0x000fc600078e3cff */
[----:B------:R-:W-:-:S04]  /*ea50*/  IMAD.HI.U32 R11, R4, R9, RZ ;  /* 0x00000009040b7227 */ /* 0x000fc800078e00ff */
        /* <DEDUP_REMOVED lines=43> */
.L_x_4816:
        /* <DEDUP_REMOVED lines=8> */
.L_x_4817:
        /* <DEDUP_REMOVED lines=33> */
.L_x_4815:
[----:B------:R-:W-:Y:S01]  /*efa0*/  FMNMX3.FTZ R7, R3, R16, R12, !PT ;  /* 0x0000001003077276 */ /* 0x000fe2000781000c */
[----:B------:R-:W2:Y:S01]  /*efb0*/  LDCU UR4, c[0x0][0x45c] ;  /* 0x00008b80ff0477ac */ /* 0x000ea20008000800 */
[----:B-1----:R-:W-:Y:S01]  /*efc0*/  FMNMX3.FTZ R4, R2, R21, R17, !PT ;  /* 0x0000001502047276 */ /* 0x002fe20007810011 */
        /* <DEDUP_REMOVED lines=16> */
[----:B------:R-:W1:Y:S04]  /*f0d0*/  SHFL.BFLY PT, R6, R7, 0x2, 0x1f ;  /* 0x0c401f0007067f89 */ /* 0x000e6800000e0000 */
[----:B------:R-:W3:Y:S01]  /*f0e0*/  SHFL.BFLY PT, R5, R4, 0x2, 0x1f ;  /* 0x0c401f0004057f89 */ /* 0x000ee200000e0000 */
[----:B-1----:R-:W-:-:S02]  /*f0f0*/  FMNMX.FTZ R6, R7, R6, !PT ;  /* 0x0000000607067209 */ /* 0x002fc40007810000 */
        /* <DEDUP_REMOVED lines=16> */
[----:B------:R-:W-:Y:S01]  /*f200*/  FFMA.FTZ R99, R12, UR4, -R139 ;  /* 0x000000040c637c23 */ /* 0x000fe2000801088b */
[----:B------:R-:W-:Y:S01]  /*f210*/  LOP3.LUT P0, RZ, R111, 0x4, RZ, 0xc0, !PT ;  /* 0x000000046fff7812 */ /* 0x000fe2000780c0ff */
[----:B------:R-:W-:Y:S01]  /*f220*/  FADD.FTZ R140, R2, -R5 ;  /* 0x80000005028c7221 */ /* 0x000fe20000010000 */
[----:B------:R-:W-:Y:S01]  /*f230*/  MOV R2, 0x20 ;  /* 0x0000002000027802 */ /* 0x000fe20000000f00 */
[--C-:B------:R-:W-:Y:S01]  /*f240*/  FFMA.FTZ R92, R14, UR4, -R139.reuse ;  /* 0x000000040e5c7c23 */ /* 0x100fe2000801088b */
[--C-:B------:R-:W-:Y:S01]  /*f250*/  FFMA.FTZ R3, R8, UR4, -R139.reuse ;  /* 0x0000000408037c23 */ /* 0x100fe2000801088b */
[----:B------:R-:W-:Y:S01]  /*f260*/  FMUL.FTZ R140, R140, UR4 ;  /* 0x000000048c8c7c20 */ /* 0x000fe20008410000 */
[----:B------:R-:W-:Y:S01]  /*f270*/  SEL R2, R2, 0xffffffe0, !P0 ;  /* 0xffffffe002027807 */ /* 0x000fe20004000000 */
[--C-:B------:R-:W-:Y:S01]  /*f280*/  FFMA.FTZ R138, R21, UR4, -R98.reuse ;  /* 0x00000004158a7c23 */ /* 0x100fe20008010862 */
[--C-:B------:R-:W-:Y:S01]  /*f290*/  FFMA.FTZ R100, R17, UR4, -R98.reuse ;  /* 0x0000000411647c23 */ /* 0x100fe20008010862 */
[--C-:B------:R-:W-:Y:S01]  /*f2a0*/  FFMA.FTZ R94, R13, UR4, -R98.reuse ;  /* 0x000000040d5e7c23 */ /* 0x100fe20008010862 */
[----:B------:R-:W-:Y:S01]  /*f2b0*/  IADD3 R2, PT, PT, R2, R117, RZ ;  /* 0x0000007502027210 */ /* 0x000fe20007ffe0ff */
[--C-:B------:R-:W-:Y:S01]  /*f2c0*/  FFMA.FTZ R93, R15, UR4, -R98.reuse ;  /* 0x000000040f5d7c23 */ /* 0x100fe20008010862 */
[----:B------:R-:W1:Y:S01]  /*f2d0*/  MUFU.EX2 R147, R147 ;  /* 0x0000009300937308 */ /* 0x000e620000000800 */
[----:B------:R-:W-:Y:S01]  /*f2e0*/  LDSM.16.MT88.4 R8, [R117+0x6000] ;  /* 0x006000007508783b */ /* 0x000fe20000004200 */
        /* <DEDUP_REMOVED lines=8> */
[--C-:B------:R-:W-:Y:S01]  /*f370*/  FFMA.FTZ R101, R101, UR4, -R139.reuse ;  /* 0x0000000465657c23 */ /* 0x100fe2000801088b */
[--C-:B------:R-:W-:Y:S01]  /*f380*/  FFMA.FTZ R112, R112, UR4, -R139.reuse ;  /* 0x0000000470707c23 */ /* 0x100fe2000801088b */
[----:B------:R-:W5:Y:S01]  /*f390*/  MUFU.EX2 R99, R99 ;  /* 0x0000006300637308 */ /* 0x000f620000000800 */
[--C-:B------:R-:W-:Y:S01]  /*f3a0*/  FFMA.FTZ R95, R95, UR4, -R98.reuse ;  /* 0x000000045f5f7c23 */ /* 0x100fe20008010862 */
[-C--:B-1----:R-:W-:Y:S01]  /*f3b0*/  FMUL.FTZ R4, R80, R147.reuse ;  /* 0x0000009350047220 */ /* 0x082fe20000410000 */
[-C--:B------:R-:W-:Y:S01]  /*f3c0*/  FMUL.FTZ R5, R81, R147.reuse ;  /* 0x0000009351057220 */ /* 0x080fe20000410000 */
[----:B------:R-:W-:Y:S01]  /*f3d0*/  MUFU.EX2 R92, R92 ;  /* 0x0000005c005c7308 */ /* 0x000fe20000000800 */
[-C--:B------:R-:W-:Y:S01]  /*f3e0*/  FMUL.FTZ R28, R56, R147.reuse ;  /* 0x00000093381c7220 */ /* 0x080fe20000410000 */
[-C--:B--2---:R-:W-:Y:S01]  /*f3f0*/  FMUL.FTZ R6, R82, R140.reuse ;  /* 0x0000008c52067220 */ /* 0x084fe20000410000 */
        /* <DEDUP_REMOVED lines=9> */
[----:B------:R-:W2:Y:S01]  /*f490*/  MUFU.EX2 R100, R100 ;  /* 0x0000006400647308 */ /* 0x000ea20000000800 */
[-C--:B------:R-:W-:Y:S01]  /*f4a0*/  FMUL.FTZ R54, R54, R140.reuse ;  /* 0x0000008c36367220 */ /* 0x080fe20000410000 */
[----:B------:R-:W-:Y:S01]  /*f4b0*/  FMUL.FTZ R55, R55, R140 ;  /* 0x0000008c37377220 */ /* 0x000fe20000410000 */
[-C--:B------:R-:W-:Y:S01]  /*f4c0*/  FMUL.FTZ R36, R36, R147.reuse ;  /* 0x0000009324247220 */ /* 0x080fe20000410000 */
[----:B------:R-:W-:Y:S01]  /*f4d0*/  MUFU.EX2 R94, R94 ;  /* 0x0000005e005e7308 */ /* 0x000fe20000000800 */
[-C--:B------:R-:W-:Y:S01]  /*f4e0*/  FMUL.FTZ R37, R37, R147.reuse ;  /* 0x0000009325257220 */ /* 0x080fe20000410000 */
[----:B-1----:R-:W-:Y:S01]  /*f4f0*/  F2FP.BF16.F32.PACK_AB R82, R3, R92 ;  /* 0x0000005c0352723e */ /* 0x002fe200000010ff */
[-C--:B------:R-:W-:Y:S01]  /*f500*/  FMUL.FTZ R38, R38, R140.reuse ;  /* 0x0000008c26267220 */ /* 0x080fe20000410000 */
[----:B------:R-:W1:Y:S01]  /*f510*/  MUFU.EX2 R93, R93 ;  /* 0x0000005d005d7308 */ /* 0x000e620000000800 */
[-C--:B------:R-:W-:Y:S01]  /*f520*/  FMUL.FTZ R39, R39, R140.reuse ;  /* 0x0000008c27277220 */ /* 0x080fe20000410000 */
[-C--:B------:R-:W-:Y:S01]  /*f530*/  FMUL.FTZ R40, R40, R147.reuse ;  /* 0x0000009328287220 */ /* 0x080fe20000410000 */
[-C--:B------:R-:W-:Y:S01]  /*f540*/  FMUL.FTZ R41, R41, R147.reuse ;  /* 0x0000009329297220 */ /* 0x080fe20000410000 */
[-C--:B------:R-:W-:Y:S01]  /*f550*/  FMUL.FTZ R42, R42, R140.reuse ;  /* 0x0000008c2a2a7220 */ /* 0x080fe20000410000 */
[----:B------:R-:W-:Y:S01]  /*f560*/  FMUL.FTZ R43, R43, R140 ;  /* 0x0000008c2b2b7220 */ /* 0x000fe20000410000 */
[----:B--2---:R-:W-:Y:S01]  /*f570*/  F2FP.BF16.F32.PACK_AB R81, R100, R138 ;  /* 0x0000008a6451723e */ /* 0x004fe200000010ff */
[----:B------:R-:W-:Y:S01]  /*f580*/  LDSM.16.MT88.4 R56, [R117+0x6400] ;  /* 0x006400007538783b */ /* 0x000fe20000004200 */
[-C--:B------:R-:W-:Y:S01]  /*f590*/  FMUL.FTZ R20, R64, R147.reuse ;  /* 0x0000009340147220 */ /* 0x080fe20000410000 */
        /* <DEDUP_REMOVED lines=12> */
[C---:B---3--:R-:W-:Y:S01]  /*f660*/  HMMA.16816.F32.BF16 R28, R80.reuse, R32, R28 ;  /* 0x00000020501c723c */ /* 0x048fe2000004181c */
[--C-:B------:R-:W-:Y:S01]  /*f670*/  FFMA.FTZ R65, R102, UR4, -R139.reuse ;  /* 0x0000000466417c23 */ /* 0x100fe2000801088b */
[-C--:B------:R-:W-:Y:S01]  /*f680*/  FMUL.FTZ R76, R76, R147.reuse ;  /* 0x000000934c4c7220 */ /* 0x080fe20000410000 */
[-C--:B------:R-:W-:Y:S01]  /*f690*/  FMUL.FTZ R77, R77, R147.reuse ;  /* 0x000000934d4d7220 */ /* 0x080fe20000410000 */
[-C--:B------:R-:W-:Y:S01]  /*f6a0*/  FMUL.FTZ R78, R78, R140.reuse ;  /* 0x0000008c4e4e7220 */ /* 0x080fe20000410000 */
[-C--:B------:R-:W-:Y:S01]  /*f6b0*/  FMUL.FTZ R79, R79, R140.reuse ;  /* 0x0000008c4f4f7220 */ /* 0x080fe20000410000 */
[--C-:B------:R-:W-:Y:S01]  /*f6c0*/  FFMA.FTZ R102, R151, UR4, -R98.reuse ;  /* 0x0000000497667c23 */ /* 0x100fe20008010862 */
[----:B------:R-:W-:Y:S01]  /*f6d0*/  MUFU.EX2 R65, R65 ;  /* 0x0000004100417308 */ /* 0x000fe20000000800 */
[C---:B------:R-:W-:Y:S01]  /*f6e0*/  HMMA.16816.F32.BF16 R32, R80.reuse, R34, R52 ;  /* 0x000000225020723c */ /* 0x040fe20000041834 */
[----:B------:R-:W1:Y:S01]  /*f6f0*/  LDSM.16.MT88.4 R52, [R117+0x8000] ;  /* 0x008000007534783b */ /* 0x000e620000004200 */
[-C--:B------:R-:W-:Y:S01]  /*f700*/  FMUL.FTZ R48, R48, R147.reuse ;  /* 0x0000009330307220 */ /* 0x080fe20000410000 */
[----:B------:R-:W-:Y:S01]  /*f710*/  MUFU.EX2 R111, R111 ;  /* 0x0000006f006f7308 */ /* 0x000fe20000000800 */
[-C--:B------:R-:W-:Y:S01]  /*f720*/  FMUL.FTZ R49, R49, R147.reuse ;  /* 0x0000009331317220 */ /* 0x080fe20000410000 */
[-C--:B------:R-:W-:Y:S01]  /*f730*/  FMUL.FTZ R50, R50, R140.reuse ;  /* 0x0000008c32327220 */ /* 0x080fe20000410000 */
[-C--:B------:R-:W-:Y:S01]  /*f740*/  FMUL.FTZ R51, R51, R140.reuse ;  /* 0x0000008c33337220 */ /* 0x080fe20000410000 */
[----:B------:R-:W2:Y:S01]  /*f750*/  MUFU.EX2 R104, R104 ;  /* 0x0000006800687308 */ /* 0x000ea20000000800 */
[C---:B------:R-:W-:Y:S01]  /*f760*/  HMMA.16816.F32.BF16 R20, R80.reuse, R24, R20 ;  /* 0x000000185014723c */ /* 0x040fe20000041814 */
[-C--:B------:R-:W-:Y:S01]  /*f770*/  FMUL.FTZ R12, R72, R147.reuse ;  /* 0x00000093480c7220 */ /* 0x080fe20000410000 */
[-C--:B------:R-:W-:Y:S01]  /*f780*/  FMUL.FTZ R13, R73, R147.reuse ;  /* 0x00000093490d7220 */ /* 0x080fe20000410000 */
[----:B------:R-:W-:Y:S01]  /*f790*/  MUFU.EX2 R102, R102 ;  /* 0x0000006600667308 */ /* 0x000fe20000000800 */
[-C--:B------:R-:W-:Y:S01]  /*f7a0*/  FMUL.FTZ R14, R74, R140.reuse ;  /* 0x0000008c4a0e7220 */ /* 0x080fe20000410000 */
[-C--:B------:R-:W-:Y:S01]  /*f7b0*/  FMUL.FTZ R15, R75, R140.reuse ;  /* 0x0000008c4b0f7220 */ /* 0x080fe20000410000 */
[-C--:B------:R-:W-:Y:S01]  /*f7c0*/  FMUL.FTZ R68, R68, R147.reuse ;  /* 0x0000009344447220 */ /* 0x080fe20000410000 */
[-C--:B------:R-:W-:Y:S01]  /*f7d0*/  FMUL.FTZ R69, R69, R147.reuse ;  /* 0x0000009345457220 */ /* 0x080fe20000410000 */
[C---:B------:R-:W-:Y:S01]  /*f7e0*/  HMMA.16816.F32.BF16 R24, R80.reuse, R26, R60 ;  /* 0x0000001a5018723c */ /* 0x040fe2000004183c */
[--C-:B------:R-:W-:Y:S01]  /*f7f0*/  FFMA.FTZ R60, R109, UR4, -R98.reuse ;  /* 0x000000046d3c7c23 */ /* 0x100fe20008010862 */
[--C-:B------:R-:W-:Y:S01]  /*f800*/  FFMA.FTZ R109, R149, UR4, -R98.reuse ;  /* 0x00000004956d7c23 */ /* 0x100fe20008010862 */
[-C--:B------:R-:W-:Y:S01]  /*f810*/  FMUL.FTZ R70, R70, R140.reuse ;  /* 0x0000008c46467220 */ /* 0x080fe20000410000 */
[-C--:B------:R-:W-:Y:S01]  /*f820*/  FMUL.FTZ R71, R71, R140.reuse ;  /* 0x0000008c47477220 */ /* 0x080fe20000410000 */
[--C-:B------:R-:W-:Y:S01]  /*f830*/  FFMA.FTZ R149, R114, UR4, -R139.reuse ;  /* 0x0000000472957c23 */ /* 0x100fe2000801088b */
[--C-:B------:R-:W-:Y:S01]  /*f840*/  FFMA.FTZ R114, R116, UR4, -R139.reuse ;  /* 0x0000000474727c23 */ /* 0x100fe2000801088b */
[----:B------:R-:W-:Y:S01]  /*f850*/  FFMA.FTZ R116, R142, UR4, -R139 ;  /* 0x000000048e747c23 */ /* 0x000fe2000801088b */
[----:B------:R-:W-:Y:S01]  /*f860*/  HMMA.16816.F32.BF16 R4, R80, R8, R4 ;  /* 0x000000085004723c */ /* 0x000fe20000041804 */
[----:B------:R-:W3:Y:S01]  /*f870*/  MUFU.EX2 R109, R109 ;  /* 0x0000006d006d7308 */ /* 0x000ee20000000800 */
[----:B------:R-:W-:Y:S01]  /*f880*/  FFMA.FTZ R142, R105, UR4, -R98 ;  /* 0x00000004698e7c23 */ /* 0x000fe20008010862 */
[----:B------:R-:W-:Y:S01]  /*f890*/  FFMA.FTZ R143, R143, R140, R138 ;  /* 0x0000008c8f8f7223 */ /* 0x000fe2000001008a */
[----:B------:R-:W-:Y:S01]  /*f8a0*/  FFMA.FTZ R97, R97, UR4, -R98 ;  /* 0x0000000461617c23 */ /* 0x000fe20008010862 */
[----:B------:R-:W-:Y:S01]  /*f8b0*/  MUFU.EX2 R149, R149 ;  /* 0x0000009500957308 */ /* 0x000fe20000000800 */
[----:B------:R-:W-:-:S02]  /*f8c0*/  FFMA.FTZ R146, R145, R147, R146 ;  /* 0x0000009391927223 */ /* 0x000fc40000010092 */
[C---:B------:R-:W-:Y:S01]  /*f8d0*/  HMMA.16816.F32.BF16 R8, R80.reuse, R10, R76 ;  /* 0x0000000a5008723c */ /* 0x040fe2000004184c */
[----:B------:R-:W-:Y:S01]  /*f8e0*/  MUFU.EX2 R114, R114 ;  /* 0x0000007200727308 */ /* 0x000fe20000000800 */
[----:B------:R-:W-:Y:S01]  /*f8f0*/  LDSM.16.MT88.4 R76, [R117+0x6c00] ;  /* 0x006c0000754c783b */ /* 0x000fe20000004200 */
[----:B------:R-:W-:Y:S02]  /*f900*/  FADD.FTZ R99, R99, R146 ;  /* 0x0000009263637221 */ /* 0x000fe40000010000 */
[----:B------:R-:W-:Y:S02]  /*f910*/  MUFU.EX2 R116, R116 ;  /* 0x0000007400747308 */ /* 0x000fe40000000800 */
[----:B------:R-:W-:Y:S01]  /*f920*/  FADD.FTZ R92, R92, R99 ;  /* 0x000000635c5c7221 */ /* 0x000fe20000010000 */
[C---:B----4-:R-:W-:Y:S01]  /*f930*/  HMMA.16816.F32.BF16 R12, R80.reuse, R16, R12 ;  /* 0x00000010500c723c */ /* 0x050fe2000004180c */
[----:B------:R-:W-:Y:S04]  /*f940*/  MUFU.EX2 R142, R142 ;  /* 0x0000008e008e7308 */ /* 0x000fe80000000800 */
[----:B------:R-:W-:Y:S03]  /*f950*/  MUFU.EX2 R110, R110 ;  /* 0x0000006e006e7308 */ /* 0x000fe60000000800 */
        /* <DEDUP_REMOVED lines=8> */
[----:B------:R-:W-:Y:S07]  /*f9e0*/  LDSM.16.MT88.4 R68, [R2+0x6c00] ;  /* 0x006c00000244783b */ /* 0x000fee0000004200 */
[----:B-1----:R-:W-:Y:S01]  /*f9f0*/  HMMA.16816.F32.BF16 R44, R80, R52, R44 ;  /* 0x00000034502c723c */ /* 0x002fe2000004182c */
[----:B------:R-:W-:Y:S01]  /*fa00*/  FFMA.FTZ R52, R106, UR4, -R139 ;  /* 0x000000046a347c23 */ /* 0x000fe2000801088b */
[----:B------:R-:W-:-:S02]  /*fa10*/  FFMA.FTZ R106, R141, UR4, -R98 ;  /* 0x000000048d6a7c23 */ /* 0x000fc40008010862 */
[----:B------:R1:W-:Y:S04]  /*fa20*/  MUFU.EX2 R141, R60 ;  /* 0x0000003c008d7308 */ /* 0x0003e80000000800 */
[----:B------:R-:W4:Y:S01]  /*fa30*/  MUFU.EX2 R108, R52 ;  /* 0x00000034006c7308 */ /* 0x000f220000000800 */
[----:B------:R-:W-:Y:S01]  /*fa40*/  HMMA.16816.F32.BF16 R48, R80, R54, R48 ;  /* 0x000000365030723c */ /* 0x000fe20000041830 */
[----:B--2---:R-:W-:Y:S02]  /*fa50*/  F2FP.BF16.F32.PACK_AB R54, R104, R111 ;  /* 0x0000006f6836723e */ /* 0x004fe400000010ff */
[----:B------:R-:W2:Y:S01]  /*fa60*/  MUFU.EX2 R106, R106 ;  /* 0x0000006a006a7308 */ /* 0x000ea20000000800 */
[----:B---3--:R-:W-:Y:S01]  /*fa70*/  F2FP.BF16.F32.PACK_AB R55, R102, R109 ;  /* 0x0000006d6637723e */ /* 0x008fe200000010ff */
[----:B-1----:R-:W-:Y:S01]  /*fa80*/  LDSM.16.MT88.4 R60, [R117+0x6800] ;  /* 0x00680000753c783b */ /* 0x002fe20000004200 */
[----:B----4-:R-:W-:-:S02]  /*fa90*/  F2FP.BF16.F32.PACK_AB R52, R108, R65 ;  /* 0x000000416c34723e */ /* 0x010fc400000010ff */
[----:B--2---:R-:W-:-:S07]  /*faa0*/  F2FP.BF16.F32.PACK_AB R53, R106, R141 ;  /* 0x0000008d6a35723e */ /* 0x004fce00000010ff */
        /* <DEDUP_REMOVED lines=18> */
[--C-:B------:R-:W-:Y:S01]  /*fbd0*/  FFMA.FTZ R54, R103, UR4, -R98.reuse ;  /* 0x0000000467367c23 */ /* 0x100fe20008010862 */
[--C-:B------:R-:W-:Y:S01]  /*fbe0*/  FFMA.FTZ R144, R113, UR4, -R98.reuse ;  /* 0x0000000471907c23 */ /* 0x100fe20008010862 */
[----:B------:R-:W-:Y:S01]  /*fbf0*/  FFMA.FTZ R103, R107, UR4, -R98 ;  /* 0x000000046b677c23 */ /* 0x000fe20008010862 */
[----:B------:R1:W-:Y:S01]  /*fc00*/  MUFU.EX2 R113, R52 ;  /* 0x0000003400717308 */ /* 0x0003e20000000800 */
[----:B------:R-:W2:Y:S03]  /*fc10*/  LDSM.16.MT88.4 R56, [R2+0x6800] ;  /* 0x006800000238783b */ /* 0x000ea60000004200 */
[----:B------:R-:W-:Y:S04]  /*fc20*/  MUFU.EX2 R144, R144 ;  /* 0x0000009000907308 */ /* 0x000fe80000000800 */
[----:B------:R-:W3:Y:S04]  /*fc30*/  MUFU.EX2 R105, R54 ;  /* 0x0000003600697308 */ /* 0x000ee80000000800 */
[----:B------:R-:W4:Y:S01]  /*fc40*/  MUFU.EX2 R103, R103 ;  /* 0x0000006700677308 */ /* 0x000f220000000800 */
[----:B-1----:R-:W-:-:S02]  /*fc50*/  F2FP.BF16.F32.PACK_AB R52, R114, R149 ;  /* 0x000000957234723e */ /* 0x002fc400000010ff */
[----:B---3--:R-:W-:Y:S02]  /*fc60*/  F2FP.BF16.F32.PACK_AB R53, R105, R144 ;  /* 0x000000906935723e */ /* 0x008fe400000010ff */
[----:B------:R-:W-:Y:S02]  /*fc70*/  F2FP.BF16.F32.PACK_AB R54, R113, R116 ;  /* 0x000000747136723e */ /* 0x000fe400000010ff */
[----:B----4-:R-:W-:-:S07]  /*fc80*/  F2FP.BF16.F32.PACK_AB R55, R103, R142 ;  /* 0x0000008e6737723e */ /* 0x010fce00000010ff */
[C---:B------:R-:W-:Y:S01]  /*fc90*/  HMMA.16816.F32.BF16 R80, R52.reuse, R60, R4 ;  /* 0x0000003c3450723c */ /* 0x040fe20000041804 */
[----:B------:R-:W1:Y:S07]  /*fca0*/  LDSM.16.MT88.4 R4, [R2+0x7800] ;  /* 0x007800000204783b */ /* 0x000e6e0000004200 */
[C---:B--2---:R-:W-:Y:S08]  /*fcb0*/  HMMA.16816.F32.BF16 R12, R52.reuse, R56, R12 ;  /* 0x00000038340c723c */ /* 0x044ff0000004180c */
[C---:B------:R-:W-:Y:S01]  /*fcc0*/  HMMA.16816.F32.BF16 R16, R52.reuse, R58, R16 ;  /* 0x0000003a3410723c */ /* 0x040fe20000041810 */
[----:B------:R-:W2:Y:S07]  /*fcd0*/  LDSM.16.MT88.4 R56, [R117+0x7800] ;  /* 0x007800007538783b */ /* 0x000eae0000004200 */
        /* <DEDUP_REMOVED lines=10> */
[----:B------:R-:W-:Y:S01]  /*fd80*/  FFMA.FTZ R96, R88, UR4, -R98 ;  /* 0x0000000458607c23 */ /* 0x000fe20008010862 */
[----:B------:R-:W-:-:S02]  /*fd90*/  FADD.FTZ R5, R100, R143 ;  /* 0x0000008f64057221 */ /* 0x000fc40000010000 */
[----:B------:R1:W3:Y:S02]  /*fda0*/  MUFU.EX2 R88, R4 ;  /* 0x0000000400587308 */ /* 0x0002e40000000800 */
[----:B------:R-:W-:Y:S01]  /*fdb0*/  FADD.FTZ R94, R94, R5 ;  /* 0x000000055e5e7221 */ /* 0x000fe20000010000 */
[C---:B------:R-:W-:Y:S01]  /*fdc0*/  HMMA.16816.F32.BF16 R48, R52.reuse, R6, R48 ;  /* 0x000000063430723c */ /* 0x040fe20000041830 */
[----:B------:R-:W-:Y:S01]  /*fdd0*/  MUFU.EX2 R96, R96 ;  /* 0x0000006000607308 */ /* 0x000fe20000000800 */
[----:B------:R-:W-:Y:S01]  /*fde0*/  FADD.FTZ R6, R3, R92 ;  /* 0x0000005c03067221 */ /* 0x000fe20000010000 */
[----:B------:R-:W-:Y:S02]  /*fdf0*/  FADD.FTZ R92, R93, R94 ;  /* 0x0000005e5d5c7221 */ /* 0x000fe40000010000 */
[----:B------:R-:W4:Y:S01]  /*fe00*/  MUFU.EX2 R143, R97 ;  /* 0x00000061008f7308 */ /* 0x000f220000000800 */
[----:B------:R-:W-:Y:S01]  /*fe10*/  FADD.FTZ R3, R65, R6 ;  /* 0x0000000641037221 */ /* 0x000fe20000010000 */
[----:B------:R-:W-:Y:S01]  /*fe20*/  F2FP.BF16.F32.PACK_AB R6, R112, R101 ;  /* 0x000000657006723e */ /* 0x000fe200000010ff */
[----:B--2---:R-:W-:Y:S01]  /*fe30*/  HMMA.16816.F32.BF16 R36, R52, R56, R36 ;  /* 0x000000383424723c */ /* 0x004fe20000041824 */
[----:B------:R-:W-:Y:S01]  /*fe40*/  FADD.FTZ R141, R141, R92 ;  /* 0x0000005c8d8d7221 */ /* 0x000fe20000010000 */
[----:B------:R-:W-:Y:S01]  /*fe50*/  FADD.FTZ R108, R108, R3 ;  /* 0x000000036c6c7221 */ /* 0x000fe20000010000 */
[----:B-1----:R-:W-:-:S02]  /*fe60*/  F2FP.BF16.F32.PACK_AB R4, R115, R110 ;  /* 0x0000006e7304723e */ /* 0x002fc400000010ff */
[----:B---3--:R-:W-:Y:S01]  /*fe70*/  F2FP.BF16.F32.PACK_AB R5, R88, R95 ;  /* 0x0000005f5805723e */ /* 0x008fe200000010ff */
[----:B------:R-:W-:Y:S01]  /*fe80*/  FADD.FTZ R106, R106, R141 ;  /* 0x0000008d6a6a7221 */ /* 0x000fe20000010000 */
[----:B------:R-:W-:Y:S01]  /*fe90*/  FADD.FTZ R111, R111, R108 ;  /* 0x0000006c6f6f7221 */ /* 0x000fe20000010000 */
[----:B------:R-:W-:Y:S01]  /*fea0*/  HMMA.16816.F32.BF16 R40, R52, R58, R40 ;  /* 0x0000003a3428723c */ /* 0x000fe20000041828 */
[----:B------:R-:W1:Y:S01]  /*feb0*/  LDSM.16.MT88.4 R52, [R2+0x7c00] ;  /* 0x007c00000234783b */ /* 0x000e620000004200 */
[----:B------:R-:W-:Y:S01]  /*fec0*/  FADD.FTZ R109, R109, R106 ;  /* 0x0000006a6d6d7221 */ /* 0x000fe20000010000 */
[----:B----4-:R-:W-:Y:S01]  /*fed0*/  F2FP.BF16.F32.PACK_AB R7, R143, R96 ;  /* 0x000000608f07723e */ /* 0x010fe200000010ff */
[----:B------:R-:W-:Y:S01]  /*fee0*/  FADD.FTZ R104, R104, R111 ;  /* 0x0000006f68687221 */ /* 0x000fe20000010000 */
[----:B------:R-:W-:Y:S01]  /*fef0*/  IADD3 R141, PT, PT, R89, -0x3, RZ ;  /* 0xfffffffd598d7810 */ /* 0x000fe20007ffe0ff */
[----:B------:R-:W-:Y:S01]  /*ff00*/  FADD.FTZ R109, R102, R109 ;  /* 0x0000006d666d7221 */ /* 0x000fe20000010000 */
[----:B------:R-:W-:Y:S01]  /*ff10*/  MOV R3, R91 ;  /* 0x0000005b00037202 */ /* 0x000fe20000000f00 */
[----:B------:R-:W-:-:S02]  /*ff20*/  FADD.FTZ R149, R149, R104 ;  /* 0x0000006895957221 */ /* 0x000fc40000010000 */
[----:B------:R-:W-:Y:S01]  /*ff30*/  HMMA.16816.F32.BF16 R80, R4, R76, R80 ;  /* 0x0000004c0450723c */ /* 0x000fe20000041850 */
[----:B------:R-:W-:Y:S01]  /*ff40*/  FADD.FTZ R144, R144, R109 ;  /* 0x0000006d90907221 */ /* 0x000fe20000010000 */
[----:B------:R-:W-:-:S03]  /*ff50*/  FADD.FTZ R149, R114, R149 ;  /* 0x0000009572957221 */ /* 0x000fc60000010000 */
[----:B------:R-:W-:Y:S01]  /*ff60*/  FADD.FTZ R105, R105, R144 ;  /* 0x0000009069697221 */ /* 0x000fe20000010000 */
[----:B------:R-:W-:Y:S02]  /*ff70*/  FADD.FTZ R116, R116, R149 ;  /* 0x0000009574747221 */ /* 0x000fe40000010000 */
[----:B------:R-:W-:Y:S01]  /*ff80*/  HMMA.16816.F32.BF16 R76, R4, R78, R8 ;  /* 0x0000004e044c723c */ /* 0x000fe20000041808 */
[----:B------:R2:W-:Y:S01]  /*ff90*/  LDSM.16.MT88.4 R8, [R2+0x8c00] ;  /* 0x008c00000208783b */ /* 0x0005e20000004200 */
        /* <DEDUP_REMOVED lines=15> */
[----:B--2---:R-:W-:-:S07]  /*10090*/  MOV R2, R90 ;  /* 0x0000005a00027202 */ /* 0x004fce0000000f00 */
[C---:B------:R-:W-:Y:S08]  /*100a0*/  HMMA.16816.F32.BF16 R68, R4.reuse, R70, R16 ;  /* 0x000000460444723c */ /* 0x040ff00000041810 */
[C---:B------:R-:W-:Y:S08]  /*100b0*/  HMMA.16816.F32.BF16 R60, R4.reuse, R62, R24 ;  /* 0x0000003e043c723c */ /* 0x040ff00000041818 */
[C---:B------:R-:W-:Y:S08]  /*100c0*/  HMMA.16816.F32.BF16 R52, R4.reuse, R54, R32 ;  /* 0x000000360434723c */ /* 0x040ff00000041820 */
[C---:B---3--:R-:W-:Y:S08]  /*100d0*/  HMMA.16816.F32.BF16 R36, R4.reuse, R12, R36 ;  /* 0x0000000c0424723c */ /* 0x048ff00000041824 */
[C---:B------:R-:W-:Y:S08]  /*100e0*/  HMMA.16816.F32.BF16 R40, R4.reuse, R14, R40 ;  /* 0x0000000e0428723c */ /* 0x040ff00000041828 */
[C---:B------:R-:W-:Y:S08]  /*100f0*/  HMMA.16816.F32.BF16 R44, R4.reuse, R8, R44 ;  /* 0x00000008042c723c */ /* 0x040ff0000004182c */
[----:B------:R-:W-:-:S15]  /*10100*/  HMMA.16816.F32.BF16 R48, R4, R10, R48 ;  /* 0x0000000a0430723c */ /* 0x000fde0000041830 */
[----:B------:R-:W-:-:S05]  /*10110*/  NOP ;  /* 0x0000000000007918 */ /* 0x000fca0000000000 */
.L_x_4812:
        /* <DEDUP_REMOVED lines=11> */
[----:B------:R-:W4:Y:S09]  /*101d0*/  LDCU UR4, c[0x0][0x45c] ;  /* 0x00008b80ff0477ac */ /* 0x000f320008000800 */
[----:B------:R-:W5:Y:S01]  /*101e0*/  @!P1 LDC R138, c[0x0][0x3c0] ;  /* 0x0000f000ff8a9b82 */ /* 0x000f620000000800 */
[----:B------:R-:W-:Y:S01]  /*101f0*/  @!P1 IMAD.MOV.U32 R139, RZ, RZ, RZ ;  /* 0x000000ffff8b9224 */ /* 0x000fe200078e00ff */
[----:B------:R-:W2:Y:S04]  /*10200*/  LDCU.64 UR10, c[0x0][0x3b8] ;  /* 0x00007700ff0a77ac */ /* 0x000ea80008000a00 */
[----:B------:R-:W-:Y:S01]  /*10210*/  @!P1 IADD3 R139, P0, PT, RZ, -R139, RZ ;  /* 0x8000008bff8b9210 */ /* 0x000fe20007f1e0ff */
[----:B------:R-:W2:Y:S01]  /*10220*/  LDCU.64 UR14, c[0x0][0x3c0] ;  /* 0x00007800ff0e77ac */ /* 0x000ea20008000a00 */
[----:B------:R-:W2:Y:S01]  /*10230*/  LDCU.64 UR8, c[0x0][0x3a0] ;  /* 0x00007400ff0877ac */ /* 0x000ea20008000a00 */
[----:B-1----:R-:W-:Y:S01]  /*10240*/  LOP3.LUT R5, R116, 0x3, RZ, 0xc0, !PT ;  /* 0x0000000374057812 */ /* 0x002fe200078ec0ff */
[----:B------:R-:W1:Y:S03]  /*10250*/  LDCU.64 UR12, c[0x0][0x3a8] ;  /* 0x00007500ff0c77ac */ /* 0x000e660008000a00 */
[----:B------:R-:W-:Y:S01]  /*10260*/  LEA R140, R5, R142, 0x1 ;  /* 0x0000008e058c7211 */ /* 0x000fe200078e08ff */
[----:B------:R-:W-:-:S03]  /*10270*/  VIADD R142, R142, 0x40 ;  /* 0x000000408e8e7836 */ /* 0x000fc60000000000 */
[----:B------:R-:W-:Y:S02]  /*10280*/  IADD3 R140, PT, PT, R140, 0x20, RZ ;  /* 0x000000208c8c7810 */ /* 0x000fe40007ffe0ff */
[----:B-----5:R-:W-:-:S05]  /*10290*/  @!P1 SHF.L.U32 R138, R138, 0x6, RZ ;  /* 0x000000068a8a9819 */ /* 0x020fca00000006ff */
[----:B------:R-:W-:-:S05]  /*102a0*/  @!P1 IMAD.X R138, RZ, RZ, ~R138, P0 ;  /* 0x000000ffff8a9224 */ /* 0x000fca00000e0e8a */
[----:B-1234-:R-:W-:-:S07]  /*102b0*/  @!P1 SHF.R.S64 R139, R139, 0x1f, R138 ;  /* 0x0000001f8b8b9819 */ /* 0x01efce000000108a */
.L_x_4822:
        /* <DEDUP_REMOVED lines=70> */
.L_x_4819:
        /* <DEDUP_REMOVED lines=33> */
[----:B------:R-:W-:Y:S01]  /*10930*/  @P0 STS.128 [R137+0x8800], RZ ;  /* 0x008800ff89000388 */ /* 0x000fe20000000c00 */
[----:B------:R-:W-:Y:S05]  /*10940*/  LOP3.LUT P0, RZ, R116, 0x4, RZ, 0xc0, !PT ;  /* 0x0000000474ff7812 */ /* 0x000fea000780c0ff */
[----:B------:R-:W-:Y:S06]  /*10950*/  LDSM.16.M88.4 R96, [R119] ;  /* 0x000000007760783b */ /* 0x000fec0000000200 */
[----:B------:R-:W3:Y:S06]  /*10960*/  LDSM.16.M88.4 R100, [R118+0x3000] ;  /* 0x003000007664783b */ /* 0x000eec0000000200 */
[----:B------:R-:W4:Y:S06]  /*10970*/  LDSM.16.M88.4 R104, [R118+0x3400] ;  /* 0x003400007668783b */ /* 0x000f2c0000000200 */
[----:B------:R-:W5:Y:S06]  /*10980*/  LDSM.16.M88.4 R108, [R118+0x3800] ;  /* 0x00380000766c783b */ /* 0x000f6c0000000200 */
[----:B------:R-:W0:Y:S06]  /*10990*/  LDGDEPBAR ;  /* 0x00000000000079af */ /* 0x000e2c0000000000 */
[----:B------:R-:W2:Y:S06]  /*109a0*/  LDSM.16.M88.4 R112, [R118+0x3c00] ;  /* 0x003c00007670783b */ /* 0x000eac0000000200 */
[----:B-1----:R-:W-:Y:S01]  /*109b0*/  LDSM.16.M88.4 R92, [R118+0x4c00] ;  /* 0x004c0000765c783b */ /* 0x002fe20000000200 */
[C---:B---3--:R-:W-:Y:S08]  /*109c0*/  HMMA.16816.F32.BF16 R4, R96.reuse, R100, RZ ;  /* 0x000000646004723c */ /* 0x048ff000000418ff */
[C---:B------:R-:W-:Y:S08]  /*109d0*/  HMMA.16816.F32.BF16 R8, R96.reuse, R102, RZ ;  /* 0x000000666008723c */ /* 0x040ff000000418ff */
[C---:B----4-:R-:W-:Y:S01]  /*109e0*/  HMMA.16816.F32.BF16 R12, R96.reuse, R104, RZ ;  /* 0x00000068600c723c */ /* 0x050fe200000418ff */
[----:B------:R-:W-:Y:S04]  /*109f0*/  MOV R105, 0x20 ;  /* 0x0000002000697802 */ /* 0x000fe80000000f00 */
[----:B------:R-:W-:Y:S02]  /*10a00*/  SEL R105, R105, 0xffffffe0, !P0 ;  /* 0xffffffe069697807 */ /* 0x000fe40004000000 */
[----:B------:R-:W-:Y:S01]  /*10a10*/  ISETP.NE.AND P0, PT, R141, 0x1, PT ;  /* 0x000000018d00780c */ /* 0x000fe20003f05270 */
[C---:B------:R-:W-:Y:S01]  /*10a20*/  HMMA.16816.F32.BF16 R16, R96.reuse, R106, RZ ;  /* 0x0000006a6010723c */ /* 0x040fe200000418ff */
[-C--:B------:R-:W-:Y:S02]  /*10a30*/  IADD3 R2, PT, PT, R119, R105.reuse, RZ ;  /* 0x0000006977027210 */ /* 0x080fe40007ffe0ff */
[----:B------:R-:W-:Y:S05]  /*10a40*/  IADD3 R3, PT, PT, R118, R105, RZ ;  /* 0x0000006976037210 */ /* 0x000fea0007ffe0ff */
[C---:B-----5:R-:W-:Y:S01]  /*10a50*/  HMMA.16816.F32.BF16 R20, R96.reuse, R108, RZ ;  /* 0x0000006c6014723c */ /* 0x060fe200000418ff */
[----:B------:R-:W-:Y:S07]  /*10a60*/  LDSM.16.M88.4 R100, [R3+0x3000] ;  /* 0x003000000364783b */ /* 0x000fee0000000200 */
[C---:B------:R-:W-:Y:S08]  /*10a70*/  HMMA.16816.F32.BF16 R24, R96.reuse, R110, RZ ;  /* 0x0000006e6018723c */ /* 0x040ff000000418ff */
[C---:B--2---:R-:W-:Y:S08]  /*10a80*/  HMMA.16816.F32.BF16 R28, R96.reuse, R112, RZ ;  /* 0x00000070601c723c */ /* 0x044ff000000418ff */
[----:B------:R-:W-:Y:S01]  /*10a90*/  HMMA.16816.F32.BF16 R32, R96, R114, RZ ;  /* 0x000000726020723c */ /* 0x000fe200000418ff */
[----:B------:R-:W1:Y:S07]  /*10aa0*/  LDSM.16.M88.4 R96, [R2] ;  /* 0x000000000260783b */ /* 0x000e6e0000000200 */
        /* <DEDUP_REMOVED lines=20> */
[C---:B------:R-:W-:Y:S08]  /*10bf0*/  HMMA.16816.F32.BF16 R24, R96.reuse, R102, R24 ;  /* 0x000000666018723c */ /* 0x040ff00000041818 */
[C---:B------:R-:W-:Y:S08]  /*10c00*/  HMMA.16816.F32.BF16 R28, R96.reuse, R92, R28 ;  /* 0x0000005c601c723c */ /* 0x040ff0000004181c */
        /* <DEDUP_REMOVED lines=40> */
[----:B------:R-:W-:Y:S05]  /*10e90*/  FMUL.FTZ R165, R10, UR5 ;  /* 0x000000050aa57c20 */ /* 0x000fea0008410000 */
[----:B------:R-:W3:Y:S10]  /*10ea0*/  MUFU.TANH R11, R144 ;  /* 0x00000090000b7308 */ /* 0x000ef40000002400 */
[----:B------:R-:W4:Y:S10]  /*10eb0*/  MUFU.TANH R153, R153 ;  /* 0x0000009900997308 */ /* 0x000f340000002400 */
[----:B------:R-:W2:Y:S01]  /*10ec0*/  MUFU.TANH R157, R157 ;  /* 0x0000009d009d7308 */ /* 0x000ea20000002400 */
[C---:B-1----:R-:W-:Y:S09]  /*10ed0*/  HMMA.16816.F32.BF16 R12, R92.reuse, R96, R12 ;  /* 0x000000605c0c723c */ /* 0x042ff2000004180c */
[----:B------:R-:W1:Y:S01]  /*10ee0*/  MUFU.TANH R163, R163 ;  /* 0x000000a300a37308 */ /* 0x000e620000002400 */
[C---:B------:R-:W-:Y:S01]  /*10ef0*/  HMMA.16816.F32.BF16 R16, R92.reuse, R98, R16 ;  /* 0x000000625c10723c */ /* 0x040fe20000041810 */
[----:B------:R-:W5:Y:S08]  /*10f00*/  LDSM.16.M88.4 R96, [R3+0x5800] ;  /* 0x005800000360783b */ /* 0x000f700000000200 */
[----:B------:R-:W1:Y:S01]  /*10f10*/  MUFU.TANH R161, R161 ;  /* 0x000000a100a17308 */ /* 0x000e620000002400 */
[----:B------:R-:W-:Y:S01]  /*10f20*/  FMUL.FTZ R91, R12, UR5 ;  /* 0x000000050c5b7c20 */ /* 0x000fe20008410000 */
[----:B------:R-:W-:Y:S01]  /*10f30*/  FMUL.FTZ R90, R13, UR5 ;  /* 0x000000050d5a7c20 */ /* 0x000fe20008410000 */
[----:B------:R-:W-:Y:S01]  /*10f40*/  FMUL.FTZ R151, R14, UR5 ;  /* 0x000000050e977c20 */ /* 0x000fe20008410000 */
[----:B------:R-:W-:Y:S06]  /*10f50*/  FMUL.FTZ R149, R15, UR5 ;  /* 0x000000050f957c20 */ /* 0x000fec0008410000 */
[----:B------:R3:W1:Y:S01]  /*10f60*/  MUFU.TANH R114, R91 ;  /* 0x0000005b00727308 */ /* 0x0006620000002400 */
[----:B------:R-:W-:Y:S01]  /*10f70*/  FMUL.FTZ R150, R19, UR5 ;  /* 0x0000000513967c20 */ /* 0x000fe20008410000 */
[----:B------:R-:W-:Y:S08]  /*10f80*/  FMUL.FTZ R147, R16, UR5 ;  /* 0x0000000510937c20 */ /* 0x000ff00008410000 */
[----:B------:R4:W1:Y:S10]  /*10f90*/  MUFU.TANH R112, R90 ;  /* 0x0000005a00707308 */ /* 0x0008740000002400 */
[----:B------:R-:W1:Y:S01]  /*10fa0*/  MUFU.TANH R113, R150 ;  /* 0x0000009600717308 */ /* 0x000e620000002400 */
[----:B---3--:R-:W-:Y:S09]  /*10fb0*/  FMUL.FTZ R91, R17, UR5 ;  /* 0x00000005115b7c20 */ /* 0x008ff20008410000 */
[----:B------:R3:W1:Y:S01]  /*10fc0*/  MUFU.TANH R110, R91 ;  /* 0x0000005b006e7308 */ /* 0x0006620000002400 */
[C---:B-----5:R-:W-:Y:S03]  /*10fd0*/  HMMA.16816.F32.BF16 R20, R92.reuse, R96, R20 ;  /* 0x000000605c14723c */ /* 0x060fe60000041814 */
[----:B----4-:R-:W-:Y:S06]  /*10fe0*/  FMUL.FTZ R90, R18, UR5 ;  /* 0x00000005125a7c20 */ /* 0x010fec0008410000 */
[----:B------:R-:W4:Y:S01]  /*10ff0*/  MUFU.TANH R159, R159 ;  /* 0x0000009f009f7308 */ /* 0x000f220000002400 */
[C---:B------:R-:W-:Y:S01]  /*11000*/  HMMA.16816.F32.BF16 R24, R92.reuse, R98, R24 ;  /* 0x000000625c18723c */ /* 0x040fe20000041818 */
[----:B------:R-:W5:Y:S01]  /*11010*/  LDSM.16.M88.4 R96, [R3+0x5c00] ;  /* 0x005c00000360783b */ /* 0x000f620000000200 */
[----:B------:R-:W-:Y:S07]  /*11020*/  DEPBAR.LE SB0, 0x0 ;  /* 0x000080000000791a */ /* 0x000fee0000000000 */
[----:B------:R2:W1:Y:S01]  /*11030*/  MUFU.TANH R115, R90 ;  /* 0x0000005a00737308 */ /* 0x0004620000002400 */
[----:B------:R-:W-:Y:S01]  /*11040*/  BAR.SYNC.DEFER_BLOCKING 0x0 ;  /* 0x0000000000007b1d */ /* 0x000fe20000010000 */
[----:B---3--:R-:W-:Y:S01]  /*11050*/  FMUL.FTZ R91, R23, UR5 ;  /* 0x00000005175b7c20 */ /* 0x008fe20008410000 */
[----:B------:R-:W-:Y:S01]  /*11060*/  FMUL.FTZ R148, R20, UR5 ;  /* 0x0000000514947c20 */ /* 0x000fe20008410000 */
[----:B------:R-:W-:Y:S06]  /*11070*/  FMUL.FTZ R146, R21, UR5 ;  /* 0x0000000515927c20 */ /* 0x000fec0008410000 */
[----:B------:R-:W3:Y:S01]  /*11080*/  MUFU.TANH R165, R165 ;  /* 0x000000a500a57308 */ /* 0x000ee20000002400 */
[----:B------:R-:W-:Y:S01]  /*11090*/  FMUL.FTZ R144, R22, UR5 ;  /* 0x0000000516907c20 */ /* 0x000fe20008410000 */
[----:B------:R-:W-:Y:S01]  /*110a0*/  FMUL.FTZ R154, R25, UR5 ;  /* 0x00000005199a7c20 */ /* 0x000fe20008410000 */
[----:B------:R-:W-:Y:S01]  /*110b0*/  FMUL.FTZ R152, R26, UR5 ;  /* 0x000000051a987c20 */ /* 0x000fe20008410000 */
[----:B------:R-:W-:Y:S06]  /*110c0*/  FMUL.FTZ R150, R27, UR5 ;  /* 0x000000051b967c20 */ /* 0x000fec0008410000 */
[----:B------:R-:W1:Y:S01]  /*110d0*/  MUFU.TANH R100, R91 ;  /* 0x0000005b00647308 */ /* 0x000e620000002400 */
[----:B--2---:R-:W-:Y:S09]  /*110e0*/  FMUL.FTZ R90, R24, UR5 ;  /* 0x00000005185a7c20 */ /* 0x004ff20008410000 */
[----:B------:R-:W2:Y:S10]  /*110f0*/  MUFU.TANH R109, R90 ;  /* 0x0000005a006d7308 */ /* 0x000eb40000002400 */
[----:B------:R4:W1:Y:S01]  /*11100*/  MUFU.TANH R111, R148 ;  /* 0x00000094006f7308 */ /* 0x0008620000002400 */
[C---:B-----5:R-:W-:Y:S09]  /*11110*/  HMMA.16816.F32.BF16 R28, R92.reuse, R96, R28 ;  /* 0x000000605c1c723c */ /* 0x060ff2000004181c */
[----:B------:R1:W1:Y:S01]  /*11120*/  MUFU.TANH R108, R146 ;  /* 0x00000092006c7308 */ /* 0x0002620000002400 */
[----:B------:R-:W-:Y:S09]  /*11130*/  HMMA.16816.F32.BF16 R32, R92, R98, R32 ;  /* 0x000000625c20723c */ /* 0x000ff20000041820 */
[----:B------:R1:W1:Y:S01]  /*11140*/  MUFU.TANH R101, R144 ;  /* 0x0000009000657308 */ /* 0x0002620000002400 */
[----:B------:R-:W-:Y:S01]  /*11150*/  FMUL.FTZ R93, R30, UR5 ;  /* 0x000000051e5d7c20 */ /* 0x000fe20008410000 */
[----:B------:R-:W-:Y:S08]  /*11160*/  FMUL.FTZ R92, R31, UR5 ;  /* 0x000000051f5c7c20 */ /* 0x000ff00008410000 */
[----:B------:R-:W1:Y:S01]  /*11170*/  MUFU.TANH R151, R151 ;  /* 0x0000009700977308 */ /* 0x000e620000002400 */
[----:B----4-:R-:W-:Y:S01]  /*11180*/  FMUL.FTZ R148, R28, UR5 ;  /* 0x000000051c947c20 */ /* 0x010fe20008410000 */
[----:B------:R-:W-:Y:S01]  /*11190*/  FMUL.FTZ R156, R29, UR5 ;  /* 0x000000051d9c7c20 */ /* 0x000fe20008410000 */
[----:B------:R-:W-:Y:S01]  /*111a0*/  FMUL.FTZ R91, R34, UR5 ;  /* 0x00000005225b7c20 */ /* 0x000fe20008410000 */
[----:B------:R-:W-:Y:S06]  /*111b0*/  FMUL.FTZ R90, R35, UR5 ;  /* 0x00000005235a7c20 */ /* 0x000fec0008410000 */
[----:B------:R-:W4:Y:S01]  /*111c0*/  MUFU.TANH R149, R149 ;  /* 0x0000009500957308 */ /* 0x000f220000002400 */
[----:B------:R-:W-:Y:S01]  /*111d0*/  FMUL.FTZ R95, R32, UR5 ;  /* 0x00000005205f7c20 */ /* 0x000fe20008410000 */
[----:B------:R-:W-:Y:S08]  /*111e0*/  FMUL.FTZ R94, R33, UR5 ;  /* 0x00000005215e7c20 */ /* 0x000ff00008410000 */
[----:B------:R-:W1:Y:S10]  /*111f0*/  MUFU.TANH R147, R147 ;  /* 0x0000009300937308 */ /* 0x000e740000002400 */
        /* <DEDUP_REMOVED lines=24> */
[----:B------:R-:W-:Y:S01]  /*11380*/  IMAD.MOV.U32 R6, RZ, RZ, RZ ;  /* 0x000000ffff067224 */ /* 0x000fe200078e00ff */
[----:B------:R-:W2:Y:S02]  /*11390*/  LDC R3, c[0x0][0x4f0] ;  /* 0x00013c00ff037b82 */ /* 0x000ea40000000800 */
[----:B--2---:R-:W-:Y:S04]  /*113a0*/  IABS R2, R3 ;  /* 0x0000000300027213 */ /* 0x004fe80000000000 */
[----:B------:R-:W2:Y:S10]  /*113b0*/  I2F.RP R9, R2 ;  /* 0x0000000200097306 */ /* 0x000eb40000209400 */
[----:B--2---:R-:W2:Y:S02]  /*113c0*/  MUFU.RCP R4, R9 ;  /* 0x0000000900047308 */ /* 0x004ea40000001000 */
[----:B--2---:R-:W-:Y:S08]  /*113d0*/  VIADD R8, R4, 0xffffffe ;  /* 0x0ffffffe04087836 */ /* 0x004ff00000000000 */
[----:B------:R-:W2:Y:S02]  /*113e0*/  F2I.FTZ.U32.TRUNC.NTZ R7, R8 ;  /* 0x0000000800077305 */ /* 0x000ea4000021f000 */
[--C-:B--2---:R-:W-:Y:S01]  /*113f0*/  IMAD.MOV R4, RZ, RZ, -R7.reuse ;  /* 0x000000ffff047224 */ /* 0x104fe200078e0a07 */
        /* <DEDUP_REMOVED lines=56> */
.L_x_4821:
        /* <DEDUP_REMOVED lines=35> */
.L_x_4820:
[C---:B--2---:R-:W-:Y:S01]  /*119b0*/  IADD3 R2, PT, PT, R140.reuse, -0x20, RZ ;  /* 0xffffffe08c027810 */ /* 0x044fe20007ffe0ff */
[----:B------:R-:W-:Y:S01]  /*119c0*/  LDSM.16.MT88.4 R96, [R117+0x6000] ;  /* 0x006000007560783b */ /* 0x000fe20000004200 */
[C---:B------:R-:W-:Y:S02]  /*119d0*/  IADD3 R5, PT, PT, R140.reuse, -0x10, RZ ;  /* 0xfffffff08c057810 */ /* 0x040fe40007ffe0ff */
[----:B------:R-:W-:Y:S02]  /*119e0*/  I2FP.F32.U32 R2, R2 ;  /* 0x0000000200027245 */ /* 0x000fe40000201000 */
[----:B------:R-:W-:Y:S02]  /*119f0*/  I2FP.F32.U32 R5, R5 ;  /* 0x0000000500057245 */ /* 0x000fe40000201000 */
[----:B------:R-:W-:Y:S01]  /*11a00*/  IADD3 R6, PT, PT, R140, -0x1f, RZ ;  /* 0xffffffe18c067810 */ /* 0x000fe20007ffe0ff */
[CC--:B------:R-:W-:Y:S01]  /*11a10*/  FFMA.FTZ R23, R0.reuse, R2.reuse, R157 ;  /* 0x0000000200177223 */ /* 0x0c0fe2000001009d */
[C---:B------:R-:W-:Y:S01]  /*11a20*/  FFMA.FTZ R155, R0.reuse, R2, R155 ;  /* 0x00000002009b7223 */ /* 0x040fe2000001009b */
[----:B------:R-:W-:Y:S01]  /*11a30*/  I2FP.F32.U32 R3, R140 ;  /* 0x0000008c00037245 */ /* 0x000fe20000201000 */
[-C--:B-1----:R-:W-:Y:S01]  /*11a40*/  FFMA.FTZ R151, R0, R5.reuse, R151 ;  /* 0x0000000500977223 */ /* 0x082fe20000010097 */
[----:B------:R-:W-:Y:S01]  /*11a50*/  IADD3 R2, PT, PT, R140, -0x17, RZ ;  /* 0xffffffe98c027810 */ /* 0x000fe20007ffe0ff */
[C---:B------:R-:W-:Y:S01]  /*11a60*/  FFMA.FTZ R114, R0.reuse, R5, R114 ;  /* 0x0000000500727223 */ /* 0x040fe20000010072 */
[----:B------:R-:W-:Y:S01]  /*11a70*/  I2FP.F32.U32 R6, R6 ;  /* 0x0000000600067245 */ /* 0x000fe20000201000 */
[-C--:B------:R-:W-:Y:S01]  /*11a80*/  FFMA.FTZ R101, R0, R3.reuse, R101 ;  /* 0x0000000300657223 */ /* 0x080fe20000010065 */
[----:B------:R-:W-:Y:S01]  /*11a90*/  IADD3 R4, PT, PT, R140, -0x18, RZ ;  /* 0xffffffe88c047810 */ /* 0x000fe20007ffe0ff */
[----:B------:R-:W-:Y:S01]  /*11aa0*/  FFMA.FTZ R111, R0, R3, R111 ;  /* 0x00000003006f7223 */ /* 0x000fe2000001006f */
[----:B------:R-:W-:Y:S01]  /*11ab0*/  IADD3 R5, PT, PT, R140, 0x1, RZ ;  /* 0x000000018c057810 */ /* 0x000fe20007ffe0ff */
[C---:B------:R-:W-:Y:S01]  /*11ac0*/  FFMA.FTZ R18, R0.reuse, R6, R153 ;  /* 0x0000000600127223 */ /* 0x040fe20000010099 */
[----:B------:R-:W-:Y:S01]  /*11ad0*/  I2FP.F32.U32 R2, R2 ;  /* 0x0000000200027245 */ /* 0x000fe20000201000 */
[C---:B------:R-:W-:Y:S01]  /*11ae0*/  FFMA.FTZ R19, R0.reuse, R6, R163 ;  /* 0x0000000600137223 */ /* 0x040fe200000100a3 */
[----:B------:R-:W-:Y:S02]  /*11af0*/  I2FP.F32.U32 R4, R4 ;  /* 0x0000000400047245 */ /* 0x000fe40000201000 */
[----:B------:R-:W-:Y:S01]  /*11b00*/  I2FP.F32.U32 R5, R5 ;  /* 0x0000000500057245 */ /* 0x000fe20000201000 */
[-C--:B------:R-:W-:Y:S01]  /*11b10*/  FFMA.FTZ R10, R0, R2.reuse, R159 ;  /* 0x00000002000a7223 */ /* 0x080fe2000001009f */
[----:B------:R-:W-:Y:S01]  /*11b20*/  IADD3 R3, PT, PT, R140, -0xf, RZ ;  /* 0xfffffff18c037810 */ /* 0x000fe20007ffe0ff */
[----:B------:R-:W-:Y:S01]  /*11b30*/  FFMA.FTZ R11, R0, R2, R11 ;  /* 0x00000002000b7223 */ /* 0x000fe2000001000b */
[----:B------:R-:W-:Y:S01]  /*11b40*/  IADD3 R2, PT, PT, R140, -0x8, RZ ;  /* 0xfffffff88c027810 */ /* 0x000fe20007ffe0ff */
[C---:B------:R-:W-:Y:S01]  /*11b50*/  FFMA.FTZ R14, R0.reuse, R4, R161 ;  /* 0x00000004000e7223 */ /* 0x040fe200000100a1 */
[----:B------:R-:W-:Y:S01]  /*11b60*/  I2FP.F32.U32 R3, R3 ;  /* 0x0000000300037245 */ /* 0x000fe20000201000 */
[-C--:B------:R-:W-:Y:S01]  /*11b70*/  FFMA.FTZ R100, R0, R5.reuse, R100 ;  /* 0x0000000500647223 */ /* 0x080fe20000010064 */
[----:B------:R-:W-:Y:S01]  /*11b80*/  IADD3 R7, PT, PT, R140, -0x7, RZ ;  /* 0xfffffff98c077810 */ /* 0x000fe20007ffe0ff */
[----:B------:R-:W-:Y:S01]  /*11b90*/  FFMA.FTZ R108, R0, R5, R108 ;  /* 0x00000005006c7223 */ /* 0x000fe2000001006c */
[----:B------:R-:W-:Y:S01]  /*11ba0*/  FMNMX3.FTZ R5, R88, R155, R18, !PT ;  /* 0x0000009b58057276 */ /* 0x000fe20007810012 */
[CC--:B------:R-:W-:Y:S01]  /*11bb0*/  FFMA.FTZ R149, R0.reuse, R3.reuse, R149 ;  /* 0x0000000300957223 */ /* 0x0c0fe20000010095 */
[----:B------:R-:W-:Y:S01]  /*11bc0*/  I2FP.F32.U32 R2, R2 ;  /* 0x0000000200027245 */ /* 0x000fe20000201000 */
[C---:B------:R-:W-:Y:S01]  /*11bd0*/  FFMA.FTZ R112, R0.reuse, R3, R112 ;  /* 0x0000000300707223 */ /* 0x040fe20000010070 */
[----:B------:R-:W-:Y:S01]  /*11be0*/  I2FP.F32.U32 R7, R7 ;  /* 0x0000000700077245 */ /* 0x000fe20000201000 */
[C---:B------:R-:W-:Y:S01]  /*11bf0*/  FFMA.FTZ R15, R0.reuse, R4, R165 ;  /* 0x00000004000f7223 */ /* 0x040fe200000100a5 */
[----:B------:R-:W-:Y:S01]  /*11c00*/  FMNMX3.FTZ R5, R5, R14, R10, !PT ;  /* 0x0000000e05057276 */ /* 0x000fe2000781000a */
[-C--:B------:R-:W-:Y:S01]  /*11c10*/  FFMA.FTZ R147, R0, R2.reuse, R147 ;  /* 0x0000000200937223 */ /* 0x080fe20000010093 */
[----:B------:R-:W-:Y:S01]  /*11c20*/  IADD3 R3, PT, PT, R140, 0x9, RZ ;  /* 0x000000098c037810 */ /* 0x000fe20007ffe0ff */
[----:B------:R-:W-:Y:S01]  /*11c30*/  FFMA.FTZ R110, R0, R7, R110 ;  /* 0x00000007006e7223 */ /* 0x000fe2000001006e */
[----:B------:R-:W-:Y:S01]  /*11c40*/  IADD3 R95, PT, PT, R140, 0x8, RZ ;  /* 0x000000088c5f7810 */ /* 0x000fe20007ffe0ff */
[C---:B------:R-:W-:Y:S01]  /*11c50*/  FFMA.FTZ R115, R0.reuse, R2, R115 ;  /* 0x0000000200737223 */ /* 0x040fe20000010073 */
[----:B------:R-:W-:Y:S01]  /*11c60*/  I2FP.F32.U32 R3, R3 ;  /* 0x0000000300037245 */ /* 0x000fe20000201000 */
[C---:B------:R-:W-:Y:S01]  /*11c70*/  FFMA.FTZ R113, R0.reuse, R7, R113 ;  /* 0x0000000700717223 */ /* 0x040fe20000010071 */
[----:B------:R-:W-:Y:S02]  /*11c80*/  FMNMX3.FTZ R8, R5, R114, R112, !PT ;  /* 0x0000007205087276 */ /* 0x000fe40007810070 */
[----:B------:R-:W-:Y:S01]  /*11c90*/  I2FP.F32.U32 R95, R95 ;  /* 0x0000005f005f7245 */ /* 0x000fe20000201000 */
[-C--:B------:R-:W-:Y:S01]  /*11ca0*/  FFMA.FTZ R94, R0, R3.reuse, R144 ;  /* 0x00000003005e7223 */ /* 0x080fe20000010090 */
[----:B------:R-:W-:Y:S01]  /*11cb0*/  IADD3 R2, PT, PT, R140, 0x10, RZ ;  /* 0x000000108c027810 */ /* 0x000fe20007ffe0ff */
[----:B------:R-:W-:Y:S01]  /*11cc0*/  FFMA.FTZ R106, R0, R3, R106 ;  /* 0x00000003006a7223 */ /* 0x000fe2000001006a */
[----:B------:R-:W-:Y:S01]  /*11cd0*/  IADD3 R7, PT, PT, R140, 0x11, RZ ;  /* 0x000000118c077810 */ /* 0x000fe20007ffe0ff */
[----:B------:R-:W-:Y:S01]  /*11ce0*/  FFMA.FTZ R109, R0, R95, R109 ;  /* 0x0000005f006d7223 */ /* 0x000fe2000001006d */
[----:B------:R-:W-:Y:S01]  /*11cf0*/  FMNMX3.FTZ R8, R8, R147, R110, !PT ;  /* 0x0000009308087276 */ /* 0x000fe2000781006e */
[----:B------:R-:W-:Y:S01]  /*11d00*/  FFMA.FTZ R95, R0, R95, R146 ;  /* 0x0000005f005f7223 */ /* 0x000fe20000010092 */
[----:B------:R-:W-:Y:S02]  /*11d10*/  I2FP.F32.U32 R2, R2 ;  /* 0x0000000200027245 */ /* 0x000fe40000201000 */
[----:B------:R-:W-:Y:S02]  /*11d20*/  I2FP.F32.U32 R7, R7 ;  /* 0x0000000700077245 */ /* 0x000fe40000201000 */
[----:B------:R-:W-:Y:S01]  /*11d30*/  IADD3 R3, PT, PT, R140, 0x19, RZ ;  /* 0x000000198c037810 */ /* 0x000fe20007ffe0ff */
[-C--:B------:R-:W-:Y:S01]  /*11d40*/  FFMA.FTZ R107, R0, R2.reuse, R107 ;  /* 0x00000002006b7223 */ /* 0x080fe2000001006b */
[----:B------:R-:W-:Y:S01]  /*11d50*/  IADD3 R4, PT, PT, R140, 0x18, RZ ;  /* 0x000000188c047810 */ /* 0x000fe20007ffe0ff */
[----:B------:R-:W-:Y:S01]  /*11d60*/  FFMA.FTZ R104, R0, R7, R104 ;  /* 0x0000000700687223 */ /* 0x000fe20000010068 */
[----:B------:R-:W-:Y:S01]  /*11d70*/  FMNMX3.FTZ R8, R8, R111, R108, !PT ;  /* 0x0000006f08087276 */ /* 0x000fe2000781006c */
[C---:B------:R-:W-:Y:S01]  /*11d80*/  FFMA.FTZ R93, R0.reuse, R2, R93 ;  /* 0x00000002005d7223 */ /* 0x040fe2000001005d */
[----:B------:R-:W-:Y:S01]  /*11d90*/  FMNMX3.FTZ R6, R89, R23, R19, !PT ;  /* 0x0000001759067276 */ /* 0x000fe20007810013 */
[----:B------:R-:W-:Y:S01]  /*11da0*/  FFMA.FTZ R92, R0, R7, R92 ;  /* 0x00000007005c7223 */ /* 0x000fe2000001005c */
[----:B------:R-:W-:Y:S02]  /*11db0*/  I2FP.F32.U32 R3, R3 ;  /* 0x0000000300037245 */ /* 0x000fe40000201000 */
[----:B------:R-:W-:Y:S02]  /*11dc0*/  I2FP.F32.U32 R4, R4 ;  /* 0x0000000400047245 */ /* 0x000fe40000201000 */
        /* <DEDUP_REMOVED lines=10> */
[----:B------:R-:W-:Y:S01]  /*11e70*/  IADD3 R105, PT, PT, R105, R117, RZ ;  /* 0x0000007569697210 */ /* 0x000fe20007ffe0ff */
[----:B------:R-:W1:Y:S01]  /*11e80*/  SHFL.BFLY PT, R6, R5, 0x2, 0x1f ;  /* 0x0c401f0005067f89 */ /* 0x000e6200000e0000 */
[----:B------:R-:W-:Y:S02]  /*11e90*/  FMNMX3.FTZ R2, R8, R101, R100, !PT ;  /* 0x0000006508027276 */ /* 0x000fe40007810064 */
[----:B------:R-:W-:Y:S02]  /*11ea0*/  IADD3 R141, PT, PT, R141, -0x1, RZ ;  /* 0xffffffff8d8d7810 */ /* 0x000fe40007ffe0ff */
[----:B------:R-:W-:Y:S02]  /*11eb0*/  FMNMX3.FTZ R2, R2, R95, R94, !PT ;  /* 0x0000005f02027276 */ /* 0x000fe4000781005e */
[----:B------:R-:W-:Y:S02]  /*11ec0*/  IADD3 R142, PT, PT, R142, -0x40, RZ ;  /* 0xffffffc08e8e7810 */ /* 0x000fe40007ffe0ff */
[----:B------:R-:W-:Y:S02]  /*11ed0*/  FMNMX3.FTZ R2, R2, R93, R92, !PT ;  /* 0x0000005d02027276 */ /* 0x000fe4000781005c */
[----:B------:R-:W-:Y:S02]  /*11ee0*/  IADD3 R140, PT, PT, R140, -0x40, RZ ;  /* 0xffffffc08c8c7810 */ /* 0x000fe40007ffe0ff */
[----:B------:R-:W-:Y:S05]  /*11ef0*/  FMNMX3.FTZ R7, R2, R91, R90, !PT ;  /* 0x0000005b02077276 */ /* 0x000fea000781005a */
[----:B------:R-:W2:Y:S01]  /*11f00*/  SHFL.BFLY PT, R2, R7, 0x2, 0x1f ;  /* 0x0c401f0007027f89 */ /* 0x000ea200000e0000 */
[----:B-1----:R-:W-:Y:S07]  /*11f10*/  FMNMX.FTZ R8, R5, R6, !PT ;  /* 0x0000000605087209 */ /* 0x002fee0007810000 */
[----:B------:R-:W1:Y:S01]  /*11f20*/  SHFL.BFLY PT, R3, R8, 0x1, 0x1f ;  /* 0x0c201f0008037f89 */ /* 0x000e6200000e0000 */
[----:B--2---:R-:W-:Y:S07]  /*11f30*/  FMNMX.FTZ R5, R7, R2, !PT ;  /* 0x0000000207057209 */ /* 0x004fee0007810000 */
[----:B------:R-:W2:Y:S01]  /*11f40*/  SHFL.BFLY PT, R2, R5, 0x1, 0x1f ;  /* 0x0c201f0005027f89 */ /* 0x000ea200000e0000 */
[----:B-1----:R-:W-:Y:S04]  /*11f50*/  FMNMX.FTZ R3, R8, R3, !PT ;  /* 0x0000000308037209 */ /* 0x002fe80007810000 */
[C---:B------:R-:W-:Y:S01]  /*11f60*/  FSETP.NEU.FTZ.AND P0, PT, R3.reuse, -INF , PT ;  /* 0xff8000000300780b */ /* 0x040fe20003f1d000 */
[C---:B------:R-:W-:Y:S01]  /*11f70*/  FADD.FTZ R4, -R3.reuse, R88 ;  /* 0x0000005803047221 */ /* 0x040fe20000010100 */
[----:B------:R-:W-:Y:S03]  /*11f80*/  FMUL.FTZ R153, R3, UR4 ;  /* 0x0000000403997c20 */ /* 0x000fe60008410000 */
[----:B------:R-:W-:Y:S02]  /*11f90*/  FMUL.FTZ R6, R4, UR4 ;  /* 0x0000000404067c20 */ /* 0x000fe40008410000 */
[----:B------:R-:W-:Y:S04]  /*11fa0*/  FSEL R153, R153, RZ, P0 ;  /* 0x000000ff99997208 */ /* 0x000fe80000000000 */
[----:B------:R-:W1:Y:S01]  /*11fb0*/  MUFU.EX2 R6, R6 ;  /* 0x0000000600067308 */ /* 0x000e620000000800 */
[--C-:B------:R-:W-:Y:S01]  /*11fc0*/  FFMA.FTZ R27, R155, UR4, -R153.reuse ;  /* 0x000000049b1b7c23 */ /* 0x100fe20008010899 */
[--C-:B------:R-:W-:Y:S01]  /*11fd0*/  FFMA.FTZ R88, R14, UR4, -R153.reuse ;  /* 0x000000040e587c23 */ /* 0x100fe20008010899 */
[----:B--2---:R-:W-:Y:S01]  /*11fe0*/  FMNMX.FTZ R2, R5, R2, !PT ;  /* 0x0000000205027209 */ /* 0x004fe20007810000 */
[--C-:B------:R-:W-:Y:S01]  /*11ff0*/  FFMA.FTZ R144, R18, UR4, -R153.reuse ;  /* 0x0000000412907c23 */ /* 0x100fe20008010899 */
[--C-:B------:R-:W-:Y:S01]  /*12000*/  FFMA.FTZ R111, R111, UR4, -R153.reuse ;  /* 0x000000046f6f7c23 */ /* 0x100fe20008010899 */
[----:B------:R-:W-:Y:S01]  /*12010*/  FFMA.FTZ R108, R108, UR4, -R153 ;  /* 0x000000046c6c7c23 */ /* 0x000fe20008010899 */
[C---:B------:R-:W-:Y:S01]  /*12020*/  FSETP.NEU.FTZ.AND P0, PT, R2.reuse, -INF , PT ;  /* 0xff8000000200780b */ /* 0x040fe20003f1d000 */
[C---:B------:R-:W-:Y:S01]  /*12030*/  FADD.FTZ R7, -R2.reuse, R89 ;  /* 0x0000005902077221 */ /* 0x040fe20000010100 */
[----:B------:R-:W-:Y:S01]  /*12040*/  FMUL.FTZ R22, R2, UR4 ;  /* 0x0000000402167c20 */ /* 0x000fe20008410000 */
[----:B------:R-:W-:Y:S01]  /*12050*/  MUFU.EX2 R27, R27 ;  /* 0x0000001b001b7308 */ /* 0x000fe20000000800 */
[--C-:B------:R-:W-:Y:S01]  /*12060*/  FFMA.FTZ R106, R106, UR4, -R153.reuse ;  /* 0x000000046a6a7c23 */ /* 0x100fe20008010899 */
[----:B------:R-:W-:Y:S01]  /*12070*/  FMUL.FTZ R7, R7, UR4 ;  /* 0x0000000407077c20 */ /* 0x000fe20008410000 */
[--C-:B------:R-:W-:Y:S01]  /*12080*/  FFMA.FTZ R107, R107, UR4, -R153.reuse ;  /* 0x000000046b6b7c23 */ /* 0x100fe20008010899 */
[C---:B-1----:R-:W-:Y:S01]  /*12090*/  FMUL.FTZ R32, R6.reuse, R52 ;  /* 0x0000003406207220 */ /* 0x042fe20000410000 */
[----:B------:R-:W-:Y:S05]  /*120a0*/  FMUL.FTZ R8, R6, R76 ;  /* 0x0000004c06087220 */ /* 0x000fea0000410000 */
[----:B------:R-:W1:Y:S01]  /*120b0*/  MUFU.EX2 R52, R7 ;  /* 0x0000000700347308 */ /* 0x000e620000000800 */
[----:B------:R-:W-:Y:S01]  /*120c0*/  FSEL R76, R22, RZ, P0 ;  /* 0x000000ff164c7208 */ /* 0x000fe20000000000 */
[C---:B------:R-:W-:Y:S01]  /*120d0*/  FMUL.FTZ R9, R6.reuse, R77 ;  /* 0x0000004d06097220 */ /* 0x040fe20000410000 */
[C---:B------:R-:W-:Y:S01]  /*120e0*/  FMUL.FTZ R16, R6.reuse, R68 ;  /* 0x0000004406107220 */ /* 0x040fe20000410000 */
[C---:B------:R-:W-:Y:S01]  /*120f0*/  FMUL.FTZ R24, R6.reuse, R60 ;  /* 0x0000003c06187220 */ /* 0x040fe20000410000 */
[C---:B------:R-:W-:Y:S01]  /*12100*/  FMUL.FTZ R33, R6.reuse, R53 ;  /* 0x0000003506217220 */ /* 0x040fe20000410000 */
[----:B------:R-:W-:Y:S01]  /*12110*/  FMUL.FTZ R17, R6, R69 ;  /* 0x0000004506117220 */ /* 0x000fe20000410000 */
[--C-:B------:R-:W-:Y:S01]  /*12120*/  FFMA.FTZ R53, R23, UR4, -R76.reuse ;  /* 0x0000000417357c23 */ /* 0x100fe2000801084c */
[--C-:B------:R-:W-:Y:S01]  /*12130*/  FFMA.FTZ R60, R19, UR4, -R76.reuse ;  /* 0x00000004133c7c23 */ /* 0x100fe2000801084c */
[--C-:B------:R-:W-:Y:S01]  /*12140*/  FFMA.FTZ R77, R15, UR4, -R76.reuse ;  /* 0x000000040f4d7c23 */ /* 0x100fe2000801084c */
[--C-:B------:R-:W-:Y:S01]  /*12150*/  FFMA.FTZ R68, R11, UR4, -R76.reuse ;  /* 0x000000040b447c23 */ /* 0x100fe2000801084c */
[----:B------:R-:W-:Y:S01]  /*12160*/  FFMA.FTZ R69, R10, UR4, -R153 ;  /* 0x000000040a457c23 */ /* 0x000fe20008010899 */
[C---:B------:R-:W-:Y:S01]  /*12170*/  FMUL.FTZ R12, R6.reuse, R72 ;  /* 0x00000048060c7220 */ /* 0x040fe20000410000 */
[----:B------:R-:W-:Y:S01]  /*12180*/  FMUL.FTZ R13, R6, R73 ;  /* 0x00000049060d7220 */ /* 0x000fe20000410000 */
        /* <DEDUP_REMOVED lines=22> */
[----:B------:R-:W4:Y:S01]  /*122f0*/  MUFU.EX2 R144, R144 ;  /* 0x0000009000907308 */ /* 0x000f220000000800 */
[C---:B------:R-:W-:Y:S01]  /*12300*/  FMUL.FTZ R48, R6.reuse, R48 ;  /* 0x0000003006307220 */ /* 0x040fe20000410000 */
[C---:B------:R-:W-:Y:S01]  /*12310*/  FMUL.FTZ R49, R6.reuse, R49 ;  /* 0x0000003106317220 */ /* 0x040fe20000410000 */
[C---:B------:R-:W-:Y:S07]  /*12320*/  FFMA.FTZ R145, R6.reuse, R145, R27 ;  /* 0x0000009106917223 */ /* 0x040fee000001001b */
[----:B------:R-:W5:Y:S01]  /*12330*/  MUFU.EX2 R88, R88 ;  /* 0x0000005800587308 */ /* 0x000f620000000800 */
[----:B------:R-:W-:Y:S01]  /*12340*/  FMUL.FTZ R4, R6, R80 ;  /* 0x0000005006047220 */ /* 0x000fe20000410000 */
[----:B------:R-:W1:Y:S01]  /*12350*/  LDSM.16.MT88.4 R64, [R117+0x7000] ;  /* 0x007000007540783b */ /* 0x000e620000004200 */
[C---:B------:R-:W-:Y:S01]  /*12360*/  FMUL.FTZ R6, R52.reuse, R82 ;  /* 0x0000005234067220 */ /* 0x040fe20000410000 */
[----:B------:R-:W-:Y:S01]  /*12370*/  FMUL.FTZ R7, R52, R83 ;  /* 0x0000005334077220 */ /* 0x000fe20000410000 */
[----:B--2---:R-:W-:Y:S01]  /*12380*/  F2FP.BF16.F32.PACK_AB R81, R60, R53 ;  /* 0x000000353c51723e */ /* 0x004fe200000010ff */
[----:B------:R-:W-:Y:S01]  /*12390*/  FMUL.FTZ R10, R52, R78 ;  /* 0x0000004e340a7220 */ /* 0x000fe20000410000 */
[----:B---3--:R-:W-:Y:S01]  /*123a0*/  F2FP.BF16.F32.PACK_AB R83, R68, R77 ;  /* 0x0000004d4453723e */ /* 0x008fe200000010ff */
[C---:B------:R-:W-:Y:S01]  /*123b0*/  FMUL.FTZ R11, R52.reuse, R79 ;  /* 0x0000004f340b7220 */ /* 0x040fe20000410000 */
[----:B------:R-:W-:Y:S01]  /*123c0*/  FMUL.FTZ R30, R52, R58 ;  /* 0x0000003a341e7220 */ /* 0x000fe20000410000 */
[----:B----4-:R-:W-:Y:S01]  /*123d0*/  F2FP.BF16.F32.PACK_AB R80, R144, R27 ;  /* 0x0000001b9050723e */ /* 0x010fe200000010ff */
[C---:B------:R-:W-:Y:S01]  /*123e0*/  FMUL.FTZ R31, R52.reuse, R59 ;  /* 0x0000003b341f7220 */ /* 0x040fe20000410000 */
[C---:B------:R-:W-:Y:S01]  /*123f0*/  FMUL.FTZ R18, R52.reuse, R70 ;  /* 0x0000004634127220 */ /* 0x040fe20000410000 */
[----:B------:R-:W2:Y:S01]  /*12400*/  LDSM.16.MT88.4 R56, [R105+0x7000] ;  /* 0x007000006938783b */ /* 0x000ea20000004200 */
[----:B-----5:R-:W-:Y:S01]  /*12410*/  F2FP.BF16.F32.PACK_AB R82, R69, R88 ;  /* 0x000000584552723e */ /* 0x020fe200000010ff */
[C---:B------:R-:W-:Y:S01]  /*12420*/  FMUL.FTZ R26, R52.reuse, R62 ;  /* 0x0000003e341a7220 */ /* 0x040fe20000410000 */
[----:B------:R-:W-:Y:S01]  /*12430*/  FMUL.FTZ R27, R52, R63 ;  /* 0x0000003f341b7220 */ /* 0x000fe20000410000 */
[--C-:B------:R-:W-:Y:S01]  /*12440*/  FFMA.FTZ R100, R100, UR4, -R76.reuse ;  /* 0x0000000464647c23 */ /* 0x100fe2000801084c */
[--C-:B------:R-:W-:Y:S01]  /*12450*/  FFMA.FTZ R94, R94, UR4, -R76.reuse ;  /* 0x000000045e5e7c23 */ /* 0x100fe2000801084c */
[--C-:B------:R-:W-:Y:S01]  /*12460*/  FFMA.FTZ R90, R90, UR4, -R76.reuse ;  /* 0x000000045a5a7c23 */ /* 0x100fe2000801084c */
[C---:B------:R-:W-:Y:S01]  /*12470*/  FMUL.FTZ R19, R52.reuse, R71 ;  /* 0x0000004734137220 */ /* 0x040fe20000410000 */
[C---:B------:R-:W-:Y:S01]  /*12480*/  HMMA.16816.F32.BF16 R4, R80.reuse, R96, R4 ;  /* 0x000000605004723c */ /* 0x040fe20000041804 */
[----:B------:R-:W-:Y:S04]  /*12490*/  MUFU.EX2 R107, R107 ;  /* 0x0000006b006b7308 */ /* 0x000fe80000000800 */
[--C-:B------:R-:W-:Y:S01]  /*124a0*/  FFMA.FTZ R71, R151, UR4, -R76.reuse ;  /* 0x0000000497477c23 */ /* 0x100fe2000801084c */
[--C-:B------:R-:W-:Y:S01]  /*124b0*/  FFMA.FTZ R96, R113, UR4, -R76.reuse ;  /* 0x0000000471607c23 */ /* 0x100fe2000801084c */
[C---:B------:R-:W-:Y:S01]  /*124c0*/  FMUL.FTZ R34, R52.reuse, R54 ;  /* 0x0000003634227220 */ /* 0x040fe20000410000 */
[C---:B------:R-:W-:Y:S03]  /*124d0*/  HMMA.16816.F32.BF16 R8, R80.reuse, R98, R8 ;  /* 0x000000625008723c */ /* 0x040fe60000041808 */
[----:B------:R-:W-:Y:S01]  /*124e0*/  MUFU.EX2 R100, R100 ;  /* 0x0000006400647308 */ /* 0x000fe20000000800 */
[--C-:B------:R-:W-:Y:S01]  /*124f0*/  FFMA.FTZ R99, R95, UR4, -R76.reuse ;  /* 0x000000045f637c23 */ /* 0x100fe2000801084c */
[C---:B------:R-:W-:Y:S08]  /*12500*/  FMUL.FTZ R35, R52.reuse, R55 ;  /* 0x0000003734237220 */ /* 0x040ff00000410000 */
        /* <DEDUP_REMOVED lines=12> */
[----:B------:R-:W-:Y:S01]  /*125d0*/  FMUL.FTZ R51, R52, R51 ;  /* 0x0000003334337220 */ /* 0x000fe20000410000 */
[----:B------:R-:W-:Y:S01]  /*125e0*/  FFMA.FTZ R70, R114, UR4, -R153 ;  /* 0x0000000472467c23 */ /* 0x000fe20008010899 */
[----:B------:R-:W-:Y:S01]  /*125f0*/  FFMA.FTZ R143, R52, R143, R53 ;  /* 0x0000008f348f7223 */ /* 0x000fe20000010035 */
[----:B------:R-:W-:Y:S01]  /*12600*/  FFMA.FTZ R98, R109, UR4, -R153 ;  /* 0x000000046d627c23 */ /* 0x000fe20008010899 */
[--C-:B------:R-:W-:Y:S01]  /*12610*/  FFMA.FTZ R109, R101, UR4, -R76.reuse ;  /* 0x00000004656d7c23 */ /* 0x100fe2000801084c */
[C---:B------:R-:W-:Y:S04]  /*12620*/  HMMA.16816.F32.BF16 R20, R80.reuse, R64, R20 ;  /* 0x000000405014723c */ /* 0x040fe80000041814 */
[----:B------:R1:W-:Y:S01]  /*12630*/  MUFU.EX2 R101, R108 ;  /* 0x0000006c00657308 */ /* 0x0003e20000000800 */
[--C-:B------:R-:W-:Y:S01]  /*12640*/  FFMA.FTZ R64, R149, UR4, -R76.reuse ;  /* 0x0000000495407c23 */ /* 0x100fe2000801084c */
[--C-:B------:R-:W-:Y:S08]  /*12650*/  FFMA.FTZ R65, R115, UR4, -R76.reuse ;  /* 0x0000000473417c23 */ /* 0x100ff0000801084c */
[----:B------:R-:W-:Y:S01]  /*12660*/  MUFU.EX2 R70, R70 ;  /* 0x0000004600467308 */ /* 0x000fe20000000800 */
[----:B------:R-:W-:Y:S01]  /*12670*/  FADD.FTZ R145, R144, R145 ;  /* 0x0000009190917221 */ /* 0x000fe20000010000 */
[----:B------:R-:W-:Y:S01]  /*12680*/  FFMA.FTZ R97, R110, UR4, -R153 ;  /* 0x000000046e617c23 */ /* 0x000fe20008010899 */
[C---:B------:R-:W-:Y:S07]  /*12690*/  HMMA.16816.F32.BF16 R24, R80.reuse, R66, R24 ;  /* 0x000000425018723c */ /* 0x040fee0000041818 */
[----:B------:R-:W3:Y:S01]  /*126a0*/  MUFU.EX2 R64, R64 ;  /* 0x0000004000407308 */ /* 0x000ee20000000800 */
[----:B------:R-:W-:Y:S01]  /*126b0*/  FADD.FTZ R88, R88, R145 ;  /* 0x0000009158587221 */ /* 0x000fe20000010000 */
[--C-:B------:R-:W-:Y:S08]  /*126c0*/  FFMA.FTZ R67, R112, UR4, -R153.reuse ;  /* 0x0000000470437c23 */ /* 0x100ff00008010899 */
[----:B------:R-:W-:Y:S01]  /*126d0*/  MUFU.EX2 R109, R109 ;  /* 0x0000006d006d7308 */ /* 0x000fe20000000800 */
[--C-:B------:R-:W-:Y:S01]  /*126e0*/  FFMA.FTZ R66, R147, UR4, -R153.reuse ;  /* 0x0000000493427c23 */ /* 0x100fe20008010899 */
[----:B-1----:R-:W-:Y:S01]  /*126f0*/  FFMA.FTZ R108, R92, UR4, -R76 ;  /* 0x000000045c6c7c23 */ /* 0x002fe2000801084c */
[C---:B--2---:R-:W-:Y:S07]  /*12700*/  HMMA.16816.F32.BF16 R28, R80.reuse, R56, R28 ;  /* 0x00000038501c723c */ /* 0x044fee000004181c */
[----:B------:R-:W-:Y:S01]  /*12710*/  MUFU.EX2 R98, R98 ;  /* 0x0000006200627308 */ /* 0x000fe20000000800 */
[----:B------:R-:W-:Y:S01]  /*12720*/  FADD.FTZ R69, R69, R88 ;  /* 0x0000005845457221 */ /* 0x000fe20000010000 */
[--C-:B------:R-:W-:Y:S08]  /*12730*/  FFMA.FTZ R104, R104, UR4, -R153.reuse ;  /* 0x0000000468687c23 */ /* 0x100ff00008010899 */
[----:B------:R-:W1:Y:S01]  /*12740*/  MUFU.EX2 R67, R67 ;  /* 0x0000004300437308 */ /* 0x000e620000000800 */
[--C-:B------:R-:W-:Y:S01]  /*12750*/  FFMA.FTZ R103, R103, UR4, -R153.reuse ;  /* 0x0000000467677c23 */ /* 0x100fe20008010899 */
[----:B---3--:R-:W-:Y:S01]  /*12760*/  F2FP.BF16.F32.PACK_AB R53, R64, R71 ;  /* 0x000000474035723e */ /* 0x008fe200000010ff */
[C---:B------:R-:W-:Y:S01]  /*12770*/  HMMA.16816.F32.BF16 R32, R80.reuse, R58, R32 ;  /* 0x0000003a5020723c */ /* 0x040fe20000041820 */
[----:B------:R-:W2:Y:S06]  /*12780*/  LDSM.16.MT88.4 R56, [R117+0x8000] ;  /* 0x008000007538783b */ /* 0x000eac0000004200 */
[----:B------:R-:W-:Y:S01]  /*12790*/  MUFU.EX2 R94, R94 ;  /* 0x0000005e005e7308 */ /* 0x000fe20000000800 */
[----:B------:R-:W-:Y:S01]  /*127a0*/  FFMA.FTZ R153, R102, UR4, -R153 ;  /* 0x0000000466997c23 */ /* 0x000fe20008010899 */
[----:B------:R-:W-:Y:S08]  /*127b0*/  ISETP.NE.AND P0, PT, R141, RZ, PT ;  /* 0x000000ff8d00720c */ /* 0x000ff00003f05270 */
[----:B------:R3:W-:Y:S10]  /*127c0*/  MUFU.EX2 R102, R111 ;  /* 0x0000006f00667308 */ /* 0x0007f40000000800 */
[----:B------:R-:W-:Y:S01]  /*127d0*/  MUFU.EX2 R66, R66 ;  /* 0x0000004200427308 */ /* 0x000fe20000000800 */
[----:B-1----:R-:W-:Y:S09]  /*127e0*/  F2FP.BF16.F32.PACK_AB R52, R67, R70 ;  /* 0x000000464334723e */ /* 0x002ff200000010ff */
[----:B------:R-:W1:Y:S10]  /*127f0*/  MUFU.EX2 R97, R97 ;  /* 0x0000006100617308 */ /* 0x000e740000000800 */
[----:B------:R-:W-:Y:S01]  /*12800*/  MUFU.EX2 R65, R65 ;  /* 0x0000004100417308 */ /* 0x000fe20000000800 */
[--C-:B---3--:R-:W-:Y:S01]  /*12810*/  FFMA.FTZ R111, R93, UR4, -R76.reuse ;  /* 0x000000045d6f7c23 */ /* 0x108fe2000801084c */
[----:B------:R-:W-:Y:S08]  /*12820*/  FFMA.FTZ R93, R91, UR4, -R76 ;  /* 0x000000045b5d7c23 */ /* 0x000ff0000801084c */
[----:B------:R-:W3:Y:S10]  /*12830*/  MUFU.EX2 R96, R96 ;  /* 0x0000006000607308 */ /* 0x000ef40000000800 */
[----:B------:R-:W4:Y:S01]  /*12840*/  MUFU.EX2 R104, R104 ;  /* 0x0000006800687308 */ /* 0x000f220000000800 */
[----:B-1----:R-:W-:Y:S09]  /*12850*/  F2FP.BF16.F32.PACK_AB R54, R97, R66 ;  /* 0x000000426136723e */ /* 0x002ff200000010ff */
[----:B------:R-:W-:Y:S10]  /*12860*/  MUFU.EX2 R111, R111 ;  /* 0x0000006f006f7308 */ /* 0x000ff40000000800 */
[----:B------:R-:W1:Y:S01]  /*12870*/  MUFU.EX2 R108, R108 ;  /* 0x0000006c006c7308 */ /* 0x000e620000000800 */
[----:B---3--:R-:W-:Y:S09]  /*12880*/  F2FP.BF16.F32.PACK_AB R55, R96, R65 ;  /* 0x000000416037723e */ /* 0x008ff200000010ff */
[----:B------:R-:W-:Y:S01]  /*12890*/  MUFU.EX2 R103, R103 ;  /* 0x0000006700677308 */ /* 0x000fe20000000800 */
[----:B----4-:R-:W-:Y:S01]  /*128a0*/  F2FP.BF16.F32.PACK_AB R88, R104, R107 ;  /* 0x0000006b6858723e */ /* 0x010fe200000010ff */
[C---:B--2---:R-:W-:Y:S08]  /*128b0*/  HMMA.16816.F32.BF16 R36, R80.reuse, R56, R36 ;  /* 0x000000385024723c */ /* 0x044ff00000041824 */
[----:B------:R-:W2:Y:S10]  /*128c0*/  MUFU.EX2 R92, R153 ;  /* 0x00000099005c7308 */ /* 0x000eb40000000800 */
[----:B------:R-:W-:Y:S01]  /*128d0*/  MUFU.EX2 R93, R93 ;  /* 0x0000005d005d7308 */ /* 0x000fe20000000800 */
[----:B-1----:R-:W-:Y:S01]  /*128e0*/  F2FP.BF16.F32.PACK_AB R89, R108, R111 ;  /* 0x0000006f6c59723e */ /* 0x002fe200000010ff */
[C---:B------:R-:W-:Y:S01]  /*128f0*/  HMMA.16816.F32.BF16 R40, R80.reuse, R58, R40 ;  /* 0x0000003a5028723c */ /* 0x040fe20000041828 */
[----:B------:R-:W1:Y:S07]  /*12900*/  LDSM.16.MT88.4 R56, [R105+0x8000] ;  /* 0x008000006938783b */ /* 0x000e6e0000004200 */
[----:B------:R2:W3:Y:S02]  /*12910*/  MUFU.EX2 R106, R90 ;  /* 0x0000005a006a7308 */ /* 0x0004e40000000800 */
[----:B--2---:R-:W-:Y:S02]  /*12920*/  F2FP.BF16.F32.PACK_AB R90, R92, R103 ;  /* 0x000000675c5a723e */ /* 0x004fe400000010ff */
[----:B---3--:R-:W-:Y:S01]  /*12930*/  F2FP.BF16.F32.PACK_AB R91, R106, R93 ;  /* 0x0000005d6a5b723e */ /* 0x008fe200000010ff */
[C---:B-1----:R-:W-:Y:S08]  /*12940*/  HMMA.16816.F32.BF16 R44, R80.reuse, R56, R44 ;  /* 0x00000038502c723c */ /* 0x042ff0000004182c */
[----:B------:R-:W-:Y:S01]  /*12950*/  HMMA.16816.F32.BF16 R48, R80, R58, R48 ;  /* 0x0000003a5030723c */ /* 0x000fe20000041830 */
        /* <DEDUP_REMOVED lines=20> */
[----:B------:R-:W-:Y:S02]  /*12aa0*/  F2FP.BF16.F32.PACK_AB R53, R100, R109 ;  /* 0x0000006d6435723e */ /* 0x000fe400000010ff */
[----:B------:R-:W-:Y:S01]  /*12ab0*/  F2FP.BF16.F32.PACK_AB R54, R95, R98 ;  /* 0x000000625f36723e */ /* 0x000fe200000010ff */
[----:B------:R-:W-:Y:S01]  /*12ac0*/  FADD.FTZ R73, R77, R52 ;  /* 0x000000344d497221 */ /* 0x000fe20000010000 */
[----:B------:R-:W-:Y:S01]  /*12ad0*/  F2FP.BF16.F32.PACK_AB R52, R101, R102 ;  /* 0x000000666534723e */ /* 0x000fe200000010ff */
[----:B------:R-:W2:Y:S01]  /*12ae0*/  LDSM.16.MT88.4 R60, [R105+0x6800] ;  /* 0x00680000693c783b */ /* 0x000ea20000004200 */
[----:B------:R-:W-:Y:S01]  /*12af0*/  F2FP.BF16.F32.PACK_AB R55, R94, R99 ;  /* 0x000000635e37723e */ /* 0x000fe200000010ff */
[----:B------:R-:W-:Y:S06]  /*12b00*/  FADD.FTZ R68, R68, R73 ;  /* 0x0000004944447221 */ /* 0x000fec0000010000 */
[----:B------:R-:W-:Y:S01]  /*12b10*/  LDSM.16.MT88.4 R76, [R117+0x6c00] ;  /* 0x006c0000754c783b */ /* 0x000fe20000004200 */
        /* <DEDUP_REMOVED lines=25> */
[----:B------:R-:W-:Y:S01]  /*12cb0*/  HMMA.16816.F32.BF16 R48, R52, R62, R48 ;  /* 0x0000003e3430723c */ /* 0x000fe20000041830 */
[----:B------:R-:W2:Y:S02]  /*12cc0*/  LDSM.16.MT88.4 R60, [R117+0x7c00] ;  /* 0x007c0000753c783b */ /* 0x000ea40000004200 */
[----:B------:R-:W-:Y:S01]  /*12cd0*/  FADD.FTZ R109, R109, R96 ;  /* 0x000000606d6d7221 */ /* 0x000fe20000010000 */
[----:B------:R-:W-:Y:S03]  /*12ce0*/  FADD.FTZ R101, R101, R102 ;  /* 0x0000006665657221 */ /* 0x000fe60000010000 */
[----:B------:R-:W-:Y:S01]  /*12cf0*/  FADD.FTZ R100, R100, R109 ;  /* 0x0000006d64647221 */ /* 0x000fe20000010000 */
[C---:B------:R-:W-:Y:S01]  /*12d00*/  HMMA.16816.F32.BF16 R80, R88.reuse, R76, R4 ;  /* 0x0000004c5850723c */ /* 0x040fe20000041804 */
[----:B------:R-:W3:Y:S04]  /*12d10*/  LDSM.16.MT88.4 R52, [R105+0x7c00] ;  /* 0x007c00006934783b */ /* 0x000ee80000004200 */
[----:B------:R-:W-:Y:S03]  /*12d20*/  FADD.FTZ R99, R99, R100 ;  /* 0x0000006463637221 */ /* 0x000fe60000010000 */
[C---:B------:R-:W-:Y:S01]  /*12d30*/  HMMA.16816.F32.BF16 R76, R88.reuse, R78, R8 ;  /* 0x0000004e584c723c */ /* 0x040fe20000041808 */
[----:B------:R-:W4:Y:S02]  /*12d40*/  LDSM.16.MT88.4 R4, [R117+0x8c00] ;  /* 0x008c00007504783b */ /* 0x000f240000004200 */
[----:B------:R-:W-:Y:S04]  /*12d50*/  FADD.FTZ R94, R94, R99 ;  /* 0x000000635e5e7221 */ /* 0x000fe80000010000 */
[----:B------:R-:W-:Y:S01]  /*12d60*/  FADD.FTZ R111, R111, R94 ;  /* 0x0000005e6f6f7221 */ /* 0x000fe20000010000 */
[C---:B-1----:R-:W-:Y:S01]  /*12d70*/  HMMA.16816.F32.BF16 R72, R88.reuse, R68, R12 ;  /* 0x000000445848723c */ /* 0x042fe2000004180c */
[----:B------:R-:W1:Y:S02]  /*12d80*/  LDSM.16.MT88.4 R8, [R105+0x8c00] ;  /* 0x008c00006908783b */ /* 0x000e640000004200 */
[----:B------:R-:W-:Y:S04]  /*12d90*/  FADD.FTZ R108, R108, R111 ;  /* 0x0000006f6c6c7221 */ /* 0x000fe80000010000 */
[----:B------:R-:W-:Y:S01]  /*12da0*/  FADD.FTZ R93, R93, R108 ;  /* 0x0000006c5d5d7221 */ /* 0x000fe20000010000 */
[C---:B------:R-:W-:Y:S03]  /*12db0*/  HMMA.16816.F32.BF16 R68, R88.reuse, R70, R16 ;  /* 0x000000465844723c */ /* 0x040fe60000041810 */
[----:B------:R-:W-:Y:S05]  /*12dc0*/  FADD.FTZ R143, R106, R93 ;  /* 0x0000005d6a8f7221 */ /* 0x000fea0000010000 */
        /* <DEDUP_REMOVED lines=13> */
[----:B------:R-:W-:Y:S03]  /*12ea0*/  HMMA.16816.F32.BF16 R48, R88, R10, R48 ;  /* 0x0000000a5830723c */ /* 0x000fe60000041830 */
[----:B------:R-:W-:Y:S02]  /*12eb0*/  MOV R89, R2 ;  /* 0x0000000200597202 */ /* 0x000fe40000000f00 */
[----:B------:R-:W-:Y:S03]  /*12ec0*/  MOV R88, R3 ;  /* 0x0000000300587202 */ /* 0x000fe60000000f00 */
[----:B------:R-:W-:Y:S01]  /*12ed0*/  @!UPT UIADD3 URZ, UPT, UPT, URZ, URZ, URZ ;  /* 0x000000fffffff290 */ /* 0x000fe2000fffe0ff */
[----:B------:R-:W-:Y:S11]  /*12ee0*/  @P0 BRA `(.L_x_4822) ;  /* 0xffffffd000f40947 */ /* 0x000ff6000383ffff */
.L_x_4818:
[----:B------:R-:W1:Y:S01]  /*12ef0*/  SHFL.BFLY PT, R12, R145, 0x2, 0x1f ;  /* 0x0c401f00910c7f89 */ /* 0x000e6200000e0000 */
[----:B------:R-:W2:Y:S01]  /*12f00*/  S2UR UR4, SR_CgaCtaId ;  /* 0x00000000000479c3 */ /* 0x000ea20000008800 */
[----:B------:R-:W-:Y:S01]  /*12f10*/  UMOV UR5, 0x400 ;  /* 0x0000040000057882 */ /* 0x000fe20000000000 */
[----:B------:R-:W-:Y:S01]  /*12f20*/  ISETP.NE.AND P1, PT, R128, -0x1, PT ;  /* 0xffffffff8000780c */ /* 0x000fe20003f25270 */
[----:B------:R-:W3:Y:S01]  /*12f30*/  SHFL.BFLY PT, R0, R143, 0x2, 0x1f ;  /* 0x0c401f008f007f89 */ /* 0x000ee200000e0000 */
[----:B------:R-:W4:Y:S01]  /*12f40*/  LDCU.64 UR8, c[0x0][0x408] ;  /* 0x00008100ff0877ac */ /* 0x000f220008000a00 */
[----:B------:R-:W-:Y:S01]  /*12f50*/  BSSY.RECONVERGENT B0, `(.L_x_4823) ;  /* 0x00000ad000007945 */ /* 0x000fe20003800200 */
[----:B------:R-:W5:Y:S09]  /*12f60*/  S2R R5, SR_TID.X ;  /* 0x0000000000057919 */ /* 0x000f720000002100 */
[----:B------:R-:W4:Y:S01]  /*12f70*/  @P1 LDC.64 R14, c[0x0][0x408] ;  /* 0x00010200ff0e1b82 */ /* 0x000f220000000a00 */
[----:B-1----:R-:W-:Y:S01]  /*12f80*/  FADD.FTZ R12, R12, R145 ;  /* 0x000000910c0c7221 */ /* 0x002fe20000010000 */
[----:B--2---:R-:W-:Y:S01]  /*12f90*/  ULEA UR4, UR4, UR5, 0x18 ;  /* 0x0000000504047291 */ /* 0x004fe2000f8ec0ff */
[----:B---3--:R-:W-:-:S03]  /*12fa0*/  FADD.FTZ R13, R0, R143 ;  /* 0x0000008f000d7221 */ /* 0x008fc60000010000 */
[----:B------:R-:W1:Y:S04]  /*12fb0*/  SHFL.BFLY PT, R7, R12, 0x1, 0x1f ;  /* 0x0c201f000c077f89 */ /* 0x000e6800000e0000 */
[----:B------:R-:W2:Y:S01]  /*12fc0*/  SHFL.BFLY PT, R6, R13, 0x1, 0x1f ;  /* 0x0c201f000d067f89 */ /* 0x000ea200000e0000 */
[C---:B-----5:R-:W-:Y:S02]  /*12fd0*/  SHF.L.U32 R4, R5.reuse, 0x3, RZ ;  /* 0x0000000305047819 */ /* 0x060fe400000006ff */
[----:B------:R-:W-:Y:S02]  /*12fe0*/  LOP3.LUT R0, R5, 0x3, RZ, 0xc0, !PT ;  /* 0x0000000305007812 */ /* 0x000fe400078ec0ff */
[C---:B------:R-:W-:Y:S02]  /*12ff0*/  LOP3.LUT R10, R4.reuse, 0xc0, RZ, 0xc0, !PT ;  /* 0x000000c0040a7812 */ /* 0x040fe400078ec0ff */
[----:B------:R-:W-:-:S02]  /*13000*/  LOP3.LUT R4, R4, 0x20, RZ, 0xc0, !PT ;  /* 0x0000002004047812 */ /* 0x000fc400078ec0ff */
[----:B------:R-:W-:Y:S01]  /*13010*/  ISETP.NE.AND P2, PT, R0, RZ, PT ;  /* 0x000000ff0000720c */ /* 0x000fe20003f45270 */
[----:B-1----:R-:W-:Y:S01]  /*13020*/  FADD.FTZ R8, R12, R7 ;  /* 0x000000070c087221 */ /* 0x002fe20000010000 */
[----:B------:R-:W-:Y:S01]  /*13030*/  SHF.L.U32 R7, R5, 0x4, RZ ;  /* 0x0000000405077819 */ /* 0x000fe200000006ff */
[----:B--2---:R-:W-:Y:S02]  /*13040*/  FADD.FTZ R6, R13, R6 ;  /* 0x000000060d067221 */ /* 0x004fe40000010000 */
[----:B------:R-:W1:Y:S01]  /*13050*/  MUFU.RCP R11, R8 ;  /* 0x00000008000b7308 */ /* 0x000e620000001000 */
[----:B------:R-:W-:Y:S02]  /*13060*/  LOP3.LUT R7, R7, 0x3e00, RZ, 0xc0, !PT ;  /* 0x00003e0007077812 */ /* 0x000fe400078ec0ff */
[----:B------:R-:W-:Y:S02]  /*13070*/  FSETP.NE.FTZ.AND P5, PT, R8, RZ, PT ;  /* 0x000000ff0800720b */ /* 0x000fe40003fb5000 */
[----:B------:R-:W-:-:S02]  /*13080*/  LOP3.LUT R13, R10, 0x18, R5, 0xf8, !PT ;  /* 0x000000180a0d7812 */ /* 0x000fc400078ef805 */
[----:B------:R-:W-:Y:S01]  /*13090*/  LEA R7, R0, R7, 0x1 ;  /* 0x0000000700077211 */ /* 0x000fe200078e08ff */
[----:B------:R-:W2:Y:S01]  /*130a0*/  MUFU.RCP R9, R6 ;  /* 0x0000000600097308 */ /* 0x000ea20000001000 */
[----:B------:R-:W-:Y:S01]  /*130b0*/  FSETP.NE.FTZ.AND P4, PT, R6, RZ, PT ;  /* 0x000000ff0600720b */ /* 0x000fe20003f95000 */
[----:B------:R-:W3:Y:S01]  /*130c0*/  LDC.U8 R10, c[0x0][0x548] ;  /* 0x00015200ff0a7b82 */ /* 0x000ee20000000000 */
[----:B------:R-:W-:Y:S02]  /*130d0*/  IADD3 R4, PT, PT, R13, R7, R4 ;  /* 0x000000070d047210 */ /* 0x000fe40007ffe004 */
[----:B------:R-:W-:Y:S02]  /*130e0*/  SHF.L.U32 R7, R5, 0x2, RZ ;  /* 0x0000000205077819 */ /* 0x000fe400000006ff */
[----:B------:R-:W-:Y:S01]  /*130f0*/  LEA R13, R4, UR4, 0x1 ;  /* 0x00000004040d7c11 */ /* 0x000fe2000f8e08ff */
[----:B------:R-:W5:Y:S01]  /*13100*/  @P5 MUFU.LG2 R8, R8 ;  /* 0x0000000800085308 */ /* 0x000f620000000c00 */
[----:B------:R-:W-:Y:S01]  /*13110*/  LOP3.LUT R12, R7, 0x20, RZ, 0xc0, !PT ;  /* 0x00000020070c7812 */ /* 0x000fe200078ec0ff */
[----:B------:R-:W4:Y:S01]  /*13120*/  @P5 LDC R16, c[0x0][0x458] ;  /* 0x00011600ff105b82 */ /* 0x000f220000000800 */
[----:B-1----:R-:W-:-:S02]  /*13130*/  FSEL R11, R11, 1, P5 ;  /* 0x3f8000000b0b7808 */ /* 0x002fc40002800000 */
        /* <DEDUP_REMOVED lines=68> */
[----:B------:R-:W1:Y:S01]  /*13580*/  LDC R12, c[0x0][0x434] ;  /* 0x00010d00ff0c7b82 */ /* 0x000e620000000800 */
[----:B------:R-:W-:Y:S01]  /*13590*/  F2FP.BF16.F32.PACK_AB R58, R59, R58 ;  /* 0x0000003a3b3a723e */ /* 0x000fe200000010ff */
[----:B------:R-:W-:Y:S01]  /*135a0*/  STS [R7+0x10], R76 ;  /* 0x0000104c07007388 */ /* 0x000fe20000000800 */
[----:B------:R-:W-:Y:S01]  /*135b0*/  F2FP.BF16.F32.PACK_AB R52, R53, R52 ;  /* 0x000000343534723e */ /* 0x000fe200000010ff */
[----:B------:R-:W2:Y:S01]  /*135c0*/  @P4 MUFU.LG2 R6, R6 ;  /* 0x0000000600064308 */ /* 0x000ea20000000c00 */
        /* <DEDUP_REMOVED lines=15> */
[----:B---3--:R-:W-:-:S02]  /*136c0*/  ISETP.NE.AND P3, PT, R10, RZ, PT ;  /* 0x000000ff0a00720c */ /* 0x008fc40003f65270 */
[----:B------:R-:W3:Y:S01]  /*136d0*/  @!P1 LDC.64 R10, c[0x0][0x400] ;  /* 0x00010000ff0a9b82 */ /* 0x000ee20000000a00 */
[----:B------:R-:W-:Y:S01]  /*136e0*/  STS [R13+0x1000], R64 ;  /* 0x001000400d007388 */ /* 0x000fe20000000800 */
[----:B------:R-:W-:Y:S02]  /*136f0*/  ISETP.NE.OR P0, PT, R128, -0x1, !P3 ;  /* 0xffffffff8000780c */ /* 0x000fe40005f05670 */
[----:B------:R-:W-:Y:S01]  /*13700*/  MOV R0, 0x7f800000 ;  /* 0x7f80000000007802 */ /* 0x000fe20000000f00 */
[----:B------:R-:W-:Y:S01]  /*13710*/  STS [R13+0x1200], R66 ;  /* 0x001200420d007388 */ /* 0x000fe20000000800 */
[----:B----4-:R-:W-:-:S03]  /*13720*/  @P5 FFMA.FTZ R0, R3, R16, R8 ;  /* 0x0000001003005223 */ /* 0x010fc60000010008 */
[----:B------:R-:W-:Y:S02]  /*13730*/  STS [R7+0x1010], R60 ;  /* 0x0010103c07007388 */ /* 0x000fe40000000800 */
[----:B------:R-:W4:Y:S02]  /*13740*/  @!P3 LDC R4, c[0x0][0x3e0] ;  /* 0x0000f800ff04bb82 */ /* 0x000f240000000800 */
[----:B------:R-:W-:Y:S04]  /*13750*/  STS [R7+0x1210], R62 ;  /* 0x0012103e07007388 */ /* 0x000fe80000000800 */
[----:B------:R-:W-:Y:S04]  /*13760*/  STS [R17+0x1020], R56 ;  /* 0x0010203811007388 */ /* 0x000fe80000000800 */
[----:B------:R-:W-:Y:S01]  /*13770*/  STS [R17+0x1220], R58 ;  /* 0x0012203a11007388 */ /* 0x000fe20000000800 */
[----:B---3--:R-:W-:-:S03]  /*13780*/  @!P1 IMAD.WIDE.U32 R24, R129, R10, RZ ;  /* 0x0000000a81189225 */ /* 0x008fc600078e00ff */
[----:B------:R-:W-:Y:S01]  /*13790*/  STS [R19+0x1030], R52 ;  /* 0x0010303413007388 */ /* 0x000fe20000000800 */
[----:B------:R-:W-:-:S03]  /*137a0*/  @!P1 IMAD R11, R129, R11, R25 ;  /* 0x0000000b810b9224 */ /* 0x000fc600078e0219 */
        /* <DEDUP_REMOVED lines=9> */
[----:B---3--:R-:W3:Y:S08]  /*13840*/  @P3 LDC R13, c[0x0][0x454] ;  /* 0x00011500ff0d3b82 */ /* 0x008ef00000000800 */
[----:B------:R-:W-:Y:S08]  /*13850*/  BAR.SYNC.DEFER_BLOCKING 0x0 ;  /* 0x0000000000007b1d */ /* 0x000ff00000010000 */
[----:B-----5:R-:W5:Y:S01]  /*13860*/  @P4 LDC R7, c[0x0][0x458] ;  /* 0x00011600ff074b82 */ /* 0x020f620000000800 */
[C---:B--2---:R-:W-:Y:S01]  /*13870*/  @P1 IMAD.WIDE.U32 R18, R128.reuse, R14, RZ ;  /* 0x0000000e80121225 */ /* 0x044fe200078e00ff */
[----:B------:R2:W2:Y:S03]  /*13880*/  LDS.128 R20, [R137+0x800] ;  /* 0x0008000089147984 */ /* 0x0004a60000000c00 */
[----:B------:R-:W-:-:S02]  /*13890*/  @P1 IMAD R11, R128, R15, R19 ;  /* 0x0000000f800b1224 */ /* 0x000fc400078e0213 */
[----:B------:R-:W-:Y:S01]  /*138a0*/  @P4 FMUL.FTZ R15, R6, 0.69314718246459960938 ;  /* 0x3f317218060f4820 */ /* 0x000fe20000410000 */
[C---:B----4-:R-:W-:Y:S01]  /*138b0*/  @!P3 IMAD R9, R129.reuse, R4, R134 ;  /* 0x000000048109b224 */ /* 0x050fe200078e0286 */
[----:B------:R-:W-:Y:S01]  /*138c0*/  MOV R4, 0x7f800000 ;  /* 0x7f80000000047802 */ /* 0x000fe20000000f00 */
[-C--:B-1----:R-:W-:Y:S02]  /*138d0*/  @!P0 IMAD R128, R129, R12.reuse, RZ ;  /* 0x0000000c81808224 */ /* 0x082fe400078e02ff */
[----:B-----5:R-:W-:Y:S01]  /*138e0*/  @P4 FFMA.FTZ R4, R2, R7, R15 ;  /* 0x0000000702044223 */ /* 0x020fe2000001000f */
[----:B------:R-:W-:Y:S01]  /*138f0*/  @!P3 IMAD R9, R9, R12, RZ ;  /* 0x0000000c0909b224 */ /* 0x000fe200078e02ff */
[----:B------:R-:W-:Y:S01]  /*13900*/  SHF.R.U32.HI R2, RZ, 0x2, R5 ;  /* 0x00000002ff027819 */ /* 0x000fe20000011605 */
[----:B---3--:R-:W-:Y:S01]  /*13910*/  @P3 IMAD R9, R134, R13, R128 ;  /* 0x0000000d86093224 */ /* 0x008fe200078e0280 */
[----:B--2---:R-:W-:Y:S06]  /*13920*/  @P2 BRA `(.L_x_4824) ;  /* 0x00000000003c2947 */ /* 0x004fec0003800000 */
        /* <DEDUP_REMOVED lines=15> */
.L_x_4824:
[----:B------:R-:W-:Y:S05]  /*13a20*/  BSYNC.RECONVERGENT B0 ;  /* 0x0000000000007941 */ /* 0x000fea0003800200 */
.L_x_4823:
[----:B-1----:R-:W-:Y:S01]  /*13a30*/  MOV R4, R86 ;  /* 0x0000005600047202 */ /* 0x002fe20000000f00 */
[----:B------:R-:W-:Y:S01]  /*13a40*/  @P1 IMAD.MOV.U32 R24, RZ, RZ, R18 ;  /* 0x000000ffff181224 */ /* 0x000fe200078e0012 */
[----:B------:R-:W-:Y:S01]  /*13a50*/  MOV R5, RZ ;  /* 0x000000ff00057202 */ /* 0x000fe20000000f00 */
[----:B------:R1:W2:Y:S01]  /*13a60*/  LDS.128 R12, [R137] ;  /* 0x00000000890c7984 */ /* 0x0002a20000000c00 */
[----:B------:R-:W3:Y:S01]  /*13a70*/  LDCU.64 UR4, c[0x0][0x410] ;  /* 0x00008200ff0477ac */ /* 0x000ee20008000a00 */
[C---:B------:R-:W-:Y:S01]  /*13a80*/  IADD3 R131, PT, PT, -R130.reuse, R131, RZ ;  /* 0x0000008382837210 */ /* 0x040fe20007ffe1ff */
[----:B------:R-:W-:Y:S01]  /*13a90*/  BSSY.RECONVERGENT B0, `(.L_x_4825) ;  /* 0x0000019000007945 */ /* 0x000fe20003800200 */
[----:B------:R-:W-:Y:S02]  /*13aa0*/  IMAD.WIDE.U32 R4, R130, UR8, R4 ;  /* 0x0000000882047c25 */ /* 0x000fe4000f8e0004 */
[----:B------:R-:W-:Y:S02]  /*13ab0*/  ISETP.GE.AND P4, PT, R136, R131, PT ;  /* 0x000000838800720c */ /* 0x000fe40003f86270 */
[----:B------:R-:W-:Y:S01]  /*13ac0*/  IMAD R0, R130, UR9, R5 ;  /* 0x0000000982007c24 */ /* 0x000fe2000f8e0205 */
[----:B------:R-:W-:-:S02]  /*13ad0*/  IADD3 R16, P0, PT, R24, R4, RZ ;  /* 0x0000000418107210 */ /* 0x000fc40007f1e0ff */
[----:B------:R1:W4:Y:S03]  /*13ae0*/  LDS.128 R4, [R137+0x2000] ;  /* 0x0020000089047984 */ /* 0x0003260000000c00 */
[----:B------:R-:W-:Y:S01]  /*13af0*/  IMAD.X R17, R11, 0x1, R0, P0 ;  /* 0x000000010b117824 */ /* 0x000fe200000e0600 */
[----:B------:R-:W-:Y:S01]  /*13b00*/  ISETP.GE.AND P0, PT, R2, R131, PT ;  /* 0x000000830200720c */ /* 0x000fe20003f06270 */
[----:B------:R1:W1:Y:S01]  /*13b10*/  LDS.128 R8, [R137+0x1000] ;  /* 0x0010000089087984 */ /* 0x0002620000000c00 */
[----:B---3--:R-:W-:-:S04]  /*13b20*/  IMAD.WIDE.U32 R16, R134, UR4, R16 ;  /* 0x0000000486107c25 */ /* 0x008fc8000f8e0010 */
[----:B------:R-:W-:-:S07]  /*13b30*/  IMAD R135, R134, UR5, R17 ;  /* 0x0000000586877c24 */ /* 0x000fce000f8e0211 */
[----:B------:R-:W-:Y:S05]  /*13b40*/  @P0 BRA `(.L_x_4826) ;  /* 0x0000000000340947 */ /* 0x000fea0003800000 */
[----:B------:R-:W3:Y:S01]  /*13b50*/  LDCU UR10, c[0x0][0x440] ;  /* 0x00008800ff0a77ac */ /* 0x000ee20008000800 */
[----:B------:R-:W-:Y:S01]  /*13b60*/  IMAD.MOV.U32 R134, RZ, RZ, R16 ;  /* 0x000000ffff867224 */ /* 0x000fe200078e0010 */
[----:B------:R-:W5:Y:S03]  /*13b70*/  LDCU.64 UR4, c[0x0][0x3f0] ;  /* 0x00007e00ff0477ac */ /* 0x000f660008000a00 */
[----:B------:R-:W-:-:S04]  /*13b80*/  IMAD.WIDE.U32 R24, R2, UR8, R134 ;  /* 0x0000000802187c25 */ /* 0x000fc8000f8e0086 */
[----:B------:R-:W-:Y:S01]  /*13b90*/  IMAD R0, R2, UR9, R25 ;  /* 0x0000000902007c24 */ /* 0x000fe2000f8e0219 */
[----:B---3--:R-:W-:Y:S02]  /*13ba0*/  ISETP.GE.AND P2, PT, R86, UR10, PT ;  /* 0x0000000a56007c0c */ /* 0x008fe4000bf46270 */
[----:B------:R-:W-:Y:S02]  /*13bb0*/  ISETP.GE.AND P1, PT, R85, UR10, PT ;  /* 0x0000000a55007c0c */ /* 0x000fe4000bf26270 */
[----:B------:R-:W-:Y:S02]  /*13bc0*/  ISETP.GE.AND P0, PT, R84, UR10, PT ;  /* 0x0000000a54007c0c */ /* 0x000fe4000bf06270 */
[----:B-----5:R-:W-:-:S04]  /*13bd0*/  LEA R18, P3, R24, UR4, 0x1 ;  /* 0x0000000418127c11 */ /* 0x020fc8000f8608ff */
[----:B------:R-:W-:-:S05]  /*13be0*/  LEA.HI.X R19, R24, UR5, R0, 0x1, P3 ;  /* 0x0000000518137c11 */ /* 0x000fca00098f0c00 */
[----:B--2---:R3:W-:Y:S04]  /*13bf0*/  @!P2 STG.E.128 desc[UR6][R18.64], R12 ;  /* 0x0000000c1200a986 */ /* 0x0047e8000c101d06 */
[----:B-1----:R3:W-:Y:S04]  /*13c00*/  @!P1 STG.E.128 desc[UR6][R18.64+0x40], R8 ;  /* 0x0000400812009986 */ /* 0x0027e8000c101d06 */
[----:B----4-:R3:W-:Y:S02]  /*13c10*/  @!P0 STG.E.128 desc[UR6][R18.64+0x80], R4 ;  /* 0x0000800412008986 */ /* 0x0107e4000c101d06 */
.L_x_4826:
[----:B------:R-:W-:Y:S05]  /*13c20*/  BSYNC.RECONVERGENT B0 ;  /* 0x0000000000007941 */ /* 0x000fea0003800200 */
.L_x_4825:
[----:B---34-:R3:W4:Y:S01]  /*13c30*/  LDS.128 R4, [R137+0x1800] ;  /* 0x0018000089047984 */ /* 0x0187220000000c00 */
[----:B------:R-:W-:Y:S05]  /*13c40*/  @P4 EXIT ;  /* 0x000000000000494d */ /* 0x000fea0003800000 */
[----:B------:R-:W5:Y:S01]  /*13c50*/  LDCU.64 UR4, c[0x0][0x3f0] ;  /* 0x00007e00ff0477ac */ /* 0x000f620008000a00 */
[----:B------:R-:W-:Y:S01]  /*13c60*/  IADD3 R3, P0, PT, R2, 0x20, RZ ;  /* 0x0000002002037810 */ /* 0x000fe20007f1e0ff */
[----:B-1----:R1:W1:Y:S01]  /*13c70*/  LDS.128 R8, [R137+0x2800] ;  /* 0x0028000089087984 */ /* 0x0022620000000c00 */
        /* <DEDUP_REMOVED lines=18> */
.L_x_4827:
        /* <DEDUP_REMOVED lines=14> */
.L_x_5537:


//--------------------- .text._ZN5flash24flash_fwd_splitkv_kernelI23Flash_fwd_kernel_traitsILi96ELi64ELi64ELi4ELb0ELb0EN7cutlass10bfloat16_tE19Flash_kernel_traitsILi96ELi64ELi64ELi4ES3_EELb1ELb0ELb0ELb0ELb1ELb0ELb1ELb0EEEvNS_16Flash_fwd_paramsE --------------------------
	.section	.text._ZN5flash24flash_fwd_splitkv_kernelI23Flash_fwd_kernel_traitsILi96ELi64ELi64ELi4ELb0ELb0EN7cutlass10bfloat16_tE19Flash_kernel_traitsILi96ELi64ELi64ELi4ES3_EELb1ELb0ELb0ELb0ELb1ELb0ELb1ELb0EEEvNS_16Flash_fwd_paramsE,"ax",@progbits
	.align	128
        .global         _ZN5flash24flash_fwd_splitkv_kernelI23Flash_fwd_kernel_traitsILi96ELi64ELi64ELi4ELb0ELb0EN7cutlass10bfloat16_tE19Flash_kernel_traitsILi96ELi64ELi64ELi4ES3_EELb1ELb0ELb0ELb0ELb1ELb0ELb1ELb0EEEvNS_16Flash_fwd_paramsE
        .type           _ZN5flash24flash_fwd_splitkv_kernelI23Flash_fwd_kernel_traitsILi96ELi64ELi64ELi4ELb0ELb0EN7cutlass10bfloat16_tE19Flash_kernel_traitsILi96ELi64ELi64ELi4ES3_EELb1ELb0ELb0ELb0ELb1ELb0ELb1ELb0EEEvNS_16Flash_fwd_paramsE,@function
        .size           _ZN5flash24flash_fwd_splitkv_kernelI23Flash_fwd_kernel_traitsILi96ELi64ELi64ELi4ELb0ELb0EN7cutlass10bfloat16_tE19Flash_kernel_traitsILi96ELi64ELi64ELi4ES3_EELb1ELb0ELb0ELb0ELb1ELb0ELb1ELb0EEEvNS_16Flash_fwd_paramsE,(.L_x_5538 - _ZN5flash24flash_fwd_splitkv_kernelI23Flash_fwd_kernel_traitsILi96ELi64ELi64ELi4ELb0ELb0EN7cutlass10bfloat16_tE19Flash_kernel_traitsILi96ELi64ELi64ELi4ES3_EELb1ELb0ELb0ELb0ELb1ELb0ELb1ELb0EEEvNS_16Flash_fwd_paramsE)
        .other          _ZN5flash24flash_fwd_splitkv_kernelI23Flash_fwd_kernel_traitsILi96ELi64ELi64ELi4ELb0ELb0EN7cutlass10bfloat16_tE19Flash_kernel_traitsILi96ELi64ELi64ELi4ES3_EELb1ELb0ELb0ELb0ELb1ELb0ELb1ELb0EEEvNS_16Flash_fwd_paramsE,@"STO_CUDA_ENTRY STV_DEFAULT"
_ZN5flash24flash_fwd_splitkv_kernelI23Flash_fwd_kernel_traitsILi96ELi64ELi64ELi4ELb0ELb0EN7cutlass10bfloat16_tE19Flash_kernel_traitsILi96ELi64ELi64ELi4ES3_EELb1ELb0ELb0ELb0ELb1ELb0ELb1ELb0EEEvNS_16Flash_fwd_paramsE:
.text._ZN5flash24flash_fwd_splitkv_kernelI23Flash_fwd_kernel_traitsILi96ELi64ELi64ELi4ELb0ELb0EN7cutlass10bfloat16_tE19Flash_kernel_traitsILi96ELi64ELi64ELi4ES3_EELb1ELb0ELb0ELb0ELb1ELb0ELb1ELb0EEEvNS_16Flash_fwd_paramsE:
[----:B------:R-:W-:Y:S08]  /*0000*/  LDC R1, c[0x0][0x37c] ;  /* 0x0000df00ff017b82 */ /* 0x000ff00000000800 */
[----:B------:R-:W1:Y:S01]  /*0010*/  LDC R7, c[0x0][0x3e0] ;  /* 0x0000f800ff077b82 */ /* 0x000e620000000800 */
[----:B------:R-:W2:Y:S01]  /*0020*/  S2R R20, SR_CTAID.Z ;  /* 0x0000000000147919 */ /* 0x000ea20000002700 */
[----:B------:R-:W3:Y:S01]  /*0030*/  LDCU.64 UR14, c[0x0][0x358] ;  /* 0x00006b00ff0e77ac */ /* 0x000ee20008000a00 */
[----:B------:R-:W-:Y:S01]  /*0040*/  IMAD.MOV.U32 R6, RZ, RZ, -0x1 ;  /* 0xffffffffff067424 */ /* 0x000fe200078e00ff */
[----:B------:R-:W4:Y:S01]  /*0050*/  LDCU.64 UR4, c[0x0][0x470] ;  /* 0x00008e00ff0477ac */ /* 0x000f220008000a00 */
        /* <DEDUP_REMOVED lines=12> */
[----:B------:R-:W2:Y:S01]  /*0120*/  LDCU.U8 UR6, c[0x0][0x532] ;  /* 0x0000a640ff0677ac */ /* 0x000ea20008000000 */
[----:B------:R-:W3:Y:S02]  /*0130*/  LDC.64 R4, c[0x0][0x460] ;  /* 0x00011800ff047b82 */ /* 0x000ee40000000a00 */
        /* <DEDUP_REMOVED lines=8> */
[----:B------:R-:W-:Y:S02]  /*01c0*/  ISETP.NE.AND.EX P0, PT, R3, RZ, PT, P0 ;  /* 0x000000ff0300720c */ /* 0x000fe40003f05300 */
[----:B------:R-:W1:Y:S01]  /*01d0*/  LDC.64 R2, c[0x0][0x468] ;  /* 0x00011a00ff027b82 */ /* 0x000e620000000a00 */
[----:B--2---:R-:W-:-:S08]  /*01e0*/  ISETP.NE.AND P5, PT, RZ, UR6, PT ;  /* 0x00000006ff007c0c */ /* 0x004fd0000bfa5270 */
[----:B------:R-:W-:Y:S01]  /*01f0*/  @P2 VIADD R133, R133, 0x1 ;  /* 0x0000000185852836 */ /* 0x000fe20000000000 */
[----:B------:R-:W-:-:S05]  /*0200*/  @!P1 LOP3.LUT R133, RZ, R7, RZ, 0x33, !PT ;  /* 0x00000007ff859212 */ /* 0x000fca00078e33ff */
[C---:B------:R-:W-:Y:S01]  /*0210*/  IMAD.SHL.U32 R9, R133.reuse, 0x4, RZ ;  /* 0x0000000485097824 */ /* 0x040fe200078e00ff */
[----:B------:R-:W-:Y:S01]  /*0220*/  SHF.R.U32.HI R8, RZ, 0x1e, R133 ;  /* 0x0000001eff087819 */ /* 0x000fe20000011685 */
[----:B---3--:R-:W-:Y:S01]  /*0230*/  IMAD.WIDE.U32 R10, R133, 0x4, R4 ;  /* 0x00000004850a7825 */ /* 0x008fe200078e0004 */
[----:B----4-:R-:W-:-:S04]  /*0240*/  ISETP.NE.U32.AND P3, PT, RZ, UR4, PT ;  /* 0x00000004ff007c0c */ /* 0x010fc8000bf65070 */
[----:B------:R-:W5:Y:S01]  /*0250*/  @P0 LDG.E R6, desc[UR14][R10.64] ;  /* 0x0000000e0a060981 */ /* 0x000f62000c1e1900 */
[C---:B-1----:R-:W-:Y:S02]  /*0260*/  ISETP.EQ.U32.AND P6, PT, R2.reuse, RZ, PT ;  /* 0x000000ff0200720c */ /* 0x042fe40003fc2070 */
[----:B------:R-:W-:Y:S01]  /*0270*/  IADD3 R14, P1, PT, R9, R2, RZ ;  /* 0x00000002090e7210 */ /* 0x000fe20007f3e0ff */
[----:B------:R1:W5:Y:S01]  /*0280*/  @P4 LDG.E R5, desc[UR14][R10.64+0x4] ;  /* 0x0000040e0a054981 */ /* 0x000362000c1e1900 */
[C---:B------:R-:W-:Y:S02]  /*0290*/  ISETP.EQ.OR.EX P6, PT, R3.reuse, RZ, !P5, P6 ;  /* 0x000000ff0300720c */ /* 0x040fe40006fc2760 */
[----:B------:R-:W-:Y:S01]  /*02a0*/  ISETP.NE.U32.AND P2, PT, R2, RZ, PT ;  /* 0x000000ff0200720c */ /* 0x000fe20003f45070 */
[----:B------:R-:W-:Y:S01]  /*02b0*/  IMAD.X R15, R8, 0x1, R3, P1 ;  /* 0x00000001080f7824 */ /* 0x000fe200008e0603 */
[----:B------:R-:W-:Y:S02]  /*02c0*/  ISETP.NE.AND.EX P3, PT, RZ, UR5, PT, P3 ;  /* 0x00000005ff007c0c */ /* 0x000fe4000bf65330 */
[----:B------:R-:W-:Y:S01]  /*02d0*/  ISETP.NE.AND.EX P2, PT, R3, RZ, PT, P2 ;  /* 0x000000ff0300720c */ /* 0x000fe20003f45320 */
[----:B------:R-:W-:-:S06]  /*02e0*/  IMAD.MOV.U32 R3, RZ, RZ, -0x1 ;  /* 0xffffffffff037424 */ /* 0x000fcc00078e00ff */
[----:B------:R2:W5:Y:S04]  /*02f0*/  @!P6 LDG.E R3, desc[UR14][R14.64] ;  /* 0x0000000e0e03e981 */ /* 0x000568000c1e1900 */
[----:B------:R-:W-:-:S04]  /*0300*/  @P3 IADD3 R12, P0, PT, R9, UR4, RZ ;  /* 0x00000004090c3c10 */ /* 0x000fc8000ff1e0ff */
[----:B------:R-:W-:Y:S01]  /*0310*/  @P3 IADD3.X R13, PT, PT, R8, UR5, RZ, P0, !PT ;  /* 0x00000005080d3c10 */ /* 0x000fe200087fe4ff */
[----:B-1----:R-:W1:Y:S01]  /*0320*/  @!P2 LDC R11, c[0x0][0x438] ;  /* 0x00010e00ff0bab82 */ /* 0x002e620000000800 */
[----:B------:R-:W-:Y:S07]  /*0330*/  @!P2 BRA `(.L_x_4828) ;  /* 0x00000000000ca947 */ /* 0x000fee0003800000 */
[----:B------:R-:W1:Y:S02]  /*0340*/  @P5 LDG.E R0, desc[UR14][R14.64+0x4] ;  /* 0x0000040e0e005981 */ /* 0x000e64000c1e1900 */
[----:B-1---5:R-:W-:-:S06]  /*0350*/  @P5 IADD3 R11, PT, PT, R0, -R3, RZ ;  /* 0x80000003000b5210 */ /* 0x022fcc0007ffe0ff */
[----:B------:R3:W5:Y:S02]  /*0360*/  @!P5 LDG.E R11, desc[UR14][R14.64] ;  /* 0x0000000e0e0bd981 */ /* 0x000764000c1e1900 */
.L_x_4828:
[----:B------:R-:W4:Y:S01]  /*0370*/  LDCU.64 UR4, c[0x0][0x478] ;  /* 0x00008f00ff0477ac */ /* 0x000f220008000a00 */
[----:B------:R-:W-:-:S06]  /*0380*/  IMAD.MOV.U32 R2, RZ, RZ, RZ ;  /* 0x000000ffff027224 */ /* 0x000fcc00078e00ff */
[----:B------:R1:W5:Y:S01]  /*0390*/  @P3 LDG.E R2, desc[UR14][R12.64] ;  /* 0x0000000e0c023981 */ /* 0x000362000c1e1900 */
[----:B----4-:R-:W-:-:S04]  /*03a0*/  ISETP.NE.U32.AND P0, PT, RZ, UR4, PT ;  /* 0x00000004ff007c0c */ /* 0x010fc8000bf05070 */
[----:B------:R-:W-:-:S13]  /*03b0*/  ISETP.NE.AND.EX P0, PT, RZ, UR5, PT, P0 ;  /* 0x00000005ff007c0c */ /* 0x000fda000bf05300 */
[----:B--23--:R-:W-:-:S04]  /*03c0*/  @P0 IADD3 R14, P1, PT, R9, UR4, RZ ;  /* 0x00000004090e0c10 */ /* 0x00cfc8000ff3e0ff */
[----:B------:R-:W-:-:S05]  /*03d0*/  @P0 IADD3.X R15, PT, PT, R8, UR5, RZ, P1, !PT ;  /* 0x00000005080f0c10 */ /* 0x000fca0008ffe4ff */
[----:B------:R2:W5:Y:S01]  /*03e0*/  @P0 LDG.E R85, desc[UR14][R14.64] ;  /* 0x0000000e0e550981 */ /* 0x000562000c1e1900 */
[----:B------:R-:W3:Y:S01]  /*03f0*/  S2R R19, SR_CTAID.X ;  /* 0x0000000000137919 */ /* 0x000ee20000002500 */
[----:B------:R-:W4:Y:S01]  /*0400*/  @!P4 LDC R95, c[0x0][0x434] ;  /* 0x00010d00ff5fcb82 */ /* 0x000f220000000800 */
[----:B-----5:R-:W-:Y:S02]  /*0410*/  @P4 IMAD.IADD R95, R5, 0x1, -R6 ;  /* 0x00000001055f4824 */ /* 0x020fe400078e0a06 */
[----:B---3--:R-:W-:-:S05]  /*0420*/  IMAD.SHL.U32 R98, R19, 0x40, RZ ;  /* 0x0000004013627824 */ /* 0x008fca00078e00ff */
[----:B----4-:R-:W-:-:S13]  /*0430*/  ISETP.GT.AND P1, PT, R95, R98, PT ;  /* 0x000000625f00720c */ /* 0x010fda0003f24270 */
[----:B-12---:R-:W-:Y:S05]  /*0440*/  @!P1 EXIT ;  /* 0x000000000000994d */ /* 0x006fea0003800000 */
[----:B------:R-:W1:Y:S01]  /*0450*/  LDC R0, c[0x0][0x374] ;  /* 0x0000dd00ff007b82 */ /* 0x000e620000000800 */
[----:B------:R-:W-:Y:S01]  /*0460*/  @P0 IMAD.IADD R85, R85, 0x1, -R2 ;  /* 0x0000000155550824 */ /* 0x000fe200078e0a02 */
[----:B------:R-:W2:Y:S06]  /*0470*/  S2R R120, SR_TID.X ;  /* 0x0000000000787919 */ /* 0x000eac0000002100 */
[----:B------:R-:W3:Y:S08]  /*0480*/  LDC R4, c[0x0][0x438] ;  /* 0x00010e00ff047b82 */ /* 0x000ef00000000800 */
[----:B------:R-:W4:Y:S01]  /*0490*/  LDC R84, c[0x0][0x508] ;  /* 0x00014200ff547b82 */ /* 0x000f220000000800 */
[----:B-1----:R-:W-:-:S02]  /*04a0*/  IABS R12, R0 ;  /* 0x00000000000c7213 */ /* 0x002fc40000000000 */
[----:B------:R-:W-:Y:S02]  /*04b0*/  IABS R15, R0 ;  /* 0x00000000000f7213 */ /* 0x000fe40000000000 */
[----:B------:R-:W1:Y:S03]  /*04c0*/  I2F.RP R10, R12 ;  /* 0x0000000c000a7306 */ /* 0x000e660000209400 */
[----:B------:R-:W-:Y:S02]  /*04d0*/  IMAD.MOV R15, RZ, RZ, -R15 ;  /* 0x000000ffff0f7224 */ /* 0x000fe400078e0a0f */
[----:B---3--:R-:W-:-:S05]  /*04e0*/  VIADD R4, R4, 0x3f ;  /* 0x0000003f04047836 */ /* 0x008fca0000000000 */
[----:B------:R-:W-:-:S04]  /*04f0*/  SHF.R.S32.HI R17, RZ, 0x1f, R4 ;  /* 0x0000001fff117819 */ /* 0x000fc80000011404 */
[----:B------:R-:W-:Y:S01]  /*0500*/  LEA.HI R17, R17, R4, RZ, 0x6 ;  /* 0x0000000411117211 */ /* 0x000fe200078f30ff */
[----:B-1----:R-:W1:Y:S01]  /*0510*/  MUFU.RCP R5, R10 ;  /* 0x0000000a00057308 */ /* 0x002e620000001000 */
[----:B------:R-:W-:Y:S02]  /*0520*/  IMAD.MOV.U32 R4, RZ, RZ, RZ ;  /* 0x000000ffff047224 */ /* 0x000fe400078e00ff */
[----:B------:R-:W-:-:S05]  /*0530*/  LEA.HI.SX32 R17, R17, R0, 0x1a ;  /* 0x0000000011117211 */ /* 0x000fca00078fd2ff */
[----:B------:R-:W-:Y:S02]  /*0540*/  VIADD R17, R17, 0xffffffff ;  /* 0xffffffff11117836 */ /* 0x000fe40000000000 */
[----:B-1----:R-:W-:-:S06]  /*0550*/  VIADD R5, R5, 0xffffffe ;  /* 0x0ffffffe05057836 */ /* 0x002fcc0000000000 */
[----:B------:R-:W1:Y:S02]  /*0560*/  F2I.FTZ.U32.TRUNC.NTZ R5, R5 ;  /* 0x0000000500057305 */ /* 0x000e64000021f000 */
[----:B-1----:R-:W-:-:S04]  /*0570*/  IMAD.MOV R13, RZ, RZ, -R5 ;  /* 0x000000ffff0d7224 */ /* 0x002fc800078e0a05 */
[----:B------:R-:W-:Y:S01]  /*0580*/  IMAD R10, R13, R12, RZ ;  /* 0x0000000c0d0a7224 */ /* 0x000fe200078e02ff */
[----:B------:R-:W-:Y:S02]  /*0590*/  IABS R13, R17 ;  /* 0x00000011000d7213 */ /* 0x000fe40000000000 */
[----:B------:R-:W-:Y:S01]  /*05a0*/  LOP3.LUT R17, R17, R0, RZ, 0x3c, !PT ;  /* 0x0000000011117212 */ /* 0x000fe200078e3cff */
[----:B------:R-:W-:Y:S02]  /*05b0*/  IMAD.HI.U32 R10, R5, R10, R4 ;  /* 0x0000000a050a7227 */ /* 0x000fe400078e0004 */
[----:B------:R-:W1:Y:S01]  /*05c0*/  @!P0 LDC.64 R4, c[0x0][0x488] ;  /* 0x00012200ff048b82 */ /* 0x000e620000000a00 */
[----:B------:R-:W-:-:S03]  /*05d0*/  ISETP.GE.AND P1, PT, R17, RZ, PT ;  /* 0x000000ff1100720c */ /* 0x000fc60003f26270 */
[----:B------:R-:W-:-:S04]  /*05e0*/  IMAD.HI.U32 R10, R10, R13, RZ ;  /* 0x0000000d0a0a7227 */ /* 0x000fc800078e00ff */
[----:B------:R-:W-:Y:S02]  /*05f0*/  IMAD R15, R10, R15, R13 ;  /* 0x0000000f0a0f7224 */ /* 0x000fe400078e020d */
[----:B------:R-:W3:Y:S03]  /*0600*/  @!P0 LDC R13, c[0x0][0x43c] ;  /* 0x00010f00ff0d8b82 */ /* 0x000ee60000000800 */
[----:B------:R-:W-:Y:S02]  /*0610*/  ISETP.GT.U32.AND P2, PT, R12, R15, PT ;  /* 0x0000000f0c00720c */ /* 0x000fe40003f44070 */
[----:B-1----:R-:W-:Y:S02]  /*0620*/  @!P0 ISETP.NE.U32.AND P3, PT, R4, RZ, PT ;  /* 0x000000ff0400820c */ /* 0x002fe40003f65070 */
[----:B------:R-:W1:Y:S09]  /*0630*/  S2R R4, SR_CTAID.Y ;  /* 0x0000000000047919 */ /* 0x000e720000002600 */
[----:B------:R-:W-:Y:S01]  /*0640*/  @!P2 IMAD.IADD R15, R15, 0x1, -R12 ;  /* 0x000000010f0fa824 */ /* 0x000fe200078e0a0c */
[----:B------:R-:W-:Y:S01]  /*0650*/  @!P0 ISETP.NE.AND.EX P3, PT, R5, RZ, PT, P3 ;  /* 0x000000ff0500820c */ /* 0x000fe20003f65330 */
[----:B------:R-:W-:Y:S01]  /*0660*/  @!P2 VIADD R10, R10, 0x1 ;  /* 0x000000010a0aa836 */ /* 0x000fe20000000000 */
[----:B------:R-:W-:-:S02]  /*0670*/  ISETP.NE.AND P2, PT, R0, RZ, PT ;  /* 0x000000ff0000720c */ /* 0x000fc40003f45270 */
[----:B------:R-:W-:Y:S01]  /*0680*/  ISETP.GE.U32.AND P4, PT, R15, R12, PT ;  /* 0x0000000c0f00720c */ /* 0x000fe20003f86070 */
[----:B------:R-:W-:Y:S01]  /*0690*/  VIADD R12, R19, 0x1 ;  /* 0x00000001130c7836 */ /* 0x000fe20000000000 */
[----:B---3--:R-:W-:-:S03]  /*06a0*/  @!P0 SEL R13, R13, RZ, P3 ;  /* 0x000000ff0d0d8207 */ /* 0x008fc60001800000 */
[----:B------:R-:W-:Y:S01]  /*06b0*/  IMAD R5, R12, 0x40, -R95 ;  /* 0x000000400c057824 */ /* 0x000fe200078e0a5f */
[----:B------:R-:W-:-:S05]  /*06c0*/  @!P0 IADD3 R85, PT, PT, R13, R11, -R2 ;  /* 0x0000000b0d558210 */ /* 0x000fca0007ffe802 */
[----:B------:R-:W-:Y:S02]  /*06d0*/  VIADD R12, R85, 0x3f ;  /* 0x0000003f550c7836 */ /* 0x000fe40000000000 */
[----:B------:R-:W-:-:S03]  /*06e0*/  @P4 VIADD R10, R10, 0x1 ;  /* 0x000000010a0a4836 */ /* 0x000fc60000000000 */
[----:B----4-:R-:W-:Y:S01]  /*06f0*/  IADD3 R5, PT, PT, R12, R84, R5 ;  /* 0x000000540c057210 */ /* 0x010fe20007ffe005 */
[----:B------:R-:W-:Y:S01]  /*0700*/  @!P1 IMAD.MOV R10, RZ, RZ, -R10 ;  /* 0x000000ffff0a9224 */ /* 0x000fe200078e0a0a */
[----:B------:R-:W-:Y:S02]  /*0710*/  SHF.R.S32.HI R11, RZ, 0x1f, R12 ;  /* 0x0000001fff0b7819 */ /* 0x000fe4000001140c */
[----:B------:R-:W-:Y:S02]  /*0720*/  @!P2 LOP3.LUT R10, RZ, R0, RZ, 0x33, !PT ;  /* 0x00000000ff0aa212 */ /* 0x000fe400078e33ff */
[----:B------:R-:W-:Y:S02]  /*0730*/  SHF.R.S32.HI R0, RZ, 0x1f, R5 ;  /* 0x0000001fff007819 */ /* 0x000fe40000011405 */
[----:B------:R-:W-:Y:S01]  /*0740*/  LEA.HI R11, R11, R12, RZ, 0x6 ;  /* 0x0000000c0b0b7211 */ /* 0x000fe200078f30ff */
[----:B-1----:R-:W-:Y:S01]  /*0750*/  IMAD R125, R10, R4, RZ ;  /* 0x000000040a7d7224 */ /* 0x002fe200078e02ff */
[----:B------:R-:W-:Y:S01]  /*0760*/  LEA.HI R0, R0, R5, RZ, 0x6 ;  /* 0x0000000500007211 */ /* 0x000fe200078f30ff */
[----:B------:R-:W-:Y:S01]  /*0770*/  IMAD.MOV R5, RZ, RZ, -R133 ;  /* 0x000000ffff057224 */ /* 0x000fe200078e0a85 */
[----:B------:R-:W-:-:S02]  /*0780*/  SHF.R.S32.HI R11, RZ, 0x6, R11 ;  /* 0x00000006ff0b7819 */ /* 0x000fc4000001140b */
[----:B------:R-:W-:Y:S01]  /*0790*/  SHF.R.S32.HI R0, RZ, 0x6, R0 ;  /* 0x00000006ff007819 */ /* 0x000fe20000011400 */
[----:B------:R-:W-:Y:S01]  /*07a0*/  IMAD R20, R7, R5, R20 ;  /* 0x0000000507147224 */ /* 0x000fe200078e0214 */
[----:B------:R-:W-:-:S04]  /*07b0*/  VIADDMNMX R11, R125, R10, R11, PT ;  /* 0x0000000a7d0b7246 */ /* 0x000fc8000380010b */
[----:B------:R-:W-:-:S04]  /*07c0*/  VIMNMX R0, PT, PT, R11, R0, PT ;  /* 0x000000000b007248 */ /* 0x000fc80003fe0100 */
[----:B------:R-:W-:-:S13]  /*07d0*/  ISETP.GE.AND P0, PT, R125, R0, PT ;  /* 0x000000007d00720c */ /* 0x000fda0003f06270 */
[----:B--2---:R-:W-:Y:S05]  /*07e0*/  @!P0 BRA `(.L_x_4829) ;  /* 0x0000000000dc8947 */ /* 0x004fea0003800000 */
        /* <DEDUP_REMOVED lines=11> */
[----:B------:R-:W-:Y:S02]  /*08a0*/  IMAD R7, R4, R7, R20 ;  /* 0x0000000704077224 */ /* 0x000fe400078e0214 */
[----:B------:R-:W-:Y:S01]  /*08b0*/  VIADD R4, R0, 0x20 ;  /* 0x0000002000047836 */ /* 0x000fe20000000000 */
[----:B------:R-:W-:Y:S01]  /*08c0*/  LOP3.LUT R5, R2, 0x1c, RZ, 0xc0, !PT ;  /* 0x0000001c02057812 */ /* 0x000fe200078ec0ff */
[----:B------:R-:W-:Y:S01]  /*08d0*/  IMAD R3, R7, R3, R98 ;  /* 0x0000000307037224 */ /* 0x000fe200078e0262 */
[----:B------:R-:W-:-:S02]  /*08e0*/  ISETP.GE.OR P6, PT, R0, R95, P6 ;  /* 0x0000005f0000720c */ /* 0x000fc400037c6670 */
[----:B------:R-:W-:Y:S01]  /*08f0*/  ISETP.GE.AND P2, PT, R4, R95, PT ;  /* 0x0000005f0400720c */ /* 0x000fe20003f46270 */
[----:B------:R-:W-:Y:S01]  /*0900*/  IMAD R5, R0, 0x60, R5 ;  /* 0x0000006000057824 */ /* 0x000fe200078e0205 */
[C---:B------:R-:W-:Y:S01]  /*0910*/  ISETP.NE.OR P5, PT, R120.reuse, RZ, P3 ;  /* 0x000000ff7800720c */ /* 0x040fe20001fa5670 */
[----:B--2---:R-:W-:Y:S01]  /*0920*/  IMAD R2, R3, UR4, RZ ;  /* 0x0000000403027c24 */ /* 0x004fe2000f8e02ff */
[----:B------:R-:W1:Y:S01]  /*0930*/  LDCU.64 UR4, c[0x0][0x428] ;  /* 0x00008500ff0477ac */ /* 0x000e620008000a00 */
[----:B------:R-:W-:-:S03]  /*0940*/  ISETP.NE.OR P4, PT, R120, RZ, P2 ;  /* 0x000000ff7800720c */ /* 0x000fc60001785670 */
[----:B------:R-:W-:-:S03]  /*0950*/  IADD3 R5, P0, PT, R2, R5, RZ ;  /* 0x0000000502057210 */ /* 0x000fc60007f1e0ff */
[----:B------:R-:W-:Y:S01]  /*0960*/  @!P6 IMAD.MOV.U32 R11, RZ, RZ, -0x800000 ;  /* 0xff800000ff0be424 */ /* 0x000fe200078e00ff */
[----:B------:R-:W-:Y:S02]  /*0970*/  LEA.HI.X.SX32 R2, R2, RZ, 0x1, P0 ;  /* 0x000000ff02027211 */ /* 0x000fe400000f0eff */
[----:B---3--:R-:W-:Y:S01]  /*0980*/  LEA R8, P0, R5, UR6, 0x2 ;  /* 0x0000000605087c11 */ /* 0x008fe2000f8010ff */
[----:B------:R-:W-:-:S03]  /*0990*/  @!P5 IMAD.MOV.U32 R7, RZ, RZ, -0x800000 ;  /* 0xff800000ff07d424 */ /* 0x000fc600078e00ff */
        /* <DEDUP_REMOVED lines=28> */
.L_x_4829:
        /* <DEDUP_REMOVED lines=8> */
.L_x_4830:
[----:B------:R-:W2:Y:S02]  /*0be0*/  LDCU.64 UR8, c[0x0][0x4e0] ;  /* 0x00009c00ff0877ac */ /* 0x000ea40008000a00 */
[----:B--2---:R-:W-:-:S04]  /*0bf0*/  UISETP.NE.U32.AND UP1, UPT, UR8, URZ, UPT ;  /* 0x000000ff0800728c */ /* 0x004fc8000bf25070 */
[----:B------:R-:W-:-:S09]  /*0c00*/  UISETP.NE.AND.EX UP1, UPT, UR9, URZ, UPT, UP1 ;  /* 0x000000ff0900728c */ /* 0x000fd2000bf25310 */
[----:B------:R-:W-:Y:S05]  /*0c10*/  BRA.U !UP1, `(.L_x_4831) ;  /* 0x0000000509807547 */ /* 0x000fea000b800000 */
[----:B------:R-:W1:Y:S01]  /*0c20*/  LDC R13, c[0x0][0x4f0] ;  /* 0x00013c00ff0d7b82 */ /* 0x000e620000000800 */
[----:B------:R-:W-:Y:S01]  /*0c30*/  LEA R2, R0, 0xffffffc0, 0x6 ;  /* 0xffffffc000027811 */ /* 0x000fe200078e30ff */
[----:B------:R-:W2:Y:S03]  /*0c40*/  LDCU.64 UR4, c[0x0][0x4e8] ;  /* 0x00009d00ff0477ac */ /* 0x000ea60008000a00 */
[----:B------:R-:W-:Y:S01]  /*0c50*/  IABS R3, R2 ;  /* 0x0000000200037213 */ /* 0x000fe20000000000 */
[----:B------:R-:W-:Y:S01]  /*0c60*/  IMAD.MOV.U32 R10, RZ, RZ, RZ ;  /* 0x000000ffff0a7224 */ /* 0x000fe200078e00ff */
        /* <DEDUP_REMOVED lines=34> */
[----:B------:R-:W-:Y:S01]  /*0e90*/  IMAD.MOV R9, RZ, RZ, -R9 ;  /* 0x000000ffff097224 */ /* 0x000fe200078e0a09 */
[----:B---3--:R-:W-:Y:S01]  /*0ea0*/  MOV R88, UR10 ;  /* 0x0000000a00587c02 */ /* 0x008fe20008000f00 */
[----:B----4-:R-:W-:Y:S01]  /*0eb0*/  IMAD.U32 R86, RZ, RZ, UR12 ;  /* 0x0000000cff567e24 */ /* 0x010fe2000f8e00ff */
[----:B------:R-:W1:Y:S01]  /*0ec0*/  I2F.RP R12, R4 ;  /* 0x00000004000c7306 */ /* 0x000e620000209400 */
[----:B------:R-:W-:Y:S01]  /*0ed0*/  IMAD R2, R13, R9, R2 ;  /* 0x000000090d027224 */ /* 0x000fe200078e0202 */
[----:B------:R-:W-:Y:S01]  /*0ee0*/  MOV R89, UR11 ;  /* 0x0000000b00597c02 */ /* 0x000fe20008000f00 */
[----:B------:R-:W-:-:S05]  /*0ef0*/  IMAD.U32 R87, RZ, RZ, UR13 ;  /* 0x0000000dff577e24 */ /* 0x000fca000f8e00ff */
        /* <DEDUP_REMOVED lines=50> */
.L_x_4831:
[----:B------:R-:W-:-:S13]  /*1220*/  ISETP.NE.AND P0, PT, R3, -0x1, PT ;  /* 0xffffffff0300780c */ /* 0x000fda0003f05270 */
[----:B------:R-:W-:Y:S05]  /*1230*/  @P0 BRA `(.L_x_4833) ;  /* 0x0000000000340947 */ /* 0x000fea0003800000 */
[----:B------:R-:W2:Y:S01]  /*1240*/  LDC.64 R86, c[0x0][0x3b8] ;  /* 0x0000ee00ff567b82 */ /* 0x000ea20000000a00 */
[----:B------:R-:W3:Y:S01]  /*1250*/  LDCU.64 UR4, c[0x0][0x3a0] ;  /* 0x00007400ff0477ac */ /* 0x000ee20008000a00 */
[----:B------:R-:W-:Y:S02]  /*1260*/  SHF.R.S32.HI R7, RZ, 0x1f, R2 ;  /* 0x0000001fff077819 */ /* 0x000fe40000011402 */
[----:B-1---5:R-:W-:-:S05]  /*1270*/  SHF.R.S32.HI R5, RZ, 0x1f, R4 ;  /* 0x0000001fff057819 */ /* 0x022fca0000011404 */
        /* <DEDUP_REMOVED lines=9> */
.L_x_4833:
[----:B------:R-:W2:Y:S01]  /*1310*/  LDC.64 R86, c[0x0][0x3b8] ;  /* 0x0000ee00ff567b82 */ /* 0x000ea20000000a00 */
[----:B------:R-:W-:-:S05]  /*1320*/  IADD3 R8, PT, PT, R2, R3, RZ ;  /* 0x0000000302087210 */ /* 0x000fca0007ffe0ff */
[C---:B--2---:R-:W-:Y:S02]  /*1330*/  IMAD R13, R8.reuse, R87, RZ ;  /* 0x00000057080d7224 */ /* 0x044fe400078e02ff */
[----:B------:R-:W-:-:S05]  /*1340*/  IMAD.WIDE.U32 R8, R8, R86, RZ ;  /* 0x0000005608087225 */ /* 0x000fca00078e00ff */
[----:B------:R-:W-:Y:S02]  /*1350*/  IADD3 R13, PT, PT, R9, R13, RZ ;  /* 0x0000000d090d7210 */ /* 0x000fe40007ffe0ff */
[----:B------:R-:W-:Y:S02]  /*1360*/  MOV R12, R8 ;  /* 0x00000008000c7202 */ /* 0x000fe40000000f00 */
.L_x_4834:
        /* <DEDUP_REMOVED lines=14> */
.L_x_4835:
[----:B------:R-:W2:Y:S01]  /*1450*/  LDC.64 R88, c[0x0][0x3c0] ;  /* 0x0000f000ff587b82 */ /* 0x000ea20000000a00 */
[----:B------:R-:W-:-:S05]  /*1460*/  IADD3 R2, PT, PT, R2, R3, RZ ;  /* 0x0000000302027210 */ /* 0x000fca0007ffe0ff */
[C---:B--2---:R-:W-:Y:S02]  /*1470*/  IMAD R15, R2.reuse, R89, RZ ;  /* 0x00000059020f7224 */ /* 0x044fe400078e02ff */
[----:B------:R-:W-:-:S05]  /*1480*/  IMAD.WIDE.U32 R2, R2, R88, RZ ;  /* 0x0000005802027225 */ /* 0x000fca00078e00ff */
[----:B------:R-:W-:Y:S02]  /*1490*/  IADD3 R15, PT, PT, R3, R15, RZ ;  /* 0x0000000f030f7210 */ /* 0x000fe40007ffe0ff */
[----:B------:R-:W-:-:S07]  /*14a0*/  MOV R14, R2 ;  /* 0x00000002000e7202 */ /* 0x000fce0000000f00 */
.L_x_4836:
[----:B------:R-:W2:Y:S01]  /*14b0*/  LDC R7, c[0x0][0x3e8] ;  /* 0x0000fa00ff077b82 */ /* 0x000ea20000000800 */
[----:B------:R-:W-:Y:S02]  /*14c0*/  CS2R R138, SRZ ;  /* 0x00000000008a7805 */ /* 0x000fe4000001ff00 */
[----:B--2---:R-:W-:-:S04]  /*14d0*/  IABS R2, R7 ;  /* 0x0000000700027213 */ /* 0x004fc80000000000 */
[----:B-1----:R-:W1:Y:S08]  /*14e0*/  I2F.RP R5, R2 ;  /* 0x0000000200057306 */ /* 0x002e700000209400 */
[----:B-1----:R-:W1:Y:S02]  /*14f0*/  MUFU.RCP R8, R5 ;  /* 0x0000000500087308 */ /* 0x002e640000001000 */
[----:B-1----:R-:W-:-:S06]  /*1500*/  IADD3 R8, PT, PT, R8, 0xffffffe, RZ ;  /* 0x0ffffffe08087810 */ /* 0x002fcc0007ffe0ff */
[----:B------:R-:W1:Y:S02]  /*1510*/  F2I.FTZ.U32.TRUNC.NTZ R9, R8 ;  /* 0x0000000800097305 */ /* 0x000e64000021f000 */
[----:B-1----:R-:W-:Y:S01]  /*1520*/  IADD3 R3, PT, PT, RZ, -R9, RZ ;  /* 0x80000009ff037210 */ /* 0x002fe20007ffe0ff */
[----:B------:R-:W-:-:S04]  /*1530*/  IMAD.MOV.U32 R8, RZ, RZ, RZ ;  /* 0x000000ffff087224 */ /* 0x000fc800078e00ff */
[----:B-----5:R-:W-:Y:S01]  /*1540*/  IMAD R4, R3, R2, RZ ;  /* 0x0000000203047224 */ /* 0x020fe200078e02ff */
[----:B------:R-:W-:-:S03]  /*1550*/  IABS R3, R20 ;  /* 0x0000001400037213 */ /* 0x000fc60000000000 */
[----:B------:R-:W-:Y:S01]  /*1560*/  IMAD.HI.U32 R9, R9, R4, R8 ;  /* 0x0000000409097227 */ /* 0x000fe200078e0008 */
[----:B------:R-:W-:Y:S02]  /*1570*/  MOV R4, R3 ;  /* 0x0000000300047202 */ /* 0x000fe40000000f00 */
[----:B------:R-:W-:-:S03]  /*1580*/  LEA R8, R0, 0xffffffc0, 0x6 ;  /* 0xffffffc000087811 */ /* 0x000fc600078e30ff */
[----:B------:R-:W-:Y:S01]  /*1590*/  IMAD.HI.U32 R11, R9, R4, RZ ;  /* 0x00000004090b7227 */ /* 0x000fe200078e00ff */
[----:B------:R-:W-:-:S03]  /*15a0*/  SHF.R.S32.HI R9, RZ, 0x1f, R8 ;  /* 0x0000001fff097819 */ /* 0x000fc60000011408 */
[----:B------:R-:W-:Y:S02]  /*15b0*/  IMAD.MOV R3, RZ, RZ, -R11 ;  /* 0x000000ffff037224 */ /* 0x000fe400078e0a0b */
[C---:B------:R-:W-:Y:S02]  /*15c0*/  IMAD R10, R9.reuse, R88, RZ ;  /* 0x00000058090a7224 */ /* 0x040fe400078e02ff */
[C---:B------:R-:W-:Y:S02]  /*15d0*/  IMAD R3, R2.reuse, R3, R4 ;  /* 0x0000000302037224 */ /* 0x040fe400078e0204 */
[----:B------:R-:W1:Y:S01]  /*15e0*/  LDC.64 R4, c[0x0][0x3d8] ;  /* 0x0000f600ff047b82 */ /* 0x000e620000000a00 */
[-C--:B------:R-:W-:Y:S02]  /*15f0*/  IMAD R9, R9, R86.reuse, RZ ;  /* 0x0000005609097224 */ /* 0x080fe400078e02ff */
[----:B------:R-:W-:Y:S01]  /*1600*/  ISETP.GT.U32.AND P0, PT, R2, R3, PT ;  /* 0x000000030200720c */ /* 0x000fe20003f04070 */
[----:B------:R-:W-:-:S04]  /*1610*/  IMAD.WIDE.U32 R16, R8, R86, R12 ;  /* 0x0000005608107225 */ /* 0x000fc800078e000c */
[----:B------:R-:W-:-:S04]  /*1620*/  IMAD.WIDE.U32 R14, R8, R88, R14 ;  /* 0x00000058080e7225 */ /* 0x000fc800078e000e */
[C---:B------:R-:W-:Y:S02]  /*1630*/  IMAD R13, R8.reuse, R89, R10 ;  /* 0x00000059080d7224 */ /* 0x040fe400078e020a */
[----:B------:R-:W-:Y:S02]  /*1640*/  IMAD R9, R8, R87, R9 ;  /* 0x0000005708097224 */ /* 0x000fe400078e0209 */
[-C--:B------:R-:W-:Y:S02]  /*1650*/  @!P0 IADD3 R3, PT, PT, R3, -R2.reuse, RZ ;  /* 0x8000000203038210 */ /* 0x080fe40007ffe0ff */
[----:B------:R-:W-:Y:S01]  /*1660*/  @!P0 IADD3 R11, PT, PT, R11, 0x1, RZ ;  /* 0x000000010b0b8810 */ /* 0x000fe20007ffe0ff */
[----:B------:R-:W-:Y:S01]  /*1670*/  IMAD.IADD R17, R17, 0x1, R9 ;  /* 0x0000000111117824 */ /* 0x000fe200078e0209 */
[----:B------:R-:W-:Y:S02]  /*1680*/  ISETP.GE.U32.AND P2, PT, R3, R2, PT ;  /* 0x000000020300720c */ /* 0x000fe40003f46070 */
[----:B------:R-:W-:-:S02]  /*1690*/  LOP3.LUT R2, R20, R7, RZ, 0x3c, !PT ;  /* 0x0000000714027212 */ /* 0x000fc400078e3cff */
[----:B------:R-:W-:Y:S02]  /*16a0*/  ISETP.NE.AND P0, PT, R7, RZ, PT ;  /* 0x000000ff0700720c */ /* 0x000fe40003f05270 */
[----:B------:R-:W-:Y:S02]  /*16b0*/  ISETP.GE.AND P1, PT, R2, RZ, PT ;  /* 0x000000ff0200720c */ /* 0x000fe40003f26270 */
[----:B------:R-:W2:Y:S01]  /*16c0*/  LDC.64 R2, c[0x0][0x3d0] ;  /* 0x0000f400ff027b82 */ /* 0x000ea20000000a00 */
[----:B------:R-:W-:-:S04]  /*16d0*/  IADD3 R15, PT, PT, R15, R13, RZ ;  /* 0x0000000d0f0f7210 */ /* 0x000fc80007ffe0ff */
        /* <DEDUP_REMOVED lines=12> */
.L_x_4832:
[----:B------:R-:W-:Y:S01]  /*17a0*/  ISETP.NE.AND P0, PT, R6, -0x1, PT ;  /* 0xffffffff0600780c */ /* 0x000fe20003f05270 */
[----:B------:R-:W-:Y:S01]  /*17b0*/  IMAD.IADD R124, R95, 0x1, -R98 ;  /* 0x000000015f7c7824 */ /* 0x000fe200078e0a62 */
[----:B------:R-:W-:Y:S01]  /*17c0*/  SHF.R.U32.HI R100, RZ, 0x2, R120 ;  /* 0x00000002ff647819 */ /* 0x000fe20000011678 */
[----:B------:R-:W1:Y:S01]  /*17d0*/  LDCU.64 UR4, c[0x0][0x3c8] ;  /* 0x00007900ff0477ac */ /* 0x000e620008000a00 */
[C---:B------:R-:W-:Y:S01]  /*17e0*/  IMAD.SHL.U32 R131, R120.reuse, 0x8, RZ ;  /* 0x0000000878837824 */ /* 0x040fe200078e00ff */
[----:B------:R-:W-:Y:S01]  /*17f0*/  LOP3.LUT R130, R120, 0x18, RZ, 0xc0, !PT ;  /* 0x0000001878827812 */ /* 0x000fe200078ec0ff */
[----:B------:R-:W-:Y:S01]  /*1800*/  IMAD.MOV.U32 R101, RZ, RZ, RZ ;  /* 0x000000ffff657224 */ /* 0x000fe200078e00ff */
[CC--:B------:R-:W-:Y:S01]  /*1810*/  ISETP.GE.AND P6, PT, R100.reuse, R124.reuse, PT ;  /* 0x0000007c6400720c */ /* 0x0c0fe20003fc6270 */
[----:B------:R-:W-:Y:S01]  /*1820*/  VIADD R11, R100, 0x20 ;  /* 0x00000020640b7836 */ /* 0x000fe20000000000 */
[C---:B------:R-:W-:Y:S01]  /*1830*/  LOP3.LUT R13, R131.reuse, 0x18, RZ, 0xc0, !PT ;  /* 0x00000018830d7812 */ /* 0x040fe200078ec0ff */
[----:B------:R-:W2:Y:S01]  /*1840*/  S2UR UR6, SR_CgaCtaId ;  /* 0x00000000000679c3 */ /* 0x000ea20000008800 */
[----:B------:R-:W-:Y:S01]  /*1850*/  LOP3.LUT R7, R131, 0xd8, RZ, 0xc0, !PT ;  /* 0x000000d883077812 */ /* 0x000fe200078ec0ff */
[----:B------:R-:W-:Y:S01]  /*1860*/  IMAD.WIDE.U32 R18, R19, 0x40, R100 ;  /* 0x0000004013127825 */ /* 0x000fe200078e0064 */
[----:B------:R-:W-:-:S02]  /*1870*/  ISETP.GE.AND P5, PT, R11, R124, PT ;  /* 0x0000007c0b00720c */ /* 0x000fc40003fa6270 */
[----:B------:R-:W-:Y:S01]  /*1880*/  LOP3.LUT R14, R7, R130, RZ, 0x3c, !PT ;  /* 0x00000082070e7212 */ /* 0x000fe200078e3cff */
[----:B------:R-:W-:Y:S01]  /*1890*/  IMAD.SHL.U32 R92, R0, 0x40, RZ ;  /* 0x00000040005c7824 */ /* 0x000fe200078e00ff */
[----:B------:R-:W-:Y:S01]  /*18a0*/  SHF.R.U32.HI R93, RZ, 0x1, R120 ;  /* 0x00000001ff5d7819 */ /* 0x000fe20000011678 */
[----:B------:R-:W3:Y:S01]  /*18b0*/  @!P0 LDC.64 R4, c[0x0][0x398] ;  /* 0x0000e600ff048b82 */ /* 0x000ee20000000a00 */
[----:B------:R-:W-:Y:S02]  /*18c0*/  IMAD.SHL.U32 R96, R120, 0x20, RZ ;  /* 0x0000002078607824 */ /* 0x000fe400078e00ff */
[----:B------:R-:W-:-:S05]  /*18d0*/  IMAD.MOV.U32 R90, RZ, RZ, 0x20 ;  /* 0x00000020ff5a7424 */ /* 0x000fca00078e00ff */
[----:B------:R-:W4:Y:S01]  /*18e0*/  @P0 LDC.64 R2, c[0x0][0x3b0] ;  /* 0x0000ec00ff020b82 */ /* 0x000f220000000a00 */
[----:B---3--:R-:W-:-:S04]  /*18f0*/  @!P0 IMAD.WIDE.U32 R8, R133, R4, RZ ;  /* 0x0000000485088225 */ /* 0x008fc800078e00ff */
[----:B------:R-:W-:Y:S02]  /*1900*/  @!P0 IMAD R5, R133, R5, R9 ;  /* 0x0000000585058224 */ /* 0x000fe400078e0209 */
[----:B------:R-:W-:Y:S02]  /*1910*/  @!P0 IMAD.MOV.U32 R4, RZ, RZ, R8 ;  /* 0x000000ffff048224 */ /* 0x000fe400078e0008 */
[C---:B----4-:R-:W-:Y:S01]  /*1920*/  @P0 IMAD.WIDE.U32 R16, R6.reuse, R2, RZ ;  /* 0x0000000206100225 */ /* 0x050fe200078e00ff */
[----:B------:R-:W3:Y:S03]  /*1930*/  @!P6 LDC.64 R8, c[0x0][0x3b0] ;  /* 0x0000ec00ff08eb82 */ /* 0x000ee60000000a00 */
[----:B------:R-:W-:Y:S02]  /*1940*/  @P0 IMAD.MOV.U32 R4, RZ, RZ, R16 ;  /* 0x000000ffff040224 */ /* 0x000fe400078e0010 */
[----:B------:R-:W-:Y:S01]  /*1950*/  @P0 IMAD R5, R6, R3, R17 ;  /* 0x0000000306050224 */ /* 0x000fe200078e0211 */
[----:B------:R-:W-:-:S02]  /*1960*/  SHF.R.S32.HI R3, RZ, 0x1f, R20 ;  /* 0x0000001fff037819 */ /* 0x000fc40000011414 */
[----:B------:R-:W-:Y:S01]  /*1970*/  IADD3 R4, P0, PT, R13, R4, RZ ;  /* 0x000000040d047210 */ /* 0x000fe20007f1e0ff */
[----:B------:R-:W4:Y:S01]  /*1980*/  @!P5 LDC.64 R6, c[0x0][0x3b0] ;  /* 0x0000ec00ff06db82 */ /* 0x000f220000000a00 */
[----:B------:R-:W-:Y:S01]  /*1990*/  LOP3.LUT R17, R131, 0x1f20, RZ, 0xc0, !PT ;  /* 0x00001f2083117812 */ /* 0x000fe200078ec0ff */
[----:B-1----:R-:W-:Y:S02]  /*19a0*/  IMAD R3, R3, UR4, RZ ;  /* 0x0000000403037c24 */ /* 0x002fe4000f8e02ff */
[----:B------:R-:W-:Y:S01]  /*19b0*/  IMAD.X R5, RZ, RZ, R5, P0 ;  /* 0x000000ffff057224 */ /* 0x000fe200000e0605 */
[----:B------:R-:W-:Y:S01]  /*19c0*/  IADD3 R24, P0, PT, R13, R24, RZ ;  /* 0x000000180d187210 */ /* 0x000fe20007f1e0ff */
[C---:B------:R-:W-:Y:S01]  /*19d0*/  IMAD R3, R20.reuse, UR5, R3 ;  /* 0x0000000514037c24 */ /* 0x040fe2000f8e0203 */
[----:B------:R-:W-:Y:S01]  /*19e0*/  LOP3.LUT R14, R17, R14, RZ, 0xfc, !PT ;  /* 0x0000000e110e7212 */ /* 0x000fe200078efcff */
[----:B------:R-:W-:Y:S01]  /*19f0*/  IMAD.WIDE.U32 R20, R20, UR4, R4 ;  /* 0x0000000414147c25 */ /* 0x000fe2000f8e0004 */
[----:B------:R-:W1:Y:S01]  /*1a00*/  LDCU.64 UR4, c[0x0][0x388] ;  /* 0x00007100ff0477ac */ /* 0x000e620008000a00 */
[----:B------:R-:W5:Y:S02]  /*1a10*/  @!P6 LDC.64 R4, c[0x0][0x380] ;  /* 0x0000e000ff04eb82 */ /* 0x000f640000000a00 */
[----:B------:R-:W-:-:S02]  /*1a20*/  IMAD.IADD R21, R21, 0x1, R3 ;  /* 0x0000000115157824 */ /* 0x000fc400078e0203 */
[----:B------:R-:W-:Y:S01]  /*1a30*/  IMAD.X R25, RZ, RZ, R15, P0 ;  /* 0x000000ffff197224 */ /* 0x000fe200000e060f */
[C---:B------:R-:W-:Y:S01]  /*1a40*/  @!P5 IADD3 R15, P0, PT, R18.reuse, 0x20, RZ ;  /* 0x00000020120fd810 */ /* 0x040fe20007f1e0ff */
[----:B---3--:R-:W-:Y:S02]  /*1a50*/  @!P6 IMAD R22, R19, R8, RZ ;  /* 0x000000081316e224 */ /* 0x008fe400078e02ff */
[----:B------:R-:W3:Y:S01]  /*1a60*/  @!P5 LDC.64 R2, c[0x0][0x380] ;  /* 0x0000e000ff02db82 */ /* 0x000ee20000000a00 */
[----:B------:R-:W-:Y:S02]  /*1a70*/  @!P5 IMAD.MOV.U32 R16, RZ, RZ, R20 ;  /* 0x000000ffff10d224 */ /* 0x000fe400078e0014 */
[----:B------:R-:W-:Y:S02]  /*1a80*/  @!P6 IMAD R9, R18, R9, R22 ;  /* 0x000000091209e224 */ /* 0x000fe400078e0216 */
[----:B------:R-:W-:-:S04]  /*1a90*/  IMAD.WIDE.U32 R22, R100, R86, R24 ;  /* 0x0000005664167225 */ /* 0x000fc800078e0018 */
[----:B------:R-:W-:Y:S02]  /*1aa0*/  @!P5 IMAD.MOV.U32 R17, RZ, RZ, R21 ;  /* 0x000000ffff11d224 */ /* 0x000fe400078e0015 */
[----:B------:R-:W-:Y:S01]  /*1ab0*/  @!P5 IMAD.X R19, RZ, RZ, R19, P0 ;  /* 0x000000ffff13d224 */ /* 0x000fe200000e0613 */
[----:B-1----:R-:W-:Y:S01]  /*1ac0*/  LEA R127, P0, R22, UR4, 0x1 ;  /* 0x00000004167f7c11 */ /* 0x002fe2000f8008ff */
[----:B------:R-:W-:Y:S02]  /*1ad0*/  IMAD R126, R100, R87, R23 ;  /* 0x00000057647e7224 */ /* 0x000fe400078e0217 */
[----:B------:R-:W-:Y:S01]  /*1ae0*/  @!P6 IMAD.WIDE.U32 R20, R18, R8, R20 ;  /* 0x000000081214e225 */ /* 0x000fe200078e0014 */
[----:B------:R-:W-:Y:S02]  /*1af0*/  IADD3 R8, PT, PT, R85, 0x40, -R92 ;  /* 0x0000004055087810 */ /* 0x000fe40007ffe85c */
[----:B------:R-:W-:Y:S01]  /*1b00*/  LEA.HI.X R126, R22, UR5, R126, 0x1, P0 ;  /* 0x00000005167e7c11 */ /* 0x000fe200080f0c7e */
[----:B----4-:R-:W-:Y:S01]  /*1b10*/  @!P5 IMAD R18, R19, R6, RZ ;  /* 0x000000061312d224 */ /* 0x010fe200078e02ff */
[-C--:B------:R-:W-:Y:S01]  /*1b20*/  ISETP.GE.AND P3, PT, R11, R8.reuse, PT ;  /* 0x000000080b00720c */ /* 0x080fe20003f66270 */
[----:B------:R-:W-:Y:S01]  /*1b30*/  UMOV UR5, 0x400 ;  /* 0x0000040000057882 */ /* 0x000fe20000000000 */
[----:B------:R-:W-:Y:S01]  /*1b40*/  ISETP.GE.AND P4, PT, R100, R8, PT ;  /* 0x000000086400720c */ /* 0x000fe20003f86270 */
[C---:B------:R-:W-:Y:S01]  /*1b50*/  @!P5 IMAD R7, R15.reuse, R7, R18 ;  /* 0x000000070f07d224 */ /* 0x040fe200078e0212 */
[----:B--2---:R-:W-:Y:S01]  /*1b60*/  ULEA UR5, UR6, UR5, 0x18 ;  /* 0x0000000506057291 */ /* 0x004fe2000f8ec0ff */
[----:B------:R-:W-:Y:S01]  /*1b70*/  @!P5 IMAD.WIDE.U32 R16, R15, R6, R16 ;  /* 0x000000060f10d225 */ /* 0x000fe200078e0010 */
[----:B-----5:R-:W-:Y:S01]  /*1b80*/  @!P6 LEA R4, P1, R20, R4, 0x1 ;  /* 0x000000041404e211 */ /* 0x020fe200078208ff */
[----:B------:R-:W1:Y:S01]  /*1b90*/  LDCU.64 UR6, c[0x0][0x390] ;  /* 0x00007200ff0677ac */ /* 0x000e620008000a00 */
[----:B------:R-:W-:Y:S01]  /*1ba0*/  ISETP.GE.AND P2, PT, R11, R8, PT ;  /* 0x000000080b00720c */ /* 0x000fe20003f46270 */
[----:B------:R-:W-:Y:S01]  /*1bb0*/  @!P6 IMAD.IADD R9, R21, 0x1, R9 ;  /* 0x000000011509e824 */ /* 0x000fe200078e0209 */
[----:B---3--:R-:W-:Y:S01]  /*1bc0*/  @!P5 LEA R18, P0, R16, R2, 0x1 ;  /* 0x000000021012d211 */ /* 0x008fe200078008ff */
[----:B------:R-:W-:Y:S01]  /*1bd0*/  @!P5 IMAD.IADD R7, R17, 0x1, R7 ;  /* 0x000000011107d824 */ /* 0x000fe200078e0207 */
[----:B------:R-:W-:Y:S01]  /*1be0*/  LEA R2, R14, UR5, 0x1 ;  /* 0x000000050e027c11 */ /* 0x000fe2000f8e08ff */
[----:B------:R-:W-:Y:S01]  /*1bf0*/  IMAD.SHL.U32 R6, R86, 0x20, RZ ;  /* 0x0000002056067824 */ /* 0x000fe200078e00ff */
[----:B------:R-:W-:Y:S01]  /*1c00*/  @!P6 LEA.HI.X R5, R20, R5, R9, 0x1, P1 ;  /* 0x000000051405e211 */ /* 0x000fe200008f0c09 */
[----:B------:R-:W-:Y:S01]  /*1c10*/  @!P4 IMAD.MOV.U32 R8, RZ, RZ, R127 ;  /* 0x000000ffff08c224 */ /* 0x000fe200078e007f */
[----:B------:R-:W-:Y:S01]  /*1c20*/  @!P5 LEA.HI.X R19, R16, R3, R7, 0x1, P0 ;  /* 0x000000031013d211 */ /* 0x000fe200000f0c07 */
[----:B------:R-:W-:Y:S01]  /*1c30*/  @!P4 IMAD.MOV.U32 R9, RZ, RZ, R126 ;  /* 0x000000ffff09c224 */ /* 0x000fe200078e007e */
[----:B------:R-:W-:Y:S01]  /*1c40*/  SHF.L.U64.HI R3, R86, 0x5, R87 ;  /* 0x0000000556037819 */ /* 0x000fe20000010257 */
[----:B------:R-:W-:Y:S01]  /*1c50*/  @!PT LDS RZ, [RZ] ;  /* 0x00000000fffff984 */ /* 0x000fe20000000800 */
[----:B------:R-:W-:Y:S01]  /*1c60*/  @!PT LDS RZ, [RZ] ;  /* 0x00000000fffff984 */ /* 0x000fe20000000800 */
[----:B------:R-:W-:Y:S01]  /*1c70*/  @!PT LDS RZ, [RZ] ;  /* 0x00000000fffff984 */ /* 0x000fe20000000800 */
[----:B------:R-:W-:Y:S01]  /*1c80*/  @!P6 LDGSTS.E.BYPASS.LTC128B.128 [R2], desc[UR14][R4.64] ;  /* 0x000000000402efae */ /* 0x000fe2000b981a0e */
[----:B------:R-:W-:Y:S01]  /*1c90*/  @!P3 LEA R16, P0, R6, R127, 0x1 ;  /* 0x0000007f0610b211 */ /* 0x000fe200078008ff */
[----:B------:R-:W-:Y:S01]  /*1ca0*/  IMAD.SHL.U32 R7, R120, 0x10, RZ ;  /* 0x0000001078077824 */ /* 0x000fe200078e00ff */
[----:B------:R-:W-:Y:S01]  /*1cb0*/  IADD3 R12, P1, PT, R13, R12, RZ ;  /* 0x0000000c0d0c7210 */ /* 0x000fe20007f3e0ff */
[----:B------:R-:W-:Y:S01]  /*1cc0*/  @!P6 LDGSTS.E.BYPASS.LTC128B.128 [R2+0x1000], desc[UR14][R4.64+0x40] ;  /* 0x010000400402efae */ /* 0x000fe2000b981a0e */
[----:B------:R-:W-:Y:S01]  /*1cd0*/  @!P3 LEA.HI.X R17, R6, R126, R3, 0x1, P0 ;  /* 0x0000007e0611b211 */ /* 0x000fe200000f0c03 */
[----:B------:R-:W-:Y:S01]  /*1ce0*/  IMAD.SHL.U32 R3, R120, 0x4, RZ ;  /* 0x0000000478037824 */ /* 0x000fe200078e00ff */
[----:B------:R-:W-:Y:S01]  /*1cf0*/  SHF.L.U64.HI R6, R88, 0x5, R89 ;  /* 0x0000000558067819 */ /* 0x000fe20000010259 */
[----:B------:R2:W-:Y:S01]  /*1d00*/  @!P6 LDGSTS.E.BYPASS.LTC128B.128 [R2+0x2000], desc[UR14][R4.64+0x80] ;  /* 0x020000800402efae */ /* 0x0005e2000b981a0e */
[----:B------:R-:W-:-:S03]  /*1d10*/  IMAD.X R13, RZ, RZ, R10, P1 ;  /* 0x000000ffff0d7224 */ /* 0x000fc600008e060a */
[----:B------:R-:W-:Y:S01]  /*1d20*/  @!P5 LDGSTS.E.BYPASS.LTC128B.128 [R2+0x800], desc[UR14][R18.64] ;  /* 0x008000001202dfae */ /* 0x000fe2000b981a0e */
[----:B------:R-:W-:-:S03]  /*1d30*/  IMAD.WIDE.U32 R12, R100, R88, R12 ;  /* 0x00000058640c7225 */ /* 0x000fc600078e000c */
[----:B------:R-:W-:Y:S01]  /*1d40*/  @!P5 LDGSTS.E.BYPASS.LTC128B.128 [R2+0x1800], desc[UR14][R18.64+0x40] ;  /* 0x018000401202dfae */ /* 0x000fe2000b981a0e */
[----:B------:R-:W-:Y:S01]  /*1d50*/  IMAD R129, R100, R89, R13 ;  /* 0x0000005964817224 */ /* 0x000fe200078e020d */
[----:B-1----:R-:W-:Y:S02]  /*1d60*/  LEA R128, P0, R12, UR6, 0x1 ;  /* 0x000000060c807c11 */ /* 0x002fe4000f8008ff */
[----:B------:R-:W-:Y:S01]  /*1d70*/  @!P5 LDGSTS.E.BYPASS.LTC128B.128 [R2+0x2800], desc[UR14][R18.64+0x80] ;  /* 0x028000801202dfae */ /* 0x000fe2000b981a0e */
[----:B------:R-:W-:Y:S02]  /*1d80*/  LOP3.LUT R100, R100, 0x7, RZ, 0xc0, !PT ;  /* 0x0000000764647812 */ /* 0x000fe400078ec0ff */
[----:B------:R-:W-:Y:S01]  /*1d90*/  LEA.HI.X R129, R12, UR7, R129, 0x1, P0 ;  /* 0x000000070c817c11 */ /* 0x000fe200080f0c81 */
[----:B------:R-:W-:Y:S04]  /*1da0*/  @!P4 LDGSTS.E.BYPASS.LTC128B.128 [R2+0x3000], desc[UR14][R8.64] ;  /* 0x030000000802cfae */ /* 0x000fe8000b981a0e */
[----:B------:R-:W-:Y:S04]  /*1db0*/  @!P4 LDGSTS.E.BYPASS.LTC128B.128 [R2+0x4000], desc[UR14][R8.64+0x40] ;  /* 0x040000400802cfae */ /* 0x000fe8000b981a0e */
[----:B------:R1:W-:Y:S01]  /*1dc0*/  @!P4 LDGSTS.E.BYPASS.LTC128B.128 [R2+0x5000], desc[UR14][R8.64+0x80] ;  /* 0x050000800802cfae */ /* 0x0003e2000b981a0e */
[----:B--2---:R-:W-:-:S03]  /*1dd0*/  LOP3.LUT R4, R96, 0xc0, RZ, 0xc0, !PT ;  /* 0x000000c060047812 */ /* 0x004fc600078ec0ff */
[----:B------:R-:W-:Y:S01]  /*1de0*/  @!P3 LDGSTS.E.BYPASS.LTC128B.128 [R2+0x3800], desc[UR14][R16.64] ;  /* 0x038000001002bfae */ /* 0x000fe2000b981a0e */
[----:B------:R-:W-:Y:S01]  /*1df0*/  IMAD.SHL.U32 R5, R88, 0x20, RZ ;  /* 0x0000002058057824 */ /* 0x000fe200078e00ff */
[----:B------:R-:W-:Y:S02]  /*1e00*/  LOP3.LUT R3, R4, 0x18, R3, 0xf8, !PT ;  /* 0x0000001804037812 */ /* 0x000fe400078ef803 */
[----:B------:R-:W-:Y:S02]  /*1e10*/  @!P3 LDGSTS.E.BYPASS.LTC128B.128 [R2+0x4800], desc[UR14][R16.64+0x40] ;  /* 0x048000401002bfae */ /* 0x000fe4000b981a0e */
[C---:B------:R-:W-:Y:S02]  /*1e20*/  @!P2 LEA R4, P0, R5.reuse, R128, 0x1 ;  /* 0x000000800504a211 */ /* 0x040fe400078008ff */
[----:B------:R-:W-:Y:S02]  /*1e30*/  @!P3 LDGSTS.E.BYPASS.LTC128B.128 [R2+0x5800], desc[UR14][R16.64+0x80] ;  /* 0x058000801002bfae */ /* 0x000fe4000b981a0e */
[----:B------:R-:W-:-:S02]  /*1e40*/  @!P2 LEA.HI.X R5, R5, R129, R6, 0x1, P0 ;  /* 0x000000810505a211 */ /* 0x000fc400000f0c06 */
[----:B------:R-:W0:Y:S01]  /*1e50*/  LDGDEPBAR ;  /* 0x00000000000079af */ /* 0x000e220000000000 */
[----:B------:R-:W-:-:S04]  /*1e60*/  LOP3.LUT P0, R91, R120, 0x4, RZ, 0xc0, !PT ;  /* 0x00000004785b7812 */ /* 0x000fc8000780c0ff */
[----:B------:R-:W-:Y:S02]  /*1e70*/  SEL R94, R90, 0xffffffe0, !P0 ;  /* 0xffffffe05a5e7807 */ /* 0x000fe40004000000 */
[----:B-1----:R-:W-:-:S04]  /*1e80*/  LOP3.LUT R8, R96, 0x120, RZ, 0xc0, !PT ;  /* 0x0000012060087812 */ /* 0x002fc800078ec0ff */
[----:B------:R-:W-:Y:S02]  /*1e90*/  LOP3.LUT R8, R8, 0x3e00, R7, 0xf8, !PT ;  /* 0x00003e0008087812 */ /* 0x000fe400078ef807 */
[----:B------:R-:W-:-:S04]  /*1ea0*/  LOP3.LUT R7, R7, 0x100, RZ, 0xc0, !PT ;  /* 0x0000010007077812 */ /* 0x000fc800078ec0ff */
[----:B------:R-:W-:Y:S02]  /*1eb0*/  LOP3.LUT R122, R7, 0x20, R96, 0xf8, !PT ;  /* 0x00000020077a7812 */ /* 0x000fe400078ef860 */
[----:B------:R-:W-:Y:S01]  /*1ec0*/  LOP3.LUT R7, R3, 0x8, R120, 0x78, !PT ;  /* 0x0000000803077812 */ /* 0x000fe200078e7878 */
[----:B------:R-:W-:-:S04]  /*1ed0*/  DEPBAR.LE SB0, 0x0 ;  /* 0x000080000000791a */ /* 0x000fc80000000000 */
[----:B------:R-:W-:Y:S01]  /*1ee0*/  BAR.SYNC.DEFER_BLOCKING 0x0 ;  /* 0x0000000000007b1d */ /* 0x000fe20000010000 */
[----:B------:R-:W-:Y:S02]  /*1ef0*/  LOP3.LUT R3, R3, 0x8, R93, 0x78, !PT ;  /* 0x0000000803037812 */ /* 0x000fe400078e785d */
[----:B------:R-:W-:Y:S02]  /*1f00*/  LOP3.LUT R122, R122, R7, RZ, 0xfc, !PT ;  /* 0x000000077a7a7212 */ /* 0x000fe400078efcff */
[----:B------:R-:W-:Y:S02]  /*1f10*/  LOP3.LUT R123, R8, R3, RZ, 0xfc, !PT ;  /* 0x00000003087b7212 */ /* 0x000fe400078efcff */
[----:B------:R-:W-:Y:S02]  /*1f20*/  LEA R122, R122, UR5, 0x1 ;  /* 0x000000057a7a7c11 */ /* 0x000fe4000f8e08ff */
[----:B------:R-:W-:Y:S02]  /*1f30*/  LEA R123, R123, UR5, 0x1 ;  /* 0x000000057b7b7c11 */ /* 0x000fe4000f8e08ff */
[----:B------:R-:W-:Y:S01]  /*1f40*/  LOP3.LUT R93, R93, 0x1f0, RZ, 0xc0, !PT ;  /* 0x000001f05d5d7812 */ /* 0x000fe200078ec0ff */
[----:B------:R-:W-:-:S02]  /*1f50*/  IMAD.IADD R97, R122, 0x1, R94 ;  /* 0x000000017a617824 */ /* 0x000fc400078e025e */
[----:B------:R-:W-:Y:S01]  /*1f60*/  IMAD.IADD R99, R123, 0x1, R94 ;  /* 0x000000017b637824 */ /* 0x000fe200078e025e */
[----:B------:R-:W-:-:S04]  /*1f70*/  IADD3 R98, PT, PT, R93, 0x1, R98 ;  /* 0x000000015d627810 */ /* 0x000fc80007ffe062 */
[----:B------:R-:W-:-:S04]  /*1f80*/  IADD3 R98, PT, PT, -R95, R98, R100 ;  /* 0x000000625f627210 */ /* 0x000fc80007ffe164 */
[--C-:B------:R-:W-:Y:S01]  /*1f90*/  IADD3 R84, PT, PT, R98, R84, R85.reuse ;  /* 0x0000005462547210 */ /* 0x100fe20007ffe055 */
[----:B------:R-:W-:Y:S01]  /*1fa0*/  @!PT LDS RZ, [RZ] ;  /* 0x00000000fffff984 */ /* 0x000fe20000000800 */
[----:B------:R-:W-:Y:S01]  /*1fb0*/  @!PT LDS RZ, [RZ] ;  /* 0x00000000fffff984 */ /* 0x000fe20000000800 */
[----:B------:R-:W-:Y:S01]  /*1fc0*/  @!PT LDS RZ, [RZ] ;  /* 0x00000000fffff984 */ /* 0x000fe20000000800 */
[----:B------:R-:W-:Y:S03]  /*1fd0*/  @!P4 LDGSTS.E.BYPASS.LTC128B.128 [R2+0x6000], desc[UR14][R128.64] ;  /* 0x060000008002cfae */ /* 0x000fe6000b981a0e */
[C---:B------:R-:W-:Y:S01]  /*1fe0*/  VIMNMX R104, PT, PT, R84.reuse, R85, PT ;  /* 0x0000005554687248 */ /* 0x040fe20003fe0100 */
[----:B------:R-:W-:Y:S01]  /*1ff0*/  @!P4 LDGSTS.E.BYPASS.LTC128B.128 [R2+0x7000], desc[UR14][R128.64+0x40] ;  /* 0x070000408002cfae */ /* 0x000fe2000b981a0e */
[----:B------:R-:W-:-:S03]  /*2000*/  VIADDMNMX R85, R84, 0x8, R85, PT ;  /* 0x0000000854557846 */ /* 0x000fc60003800155 */
        /* <DEDUP_REMOVED lines=108> */
.L_x_4838:
        /* <DEDUP_REMOVED lines=60> */
.L_x_4839:
        /* <DEDUP_REMOVED lines=14> */
.L_x_4837:
        /* <DEDUP_REMOVED lines=10> */
[-C--:B------:R-:W-:Y:S01]  /*2c10*/  ISETP.GE.AND P5, PT, R5, R104.reuse, PT ;  /* 0x000000680500720c */ /* 0x080fe20003fa6270 */
[----:B------:R-:W-:Y:S01]  /*2c20*/  VIADD R15, R13, 0x29 ;  /* 0x000000290d0f7836 */ /* 0x000fe20000000000 */
[-C--:B------:R-:W-:Y:S01]  /*2c30*/  ISETP.GE.AND P1, PT, R5, R85.reuse, PT ;  /* 0x000000550500720c */ /* 0x080fe20003f26270 */
[C---:B------:R-:W-:Y:S01]  /*2c40*/  VIADD R5, R13.reuse, 0x9 ;  /* 0x000000090d057836 */ /* 0x040fe20000000000 */
[CC--:B------:R-:W-:Y:S01]  /*2c50*/  ISETP.GE.AND P4, PT, R4.reuse, R104.reuse, PT ;  /* 0x000000680400720c */ /* 0x0c0fe20003f86270 */
[C---:B------:R-:W-:Y:S01]  /*2c60*/  VIADD R10, R13.reuse, 0x28 ;  /* 0x000000280d0a7836 */ /* 0x040fe20000000000 */
[-C--:B------:R-:W-:Y:S01]  /*2c70*/  ISETP.GE.AND P3, PT, R4, R85.reuse, PT ;  /* 0x000000550400720c */ /* 0x080fe20003f66270 */
[----:B------:R-:W-:Y:S01]  /*2c80*/  VIADD R4, R13, 0x10 ;  /* 0x000000100d047836 */ /* 0x000fe20000000000 */
[-C--:B------:R-:W-:Y:S01]  /*2c90*/  ISETP.GE.AND P0, PT, R5, R104.reuse, PT ;  /* 0x000000680500720c */ /* 0x080fe20003f06270 */
[----:B------:R-:W-:Y:S01]  /*2ca0*/  VIADD R16, R13, 0x31 ;  /* 0x000000310d107836 */ /* 0x000fe20000000000 */
[----:B------:R-:W-:Y:S01]  /*2cb0*/  ISETP.GE.AND P6, PT, R5, R85, PT ;  /* 0x000000550500720c */ /* 0x000fe20003fc6270 */
[C---:B------:R-:W-:Y:S01]  /*2cc0*/  VIADD R5, R13.reuse, 0x11 ;  /* 0x000000110d057836 */ /* 0x040fe20000000000 */
[----:B------:R-:W-:Y:S01]  /*2cd0*/  FSEL R11, R44, -INF , !P4 ;  /* 0xff8000002c0b7808 */ /* 0x000fe20006000000 */
[----:B------:R-:W-:Y:S01]  /*2ce0*/  VIADD R17, R13, 0x38 ;  /* 0x000000380d117836 */ /* 0x000fe20000000000 */
[----:B------:R-:W-:-:S02]  /*2cf0*/  ISETP.GE.AND P2, PT, R4, R104, PT ;  /* 0x000000680400720c */ /* 0x000fc40003f46270 */
[-C--:B------:R-:W-:Y:S01]  /*2d00*/  ISETP.GE.AND P4, PT, R4, R85.reuse, PT ;  /* 0x000000550400720c */ /* 0x080fe20003f86270 */
[----:B------:R-:W-:Y:S01]  /*2d10*/  VIADD R4, R13, 0x18 ;  /* 0x000000180d047836 */ /* 0x000fe20000000000 */
[----:B------:R-:W-:Y:S02]  /*2d20*/  FSEL R46, R46, -INF , !P3 ;  /* 0xff8000002e2e7808 */ /* 0x000fe40005800000 */
[----:B------:R-:W-:Y:S02]  /*2d30*/  ISETP.GE.AND P3, PT, R5, R104, PT ;  /* 0x000000680500720c */ /* 0x000fe40003f66270 */
[----:B------:R-:W-:Y:S02]  /*2d40*/  FSEL R45, R45, -INF , !P0 ;  /* 0xff8000002d2d7808 */ /* 0x000fe40004000000 */
        /* <DEDUP_REMOVED lines=12> */
[----:B------:R-:W-:Y:S01]  /*2e10*/  FSEL R9, R36, -INF , !P6 ;  /* 0xff80000024097808 */ /* 0x000fe20007000000 */
[----:B------:R-:W-:Y:S01]  /*2e20*/  LDSM.16.MT88.4 R40, [R121+0x6000] ;  /* 0x006000007928783b */ /* 0x000fe20000004200 */
[C---:B------:R-:W-:Y:S02]  /*2e30*/  ISETP.GE.AND P0, PT, R4.reuse, R104, PT ;  /* 0x000000680400720c */ /* 0x040fe40003f06270 */
[----:B------:R-:W-:Y:S02]  /*2e40*/  ISETP.GE.AND P6, PT, R4, R85, PT ;  /* 0x000000550400720c */ /* 0x000fe40003fc6270 */
[----:B------:R-:W-:-:S02]  /*2e50*/  FSEL R4, R38, -INF , !P2 ;  /* 0xff80000026047808 */ /* 0x000fc40005000000 */
[CC--:B------:R-:W-:Y:S02]  /*2e60*/  ISETP.GE.AND P2, PT, R6.reuse, R104.reuse, PT ;  /* 0x000000680600720c */ /* 0x0c0fe40003f46270 */
[----:B------:R-:W-:Y:S02]  /*2e70*/  FSEL R37, R37, -INF , !P4 ;  /* 0xff80000025257808 */ /* 0x000fe40006000000 */
        /* <DEDUP_REMOVED lines=11> */
[-C--:B------:R-:W-:Y:S02]  /*2f30*/  ISETP.GE.AND P0, PT, R10, R85.reuse, PT ;  /* 0x000000550a00720c */ /* 0x080fe40003f06270 */
[----:B------:R-:W-:Y:S02]  /*2f40*/  FSEL R49, R49, -INF , !P5 ;  /* 0xff80000031317808 */ /* 0x000fe40006800000 */
[----:B------:R-:W-:Y:S02]  /*2f50*/  FSEL R10, R51, -INF , !P1 ;  /* 0xff800000330a7808 */ /* 0x000fe40004800000 */
[C---:B------:R-:W-:Y:S02]  /*2f60*/  ISETP.GE.AND P5, PT, R15.reuse, R104, PT ;  /* 0x000000680f00720c */ /* 0x040fe40003fa6270 */
[----:B------:R-:W-:Y:S02]  /*2f70*/  ISETP.GE.AND P1, PT, R15, R85, PT ;  /* 0x000000550f00720c */ /* 0x000fe40003f26270 */
[----:B------:R-:W-:-:S02]  /*2f80*/  FSEL R15, R48, -INF , !P4 ;  /* 0xff800000300f7808 */ /* 0x000fc40006000000 */
[----:B------:R-:W-:Y:S01]  /*2f90*/  FSEL R108, R28, -INF , !P3 ;  /* 0xff8000001c6c7808 */ /* 0x000fe20005800000 */
[----:B------:R-:W-:Y:S01]  /*2fa0*/  IMAD.IADD R28, R94, 0x1, R121 ;  /* 0x000000015e1c7824 */ /* 0x000fe200078e0279 */
[C---:B------:R-:W-:Y:S01]  /*2fb0*/  ISETP.GE.AND P3, PT, R13.reuse, R85, PT ;  /* 0x000000550d00720c */ /* 0x040fe20003f66270 */
[----:B------:R-:W-:Y:S01]  /*2fc0*/  VIADD R13, R13, 0x39 ;  /* 0x000000390d0d7836 */ /* 0x000fe20000000000 */
[----:B------:R-:W-:Y:S02]  /*2fd0*/  FMNMX3.FTZ R18, R15, R49, R11, !PT ;  /* 0x000000310f127276 */ /* 0x000fe4000781000b */
[----:B------:R-:W-:Y:S01]  /*2fe0*/  FSEL R50, R50, -INF , !P3 ;  /* 0xff80000032327808 */ /* 0x000fe20005800000 */
[----:B------:R-:W-:Y:S01]  /*2ff0*/  LDSM.16.MT88.4 R64, [R28+0x7000] ;  /* 0x007000001c40783b */ /* 0x000fe20000004200 */
[----:B------:R-:W-:Y:S02]  /*3000*/  FSEL R114, R30, -INF , !P0 ;  /* 0xff8000001e727808 */ /* 0x000fe40004000000 */
[----:B------:R-:W-:-:S02]  /*3010*/  ISETP.GE.AND P4, PT, R16, R104, PT ;  /* 0x000000681000720c */ /* 0x000fc40003f86270 */
[----:B------:R-:W-:Y:S02]  /*3020*/  ISETP.GE.AND P0, PT, R16, R85, PT ;  /* 0x000000551000720c */ /* 0x000fe40003f06270 */
[----:B------:R-:W-:Y:S02]  /*3030*/  FSEL R132, R29, -INF , !P6 ;  /* 0xff8000001d847808 */ /* 0x000fe40007000000 */
[----:B------:R-:W-:Y:S02]  /*3040*/  FMNMX3.FTZ R16, R18, R45, R5, !PT ;  /* 0x0000002d12107276 */ /* 0x000fe40007810005 */
[C---:B------:R-:W-:Y:S02]  /*3050*/  ISETP.GE.AND P6, PT, R17.reuse, R104, PT ;  /* 0x000000681100720c */ /* 0x040fe40003fc6270 */
[----:B------:R-:W-:Y:S02]  /*3060*/  ISETP.GE.AND P3, PT, R17, R85, PT ;  /* 0x000000551100720c */ /* 0x000fe40003f66270 */
        /* <DEDUP_REMOVED lines=8> */
[----:B------:R-:W-:Y:S02]  /*30f0*/  FMNMX3.FTZ R16, R16, R101, R108, !PT ;  /* 0x0000006510107276 */ /* 0x000fe4000781006c */
[----:B------:R-:W-:Y:S02]  /*3100*/  ISETP.GE.AND P4, PT, R13, R85, PT ;  /* 0x000000550d00720c */ /* 0x000fe40003f86270 */
[----:B------:R-:W-:Y:S02]  /*3110*/  FMNMX3.FTZ R13, R17, R6, R102, !PT ;  /* 0x00000006110d7276 */ /* 0x000fe40007810066 */
[----:B------:R-:W-:Y:S02]  /*3120*/  FSEL R116, R72, -INF , !P6 ;  /* 0xff80000048747808 */ /* 0x000fe40007000000 */
[----:B------:R-:W-:-:S02]  /*3130*/  FMNMX3.FTZ R16, R16, R132, R109, !PT ;  /* 0x0000008410107276 */ /* 0x000fc4000781006d */
[----:B------:R-:W-:Y:S02]  /*3140*/  FSEL R118, R31, -INF , !P2 ;  /* 0xff8000001f767808 */ /* 0x000fe40005000000 */
[----:B------:R-:W-:Y:S02]  /*3150*/  FSEL R29, R26, -INF , !P1 ;  /* 0xff8000001a1d7808 */ /* 0x000fe40004800000 */
[----:B------:R-:W-:Y:S02]  /*3160*/  FMNMX3.FTZ R13, R13, R110, R114, !PT ;  /* 0x0000006e0d0d7276 */ /* 0x000fe40007810072 */
        /* <DEDUP_REMOVED lines=65> */
[----:B------:R-:W-:Y:S01]  /*3580*/  FFMA.FTZ R31, R31, UR4, -R33 ;  /* 0x000000041f1f7c23 */ /* 0x000fe20008010821 */
[----:B-1----:R-:W-:Y:S01]  /*3590*/  F2FP.BF16.F32.PACK_AB R81, R97, R98 ;  /* 0x000000626151723e */ /* 0x002fe200000010ff */
[----:B------:R-:W-:Y:S01]  /*35a0*/  FFMA.FTZ R111, R111, UR4, -R134 ;  /* 0x000000046f6f7c23 */ /* 0x000fe20008010886 */
[----:B------:R-:W1:Y:S01]  /*35b0*/  MUFU.EX2 R27, R27 ;  /* 0x0000001b001b7308 */ /* 0x000e620000000800 */
[----:B------:R-:W-:Y:S01]  /*35c0*/  FADD.FTZ R96, R96, R93 ;  /* 0x0000005d60607221 */ /* 0x000fe20000010000 */
[----:B------:R-:W-:Y:S01]  /*35d0*/  FADD.FTZ R98, R98, R97 ;  /* 0x0000006162627221 */ /* 0x000fe20000010000 */
[----:B------:R-:W-:Y:S01]  /*35e0*/  ISETP.GT.AND P0, PT, R20, R125, PT ;  /* 0x0000007d1400720c */ /* 0x000fe20003f04270 */
[----:B------:R-:W-:Y:S01]  /*35f0*/  MUFU.EX2 R24, R24 ;  /* 0x0000001800187308 */ /* 0x000fe20000000800 */
[----:B------:R-:W-:Y:S01]  /*3600*/  FADD.FTZ R35, R35, R96 ;  /* 0x0000006023237221 */ /* 0x000fe20000010000 */
[----:B---3--:R-:W-:-:S02]  /*3610*/  F2FP.BF16.F32.PACK_AB R83, R94, R95 ;  /* 0x0000005f5e53723e */ /* 0x008fc400000010ff */
[----:B------:R-:W3:Y:S01]  /*3620*/  MUFU.EX2 R23, R23 ;  /* 0x0000001700177308 */ /* 0x000ee20000000800 */
[----:B------:R-:W-:-:S03]  /*3630*/  FADD.FTZ R35, R34, R35 ;  /* 0x0000002322237221 */ /* 0x000fc60000010000 */
        /* <DEDUP_REMOVED lines=14> */
[----:B-1----:R-:W-:-:S02]  /*3720*/  F2FP.BF16.F32.PACK_AB R5, R25, R26 ;  /* 0x0000001a1905723e */ /* 0x002fc400000010ff */
[----:B------:R-:W1:Y:S04]  /*3730*/  MUFU.EX2 R107, R107 ;  /* 0x0000006b006b7308 */ /* 0x000e680000000800 */
[----:B------:R-:W-:Y:S01]  /*3740*/  MUFU.EX2 R108, R108 ;  /* 0x0000006c006c7308 */ /* 0x000fe20000000800 */
[----:B------:R-:W-:Y:S01]  /*3750*/  HMMA.16816.F32.BF16 R64, R80, R66, RZ ;  /* 0x000000425040723c */ /* 0x000fe200000418ff */
[----:B---3--:R-:W-:Y:S02]  /*3760*/  F2FP.BF16.F32.PACK_AB R7, R21, R22 ;  /* 0x000000161507723e */ /* 0x008fe400000010ff */
[----:B------:R-:W3:Y:S04]  /*3770*/  MUFU.EX2 R101, R101 ;  /* 0x0000006500657308 */ /* 0x000ee80000000800 */
        /* <DEDUP_REMOVED lines=43> */
[----:B-1----:R-:W-:Y:S02]  /*3a30*/  F2FP.BF16.F32.PACK_AB R5, R103, R110 ;  /* 0x0000006e6705723e */ /* 0x002fe400000010ff */
[----:B---3--:R-:W-:-:S07]  /*3a40*/  F2FP.BF16.F32.PACK_AB R7, R99, R102 ;  /* 0x000000666307723e */ /* 0x008fce00000010ff */
        /* <DEDUP_REMOVED lines=21> */
[----:B------:R-:W-:Y:S01]  /*3ba0*/  FADD.FTZ R33, R95, R98 ;  /* 0x000000625f217221 */ /* 0x000fe20000010000 */
[----:B------:R-:W2:Y:S01]  /*3bb0*/  MUFU.EX2 R30, R5 ;  /* 0x00000005001e7308 */ /* 0x000ea20000000800 */
[----:B------:R-:W-:-:S02]  /*3bc0*/  F2FP.BF16.F32.PACK_AB R6, R113, R116 ;  /* 0x000000747106723e */ /* 0x000fc400000010ff */
[----:B------:R-:W-:Y:S01]  /*3bd0*/  FADD.FTZ R33, R94, R33 ;  /* 0x000000215e217221 */ /* 0x000fe20000010000 */
[----:B------:R-:W3:Y:S03]  /*3be0*/  MUFU.EX2 R32, R32 ;  /* 0x0000002000207308 */ /* 0x000ee60000000800 */
        /* <DEDUP_REMOVED lines=101> */
.L_x_4841:
[----:B------:R-:W-:Y:S01]  /*4240*/  UMOV UR4, URZ ;  /* 0x000000ff00047c82 */ /* 0x000fe20008000000 */
[----:B------:R-:W-:Y:S01]  /*4250*/  IMAD.SHL.U32 R4, R88, 0x40, RZ ;  /* 0x0000004058047824 */ /* 0x000fe200078e00ff */
[----:B------:R-:W-:-:S05]  /*4260*/  IADD3 R5, P0, PT, RZ, -UR4, RZ ;  /* 0x80000004ff057c10 */ /* 0x000fca000ff1e0ff */
[----:B------:R-:W-:-:S05]  /*4270*/  IMAD.X R4, RZ, RZ, ~R4, P0 ;  /* 0x000000ffff047224 */ /* 0x000fca00000e0e04 */
[----:B------:R-:W-:-:S04]  /*4280*/  SHF.R.S64 R5, R5, 0x1f, R4 ;  /* 0x0000001f05057819 */ /* 0x000fc80000001004 */
[----:B------:R-:W-:-:S04]  /*4290*/  IADD3 R128, P0, PT, R5, R128, RZ ;  /* 0x0000008005807210 */ /* 0x000fc80007f1e0ff */
[----:B------:R-:W-:-:S09]  /*42a0*/  LEA.HI.X.SX32 R129, R4, R129, 0x1, P0 ;  /* 0x0000008104817211 */ /* 0x000fd200000f0eff */
.L_x_4842:
        /* <DEDUP_REMOVED lines=16> */
[----:B------:R-:W1:Y:S04]  /*43b0*/  LDSM.16.M88.4 R4, [R122+0x3400] ;  /* 0x003400007a04783b */ /* 0x000e680000000200 */
[----:B------:R-:W2:Y:S04]  /*43c0*/  LDSM.16.M88.4 R12, [R122+0x3000] ;  /* 0x003000007a0c783b */ /* 0x000ea80000000200 */
[----:B------:R-:W3:Y:S04]  /*43d0*/  LDSM.16.M88.4 R28, [R122+0x3800] ;  /* 0x003800007a1c783b */ /* 0x000ee80000000200 */
[----:B------:R-:W4:Y:S04]  /*43e0*/  LDSM.16.M88.4 R96, [R122+0x3c00] ;  /* 0x003c00007a60783b */ /* 0x000f280000000200 */
[----:B------:R-:W-:Y:S04]  /*43f0*/  LDSM.16.M88.4 R88, [R108] ;  /* 0x000000006c58783b */ /* 0x000fe80000000200 */
[----:B------:R-:W5:Y:S04]  /*4400*/  LDSM.16.M88.4 R92, [R107+0x3400] ;  /* 0x003400006b5c783b */ /* 0x000f680000000200 */
[----:B------:R-:W5:Y:S04]  /*4410*/  LDSM.16.M88.4 R100, [R107+0x3000] ;  /* 0x003000006b64783b */ /* 0x000f680000000200 */
[----:B------:R-:W0:Y:S01]  /*4420*/  LDGDEPBAR ;  /* 0x00000000000079af */ /* 0x000e220000000000 */
[C---:B-1----:R-:W-:Y:S08]  /*4430*/  HMMA.16816.F32.BF16 R8, R20.reuse, R4, RZ ;  /* 0x000000041408723c */ /* 0x042ff000000418ff */
[C---:B------:R-:W-:Y:S08]  /*4440*/  HMMA.16816.F32.BF16 R4, R20.reuse, R6, RZ ;  /* 0x000000061404723c */ /* 0x040ff000000418ff */
[C---:B--2---:R-:W-:Y:S08]  /*4450*/  HMMA.16816.F32.BF16 R16, R20.reuse, R12, RZ ;  /* 0x0000000c1410723c */ /* 0x044ff000000418ff */
[C---:B---3--:R-:W-:Y:S08]  /*4460*/  HMMA.16816.F32.BF16 R32, R20.reuse, R28, RZ ;  /* 0x0000001c1420723c */ /* 0x048ff000000418ff */
        /* <DEDUP_REMOVED lines=63> */
[----:B---3--:R-:W-:Y:S01]  /*4860*/  HMMA.16816.F32.BF16 R32, R96, R92, R32 ;  /* 0x0000005c6020723c */ /* 0x008fe20000041820 */
[----:B------:R-:W-:-:S05]  /*4870*/  IMAD.SHL.U32 R93, R0, 0x40, RZ ;  /* 0x00000040005d7824 */ /* 0x000fca00078e00ff */
[----:B------:R-:W-:Y:S02]  /*4880*/  LOP3.LUT R106, R93, R106, RZ, 0xfc, !PT ;  /* 0x0000006a5d6a7212 */ /* 0x000fe400078efcff */
[C---:B------:R-:W-:Y:S08]  /*4890*/  HMMA.16816.F32.BF16 R28, R96.reuse, R94, R28 ;  /* 0x0000005e601c723c */ /* 0x040ff0000004181c */
[----:B-1----:R-:W-:Y:S01]  /*48a0*/  HMMA.16816.F32.BF16 R24, R96, R88, R24 ;  /* 0x000000586018723c */ /* 0x002fe20000041818 */
[----:B------:R-:W-:Y:S01]  /*48b0*/  VIADD R88, R106, 0xffffff80 ;  /* 0xffffff806a587836 */ /* 0x000fe20000000000 */
[----:B------:R-:W-:Y:S04]  /*48c0*/  BAR.SYNC.DEFER_BLOCKING 0x0 ;  /* 0x0000000000007b1d */ /* 0x000fe80000010000 */
[----:B------:R-:W-:-:S02]  /*48d0*/  ISETP.GE.AND P5, PT, R88, R104, PT ;  /* 0x000000685800720c */ /* 0x000fc40003fa6270 */
[-C--:B------:R-:W-:Y:S01]  /*48e0*/  ISETP.GE.AND P4, PT, R88, R85.reuse, PT ;  /* 0x000000555800720c */ /* 0x080fe20003f86270 */
[----:B------:R-:W-:Y:S01]  /*48f0*/  VIADD R88, R106, 0xffffff81 ;  /* 0xffffff816a587836 */ /* 0x000fe20000000000 */
[----:B------:R-:W-:Y:S01]  /*4900*/  FSEL R92, R16, -INF , !P5 ;  /* 0xff800000105c7808 */ /* 0x000fe20006800000 */
[----:B------:R-:W-:Y:S01]  /*4910*/  VIADD R16, R106, 0xffffff90 ;  /* 0xffffff906a107836 */ /* 0x000fe20000000000 */
[----:B------:R-:W-:Y:S01]  /*4920*/  FSEL R18, R18, -INF , !P4 ;  /* 0xff80000012127808 */ /* 0x000fe20006000000 */
[----:B------:R-:W-:Y:S01]  /*4930*/  HMMA.16816.F32.BF16 R20, R96, R90, R20 ;  /* 0x0000005a6014723c */ /* 0x000fe20000041814 */
[CC--:B------:R-:W-:Y:S02]  /*4940*/  ISETP.GE.AND P2, PT, R88.reuse, R104.reuse, PT ;  /* 0x000000685800720c */ /* 0x0c0fe40003f46270 */
[----:B------:R-:W-:Y:S01]  /*4950*/  ISETP.GE.AND P1, PT, R88, R85, PT ;  /* 0x000000555800720c */ /* 0x000fe20003f26270 */
[C---:B------:R-:W-:Y:S01]  /*4960*/  VIADD R88, R106.reuse, 0xffffff88 ;  /* 0xffffff886a587836 */ /* 0x040fe20000000000 */
[----:B------:R-:W-:Y:S01]  /*4970*/  FSEL R156, R17, -INF , !P2 ;  /* 0xff800000119c7808 */ /* 0x000fe20005000000 */
[----:B------:R-:W-:Y:S01]  /*4980*/  VIADD R17, R106, 0xffffff91 ;  /* 0xffffff916a117836 */ /* 0x000fe20000000000 */
[----:B------:R-:W-:-:S02]  /*4990*/  ISETP.GE.AND P4, PT, R16, R104, PT ;  /* 0x000000681000720c */ /* 0x000fc40003f86270 */
[CC--:B------:R-:W-:Y:S02]  /*49a0*/  ISETP.GE.AND P0, PT, R88.reuse, R104.reuse, PT ;  /* 0x000000685800720c */ /* 0x0c0fe40003f06270 */
[-C--:B------:R-:W-:Y:S01]  /*49b0*/  ISETP.GE.AND P6, PT, R88, R85.reuse, PT ;  /* 0x000000555800720c */ /* 0x080fe20003fc6270 */
[----:B------:R-:W-:Y:S01]  /*49c0*/  VIADD R88, R106, 0xffffff89 ;  /* 0xffffff896a587836 */ /* 0x000fe20000000000 */
[----:B------:R-:W-:Y:S01]  /*49d0*/  FSEL R94, R12, -INF , !P0 ;  /* 0xff8000000c5e7808 */ /* 0x000fe20004000000 */
        /* <DEDUP_REMOVED lines=8> */
[-C--:B------:R-:W-:Y:S02]  /*4a60*/  ISETP.GE.AND P3, PT, R12, R85.reuse, PT ;  /* 0x000000550c00720c */ /* 0x080fe40003f66270 */
        /* <DEDUP_REMOVED lines=30> */
[CC--:B------:R-:W-:Y:S02]  /*4c50*/  ISETP.GE.AND P0, PT, R4.reuse, R85.reuse, PT ;  /* 0x000000550400720c */ /* 0x0c0fe40003f06270 */
[----:B------:R-:W-:Y:S01]  /*4c60*/  ISETP.GE.AND P1, PT, R4, R104, PT ;  /* 0x000000680400720c */ /* 0x000fe20003f26270 */
[----:B------:R-:W-:Y:S01]  /*4c70*/  VIADD R4, R106, 0xffffffb1 ;  /* 0xffffffb16a047836 */ /* 0x000fe20000000000 */
[----:B------:R-:W-:Y:S02]  /*4c80*/  ISETP.GE.AND P6, PT, R8, R85, PT ;  /* 0x000000550800720c */ /* 0x000fe40003fc6270 */
        /* <DEDUP_REMOVED lines=85> */
.L_x_4844:
[----:B------:R-:W-:Y:S01]  /*51e0*/  UMOV UR4, URZ ;  /* 0x000000ff00047c82 */ /* 0x000fe20008000000 */
[----:B------:R-:W-:Y:S01]  /*51f0*/  IMAD.SHL.U32 R4, R86, 0x40, RZ ;  /* 0x0000004056047824 */ /* 0x000fe200078e00ff */
[----:B------:R-:W-:-:S05]  /*5200*/  IADD3 R5, P1, PT, RZ, -UR4, RZ ;  /* 0x80000004ff057c10 */ /* 0x000fca000ff3e0ff */
[----:B------:R-:W-:-:S05]  /*5210*/  IMAD.X R4, RZ, RZ, ~R4, P1 ;  /* 0x000000ffff047224 */ /* 0x000fca00008e0e04 */
[----:B------:R-:W-:-:S04]  /*5220*/  SHF.R.S64 R6, R5, 0x1f, R4 ;  /* 0x0000001f05067819 */ /* 0x000fc80000001004 */
[----:B------:R-:W-:-:S04]  /*5230*/  IADD3 R127, P1, PT, R6, R127, RZ ;  /* 0x0000007f067f7210 */ /* 0x000fc80007f3e0ff */
[----:B------:R-:W-:-:S09]  /*5240*/  LEA.HI.X.SX32 R126, R4, R126, 0x1, P1 ;  /* 0x0000007e047e7211 */ /* 0x000fd200008f0eff */
.L_x_4845:
        /* <DEDUP_REMOVED lines=14> */
.L_x_4843:
        /* <DEDUP_REMOVED lines=18> */
[----:B------:R-:W2:Y:S03]  /*5450*/  SHFL.BFLY PT, R5, R4, 0x2, 0x1f ;  /* 0x0c401f0004057f89 */ /* 0x000ea600000e0000 */
[----:B------:R-:W-:Y:S01]  /*5460*/  IADD3 R95, PT, PT, R121, 0x6020, RZ ;  /* 0x00006020795f7810 */ /* 0x000fe20007ffe0ff */
[----:B------:R-:W3:Y:S04]  /*5470*/  SHFL.BFLY PT, R6, R7, 0x2, 0x1f ;  /* 0x0c401f0007067f89 */ /* 0x000ee800000e0000 */
[----:B------:R-:W-:Y:S04]  /*5480*/  LDSM.16.MT88.4 R24, [R121+0x7000] ;  /* 0x007000007918783b */ /* 0x000fe80000004200 */
[----:B------:R-:W-:Y:S01]  /*5490*/  LDSM.16.MT88.4 R8, [R121+0x6000] ;  /* 0x006000007908783b */ /* 0x000fe20000004200 */
[----:B--2---:R-:W-:-:S02]  /*54a0*/  FMNMX.FTZ R5, R4, R5, !PT ;  /* 0x0000000504057209 */ /* 0x004fc40007810000 */
[----:B---3--:R-:W-:-:S03]  /*54b0*/  FMNMX.FTZ R6, R7, R6, !PT ;  /* 0x0000000607067209 */ /* 0x008fc60007810000 */
[----:B------:R-:W2:Y:S04]  /*54c0*/  SHFL.BFLY PT, R2, R5, 0x1, 0x1f ;  /* 0x0c201f0005027f89 */ /* 0x000ea800000e0000 */
[----:B------:R-:W3:Y:S01]  /*54d0*/  SHFL.BFLY PT, R89, R6, 0x1, 0x1f ;  /* 0x0c201f0006597f89 */ /* 0x000ee200000e0000 */
[----:B--2---:R-:W-:-:S04]  /*54e0*/  FMNMX.FTZ R2, R5, R2, !PT ;  /* 0x0000000205027209 */ /* 0x004fc80007810000 */
[C---:B------:R-:W-:Y:S01]  /*54f0*/  FSETP.NEU.FTZ.AND P1, PT, R2.reuse, -INF , PT ;  /* 0xff8000000200780b */ /* 0x040fe20003f3d000 */
[----:B-1----:R-:W-:Y:S01]  /*5500*/  FMUL.FTZ R4, R2, UR4 ;  /* 0x0000000402047c20 */ /* 0x002fe20008410000 */
[----:B---3--:R-:W-:-:S04]  /*5510*/  FMNMX.FTZ R89, R6, R89, !PT ;  /* 0x0000005906597209 */ /* 0x008fc80007810000 */
[----:B------:R-:W-:Y:S01]  /*5520*/  FSEL R105, R4, RZ, P1 ;  /* 0x000000ff04697208 */ /* 0x000fe20000800000 */
[C---:B------:R-:W-:Y:S01]  /*5530*/  FMUL.FTZ R109, R89.reuse, UR4 ;  /* 0x00000004596d7c20 */ /* 0x040fe20008410000 */
[----:B------:R-:W-:Y:S02]  /*5540*/  FSEL R4, R2, RZ, P1 ;  /* 0x000000ff02047208 */ /* 0x000fe40000800000 */
[----:B------:R-:W-:Y:S01]  /*5550*/  LOP3.LUT P1, RZ, R120, 0x4, RZ, 0xc0, !PT ;  /* 0x0000000478ff7812 */ /* 0x000fe2000782c0ff */
[--C-:B------:R-:W-:Y:S01]  /*5560*/  FFMA.FTZ R98, R18, UR4, -R105.reuse ;  /* 0x0000000412627c23 */ /* 0x100fe20008010869 */
[----:B------:R-:W-:Y:S01]  /*5570*/  FSETP.NEU.FTZ.AND P2, PT, R89, -INF , PT ;  /* 0xff8000005900780b */ /* 0x000fe20003f5d000 */
[----:B------:R-:W-:Y:S01]  /*5580*/  FADD.FTZ R4, R3, -R4 ;  /* 0x8000000403047221 */ /* 0x000fe20000010000 */
[--C-:B------:R-:W-:Y:S01]  /*5590*/  FFMA.FTZ R93, R16, UR4, -R105.reuse ;  /* 0x00000004105d7c23 */ /* 0x100fe20008010869 */
[----:B------:R-:W-:Y:S01]  /*55a0*/  FFMA.FTZ R3, R12, UR4, -R105 ;  /* 0x000000040c037c23 */ /* 0x000fe20008010869 */
[----:B------:R-:W-:Y:S01]  /*55b0*/  FSEL R5, R89, RZ, P2 ;  /* 0x000000ff59057208 */ /* 0x000fe20001000000 */
[----:B------:R-:W-:Y:S01]  /*55c0*/  FMUL.FTZ R99, R4, UR4 ;  /* 0x0000000404637c20 */ /* 0x000fe20008410000 */
[----:B------:R-:W-:Y:S01]  /*55d0*/  IADD3 R4, PT, PT, R121, 0x6000, RZ ;  /* 0x0000600079047810 */ /* 0x000fe20007ffe0ff */
[----:B------:R-:W-:Y:S01]  /*55e0*/  MUFU.EX2 R98, R98 ;  /* 0x0000006200627308 */ /* 0x000fe20000000800 */
[----:B------:R-:W-:Y:S01]  /*55f0*/  FSEL R109, R109, RZ, P2 ;  /* 0x000000ff6d6d7208 */ /* 0x000fe20001000000 */
[----:B------:R-:W-:Y:S01]  /*5600*/  FADD.FTZ R5, R84, -R5 ;  /* 0x8000000554057221 */ /* 0x000fe20000010000 */
[----:B------:R-:W-:Y:S01]  /*5610*/  FFMA.FTZ R115, R144, UR4, -R105 ;  /* 0x0000000490737c23 */ /* 0x000fe20008010869 */
[----:B------:R-:W-:Y:S01]  /*5620*/  @P1 IADD3 R95, PT, PT, R4, -0x20, RZ ;  /* 0xffffffe0045f1810 */ /* 0x000fe20007ffe0ff */
[----:B------:R-:W1:Y:S01]  /*5630*/  MUFU.EX2 R93, R93 ;  /* 0x0000005d005d7308 */ /* 0x000e620000000800 */
[--C-:B------:R-:W-:Y:S01]  /*5640*/  FFMA.FTZ R96, R92, UR4, -R109.reuse ;  /* 0x000000045c607c23 */ /* 0x100fe2000801086d */
[--C-:B------:R-:W-:Y:S01]  /*5650*/  FFMA.FTZ R91, R94, UR4, -R109.reuse ;  /* 0x000000045e5b7c23 */ /* 0x100fe2000801086d */
[----:B------:R-:W-:Y:S01]  /*5660*/  FFMA.FTZ R90, R100, UR4, -R109 ;  /* 0x00000004645a7c23 */ /* 0x000fe2000801086d */
[----:B------:R-:W2:Y:S01]  /*5670*/  LDSM.16.MT88.4 R32, [R95+0x1000] ;  /* 0x001000005f20783b */ /* 0x000ea20000004200 */
[----:B------:R-:W-:Y:S01]  /*5680*/  FFMA.FTZ R92, R14, UR4, -R105 ;  /* 0x000000040e5c7c23 */ /* 0x000fe20008010869 */
[--C-:B------:R-:W-:Y:S01]  /*5690*/  FFMA.FTZ R156, R156, UR4, -R109.reuse ;  /* 0x000000049c9c7c23 */ /* 0x100fe2000801086d */
[----:B------:R-:W-:Y:S01]  /*56a0*/  FMUL.FTZ R5, R5, UR4 ;  /* 0x0000000405057c20 */ /* 0x000fe20008410000 */
[----:B------:R-:W-:Y:S01]  /*56b0*/  MUFU.EX2 R96, R96 ;  /* 0x0000006000607308 */ /* 0x000fe20000000800 */
[----:B------:R-:W3:Y:S01]  /*56c0*/  LDSM.16.MT88.4 R16, [R95] ;  /* 0x000000005f10783b */ /* 0x000ee20000004200 */
[--C-:B------:R-:W-:Y:S01]  /*56d0*/  FFMA.FTZ R117, R146, UR4, -R109.reuse ;  /* 0x0000000492757c23 */ /* 0x100fe2000801086d */
[--C-:B------:R-:W-:Y:S01]  /*56e0*/  FFMA.FTZ R142, R142, UR4, -R109.reuse ;  /* 0x000000048e8e7c23 */ /* 0x100fe2000801086d */
[----:B------:R-:W4:Y:S01]  /*56f0*/  MUFU.EX2 R94, R156 ;  /* 0x0000009c005e7308 */ /* 0x000f220000000800 */
[----:B------:R-:W-:Y:S01]  /*5700*/  FFMA.FTZ R113, R152, UR4, -R109 ;  /* 0x0000000498717c23 */ /* 0x000fe2000801086d */
[----:B-1----:R-:W-:Y:S01]  /*5710*/  F2FP.BF16.F32.PACK_AB R85, R93, R98 ;  /* 0x000000625d55723e */ /* 0x002fe200000010ff */
[----:B------:R-:W-:Y:S01]  /*5720*/  FFMA.FTZ R111, R150, UR4, -R105 ;  /* 0x00000004966f7c23 */ /* 0x000fe20008010869 */
[----:B------:R-:W-:Y:S01]  /*5730*/  MUFU.EX2 R91, R91 ;  /* 0x0000005b005b7308 */ /* 0x000fe20000000800 */
[--C-:B------:R-:W-:Y:S01]  /*5740*/  FFMA.FTZ R154, R154, UR4, -R109.reuse ;  /* 0x000000049a9a7c23 */ /* 0x100fe2000801086d */
[--C-:B------:R-:W-:Y:S01]  /*5750*/  FFMA.FTZ R135, R118, UR4, -R109.reuse ;  /* 0x0000000476877c23 */ /* 0x100fe2000801086d */
[----:B------:R-:W-:Y:S01]  /*5760*/  FFMA.FTZ R119, R114, UR4, -R109 ;  /* 0x0000000472777c23 */ /* 0x000fe2000801086d */
[----:B------:R-:W1:Y:S01]  /*5770*/  MUFU.EX2 R90, R90 ;  /* 0x0000005a005a7308 */ /* 0x000e620000000800 */
[--C-:B------:R-:W-:Y:S01]  /*5780*/  FFMA.FTZ R145, R110, UR4, -R105.reuse ;  /* 0x000000046e917c23 */ /* 0x100fe20008010869 */
[----:B------:R-:W-:Y:S01]  /*5790*/  FFMA.FTZ R143, R132, UR4, -R105 ;  /* 0x00000004848f7c23 */ /* 0x000fe20008010869 */
[----:B------:R-:W-:Y:S01]  /*57a0*/  FFMA.FTZ R134, R134, UR4, -R109 ;  /* 0x0000000486867c23 */ /* 0x000fe2000801086d */
[----:B------:R-:W5:Y:S01]  /*57b0*/  MUFU.EX2 R100, R5 ;  /* 0x0000000500647308 */ /* 0x000f620000000800 */
[----:B------:R-:W-:Y:S01]  /*57c0*/  FFMA.FTZ R102, R102, UR4, -R105 ;  /* 0x0000000466667c23 */ /* 0x000fe20008010869 */
[----:B----4-:R-:W-:-:S02]  /*57d0*/  F2FP.BF16.F32.PACK_AB R84, R94, R96 ;  /* 0x000000605e54723e */ /* 0x010fc400000010ff */
[----:B------:R-:W4:Y:S04]  /*57e0*/  MUFU.EX2 R99, R99 ;  /* 0x0000006300637308 */ /* 0x000f280000000800 */
[----:B------:R-:W-:Y:S01]  /*57f0*/  MUFU.EX2 R92, R92 ;  /* 0x0000005c005c7308 */ /* 0x000fe20000000800 */
[----:B-1----:R-:W-:-:S03]  /*5800*/  F2FP.BF16.F32.PACK_AB R86, R90, R91 ;  /* 0x0000005b5a56723e */ /* 0x002fc600000010ff */
[----:B------:R-:W1:Y:S01]  /*5810*/  MUFU.EX2 R3, R3 ;  /* 0x0000000300037308 */ /* 0x000e620000000800 */
[-C--:B-----5:R-:W-:Y:S01]  /*5820*/  FMUL.FTZ R20, R52, R100.reuse ;  /* 0x0000006434147220 */ /* 0x0a0fe20000410000 */
        /* <DEDUP_REMOVED lines=16> */
[----:B------:R-:W-:Y:S01]  /*5930*/  LDSM.16.MT88.4 R60, [R121+0x6400] ;  /* 0x00640000793c783b */ /* 0x000fe20000004200 */
        /* <DEDUP_REMOVED lines=15> */
[----:B------:R-:W4:Y:S01]  /*5a30*/  MUFU.EX2 R117, R117 ;  /* 0x0000007500757308 */ /* 0x000f220000000800 */
[-C--:B------:R-:W-:Y:S01]  /*5a40*/  FMUL.FTZ R7, R39, R99.reuse ;  /* 0x0000006327077220 */ /* 0x080fe20000410000 */
[C---:B--2---:R-:W-:Y:S01]  /*5a50*/  HMMA.16816.F32.BF16 R28, R84.reuse, R32, R28 ;  /* 0x00000020541c723c */ /* 0x044fe2000004181c */
[-C--:B------:R-:W-:Y:S01]  /*5a60*/  FMUL.FTZ R40, R40, R100.reuse ;  /* 0x0000006428287220 */ /* 0x080fe20000410000 */
[----:B------:R-:W-:Y:S01]  /*5a70*/  MUFU.EX2 R142, R142 ;  /* 0x0000008e008e7308 */ /* 0x000fe20000000800 */
[-C--:B------:R-:W-:Y:S01]  /*5a80*/  FMUL.FTZ R41, R41, R100.reuse ;  /* 0x0000006429297220 */ /* 0x080fe20000410000 */
[-C--:B------:R-:W-:Y:S01]  /*5a90*/  FMUL.FTZ R42, R42, R99.reuse ;  /* 0x000000632a2a7220 */ /* 0x080fe20000410000 */
[-C--:B------:R-:W-:Y:S01]  /*5aa0*/  FMUL.FTZ R43, R43, R99.reuse ;  /* 0x000000632b2b7220 */ /* 0x080fe20000410000 */
[----:B------:R-:W2:Y:S01]  /*5ab0*/  MUFU.EX2 R113, R113 ;  /* 0x0000007100717308 */ /* 0x000ea20000000800 */
[----:B------:R-:W-:Y:S01]  /*5ac0*/  FMUL.FTZ R44, R76, R100 ;  /* 0x000000644c2c7220 */ /* 0x000fe20000410000 */
[C---:B------:R-:W-:Y:S01]  /*5ad0*/  HMMA.16816.F32.BF16 R32, R84.reuse, R34, R64 ;  /* 0x000000225420723c */ /* 0x040fe20000041840 */
[--C-:B------:R-:W-:Y:S01]  /*5ae0*/  FFMA.FTZ R64, R140, UR4, -R105.reuse ;  /* 0x000000048c407c23 */ /* 0x100fe20008010869 */
[----:B------:R-:W-:Y:S01]  /*5af0*/  FFMA.FTZ R140, R148, UR4, -R105 ;  /* 0x00000004948c7c23 */ /* 0x000fe20008010869 */
[----:B------:R-:W-:Y:S01]  /*5b00*/  MUFU.EX2 R115, R115 ;  /* 0x0000007300737308 */ /* 0x000fe20000000800 */
[----:B----4-:R-:W-:Y:S01]  /*5b10*/  F2FP.BF16.F32.PACK_AB R52, R117, R146 ;  /* 0x000000927534723e */ /* 0x010fe200000010ff */
[-C--:B------:R-:W-:Y:S01]  /*5b20*/  FMUL.FTZ R45, R77, R100.reuse ;  /* 0x000000644d2d7220 */ /* 0x080fe20000410000 */
[-C--:B------:R-:W-:Y:S01]  /*5b30*/  FMUL.FTZ R46, R78, R99.reuse ;  /* 0x000000634e2e7220 */ /* 0x080fe20000410000 */
[----:B------:R4:W5:Y:S01]  /*5b40*/  MUFU.EX2 R144, R64 ;  /* 0x0000004000907308 */ /* 0x0009620000000800 */
[C---:B---3--:R-:W-:Y:S01]  /*5b50*/  HMMA.16816.F32.BF16 R12, R84.reuse, R16, R12 ;  /* 0x00000010540c723c */ /* 0x048fe2000004180c */
[-C--:B------:R-:W-:Y:S01]  /*5b60*/  FMUL.FTZ R47, R79, R99.reuse ;  /* 0x000000634f2f7220 */ /* 0x080fe20000410000 */
[----:B------:R-:W-:Y:S01]  /*5b70*/  FMUL.FTZ R80, R80, R100 ;  /* 0x0000006450507220 */ /* 0x000fe20000410000 */
[----:B------:R-:W-:Y:S01]  /*5b80*/  MUFU.EX2 R140, R140 ;  /* 0x0000008c008c7308 */ /* 0x000fe20000000800 */
[----:B--2---:R-:W-:Y:S01]  /*5b90*/  F2FP.BF16.F32.PACK_AB R54, R113, R142 ;  /* 0x0000008e7136723e */ /* 0x004fe200000010ff */
[-C--:B------:R-:W-:Y:S01]  /*5ba0*/  FMUL.FTZ R81, R81, R100.reuse ;  /* 0x0000006451517220 */ /* 0x080fe20000410000 */
[-C--:B------:R-:W-:Y:S01]  /*5bb0*/  FMUL.FTZ R82, R82, R99.reuse ;  /* 0x0000006352527220 */ /* 0x080fe20000410000 */
[----:B------:R-:W2:Y:S01]  /*5bc0*/  MUFU.EX2 R111, R111 ;  /* 0x0000006f006f7308 */ /* 0x000ea20000000800 */
[C---:B------:R-:W-:Y:S01]  /*5bd0*/  HMMA.16816.F32.BF16 R16, R84.reuse, R18, R48 ;  /* 0x000000125410723c */ /* 0x040fe20000041830 */
[----:B------:R-:W-:Y:S01]  /*5be0*/  LDSM.16.MT88.4 R48, [R95+0x2000] ;  /* 0x002000005f30783b */ /* 0x000fe20000004200 */
[-C--:B------:R-:W-:Y:S01]  /*5bf0*/  FMUL.FTZ R83, R83, R99.reuse ;  /* 0x0000006353537220 */ /* 0x080fe20000410000 */
[-C--:B------:R-:W-:Y:S01]  /*5c00*/  FMUL.FTZ R36, R68, R100.reuse ;  /* 0x0000006444247220 */ /* 0x080fe20000410000 */
[----:B------:R-:W-:Y:S01]  /*5c10*/  FMUL.FTZ R37, R69, R100 ;  /* 0x0000006445257220 */ /* 0x000fe20000410000 */
[----:B----4-:R-:W3:Y:S01]  /*5c20*/  LDSM.16.MT88.4 R64, [R121+0x7400] ;  /* 0x007400007940783b */ /* 0x010ee20000004200 */
[----:B-----5:R-:W-:Y:S01]  /*5c30*/  F2FP.BF16.F32.PACK_AB R53, R115, R144 ;  /* 0x000000907335723e */ /* 0x020fe200000010ff */
[-C--:B------:R-:W-:Y:S01]  /*5c40*/  FMUL.FTZ R38, R70, R99.reuse ;  /* 0x0000006346267220 */ /* 0x080fe20000410000 */
[C---:B------:R-:W-:Y:S01]  /*5c50*/  HMMA.16816.F32.BF16 R4, R84.reuse, R8, R4 ;  /* 0x000000085404723c */ /* 0x040fe20000041804 */
[-C--:B------:R-:W-:Y:S01]  /*5c60*/  FMUL.FTZ R39, R71, R99.reuse ;  /* 0x0000006347277220 */ /* 0x080fe20000410000 */
[-C--:B------:R-:W-:Y:S01]  /*5c70*/  FMUL.FTZ R72, R72, R100.reuse ;  /* 0x0000006448487220 */ /* 0x080fe20000410000 */
[----:B------:R-:W-:Y:S01]  /*5c80*/  FMUL.FTZ R73, R73, R100 ;  /* 0x0000006449497220 */ /* 0x000fe20000410000 */
[-C--:B------:R-:W-:Y:S01]  /*5c90*/  FMUL.FTZ R74, R74, R99.reuse ;  /* 0x000000634a4a7220 */ /* 0x080fe20000410000 */
[----:B--2---:R-:W-:Y:S01]  /*5ca0*/  F2FP.BF16.F32.PACK_AB R55, R111, R140 ;  /* 0x0000008c6f37723e */ /* 0x004fe200000010ff */
[-C--:B------:R-:W-:Y:S01]  /*5cb0*/  FMUL.FTZ R75, R75, R99.reuse ;  /* 0x000000634b4b7220 */ /* 0x080fe20000410000 */
[----:B------:R-:W-:Y:S01]  /*5cc0*/  MUFU.EX2 R135, R135 ;  /* 0x0000008700877308 */ /* 0x000fe20000000800 */
[----:B------:R-:W-:Y:S01]  /*5cd0*/  HMMA.16816.F32.BF16 R8, R84, R10, R40 ;  /* 0x0000000a5408723c */ /* 0x000fe20000041828 */
[----:B------:R-:W2:Y:S01]  /*5ce0*/  LDSM.16.MT88.4 R40, [R121+0x8000] ;  /* 0x008000007928783b */ /* 0x000ea20000004200 */
        /* <DEDUP_REMOVED lines=11> */
[----:B------:R-:W-:Y:S01]  /*5da0*/  MUFU.EX2 R143, R143 ;  /* 0x0000008f008f7308 */ /* 0x000fe20000000800 */
[----:B------:R-:W-:Y:S01]  /*5db0*/  HMMA.16816.F32.BF16 R16, R52, R58, R16 ;  /* 0x0000003a3410723c */ /* 0x000fe20000041810 */
[----:B------:R-:W1:Y:S01]  /*5dc0*/  LDSM.16.MT88.4 R56, [R95+0x2400] ;  /* 0x002400005f38783b */ /* 0x000e620000004200 */
[----:B------:R-:W-:Y:S01]  /*5dd0*/  FADD.FTZ R3, R3, R92 ;  /* 0x0000005c03037221 */ /* 0x000fe20000010000 */
[----:B------:R-:W-:Y:S01]  /*5de0*/  MUFU.EX2 R102, R102 ;  /* 0x0000006600667308 */ /* 0x000fe20000000800 */
[----:B------:R-:W-:-:S02]  /*5df0*/  FADD.FTZ R146, R146, R91 ;  /* 0x0000005b92927221 */ /* 0x000fc40000010000 */
[----:B------:R-:W-:Y:S01]  /*5e00*/  FADD.FTZ R144, R144, R3 ;  /* 0x0000000390907221 */ /* 0x000fe20000010000 */
[-C--:B------:R-:W-:Y:S01]  /*5e10*/  MOV R3, R2.reuse ;  /* 0x0000000200037202 */ /* 0x080fe20000000f00 */
[C---:B------:R-:W-:Y:S01]  /*5e20*/  HMMA.16816.F32.BF16 R4, R52.reuse, R60, R4 ;  /* 0x0000003c3404723c */ /* 0x040fe20000041804 */
[----:B------:R-:W-:Y:S01]  /*5e30*/  FADD.FTZ R117, R117, R146 ;  /* 0x0000009275757221 */ /* 0x000fe20000010000 */
[----:B------:R-:W-:Y:S01]  /*5e40*/  FADD.FTZ R115, R115, R144 ;  /* 0x0000009073737221 */ /* 0x000fe20000010000 */
[----:B------:R-:W-:Y:S02]  /*5e50*/  @P0 MOV R3, R2 ;  /* 0x0000000200030202 */ /* 0x000fe40000000f00 */
[----:B------:R-:W-:Y:S01]  /*5e60*/  FADD.FTZ R142, R142, R117 ;  /* 0x000000758e8e7221 */ /* 0x000fe20000010000 */
[----:B------:R-:W-:Y:S02]  /*5e70*/  FADD.FTZ R140, R140, R115 ;  /* 0x000000738c8c7221 */ /* 0x000fe40000010000 */
[----:B------:R-:W-:Y:S01]  /*5e80*/  HMMA.16816.F32.BF16 R8, R52, R62, R8 ;  /* 0x0000003e3408723c */ /* 0x000fe20000041808 */
[----:B------:R-:W5:Y:S01]  /*5e90*/  LDSM.16.MT88.4 R60, [R95+0x1400] ;  /* 0x001400005f3c783b */ /* 0x000f620000004200 */
[----:B------:R-:W-:Y:S01]  /*5ea0*/  FADD.FTZ R142, R113, R142 ;  /* 0x0000008e718e7221 */ /* 0x000fe20000010000 */
[----:B------:R-:W-:-:S05]  /*5eb0*/  FADD.FTZ R140, R111, R140 ;  /* 0x0000008c6f8c7221 */ /* 0x000fca0000010000 */
[C---:B---3--:R-:W-:Y:S08]  /*5ec0*/  HMMA.16816.F32.BF16 R20, R52.reuse, R64, R20 ;  /* 0x000000403414723c */ /* 0x048ff00000041814 */
[----:B------:R-:W-:Y:S01]  /*5ed0*/  HMMA.16816.F32.BF16 R24, R52, R66, R24 ;  /* 0x000000423418723c */ /* 0x000fe20000041818 */
[----:B------:R-:W3:Y:S07]  /*5ee0*/  LDSM.16.MT88.4 R64, [R121+0x8400] ;  /* 0x008400007940783b */ /* 0x000eee0000004200 */
[C---:B------:R-:W-:Y:S08]  /*5ef0*/  HMMA.16816.F32.BF16 R44, R84.reuse, R48, R44 ;  /* 0x00000030542c723c */ /* 0x040ff0000004182c */
[C---:B------:R-:W-:Y:S01]  /*5f00*/  HMMA.16816.F32.BF16 R48, R84.reuse, R50, R80 ;  /* 0x000000325430723c */ /* 0x040fe20000041850 */
[----:B------:R-:W-:Y:S07]  /*5f10*/  LDSM.16.MT88.4 R80, [R95+0x2800] ;  /* 0x002800005f50783b */ /* 0x000fee0000004200 */
[C---:B--2---:R-:W-:Y:S08]  /*5f20*/  HMMA.16816.F32.BF16 R36, R84.reuse, R40, R36 ;  /* 0x000000285424723c */ /* 0x044ff00000041824 */
[----:B------:R-:W-:Y:S01]  /*5f30*/  HMMA.16816.F32.BF16 R40, R84, R42, R72 ;  /* 0x0000002a5428723c */ /* 0x000fe20000041848 */
[----:B------:R-:W2:Y:S07]  /*5f40*/  LDSM.16.MT88.4 R72, [R121+0x8800] ;  /* 0x008800007948783b */ /* 0x000eae0000004200 */
[C---:B-1----:R-:W-:Y:S08]  /*5f50*/  HMMA.16816.F32.BF16 R44, R52.reuse, R56, R44 ;  /* 0x00000038342c723c */ /* 0x042ff0000004182c */
[C---:B------:R-:W-:Y:S01]  /*5f60*/  HMMA.16816.F32.BF16 R48, R52.reuse, R58, R48 ;  /* 0x0000003a3430723c */ /* 0x040fe20000041830 */
[----:B------:R-:W1:Y:S07]  /*5f70*/  LDSM.16.MT88.4 R56, [R121+0x6800] ;  /* 0x006800007938783b */ /* 0x000e6e0000004200 */
[C---:B-----5:R-:W-:Y:S08]  /*5f80*/  HMMA.16816.F32.BF16 R28, R52.reuse, R60, R28 ;  /* 0x0000003c341c723c */ /* 0x060ff0000004181c */
[C---:B------:R-:W-:Y:S01]  /*5f90*/  HMMA.16816.F32.BF16 R32, R52.reuse, R62, R32 ;  /* 0x0000003e3420723c */ /* 0x040fe20000041820 */
[----:B------:R-:W-:Y:S07]  /*5fa0*/  LDSM.16.MT88.4 R60, [R95+0x800] ;  /* 0x000800005f3c783b */ /* 0x000fee0000004200 */
[C---:B---3--:R-:W-:Y:S08]  /*5fb0*/  HMMA.16816.F32.BF16 R36, R52.reuse, R64, R36 ;  /* 0x000000403424723c */ /* 0x048ff00000041824 */
[----:B------:R-:W-:Y:S01]  /*5fc0*/  HMMA.16816.F32.BF16 R40, R52, R66, R40 ;  /* 0x000000423428723c */ /* 0x000fe20000041828 */
[----:B------:R-:W-:Y:S01]  /*5fd0*/  FFMA.FTZ R52, R116, UR4, -R109 ;  /* 0x0000000474347c23 */ /* 0x000fe2000801086d */
[--C-:B------:R-:W-:Y:S01]  /*5fe0*/  FFMA.FTZ R116, R112, UR4, -R105.reuse ;  /* 0x0000000470747c23 */ /* 0x100fe20008010869 */
[----:B------:R-:W-:Y:S01]  /*5ff0*/  FFMA.FTZ R112, R136, UR4, -R105 ;  /* 0x0000000488707c23 */ /* 0x000fe20008010869 */
[----:B----4-:R-:W-:Y:S01]  /*6000*/  F2FP.BF16.F32.PACK_AB R54, R110, R119 ;  /* 0x000000776e36723e */ /* 0x010fe200000010ff */
[----:B------:R-:W3:Y:S01]  /*6010*/  MUFU.EX2 R114, R52 ;  /* 0x0000003400727308 */ /* 0x000ee20000000800 */
[----:B------:R-:W4:Y:S01]  /*6020*/  LDSM.16.MT88.4 R64, [R121+0x7800] ;  /* 0x007800007940783b */ /* 0x000f220000004200 */
[----:B------:R-:W-:-:S02]  /*6030*/  @P0 IADD3 R136, PT, PT, R0, -0x3, RZ ;  /* 0xfffffffd00880810 */ /* 0x000fc40007ffe0ff */
[----:B------:R-:W5:Y:S04]  /*6040*/  MUFU.EX2 R116, R116 ;  /* 0x0000007400747308 */ /* 0x000f680000000800 */
[----:B------:R-:W2:Y:S01]  /*6050*/  MUFU.EX2 R112, R112 ;  /* 0x0000007000707308 */ /* 0x000ea20000000800 */
[----:B---3--:R-:W-:Y:S01]  /*6060*/  F2FP.BF16.F32.PACK_AB R52, R114, R135 ;  /* 0x000000877234723e */ /* 0x008fe200000010ff */
[----:B------:R-:W-:Y:S01]  /*6070*/  FADD.FTZ R135, R135, R142 ;  /* 0x0000008e87877221 */ /* 0x000fe20000010000 */
[----:B-----5:R-:W-:Y:S01]  /*6080*/  F2FP.BF16.F32.PACK_AB R53, R116, R145 ;  /* 0x000000917435723e */ /* 0x020fe200000010ff */
[----:B------:R-:W-:Y:S02]  /*6090*/  FADD.FTZ R145, R145, R140 ;  /* 0x0000008c91917221 */ /* 0x000fe40000010000 */
[----:B------:R-:W-:Y:S01]  /*60a0*/  FADD.FTZ R114, R114, R135 ;  /* 0x0000008772727221 */ /* 0x000fe20000010000 */
[----:B--2---:R-:W-:Y:S01]  /*60b0*/  F2FP.BF16.F32.PACK_AB R55, R112, R143 ;  /* 0x0000008f7037723e */ /* 0x004fe200000010ff */
[----:B------:R-:W-:-:S02]  /*60c0*/  FADD.FTZ R116, R116, R145 ;  /* 0x0000009174747221 */ /* 0x000fc40000010000 */
[----:B------:R-:W-:Y:S02]  /*60d0*/  FADD.FTZ R119, R119, R114 ;  /* 0x0000007277777221 */ /* 0x000fe40000010000 */
[----:B------:R-:W-:Y:S02]  /*60e0*/  FADD.FTZ R143, R143, R116 ;  /* 0x000000748f8f7221 */ /* 0x000fe40000010000 */
[----:B------:R-:W-:Y:S01]  /*60f0*/  FADD.FTZ R119, R110, R119 ;  /* 0x000000776e777221 */ /* 0x000fe20000010000 */
[C---:B------:R-:W-:Y:S01]  /*6100*/  HMMA.16816.F32.BF16 R68, R52.reuse, R72, R36 ;  /* 0x000000483444723c */ /* 0x040fe20000041824 */
[--C-:B------:R-:W-:Y:S01]  /*6110*/  FFMA.FTZ R39, R107, UR4, -R109.reuse ;  /* 0x000000046b277c23 */ /* 0x100fe2000801086d */
[----:B------:R-:W-:Y:S01]  /*6120*/  FFMA.FTZ R36, R106, UR4, -R109 ;  /* 0x000000046a247c23 */ /* 0x000fe2000801086d */
[----:B------:R-:W-:Y:S01]  /*6130*/  FFMA.FTZ R37, R97, UR4, -R105 ;  /* 0x0000000461257c23 */ /* 0x000fe20008010869 */
[--C-:B------:R-:W-:Y:S01]  /*6140*/  FFMA.FTZ R107, R108, UR4, -R109.reuse ;  /* 0x000000046c6b7c23 */ /* 0x100fe2000801086d */
[----:B------:R-:W-:Y:S01]  /*6150*/  FFMA.FTZ R106, R103, UR4, -R109 ;  /* 0x00000004676a7c23 */ /* 0x000fe2000801086d */
[--C-:B------:R-:W-:Y:S01]  /*6160*/  FFMA.FTZ R97, R101, UR4, -R105.reuse ;  /* 0x0000000465617c23 */ /* 0x100fe20008010869 */
[----:B------:R-:W-:Y:S01]  /*6170*/  FFMA.FTZ R38, R104, UR4, -R105 ;  /* 0x0000000468267c23 */ /* 0x000fe20008010869 */
[----:B-1----:R-:W-:Y:S01]  /*6180*/  HMMA.16816.F32.BF16 R4, R52, R56, R4 ;  /* 0x000000383404723c */ /* 0x002fe20000041804 */
[----:B------:R-:W-:Y:S01]  /*6190*/  MUFU.EX2 R108, R39 ;  /* 0x00000027006c7308 */ /* 0x000fe20000000800 */
[----:B------:R-:W-:-:S03]  /*61a0*/  FADD.FTZ R143, R112, R143 ;  /* 0x0000008f708f7221 */ /* 0x000fc60000010000 */
[----:B------:R-:W1:Y:S03]  /*61b0*/  MUFU.EX2 R107, R107 ;  /* 0x0000006b006b7308 */ /* 0x000e660000000800 */
[C---:B------:R-:W-:Y:S01]  /*61c0*/  HMMA.16816.F32.BF16 R8, R52.reuse, R58, R8 ;  /* 0x0000003a3408723c */ /* 0x040fe20000041808 */
[----:B------:R-:W2:Y:S01]  /*61d0*/  LDSM.16.MT88.4 R56, [R95+0x1800] ;  /* 0x001800005f38783b */ /* 0x000ea20000004200 */
[----:B------:R-:W-:Y:S04]  /*61e0*/  MUFU.EX2 R103, R36 ;  /* 0x0000002400677308 */ /* 0x000fe80000000800 */
[----:B------:R-:W3:Y:S02]  /*61f0*/  MUFU.EX2 R106, R106 ;  /* 0x0000006a006a7308 */ /* 0x000ee40000000800 */
[----:B------:R-:W-:Y:S01]  /*6200*/  HMMA.16816.F32.BF16 R72, R52, R74, R40 ;  /* 0x0000004a3448723c */ /* 0x000fe20000041828 */
[----:B------:R-:W5:Y:S01]  /*6210*/  LDSM.16.MT88.4 R40, [R121+0x6c00] ;  /* 0x006c00007928783b */ /* 0x000f620000004200 */
[----:B------:R-:W-:Y:S01]  /*6220*/  MUFU.EX2 R104, R37 ;  /* 0x0000002500687308 */ /* 0x000fe20000000800 */
[----:B-1----:R-:W-:Y:S01]  /*6230*/  F2FP.BF16.F32.PACK_AB R84, R107, R108 ;  /* 0x0000006c6b54723e */ /* 0x002fe200000010ff */
[----:B------:R-:W-:-:S02]  /*6240*/  FADD.FTZ R108, R108, R119 ;  /* 0x000000776c6c7221 */ /* 0x000fc40000010000 */
[----:B------:R-:W1:Y:S02]  /*6250*/  MUFU.EX2 R101, R38 ;  /* 0x0000002600657308 */ /* 0x000e640000000800 */
[----:B------:R-:W-:Y:S01]  /*6260*/  HMMA.16816.F32.BF16 R76, R52, R80, R44 ;  /* 0x00000050344c723c */ /* 0x000fe2000004182c */
[----:B------:R-:W-:Y:S01]  /*6270*/  FADD.FTZ R108, R107, R108 ;  /* 0x0000006c6b6c7221 */ /* 0x000fe20000010000 */
[----:B------:R-:W1:Y:S01]  /*6280*/  MUFU.EX2 R97, R97 ;  /* 0x0000006100617308 */ /* 0x000e620000000800 */
[----:B---3--:R-:W-:Y:S02]  /*6290*/  F2FP.BF16.F32.PACK_AB R86, R106, R103 ;  /* 0x000000676a56723e */ /* 0x008fe400000010ff */
[----:B------:R-:W-:-:S03]  /*62a0*/  FADD.FTZ R103, R103, R108 ;  /* 0x0000006c67677221 */ /* 0x000fc60000010000 */
[----:B----4-:R-:W-:Y:S01]  /*62b0*/  HMMA.16816.F32.BF16 R20, R52, R64, R20 ;  /* 0x000000403414723c */ /* 0x010fe20000041814 */
[----:B------:R-:W-:Y:S01]  /*62c0*/  FADD.FTZ R141, R106, R103 ;  /* 0x000000676a8d7221 */ /* 0x000fe20000010000 */
[----:B-1----:R-:W-:Y:S01]  /*62d0*/  F2FP.BF16.F32.PACK_AB R85, R101, R104 ;  /* 0x000000686555723e */ /* 0x002fe200000010ff */
[----:B------:R-:W-:Y:S01]  /*62e0*/  FADD.FTZ R104, R104, R143 ;  /* 0x0000008f68687221 */ /* 0x000fe20000010000 */
[----:B------:R-:W-:-:S04]  /*62f0*/  F2FP.BF16.F32.PACK_AB R87, R97, R102 ;  /* 0x000000666157723e */ /* 0x000fc800000010ff */
[----:B------:R-:W-:Y:S01]  /*6300*/  HMMA.16816.F32.BF16 R24, R52, R66, R24 ;  /* 0x000000423418723c */ /* 0x000fe20000041818 */
[----:B------:R-:W-:Y:S01]  /*6310*/  LDSM.16.MT88.4 R64, [R95+0x1c00] ;  /* 0x001c00005f40783b */ /* 0x000fe20000004200 */
[----:B------:R-:W-:-:S04]  /*6320*/  FADD.FTZ R101, R101, R104 ;  /* 0x0000006865657221 */ /* 0x000fc80000010000 */
[----:B------:R-:W-:Y:S02]  /*6330*/  FADD.FTZ R102, R102, R101 ;  /* 0x0000006566667221 */ /* 0x000fe40000010000 */
[----:B--2---:R-:W-:Y:S02]  /*6340*/  HMMA.16816.F32.BF16 R28, R52, R56, R28 ;  /* 0x00000038341c723c */ /* 0x004fe4000004181c */
[----:B------:R-:W-:-:S06]  /*6350*/  FADD.FTZ R137, R97, R102 ;  /* 0x0000006661897221 */ /* 0x000fcc0000010000 */
[C---:B------:R-:W-:Y:S01]  /*6360*/  HMMA.16816.F32.BF16 R32, R52.reuse, R58, R32 ;  /* 0x0000003a3420723c */ /* 0x040fe20000041820 */
[----:B------:R-:W1:Y:S07]  /*6370*/  LDSM.16.MT88.4 R56, [R121+0x7c00] ;  /* 0x007c00007938783b */ /* 0x000e6e0000004200 */
[----:B------:R-:W-:Y:S01]  /*6380*/  HMMA.16816.F32.BF16 R80, R52, R82, R48 ;  /* 0x000000523450723c */ /* 0x000fe20000041830 */
[----:B------:R-:W2:Y:S07]  /*6390*/  LDSM.16.MT88.4 R48, [R95+0xc00] ;  /* 0x000c00005f30783b */ /* 0x000eae0000004200 */
[C---:B-----5:R-:W-:Y:S01]  /*63a0*/  HMMA.16816.F32.BF16 R36, R84.reuse, R40, R4 ;  /* 0x000000285424723c */ /* 0x060fe20000041804 */
[----:B------:R-:W-:Y:S07]  /*63b0*/  LDSM.16.MT88.4 R4, [R95+0x2c00] ;  /* 0x002c00005f04783b */ /* 0x000fee0000004200 */
[----:B------:R-:W-:Y:S01]  /*63c0*/  HMMA.16816.F32.BF16 R40, R84, R42, R8 ;  /* 0x0000002a5428723c */ /* 0x000fe20000041808 */
[----:B------:R-:W3:Y:S07]  /*63d0*/  LDSM.16.MT88.4 R8, [R121+0x8c00] ;  /* 0x008c00007908783b */ /* 0x000eee0000004200 */
[C---:B------:R-:W-:Y:S08]  /*63e0*/  HMMA.16816.F32.BF16 R12, R52.reuse, R60, R12 ;  /* 0x0000003c340c723c */ /* 0x040ff0000004180c */
[----:B------:R-:W-:Y:S08]  /*63f0*/  HMMA.16816.F32.BF16 R16, R52, R62, R16 ;  /* 0x0000003e3410723c */ /* 0x000ff00000041810 */
[----:B-1----:R-:W-:Y:S01]  /*6400*/  HMMA.16816.F32.BF16 R52, R84, R56, R20 ;  /* 0x000000385434723c */ /* 0x002fe20000041814 */
[----:B------:R-:W-:-:S07]  /*6410*/  MOV R20, R88 ;  /* 0x0000005800147202 */ /* 0x000fce0000000f00 */
[C---:B--2---:R-:W-:Y:S08]  /*6420*/  HMMA.16816.F32.BF16 R44, R84.reuse, R48, R12 ;  /* 0x00000030542c723c */ /* 0x044ff0000004180c */
[C---:B------:R-:W-:Y:S08]  /*6430*/  HMMA.16816.F32.BF16 R60, R84.reuse, R64, R28 ;  /* 0x00000040543c723c */ /* 0x040ff0000004181c */
[C---:B------:R-:W-:Y:S08]  /*6440*/  HMMA.16816.F32.BF16 R48, R84.reuse, R50, R16 ;  /* 0x000000325430723c */ /* 0x040ff00000041810 */
[C---:B------:R-:W-:Y:S08]  /*6450*/  HMMA.16816.F32.BF16 R56, R84.reuse, R58, R24 ;  /* 0x0000003a5438723c */ /* 0x040ff00000041818 */
[C---:B------:R-:W-:Y:S08]  /*6460*/  HMMA.16816.F32.BF16 R64, R84.reuse, R66, R32 ;  /* 0x000000425440723c */ /* 0x040ff00000041820 */
[C---:B---3--:R-:W-:Y:S08]  /*6470*/  HMMA.16816.F32.BF16 R68, R84.reuse, R8, R68 ;  /* 0x000000085444723c */ /* 0x048ff00000041844 */
[C---:B------:R-:W-:Y:S08]  /*6480*/  HMMA.16816.F32.BF16 R72, R84.reuse, R10, R72 ;  /* 0x0000000a5448723c */ /* 0x040ff00000041848 */
[C---:B------:R-:W-:Y:S08]  /*6490*/  HMMA.16816.F32.BF16 R76, R84.reuse, R4, R76 ;  /* 0x00000004544c723c */ /* 0x040ff0000004184c */
[----:B------:R-:W-:Y:S01]  /*64a0*/  HMMA.16816.F32.BF16 R80, R84, R6, R80 ;  /* 0x000000065450723c */ /* 0x000fe20000041850 */
[----:B------:R-:W-:-:S02]  /*64b0*/  MOV R84, R89 ;  /* 0x0000005900547202 */ /* 0x000fc40000000f00 */
[----:B------:R-:W-:Y:S01]  /*64c0*/  @P0 MOV R84, R89 ;  /* 0x0000005900540202 */ /* 0x000fe20000000f00 */
[----:B------:R-:W-:-:S01]  /*64d0*/  NOP ;  /* 0x0000000000007918 */ /* 0x000fc20000000000 */
[----:B------:R-:W-:-:S15]  /*64e0*/  @P0 BRA `(.L_x_4846) ;  /* 0x0000000000040947 */ /* 0x000fde0003800000 */
.L_x_4840:
[----:B------:R-:W-:-:S07]  /*64f0*/  IADD3 R136, PT, PT, R20, -0x1, RZ ;  /* 0xffffffff14887810 */ /* 0x000fce0007ffe0ff */
.L_x_4846:
[----:B------:R-:W-:-:S13]  /*6500*/  ISETP.GE.AND P0, PT, R136, R125, PT ;  /* 0x0000007d8800720c */ /* 0x000fda0003f06270 */
[----:B------:R-:W-:Y:S05]  /*6510*/  @!P0 BRA `(.L_x_4847) ;  /* 0x0000002000d08947 */ /* 0x000fea0003800000 */
[----:B------:R-:W1:Y:S01]  /*6520*/  S2UR UR5, SR_CgaCtaId ;  /* 0x00000000000579c3 */ /* 0x000e620000008800 */
        /* <DEDUP_REMOVED lines=8> */
[----:B------:R-:W-:Y:S01]  /*65b0*/  UMOV UR10, 0x400 ;  /* 0x00000400000a7882 */ /* 0x000fe20000000000 */
[----:B------:R-:W2:Y:S01]  /*65c0*/  LDCU UR4, c[0x0][0x45c] ;  /* 0x00008b80ff0477ac */ /* 0x000ea20008000800 */
[----:B------:R-:W-:Y:S01]  /*65d0*/  PLOP3.LUT P1, PT, PT, PT, UP0, 0x80, 0x8 ;  /* 0x000000000008781c */ /* 0x000fe20003f2f008 */
[----:B------:R-:W3:Y:S01]  /*65e0*/  LDCU.64 UR6, c[0x0][0x3a0] ;  /* 0x00007400ff0677ac */ /* 0x000ee20008000a00 */
[----:B------:R-:W4:Y:S01]  /*65f0*/  LDCU.64 UR8, c[0x0][0x3a8] ;  /* 0x00007500ff0877ac */ /* 0x000f220008000a00 */
[----:B-1----:R-:W-:-:S12]  /*6600*/  ULEA UR5, UR5, UR10, 0x18 ;  /* 0x0000000a05057291 */ /* 0x002fd8000f8ec0ff */
.L_x_4851:
        /* <DEDUP_REMOVED lines=8> */
[----:B-----5:R-:W-:Y:S02]  /*6690*/  @!P1 IMAD.SHL.U32 R4, R86, 0x40, RZ ;  /* 0x0000004056049824 */ /* 0x020fe400078e00ff */
[----:B------:R-:W-:Y:S02]  /*66a0*/  IMAD.SHL.U32 R131, R120, 0x8, RZ ;  /* 0x0000000878837824 */ /* 0x000fe400078e00ff */
[----:B------:R-:W-:Y:S03]  /*66b0*/  @!P1 IMAD.X R4, RZ, RZ, ~R4, P0 ;  /* 0x000000ffff049224 */ /* 0x000fe600000e0e04 */
[----:B------:R-:W-:Y:S02]  /*66c0*/  LOP3.LUT R3, R131, 0xd8, RZ, 0xc0, !PT ;  /* 0x000000d883037812 */ /* 0x000fe400078ec0ff */
[----:B------:R-:W-:Y:S02]  /*66d0*/  @!P1 SHF.R.S64 R7, R7, 0x1f, R4 ;  /* 0x0000001f07079819 */ /* 0x000fe40000001004 */
[----:B------:R-:W-:Y:S01]  /*66e0*/  LOP3.LUT R142, R3, R130, RZ, 0x3c, !PT ;  /* 0x00000082038e7212 */ /* 0x000fe200078e3cff */
[----:B------:R-:W-:Y:S01]  /*66f0*/  IMAD.MOV.U32 R3, RZ, RZ, R128 ;  /* 0x000000ffff037224 */ /* 0x000fe200078e0080 */
[----:B------:R-:W-:Y:S02]  /*6700*/  LOP3.LUT R5, R131, 0x1f20, RZ, 0xc0, !PT ;  /* 0x00001f2083057812 */ /* 0x000fe400078ec0ff */
[----:B------:R-:W-:Y:S02]  /*6710*/  @!P1 IADD3 R128, P0, PT, R128, R7, RZ ;  /* 0x0000000780809210 */ /* 0x000fe40007f1e0ff */
[----:B------:R-:W-:Y:S02]  /*6720*/  LOP3.LUT R142, R5, R142, RZ, 0xfc, !PT ;  /* 0x0000008e058e7212 */ /* 0x000fe400078efcff */
        /* <DEDUP_REMOVED lines=63> */
.L_x_4848:
[----:B------:R-:W-:Y:S01]  /*6b20*/  LEA R87, R142, UR5, 0x1 ;  /* 0x000000058e577c11 */ /* 0x000fe2000f8e08ff */
[----:B------:R-:W-:Y:S01]  /*6b30*/  IMAD.MOV.U32 R84, RZ, RZ, 0x20 ;  /* 0x00000020ff547424 */ /* 0x000fe200078e00ff */
[----:B------:R-:W-:Y:S01]  /*6b40*/  LEA R144, P0, R86, R128, 0x6 ;  /* 0x0000008056907211 */ /* 0x000fe200078030ff */
[----:B------:R-:W-:Y:S02]  /*6b50*/  VIADD R136, R136, 0xffffffff ;  /* 0xffffffff88887836 */ /* 0x000fe40000000000 */
[----:B------:R-:W-:Y:S01]  /*6b60*/  @!PT LDS RZ, [RZ] ;  /* 0x00000000fffff984 */ /* 0x000fe20000000800 */
[----:B------:R-:W-:Y:S01]  /*6b70*/  @!PT LDS RZ, [RZ] ;  /* 0x00000000fffff984 */ /* 0x000fe20000000800 */
[----:B------:R-:W-:Y:S01]  /*6b80*/  @!PT LDS RZ, [RZ] ;  /* 0x00000000fffff984 */ /* 0x000fe20000000800 */
[----:B------:R1:W-:Y:S01]  /*6b90*/  LDGSTS.E.BYPASS.LTC128B.128 [R87+0x6000], desc[UR14][R128.64] ;  /* 0x0600000080577fae */ /* 0x0003e2000b981a0e */
[----:B------:R-:W-:Y:S02]  /*6ba0*/  LEA.HI.X R145, R86, R129, R140, 0x6, P0 ;  /* 0x0000008156917211 */ /* 0x000fe400000f348c */
[----:B------:R-:W-:Y:S01]  /*6bb0*/  LOP3.LUT P0, RZ, R120, 0x4, RZ, 0xc0, !PT ;  /* 0x0000000478ff7812 */ /* 0x000fe2000780c0ff */
[----:B------:R1:W-:Y:S01]  /*6bc0*/  LDGSTS.E.BYPASS.LTC128B.128 [R87+0x7000], desc[UR14][R128.64+0x40] ;  /* 0x0700004080577fae */ /* 0x0003e2000b981a0e */
[----:B------:R-:W-:Y:S02]  /*6bd0*/  ISETP.GT.AND P2, PT, R136, R125, PT ;  /* 0x0000007d8800720c */ /* 0x000fe40003f44270 */
        /* <DEDUP_REMOVED lines=166> */
.L_x_4850:
[C---:B------:R-:W-:Y:S01]  /*7640*/  LEA R88, P2, R2.reuse, R127, 0x6 ;  /* 0x0000007f02587211 */ /* 0x040fe200078430ff */
[----:B------:R-:W-:Y:S03]  /*7650*/  IMAD.MOV.U32 R3, RZ, RZ, R126 ;  /* 0x000000ffff037224 */ /* 0x000fe600078e007e */
[----:B------:R-:W-:Y:S01]  /*7660*/  LEA.HI.X R89, R2, R126, R89, 0x6, P2 ;  /* 0x0000007e02597211 */ /* 0x000fe200010f3459 */
[----:B------:R-:W-:Y:S05]  /*7670*/  IMAD.MOV.U32 R2, RZ, RZ, R127 ;  /* 0x000000ffff027224 */ /* 0x000fea00078e007f */
        /* <DEDUP_REMOVED lines=10> */
.L_x_4849:
        /* <DEDUP_REMOVED lines=27> */
[----:B------:R-:W-:Y:S02]  /*78d0*/  IADD3 R88, PT, PT, R121, 0x6020, RZ ;  /* 0x0000602079587810 */ /* 0x000fe40007ffe0ff */
[C---:B------:R-:W-:Y:S01]  /*78e0*/  FSETP.NEU.FTZ.AND P2, PT, R84.reuse, -INF , PT ;  /* 0xff8000005400780b */ /* 0x040fe20003f5d000 */
[C---:B------:R-:W-:Y:S01]  /*78f0*/  FMUL.FTZ R104, R84.reuse, UR4 ;  /* 0x0000000454687c20 */ /* 0x040fe20008410000 */
[----:B------:R-:W-:Y:S01]  /*7900*/  FADD.FTZ R86, -R84, R85 ;  /* 0x0000005554567221 */ /* 0x000fe20000010100 */
[C---:B------:R-:W-:Y:S01]  /*7910*/  FADD.FTZ R85, -R3.reuse, R0 ;  /* 0x0000000003557221 */ /* 0x040fe20000010100 */
        /* <DEDUP_REMOVED lines=30> */
[C---:B------:R-:W-:Y:S01]  /*7b00*/  FMUL.FTZ R44, R2.reuse, R44 ;  /* 0x0000002c022c7220 */ /* 0x040fe20000410000 */
[C---:B------:R-:W-:Y:S07]  /*7b10*/  FMUL.FTZ R45, R2.reuse, R45 ;  /* 0x0000002d022d7220 */ /* 0x040fee0000410000 */
[----:B------:R-:W2:Y:S01]  /*7b20*/  MUFU.EX2 R90, R90 ;  /* 0x0000005a005a7308 */ /* 0x000ea20000000800 */
[C---:B------:R-:W-:Y:S01]  /*7b30*/  FMUL.FTZ R48, R2.reuse, R48 ;  /* 0x0000003002307220 */ /* 0x040fe20000410000 */
[----:B---3--:R-:W-:Y:S01]  /*7b40*/  F2FP.BF16.F32.PACK_AB R92, R115, R109 ;  /* 0x0000006d735c723e */ /* 0x008fe200000010ff */
[C---:B------:R-:W-:Y:S07]  /*7b50*/  FMUL.FTZ R49, R2.reuse, R49 ;  /* 0x0000003102317220 */ /* 0x040fee0000410000 */
[----:B------:R-:W-:Y:S01]  /*7b60*/  MUFU.EX2 R91, R91 ;  /* 0x0000005b005b7308 */ /* 0x000fe20000000800 */
[----:B------:R-:W-:Y:S01]  /*7b70*/  FMUL.FTZ R52, R2, R52 ;  /* 0x0000003402347220 */ /* 0x000fe20000410000 */
[C---:B----4-:R-:W-:Y:S01]  /*7b80*/  FMUL.FTZ R38, R0.reuse, R38 ;  /* 0x0000002600267220 */ /* 0x050fe20000410000 */
        /* <DEDUP_REMOVED lines=10> */
[----:B------:R-:W-:Y:S01]  /*7c30*/  FMUL.FTZ R51, R0, R51 ;  /* 0x0000003300337220 */ /* 0x000fe20000410000 */
[----:B------:R-:W-:Y:S01]  /*7c40*/  FMUL.FTZ R53, R2, R53 ;  /* 0x0000003502357220 */ /* 0x000fe20000410000 */
[C---:B------:R-:W-:Y:S01]  /*7c50*/  FMUL.FTZ R54, R0.reuse, R54 ;  /* 0x0000003600367220 */ /* 0x040fe20000410000 */
[----:B------:R-:W-:Y:S01]  /*7c60*/  FMUL.FTZ R55, R0, R55 ;  /* 0x0000003700377220 */ /* 0x000fe20000410000 */
[----:B------:R-:W-:Y:S01]  /*7c70*/  FMUL.FTZ R56, R2, R56 ;  /* 0x0000003802387220 */ /* 0x000fe20000410000 */
[----:B---3--:R-:W-:Y:S01]  /*7c80*/  F2FP.BF16.F32.PACK_AB R94, R112, R91 ;  /* 0x0000005b705e723e */ /* 0x008fe200000010ff */
[----:B------:R-:W-:Y:S01]  /*7c90*/  FMUL.FTZ R57, R2, R57 ;  /* 0x0000003902397220 */ /* 0x000fe20000410000 */
[C---:B------:R-:W-:Y:S01]  /*7ca0*/  FMUL.FTZ R58, R0.reuse, R58 ;  /* 0x0000003a003a7220 */ /* 0x040fe20000410000 */
[----:B------:R-:W-:Y:S01]  /*7cb0*/  FMUL.FTZ R59, R0, R59 ;  /* 0x0000003b003b7220 */ /* 0x000fe20000410000 */
        /* <DEDUP_REMOVED lines=19> */
[C---:B------:R-:W-:Y:S01]  /*7df0*/  FMUL.FTZ R64, R2.reuse, R64 ;  /* 0x0000004002407220 */ /* 0x040fe20000410000 */
[----:B------:R-:W-:Y:S01]  /*7e00*/  FMUL.FTZ R65, R2, R65 ;  /* 0x0000004102417220 */ /* 0x000fe20000410000 */
[C---:B------:R-:W-:Y:S01]  /*7e10*/  FMUL.FTZ R66, R0.reuse, R66 ;  /* 0x0000004200427220 */ /* 0x040fe20000410000 */
[----:B------:R-:W-:Y:S01]  /*7e20*/  FMUL.FTZ R67, R0, R67 ;  /* 0x0000004300437220 */ /* 0x000fe20000410000 */
[C---:B------:R-:W-:Y:S01]  /*7e30*/  FMUL.FTZ R68, R2.reuse, R68 ;  /* 0x0000004402447220 */ /* 0x040fe20000410000 */
[C---:B-1----:R-:W-:Y:S01]  /*7e40*/  HMMA.16816.F32.BF16 R44, R92.reuse, R100, R44 ;  /* 0x000000645c2c723c */ /* 0x042fe2000004182c */
        /* <DEDUP_REMOVED lines=8> */
[----:B------:R-:W1:Y:S03]  /*7ed0*/  LDSM.16.MT88.4 R100, [R88+0x1000] ;  /* 0x001000005864783b */ /* 0x000e660000004200 */
[----:B------:R-:W4:Y:S01]  /*7ee0*/  MUFU.EX2 R143, R143 ;  /* 0x0000008f008f7308 */ /* 0x000f220000000800 */
        /* <DEDUP_REMOVED lines=21> */
[----:B------:R-:W-:Y:S01]  /*8040*/  FFMA.FTZ R117, R0, R137, R117 ;  /* 0x0000008900757223 */ /* 0x000fe20000010075 */
[C---:B--2---:R-:W-:Y:S08]  /*8050*/  HMMA.16816.F32.BF16 R52, R92.reuse, R96, R52 ;  /* 0x000000605c34723c */ /* 0x044ff00000041834 */
[----:B------:R2:W-:Y:S01]  /*8060*/  MUFU.EX2 R161, R104 ;  /* 0x0000006800a17308 */ /* 0x0005e20000000800 */
[----:B------:R-:W-:Y:S01]  /*8070*/  ISETP.GT.AND P0, PT, R136, R125, PT ;  /* 0x0000007d8800720c */ /* 0x000fe20003f04270 */
[----:B------:R-:W-:Y:S01]  /*8080*/  FADD.FTZ R160, R115, R160 ;  /* 0x000000a073a07221 */ /* 0x000fe20000010000 */
[----:B------:R-:W-:Y:S07]  /*8090*/  FADD.FTZ R117, R90, R117 ;  /* 0x000000755a757221 */ /* 0x000fee0000010000 */
[----:B------:R-:W5:Y:S01]  /*80a0*/  MUFU.EX2 R145, R145 ;  /* 0x0000009100917308 */ /* 0x000f620000000800 */
[----:B------:R-:W-:Y:S01]  /*80b0*/  MOV R0, R3 ;  /* 0x0000000300007202 */ /* 0x000fe20000000f00 */
[C---:B------:R-:W-:Y:S01]  /*80c0*/  HMMA.16816.F32.BF16 R56, R92.reuse, R98, R56 ;  /* 0x000000625c38723c */ /* 0x040fe20000041838 */
[----:B------:R-:W3:Y:S07]  /*80d0*/  LDSM.16.MT88.4 R96, [R121+0x8000] ;  /* 0x008000007960783b */ /* 0x000eee0000004200 */
[----:B------:R-:W-:Y:S01]  /*80e0*/  MUFU.EX2 R147, R147 ;  /* 0x0000009300937308 */ /* 0x000fe20000000800 */
[----:B------:R-:W-:Y:S01]  /*80f0*/  FADD.FTZ R91, R91, R160 ;  /* 0x000000a05b5b7221 */ /* 0x000fe20000010000 */
[----:B------:R-:W-:Y:S01]  /*8100*/  FADD.FTZ R114, R114, R117 ;  /* 0x0000007572727221 */ /* 0x000fe20000010000 */
[----:B------:R-:W-:Y:S07]  /*8110*/  MOV R85, R84 ;  /* 0x0000005400557202 */ /* 0x000fee0000000f00 */
[----:B------:R-:W5:Y:S01]  /*8120*/  MUFU.EX2 R140, R140 ;  /* 0x0000008c008c7308 */ /* 0x000f620000000800 */
[----:B------:R-:W-:Y:S01]  /*8130*/  FADD.FTZ R91, R112, R91 ;  /* 0x0000005b705b7221 */ /* 0x000fe20000010000 */
[C---:B-1----:R-:W-:Y:S01]  /*8140*/  HMMA.16816.F32.BF16 R60, R92.reuse, R100, R60 ;  /* 0x000000645c3c723c */ /* 0x042fe2000004183c */
[----:B--2---:R-:W-:Y:S07]  /*8150*/  LDSM.16.MT88.4 R104, [R121+0x7c00] ;  /* 0x007c00007968783b */ /* 0x004fee0000004200 */
[----:B------:R-:W-:Y:S01]  /*8160*/  MUFU.EX2 R144, R144 ;  /* 0x0000009000907308 */ /* 0x000fe20000000800 */
[----:B------:R-:W-:Y:S09]  /*8170*/  FADD.FTZ R113, R113, R114 ;  /* 0x0000007271717221 */ /* 0x000ff20000010000 */
[----:B------:R-:W1:Y:S01]  /*8180*/  MUFU.EX2 R149, R149 ;  /* 0x0000009500957308 */ /* 0x000e620000000800 */
[C---:B------:R-:W-:Y:S01]  /*8190*/  HMMA.16816.F32.BF16 R64, R92.reuse, R102, R64 ;  /* 0x000000665c40723c */ /* 0x040fe20000041840 */
[----:B------:R-:W2:Y:S08]  /*81a0*/  LDSM.16.MT88.4 R100, [R88+0x2000] ;  /* 0x002000005864783b */ /* 0x000eb00000004200 */
[----:B------:R-:W-:Y:S10]  /*81b0*/  MUFU.EX2 R151, R151 ;  /* 0x0000009700977308 */ /* 0x000ff40000000800 */
[----:B------:R-:W1:Y:S10]  /*81c0*/  MUFU.EX2 R146, R146 ;  /* 0x0000009200927308 */ /* 0x000e740000000800 */
[----:B------:R-:W-:Y:S10]  /*81d0*/  MUFU.EX2 R148, R148 ;  /* 0x0000009400947308 */ /* 0x000ff40000000800 */
[----:B------:R-:W1:Y:S10]  /*81e0*/  MUFU.EX2 R153, R153 ;  /* 0x0000009900997308 */ /* 0x000e740000000800 */
[----:B------:R-:W-:Y:S10]  /*81f0*/  MUFU.EX2 R155, R155 ;  /* 0x0000009b009b7308 */ /* 0x000ff40000000800 */
[----:B------:R-:W1:Y:S01]  /*8200*/  MUFU.EX2 R150, R150 ;  /* 0x0000009600967308 */ /* 0x000e620000000800 */
[C---:B---3--:R-:W-:Y:S09]  /*8210*/  HMMA.16816.F32.BF16 R68, R92.reuse, R96, R68 ;  /* 0x000000605c44723c */ /* 0x048ff20000041844 */
[----:B------:R-:W-:Y:S10]  /*8220*/  MUFU.EX2 R152, R152 ;  /* 0x0000009800987308 */ /* 0x000ff40000000800 */
[----:B------:R-:W3:Y:S01]  /*8230*/  MUFU.EX2 R157, R157 ;  /* 0x0000009d009d7308 */ /* 0x000ee20000000800 */
[C---:B------:R-:W-:Y:S01]  /*8240*/  HMMA.16816.F32.BF16 R72, R92.reuse, R98, R72 ;  /* 0x000000625c48723c */ /* 0x040fe20000041848 */
[----:B------:R-:W1:Y:S08]  /*8250*/  LDSM.16.MT88.4 R96, [R121+0x6400] ;  /* 0x006400007960783b */ /* 0x000e700000004200 */
[----:B------:R-:W-:Y:S10]  /*8260*/  MUFU.EX2 R154, R154 ;  /* 0x0000009a009a7308 */ /* 0x000ff40000000800 */
[----:B------:R-:W3:Y:S01]  /*8270*/  MUFU.EX2 R159, R159 ;  /* 0x0000009f009f7308 */ /* 0x000ee20000000800 */
[C---:B--2---:R-:W-:Y:S09]  /*8280*/  HMMA.16816.F32.BF16 R76, R92.reuse, R100, R76 ;  /* 0x000000645c4c723c */ /* 0x044ff2000004184c */
[----:B------:R-:W2:Y:S10]  /*8290*/  MUFU.EX2 R156, R156 ;  /* 0x0000009c009c7308 */ /* 0x000eb40000000800 */
[----:B------:R-:W-:Y:S01]  /*82a0*/  MUFU.EX2 R163, R163 ;  /* 0x000000a300a37308 */ /* 0x000fe20000000800 */
[----:B------:R-:W-:Y:S01]  /*82b0*/  HMMA.16816.F32.BF16 R80, R92, R102, R80 ;  /* 0x000000665c50723c */ /* 0x000fe20000041850 */
[----:B------:R-:W3:Y:S08]  /*82c0*/  LDSM.16.MT88.4 R100, [R88+0x400] ;  /* 0x000400005864783b */ /* 0x000ef00000004200 */
[----:B------:R-:W2:Y:S01]  /*82d0*/  MUFU.EX2 R158, R158 ;  /* 0x0000009e009e7308 */ /* 0x000ea20000000800 */
[----:B------:R-:W-:Y:S01]  /*82e0*/  F2FP.BF16.F32.PACK_AB R92, R119, R116 ;  /* 0x00000074775c723e */ /* 0x000fe200000010ff */
[----:B------:R-:W-:Y:S01]  /*82f0*/  FADD.FTZ R116, R116, R91 ;  /* 0x0000005b74747221 */ /* 0x000fe20000010000 */
[----:B----4-:R-:W-:Y:S01]  /*8300*/  F2FP.BF16.F32.PACK_AB R93, R143, R118 ;  /* 0x000000768f5d723e */ /* 0x010fe200000010ff */
        /* <DEDUP_REMOVED lines=8> */
[----:B------:R-:W-:Y:S01]  /*8390*/  FADD.FTZ R140, R140, R147 ;  /* 0x000000938c8c7221 */ /* 0x000fe20000010000 */
        /* <DEDUP_REMOVED lines=52> */
[----:B--2---:R-:W-:Y:S01]  /*86e0*/  F2FP.BF16.F32.PACK_AB R94, R161, R156 ;  /* 0x0000009ca15e723e */ /* 0x004fe200000010ff */
        /* <DEDUP_REMOVED lines=12> */
[----:B------:R-:W2:Y:S07]  /*87b0*/  LDSM.16.MT88.4 R100, [R88+0x2c00] ;  /* 0x002c00005864783b */ /* 0x000eae0000004200 */
        /* <DEDUP_REMOVED lines=10> */
.L_x_4847:
[----:B------:R-:W1:Y:S01]  /*8860*/  SHFL.BFLY PT, R8, R141, 0x2, 0x1f ;  /* 0x0c401f008d087f89 */ /* 0x000e6200000e0000 */
[----:B------:R-:W-:Y:S01]  /*8870*/  SHF.L.U32 R6, R120, 0x1, RZ ;  /* 0x0000000178067819 */ /* 0x000fe200000006ff */
[----:B------:R-:W2:Y:S01]  /*8880*/  S2UR UR6, SR_CTAID.Y ;  /* 0x00000000000679c3 */ /* 0x000ea20000002600 */
[----:B------:R-:W-:Y:S01]  /*8890*/  LOP3.LUT R130, R130, 0xc0, R131, 0xf8, !PT ;  /* 0x000000c082827812 */ /* 0x000fe200078ef883 */
[----:B------:R-:W3:Y:S01]  /*88a0*/  SHFL.BFLY PT, R0, R137, 0x2, 0x1f ;  /* 0x0c401f0089007f89 */ /* 0x000ee200000e0000 */
[----:B------:R-:W-:Y:S01]  /*88b0*/  LOP3.LUT R6, R6, 0x6, RZ, 0xc0, !PT ;  /* 0x0000000606067812 */ /* 0x000fe200078ec0ff */
[----:B------:R-:W-:Y:S04]  /*88c0*/  BSSY.RECONVERGENT B0, `(.L_x_4852) ;  /* 0x0000095000007945 */ /* 0x000fe80003800200 */
[----:B------:R-:W-:Y:S01]  /*88d0*/  BAR.SYNC.DEFER_BLOCKING 0x0 ;  /* 0x0000000000007b1d */ /* 0x000fe20000010000 */
[----:B------:R-:W-:-:S07]  /*88e0*/  LOP3.LUT P2, RZ, R120, 0x3, RZ, 0xc0, !PT ;  /* 0x0000000378ff7812 */ /* 0x000fce000784c0ff */
[----:B------:R-:W4:Y:S01]  /*88f0*/  S2UR UR4, SR_CTAID.Z ;  /* 0x00000000000479c3 */ /* 0x000f220000002700 */
[----:B-1----:R-:W-:Y:S01]  /*8900*/  FADD.FTZ R8, R8, R141 ;  /* 0x0000008d08087221 */ /* 0x002fe20000010000 */
[----:B---3--:R-:W-:-:S04]  /*8910*/  FADD.FTZ R9, R0, R137 ;  /* 0x0000008900097221 */ /* 0x008fc80000010000 */
[----:B------:R-:W1:Y:S04]  /*8920*/  SHFL.BFLY PT, R5, R8, 0x1, 0x1f ;  /* 0x0c201f0008057f89 */ /* 0x000e6800000e0000 */
[----:B------:R-:W3:Y:S01]  /*8930*/  SHFL.BFLY PT, R0, R9, 0x1, 0x1f ;  /* 0x0c201f0009007f89 */ /* 0x000ee200000e0000 */
[----:B-1----:R-:W-:Y:S01]  /*8940*/  FADD.FTZ R2, R8, R5 ;  /* 0x0000000508027221 */ /* 0x002fe20000010000 */
[----:B------:R-:W-:-:S03]  /*8950*/  SHF.L.U32 R5, R120, 0x4, RZ ;  /* 0x0000000478057819 */ /* 0x000fc600000006ff */
[----:B------:R-:W1:Y:S01]  /*8960*/  MUFU.RCP R7, R2 ;  /* 0x0000000200077308 */ /* 0x000e620000001000 */
[----:B---3--:R-:W-:Y:S01]  /*8970*/  FADD.FTZ R0, R9, R0 ;  /* 0x0000000009007221 */ /* 0x008fe20000010000 */
[----:B------:R-:W-:Y:S02]  /*8980*/  LOP3.LUT R6, R6, 0x3e00, R5, 0xf8, !PT ;  /* 0x00003e0006067812 */ /* 0x000fe400078ef805 */
[----:B------:R-:W-:Y:S02]  /*8990*/  FSETP.NE.FTZ.AND P1, PT, R2, RZ, PT ;  /* 0x000000ff0200720b */ /* 0x000fe40003f35000 */
[----:B------:R-:W-:Y:S02]  /*89a0*/  LOP3.LUT R5, R6, 0x20, R131, 0xf8, !PT ;  /* 0x0000002006057812 */ /* 0x000fe400078ef883 */
[----:B------:R-:W3:Y:S01]  /*89b0*/  MUFU.RCP R4, R0 ;  /* 0x0000000000047308 */ /* 0x000ee20000001000 */
[----:B------:R-:W-:Y:S02]  /*89c0*/  FSETP.NE.FTZ.AND P0, PT, R0, RZ, PT ;  /* 0x000000ff0000720b */ /* 0x000fe40003f15000 */
[----:B------:R-:W-:-:S04]  /*89d0*/  LOP3.LUT R5, R5, R130, RZ, 0xfc, !PT ;  /* 0x0000008205057212 */ /* 0x000fc800078efcff */
[----:B------:R-:W-:Y:S02]  /*89e0*/  LEA R5, R5, UR5, 0x2 ;  /* 0x0000000505057c11 */ /* 0x000fe4000f8e10ff */
[----:B------:R-:W-:Y:S01]  /*89f0*/  @P1 MUFU.LG2 R2, R2 ;  /* 0x0000000200021308 */ /* 0x000fe20000000c00 */
[----:B-1----:R-:W-:-:S05]  /*8a00*/  FSEL R6, R7, 1, P1 ;  /* 0x3f80000007067808 */ /* 0x002fca0000800000 */
        /* <DEDUP_REMOVED lines=24> */
[----:B---3--:R-:W-:Y:S01]  /*8b90*/  FSEL R4, R4, 1, P0 ;  /* 0x3f80000004047808 */ /* 0x008fe20000000000 */
[----:B------:R-:W-:Y:S01]  /*8ba0*/  STS.64 [R5], R36 ;  /* 0x0000002405007388 */ /* 0x000fe20000000a00 */
[C---:B------:R-:W-:Y:S01]  /*8bb0*/  LOP3.LUT R6, R131.reuse, 0x40, RZ, 0xc0, !PT ;  /* 0x0000004083067812 */ /* 0x040fe200078ec0ff */
[----:B------:R-:W1:Y:S01]  /*8bc0*/  @P0 MUFU.LG2 R0, R0 ;  /* 0x0000000000000308 */ /* 0x000e620000000c00 */
        /* <DEDUP_REMOVED lines=27> */
[----:B------:R-:W-:Y:S01]  /*8d80*/  STS.64 [R5+0x400], R38 ;  /* 0x0004002605007388 */ /* 0x000fe20000000a00 */
[----:B------:R-:W-:Y:S01]  /*8d90*/  IADD3 R131, PT, PT, R6, -R131, RZ ;  /* 0x8000008306837210 */ /* 0x000fe20007ffe0ff */
[----:B-1----:R-:W-:-:S02]  /*8da0*/  @P0 FMUL.FTZ R0, R0, 0.69314718246459960938 ;  /* 0x3f31721800000820 */ /* 0x002fc40000410000 */
[----:B------:R1:W-:Y:S04]  /*8db0*/  STS.64 [R6+0x20], R40 ;  /* 0x0000202806007388 */ /* 0x0003e80000000a00 */
[----:B------:R3:W-:Y:S04]  /*8dc0*/  STS.64 [R6+0x420], R42 ;  /* 0x0004202a06007388 */ /* 0x0007e80000000a00 */
[----:B------:R5:W-:Y:S04]  /*8dd0*/  STS.64 [R4+0x40], R44 ;  /* 0x0000402c04007388 */ /* 0x000be80000000a00 */
[----:B------:R2:W-:Y:S04]  /*8de0*/  STS.64 [R4+0x440], R46 ;  /* 0x0004402e04007388 */ /* 0x0005e80000000a00 */
[----:B------:R-:W-:Y:S04]  /*8df0*/  STS.64 [R131+0x60], R48 ;  /* 0x0000603083007388 */ /* 0x000fe80000000a00 */
[----:B------:R4:W-:Y:S04]  /*8e00*/  STS.64 [R131+0x460], R50 ;  /* 0x0004603283007388 */ /* 0x0009e80000000a00 */
[----:B------:R4:W-:Y:S01]  /*8e10*/  STS.64 [R5+0x2000], R52 ;  /* 0x0020003405007388 */ /* 0x0009e20000000a00 */
[----:B-1----:R-:W1:Y:S03]  /*8e20*/  LDC.64 R40, c[0x0][0x430] ;  /* 0x00010c00ff287b82 */ /* 0x002e660000000a00 */
[----:B------:R1:W-:Y:S01]  /*8e30*/  STS.64 [R5+0x2400], R54 ;  /* 0x0024003605007388 */ /* 0x0003e20000000a00 */
[----:B---3--:R-:W-:-:S03]  /*8e40*/  SHF.L.U32 R42, R120, 0x2, RZ ;  /* 0x00000002782a7819 */ /* 0x008fc600000006ff */
[----:B------:R3:W-:Y:S01]  /*8e50*/  STS.64 [R6+0x2020], R56 ;  /* 0x0020203806007388 */ /* 0x0007e20000000a00 */
[----:B------:R-:W-:Y:S02]  /*8e60*/  SHF.R.U32.HI R43, RZ, 0x1, R120 ;  /* 0x00000001ff2b7819 */ /* 0x000fe40000011678 */
[----:B------:R-:W-:Y:S01]  /*8e70*/  LOP3.LUT R8, R42, 0xd8, RZ, 0xc0, !PT ;  /* 0x000000d82a087812 */ /* 0x000fe200078ec0ff */
[----:B------:R3:W-:Y:S01]  /*8e80*/  STS.64 [R6+0x2420], R58 ;  /* 0x0024203a06007388 */ /* 0x0007e20000000a00 */
[----:B-----5:R-:W5:Y:S02]  /*8e90*/  LDC R44, c[0x0][0x3e0] ;  /* 0x0000f800ff2c7b82 */ /* 0x020f640000000800 */
[----:B------:R-:W-:Y:S01]  /*8ea0*/  LOP3.LUT R7, R8, 0x18, R43, 0x78, !PT ;  /* 0x0000001808077812 */ /* 0x000fe200078e782b */
[----:B------:R3:W-:Y:S01]  /*8eb0*/  STS.64 [R4+0x2040], R60 ;  /* 0x0020403c04007388 */ /* 0x0007e20000000a00 */
[----:B--2---:R-:W-:Y:S02]  /*8ec0*/  IADD3 R47, PT, PT, -R133, RZ, RZ ;  /* 0x000000ff852f7210 */ /* 0x004fe40007ffe1ff */
[----:B------:R-:W-:Y:S01]  /*8ed0*/  LOP3.LUT R7, R7, 0xf24, R42, 0xf8, !PT ;  /* 0x00000f2407077812 */ /* 0x000fe200078ef82a */
[----:B------:R3:W-:Y:S01]  /*8ee0*/  STS.64 [R4+0x2440], R62 ;  /* 0x0024403e04007388 */ /* 0x0007e20000000a00 */
[----:B------:R-:W2:Y:S01]  /*8ef0*/  @P0 LDC R46, c[0x0][0x458] ;  /* 0x00011600ff2e0b82 */ /* 0x000ea20000000800 */
[----:B----4-:R-:W-:-:S02]  /*8f00*/  LOP3.LUT R50, R43, 0x30, RZ, 0xc0, !PT ;  /* 0x000000302b327812 */ /* 0x010fc400078ec0ff */
[----:B------:R3:W-:Y:S01]  /*8f10*/  STS.64 [R131+0x2060], R64 ;  /* 0x0020604083007388 */ /* 0x0007e20000000a00 */
[----:B------:R-:W-:Y:S01]  /*8f20*/  @P1 FMUL.FTZ R43, R2, 0.69314718246459960938 ;  /* 0x3f317218022b1820 */ /* 0x000fe20000410000 */
[----:B------:R-:W-:Y:S02]  /*8f30*/  LEA R52, R7, UR5, 0x2 ;  /* 0x0000000507347c11 */ /* 0x000fe4000f8e10ff */
[----:B------:R3:W-:Y:S01]  /*8f40*/  STS.64 [R131+0x2460], R66 ;  /* 0x0024604283007388 */ /* 0x0007e20000000a00 */
[----:B------:R-:W4:Y:S01]  /*8f50*/  S2UR UR5, SR_CTAID.X ;  /* 0x00000000000579c3 */ /* 0x000f220000002500 */
[----:B-1----:R-:W-:Y:S01]  /*8f60*/  IMAD R133, R40, UR6, R133 ;  /* 0x0000000628857c24 */ /* 0x002fe2000f8e0285 */
[----:B------:R-:W1:Y:S01]  /*8f70*/  LDCU UR6, c[0x0][0x44c] ;  /* 0x00008980ff0677ac */ /* 0x000e620008000800 */
[----:B------:R3:W-:Y:S01]  /*8f80*/  STS.64 [R5+0x4000], R68 ;  /* 0x0040004405007388 */ /* 0x0007e20000000a00 */
[----:B------:R-:W-:-:S03]  /*8f90*/  MOV R40, 0xff800000 ;  /* 0xff80000000287802 */ /* 0x000fc60000000f00 */
[----:B------:R3:W-:Y:S01]  /*8fa0*/  STS.64 [R5+0x4400], R70 ;  /* 0x0044004605007388 */ /* 0x0007e20000000a00 */
[----:B------:R-:W1:Y:S01]  /*8fb0*/  @P1 LDC R45, c[0x0][0x458] ;  /* 0x00011600ff2d1b82 */ /* 0x000e620000000800 */
[----:B-----5:R-:W-:Y:S02]  /*8fc0*/  IMAD R47, R44, R47, UR4 ;  /* 0x000000042c2f7e24 */ /* 0x020fe4000f8e022f */
[----:B------:R3:W-:Y:S02]  /*8fd0*/  STS.64 [R6+0x4020], R72 ;  /* 0x0040204806007388 */ /* 0x0007e40000000a00 */
[----:B------:R-:W-:Y:S01]  /*8fe0*/  IMAD R48, R133, R44, R47 ;  /* 0x0000002c85307224 */ /* 0x000fe200078e022f */
[----:B------:R-:W-:Y:S01]  /*8ff0*/  SHF.R.U32.HI R47, RZ, 0x2, R120 ;  /* 0x00000002ff2f7819 */ /* 0x000fe20000011678 */
[----:B------:R3:W-:Y:S01]  /*9000*/  STS.64 [R6+0x4420], R74 ;  /* 0x0044204a06007388 */ /* 0x0007e20000000a00 */
[----:B--2---:R-:W-:Y:S01]  /*9010*/  @P0 FFMA.FTZ R40, R3, R46, R0 ;  /* 0x0000002e03280223 */ /* 0x004fe20000010000 */
[----:B------:R-:W-:-:S02]  /*9020*/  MOV R44, 0xff800000 ;  /* 0xff800000002c7802 */ /* 0x000fc40000000f00 */
[----:B------:R3:W-:Y:S01]  /*9030*/  STS.64 [R4+0x4040], R76 ;  /* 0x0040404c04007388 */ /* 0x0007e20000000a00 */
[----:B------:R-:W-:-:S03]  /*9040*/  LOP3.LUT R47, R50, 0x7, R47, 0xf8, !PT ;  /* 0x00000007322f7812 */ /* 0x000fc600078ef82f */
[----:B------:R3:W-:Y:S01]  /*9050*/  STS.64 [R4+0x4440], R78 ;  /* 0x0044404e04007388 */ /* 0x0007e20000000a00 */
[----:B----4-:R-:W-:-:S03]  /*9060*/  USHF.L.U32 UR5, UR5, 0x6, URZ ;  /* 0x0000000605057899 */ /* 0x010fc600080006ff */
[----:B------:R3:W-:Y:S03]  /*9070*/  STS.64 [R131+0x4060], R80 ;  /* 0x0040605083007388 */ /* 0x0007e60000000a00 */
[----:B------:R-:W-:Y:S01]  /*9080*/  IMAD R41, R48, R41, UR5 ;  /* 0x0000000530297e24 */ /* 0x000fe2000f8e0229 */
[----:B------:R3:W-:Y:S01]  /*9090*/  STS.64 [R131+0x4460], R82 ;  /* 0x0044605283007388 */ /* 0x0007e20000000a00 */
[----:B-1----:R-:W-:Y:S02]  /*90a0*/  @P1 FFMA.FTZ R44, R84, R45, R43 ;  /* 0x0000002d542c1223 */ /* 0x002fe4000001002b */
[----:B------:R-:W-:Y:S01]  /*90b0*/  IMAD R0, R41, UR6, RZ ;  /* 0x0000000629007c24 */ /* 0x000fe2000f8e02ff */
[----:B------:R-:W-:Y:S06]  /*90c0*/  BAR.SYNC.DEFER_BLOCKING 0x0 ;  /* 0x0000000000007b1d */ /* 0x000fec0000010000 */
[----:B------:R3:W1:Y:S04]  /*90d0*/  LDS.128 R36, [R52] ;  /* 0x0000000034247984 */ /* 0x0006680000000c00 */
[----:B------:R3:W2:Y:S04]  /*90e0*/  LDS.128 R32, [R52+0x800] ;  /* 0x0008000034207984 */ /* 0x0006a80000000c00 */
        /* <DEDUP_REMOVED lines=9> */
[----:B------:R-:W-:Y:S01]  /*9180*/  VIADD R3, R47, 0x8 ;  /* 0x000000082f037836 */ /* 0x000fe20000000000 */
[----:B------:R-:W-:Y:S02]  /*9190*/  IADD3 R2, P0, PT, R41, R47, RZ ;  /* 0x0000002f29027210 */ /* 0x000fe40007f1e0ff */
[-C--:B------:R-:W-:Y:S02]  /*91a0*/  ISETP.GE.AND P2, PT, R47, R124.reuse, PT ;  /* 0x0000007c2f00720c */ /* 0x080fe40003f46270 */
[----:B------:R-:W-:Y:S02]  /*91b0*/  ISETP.GE.AND P1, PT, R3, R124, PT ;  /* 0x0000007c0300720c */ /* 0x000fe40003f26270 */
[----:B------:R-:W-:Y:S02]  /*91c0*/  LEA.HI.X.SX32 R41, R41, RZ, 0x1, P0 ;  /* 0x000000ff29297211 */ /* 0x000fe400000f0eff */
[----:B-----5:R-:W-:-:S04]  /*91d0*/  LEA R46, P0, R2, UR4, 0x2 ;  /* 0x00000004022e7c11 */ /* 0x020fc8000f8010ff */
[----:B------:R-:W-:-:S05]  /*91e0*/  LEA.HI.X R47, R2, UR5, R41, 0x2, P0 ;  /* 0x00000005022f7c11 */ /* 0x000fca00080f1429 */
[----:B------:R1:W-:Y:S04]  /*91f0*/  @!P2 STG.E desc[UR14][R46.64], R44 ;  /* 0x0000002c2e00a986 */ /* 0x0003e8000c10190e */
[----:B------:R1:W-:Y:S02]  /*9200*/  @!P1 STG.E desc[UR14][R46.64+0x20], R40 ;  /* 0x000020282e009986 */ /* 0x0003e4000c10190e */
.L_x_4853:
[----:B------:R-:W-:Y:S05]  /*9210*/  BSYNC.RECONVERGENT B0 ;  /* 0x0000000000007941 */ /* 0x000fea0003800200 */
.L_x_4852:
[----:B------:R-:W5:Y:S01]  /*9220*/  LDCU.64 UR4, c[0x0][0x3f8] ;  /* 0x00007f00ff0477ac */ /* 0x000f620008000a00 */
[----:B------:R-:W-:Y:S01]  /*9230*/  LOP3.LUT R2, R42, 0x1c, RZ, 0xc0, !PT ;  /* 0x0000001c2a027812 */ /* 0x000fe200078ec0ff */
[----:B------:R2:W2:Y:S01]  /*9240*/  LDS.128 R48, [R52+0x1800] ;  /* 0x0018000034307984 */ /* 0x0004a20000000c00 */
[----:B------:R-:W-:-:S03]  /*9250*/  SHF.R.U32.HI R3, RZ, 0x3, R120 ;  /* 0x00000003ff037819 */ /* 0x000fc60000011678 */
[----:B-1----:R1:W1:Y:S01]  /*9260*/  LDS.128 R44, [R52+0x3800] ;  /* 0x00380000342c7984 */ /* 0x0022620000000c00 */
[CC--:B------:R-:W-:Y:S01]  /*9270*/  ISETP.GE.AND P3, PT, R3.reuse, R124.reuse, PT ;  /* 0x0000007c0300720c */ /* 0x0c0fe20003f66270 */
[C---:B---3--:R-:W-:Y:S02]  /*9280*/  IMAD R57, R3.reuse, 0x60, R2 ;  /* 0x0000006003397824 */ /* 0x048fe400078e0202 */
[----:B------:R3:W1:Y:S01]  /*9290*/  LDS.128 R40, [R52+0x5800] ;  /* 0x0058000034287984 */ /* 0x0006620000000c00 */
[C---:B------:R-:W-:Y:S02]  /*92a0*/  VIADD R53, R3.reuse, 0x20 ;  /* 0x0000002003357836 */ /* 0x040fe40000000000 */
[C---:B------:R-:W-:Y:S01]  /*92b0*/  IADD3 R2, P0, PT, R0.reuse, R57, RZ ;  /* 0x0000003900027210 */ /* 0x040fe20007f1e0ff */
[----:B------:R-:W-:Y:S02]  /*92c0*/  VIADD R55, R3, 0x10 ;  /* 0x0000001003377836 */ /* 0x000fe40000000000 */
[----:B------:R-:W-:Y:S01]  /*92d0*/  ISETP.GE.AND P1, PT, R53, R124, PT ;  /* 0x0000007c3500720c */ /* 0x000fe20003f26270 */
[----:B------:R-:W-:Y:S01]  /*92e0*/  VIADD R3, R3, 0x30 ;  /* 0x0000003003037836 */ /* 0x000fe20000000000 */
[----:B------:R-:W-:-:S02]  /*92f0*/  LEA.HI.X.SX32 R53, R0, RZ, 0x1, P0 ;  /* 0x000000ff00357211 */ /* 0x000fc400000f0eff */
[C---:B-----5:R-:W-:Y:S02]  /*9300*/  LEA R54, P0, R2.reuse, UR4, 0x2 ;  /* 0x0000000402367c11 */ /* 0x060fe4000f8010ff */
[-C--:B------:R-:W-:Y:S02]  /*9310*/  ISETP.GE.AND P2, PT, R55, R124.reuse, PT ;  /* 0x0000007c3700720c */ /* 0x080fe40003f46270 */
[----:B------:R-:W-:Y:S02]  /*9320*/  LEA.HI.X R55, R2, UR5, R53, 0x2, P0 ;  /* 0x0000000502377c11 */ /* 0x000fe400080f1435 */
[----:B------:R-:W-:-:S03]  /*9330*/  ISETP.GE.AND P0, PT, R3, R124, PT ;  /* 0x0000007c0300720c */ /* 0x000fc60003f06270 */
[----:B------:R3:W-:Y:S04]  /*9340*/  @!P3 STG.E.128 desc[UR14][R54.64], R36 ;  /* 0x000000243600b986 */ /* 0x0007e8000c101d0e */
[----:B----4-:R3:W-:Y:S04]  /*9350*/  @!P1 STG.E.128 desc[UR14][R54.64+0x3000], R28 ;  /* 0x0030001c36009986 */ /* 0x0107e8000c101d0e */
[----:B--2---:R3:W-:Y:S04]  /*9360*/  @!P2 STG.E.128 desc[UR14][R54.64+0x1800], R32 ;  /* 0x001800203600a986 */ /* 0x0047e8000c101d0e */
[----:B------:R3:W-:Y:S04]  /*9370*/  @!P3 STG.E.128 desc[UR14][R54.64+0x80], R24 ;  /* 0x000080183600b986 */ /* 0x0007e8000c101d0e */
[----:B------:R3:W-:Y:S04]  /*9380*/  @!P2 STG.E.128 desc[UR14][R54.64+0x1880], R20 ;  /* 0x001880143600a986 */ /* 0x0007e8000c101d0e */
[----:B------:R3:W-:Y:S04]  /*9390*/  @!P1 STG.E.128 desc[UR14][R54.64+0x3080], R16 ;  /* 0x0030801036009986 */ /* 0x0007e8000c101d0e */
[----:B------:R3:W-:Y:S04]  /*93a0*/  @!P3 STG.E.128 desc[UR14][R54.64+0x100], R12 ;  /* 0x0001000c3600b986 */ /* 0x0007e8000c101d0e */
[----:B------:R3:W-:Y:S04]  /*93b0*/  @!P2 STG.E.128 desc[UR14][R54.64+0x1900], R8 ;  /* 0x001900083600a986 */ /* 0x0007e8000c101d0e */
[----:B------:R3:W-:Y:S01]  /*93c0*/  @!P1 STG.E.128 desc[UR14][R54.64+0x3100], R4 ;  /* 0x0031000436009986 */ /* 0x0007e2000c101d0e */
[----:B-1----:R-:W-:Y:S05]  /*93d0*/  @P0 EXIT ;  /* 0x000000000000094d */ /* 0x002fea0003800000 */
[----:B------:R-:W-:Y:S04]  /*93e0*/  STG.E.128 desc[UR14][R54.64+0x4800], R48 ;  /* 0x0048003036007986 */ /* 0x000fe8000c101d0e */
[----:B------:R-:W-:Y:S04]  /*93f0*/  STG.E.128 desc[UR14][R54.64+0x4880], R44 ;  /* 0x0048802c36007986 */ /* 0x000fe8000c101d0e */
[----:B------:R-:W-:Y:S01]  /*9400*/  STG.E.128 desc[UR14][R54.64+0x4900], R40 ;  /* 0x0049002836007986 */ /* 0x000fe2000c101d0e */
[----:B------:R-:W-:Y:S05]  /*9410*/  EXIT ;  /* 0x000000000000794d */ /* 0x000fea0003800000 */
.L_x_4854:
        /* <DEDUP_REMOVED lines=14> */
.L_x_5538:


//--------------------- .text._ZN5flash24flash_fwd_splitkv_kernelI23Flash_fwd_kernel_traitsILi96ELi64ELi64ELi4ELb0ELb0EN7cutlass10bfloat16_tE19Flash_kernel_traitsILi96ELi64ELi64ELi4ES3_EELb1ELb0ELb0ELb0ELb1ELb1ELb1ELb0EEEvNS_16Flash_fwd_paramsE --------------------------
	.section	.text._ZN5flash24flash_fwd_splitkv_kernelI23Flash_fwd_kernel_traitsILi96ELi64ELi64ELi4ELb0ELb0EN7cutlass10bfloat16_tE19Flash_kernel_traitsILi96ELi64ELi64ELi4ES3_EELb1ELb0ELb0ELb0ELb1ELb1ELb1ELb0EEEvNS_16Flash_fwd_paramsE,"ax",@progbits
	.align	128
        .global         _ZN5flash24flash_fwd_splitkv_kernelI23Flash_fwd_kernel_traitsILi96ELi64ELi64ELi4ELb0ELb0EN7cutlass10bfloat16_tE19Flash_kernel_traitsILi96ELi64ELi64ELi4ES3_EELb1ELb0ELb0ELb0ELb1ELb1ELb1ELb0EEEvNS_16Flash_fwd_paramsE
        .type           _ZN5flash24flash_fwd_splitkv_kernelI23Flash_fwd_kernel_traitsILi96ELi64ELi64ELi4ELb0ELb0EN7cutlass10bfloat16_tE19Flash_kernel_traitsILi96ELi64ELi64ELi4ES3_EELb1ELb0ELb0ELb0ELb1ELb1ELb1ELb0EEEvNS_16Flash_fwd_paramsE,@function
        .size           _ZN5flash24flash_fwd_splitkv_kernelI23Flash_fwd_kernel_traitsILi96ELi64ELi64ELi4ELb0ELb0EN7cutlass10bfloat16_tE19Flash_kernel_traitsILi96ELi64ELi64ELi4ES3_EELb1ELb0ELb0ELb0ELb1ELb1ELb1ELb0EEEvNS_16Flash_fwd_paramsE,(.L_x_5539 - _ZN5flash24flash_fwd_splitkv_kernelI23Flash_fwd_kernel_traitsILi96ELi64ELi64ELi4ELb0ELb0EN7cutlass10bfloat16_tE19Flash_kernel_traitsILi96ELi64ELi64ELi4ES3_EELb1ELb0ELb0ELb0ELb1ELb1ELb1ELb0EEEvNS_16Flash_fwd_paramsE)
        .other          _ZN5flash24flash_fwd_splitkv_kernelI23Flash_fwd_kernel_traitsILi96ELi64ELi64ELi4ELb0ELb0EN7cutlass10bfloat16_tE19Flash_kernel_traitsILi96ELi64ELi64ELi4ES3_EELb1ELb0ELb0ELb0ELb1ELb1ELb1ELb0EEEvNS_16Flash_fwd_paramsE,@"STO_CUDA_ENTRY STV_DEFAULT"
_ZN5flash24flash_fwd_splitkv_kernelI23Flash_fwd_kernel_traitsILi96ELi64ELi64ELi4ELb0ELb0EN7cutlass10bfloat16_tE19Flash_kernel_traitsILi96ELi64ELi64ELi4ES3_EELb1ELb0ELb0ELb0ELb1ELb1ELb1ELb0EEEvNS_16Flash_fwd_paramsE:
.text._ZN5flash24flash_fwd_splitkv_kernelI23Flash_fwd_kernel_traitsILi96ELi64ELi64ELi4ELb0ELb0EN7cutlass10bfloat16_tE19Flash_kernel_traitsILi96ELi64ELi64ELi4ES3_EELb1ELb0ELb0ELb0ELb1ELb1ELb1ELb0EEEvNS_16Flash_fwd_paramsE:
        /* <DEDUP_REMOVED lines=55> */
.L_x_4855:
        /* <DEDUP_REMOVED lines=127> */
.L_x_4856:
        /* <DEDUP_REMOVED lines=8> */
.L_x_4857:
        /* <DEDUP_REMOVED lines=100> */
.L_x_4858:
        /* <DEDUP_REMOVED lines=15> */
.L_x_4860:
[----:B------:R-:W2:Y:S01]  /*1310*/  LDC.64 R86, c[0x0][0x3b8] ;  /* 0x0000ee00ff567b82 */ /* 0x000ea20000000a00 */
[----:B------:R-:W-:-:S05]  /*1320*/  IADD3 R8, PT, PT, R2, R3, RZ ;  /* 0x0000000302087210 */ /* 0x000fca0007ffe0ff */
[C---:B--2---:R-:W-:Y:S02]  /*1330*/  IMAD R13, R8.reuse, R87, RZ ;  /* 0x00000057080d7224 */ /* 0x044fe400078e02ff */
[----:B------:R-:W-:-:S05]  /*1340*/  IMAD.WIDE.U32 R8, R8, R86, RZ ;  /* 0x0000005608087225 */ /* 0x000fca00078e00ff */
[----:B------:R-:W-:Y:S02]  /*1350*/  IADD3 R13, PT, PT, R9, R13, RZ ;  /* 0x0000000d090d7210 */ /* 0x000fe40007ffe0ff */
[----:B------:R-:W-:Y:S02]  /*1360*/  MOV R12, R8 ;  /* 0x00000008000c7202 */ /* 0x000fe40000000f00 */
.L_x_4861:
        /* <DEDUP_REMOVED lines=14> */
.L_x_4862:
[----:B------:R-:W2:Y:S01]  /*1450*/  LDC.64 R20, c[0x0][0x3c0] ;  /* 0x0000f000ff147b82 */ /* 0x000ea20000000a00 */
[----:B------:R-:W-:-:S05]  /*1460*/  IADD3 R2, PT, PT, R2, R3, RZ ;  /* 0x0000000302027210 */ /* 0x000fca0007ffe0ff */
[C---:B--2---:R-:W-:Y:S02]  /*1470*/  IMAD R15, R2.reuse, R21, RZ ;  /* 0x00000015020f7224 */ /* 0x044fe400078e02ff */
[----:B------:R-:W-:-:S05]  /*1480*/  IMAD.WIDE.U32 R2, R2, R20, RZ ;  /* 0x0000001402027225 */ /* 0x000fca00078e00ff */
[----:B------:R-:W-:Y:S02]  /*1490*/  IADD3 R15, PT, PT, R3, R15, RZ ;  /* 0x0000000f030f7210 */ /* 0x000fe40007ffe0ff */
[----:B------:R-:W-:-:S07]  /*14a0*/  MOV R14, R2 ;  /* 0x00000002000e7202 */ /* 0x000fce0000000f00 */
.L_x_4863:
        /* <DEDUP_REMOVED lines=47> */
.L_x_4859:
[----:B------:R-:W-:Y:S01]  /*17a0*/  ISETP.NE.AND P0, PT, R6, -0x1, PT ;  /* 0xffffffff0600780c */ /* 0x000fe20003f05270 */
[----:B------:R-:W-:Y:S01]  /*17b0*/  IMAD.IADD R126, R83, 0x1, -R88 ;  /* 0x00000001537e7824 */ /* 0x000fe200078e0a58 */
[----:B------:R-:W-:Y:S01]  /*17c0*/  SHF.R.U32.HI R94, RZ, 0x2, R90 ;  /* 0x00000002ff5e7819 */ /* 0x000fe2000001165a */
[----:B------:R-:W1:Y:S01]  /*17d0*/  LDCU.64 UR4, c[0x0][0x3c8] ;  /* 0x00007900ff0477ac */ /* 0x000e620008000a00 */
[C---:B------:R-:W-:Y:S01]  /*17e0*/  IMAD.SHL.U32 R133, R90.reuse, 0x8, RZ ;  /* 0x000000085a857824 */ /* 0x040fe200078e00ff */
[----:B------:R-:W-:Y:S01]  /*17f0*/  LOP3.LUT R132, R90, 0x18, RZ, 0xc0, !PT ;  /* 0x000000185a847812 */ /* 0x000fe200078ec0ff */
[----:B------:R-:W2:Y:S01]  /*1800*/  S2UR UR6, SR_CgaCtaId ;  /* 0x00000000000679c3 */ /* 0x000ea20000008800 */
[CC--:B------:R-:W-:Y:S01]  /*1810*/  ISETP.GE.AND P6, PT, R94.reuse, R126.reuse, PT ;  /* 0x0000007e5e00720c */ /* 0x0c0fe20003fc6270 */
[----:B------:R-:W-:Y:S01]  /*1820*/  VIADD R11, R94, 0x20 ;  /* 0x000000205e0b7836 */ /* 0x000fe20000000000 */
[C---:B------:R-:W-:Y:S01]  /*1830*/  LOP3.LUT R13, R133.reuse, 0x18, RZ, 0xc0, !PT ;  /* 0x00000018850d7812 */ /* 0x040fe200078ec0ff */
[----:B------:R-:W-:Y:S01]  /*1840*/  IMAD.MOV.U32 R95, RZ, RZ, RZ ;  /* 0x000000ffff5f7224 */ /* 0x000fe200078e00ff */
[----:B------:R-:W-:Y:S01]  /*1850*/  LOP3.LUT R7, R133, 0xd8, RZ, 0xc0, !PT ;  /* 0x000000d885077812 */ /* 0x000fe200078ec0ff */
[----:B------:R-:W-:Y:S01]  /*1860*/  IMAD.SHL.U32 R23, R0, 0x40, RZ ;  /* 0x0000004000177824 */ /* 0x000fe200078e00ff */
[----:B------:R-:W-:Y:S01]  /*1870*/  ISETP.GE.AND P5, PT, R11, R126, PT ;  /* 0x0000007e0b00720c */ /* 0x000fe20003fa6270 */
[----:B------:R-:W3:Y:S01]  /*1880*/  @!P0 LDC.64 R4, c[0x0][0x398] ;  /* 0x0000e600ff048b82 */ /* 0x000ee20000000a00 */
[----:B------:R-:W-:Y:S01]  /*1890*/  LOP3.LUT R14, R7, R132, RZ, 0x3c, !PT ;  /* 0x00000084070e7212 */ /* 0x000fe200078e3cff */
[----:B------:R-:W-:Y:S01]  /*18a0*/  IMAD.WIDE.U32 R18, R19, 0x40, R94 ;  /* 0x0000004013127825 */ /* 0x000fe200078e005e */
[----:B------:R-:W-:-:S03]  /*18b0*/  SHF.R.U32.HI R85, RZ, 0x1, R90 ;  /* 0x00000001ff557819 */ /* 0x000fc6000001165a */
[----:B------:R-:W-:Y:S02]  /*18c0*/  IMAD.SHL.U32 R82, R90, 0x20, RZ ;  /* 0x000000205a527824 */ /* 0x000fe400078e00ff */
[----:B------:R-:W4:Y:S01]  /*18d0*/  @P0 LDC.64 R2, c[0x0][0x3b0] ;  /* 0x0000ec00ff020b82 */ /* 0x000f220000000a00 */
[----:B------:R-:W-:Y:S02]  /*18e0*/  IMAD.MOV.U32 R92, RZ, RZ, 0x20 ;  /* 0x00000020ff5c7424 */ /* 0x000fe400078e00ff */
[----:B---3--:R-:W-:-:S04]  /*18f0*/  @!P0 IMAD.WIDE.U32 R8, R135, R4, RZ ;  /* 0x0000000487088225 */ /* 0x008fc800078e00ff */
[----:B------:R-:W-:Y:S01]  /*1900*/  @!P0 IMAD R5, R135, R5, R9 ;  /* 0x0000000587058224 */ /* 0x000fe200078e0209 */
[----:B------:R-:W-:Y:S02]  /*1910*/  @!P0 MOV R4, R8 ;  /* 0x0000000800048202 */ /* 0x000fe40000000f00 */
[----:B------:R-:W3:Y:S01]  /*1920*/  @!P6 LDC.64 R8, c[0x0][0x3b0] ;  /* 0x0000ec00ff08eb82 */ /* 0x000ee20000000a00 */
[----:B----4-:R-:W-:-:S04]  /*1930*/  @P0 IMAD.WIDE.U32 R16, R6, R2, RZ ;  /* 0x0000000206100225 */ /* 0x010fc800078e00ff */
[----:B------:R-:W-:Y:S02]  /*1940*/  @P0 IMAD.MOV.U32 R4, RZ, RZ, R16 ;  /* 0x000000ffff040224 */ /* 0x000fe400078e0010 */
[----:B------:R-:W-:Y:S01]  /*1950*/  @P0 IMAD R5, R6, R3, R17 ;  /* 0x0000000306050224 */ /* 0x000fe200078e0211 */
[----:B------:R-:W-:Y:S01]  /*1960*/  SHF.R.S32.HI R3, RZ, 0x1f, R24 ;  /* 0x0000001fff037819 */ /* 0x000fe20000011418 */
[----:B------:R-:W4:Y:S01]  /*1970*/  @!P5 LDC.64 R6, c[0x0][0x3b0] ;  /* 0x0000ec00ff06db82 */ /* 0x000f220000000a00 */
[----:B------:R-:W-:Y:S02]  /*1980*/  IADD3 R4, P0, PT, R13, R4, RZ ;  /* 0x000000040d047210 */ /* 0x000fe40007f1e0ff */
[----:B------:R-:W-:Y:S01]  /*1990*/  LOP3.LUT R17, R133, 0x1f20, RZ, 0xc0, !PT ;  /* 0x00001f2085117812 */ /* 0x000fe200078ec0ff */
[----:B-1----:R-:W-:Y:S01]  /*19a0*/  IMAD R3, R3, UR4, RZ ;  /* 0x0000000403037c24 */ /* 0x002fe2000f8e02ff */
[----:B------:R-:W-:Y:S02]  /*19b0*/  IADD3.X R5, PT, PT, RZ, R5, RZ, P0, !PT ;  /* 0x00000005ff057210 */ /* 0x000fe400007fe4ff */
[----:B------:R-:W-:Y:S01]  /*19c0*/  IADD3 R26, P0, PT, R13, R26, RZ ;  /* 0x0000001a0d1a7210 */ /* 0x000fe20007f1e0ff */
[C---:B------:R-:W-:Y:S01]  /*19d0*/  IMAD R3, R24.reuse, UR5, R3 ;  /* 0x0000000518037c24 */ /* 0x040fe2000f8e0203 */
[----:B------:R-:W-:Y:S01]  /*19e0*/  LOP3.LUT R14, R17, R14, RZ, 0xfc, !PT ;  /* 0x0000000e110e7212 */ /* 0x000fe200078efcff */
[----:B------:R-:W-:Y:S01]  /*19f0*/  IMAD.WIDE.U32 R24, R24, UR4, R4 ;  /* 0x0000000418187c25 */ /* 0x000fe2000f8e0004 */
[----:B------:R-:W1:Y:S01]  /*1a00*/  LDCU.64 UR4, c[0x0][0x388] ;  /* 0x00007100ff0477ac */ /* 0x000e620008000a00 */
[----:B------:R-:W5:Y:S01]  /*1a10*/  @!P6 LDC.64 R4, c[0x0][0x380] ;  /* 0x0000e000ff04eb82 */ /* 0x000f620000000a00 */
[----:B------:R-:W-:Y:S01]  /*1a20*/  IADD3.X R27, PT, PT, RZ, R15, RZ, P0, !PT ;  /* 0x0000000fff1b7210 */ /* 0x000fe200007fe4ff */
[----:B------:R-:W-:Y:S01]  /*1a30*/  IMAD.IADD R25, R25, 0x1, R3 ;  /* 0x0000000119197824 */ /* 0x000fe200078e0203 */
[----:B------:R-:W-:Y:S01]  /*1a40*/  @!P5 IADD3 R15, P0, PT, R18, 0x20, RZ ;  /* 0x00000020120fd810 */ /* 0x000fe20007f1e0ff */
[----:B---3--:R-:W-:-:S02]  /*1a50*/  @!P6 IMAD R22, R19, R8, RZ ;  /* 0x000000081316e224 */ /* 0x008fc400078e02ff */
[C---:B------:R-:W-:Y:S01]  /*1a60*/  IMAD.WIDE.U32 R26, R94.reuse, R86, R26 ;  /* 0x000000565e1a7225 */ /* 0x040fe200078e001a */
[----:B------:R-:W-:Y:S01]  /*1a70*/  @!P5 IADD3.X R19, PT, PT, RZ, R19, RZ, P0, !PT ;  /* 0x00000013ff13d210 */ /* 0x000fe200007fe4ff */
[----:B------:R-:W3:Y:S02]  /*1a80*/  @!P5 LDC.64 R2, c[0x0][0x380] ;  /* 0x0000e000ff02db82 */ /* 0x000ee40000000a00 */
[--C-:B------:R-:W-:Y:S02]  /*1a90*/  @!P5 IMAD.MOV.U32 R16, RZ, RZ, R24.reuse ;  /* 0x000000ffff10d224 */ /* 0x100fe400078e0018 */
[----:B------:R-:W-:Y:S02]  /*1aa0*/  @!P5 IMAD.MOV.U32 R17, RZ, RZ, R25 ;  /* 0x000000ffff11d224 */ /* 0x000fe400078e0019 */
[----:B------:R-:W-:Y:S02]  /*1ab0*/  IMAD R129, R94, R87, R27 ;  /* 0x000000575e817224 */ /* 0x000fe400078e021b */
[----:B------:R-:W-:Y:S01]  /*1ac0*/  @!P6 IMAD.WIDE.U32 R24, R18, R8, R24 ;  /* 0x000000081218e225 */ /* 0x000fe200078e0018 */
[----:B-1----:R-:W-:Y:S01]  /*1ad0*/  LEA R128, P0, R26, UR4, 0x1 ;  /* 0x000000041a807c11 */ /* 0x002fe2000f8008ff */
[----:B------:R-:W1:Y:S01]  /*1ae0*/  LDCU UR4, c[0x0][0x50c] ;  /* 0x0000a180ff0477ac */ /* 0x000e620008000800 */
[----:B------:R-:W-:Y:S01]  /*1af0*/  IADD3 R8, PT, PT, R84, 0x40, -R23 ;  /* 0x0000004054087810 */ /* 0x000fe20007ffe817 */
[----:B------:R-:W-:Y:S01]  /*1b00*/  @!P6 IMAD R9, R18, R9, R22 ;  /* 0x000000091209e224 */ /* 0x000fe200078e0216 */
[----:B------:R-:W-:Y:S01]  /*1b10*/  LEA.HI.X R129, R26, UR5, R129, 0x1, P0 ;  /* 0x000000051a817c11 */ /* 0x000fe200080f0c81 */
[----:B----4-:R-:W-:Y:S01]  /*1b20*/  @!P5 IMAD R18, R19, R6, RZ ;  /* 0x000000061312d224 */ /* 0x010fe200078e02ff */
[----:B------:R-:W-:Y:S01]  /*1b30*/  ISETP.GE.AND P3, PT, R11, R8, PT ;  /* 0x000000080b00720c */ /* 0x000fe20003f66270 */
[----:B------:R-:W-:Y:S01]  /*1b40*/  UMOV UR5, 0x400 ;  /* 0x0000040000057882 */ /* 0x000fe20000000000 */
[C---:B------:R-:W-:Y:S01]  /*1b50*/  @!P5 IMAD.WIDE.U32 R16, R15.reuse, R6, R16 ;  /* 0x000000060f10d225 */ /* 0x040fe200078e0010 */
[----:B--2---:R-:W-:Y:S01]  /*1b60*/  ULEA UR5, UR6, UR5, 0x18 ;  /* 0x0000000506057291 */ /* 0x004fe2000f8ec0ff */
[----:B-----5:R-:W-:Y:S01]  /*1b70*/  @!P6 LEA R4, P1, R24, R4, 0x1 ;  /* 0x000000041804e211 */ /* 0x020fe200078208ff */
[----:B------:R-:W2:Y:S01]  /*1b80*/  LDCU.64 UR6, c[0x0][0x390] ;  /* 0x00007200ff0677ac */ /* 0x000ea20008000a00 */
[----:B------:R-:W-:Y:S01]  /*1b90*/  @!P5 IMAD R7, R15, R7, R18 ;  /* 0x000000070f07d224 */ /* 0x000fe200078e0212 */
[----:B------:R-:W-:Y:S01]  /*1ba0*/  ISETP.GE.AND P4, PT, R94, R8, PT ;  /* 0x000000085e00720c */ /* 0x000fe20003f86270 */
[----:B------:R-:W-:Y:S01]  /*1bb0*/  @!P6 IMAD.IADD R9, R25, 0x1, R9 ;  /* 0x000000011909e824 */ /* 0x000fe200078e0209 */
[----:B---3--:R-:W-:Y:S01]  /*1bc0*/  @!P5 LEA R18, P0, R16, R2, 0x1 ;  /* 0x000000021012d211 */ /* 0x008fe200078008ff */
[----:B------:R-:W-:Y:S01]  /*1bd0*/  IMAD.SHL.U32 R6, R86, 0x20, RZ ;  /* 0x0000002056067824 */ /* 0x000fe200078e00ff */
[----:B------:R-:W-:-:S02]  /*1be0*/  @!P5 IADD3 R7, PT, PT, R17, R7, RZ ;  /* 0x000000071107d210 */ /* 0x000fc40007ffe0ff */
[----:B------:R-:W-:Y:S02]  /*1bf0*/  @!P6 LEA.HI.X R5, R24, R5, R9, 0x1, P1 ;  /* 0x000000051805e211 */ /* 0x000fe400008f0c09 */
[----:B------:R-:W-:Y:S02]  /*1c00*/  LEA R2, R14, UR5, 0x1 ;  /* 0x000000050e027c11 */ /* 0x000fe4000f8e08ff */
[----:B------:R-:W-:Y:S01]  /*1c10*/  @!P5 LEA.HI.X R19, R16, R3, R7, 0x1, P0 ;  /* 0x000000031013d211 */ /* 0x000fe200000f0c07 */
[----:B------:R-:W-:Y:S01]  /*1c20*/  IMAD.SHL.U32 R7, R90, 0x10, RZ ;  /* 0x000000105a077824 */ /* 0x000fe200078e00ff */
[----:B------:R-:W-:Y:S01]  /*1c30*/  SHF.L.U64.HI R3, R86, 0x5, R87 ;  /* 0x0000000556037819 */ /* 0x000fe20000010257 */
[----:B------:R-:W-:Y:S01]  /*1c40*/  @!PT LDS RZ, [RZ] ;  /* 0x00000000fffff984 */ /* 0x000fe20000000800 */
[----:B------:R-:W-:Y:S01]  /*1c50*/  @!PT LDS RZ, [RZ] ;  /* 0x00000000fffff984 */ /* 0x000fe20000000800 */
[----:B------:R-:W-:Y:S01]  /*1c60*/  @!PT LDS RZ, [RZ] ;  /* 0x00000000fffff984 */ /* 0x000fe20000000800 */
[----:B------:R-:W-:Y:S01]  /*1c70*/  @!P6 LDGSTS.E.BYPASS.LTC128B.128 [R2], desc[UR14][R4.64] ;  /* 0x000000000402efae */ /* 0x000fe2000b981a0e */
[C---:B------:R-:W-:Y:S02]  /*1c80*/  @!P3 LEA R16, P0, R6.reuse, R128, 0x1 ;  /* 0x000000800610b211 */ /* 0x040fe400078008ff */
[----:B------:R-:W-:Y:S01]  /*1c90*/  IADD3 R12, P1, PT, R13, R12, RZ ;  /* 0x0000000c0d0c7210 */ /* 0x000fe20007f3e0ff */
[----:B------:R-:W-:Y:S01]  /*1ca0*/  @!P6 LDGSTS.E.BYPASS.LTC128B.128 [R2+0x1000], desc[UR14][R4.64+0x40] ;  /* 0x010000400402efae */ /* 0x000fe2000b981a0e */
[----:B------:R-:W-:-:S02]  /*1cb0*/  @!P3 LEA.HI.X R17, R6, R129, R3, 0x1, P0 ;  /* 0x000000810611b211 */ /* 0x000fc400000f0c03 */
[----:B------:R-:W-:Y:S01]  /*1cc0*/  IADD3.X R13, PT, PT, RZ, R10, RZ, P1, !PT ;  /* 0x0000000aff0d7210 */ /* 0x000fe20000ffe4ff */
[----:B------:R3:W-:Y:S01]  /*1cd0*/  @!P6 LDGSTS.E.BYPASS.LTC128B.128 [R2+0x2000], desc[UR14][R4.64+0x80] ;  /* 0x020000800402efae */ /* 0x0007e2000b981a0e */
[----:B------:R-:W-:Y:S02]  /*1ce0*/  ISETP.GE.AND P2, PT, R11, R8, PT ;  /* 0x000000080b00720c */ /* 0x000fe40003f46270 */
[----:B------:R-:W-:Y:S01]  /*1cf0*/  LOP3.LUT R8, R82, 0x120, RZ, 0xc0, !PT ;  /* 0x0000012052087812 */ /* 0x000fe200078ec0ff */
[----:B------:R-:W-:Y:S01]  /*1d00*/  @!P5 LDGSTS.E.BYPASS.LTC128B.128 [R2+0x800], desc[UR14][R18.64] ;  /* 0x008000001202dfae */ /* 0x000fe2000b981a0e */
[----:B------:R-:W-:Y:S01]  /*1d10*/  SHF.L.U32 R3, R90, 0x2, RZ ;  /* 0x000000025a037819 */ /* 0x000fe200000006ff */
[----:B------:R-:W-:Y:S01]  /*1d20*/  IMAD.WIDE.U32 R12, R94, R20, R12 ;  /* 0x000000145e0c7225 */ /* 0x000fe200078e000c */
[----:B------:R-:W-:Y:S01]  /*1d30*/  LOP3.LUT R8, R8, 0x3e00, R7, 0xf8, !PT ;  /* 0x00003e0008087812 */ /* 0x000fe200078ef807 */
[----:B------:R-:W-:Y:S01]  /*1d40*/  @!P5 LDGSTS.E.BYPASS.LTC128B.128 [R2+0x1800], desc[UR14][R18.64+0x40] ;  /* 0x018000401202dfae */ /* 0x000fe2000b981a0e */
[----:B------:R-:W-:Y:S01]  /*1d50*/  LOP3.LUT R7, R7, 0x100, RZ, 0xc0, !PT ;  /* 0x0000010007077812 */ /* 0x000fe200078ec0ff */
[----:B------:R-:W-:Y:S01]  /*1d60*/  IMAD R131, R94, R21, R13 ;  /* 0x000000155e837224 */ /* 0x000fe200078e020d */
[----:B--2---:R-:W-:Y:S01]  /*1d70*/  LEA R130, P0, R12, UR6, 0x1 ;  /* 0x000000060c827c11 */ /* 0x004fe2000f8008ff */
[----:B------:R-:W-:Y:S01]  /*1d80*/  @!P5 LDGSTS.E.BYPASS.LTC128B.128 [R2+0x2800], desc[UR14][R18.64+0x80] ;  /* 0x028000801202dfae */ /* 0x000fe2000b981a0e */
[----:B------:R-:W-:-:S02]  /*1d90*/  LOP3.LUT R124, R7, 0x20, R82, 0xf8, !PT ;  /* 0x00000020077c7812 */ /* 0x000fc400078ef852 */
[----:B------:R-:W-:Y:S01]  /*1da0*/  LEA.HI.X R131, R12, UR7, R131, 0x1, P0 ;  /* 0x000000070c837c11 */ /* 0x000fe200080f0c83 */
[----:B------:R-:W-:Y:S01]  /*1db0*/  @!P4 LDGSTS.E.BYPASS.LTC128B.128 [R2+0x3000], desc[UR14][R128.64] ;  /* 0x030000008002cfae */ /* 0x000fe2000b981a0e */
[----:B------:R-:W-:Y:S02]  /*1dc0*/  SHF.L.U64.HI R6, R20, 0x5, R21 ;  /* 0x0000000514067819 */ /* 0x000fe40000010215 */
[----:B------:R-:W-:Y:S01]  /*1dd0*/  LOP3.LUT R94, R94, 0x7, RZ, 0xc0, !PT ;  /* 0x000000075e5e7812 */ /* 0x000fe200078ec0ff */
[----:B------:R-:W-:Y:S04]  /*1de0*/  @!P4 LDGSTS.E.BYPASS.LTC128B.128 [R2+0x4000], desc[UR14][R128.64+0x40] ;  /* 0x040000408002cfae */ /* 0x000fe8000b981a0e */
[----:B------:R-:W-:Y:S01]  /*1df0*/  @!P4 LDGSTS.E.BYPASS.LTC128B.128 [R2+0x5000], desc[UR14][R128.64+0x80] ;  /* 0x050000808002cfae */ /* 0x000fe2000b981a0e */
[----:B---3--:R-:W-:-:S03]  /*1e00*/  LOP3.LUT R4, R82, 0xc0, RZ, 0xc0, !PT ;  /* 0x000000c052047812 */ /* 0x008fc600078ec0ff */
[----:B------:R-:W-:Y:S01]  /*1e10*/  @!P3 LDGSTS.E.BYPASS.LTC128B.128 [R2+0x3800], desc[UR14][R16.64] ;  /* 0x038000001002bfae */ /* 0x000fe2000b981a0e */
[----:B------:R-:W-:Y:S02]  /*1e20*/  SHF.L.U32 R5, R20, 0x5, RZ ;  /* 0x0000000514057819 */ /* 0x000fe400000006ff */
[----:B------:R-:W-:Y:S01]  /*1e30*/  LOP3.LUT R3, R4, 0x18, R3, 0xf8, !PT ;  /* 0x0000001804037812 */ /* 0x000fe200078ef803 */
[----:B------:R-:W-:Y:S01]  /*1e40*/  @!P3 LDGSTS.E.BYPASS.LTC128B.128 [R2+0x4800], desc[UR14][R16.64+0x40] ;  /* 0x048000401002bfae */ /* 0x000fe2000b981a0e */
[----:B------:R-:W-:Y:S02]  /*1e50*/  @!P2 LEA R4, P0, R5, R130, 0x1 ;  /* 0x000000820504a211 */ /* 0x000fe400078008ff */
[C---:B------:R-:W-:Y:S01]  /*1e60*/  LOP3.LUT R7, R3.reuse, 0x8, R90, 0x78, !PT ;  /* 0x0000000803077812 */ /* 0x040fe200078e785a */
[----:B------:R-:W-:Y:S01]  /*1e70*/  @!P3 LDGSTS.E.BYPASS.LTC128B.128 [R2+0x5800], desc[UR14][R16.64+0x80] ;  /* 0x058000801002bfae */ /* 0x000fe2000b981a0e */
[----:B------:R-:W-:Y:S02]  /*1e80*/  LOP3.LUT R3, R3, 0x8, R85, 0x78, !PT ;  /* 0x0000000803037812 */ /* 0x000fe400078e7855 */
[----:B------:R-:W-:Y:S01]  /*1e90*/  LOP3.LUT R124, R124, R7, RZ, 0xfc, !PT ;  /* 0x000000077c7c7212 */ /* 0x000fe200078efcff */
[----:B------:R-:W0:Y:S01]  /*1ea0*/  LDGDEPBAR ;  /* 0x00000000000079af */ /* 0x000e220000000000 */
[----:B------:R-:W-:-:S02]  /*1eb0*/  LOP3.LUT R125, R8, R3, RZ, 0xfc, !PT ;  /* 0x00000003087d7212 */ /* 0x000fc400078efcff */
[----:B------:R-:W-:Y:S02]  /*1ec0*/  @!P2 LEA.HI.X R5, R5, R131, R6, 0x1, P0 ;  /* 0x000000830505a211 */ /* 0x000fe400000f0c06 */
[----:B------:R-:W-:Y:S02]  /*1ed0*/  LEA R125, R125, UR5, 0x1 ;  /* 0x000000057d7d7c11 */ /* 0x000fe4000f8e08ff */
[----:B------:R-:W-:Y:S02]  /*1ee0*/  LEA R124, R124, UR5, 0x1 ;  /* 0x000000057c7c7c11 */ /* 0x000fe4000f8e08ff */
[----:B------:R-:W-:Y:S02]  /*1ef0*/  LOP3.LUT P0, R22, R90, 0x4, RZ, 0xc0, !PT ;  /* 0x000000045a167812 */ /* 0x000fe4000780c0ff */
[----:B------:R-:W-:Y:S02]  /*1f00*/  LOP3.LUT R85, R85, 0x1f0, RZ, 0xc0, !PT ;  /* 0x000001f055557812 */ /* 0x000fe400078ec0ff */
[----:B------:R-:W-:-:S02]  /*1f10*/  SEL R80, R92, 0xffffffe0, !P0 ;  /* 0xffffffe05c507807 */ /* 0x000fc40004000000 */
[----:B------:R-:W-:Y:S02]  /*1f20*/  IADD3 R88, PT, PT, R85, 0x1, R88 ;  /* 0x0000000155587810 */ /* 0x000fe40007ffe058 */
[----:B------:R-:W-:Y:S01]  /*1f30*/  IADD3 R91, PT, PT, R125, R80, RZ ;  /* 0x000000507d5b7210 */ /* 0x000fe20007ffe0ff */
[----:B------:R-:W-:Y:S01]  /*1f40*/  IMAD.IADD R89, R124, 0x1, R80 ;  /* 0x000000017c597824 */ /* 0x000fe200078e0250 */
[----:B------:R-:W-:-:S04]  /*1f50*/  IADD3 R88, PT, PT, -R83, R88, R94 ;  /* 0x0000005853587210 */ /* 0x000fc80007ffe15e */
[----:B------:R-:W-:Y:S01]  /*1f60*/  IADD3 R81, PT, PT, R88, R81, R84 ;  /* 0x0000005158517210 */ /* 0x000fe20007ffe054 */
[----:B------:R-:W-:-:S04]  /*1f70*/  DEPBAR.LE SB0, 0x0 ;  /* 0x000080000000791a */ /* 0x000fc80000000000 */
[----:B------:R-:W-:Y:S01]  /*1f80*/  BAR.SYNC.DEFER_BLOCKING 0x0 ;  /* 0x0000000000007b1d */ /* 0x000fe20000010000 */
[C---:B------:R-:W-:Y:S02]  /*1f90*/  VIMNMX R88, PT, PT, R81.reuse, R84, PT ;  /* 0x0000005451587248 */ /* 0x040fe40003fe0100 */
[----:B------:R-:W-:-:S03]  /*1fa0*/  VIADDMNMX R85, R81, 0x8, R84, PT ;  /* 0x0000000851557846 */ /* 0x000fc60003800154 */
        /* <DEDUP_REMOVED lines=103> */
[----:B------:R-:W-:Y:S01]  /*2620*/  HMMA.16816.F32.BF16 R44, R24, R6, R44 ;  /* 0x00000006182c723c */ /* 0x000fe2000004182c */
[----:B------:R-:W-:Y:S01]  /*2630*/  IADD3 R24, PT, PT, R0, -0x1, RZ ;  /* 0xffffffff00187810 */ /* 0x000fe20007ffe0ff */
[----:B------:R-:W-:Y:S03]  /*2640*/  BAR.SYNC.DEFER_BLOCKING 0x0 ;  /* 0x0000000000007b1d */ /* 0x000fe60000010000 */
[----:B------:R-:W-:-:S03]  /*2650*/  ISETP.GT.AND P0, PT, R24, R127, PT ;  /* 0x0000007f1800720c */ /* 0x000fc60003f04270 */
        /* <DEDUP_REMOVED lines=70> */
.L_x_4865:
        /* <DEDUP_REMOVED lines=60> */
.L_x_4866:
        /* <DEDUP_REMOVED lines=12> */
.L_x_4864:
[----:B------:R-:W-:Y:S01]  /*2f40*/  IMAD.SHL.U32 R108, R90, 0x2, RZ ;  /* 0x000000025a6c7824 */ /* 0x000fe200078e00ff */
[----:B------:R-:W3:Y:S01]  /*2f50*/  LDCU UR6, c[0x0][0x45c] ;  /* 0x00008b80ff0677ac */ /* 0x000ee20008000800 */
[----:B------:R-:W-:-:S03]  /*2f60*/  LOP3.LUT R89, R3, 0x120, R82, 0xf8, !PT ;  /* 0x0000012003597812 */ /* 0x000fc600078ef852 */
[----:B------:R-:W-:Y:S02]  /*2f70*/  LOP3.LUT R108, R108, 0x6, RZ, 0xc0, !PT ;  /* 0x000000066c6c7812 */ /* 0x000fe400078ec0ff */
[----:B------:R-:W-:-:S03]  /*2f80*/  LEA R91, R89, UR5, 0x1 ;  /* 0x00000005595b7c11 */ /* 0x000fc6000f8e08ff */
[----:B--2---:R-:W-:Y:S02]  /*2f90*/  IMAD R12, R24, 0x40, R108 ;  /* 0x00000040180c7824 */ /* 0x004fe400078e026c */
[----:B------:R-:W-:Y:S02]  /*2fa0*/  LDSM.16.MT88.4 R76, [R91+0x6000] ;  /* 0x006000005b4c783b */ /* 0x000fe40000004200 */
[C---:B------:R-:W-:Y:S02]  /*2fb0*/  VIADD R5, R12.reuse, 0x1 ;  /* 0x000000010c057836 */ /* 0x040fe40000000000 */
[C---:B------:R-:W-:Y:S01]  /*2fc0*/  VIADD R7, R12.reuse, 0x8 ;  /* 0x000000080c077836 */ /* 0x040fe20000000000 */
[----:B------:R-:W-:Y:S01]  /*2fd0*/  LDSM.16.MT88.4 R60, [R91+0x7000] ;  /* 0x007000005b3c783b */ /* 0x000fe20000004200 */
[C---:B------:R-:W-:Y:S01]  /*2fe0*/  VIADD R14, R12.reuse, 0x29 ;  /* 0x000000290c0e7836 */ /* 0x040fe20000000000 */
        /* <DEDUP_REMOVED lines=19> */
[----:B-1----:R-:W-:Y:S02]  /*3120*/  FSEL R37, R17, -INF , !P1 ;  /* 0xff80000011257808 */ /* 0x002fe40004800000 */
[----:B------:R-:W-:-:S02]  /*3130*/  ISETP.GE.AND P2, PT, R7, R88, PT ;  /* 0x000000580700720c */ /* 0x000fc40003f46270 */
[-C--:B------:R-:W-:Y:S01]  /*3140*/  ISETP.GE.AND P1, PT, R7, R85.reuse, PT ;  /* 0x000000550700720c */ /* 0x080fe20003f26270 */
[----:B------:R-:W-:Y:S01]  /*3150*/  VIADD R7, R12, 0x20 ;  /* 0x000000200c077836 */ /* 0x000fe20000000000 */
[----:B------:R-:W-:Y:S02]  /*3160*/  FSEL R29, R29, -INF , !P0 ;  /* 0xff8000001d1d7808 */ /* 0x000fe40004000000 */
[----:B------:R-:W-:Y:S01]  /*3170*/  FSEL R9, R32, -INF , !P4 ;  /* 0xff80000020097808 */ /* 0x000fe20006000000 */
[----:B------:R-:W-:Y:S01]  /*3180*/  IMAD.IADD R32, R80, 0x1, R91 ;  /* 0x0000000150207824 */ /* 0x000fe200078e025b */
[C---:B------:R-:W-:Y:S02]  /*3190*/  ISETP.GE.AND P0, PT, R5.reuse, R88, PT ;  /* 0x000000580500720c */ /* 0x040fe40003f06270 */
[----:B------:R-:W-:Y:S01]  /*31a0*/  ISETP.GE.AND P4, PT, R5, R85, PT ;  /* 0x000000550500720c */ /* 0x000fe20003f86270 */
[----:B------:R-:W-:Y:S01]  /*31b0*/  VIADD R5, R12, 0x21 ;  /* 0x000000210c057836 */ /* 0x000fe20000000000 */
[----:B------:R-:W-:Y:S01]  /*31c0*/  FSEL R13, R31, -INF , !P3 ;  /* 0xff8000001f0d7808 */ /* 0x000fe20005800000 */
[----:B------:R-:W-:Y:S01]  /*31d0*/  LDSM.16.MT88.4 R52, [R32+0x7000] ;  /* 0x007000002034783b */ /* 0x000fe20000004200 */
[----:B------:R-:W-:-:S02]  /*31e0*/  FSEL R11, R30, -INF , !P5 ;  /* 0xff8000001e0b7808 */ /* 0x000fc40006800000 */
[CC--:B------:R-:W-:Y:S01]  /*31f0*/  ISETP.GE.AND P3, PT, R7.reuse, R88.reuse, PT ;  /* 0x000000580700720c */ /* 0x0c0fe20003f66270 */
[----:B------:R-:W-:Y:S01]  /*3200*/  LDSM.16.MT88.4 R68, [R32+0x6000] ;  /* 0x006000002044783b */ /* 0x000fe20000004200 */
[-C--:B------:R-:W-:Y:S01]  /*3210*/  ISETP.GE.AND P5, PT, R7, R85.reuse, PT ;  /* 0x000000550700720c */ /* 0x080fe20003fa6270 */
[----:B------:R-:W-:Y:S01]  /*3220*/  VIADD R7, R12, 0x28 ;  /* 0x000000280c077836 */ /* 0x000fe20000000000 */
[----:B------:R-:W-:Y:S02]  /*3230*/  FSEL R15, R33, -INF , !P6 ;  /* 0xff800000210f7808 */ /* 0x000fe40007000000 */
[----:B------:R-:W-:Y:S02]  /*3240*/  FSEL R19, R34, -INF , !P2 ;  /* 0xff80000022137808 */ /* 0x000fe40005000000 */
[C---:B------:R-:W-:Y:S02]  /*3250*/  ISETP.GE.AND P6, PT, R5.reuse, R88, PT ;  /* 0x000000580500720c */ /* 0x040fe40003fc6270 */
[----:B------:R-:W-:-:S02]  /*3260*/  ISETP.GE.AND P2, PT, R5, R85, PT ;  /* 0x000000550500720c */ /* 0x000fc40003f46270 */
[----:B------:R-:W-:Y:S02]  /*3270*/  FSEL R5, R18, -INF , !P1 ;  /* 0xff80000012057808 */ /* 0x000fe40004800000 */
[----:B------:R-:W-:Y:S02]  /*3280*/  FSEL R17, R35, -INF , !P0 ;  /* 0xff80000023117808 */ /* 0x000fe40004000000 */
[C---:B------:R-:W-:Y:S02]  /*3290*/  ISETP.GE.AND P1, PT, R7.reuse, R88, PT ;  /* 0x000000580700720c */ /* 0x040fe40003f26270 */
[----:B------:R-:W-:Y:S02]  /*32a0*/  ISETP.GE.AND P0, PT, R7, R85, PT ;  /* 0x000000550700720c */ /* 0x000fe40003f06270 */
[----:B------:R-:W-:Y:S02]  /*32b0*/  FSEL R105, R105, -INF , !P5 ;  /* 0xff80000069697808 */ /* 0x000fe40006800000 */
[----:B------:R-:W-:Y:S01]  /*32c0*/  FSEL R7, R4, -INF , !P4 ;  /* 0xff80000004077808 */ /* 0x000fe20006000000 */
[----:B------:R-:W-:Y:S01]  /*32d0*/  VIADD R4, R12, 0x31 ;  /* 0x000000310c047836 */ /* 0x000fe20000000000 */
[----:B------:R-:W-:-:S02]  /*32e0*/  FSEL R123, R123, -INF , !P3 ;  /* 0xff8000007b7b7808 */ /* 0x000fc40005800000 */
[-C--:B------:R-:W-:Y:S02]  /*32f0*/  ISETP.GE.AND P5, PT, R12, R88.reuse, PT ;  /* 0x000000580c00720c */ /* 0x080fe40003fa6270 */
[C---:B------:R-:W-:Y:S02]  /*3300*/  ISETP.GE.AND P4, PT, R14.reuse, R88, PT ;  /* 0x000000580e00720c */ /* 0x040fe40003f86270 */
[----:B------:R-:W-:Y:S01]  /*3310*/  ISETP.GE.AND P3, PT, R14, R85, PT ;  /* 0x000000550e00720c */ /* 0x000fe20003f66270 */
[----:B------:R-:W-:Y:S01]  /*3320*/  VIADD R14, R12, 0x30 ;  /* 0x000000300c0e7836 */ /* 0x000fe20000000000 */
[----:B------:R-:W-:Y:S02]  /*3330*/  FSEL R31, R64, -INF , !P5 ;  /* 0xff800000401f7808 */ /* 0x000fe40006800000 */
[----:B------:R-:W-:Y:S02]  /*3340*/  FSEL R107, R107, -INF , !P0 ;  /* 0xff8000006b6b7808 */ /* 0x000fe40004000000 */
[----:B------:R-:W-:-:S02]  /*3350*/  FSEL R109, R109, -INF , !P1 ;  /* 0xff8000006d6d7808 */ /* 0x000fc40004800000 */
[-C--:B------:R-:W-:Y:S02]  /*3360*/  ISETP.GE.AND P0, PT, R12, R85.reuse, PT ;  /* 0x000000550c00720c */ /* 0x080fe40003f06270 */
[----:B------:R-:W-:Y:S02]  /*3370*/  FSEL R121, R121, -INF , !P6 ;  /* 0xff80000079797808 */ /* 0x000fe40007000000 */
[----:B------:R-:W-:Y:S02]  /*3380*/  FSEL R117, R117, -INF , !P2 ;  /* 0xff80000075757808 */ /* 0x000fe40005000000 */
[CC--:B------:R-:W-:Y:S02]  /*3390*/  ISETP.GE.AND P5, PT, R4.reuse, R88.reuse, PT ;  /* 0x000000580400720c */ /* 0x0c0fe40003fa6270 */
[-C--:B------:R-:W-:Y:S01]  /*33a0*/  ISETP.GE.AND P1, PT, R4, R85.reuse, PT ;  /* 0x000000550400720c */ /* 0x080fe20003f26270 */
[----:B------:R-:W-:Y:S01]  /*33b0*/  VIADD R4, R12, 0x38 ;  /* 0x000000380c047836 */ /* 0x000fe20000000000 */
[----:B------:R-:W-:Y:S01]  /*33c0*/  ISETP.GE.AND P6, PT, R14, R88, PT ;  /* 0x000000580e00720c */ /* 0x000fe20003fc6270 */
[----:B------:R-:W-:Y:S01]  /*33d0*/  VIADD R12, R12, 0x39 ;  /* 0x000000390c0c7836 */ /* 0x000fe20000000000 */
[----:B------:R-:W-:-:S02]  /*33e0*/  ISETP.GE.AND P2, PT, R14, R85, PT ;  /* 0x000000550e00720c */ /* 0x000fc40003f46270 */
[----:B------:R-:W-:Y:S02]  /*33f0*/  FMNMX3.FTZ R14, R31, R39, R27, !PT ;  /* 0x000000271f0e7276 */ /* 0x000fe4000781001b */
        /* <DEDUP_REMOVED lines=18> */
[----:B------:R-:W-:Y:S02]  /*3520*/  FSEL R93, R93, -INF , !P2 ;  /* 0xff8000005d5d7808 */ /* 0x000fe40005000000 */
[----:B------:R-:W-:Y:S02]  /*3530*/  FMNMX3.FTZ R4, R4, R117, R107, !PT ;  /* 0x0000007504047276 */ /* 0x000fe4000781006b */
[----:B------:R-:W-:Y:S02]  /*3540*/  ISETP.GE.AND P4, PT, R12, R85, PT ;  /* 0x000000550c00720c */ /* 0x000fe40003f86270 */
        /* <DEDUP_REMOVED lines=45> */
[----:B------:R-:W-:Y:S01]  /*3820*/  LDSM.16.MT88.4 R12, [R91+0x7400] ;  /* 0x007400005b0c783b */ /* 0x000fe20000004200 */
        /* <DEDUP_REMOVED lines=16> */
[--C-:B------:R-:W-:Y:S01]  /*3930*/  FFMA.FTZ R115, R115, UR6, -R118.reuse ;  /* 0x0000000673737c23 */ /* 0x100fe20008010876 */
[----:B------:R-:W-:Y:S01]  /*3940*/  MUFU.EX2 R104, R104 ;  /* 0x0000006800687308 */ /* 0x000fe20000000800 */
[--C-:B------:R-:W-:Y:S01]  /*3950*/  FFMA.FTZ R116, R116, UR6, -R118.reuse ;  /* 0x0000000674747c23 */ /* 0x100fe20008010876 */
[----:B-1----:R-:W-:Y:S01]  /*3960*/  F2FP.BF16.F32.PACK_AB R49, R101, R102 ;  /* 0x000000666531723e */ /* 0x002fe200000010ff */
[--C-:B------:R-:W-:Y:S01]  /*3970*/  FFMA.FTZ R113, R113, UR6, -R118.reuse ;  /* 0x0000000671717c23 */ /* 0x100fe20008010876 */
[----:B------:R-:W1:Y:S01]  /*3980*/  MUFU.EX2 R31, R31 ;  /* 0x0000001f001f7308 */ /* 0x000e620000000800 */
[----:B------:R-:W-:Y:S01]  /*3990*/  FFMA.FTZ R111, R111, UR6, -R118 ;  /* 0x000000066f6f7c23 */ /* 0x000fe20008010876 */
[----:B------:R-:W-:Y:S01]  /*39a0*/  FADD.FTZ R97, R98, R97 ;  /* 0x0000006162617221 */ /* 0x000fe20000010000 */
[----:B------:R-:W-:Y:S01]  /*39b0*/  FADD.FTZ R101, R102, R101 ;  /* 0x0000006566657221 */ /* 0x000fe20000010000 */
[----:B------:R-:W-:Y:S01]  /*39c0*/  MUFU.EX2 R28, R28 ;  /* 0x0000001c001c7308 */ /* 0x000fe20000000800 */
[----:B------:R-:W-:Y:S01]  /*39d0*/  ISETP.GT.AND P0, PT, R24, R127, PT ;  /* 0x0000007f1800720c */ /* 0x000fe20003f04270 */
[----:B------:R-:W-:Y:S01]  /*39e0*/  FADD.FTZ R96, R96, R97 ;  /* 0x0000006160607221 */ /* 0x000fe20000010000 */
[----:B---3--:R-:W-:Y:S01]  /*39f0*/  F2FP.BF16.F32.PACK_AB R51, R99, R100 ;  /* 0x000000646333723e */ /* 0x008fe200000010ff */
[----:B------:R-:W3:Y:S01]  /*3a00*/  MUFU.EX2 R27, R27 ;  /* 0x0000001b001b7308 */ /* 0x000ee20000000800 */
[----:B------:R-:W-:Y:S01]  /*3a10*/  FADD.FTZ R100, R100, R101 ;  /* 0x0000006564647221 */ /* 0x000fe20000010000 */
[----:B------:R-:W-:-:S02]  /*3a20*/  FADD.FTZ R95, R95, R96 ;  /* 0x000000605f5f7221 */ /* 0x000fc40000010000 */
[----:B------:R-:W-:Y:S01]  /*3a30*/  MUFU.EX2 R30, R30 ;  /* 0x0000001e001e7308 */ /* 0x000fe20000000800 */
[----:B------:R-:W-:Y:S01]  /*3a40*/  FADD.FTZ R99, R99, R100 ;  /* 0x0000006463637221 */ /* 0x000fe20000010000 */
[----:B------:R-:W-:Y:S01]  /*3a50*/  HMMA.16816.F32.BF16 R80, R48, R76, RZ ;  /* 0x0000004c3050723c */ /* 0x000fe200000418ff */
[----:B-1----:R-:W-:Y:S01]  /*3a60*/  F2FP.BF16.F32.PACK_AB R4, R31, R104 ;  /* 0x000000681f04723e */ /* 0x002fe200000010ff */
[----:B------:R-:W1:Y:S01]  /*3a70*/  MUFU.EX2 R29, R29 ;  /* 0x0000001d001d7308 */ /* 0x000e620000000800 */
[----:B------:R-:W-:-:S03]  /*3a80*/  FADD.FTZ R104, R104, R95 ;  /* 0x0000005f68687221 */ /* 0x000fc60000010000 */
[----:B------:R-:W-:Y:S01]  /*3a90*/  MUFU.EX2 R26, R26 ;  /* 0x0000001a001a7308 */ /* 0x000fe20000000800 */
[----:B------:R-:W-:Y:S01]  /*3aa0*/  FADD.FTZ R31, R31, R104 ;  /* 0x000000681f1f7221 */ /* 0x000fe20000010000 */
[----:B------:R-:W-:Y:S01]  /*3ab0*/  HMMA.16816.F32.BF16 R76, R48, R78, RZ ;  /* 0x0000004e304c723c */ /* 0x000fe200000418ff */
[----:B---3--:R-:W-:Y:S01]  /*3ac0*/  F2FP.BF16.F32.PACK_AB R6, R27, R28 ;  /* 0x0000001c1b06723e */ /* 0x008fe200000010ff */
[----:B------:R-:W3:Y:S01]  /*3ad0*/  MUFU.EX2 R25, R25 ;  /* 0x0000001900197308 */ /* 0x000ee20000000800 */
[----:B------:R-:W-:-:S03]  /*3ae0*/  FADD.FTZ R28, R28, R31 ;  /* 0x0000001f1c1c7221 */ /* 0x000fc60000010000 */
[----:B------:R-:W-:Y:S01]  /*3af0*/  MUFU.EX2 R114, R114 ;  /* 0x0000007200727308 */ /* 0x000fe20000000800 */
[----:B------:R-:W-:Y:S01]  /*3b00*/  FADD.FTZ R27, R27, R28 ;  /* 0x0000001c1b1b7221 */ /* 0x000fe20000010000 */
[----:B-1----:R-:W-:Y:S01]  /*3b10*/  F2FP.BF16.F32.PACK_AB R5, R29, R30 ;  /* 0x0000001e1d05723e */ /* 0x002fe200000010ff */
[----:B------:R-:W-:Y:S01]  /*3b20*/  HMMA.16816.F32.BF16 R56, R48, R52, RZ ;  /* 0x000000343038723c */ /* 0x000fe200000418ff */
[----:B------:R-:W1:Y:S01]  /*3b30*/  MUFU.EX2 R109, R121 ;  /* 0x00000079006d7308 */ /* 0x000e620000000800 */
[----:B------:R-:W-:-:S03]  /*3b40*/  FADD.FTZ R30, R30, R99 ;  /* 0x000000631e1e7221 */ /* 0x000fc60000010000 */
[----:B------:R-:W-:Y:S01]  /*3b50*/  MUFU.EX2 R110, R110 ;  /* 0x0000006e006e7308 */ /* 0x000fe20000000800 */
[----:B------:R-:W-:Y:S01]  /*3b60*/  FADD.FTZ R29, R29, R30 ;  /* 0x0000001e1d1d7221 */ /* 0x000fe20000010000 */
[----:B---3--:R-:W-:Y:S01]  /*3b70*/  F2FP.BF16.F32.PACK_AB R7, R25, R26 ;  /* 0x0000001a1907723e */ /* 0x008fe200000010ff */
[----:B------:R-:W-:Y:S01]  /*3b80*/  HMMA.16816.F32.BF16 R52, R48, R54, RZ ;  /* 0x000000363034723c */ /* 0x000fe200000418ff */
[----:B------:R-:W-:Y:S01]  /*3b90*/  MUFU.EX2 R105, R119 ;  /* 0x0000007700697308 */ /* 0x000fe20000000800 */
[----:B------:R-:W-:-:S03]  /*3ba0*/  FADD.FTZ R26, R26, R29 ;  /* 0x0000001d1a1a7221 */ /* 0x000fc60000010000 */
[----:B------:R-:W-:Y:S01]  /*3bb0*/  MUFU.EX2 R112, R112 ;  /* 0x0000007000707308 */ /* 0x000fe20000000800 */
[----:B------:R-:W-:Y:S02]  /*3bc0*/  FADD.FTZ R25, R25, R26 ;  /* 0x0000001a19197221 */ /* 0x000fe40000010000 */
[C---:B--2---:R-:W-:Y:S01]  /*3bd0*/  HMMA.16816.F32.BF16 R80, R4.reuse, R8, R80 ;  /* 0x000000080450723c */ /* 0x044fe20000041850 */
[----:B------:R-:W2:Y:S04]  /*3be0*/  MUFU.EX2 R107, R117 ;  /* 0x00000075006b7308 */ /* 0x000ea80000000800 */
[----:B------:R-:W-:Y:S03]  /*3bf0*/  MUFU.EX2 R106, R106 ;  /* 0x0000006a006a7308 */ /* 0x000fe60000000800 */
[----:B------:R-:W-:Y:S01]  /*3c00*/  HMMA.16816.F32.BF16 R76, R4, R10, R76 ;  /* 0x0000000a044c723c */ /* 0x000fe2000004184c */
[----:B------:R-:W3:Y:S01]  /*3c10*/  LDSM.16.MT88.4 R8, [R32+0x7400] ;  /* 0x007400002008783b */ /* 0x000ee20000004200 */
[----:B------:R-:W4:Y:S04]  /*3c20*/  MUFU.EX2 R103, R103 ;  /* 0x0000006700677308 */ /* 0x000f280000000800 */
[----:B------:R-:W-:Y:S02]  /*3c30*/  MUFU.EX2 R115, R115 ;  /* 0x0000007300737308 */ /* 0x000fe40000000800 */
[C---:B------:R-:W-:Y:S02]  /*3c40*/  HMMA.16816.F32.BF16 R72, R48.reuse, R68, RZ ;  /* 0x000000443048723c */ /* 0x040fe400000418ff */
[----:B------:R-:W5:Y:S04]  /*3c50*/  MUFU.EX2 R116, R116 ;  /* 0x0000007400747308 */ /* 0x000f680000000800 */
[----:B------:R-:W-:Y:S02]  /*3c60*/  MUFU.EX2 R113, R113 ;  /* 0x0000007100717308 */ /* 0x000fe40000000800 */
[C---:B------:R-:W-:Y:S02]  /*3c70*/  HMMA.16816.F32.BF16 R64, R48.reuse, R60, RZ ;  /* 0x0000003c3040723c */ /* 0x040fe400000418ff */
[----:B------:R-:W5:Y:S06]  /*3c80*/  MUFU.EX2 R118, R111 ;  /* 0x0000006f00767308 */ /* 0x000f6c0000000800 */
        /* <DEDUP_REMOVED lines=22> */
[----:B------:R-:W-:Y:S01]  /*3df0*/  F2FP.BF16.F32.PACK_AB R4, R109, R114 ;  /* 0x000000726d04723e */ /* 0x000fe200000010ff */
[----:B------:R-:W-:Y:S01]  /*3e00*/  FADD.FTZ R114, R114, R27 ;  /* 0x0000001b72727221 */ /* 0x000fe20000010000 */
[----:B--2---:R-:W-:Y:S01]  /*3e10*/  F2FP.BF16.F32.PACK_AB R5, R107, R112 ;  /* 0x000000706b05723e */ /* 0x004fe200000010ff */
[----:B------:R-:W-:Y:S01]  /*3e20*/  FADD.FTZ R112, R112, R25 ;  /* 0x0000001970707221 */ /* 0x000fe20000010000 */
[----:B------:R-:W-:Y:S01]  /*3e30*/  F2FP.BF16.F32.PACK_AB R6, R105, R110 ;  /* 0x0000006e6906723e */ /* 0x000fe200000010ff */
[----:B------:R-:W-:Y:S01]  /*3e40*/  FADD.FTZ R109, R109, R114 ;  /* 0x000000726d6d7221 */ /* 0x000fe20000010000 */
[----:B----4-:R-:W-:Y:S01]  /*3e50*/  F2FP.BF16.F32.PACK_AB R7, R103, R106 ;  /* 0x0000006a6707723e */ /* 0x010fe200000010ff */
[----:B------:R-:W-:-:S06]  /*3e60*/  FADD.FTZ R107, R107, R112 ;  /* 0x000000706b6b7221 */ /* 0x000fcc0000010000 */
        /* <DEDUP_REMOVED lines=21> */
[----:B------:R-:W-:Y:S01]  /*3fc0*/  MUFU.EX2 R35, R93 ;  /* 0x0000005d00237308 */ /* 0x000fe20000000800 */
[----:B-----5:R-:W-:-:S02]  /*3fd0*/  F2FP.BF16.F32.PACK_AB R4, R116, R115 ;  /* 0x000000737404723e */ /* 0x020fc400000010ff */
[----:B------:R-:W-:Y:S01]  /*3fe0*/  F2FP.BF16.F32.PACK_AB R6, R118, R113 ;  /* 0x000000717606723e */ /* 0x000fe200000010ff */
[----:B------:R-:W2:Y:S04]  /*3ff0*/  MUFU.EX2 R34, R5 ;  /* 0x0000000500227308 */ /* 0x000ea80000000800 */
[----:B------:R-:W-:Y:S04]  /*4000*/  MUFU.EX2 R33, R7 ;  /* 0x0000000700217308 */ /* 0x000fe80000000800 */
[----:B------:R-:W3:Y:S01]  /*4010*/  MUFU.EX2 R94, R94 ;  /* 0x0000005e005e7308 */ /* 0x000ee20000000800 */
[----:B--2---:R-:W-:-:S02]  /*4020*/  F2FP.BF16.F32.PACK_AB R5, R34, R35 ;  /* 0x000000232205723e */ /* 0x004fc400000010ff */
        /* <DEDUP_REMOVED lines=94> */
.L_x_4868:
[----:B------:R-:W-:Y:S01]  /*4610*/  UMOV UR6, URZ ;  /* 0x000000ff00067c82 */ /* 0x000fe20008000000 */
[----:B------:R-:W-:Y:S01]  /*4620*/  IMAD.SHL.U32 R4, R20, 0x40, RZ ;  /* 0x0000004014047824 */ /* 0x000fe200078e00ff */
[----:B------:R-:W-:-:S05]  /*4630*/  IADD3 R5, P0, PT, RZ, -UR6, RZ ;  /* 0x80000006ff057c10 */ /* 0x000fca000ff1e0ff */
[----:B------:R-:W-:-:S05]  /*4640*/  IMAD.X R4, RZ, RZ, ~R4, P0 ;  /* 0x000000ffff047224 */ /* 0x000fca00000e0e04 */
[----:B------:R-:W-:-:S04]  /*4650*/  SHF.R.S64 R5, R5, 0x1f, R4 ;  /* 0x0000001f05057819 */ /* 0x000fc80000001004 */
[----:B------:R-:W-:-:S04]  /*4660*/  IADD3 R130, P0, PT, R5, R130, RZ ;  /* 0x0000008205827210 */ /* 0x000fc80007f1e0ff */
[----:B------:R-:W-:-:S09]  /*4670*/  LEA.HI.X.SX32 R131, R4, R131, 0x1, P0 ;  /* 0x0000008304837211 */ /* 0x000fd200000f0eff */
.L_x_4869:
        /* <DEDUP_REMOVED lines=37> */
[C---:B------:R-:W-:Y:S08]  /*48d0*/  HMMA.16816.F32.BF16 R28, R92.reuse, R106, R28 ;  /* 0x0000006a5c1c723c */ /* 0x040ff0000004181c */
        /* <DEDUP_REMOVED lines=55> */
[----:B------:R-:W-:Y:S03]  /*4c50*/  HMMA.16816.F32.BF16 R32, R100, R96, R32 ;  /* 0x000000606420723c */ /* 0x000fe60000041820 */
[----:B------:R-:W-:Y:S01]  /*4c60*/  FMUL.FTZ R134, R21, UR4 ;  /* 0x0000000415867c20 */ /* 0x000fe20008410000 */
[----:B------:R-:W-:-:S02]  /*4c70*/  IMAD.SHL.U32 R21, R0, 0x40, RZ ;  /* 0x0000004000157824 */ /* 0x000fc400078e00ff */
[----:B------:R-:W-:Y:S01]  /*4c80*/  FMUL.FTZ R20, R20, UR4 ;  /* 0x0000000414147c20 */ /* 0x000fe20008410000 */
[----:B------:R-:W-:Y:S01]  /*4c90*/  FMUL.FTZ R22, R22, UR4 ;  /* 0x0000000416167c20 */ /* 0x000fe20008410000 */
[----:B------:R-:W-:Y:S01]  /*4ca0*/  MUFU.TANH R136, R26 ;  /* 0x0000001a00887308 */ /* 0x000fe20000002400 */
[----:B------:R-:W-:Y:S02]  /*4cb0*/  FMUL.FTZ R23, R23, UR4 ;  /* 0x0000000417177c20 */ /* 0x000fe40008410000 */
[----:B------:R-:W-:Y:S01]  /*4cc0*/  FMUL.FTZ R28, R28, UR4 ;  /* 0x000000041c1c7c20 */ /* 0x000fe20008410000 */
[----:B------:R-:W-:-:S04]  /*4cd0*/  FMUL.FTZ R98, R30, UR4 ;  /* 0x000000041e627c20 */ /* 0x000fc80008410000 */
[----:B------:R-:W-:Y:S03]  /*4ce0*/  MUFU.TANH R148, R20 ;  /* 0x0000001400947308 */ /* 0x000fe60000002400 */
[----:B------:R-:W-:Y:S01]  /*4cf0*/  FMUL.FTZ R96, R32, UR4 ;  /* 0x0000000420607c20 */ /* 0x000fe20008410000 */
[----:B------:R-:W-:Y:S01]  /*4d00*/  FMUL.FTZ R32, R33, UR4 ;  /* 0x0000000421207c20 */ /* 0x000fe20008410000 */
[----:B------:R-:W-:Y:S01]  /*4d10*/  FMUL.FTZ R97, R34, UR4 ;  /* 0x0000000422617c20 */ /* 0x000fe20008410000 */
[----:B------:R-:W-:Y:S02]  /*4d20*/  FMUL.FTZ R33, R29, UR4 ;  /* 0x000000041d217c20 */ /* 0x000fe40008410000 */
[----:B------:R2:W-:Y:S01]  /*4d30*/  MUFU.TANH R34, R28 ;  /* 0x0000001c00227308 */ /* 0x0005e20000002400 */
[----:B------:R-:W-:Y:S01]  /*4d40*/  FMUL.FTZ R35, R35, UR4 ;  /* 0x0000000423237c20 */ /* 0x000fe20008410000 */
[----:B-1----:R-:W-:Y:S01]  /*4d50*/  HMMA.16816.F32.BF16 R16, R100, R92, R16 ;  /* 0x0000005c6410723c */ /* 0x002fe20000041810 */
[----:B------:R-:W-:-:S05]  /*4d60*/  FMUL.FTZ R92, R31, UR4 ;  /* 0x000000041f5c7c20 */ /* 0x000fca0008410000 */
[----:B------:R-:W1:Y:S02]  /*4d70*/  MUFU.TANH R96, R96 ;  /* 0x0000006000607308 */ /* 0x000e640000002400 */
[----:B------:R-:W-:Y:S06]  /*4d80*/  HMMA.16816.F32.BF16 R12, R100, R94, R12 ;  /* 0x0000005e640c723c */ /* 0x000fec000004180c */
[----:B------:R-:W3:Y:S01]  /*4d90*/  MUFU.TANH R32, R32 ;  /* 0x0000002000207308 */ /* 0x000ee20000002400 */
[----:B--2---:R-:W2:Y:S01]  /*4da0*/  LDSM.16.M88.4 R28, [R91+0x5c00] ;  /* 0x005c00005b1c783b */ /* 0x004ea20000000200 */
[----:B------:R-:W-:-:S04]  /*4db0*/  DEPBAR.LE SB0, 0x0 ;  /* 0x000080000000791a */ /* 0x000fc80000000000 */
[----:B------:R-:W-:Y:S01]  /*4dc0*/  FMUL.FTZ R120, R17, UR4 ;  /* 0x0000000411787c20 */ /* 0x000fe20008410000 */
[----:B------:R-:W-:Y:S01]  /*4dd0*/  LOP3.LUT R17, R21, R108, RZ, 0xfc, !PT ;  /* 0x0000006c15117212 */ /* 0x000fe200078efcff */
[----:B------:R-:W-:Y:S01]  /*4de0*/  MUFU.TANH R97, R97 ;  /* 0x0000006100617308 */ /* 0x000fe20000002400 */
[----:B------:R-:W-:Y:S01]  /*4df0*/  FMUL.FTZ R16, R16, UR4 ;  /* 0x0000000410107c20 */ /* 0x000fe20008410000 */
[----:B------:R-:W-:Y:S01]  /*4e00*/  FMUL.FTZ R108, R18, UR4 ;  /* 0x00000004126c7c20 */ /* 0x000fe20008410000 */
[----:B------:R-:W-:Y:S01]  /*4e10*/  FMUL.FTZ R19, R19, UR4 ;  /* 0x0000000413137c20 */ /* 0x000fe20008410000 */
[C---:B------:R-:W-:Y:S02]  /*4e20*/  VIADD R20, R17.reuse, 0xffffff80 ;  /* 0xffffff8011147836 */ /* 0x040fe40000000000 */
[----:B------:R-:W-:Y:S01]  /*4e30*/  FMUL.FTZ R112, R12, UR4 ;  /* 0x000000040c707c20 */ /* 0x000fe20008410000 */
[----:B------:R-:W-:Y:S02]  /*4e40*/  VIADD R12, R17, 0xffffff89 ;  /* 0xffffff89110c7836 */ /* 0x000fe40000000000 */
[----:B------:R-:W-:Y:S01]  /*4e50*/  FMUL.FTZ R13, R13, UR4 ;  /* 0x000000040d0d7c20 */ /* 0x000fe20008410000 */
[----:B------:R-:W4:Y:S01]  /*4e60*/  MUFU.TANH R35, R35 ;  /* 0x0000002300237308 */ /* 0x000f220000002400 */
[-C--:B------:R-:W-:Y:S01]  /*4e70*/  ISETP.GE.AND P5, PT, R20, R88.reuse, PT ;  /* 0x000000581400720c */ /* 0x080fe20003fa6270 */
[----:B------:R-:W-:Y:S01]  /*4e80*/  VIADD R18, R17, 0xffffff81 ;  /* 0xffffff8111127836 */ /* 0x000fe20000000000 */
[-C--:B------:R-:W-:Y:S01]  /*4e90*/  ISETP.GE.AND P3, PT, R12, R88.reuse, PT ;  /* 0x000000580c00720c */ /* 0x080fe20003f66270 */
[----:B------:R-:W-:Y:S01]  /*4ea0*/  FMUL.FTZ R114, R14, UR4 ;  /* 0x000000040e727c20 */ /* 0x000fe20008410000 */
[----:B-1----:R-:W-:Y:S01]  /*4eb0*/  FSEL R96, R96, -INF , !P5 ;  /* 0xff80000060607808 */ /* 0x002fe20006800000 */
[----:B------:R-:W-:Y:S01]  /*4ec0*/  FMUL.FTZ R15, R15, UR4 ;  /* 0x000000040f0f7c20 */ /* 0x000fe20008410000 */
[-C--:B------:R-:W-:Y:S01]  /*4ed0*/  ISETP.GE.AND P5, PT, R12, R85.reuse, PT ;  /* 0x000000550c00720c */ /* 0x080fe20003fa6270 */
[----:B------:R1:W-:Y:S01]  /*4ee0*/  MUFU.TANH R142, R16 ;  /* 0x00000010008e7308 */ /* 0x0003e20000002400 */
[----:B------:R-:W-:Y:S01]  /*4ef0*/  ISETP.GE.AND P4, PT, R20, R85, PT ;  /* 0x000000551400720c */ /* 0x000fe20003f86270 */
[----:B------:R-:W-:Y:S01]  /*4f00*/  VIADD R12, R17, 0xffffff90 ;  /* 0xffffff90110c7836 */ /* 0x000fe20000000000 */
[----:B------:R-:W-:-:S02]  /*4f10*/  ISETP.GE.AND P2, PT, R18, R88, PT ;  /* 0x000000581200720c */ /* 0x000fc40003f46270 */
[-C--:B------:R-:W-:Y:S02]  /*4f20*/  ISETP.GE.AND P1, PT, R18, R85.reuse, PT ;  /* 0x000000551200720c */ /* 0x080fe40003f26270 */
[----:B---3--:R-:W-:Y:S01]  /*4f30*/  FSEL R32, R32, -INF , !P2 ;  /* 0xff80000020207808 */ /* 0x008fe20005000000 */
[----:B------:R-:W-:Y:S01]  /*4f40*/  MUFU.TANH R33, R33 ;  /* 0x0000002100217308 */ /* 0x000fe20000002400 */
[----:B------:R-:W-:Y:S02]  /*4f50*/  ISETP.GE.AND P2, PT, R12, R85, PT ;  /* 0x000000550c00720c */ /* 0x000fe40003f46270 */
[----:B----4-:R-:W-:Y:S02]  /*4f60*/  FSEL R14, R35, -INF , !P1 ;  /* 0xff800000230e7808 */ /* 0x010fe40004800000 */
[----:B------:R-:W-:-:S03]  /*4f70*/  FSEL R136, R136, -INF , !P2 ;  /* 0xff80000088887808 */ /* 0x000fc60005000000 */
[----:B------:R-:W3:Y:S01]  /*4f80*/  MUFU.TANH R98, R98 ;  /* 0x0000006200627308 */ /* 0x000ee20000002400 */
[----:B--2---:R-:W-:Y:S01]  /*4f90*/  HMMA.16816.F32.BF16 R8, R100, R28, R8 ;  /* 0x0000001c6408723c */ /* 0x004fe20000041808 */
[----:B-1----:R-:W-:-:S05]  /*4fa0*/  VIADD R16, R17, 0xffffff88 ;  /* 0xffffff8811107836 */ /* 0x002fca0000000000 */
[CC--:B------:R-:W-:Y:S01]  /*4fb0*/  ISETP.GE.AND P0, PT, R16.reuse, R88.reuse, PT ;  /* 0x000000581000720c */ /* 0x0c0fe20003f06270 */
[----:B------:R-:W1:Y:S01]  /*4fc0*/  MUFU.TANH R146, R27 ;  /* 0x0000001b00927308 */ /* 0x000e620000002400 */
[-C--:B------:R-:W-:Y:S01]  /*4fd0*/  ISETP.GE.AND P6, PT, R16, R85.reuse, PT ;  /* 0x000000551000720c */ /* 0x080fe20003fc6270 */
[----:B------:R-:W-:Y:S01]  /*4fe0*/  HMMA.16816.F32.BF16 R4, R100, R30, R4 ;  /* 0x0000001e6404723c */ /* 0x000fe20000041804 */
[----:B------:R-:W-:Y:S02]  /*4ff0*/  FSEL R16, R97, -INF , !P4 ;  /* 0xff80000061107808 */ /* 0x000fe40006000000 */
[-C--:B------:R-:W-:Y:S01]  /*5000*/  ISETP.GE.AND P4, PT, R12, R88.reuse, PT ;  /* 0x000000580c00720c */ /* 0x080fe20003f86270 */
[----:B------:R-:W-:Y:S01]  /*5010*/  VIADD R12, R17, 0xffffff91 ;  /* 0xffffff91110c7836 */ /* 0x000fe20000000000 */
[----:B------:R-:W-:Y:S01]  /*5020*/  FSEL R34, R34, -INF , !P0 ;  /* 0xff80000022227808 */ /* 0x000fe20004000000 */
[----:B------:R-:W2:Y:S03]  /*5030*/  MUFU.TANH R150, R24 ;  /* 0x0000001800967308 */ /* 0x000ea60000002400 */
[CC--:B------:R-:W-:Y:S01]  /*5040*/  ISETP.GE.AND P1, PT, R12.reuse, R88.reuse, PT ;  /* 0x000000580c00720c */ /* 0x0c0fe20003f26270 */
[----:B------:R-:W-:Y:S01]  /*5050*/  FMUL.FTZ R106, R9, UR4 ;  /* 0x00000004096a7c20 */ /* 0x000fe20008410000 */
[C---:B------:R-:W-:Y:S01]  /*5060*/  VIADD R9, R17.reuse, 0xffffffa0 ;  /* 0xffffffa011097836 */ /* 0x040fe20000000000 */
[-C--:B------:R-:W-:Y:S01]  /*5070*/  ISETP.GE.AND P0, PT, R12, R85.reuse, PT ;  /* 0x000000550c00720c */ /* 0x080fe20003f06270 */
[----:B------:R-:W-:Y:S01]  /*5080*/  FMUL.FTZ R104, R8, UR4 ;  /* 0x0000000408687c20 */ /* 0x000fe20008410000 */
[----:B------:R-:W-:Y:S01]  /*5090*/  MUFU.TANH R144, R22 ;  /* 0x0000001600907308 */ /* 0x000fe20000002400 */
[----:B------:R-:W-:Y:S01]  /*50a0*/  FSEL R138, R138, -INF , !P1 ;  /* 0xff8000008a8a7808 */ /* 0x000fe20004800000 */
[----:B------:R-:W-:Y:S01]  /*50b0*/  FMUL.FTZ R101, R10, UR4 ;  /* 0x000000040a657c20 */ /* 0x000fe20008410000 */
[----:B---3--:R-:W-:Y:S01]  /*50c0*/  FSEL R12, R98, -INF , !P6 ;  /* 0xff800000620c7808 */ /* 0x008fe20007000000 */
[----:B------:R-:W-:Y:S01]  /*50d0*/  VIADD R10, R17, 0xffffffa8 ;  /* 0xffffffa8110a7836 */ /* 0x000fe20000000000 */
[----:B------:R-:W-:Y:S01]  /*50e0*/  FSEL R8, R33, -INF , !P3 ;  /* 0xff80000021087808 */ /* 0x000fe20005800000 */
[----:B------:R-:W-:Y:S01]  /*50f0*/  FMUL.FTZ R103, R4, UR4 ;  /* 0x0000000404677c20 */ /* 0x000fe20008410000 */
[CC--:B------:R-:W-:Y:S01]  /*5100*/  ISETP.GE.AND P2, PT, R9.reuse, R88.reuse, PT ;  /* 0x000000580900720c */ /* 0x0c0fe20003f46270 */
[----:B------:R-:W3:Y:S01]  /*5110*/  MUFU.TANH R92, R92 ;  /* 0x0000005c005c7308 */ /* 0x000ee20000002400 */
[----:B------:R-:W-:Y:S01]  /*5120*/  ISETP.GE.AND P1, PT, R9, R85, PT ;  /* 0x000000550900720c */ /* 0x000fe20003f26270 */
[C---:B------:R-:W-:Y:S01]  /*5130*/  VIADD R9, R17.reuse, 0xffffffa1 ;  /* 0xffffffa111097836 */ /* 0x040fe20000000000 */
[----:B-1----:R-:W-:Y:S01]  /*5140*/  FSEL R146, R146, -INF , !P0 ;  /* 0xff80000092927808 */ /* 0x002fe20004000000 */
[----:B------:R-:W-:Y:S01]  /*5150*/  VIADD R4, R17, 0xffffffb1 ;  /* 0xffffffb111047836 */ /* 0x000fe20000000000 */
[----:B--2---:R-:W-:Y:S01]  /*5160*/  FSEL R150, R150, -INF , !P4 ;  /* 0xff80000096967808 */ /* 0x004fe20006000000 */
[----:B------:R-:W-:Y:S01]  /*5170*/  FMUL.FTZ R11, R11, UR4 ;  /* 0x000000040b0b7c20 */ /* 0x000fe20008410000 */
[----:B------:R-:W-:Y:S01]  /*5180*/  ISETP.GE.AND P0, PT, R9, R88, PT ;  /* 0x000000580900720c */ /* 0x000fe20003f06270 */
[----:B------:R-:W1:Y:S01]  /*5190*/  MUFU.TANH R122, R23 ;  /* 0x00000017007a7308 */ /* 0x000e620000002400 */
[----:B------:R-:W-:Y:S01]  /*51a0*/  FSEL R142, R142, -INF , !P2 ;  /* 0xff8000008e8e7808 */ /* 0x000fe20005000000 */
[----:B------:R-:W-:Y:S01]  /*51b0*/  FMUL.FTZ R5, R5, UR4 ;  /* 0x0000000405057c20 */ /* 0x000fe20008410000 */
[----:B------:R-:W-:Y:S01]  /*51c0*/  FMUL.FTZ R6, R6, UR4 ;  /* 0x0000000406067c20 */ /* 0x000fe20008410000 */
[----:B------:R-:W-:-:S04]  /*51d0*/  FMUL.FTZ R7, R7, UR4 ;  /* 0x0000000407077c20 */ /* 0x000fc80008410000 */
[----:B------:R-:W2:Y:S01]  /*51e0*/  MUFU.TANH R110, R19 ;  /* 0x00000013006e7308 */ /* 0x000ea20000002400 */
[----:B---3--:R-:W-:-:S07]  /*51f0*/  FSEL R18, R92, -INF , !P5 ;  /* 0xff8000005c127808 */ /* 0x008fce0006800000 */
[----:B------:R-:W3:Y:S08]  /*5200*/  MUFU.TANH R112, R112 ;  /* 0x0000007000707308 */ /* 0x000ef00000002400 */
[----:B------:R-:W4:Y:S08]  /*5210*/  MUFU.TANH R134, R134 ;  /* 0x0000008600867308 */ /* 0x000f300000002400 */
[----:B------:R5:W-:Y:S08]  /*5220*/  MUFU.TANH R116, R13 ;  /* 0x0000000d00747308 */ /* 0x000bf00000002400 */
[----:B------:R-:W4:Y:S08]  /*5230*/  MUFU.TANH R108, R108 ;  /* 0x0000006c006c7308 */ /* 0x000f300000002400 */
[----:B------:R-:W4:Y:S01]  /*5240*/  MUFU.TANH R114, R114 ;  /* 0x0000007200727308 */ /* 0x000f220000002400 */
[----:B-----5:R-:W-:-:S05]  /*5250*/  VIADD R13, R17, 0xffffff98 ;  /* 0xffffff98110d7836 */ /* 0x020fca0000000000 */
[C---:B------:R-:W-:Y:S02]  /*5260*/  ISETP.GE.AND P6, PT, R13.reuse, R88, PT ;  /* 0x000000580d00720c */ /* 0x040fe40003fc6270 */
[----:B------:R-:W5:Y:S01]  /*5270*/  MUFU.TANH R120, R120 ;  /* 0x0000007800787308 */ /* 0x000f620000002400 */
[-C--:B------:R-:W-:Y:S01]  /*5280*/  ISETP.GE.AND P3, PT, R13, R85.reuse, PT ;  /* 0x000000550d00720c */ /* 0x080fe20003f66270 */
[----:B------:R-:W-:Y:S01]  /*5290*/  VIADD R13, R17, 0xffffff99 ;  /* 0xffffff99110d7836 */ /* 0x000fe20000000000 */
[----:B------:R-:W-:Y:S02]  /*52a0*/  FSEL R148, R148, -INF , !P6 ;  /* 0xff80000094947808 */ /* 0x000fe40007000000 */
[-C--:B------:R-:W-:Y:S01]  /*52b0*/  ISETP.GE.AND P6, PT, R9, R85.reuse, PT ;  /* 0x000000550900720c */ /* 0x080fe20003fc6270 */
[----:B------:R-:W-:Y:S01]  /*52c0*/  VIADD R9, R17, 0xffffffa9 ;  /* 0xffffffa911097836 */ /* 0x000fe20000000000 */
[----:B------:R-:W-:Y:S01]  /*52d0*/  FSEL R144, R144, -INF , !P3 ;  /* 0xff80000090907808 */ /* 0x000fe20005800000 */
[----:B------:R-:W-:Y:S01]  /*52e0*/  MUFU.TANH R101, R101 ;  /* 0x0000006500657308 */ /* 0x000fe20000002400 */
[----:B------:R-:W-:-:S02]  /*52f0*/  ISETP.GE.AND P4, PT, R13, R85, PT ;  /* 0x000000550d00720c */ /* 0x000fc40003f86270 */
[-C--:B------:R-:W-:Y:S02]  /*5300*/  ISETP.GE.AND P3, PT, R10, R88.reuse, PT ;  /* 0x000000580a00720c */ /* 0x080fe40003f66270 */
[-C--:B------:R-:W-:Y:S02]  /*5310*/  ISETP.GE.AND P5, PT, R13, R88.reuse, PT ;  /* 0x000000580d00720c */ /* 0x080fe40003fa6270 */
[----:B-1----:R-:W-:Y:S01]  /*5320*/  FSEL R122, R122, -INF , !P4 ;  /* 0xff8000007a7a7808 */ /* 0x002fe20006000000 */
[----:B------:R-:W1:Y:S01]  /*5330*/  MUFU.TANH R118, R15 ;  /* 0x0000000f00767308 */ /* 0x000e620000002400 */
[----:B--2---:R-:W-:Y:S02]  /*5340*/  FSEL R110, R110, -INF , !P6 ;  /* 0xff8000006e6e7808 */ /* 0x004fe40007000000 */
[----:B---3--:R-:W-:Y:S02]  /*5350*/  FSEL R112, R112, -INF , !P3 ;  /* 0xff80000070707808 */ /* 0x008fe40005800000 */
[----:B------:R-:W-:-:S02]  /*5360*/  ISETP.GE.AND P4, PT, R9, R88, PT ;  /* 0x000000580900720c */ /* 0x000fc40003f86270 */
[-C--:B------:R-:W-:Y:S01]  /*5370*/  ISETP.GE.AND P2, PT, R9, R85.reuse, PT ;  /* 0x000000550900720c */ /* 0x080fe20003f46270 */
[C---:B------:R-:W-:Y:S01]  /*5380*/  VIADD R9, R17.reuse, 0xffffffb0 ;  /* 0xffffffb011097836 */ /* 0x040fe20000000000 */
[C---:B------:R-:W-:Y:S01]  /*5390*/  ISETP.GE.AND P6, PT, R4.reuse, R88, PT ;  /* 0x000000580400720c */ /* 0x040fe20003fc6270 */
[----:B------:R-:W2:Y:S01]  /*53a0*/  MUFU.TANH R104, R104 ;  /* 0x0000006800687308 */ /* 0x000ea20000002400 */
[-C--:B------:R-:W-:Y:S01]  /*53b0*/  ISETP.GE.AND P3, PT, R4, R85.reuse, PT ;  /* 0x000000550400720c */ /* 0x080fe20003f66270 */
[C---:B------:R-:W-:Y:S01]  /*53c0*/  VIADD R4, R17.reuse, 0xffffffb8 ;  /* 0xffffffb811047836 */ /* 0x040fe20000000000 */
[----:B----4-:R-:W-:Y:S01]  /*53d0*/  FSEL R134, R134, -INF , !P5 ;  /* 0xff80000086867808 */ /* 0x010fe20006800000 */
[----:B------:R-:W-:Y:S01]  /*53e0*/  VIADD R17, R17, 0xffffffb9 ;  /* 0xffffffb911117836 */ /* 0x000fe20000000000 */
[----:B------:R-:W-:Y:S02]  /*53f0*/  ISETP.GE.AND P5, PT, R10, R85, PT ;  /* 0x000000550a00720c */ /* 0x000fe40003fa6270 */
[----:B------:R-:W-:Y:S01]  /*5400*/  FSEL R108, R108, -INF , !P1 ;  /* 0xff8000006c6c7808 */ /* 0x000fe20004800000 */
[----:B------:R-:W3:Y:S01]  /*5410*/  MUFU.TANH R106, R106 ;  /* 0x0000006a006a7308 */ /* 0x000ee20000002400 */
[----:B------:R-:W-:-:S02]  /*5420*/  FSEL R114, R114, -INF , !P5 ;  /* 0xff80000072727808 */ /* 0x000fc40006800000 */
[----:B------:R-:W-:Y:S02]  /*5430*/  FSEL R116, R116, -INF , !P4 ;  /* 0xff80000074747808 */ /* 0x000fe40006000000 */
[-C--:B------:R-:W-:Y:S02]  /*5440*/  ISETP.GE.AND P1, PT, R9, R88.reuse, PT ;  /* 0x000000580900720c */ /* 0x080fe40003f26270 */
[----:B-----5:R-:W-:Y:S01]  /*5450*/  FSEL R120, R120, -INF , !P0 ;  /* 0xff80000078787808 */ /* 0x020fe20004000000 */
[----:B------:R-:W4:Y:S01]  /*5460*/  MUFU.TANH R100, R11 ;  /* 0x0000000b00647308 */ /* 0x000f220000002400 */
[-C--:B------:R-:W-:Y:S02]  /*5470*/  ISETP.GE.AND P5, PT, R4, R88.reuse, PT ;  /* 0x000000580400720c */ /* 0x080fe40003fa6270 */
[----:B------:R-:W-:Y:S01]  /*5480*/  ISETP.GE.AND P4, PT, R17, R88, PT ;  /* 0x000000581100720c */ /* 0x000fe20003f86270 */
[----:B------:R-:W-:Y:S01]  /*5490*/  VIADD R88, R0, 0xfffffffe ;  /* 0xfffffffe00587836 */ /* 0x000fe20000000000 */
[----:B------:R-:W-:-:S02]  /*54a0*/  ISETP.GE.AND P0, PT, R9, R85, PT ;  /* 0x000000550900720c */ /* 0x000fc40003f06270 */
[----:B-1----:R-:W-:Y:S01]  /*54b0*/  FSEL R118, R118, -INF , !P2 ;  /* 0xff80000076767808 */ /* 0x002fe20005000000 */
[----:B------:R-:W1:Y:S01]  /*54c0*/  MUFU.TANH R103, R103 ;  /* 0x0000006700677308 */ /* 0x000e620000002400 */
[----:B------:R-:W-:Y:S02]  /*54d0*/  FSEL R101, R101, -INF , !P0 ;  /* 0xff80000065657808 */ /* 0x000fe40004000000 */
[----:B------:R-:W-:Y:S02]  /*54e0*/  ISETP.GT.AND P0, PT, R88, R127, PT ;  /* 0x0000007f5800720c */ /* 0x000fe40003f04270 */
[----:B--2---:R-:W-:Y:S02]  /*54f0*/  FSEL R104, R104, -INF , !P1 ;  /* 0xff80000068687808 */ /* 0x004fe40004800000 */
[-C--:B------:R-:W-:Y:S01]  /*5500*/  ISETP.GE.AND P2, PT, R4, R85.reuse, PT ;  /* 0x000000550400720c */ /* 0x080fe20003f46270 */
[----:B------:R-:W2:Y:S01]  /*5510*/  MUFU.TANH R102, R5 ;  /* 0x0000000500667308 */ /* 0x000ea20000002400 */
[----:B------:R-:W-:Y:S01]  /*5520*/  BAR.SYNC.DEFER_BLOCKING 0x0 ;  /* 0x0000000000007b1d */ /* 0x000fe20000010000 */
[----:B------:R-:W-:-:S02]  /*5530*/  ISETP.GE.AND P1, PT, R17, R85, PT ;  /* 0x000000551100720c */ /* 0x000fc40003f26270 */
[----:B---3--:R-:W-:Y:S02]  /*5540*/  FSEL R106, R106, -INF , !P6 ;  /* 0xff8000006a6a7808 */ /* 0x008fe40007000000 */
[----:B----4-:R-:W-:Y:S02]  /*5550*/  FSEL R100, R100, -INF , !P3 ;  /* 0xff80000064647808 */ /* 0x010fe40005800000 */
        /* <DEDUP_REMOVED lines=69> */
.L_x_4871:
[----:B------:R-:W-:Y:S01]  /*59b0*/  UMOV UR4, URZ ;  /* 0x000000ff00047c82 */ /* 0x000fe20008000000 */
[----:B------:R-:W-:Y:S01]  /*59c0*/  IMAD.SHL.U32 R4, R86, 0x40, RZ ;  /* 0x0000004056047824 */ /* 0x000fe200078e00ff */
[----:B------:R-:W-:-:S05]  /*59d0*/  IADD3 R5, P1, PT, RZ, -UR4, RZ ;  /* 0x80000004ff057c10 */ /* 0x000fca000ff3e0ff */
[----:B------:R-:W-:-:S05]  /*59e0*/  IMAD.X R4, RZ, RZ, ~R4, P1 ;  /* 0x000000ffff047224 */ /* 0x000fca00008e0e04 */
[----:B------:R-:W-:-:S04]  /*59f0*/  SHF.R.S64 R5, R5, 0x1f, R4 ;  /* 0x0000001f05057819 */ /* 0x000fc80000001004 */
[----:B------:R-:W-:-:S04]  /*5a00*/  IADD3 R128, P1, PT, R5, R128, RZ ;  /* 0x0000008005807210 */ /* 0x000fc80007f3e0ff */
[----:B------:R-:W-:-:S09]  /*5a10*/  LEA.HI.X.SX32 R129, R4, R129, 0x1, P1 ;  /* 0x0000008104817211 */ /* 0x000fd200008f0eff */
.L_x_4872:
        /* <DEDUP_REMOVED lines=12> */
.L_x_4870:
        /* <DEDUP_REMOVED lines=21> */
[----:B------:R-:W-:Y:S01]  /*5c30*/  LDSM.16.MT88.4 R24, [R91+0x7000] ;  /* 0x007000005b18783b */ /* 0x000fe20000004200 */
[----:B--2---:R-:W-:-:S02]  /*5c40*/  FMNMX.FTZ R5, R4, R5, !PT ;  /* 0x0000000504057209 */ /* 0x004fc40007810000 */
        /* <DEDUP_REMOVED lines=13> */
[----:B------:R-:W-:Y:S01]  /*5d20*/  LOP3.LUT P1, RZ, R90, 0x4, RZ, 0xc0, !PT ;  /* 0x000000045aff7812 */ /* 0x000fe2000782c0ff */
[----:B------:R-:W-:Y:S01]  /*5d30*/  FFMA.FTZ R93, R14, UR4, -R107 ;  /* 0x000000040e5d7c23 */ /* 0x000fe2000801086b */
[----:B------:R-:W-:Y:S01]  /*5d40*/  FSEL R105, R105, RZ, P2 ;  /* 0x000000ff69697208 */ /* 0x000fe20001000000 */
[----:B------:R-:W-:Y:S01]  /*5d50*/  FADD.FTZ R5, R84, -R5 ;  /* 0x8000000554057221 */ /* 0x000fe20000010000 */
[----:B------:R-:W-:Y:S01]  /*5d60*/  FMUL.FTZ R85, R4, UR4 ;  /* 0x0000000404557c20 */ /* 0x000fe20008410000 */
[----:B------:R-:W-:Y:S01]  /*5d70*/  IADD3 R4, PT, PT, R91, 0x6000, RZ ;  /* 0x000060005b047810 */ /* 0x000fe20007ffe0ff */
[----:B------:R-:W-:Y:S01]  /*5d80*/  FFMA.FTZ R3, R18, UR4, -R107 ;  /* 0x0000000412037c23 */ /* 0x000fe2000801086b */
[----:B------:R-:W-:Y:S01]  /*5d90*/  FMUL.FTZ R5, R5, UR4 ;  /* 0x0000000405057c20 */ /* 0x000fe20008410000 */
[--C-:B------:R-:W-:Y:S01]  /*5da0*/  FFMA.FTZ R95, R32, UR4, -R105.reuse ;  /* 0x00000004205f7c23 */ /* 0x100fe20008010869 */
[--C-:B------:R-:W-:Y:S01]  /*5db0*/  FFMA.FTZ R94, R34, UR4, -R105.reuse ;  /* 0x00000004225e7c23 */ /* 0x100fe20008010869 */
[----:B------:R-:W1:Y:S01]  /*5dc0*/  MUFU.EX2 R85, R85 ;  /* 0x0000005500557308 */ /* 0x000e620000000800 */
[--C-:B------:R-:W-:Y:S01]  /*5dd0*/  FFMA.FTZ R86, R96, UR4, -R105.reuse ;  /* 0x0000000460567c23 */ /* 0x100fe20008010869 */
[----:B------:R-:W-:Y:S01]  /*5de0*/  FFMA.FTZ R89, R8, UR4, -R105 ;  /* 0x0000000408597c23 */ /* 0x000fe20008010869 */
[----:B------:R-:W-:Y:S01]  /*5df0*/  @P1 IADD3 R97, PT, PT, R4, -0x20, RZ ;  /* 0xffffffe004611810 */ /* 0x000fe20007ffe0ff */
[----:B------:R-:W2:Y:S01]  /*5e00*/  MUFU.EX2 R87, R5 ;  /* 0x0000000500577308 */ /* 0x000ea20000000800 */
[--C-:B------:R-:W-:Y:S01]  /*5e10*/  FFMA.FTZ R96, R12, UR4, -R107.reuse ;  /* 0x000000040c607c23 */ /* 0x100fe2000801086b */
[----:B------:R-:W-:Y:S01]  /*5e20*/  FFMA.FTZ R16, R16, UR4, -R107 ;  /* 0x0000000410107c23 */ /* 0x000fe2000801086b */
[----:B------:R-:W-:Y:S01]  /*5e30*/  LDSM.16.MT88.4 R8, [R91+0x6000] ;  /* 0x006000005b08783b */ /* 0x000fe20000004200 */
[----:B------:R-:W-:Y:S01]  /*5e40*/  MUFU.EX2 R86, R86 ;  /* 0x0000005600567308 */ /* 0x000fe20000000800 */
[--C-:B------:R-:W-:Y:S01]  /*5e50*/  FFMA.FTZ R115, R138, UR4, -R105.reuse ;  /* 0x000000048a737c23 */ /* 0x100fe20008010869 */
[----:B------:R-:W-:Y:S01]  /*5e60*/  FFMA.FTZ R111, R134, UR4, -R105 ;  /* 0x00000004866f7c23 */ /* 0x000fe20008010869 */
[----:B------:R-:W3:Y:S01]  /*5e70*/  LDSM.16.MT88.4 R32, [R97+0x1000] ;  /* 0x001000006120783b */ /* 0x000ee20000004200 */
[----:B------:R-:W4:Y:S01]  /*5e80*/  MUFU.EX2 R95, R95 ;  /* 0x0000005f005f7308 */ /* 0x000f220000000800 */
[--C-:B------:R-:W-:Y:S01]  /*5e90*/  FFMA.FTZ R136, R136, UR4, -R107.reuse ;  /* 0x0000000488887c23 */ /* 0x100fe2000801086b */
[-C--:B-1----:R-:W-:Y:S01]  /*5ea0*/  FMUL.FTZ R30, R58, R85.reuse ;  /* 0x000000553a1e7220 */ /* 0x082fe20000410000 */
[-C--:B------:R-:W-:Y:S01]  /*5eb0*/  FMUL.FTZ R31, R59, R85.reuse ;  /* 0x000000553b1f7220 */ /* 0x080fe20000410000 */
[----:B------:R-:W-:Y:S01]  /*5ec0*/  MUFU.EX2 R94, R94 ;  /* 0x0000005e005e7308 */ /* 0x000fe20000000800 */
[----:B------:R-:W-:Y:S01]  /*5ed0*/  FMUL.FTZ R6, R82, R85 ;  /* 0x0000005552067220 */ /* 0x000fe20000410000 */
[-C--:B--2---:R-:W-:Y:S01]  /*5ee0*/  FMUL.FTZ R28, R56, R87.reuse ;  /* 0x00000057381c7220 */ /* 0x084fe20000410000 */
[-C--:B------:R-:W-:Y:S01]  /*5ef0*/  FMUL.FTZ R29, R57, R87.reuse ;  /* 0x00000057391d7220 */ /* 0x080fe20000410000 */
[----:B------:R-:W1:Y:S01]  /*5f00*/  MUFU.EX2 R89, R89 ;  /* 0x0000005900597308 */ /* 0x000e620000000800 */
[----:B------:R-:W2:Y:S01]  /*5f10*/  LDSM.16.MT88.4 R56, [R91+0x8000] ;  /* 0x008000005b38783b */ /* 0x000ea20000004200 */
[-C--:B------:R-:W-:Y:S01]  /*5f20*/  FMUL.FTZ R4, R80, R87.reuse ;  /* 0x0000005750047220 */ /* 0x080fe20000410000 */
[----:B------:R-:W-:Y:S01]  /*5f30*/  FMUL.FTZ R5, R81, R87 ;  /* 0x0000005751057220 */ /* 0x000fe20000410000 */
[----:B------:R5:W-:Y:S01]  /*5f40*/  MUFU.EX2 R84, R16 ;  /* 0x0000001000547308 */ /* 0x000be20000000800 */
        /* <DEDUP_REMOVED lines=9> */
[----:B-1----:R-:W-:Y:S01]  /*5fe0*/  F2FP.BF16.F32.PACK_AB R82, R89, R94 ;  /* 0x0000005e5952723e */ /* 0x002fe200000010ff */
[----:B------:R-:W-:Y:S01]  /*5ff0*/  FMUL.FTZ R37, R37, R87 ;  /* 0x0000005725257220 */ /* 0x000fe20000410000 */
[----:B------:R-:W1:Y:S01]  /*6000*/  MUFU.EX2 R3, R3 ;  /* 0x0000000300037308 */ /* 0x000e620000000800 */
[-C--:B------:R-:W-:Y:S01]  /*6010*/  FMUL.FTZ R38, R38, R85.reuse ;  /* 0x0000005526267220 */ /* 0x080fe20000410000 */
[----:B-----5:R-:W5:Y:S01]  /*6020*/  LDSM.16.MT88.4 R16, [R97] ;  /* 0x000000006110783b */ /* 0x020f620000004200 */
        /* <DEDUP_REMOVED lines=11> */
[----:B-1----:R-:W-:Y:S01]  /*60e0*/  F2FP.BF16.F32.PACK_AB R83, R3, R96 ;  /* 0x000000600353723e */ /* 0x002fe200000010ff */
[----:B------:R-:W-:Y:S01]  /*60f0*/  FMUL.FTZ R13, R73, R87 ;  /* 0x00000057490d7220 */ /* 0x000fe20000410000 */
[-C--:B------:R-:W-:Y:S01]  /*6100*/  FMUL.FTZ R14, R74, R85.reuse ;  /* 0x000000554a0e7220 */ /* 0x080fe20000410000 */
[----:B------:R-:W-:Y:S01]  /*6110*/  FMUL.FTZ R15, R75, R85 ;  /* 0x000000554b0f7220 */ /* 0x000fe20000410000 */
[----:B------:R-:W-:Y:S01]  /*6120*/  LDSM.16.MT88.4 R64, [R91+0x7400] ;  /* 0x007400005b40783b */ /* 0x000fe20000004200 */
[-C--:B------:R-:W-:Y:S01]  /*6130*/  FMUL.FTZ R68, R68, R87.reuse ;  /* 0x0000005744447220 */ /* 0x080fe20000410000 */
[----:B------:R-:W-:Y:S01]  /*6140*/  FMUL.FTZ R69, R69, R87 ;  /* 0x0000005745457220 */ /* 0x000fe20000410000 */
[C---:B---3--:R-:W-:Y:S01]  /*6150*/  HMMA.16816.F32.BF16 R28, R80.reuse, R32, R28 ;  /* 0x00000020501c723c */ /* 0x048fe2000004181c */
[-C--:B------:R-:W-:Y:S01]  /*6160*/  FMUL.FTZ R70, R70, R85.reuse ;  /* 0x0000005546467220 */ /* 0x080fe20000410000 */
[----:B------:R-:W-:Y:S01]  /*6170*/  FMUL.FTZ R71, R71, R85 ;  /* 0x0000005547477220 */ /* 0x000fe20000410000 */
[--C-:B------:R-:W-:Y:S01]  /*6180*/  FFMA.FTZ R113, R146, UR4, -R107.reuse ;  /* 0x0000000492717c23 */ /* 0x100fe2000801086b */
[----:B------:R-:W-:Y:S01]  /*6190*/  FFMA.FTZ R109, R122, UR4, -R107 ;  /* 0x000000047a6d7c23 */ /* 0x000fe2000801086b */
[--C-:B------:R-:W-:Y:S01]  /*61a0*/  FFMA.FTZ R150, R150, UR4, -R105.reuse ;  /* 0x0000000496967c23 */ /* 0x100fe20008010869 */
[----:B------:R-:W-:Y:S01]  /*61b0*/  FFMA.FTZ R148, R148, UR4, -R105 ;  /* 0x0000000494947c23 */ /* 0x000fe20008010869 */
[----:B------:R-:W-:Y:S01]  /*61c0*/  FFMA.FTZ R144, R144, UR4, -R107 ;  /* 0x0000000490907c23 */ /* 0x000fe2000801086b */
[C---:B------:R-:W-:Y:S01]  /*61d0*/  HMMA.16816.F32.BF16 R32, R80.reuse, R34, R52 ;  /* 0x000000225020723c */ /* 0x040fe20000041834 */
[----:B------:R-:W1:Y:S01]  /*61e0*/  LDSM.16.MT88.4 R52, [R97+0x2000] ;  /* 0x002000006134783b */ /* 0x000e620000004200 */
[----:B------:R-:W-:Y:S01]  /*61f0*/  MUFU.EX2 R138, R150 ;  /* 0x00000096008a7308 */ /* 0x000fe20000000800 */
[-C--:B------:R-:W-:Y:S01]  /*6200*/  FMUL.FTZ R60, R60, R87.reuse ;  /* 0x000000573c3c7220 */ /* 0x080fe20000410000 */
[----:B------:R-:W-:Y:S01]  /*6210*/  FMUL.FTZ R61, R61, R87 ;  /* 0x000000573d3d7220 */ /* 0x000fe20000410000 */
[-C--:B------:R-:W-:Y:S01]  /*6220*/  FMUL.FTZ R62, R62, R85.reuse ;  /* 0x000000553e3e7220 */ /* 0x080fe20000410000 */
[----:B------:R-:W3:Y:S01]  /*6230*/  MUFU.EX2 R115, R115 ;  /* 0x0000007300737308 */ /* 0x000ee20000000800 */
[----:B------:R-:W-:Y:S01]  /*6240*/  FMUL.FTZ R63, R63, R85 ;  /* 0x000000553f3f7220 */ /* 0x000fe20000410000 */
[C---:B--2---:R-:W-:Y:S01]  /*6250*/  HMMA.16816.F32.BF16 R36, R80.reuse, R56, R36 ;  /* 0x000000385024723c */ /* 0x044fe20000041824 */
        /* <DEDUP_REMOVED lines=8> */
[----:B------:R-:W2:Y:S01]  /*62e0*/  LDSM.16.MT88.4 R56, [R97+0x400] ;  /* 0x000400006138783b */ /* 0x000ea20000004200 */
[----:B------:R-:W-:Y:S01]  /*62f0*/  MUFU.EX2 R136, R136 ;  /* 0x0000008800887308 */ /* 0x000fe20000000800 */
[----:B------:R-:W-:Y:S01]  /*6300*/  FMUL.FTZ R49, R49, R87 ;  /* 0x0000005731317220 */ /* 0x000fe20000410000 */
[-C--:B------:R-:W-:Y:S01]  /*6310*/  FMUL.FTZ R50, R50, R85.reuse ;  /* 0x0000005532327220 */ /* 0x080fe20000410000 */
[----:B------:R-:W-:Y:S01]  /*6320*/  FMUL.FTZ R51, R51, R85 ;  /* 0x0000005533337220 */ /* 0x000fe20000410000 */
[----:B------:R-:W4:Y:S01]  /*6330*/  MUFU.EX2 R113, R113 ;  /* 0x0000007100717308 */ /* 0x000f220000000800 */
[-C--:B------:R-:W-:Y:S01]  /*6340*/  FMUL.FTZ R76, R76, R87.reuse ;  /* 0x000000574c4c7220 */ /* 0x080fe20000410000 */
[C---:B-----5:R-:W-:Y:S01]  /*6350*/  HMMA.16816.F32.BF16 R12, R80.reuse, R16, R12 ;  /* 0x00000010500c723c */ /* 0x060fe2000004180c */
[----:B------:R-:W-:Y:S01]  /*6360*/  FMUL.FTZ R77, R77, R87 ;  /* 0x000000574d4d7220 */ /* 0x000fe20000410000 */
[----:B------:R-:W-:Y:S01]  /*6370*/  MUFU.EX2 R122, R144 ;  /* 0x00000090007a7308 */ /* 0x000fe20000000800 */
[-C--:B------:R-:W-:Y:S01]  /*6380*/  FMUL.FTZ R78, R78, R85.reuse ;  /* 0x000000554e4e7220 */ /* 0x080fe20000410000 */
[----:B------:R-:W-:Y:S01]  /*6390*/  FMUL.FTZ R79, R79, R85 ;  /* 0x000000554f4f7220 */ /* 0x000fe20000410000 */
[--C-:B------:R-:W-:Y:S01]  /*63a0*/  FFMA.FTZ R119, R142, UR4, -R105.reuse ;  /* 0x000000048e777c23 */ /* 0x100fe20008010869 */
[----:B------:R-:W5:Y:S01]  /*63b0*/  MUFU.EX2 R109, R109 ;  /* 0x0000006d006d7308 */ /* 0x000f620000000800 */
[----:B------:R-:W-:Y:S01]  /*63c0*/  FFMA.FTZ R117, R112, UR4, -R105 ;  /* 0x0000000470757c23 */ /* 0x000fe20008010869 */
[C---:B------:R-:W-:Y:S01]  /*63d0*/  HMMA.16816.F32.BF16 R16, R80.reuse, R18, R68 ;  /* 0x000000125010723c */ /* 0x040fe20000041844 */
[--C-:B------:R-:W-:Y:S01]  /*63e0*/  FFMA.FTZ R123, R108, UR4, -R107.reuse ;  /* 0x000000046c7b7c23 */ /* 0x100fe2000801086b */
[----:B------:R-:W-:Y:S01]  /*63f0*/  FFMA.FTZ R121, R114, UR4, -R107 ;  /* 0x0000000472797c23 */ /* 0x000fe2000801086b */
[--C-:B------:R-:W-:Y:S01]  /*6400*/  FFMA.FTZ R120, R120, UR4, -R105.reuse ;  /* 0x0000000478787c23 */ /* 0x100fe20008010869 */
[--C-:B------:R-:W-:Y:S01]  /*6410*/  FFMA.FTZ R116, R116, UR4, -R105.reuse ;  /* 0x0000000474747c23 */ /* 0x100fe20008010869 */
[----:B------:R-:W-:Y:S01]  /*6420*/  MUFU.EX2 R119, R119 ;  /* 0x0000007700777308 */ /* 0x000fe20000000800 */
[--C-:B------:R-:W-:Y:S01]  /*6430*/  FFMA.FTZ R104, R104, UR4, -R105.reuse ;  /* 0x0000000468687c23 */ /* 0x100fe20008010869 */
[----:B------:R-:W-:Y:S01]  /*6440*/  FFMA.FTZ R106, R106, UR4, -R105 ;  /* 0x000000046a6a7c23 */ /* 0x000fe20008010869 */
[C---:B------:R-:W-:Y:S01]  /*6450*/  HMMA.16816.F32.BF16 R20, R80.reuse, R24, R20 ;  /* 0x000000185014723c */ /* 0x040fe20000041814 */
[----:B------:R-:W2:Y:S01]  /*6460*/  MUFU.EX2 R112, R120 ;  /* 0x0000007800707308 */ /* 0x000ea20000000800 */
[--C-:B------:R-:W-:Y:S01]  /*6470*/  FFMA.FTZ R100, R100, UR4, -R107.reuse ;  /* 0x0000000464647c23 */ /* 0x100fe2000801086b */
[--C-:B------:R-:W-:Y:S01]  /*6480*/  FFMA.FTZ R99, R99, UR4, -R107.reuse ;  /* 0x0000000463637c23 */ /* 0x100fe2000801086b */
[----:B------:R-:W-:Y:S01]  /*6490*/  FFMA.FTZ R98, R98, UR4, -R107 ;  /* 0x0000000462627c23 */ /* 0x000fe2000801086b */
[----:B------:R-:W-:Y:S01]  /*64a0*/  MUFU.EX2 R117, R117 ;  /* 0x0000007500757308 */ /* 0x000fe20000000800 */
[----:B------:R-:W-:Y:S02]  /*64b0*/  LDSM.16.MT88.4 R68, [R97+0xc00] ;  /* 0x000c00006144783b */ /* 0x000fe40000004200 */
[C---:B------:R-:W-:Y:S01]  /*64c0*/  HMMA.16816.F32.BF16 R24, R80.reuse, R26, R60 ;  /* 0x0000001a5018723c */ /* 0x040fe2000004183c */
[----:B------:R-:W-:Y:S01]  /*64d0*/  MUFU.EX2 R108, R116 ;  /* 0x00000074006c7308 */ /* 0x000fe20000000800 */
[----:B------:R-:W2:Y:S03]  /*64e0*/  LDSM.16.MT88.4 R60, [R91+0x6400] ;  /* 0x006400005b3c783b */ /* 0x000ea60000004200 */
[----:B------:R-:W-:Y:S03]  /*64f0*/  MUFU.EX2 R123, R123 ;  /* 0x0000007b007b7308 */ /* 0x000fe60000000800 */
[----:B-1----:R-:W-:Y:S01]  /*6500*/  HMMA.16816.F32.BF16 R44, R80, R52, R44 ;  /* 0x00000034502c723c */ /* 0x002fe2000004182c */
[----:B---3--:R-:W-:Y:S01]  /*6510*/  F2FP.BF16.F32.PACK_AB R52, R115, R138 ;  /* 0x0000008a7334723e */ /* 0x008fe200000010ff */
[----:B------:R-:W-:Y:S01]  /*6520*/  MUFU.EX2 R121, R121 ;  /* 0x0000007900797308 */ /* 0x000fe20000000800 */
[----:B----4-:R-:W-:-:S03]  /*6530*/  F2FP.BF16.F32.PACK_AB R53, R113, R136 ;  /* 0x000000887135723e */ /* 0x010fc600000010ff */
[----:B------:R-:W-:Y:S02]  /*6540*/  MUFU.EX2 R104, R104 ;  /* 0x0000006800687308 */ /* 0x000fe40000000800 */
[----:B------:R-:W-:Y:S01]  /*6550*/  HMMA.16816.F32.BF16 R48, R80, R54, R48 ;  /* 0x000000365030723c */ /* 0x000fe20000041830 */
[----:B------:R-:W-:Y:S01]  /*6560*/  F2FP.BF16.F32.PACK_AB R54, R111, R134 ;  /* 0x000000866f36723e */ /* 0x000fe200000010ff */
[----:B------:R-:W-:Y:S01]  /*6570*/  MUFU.EX2 R100, R100 ;  /* 0x0000006400647308 */ /* 0x000fe20000000800 */
[----:B-----5:R-:W-:-:S03]  /*6580*/  F2FP.BF16.F32.PACK_AB R55, R109, R122 ;  /* 0x0000007a6d37723e */ /* 0x020fc600000010ff */
[----:B------:R-:W-:Y:S02]  /*6590*/  MUFU.EX2 R99, R99 ;  /* 0x0000006300637308 */ /* 0x000fe40000000800 */
[----:B------:R-:W-:Y:S02]  /*65a0*/  HMMA.16816.F32.BF16 R4, R80, R8, R4 ;  /* 0x000000085004723c */ /* 0x000fe40000041804 */
[----:B------:R-:W-:Y:S06]  /*65b0*/  MUFU.EX2 R98, R98 ;  /* 0x0000006200627308 */ /* 0x000fec0000000800 */
[C---:B--2---:R-:W-:Y:S08]  /*65c0*/  HMMA.16816.F32.BF16 R12, R52.reuse, R56, R12 ;  /* 0x00000038340c723c */ /* 0x044ff0000004180c */
        /* <DEDUP_REMOVED lines=36> */
[C---:B-1----:R-:W-:Y:S01]  /*6810*/  HMMA.16816.F32.BF16 R44, R52.reuse, R56, R44 ;  /* 0x00000038342c723c */ /* 0x042fe2000004182c */
[--C-:B------:R-:W-:Y:S01]  /*6820*/  FFMA.FTZ R56, R103, UR4, -R105.reuse ;  /* 0x0000000467387c23 */ /* 0x100fe20008010869 */
[----:B------:R-:W-:Y:S01]  /*6830*/  FFMA.FTZ R57, R102, UR4, -R105 ;  /* 0x0000000466397c23 */ /* 0x000fe20008010869 */
[----:B------:R-:W-:Y:S01]  /*6840*/  FFMA.FTZ R105, R101, UR4, -R107 ;  /* 0x0000000465697c23 */ /* 0x000fe2000801086b */
[----:B------:R-:W1:Y:S04]  /*6850*/  MUFU.EX2 R103, R106 ;  /* 0x0000006a00677308 */ /* 0x000e680000000800 */
[----:B------:R4:W-:Y:S01]  /*6860*/  MUFU.EX2 R102, R56 ;  /* 0x0000003800667308 */ /* 0x0009e20000000800 */
[----:B------:R-:W-:Y:S01]  /*6870*/  HMMA.16816.F32.BF16 R48, R52, R58, R48 ;  /* 0x0000003a3430723c */ /* 0x000fe20000041830 */
[----:B------:R-:W-:Y:S01]  /*6880*/  FFMA.FTZ R58, R143, R87, R86 ;  /* 0x000000578f3a7223 */ /* 0x000fe20000010056 */
[----:B------:R-:W-:Y:S01]  /*6890*/  F2FP.BF16.F32.PACK_AB R87, R98, R99 ;  /* 0x000000636257723e */ /* 0x000fe200000010ff */
[----:B------:R-:W5:Y:S02]  /*68a0*/  MUFU.EX2 R101, R57 ;  /* 0x0000003900657308 */ /* 0x000f640000000800 */
[----:B------:R-:W-:-:S02]  /*68b0*/  FADD.FTZ R95, R95, R58 ;  /* 0x0000003a5f5f7221 */ /* 0x000fc40000010000 */
[----:B------:R-:W3:Y:S02]  /*68c0*/  MUFU.EX2 R105, R105 ;  /* 0x0000006900697308 */ /* 0x000ee40000000800 */
[----:B------:R-:W-:Y:S01]  /*68d0*/  FADD.FTZ R94, R94, R95 ;  /* 0x0000005f5e5e7221 */ /* 0x000fe20000010000 */
[----:B----4-:R-:W-:Y:S01]  /*68e0*/  FFMA.FTZ R56, R139, R85, R84 ;  /* 0x000000558b387223 */ /* 0x010fe20000010054 */
[----:B-1----:R-:W-:Y:S02]  /*68f0*/  F2FP.BF16.F32.PACK_AB R84, R103, R104 ;  /* 0x000000686754723e */ /* 0x002fe400000010ff */
[----:B------:R-:W-:Y:S01]  /*6900*/  FADD.FTZ R89, R89, R94 ;  /* 0x0000005e59597221 */ /* 0x000fe20000010000 */
[----:B--2---:R-:W-:Y:S01]  /*6910*/  HMMA.16816.F32.BF16 R28, R52, R60, R28 ;  /* 0x0000003c341c723c */ /* 0x004fe2000004181c */
[----:B------:R-:W-:Y:S01]  /*6920*/  FADD.FTZ R93, R93, R56 ;  /* 0x000000385d5d7221 */ /* 0x000fe20000010000 */
[----:B-----5:R-:W-:Y:S01]  /*6930*/  F2FP.BF16.F32.PACK_AB R86, R101, R102 ;  /* 0x000000666556723e */ /* 0x020fe200000010ff */
[----:B------:R-:W-:Y:S01]  /*6940*/  FADD.FTZ R138, R138, R89 ;  /* 0x000000598a8a7221 */ /* 0x000fe20000010000 */
[----:B---3--:R-:W-:Y:S01]  /*6950*/  F2FP.BF16.F32.PACK_AB R85, R100, R105 ;  /* 0x000000696455723e */ /* 0x008fe200000010ff */
[----:B------:R-:W-:-:S02]  /*6960*/  FADD.FTZ R96, R96, R93 ;  /* 0x0000005d60607221 */ /* 0x000fc40000010000 */
[----:B------:R-:W-:Y:S01]  /*6970*/  FADD.FTZ R115, R115, R138 ;  /* 0x0000008a73737221 */ /* 0x000fe20000010000 */
[C---:B------:R-:W-:Y:S01]  /*6980*/  HMMA.16816.F32.BF16 R32, R52.reuse, R62, R32 ;  /* 0x0000003e3420723c */ /* 0x040fe20000041820 */
[----:B------:R-:W1:Y:S01]  /*6990*/  LDSM.16.MT88.4 R60, [R91+0x7c00] ;  /* 0x007c00005b3c783b */ /* 0x000e620000004200 */
[----:B------:R-:W-:Y:S01]  /*69a0*/  FADD.FTZ R3, R3, R96 ;  /* 0x0000006003037221 */ /* 0x000fe20000010000 */
[----:B------:R-:W-:Y:S01]  /*69b0*/  FADD.FTZ R134, R134, R115 ;  /* 0x0000007386867221 */ /* 0x000fe20000010000 */
[----:B------:R-:W-:Y:S02]  /*69c0*/  @P0 IADD3 R138, PT, PT, R0, -0x3, RZ ;  /* 0xfffffffd008a0810 */ /* 0x000fe40007ffe0ff */
[----:B------:R-:W-:Y:S01]  /*69d0*/  FADD.FTZ R136, R136, R3 ;  /* 0x0000000388887221 */ /* 0x000fe20000010000 */
[----:B------:R-:W-:Y:S01]  /*69e0*/  FADD.FTZ R134, R111, R134 ;  /* 0x000000866f867221 */ /* 0x000fe20000010000 */
[----:B------:R-:W-:Y:S01]  /*69f0*/  HMMA.16816.F32.BF16 R36, R52, R64, R36 ;  /* 0x000000403424723c */ /* 0x000fe20000041824 */
[-C--:B------:R-:W-:Y:S01]  /*6a00*/  MOV R3, R2.reuse ;  /* 0x0000000200037202 */ /* 0x080fe20000000f00 */
[----:B------:R-:W-:Y:S01]  /*6a10*/  FADD.FTZ R113, R113, R136 ;  /* 0x0000008871717221 */ /* 0x000fe20000010000 */
[----:B------:R-:W-:Y:S01]  /*6a20*/  FADD.FTZ R119, R119, R134 ;  /* 0x0000008677777221 */ /* 0x000fe20000010000 */
[----:B------:R-:W-:-:S02]  /*6a30*/  @P0 MOV R3, R2 ;  /* 0x0000000200030202 */ /* 0x000fc40000000f00 */
        /* <DEDUP_REMOVED lines=21> */
[----:B------:R-:W-:-:S04]  /*6b90*/  FADD.FTZ R100, R100, R105 ;  /* 0x0000006964647221 */ /* 0x000fc80000010000 */
[----:B------:R-:W-:Y:S02]  /*6ba0*/  FADD.FTZ R99, R99, R100 ;  /* 0x0000006463637221 */ /* 0x000fe40000010000 */
[----:B-1----:R-:W-:Y:S02]  /*6bb0*/  HMMA.16816.F32.BF16 R64, R84, R60, R20 ;  /* 0x0000003c5440723c */ /* 0x002fe40000041814 */
[----:B------:R-:W-:-:S06]  /*6bc0*/  FADD.FTZ R139, R98, R99 ;  /* 0x00000063628b7221 */ /* 0x000fcc0000010000 */
[C---:B------:R-:W-:Y:S08]  /*6bd0*/  HMMA.16816.F32.BF16 R68, R84.reuse, R70, R16 ;  /* 0x000000465444723c */ /* 0x040ff00000041810 */
[C---:B--2---:R-:W-:Y:S08]  /*6be0*/  HMMA.16816.F32.BF16 R56, R84.reuse, R52, R28 ;  /* 0x000000345438723c */ /* 0x044ff0000004181c */
[----:B------:R-:W-:Y:S01]  /*6bf0*/  HMMA.16816.F32.BF16 R60, R84, R62, R24 ;  /* 0x0000003e543c723c */ /* 0x000fe20000041818 */
[----:B------:R-:W-:-:S07]  /*6c00*/  MOV R24, R88 ;  /* 0x0000005800187202 */ /* 0x000fce0000000f00 */
        /* <DEDUP_REMOVED lines=9> */
.L_x_4867:
[----:B------:R-:W-:-:S07]  /*6ca0*/  IADD3 R138, PT, PT, R24, -0x1, RZ ;  /* 0xffffffff188a7810 */ /* 0x000fce0007ffe0ff */
.L_x_4873:
        /* <DEDUP_REMOVED lines=14> */
[----:B------:R-:W3:Y:S01]  /*6d90*/  LDCU UR10, c[0x0][0x50c] ;  /* 0x0000a180ff0a77ac */ /* 0x000ee20008000800 */
[----:B------:R-:W4:Y:S01]  /*6da0*/  LDCU.64 UR6, c[0x0][0x3a0] ;  /* 0x00007400ff0677ac */ /* 0x000f220008000a00 */
[----:B------:R-:W2:Y:S01]  /*6db0*/  LDCU.64 UR8, c[0x0][0x3a8] ;  /* 0x00007500ff0877ac */ /* 0x000ea20008000a00 */
[----:B-1----:R-:W-:-:S12]  /*6dc0*/  ULEA UR5, UR5, UR11, 0x18 ;  /* 0x0000000b05057291 */ /* 0x002fd8000f8ec0ff */
.L_x_4878:
        /* <DEDUP_REMOVED lines=81> */
.L_x_4875:
        /* <DEDUP_REMOVED lines=10> */
[----:B------:R-:W-:Y:S02]  /*7380*/  IADD3 R138, PT, PT, R138, -0x1, RZ ;  /* 0xffffffff8a8a7810 */ /* 0x000fe40007ffe0ff */
[----:B------:R-:W-:Y:S03]  /*7390*/  SEL R3, R3, 0xffffffe0, !P0 ;  /* 0xffffffe003037807 */ /* 0x000fe60004000000 */
[----:B------:R-:W-:Y:S01]  /*73a0*/  LDGSTS.E.BYPASS.LTC128B.128 [R145+0x8000], desc[UR14][R130.64+0x80] ;  /* 0x0800008082917fae */ /* 0x000fe2000b981a0e */
[----:B------:R-:W-:Y:S02]  /*73b0*/  ISETP.GT.AND P2, PT, R138, R127, PT ;  /* 0x0000007f8a00720c */ /* 0x000fe40003f44270 */
[-C--:B------:R-:W-:Y:S03]  /*73c0*/  IADD3 R2, PT, PT, R125, R3.reuse, RZ ;  /* 0x000000037d027210 */ /* 0x080fe60007ffe0ff */
        /* <DEDUP_REMOVED lines=80> */
[----:B------:R-:W2:Y:S04]  /*78d0*/  MUFU.TANH R121, R86 ;  /* 0x0000005600797308 */ /* 0x000ea80000002400 */
[----:B------:R-:W-:Y:S01]  /*78e0*/  FMUL.FTZ R85, R10, UR10 ;  /* 0x0000000a0a557c20 */ /* 0x000fe20008410000 */
[----:B------:R-:W-:Y:S01]  /*78f0*/  FMUL.FTZ R164, R8, UR10 ;  /* 0x0000000a08a47c20 */ /* 0x000fe20008410000 */
[----:B------:R-:W-:Y:S01]  /*7900*/  FMUL.FTZ R162, R9, UR10 ;  /* 0x0000000a09a27c20 */ /* 0x000fe20008410000 */
[----:B------:R-:W-:Y:S03]  /*7910*/  FMUL.FTZ R158, R11, UR10 ;  /* 0x0000000a0b9e7c20 */ /* 0x000fe60008410000 */
[----:B------:R4:W2:Y:S01]  /*7920*/  MUFU.TANH R123, R85 ;  /* 0x00000055007b7308 */ /* 0x0008a20000002400 */
[C---:B-1----:R-:W-:Y:S09]  /*7930*/  HMMA.16816.F32.BF16 R12, R100.reuse, R92, R12 ;  /* 0x0000005c640c723c */ /* 0x042ff2000004180c */
[----:B------:R-:W1:Y:S01]  /*7940*/  MUFU.TANH R160, R160 ;  /* 0x000000a000a07308 */ /* 0x000e620000002400 */
[C---:B------:R-:W-:Y:S09]  /*7950*/  HMMA.16816.F32.BF16 R16, R100.reuse, R94, R16 ;  /* 0x0000005e6410723c */ /* 0x040ff20000041810 */
[----:B------:R-:W1:Y:S01]  /*7960*/  MUFU.TANH R156, R156 ;  /* 0x0000009c009c7308 */ /* 0x000e620000002400 */
[----:B----4-:R-:W4:Y:S01]  /*7970*/  LDSM.16.M88.4 R84, [R84+0x5c00] ;  /* 0x005c00005454783b */ /* 0x010f220000000200 */
[----:B------:R-:W-:Y:S04]  /*7980*/  DEPBAR.LE SB0, 0x0 ;  /* 0x000080000000791a */ /* 0x000fe80000000000 */
[----:B------:R-:W-:Y:S04]  /*7990*/  FMUL.FTZ R142, R13, UR10 ;  /* 0x0000000a0d8e7c20 */ /* 0x000fe80008410000 */
[----:B------:R-:W1:Y:S01]  /*79a0*/  MUFU.TANH R154, R154 ;  /* 0x0000009a009a7308 */ /* 0x000e620000002400 */
[----:B------:R-:W-:Y:S01]  /*79b0*/  BAR.SYNC.DEFER_BLOCKING 0x0 ;  /* 0x0000000000007b1d */ /* 0x000fe20000010000 */
[C---:B---3--:R-:W-:Y:S05]  /*79c0*/  HMMA.16816.F32.BF16 R20, R100.reuse, R96, R20 ;  /* 0x000000606414723c */ /* 0x048fea0000041814 */
[----:B------:R-:W-:Y:S03]  /*79d0*/  FMUL.FTZ R144, R14, UR10 ;  /* 0x0000000a0e907c20 */ /* 0x000fe60008410000 */
[----:B------:R3:W1:Y:S01]  /*79e0*/  MUFU.TANH R119, R142 ;  /* 0x0000008e00777308 */ /* 0x0006620000002400 */
        /* <DEDUP_REMOVED lines=12> */
[----:B---3--:R-:W-:Y:S01]  /*7ab0*/  FMUL.FTZ R142, R18, UR10 ;  /* 0x0000000a128e7c20 */ /* 0x008fe20008410000 */
[----:B------:R-:W-:Y:S01]  /*7ac0*/  FMUL.FTZ R161, R24, UR10 ;  /* 0x0000000a18a17c20 */ /* 0x000fe20008410000 */
[----:B------:R-:W-:Y:S01]  /*7ad0*/  FMUL.FTZ R163, R25, UR10 ;  /* 0x0000000a19a37c20 */ /* 0x000fe20008410000 */
[----:B------:R-:W-:Y:S05]  /*7ae0*/  FMUL.FTZ R153, R26, UR10 ;  /* 0x0000000a1a997c20 */ /* 0x000fea0008410000 */
[----:B------:R3:W1:Y:S01]  /*7af0*/  MUFU.TANH R109, R142 ;  /* 0x0000008e006d7308 */ /* 0x0006620000002400 */
[----:B------:R-:W-:Y:S01]  /*7b00*/  FMUL.FTZ R155, R27, UR10 ;  /* 0x0000000a1b9b7c20 */ /* 0x000fe20008410000 */
[C---:B----4-:R-:W-:Y:S08]  /*7b10*/  HMMA.16816.F32.BF16 R28, R100.reuse, R84, R28 ;  /* 0x00000054641c723c */ /* 0x050ff0000004181c */
[----:B------:R-:W4:Y:S01]  /*7b20*/  MUFU.TANH R164, R164 ;  /* 0x000000a400a47308 */ /* 0x000f220000002400 */
[----:B------:R-:W-:Y:S09]  /*7b30*/  HMMA.16816.F32.BF16 R32, R100, R86, R32 ;  /* 0x000000566420723c */ /* 0x000ff20000041820 */
[----:B------:R-:W1:Y:S01]  /*7b40*/  MUFU.TANH R162, R162 ;  /* 0x000000a200a27308 */ /* 0x000e620000002400 */
[----:B---3--:R-:W-:Y:S01]  /*7b50*/  FMUL.FTZ R142, R28, UR10 ;  /* 0x0000000a1c8e7c20 */ /* 0x008fe20008410000 */
[----:B------:R-:W-:Y:S01]  /*7b60*/  FMUL.FTZ R149, R29, UR10 ;  /* 0x0000000a1d957c20 */ /* 0x000fe20008410000 */
[----:B------:R-:W-:Y:S07]  /*7b70*/  FMUL.FTZ R88, R30, UR10 ;  /* 0x0000000a1e587c20 */ /* 0x000fee0008410000 */
[----:B------:R-:W3:Y:S01]  /*7b80*/  MUFU.TANH R158, R158 ;  /* 0x0000009e009e7308 */ /* 0x000ee20000002400 */
        /* <DEDUP_REMOVED lines=80> */
[-C--:B------:R-:W-:Y:S01]  /*8090*/  LEA R14, P3, R9, R140.reuse, 0x2 ;  /* 0x0000008c090e7211 */ /* 0x080fe200078610ff */
[----:B------:R-:W2:Y:S01]  /*80a0*/  LDC.64 R2, c[0x0][0x3b8] ;  /* 0x0000ee00ff027b82 */ /* 0x000ea20000000a00 */
        /* <DEDUP_REMOVED lines=20> */
.L_x_4877:
        /* <DEDUP_REMOVED lines=12> */
.L_x_4876:
[----:B-1----:R-:W-:Y:S01]  /*82b0*/  FMNMX3.FTZ R3, R89, R160, R156, !PT ;  /* 0x000000a059037276 */ /* 0x002fe2000781009c */
[----:B------:R-:W-:Y:S01]  /*82c0*/  LDSM.16.MT88.4 R12, [R91+0x6000] ;  /* 0x006000005b0c783b */ /* 0x000fe20000004200 */
        /* <DEDUP_REMOVED lines=16> */
[----:B------:R-:W-:Y:S01]  /*83d0*/  IADD3 R96, PT, PT, R91, 0x6020, RZ ;  /* 0x000060205b607810 */ /* 0x000fe20007ffe0ff */
        /* <DEDUP_REMOVED lines=37> */
[----:B------:R-:W-:Y:S01]  /*8630*/  FFMA.FTZ R110, R117, UR4, -R94 ;  /* 0x00000004756e7c23 */ /* 0x000fe2000801085e */
[--C-:B------:R-:W-:Y:S07]  /*8640*/  FFMA.FTZ R107, R109, UR4, -R102.reuse ;  /* 0x000000046d6b7c23 */ /* 0x100fee0008010866 */
[----:B------:R-:W-:Y:S01]  /*8650*/  MUFU.EX2 R95, R95 ;  /* 0x0000005f005f7308 */ /* 0x000fe20000000800 */
[----:B------:R-:W-:Y:S01]  /*8660*/  FFMA.FTZ R106, R146, UR4, -R102 ;  /* 0x00000004926a7c23 */ /* 0x000fe20008010866 */
[--C-:B------:R-:W-:Y:S01]  /*8670*/  FFMA.FTZ R148, R148, UR4, -R94.reuse ;  /* 0x0000000494947c23 */ /* 0x100fe2000801085e */
[--C-:B------:R-:W-:Y:S07]  /*8680*/  FFMA.FTZ R111, R165, UR4, -R94.reuse ;  /* 0x00000004a56f7c23 */ /* 0x100fee000801085e */
[----:B------:R-:W3:Y:S01]  /*8690*/  MUFU.EX2 R92, R92 ;  /* 0x0000005c005c7308 */ /* 0x000ee20000000800 */
[----:B------:R-:W-:Y:S01]  /*86a0*/  FFMA.FTZ R112, R159, UR4, -R94 ;  /* 0x000000049f707c23 */ /* 0x000fe2000801085e */
        /* <DEDUP_REMOVED lines=27> */
[----:B------:R-:W4:Y:S01]  /*8860*/  LDSM.16.MT88.4 R60, [R91+0x8000] ;  /* 0x008000005b3c783b */ /* 0x000f220000004200 */
[----:B--2---:R-:W-:Y:S01]  /*8870*/  F2FP.BF16.F32.PACK_AB R82, R100, R101 ;  /* 0x000000656452723e */ /* 0x004fe200000010ff */
[C---:B------:R-:W-:Y:S01]  /*8880*/  FMUL.FTZ R34, R0.reuse, R54 ;  /* 0x0000003600227220 */ /* 0x040fe20000410000 */
[----:B------:R-:W-:Y:S01]  /*8890*/  FMUL.FTZ R35, R0, R55 ;  /* 0x0000003700237220 */ /* 0x000fe20000410000 */
[C---:B------:R-:W-:Y:S01]  /*88a0*/  FMUL.FTZ R36, R2.reuse, R36 ;  /* 0x0000002402247220 */ /* 0x040fe20000410000 */
[----:B------:R-:W-:Y:S01]  /*88b0*/  FMUL.FTZ R37, R2, R37 ;  /* 0x0000002502257220 */ /* 0x000fe20000410000 */
[C---:B------:R-:W-:Y:S01]  /*88c0*/  FMUL.FTZ R38, R0.reuse, R38 ;  /* 0x0000002600267220 */ /* 0x040fe20000410000 */
[----:B------:R-:W-:Y:S01]  /*88d0*/  FMUL.FTZ R39, R0, R39 ;  /* 0x0000002700277220 */ /* 0x000fe20000410000 */
[----:B------:R-:W2:Y:S01]  /*88e0*/  LDSM.16.MT88.4 R52, [R96+0x2000] ;  /* 0x002000006034783b */ /* 0x000ea20000004200 */
[----:B-1----:R-:W-:Y:S01]  /*88f0*/  F2FP.BF16.F32.PACK_AB R83, R97, R98 ;  /* 0x000000626153723e */ /* 0x002fe200000010ff */
[C---:B------:R-:W-:Y:S01]  /*8900*/  FMUL.FTZ R40, R2.reuse, R40 ;  /* 0x0000002802287220 */ /* 0x040fe20000410000 */
[----:B------:R-:W-:Y:S01]  /*8910*/  FMUL.FTZ R41, R2, R41 ;  /* 0x0000002902297220 */ /* 0x000fe20000410000 */
[C---:B------:R-:W-:Y:S01]  /*8920*/  FMUL.FTZ R42, R0.reuse, R42 ;  /* 0x0000002a002a7220 */ /* 0x040fe20000410000 */
[----:B------:R-:W-:Y:S01]  /*8930*/  FMUL.FTZ R43, R0, R43 ;  /* 0x0000002b002b7220 */ /* 0x000fe20000410000 */
[----:B------:R-:W-:Y:S01]  /*8940*/  MUFU.EX2 R111, R111 ;  /* 0x0000006f006f7308 */ /* 0x000fe20000000800 */
[C---:B------:R-:W-:Y:S01]  /*8950*/  FMUL.FTZ R44, R2.reuse, R44 ;  /* 0x0000002c022c7220 */ /* 0x040fe20000410000 */
[C---:B------:R-:W-:Y:S01]  /*8960*/  HMMA.16816.F32.BF16 R4, R80.reuse, R12, R4 ;  /* 0x0000000c5004723c */ /* 0x040fe20000041804 */
[----:B------:R-:W-:Y:S07]  /*8970*/  LDSM.16.MT88.4 R76, [R91+0x6c00] ;  /* 0x006c00005b4c783b */ /* 0x000fee0000004200 */
[----:B------:R-:W-:Y:S01]  /*8980*/  MUFU.EX2 R112, R112 ;  /* 0x0000007000707308 */ /* 0x000fe20000000800 */
[C---:B------:R-:W-:Y:S01]  /*8990*/  FMUL.FTZ R12, R2.reuse, R72 ;  /* 0x00000048020c7220 */ /* 0x040fe20000410000 */
[C---:B------:R-:W-:Y:S01]  /*89a0*/  FMUL.FTZ R13, R2.reuse, R73 ;  /* 0x00000049020d7220 */ /* 0x040fe20000410000 */
[----:B------:R-:W-:Y:S01]  /*89b0*/  FMUL.FTZ R45, R2, R45 ;  /* 0x0000002d022d7220 */ /* 0x000fe20000410000 */
[C---:B------:R-:W-:Y:S06]  /*89c0*/  HMMA.16816.F32.BF16 R8, R80.reuse, R14, R8 ;  /* 0x0000000e5008723c */ /* 0x040fec0000041808 */
[----:B------:R-:W-:Y:S01]  /*89d0*/  MUFU.EX2 R105, R105 ;  /* 0x0000006900697308 */ /* 0x000fe20000000800 */
[C---:B------:R-:W-:Y:S01]  /*89e0*/  FMUL.FTZ R14, R0.reuse, R74 ;  /* 0x0000004a000e7220 */ /* 0x040fe20000410000 */
[C---:B------:R-:W-:Y:S01]  /*89f0*/  FMUL.FTZ R15, R0.reuse, R75 ;  /* 0x0000004b000f7220 */ /* 0x040fe20000410000 */
[C---:B------:R-:W-:Y:S01]  /*8a00*/  FMUL.FTZ R46, R0.reuse, R46 ;  /* 0x0000002e002e7220 */ /* 0x040fe20000410000 */
[----:B------:R-:W-:Y:S06]  /*8a10*/  FMUL.FTZ R47, R0, R47 ;  /* 0x0000002f002f7220 */ /* 0x000fec0000410000 */
[----:B------:R-:W1:Y:S01]  /*8a20*/  MUFU.EX2 R104, R104 ;  /* 0x0000006800687308 */ /* 0x000e620000000800 */
[C---:B------:R-:W-:Y:S01]  /*8a30*/  FMUL.FTZ R48, R2.reuse, R48 ;  /* 0x0000003002307220 */ /* 0x040fe20000410000 */
[----:B------:R-:W-:Y:S01]  /*8a40*/  FMUL.FTZ R49, R2, R49 ;  /* 0x0000003102317220 */ /* 0x000fe20000410000 */
[----:B------:R-:W-:Y:S01]  /*8a50*/  FMUL.FTZ R50, R0, R50 ;  /* 0x0000003200327220 */ /* 0x000fe20000410000 */
[C---:B------:R-:W-:Y:S06]  /*8a60*/  HMMA.16816.F32.BF16 R12, R80.reuse, R20, R12 ;  /* 0x00000014500c723c */ /* 0x040fec000004180c */
[----:B------:R-:W-:Y:S01]  /*8a70*/  MUFU.EX2 R103, R103 ;  /* 0x0000006700677308 */ /* 0x000fe20000000800 */
[C---:B------:R-:W-:Y:S01]  /*8a80*/  FMUL.FTZ R20, R2.reuse, R64 ;  /* 0x0000004002147220 */ /* 0x040fe20000410000 */
[----:B------:R-:W-:Y:S08]  /*8a90*/  FMUL.FTZ R21, R2, R65 ;  /* 0x0000004102157220 */ /* 0x000ff00000410000 */
[----:B------:R-:W5:Y:S01]  /*8aa0*/  MUFU.EX2 R108, R108 ;  /* 0x0000006c006c7308 */ /* 0x000f620000000800 */
[C---:B------:R-:W-:Y:S01]  /*8ab0*/  FMUL.FTZ R51, R0.reuse, R51 ;  /* 0x0000003300337220 */ /* 0x040fe20000410000 */
[--C-:B------:R-:W-:Y:S01]  /*8ac0*/  FFMA.FTZ R116, R157, UR4, -R102.reuse ;  /* 0x000000049d747c23 */ /* 0x100fe20008010866 */
[C---:B------:R-:W-:Y:S07]  /*8ad0*/  HMMA.16816.F32.BF16 R16, R80.reuse, R22, R16 ;  /* 0x000000165010723c */ /* 0x040fee0000041810 */
[----:B------:R-:W-:Y:S01]  /*8ae0*/  MUFU.EX2 R110, R110 ;  /* 0x0000006e006e7308 */ /* 0x000fe20000000800 */
[C---:B------:R-:W-:Y:S01]  /*8af0*/  FMUL.FTZ R22, R0.reuse, R66 ;  /* 0x0000004200167220 */ /* 0x040fe20000410000 */
[----:B------:R-:W-:Y:S08]  /*8b00*/  FMUL.FTZ R23, R0, R67 ;  /* 0x0000004300177220 */ /* 0x000ff00000410000 */
[----:B------:R-:W-:Y:S01]  /*8b10*/  MUFU.EX2 R116, R116 ;  /* 0x0000007400747308 */ /* 0x000fe20000000800 */
[----:B------:R-:W-:Y:S01]  /*8b20*/  FFMA.FTZ R113, R151, UR4, -R102 ;  /* 0x0000000497717c23 */ /* 0x000fe20008010866 */
[--C-:B------:R-:W-:Y:S01]  /*8b30*/  FFMA.FTZ R114, R161, UR4, -R94.reuse ;  /* 0x00000004a1727c23 */ /* 0x100fe2000801085e */
[----:B------:R-:W-:Y:S07]  /*8b40*/  FFMA.FTZ R117, R163, UR4, -R94 ;  /* 0x00000004a3757c23 */ /* 0x000fee000801085e */
[----:B------:R-:W5:Y:S01]  /*8b50*/  MUFU.EX2 R109, R148 ;  /* 0x00000094006d7308 */ /* 0x000f620000000800 */
[--C-:B------:R-:W-:Y:S01]  /*8b60*/  FFMA.FTZ R118, R153, UR4, -R102.reuse ;  /* 0x0000000499767c23 */ /* 0x100fe20008010866 */
[C---:B------:R-:W-:Y:S08]  /*8b70*/  HMMA.16816.F32.BF16 R20, R80.reuse, R28, R20 ;  /* 0x0000001c5014723c */ /* 0x040ff00000041814 */
[----:B------:R-:W-:Y:S01]  /*8b80*/  MUFU.EX2 R113, R113 ;  /* 0x0000007100717308 */ /* 0x000fe20000000800 */
[C---:B------:R-:W-:Y:S01]  /*8b90*/  FMUL.FTZ R28, R2.reuse, R56 ;  /* 0x00000038021c7220 */ /* 0x040fe20000410000 */
[C---:B------:R-:W-:Y:S01]  /*8ba0*/  FMUL.FTZ R29, R2.reuse, R57 ;  /* 0x00000039021d7220 */ /* 0x040fe20000410000 */
[--C-:B------:R-:W-:Y:S07]  /*8bb0*/  FFMA.FTZ R115, R155, UR4, -R102.reuse ;  /* 0x000000049b737c23 */ /* 0x100fee0008010866 */
[----:B------:R-:W-:Y:S01]  /*8bc0*/  MUFU.EX2 R114, R114 ;  /* 0x0000007200727308 */ /* 0x000fe20000000800 */
[----:B------:R-:W-:Y:S01]  /*8bd0*/  FFMA.FTZ R95, R2, R143, R95 ;  /* 0x0000008f025f7223 */ /* 0x000fe2000001005f */
[C---:B------:R-:W-:Y:S08]  /*8be0*/  HMMA.16816.F32.BF16 R24, R80.reuse, R30, R24 ;  /* 0x0000001e5018723c */ /* 0x040ff00000041818 */
[----:B------:R-:W-:Y:S01]  /*8bf0*/  MUFU.EX2 R107, R107 ;  /* 0x0000006b006b7308 */ /* 0x000fe20000000800 */
[C---:B------:R-:W-:Y:S01]  /*8c00*/  FMUL.FTZ R30, R0.reuse, R58 ;  /* 0x0000003a001e7220 */ /* 0x040fe20000410000 */
[C---:B------:R-:W-:Y:S01]  /*8c10*/  FMUL.FTZ R31, R0.reuse, R59 ;  /* 0x0000003b001f7220 */ /* 0x040fe20000410000 */
[----:B------:R-:W-:Y:S01]  /*8c20*/  FFMA.FTZ R0, R0, R139, R93 ;  /* 0x0000008b00007223 */ /* 0x000fe2000001005d */
[----:B------:R-:W5:Y:S06]  /*8c30*/  LDSM.16.MT88.4 R56, [R91+0x6400] ;  /* 0x006400005b38783b */ /* 0x000f6c0000004200 */
[----:B------:R-:W-:Y:S01]  /*8c40*/  MUFU.EX2 R117, R117 ;  /* 0x0000007500757308 */ /* 0x000fe20000000800 */
[----:B------:R-:W-:Y:S01]  /*8c50*/  FADD.FTZ R2, R92, R95 ;  /* 0x0000005f5c027221 */ /* 0x000fe20000010000 */
[----:B------:R-:W-:Y:S01]  /*8c60*/  FFMA.FTZ R120, R87, UR4, -R102 ;  /* 0x0000000457787c23 */ /* 0x000fe20008010866 */
[--C-:B------:R-:W-:Y:S01]  /*8c70*/  FFMA.FTZ R119, R142, UR4, -R94.reuse ;  /* 0x000000048e777c23 */ /* 0x100fe2000801085e */
[C---:B---3--:R-:W-:Y:S06]  /*8c80*/  HMMA.16816.F32.BF16 R28, R80.reuse, R68, R28 ;  /* 0x00000044501c723c */ /* 0x048fec000004181c */
[----:B------:R-:W-:Y:S01]  /*8c90*/  MUFU.EX2 R118, R118 ;  /* 0x0000007600767308 */ /* 0x000fe20000000800 */
[--C-:B------:R-:W-:Y:S01]  /*8ca0*/  FFMA.FTZ R121, R144, UR4, -R94.reuse ;  /* 0x0000000490797c23 */ /* 0x100fe2000801085e */
[--C-:B------:R-:W-:Y:S08]  /*8cb0*/  FFMA.FTZ R149, R149, UR4, -R94.reuse ;  /* 0x0000000495957c23 */ /* 0x100ff0000801085e */
[----:B------:R-:W-:Y:S01]  /*8cc0*/  MUFU.EX2 R115, R115 ;  /* 0x0000007300737308 */ /* 0x000fe20000000800 */
[----:B------:R-:W-:Y:S01]  /*8cd0*/  FFMA.FTZ R94, R147, UR4, -R94 ;  /* 0x00000004935e7c23 */ /* 0x000fe2000801085e */
[----:B------:R-:W-:Y:S01]  /*8ce0*/  FADD.FTZ R99, R99, R0 ;  /* 0x0000000063637221 */ /* 0x000fe20000010000 */
[C---:B------:R-:W-:Y:S01]  /*8cf0*/  HMMA.16816.F32.BF16 R32, R80.reuse, R70, R32 ;  /* 0x000000465020723c */ /* 0x040fe20000041820 */
[----:B------:R-:W-:Y:S06]  /*8d00*/  LDSM.16.MT88.4 R68, [R96+0xc00] ;  /* 0x000c00006044783b */ /* 0x000fec0000004200 */
[----:B------:R-:W3:Y:S01]  /*8d10*/  MUFU.EX2 R106, R106 ;  /* 0x0000006a006a7308 */ /* 0x000ee20000000800 */
[----:B------:R-:W-:Y:S01]  /*8d20*/  FADD.FTZ R101, R101, R2 ;  /* 0x0000000265657221 */ /* 0x000fe20000010000 */
[----:B------:R-:W-:Y:S08]  /*8d30*/  FADD.FTZ R98, R98, R99 ;  /* 0x0000006362627221 */ /* 0x000ff00000010000 */
[----:B------:R-:W-:Y:S01]  /*8d40*/  MUFU.EX2 R119, R119 ;  /* 0x0000007700777308 */ /* 0x000fe20000000800 */
[----:B------:R-:W-:Y:S01]  /*8d50*/  FADD.FTZ R100, R100, R101 ;  /* 0x0000006564647221 */ /* 0x000fe20000010000 */
[C---:B----4-:R-:W-:Y:S08]  /*8d60*/  HMMA.16816.F32.BF16 R36, R80.reuse, R60, R36 ;  /* 0x0000003c5024723c */ /* 0x050ff00000041824 */
[----:B------:R-:W-:Y:S01]  /*8d70*/  MUFU.EX2 R120, R120 ;  /* 0x0000007800787308 */ /* 0x000fe20000000800 */
[----:B------:R-:W-:Y:S09]  /*8d80*/  FADD.FTZ R98, R97, R98 ;  /* 0x0000006261627221 */ /* 0x000ff20000010000 */
[----:B------:R-:W-:Y:S01]  /*8d90*/  MUFU.EX2 R121, R121 ;  /* 0x0000007900797308 */ /* 0x000fe20000000800 */
[C---:B------:R-:W-:Y:S01]  /*8da0*/  HMMA.16816.F32.BF16 R40, R80.reuse, R62, R40 ;  /* 0x0000003e5028723c */ /* 0x040fe20000041828 */
[----:B------:R-:W4:Y:S07]  /*8db0*/  LDSM.16.MT88.4 R60, [R96+0x400] ;  /* 0x00040000603c783b */ /* 0x000f2e0000004200 */
[C---:B--2---:R-:W-:Y:S03]  /*8dc0*/  HMMA.16816.F32.BF16 R44, R80.reuse, R52, R44 ;  /* 0x00000034502c723c */ /* 0x044fe6000004182c */
[----:B-1----:R-:W-:Y:S02]  /*8dd0*/  F2FP.BF16.F32.PACK_AB R52, R104, R105 ;  /* 0x000000696834723e */ /* 0x002fe400000010ff */
[C---:B-----5:R-:W-:Y:S01]  /*8de0*/  F2FP.BF16.F32.PACK_AB R53, R108.reuse, R103 ;  /* 0x000000676c35723e */ /* 0x060fe200000010ff */
[----:B------:R-:W-:Y:S02]  /*8df0*/  FADD.FTZ R103, R103, R98 ;  /* 0x0000006267677221 */ /* 0x000fe40000010000 */
[----:B------:R-:W-:Y:S03]  /*8e00*/  HMMA.16816.F32.BF16 R48, R80, R54, R48 ;  /* 0x000000365030723c */ /* 0x000fe60000041830 */
[----:B------:R-:W-:Y:S01]  /*8e10*/  F2FP.BF16.F32.PACK_AB R54, R109, R110 ;  /* 0x0000006e6d36723e */ /* 0x000fe200000010ff */
[----:B------:R-:W-:Y:S01]  /*8e20*/  FADD.FTZ R108, R108, R103 ;  /* 0x000000676c6c7221 */ /* 0x000fe20000010000 */
[C---:B---3--:R-:W-:Y:S03]  /*8e30*/  F2FP.BF16.F32.PACK_AB R55, R106.reuse, R107 ;  /* 0x0000006b6a37723e */ /* 0x048fe600000010ff */
[----:B------:R-:W-:Y:S04]  /*8e40*/  FADD.FTZ R107, R107, R108 ;  /* 0x0000006c6b6b7221 */ /* 0x000fe80000010000 */
[C---:B------:R-:W-:Y:S05]  /*8e50*/  HMMA.16816.F32.BF16 R4, R52.reuse, R56, R4 ;  /* 0x000000383404723c */ /* 0x040fea0000041804 */
[----:B------:R-:W-:Y:S03]  /*8e60*/  FADD.FTZ R107, R106, R107 ;  /* 0x0000006b6a6b7221 */ /* 0x000fe60000010000 */
        /* <DEDUP_REMOVED lines=39> */
[--C-:B------:R-:W-:Y:S01]  /*90e0*/  FFMA.FTZ R56, R86, UR4, -R102.reuse ;  /* 0x0000000456387c23 */ /* 0x100fe20008010866 */
[----:B------:R-:W-:Y:S01]  /*90f0*/  FFMA.FTZ R102, R85, UR4, -R102 ;  /* 0x0000000455667c23 */ /* 0x000fe20008010866 */
[----:B------:R-:W1:Y:S02]  /*9100*/  MUFU.EX2 R88, R149 ;  /* 0x0000009500587308 */ /* 0x000e640000000800 */
[C---:B------:R-:W-:Y:S08]  /*9110*/  HMMA.16816.F32.BF16 R40, R52.reuse, R58, R40 ;  /* 0x0000003a3428723c */ /* 0x040ff00000041828 */
[----:B------:R-:W3:Y:S10]  /*9120*/  MUFU.EX2 R87, R57 ;  /* 0x0000003900577308 */ /* 0x000ef40000000800 */
[----:B------:R-:W4:Y:S01]  /*9130*/  MUFU.EX2 R86, R94 ;  /* 0x0000005e00567308 */ /* 0x000f220000000800 */
[C---:B--2---:R-:W-:Y:S09]  /*9140*/  HMMA.16816.F32.BF16 R44, R52.reuse, R60, R44 ;  /* 0x0000003c342c723c */ /* 0x044ff2000004182c */
[----:B------:R-:W-:Y:S01]  /*9150*/  MUFU.EX2 R85, R56 ;  /* 0x0000003800557308 */ /* 0x000fe20000000800 */
[----:B-1----:R-:W-:Y:S09]  /*9160*/  F2FP.BF16.F32.PACK_AB R92, R88, R119 ;  /* 0x00000077585c723e */ /* 0x002ff200000010ff */
[----:B------:R-:W1:Y:S01]  /*9170*/  MUFU.EX2 R102, R102 ;  /* 0x0000006600667308 */ /* 0x000e620000000800 */
[----:B------:R-:W-:Y:S01]  /*9180*/  HMMA.16816.F32.BF16 R48, R52, R62, R48 ;  /* 0x0000003e3430723c */ /* 0x000fe20000041830 */
[----:B------:R-:W2:Y:S02]  /*9190*/  LDSM.16.MT88.4 R60, [R91+0x7c00] ;  /* 0x007c00005b3c783b */ /* 0x000ea40000004200 */
[----:B---3--:R-:W-:Y:S01]  /*91a0*/  F2FP.BF16.F32.PACK_AB R93, R120, R87 ;  /* 0x00000057785d723e */ /* 0x008fe200000010ff */
[----:B------:R-:W-:Y:S01]  /*91b0*/  FADD.FTZ R87, R87, R118 ;  /* 0x0000007657577221 */ /* 0x000fe20000010000 */
[----:B----4-:R-:W-:Y:S03]  /*91c0*/  F2FP.BF16.F32.PACK_AB R94, R86, R121 ;  /* 0x00000079565e723e */ /* 0x010fe600000010ff */
[----:B------:R-:W-:Y:S01]  /*91d0*/  FADD.FTZ R120, R120, R87 ;  /* 0x0000005778787221 */ /* 0x000fe20000010000 */
[----:B------:R-:W3:Y:S01]  /*91e0*/  LDSM.16.MT88.4 R52, [R96+0x1c00] ;  /* 0x001c00006034783b */ /* 0x000ee20000004200 */
[C---:B-1----:R-:W-:Y:S02]  /*91f0*/  F2FP.BF16.F32.PACK_AB R95, R102.reuse, R85 ;  /* 0x00000055665f723e */ /* 0x042fe400000010ff */
[----:B------:R-:W-:Y:S04]  /*9200*/  FADD.FTZ R85, R85, R120 ;  /* 0x0000007855557221 */ /* 0x000fe80000010000 */
[----:B------:R-:W-:Y:S01]  /*9210*/  FADD.FTZ R139, R102, R85 ;  /* 0x00000055668b7221 */ /* 0x000fe20000010000 */
[C---:B------:R-:W-:Y:S01]  /*9220*/  HMMA.16816.F32.BF16 R80, R92.reuse, R76, R4 ;  /* 0x0000004c5c50723c */ /* 0x040fe20000041804 */
[----:B------:R-:W1:Y:S07]  /*9230*/  LDSM.16.MT88.4 R4, [R91+0x8c00] ;  /* 0x008c00005b04783b */ /* 0x000e6e0000004200 */
        /* <DEDUP_REMOVED lines=8> */
[C---:B--2---:R-:W-:Y:S08]  /*92c0*/  HMMA.16816.F32.BF16 R64, R92.reuse, R60, R20 ;  /* 0x0000003c5c40723c */ /* 0x044ff00000041814 */
[C---:B------:R-:W-:Y:S08]  /*92d0*/  HMMA.16816.F32.BF16 R60, R92.reuse, R62, R24 ;  /* 0x0000003e5c3c723c */ /* 0x040ff00000041818 */
[C---:B---3--:R-:W-:Y:S08]  /*92e0*/  HMMA.16816.F32.BF16 R56, R92.reuse, R52, R28 ;  /* 0x000000345c38723c */ /* 0x048ff0000004181c */
[C---:B------:R-:W-:Y:S08]  /*92f0*/  HMMA.16816.F32.BF16 R52, R92.reuse, R54, R32 ;  /* 0x000000365c34723c */ /* 0x040ff00000041820 */
[C---:B-1----:R-:W-:Y:S03]  /*9300*/  HMMA.16816.F32.BF16 R36, R92.reuse, R4, R36 ;  /* 0x000000045c24723c */ /* 0x042fe60000041824 */
        /* <DEDUP_REMOVED lines=14> */
.L_x_4874:
[----:B------:R-:W1:Y:S01]  /*93f0*/  SHFL.BFLY PT, R8, R143, 0x2, 0x1f ;  /* 0x0c401f008f087f89 */ /* 0x000e6200000e0000 */
[----:B------:R-:W-:Y:S01]  /*9400*/  SHF.L.U32 R6, R90, 0x1, RZ ;  /* 0x000000015a067819 */ /* 0x000fe200000006ff */
[----:B------:R-:W-:Y:S01]  /*9410*/  S2UR UR6, SR_CTAID.Y ;  /* 0x00000000000679c3 */ /* 0x000fe20000002600 */
[----:B------:R-:W-:Y:S01]  /*9420*/  LOP3.LUT R132, R132, 0xc0, R133, 0xf8, !PT ;  /* 0x000000c084847812 */ /* 0x000fe200078ef885 */
[----:B------:R-:W2:Y:S01]  /*9430*/  SHFL.BFLY PT, R0, R139, 0x2, 0x1f ;  /* 0x0c401f008b007f89 */ /* 0x000ea200000e0000 */
[----:B------:R-:W-:Y:S01]  /*9440*/  LOP3.LUT R6, R6, 0x6, RZ, 0xc0, !PT ;  /* 0x0000000606067812 */ /* 0x000fe200078ec0ff */
[----:B------:R-:W-:Y:S04]  /*9450*/  BSSY.RECONVERGENT B0, `(.L_x_4879) ;  /* 0x0000095000007945 */ /* 0x000fe80003800200 */
[----:B------:R-:W-:Y:S01]  /*9460*/  BAR.SYNC.DEFER_BLOCKING 0x0 ;  /* 0x0000000000007b1d */ /* 0x000fe20000010000 */
[----:B------:R-:W-:-:S07]  /*9470*/  LOP3.LUT P2, RZ, R90, 0x3, RZ, 0xc0, !PT ;  /* 0x000000035aff7812 */ /* 0x000fce000784c0ff */
[----:B------:R-:W-:Y:S01]  /*9480*/  S2UR UR4, SR_CTAID.Z ;  /* 0x00000000000479c3 */ /* 0x000fe20000002700 */
[----:B-1----:R-:W-:Y:S01]  /*9490*/  FADD.FTZ R8, R8, R143 ;  /* 0x0000008f08087221 */ /* 0x002fe20000010000 */
[----:B--2---:R-:W-:-:S04]  /*94a0*/  FADD.FTZ R9, R0, R139 ;  /* 0x0000008b00097221 */ /* 0x004fc80000010000 */
[----:B------:R-:W1:Y:S04]  /*94b0*/  SHFL.BFLY PT, R5, R8, 0x1, 0x1f ;  /* 0x0c201f0008057f89 */ /* 0x000e6800000e0000 */
[----:B------:R-:W2:Y:S01]  /*94c0*/  SHFL.BFLY PT, R0, R9, 0x1, 0x1f ;  /* 0x0c201f0009007f89 */ /* 0x000ea200000e0000 */
[----:B-1----:R-:W-:Y:S01]  /*94d0*/  FADD.FTZ R2, R8, R5 ;  /* 0x0000000508027221 */ /* 0x002fe20000010000 */
[----:B------:R-:W-:-:S03]  /*94e0*/  SHF.L.U32 R5, R90, 0x4, RZ ;  /* 0x000000045a057819 */ /* 0x000fc600000006ff */
[----:B------:R-:W1:Y:S01]  /*94f0*/  MUFU.RCP R7, R2 ;  /* 0x0000000200077308 */ /* 0x000e620000001000 */
[----:B--2---:R-:W-:Y:S01]  /*9500*/  FADD.FTZ R0, R9, R0 ;  /* 0x0000000009007221 */ /* 0x004fe20000010000 */
[----:B------:R-:W-:Y:S02]  /*9510*/  LOP3.LUT R6, R6, 0x3e00, R5, 0xf8, !PT ;  /* 0x00003e0006067812 */ /* 0x000fe400078ef805 */
[----:B------:R-:W-:Y:S02]  /*9520*/  FSETP.NE.FTZ.AND P1, PT, R2, RZ, PT ;  /* 0x000000ff0200720b */ /* 0x000fe40003f35000 */
[----:B------:R-:W-:Y:S02]  /*9530*/  LOP3.LUT R5, R6, 0x20, R133, 0xf8, !PT ;  /* 0x0000002006057812 */ /* 0x000fe400078ef885 */
[----:B------:R-:W2:Y:S01]  /*9540*/  MUFU.RCP R4, R0 ;  /* 0x0000000000047308 */ /* 0x000ea20000001000 */
        /* <DEDUP_REMOVED lines=63> */
[----:B------:R-:W-:Y:S04]  /*9940*/  STS.64 [R6+0x20], R76 ;  /* 0x0000204c06007388 */ /* 0x000fe80000000a00 */
[----:B------:R-:W-:Y:S04]  /*9950*/  STS.64 [R6+0x420], R78 ;  /* 0x0004204e06007388 */ /* 0x000fe80000000a00 */
[----:B------:R1:W-:Y:S04]  /*9960*/  STS.64 [R4+0x40], R72 ;  /* 0x0000404804007388 */ /* 0x0003e80000000a00 */
[----:B------:R-:W-:Y:S04]  /*9970*/  STS.64 [R4+0x440], R74 ;  /* 0x0004404a04007388 */ /* 0x000fe80000000a00 */
[----:B------:R2:W-:Y:S04]  /*9980*/  STS.64 [R133+0x60], R68 ;  /* 0x0000604485007388 */ /* 0x0005e80000000a00 */
[----:B------:R-:W-:Y:S04]  /*9990*/  STS.64 [R133+0x460], R70 ;  /* 0x0004604685007388 */ /* 0x000fe80000000a00 */
[----:B------:R-:W-:Y:S04]  /*99a0*/  STS.64 [R5+0x2000], R64 ;  /* 0x0020004005007388 */ /* 0x000fe80000000a00 */
[----:B------:R-:W-:Y:S04]  /*99b0*/  STS.64 [R5+0x2400], R66 ;  /* 0x0024004205007388 */ /* 0x000fe80000000a00 */
[----:B------:R-:W-:Y:S01]  /*99c0*/  STS.64 [R6+0x2020], R60 ;  /* 0x0020203c06007388 */ /* 0x000fe20000000a00 */
[----:B-1----:R-:W-:-:S03]  /*99d0*/  SHF.L.U32 R72, R90, 0x2, RZ ;  /* 0x000000025a487819 */ /* 0x002fc600000006ff */
[----:B------:R-:W-:Y:S01]  /*99e0*/  STS.64 [R6+0x2420], R62 ;  /* 0x0024203e06007388 */ /* 0x000fe20000000a00 */
[----:B------:R-:W-:-:S03]  /*99f0*/  LOP3.LUT R7, R72, 0xd8, RZ, 0xc0, !PT ;  /* 0x000000d848077812 */ /* 0x000fc600078ec0ff */
[----:B------:R-:W-:Y:S01]  /*9a00*/  STS.64 [R4+0x2040], R56 ;  /* 0x0020403804007388 */ /* 0x000fe20000000a00 */
[----:B--2---:R-:W-:-:S03]  /*9a10*/  SHF.R.U32.HI R68, RZ, 0x1, R90 ;  /* 0x00000001ff447819 */ /* 0x004fc6000001165a */
[----:B------:R-:W-:Y:S01]  /*9a20*/  STS.64 [R4+0x2440], R58 ;  /* 0x0024403a04007388 */ /* 0x000fe20000000a00 */
[----:B------:R-:W-:-:S03]  /*9a30*/  LOP3.LUT R7, R7, 0x18, R68, 0x78, !PT ;  /* 0x0000001807077812 */ /* 0x000fc600078e7844 */
[----:B------:R1:W-:Y:S01]  /*9a40*/  STS.64 [R133+0x2060], R52 ;  /* 0x0020603485007388 */ /* 0x0003e20000000a00 */
[----:B------:R-:W-:Y:S02]  /*9a50*/  LOP3.LUT R68, R68, 0x30, RZ, 0xc0, !PT ;  /* 0x0000003044447812 */ /* 0x000fe400078ec0ff */
[----:B------:R-:W-:Y:S01]  /*9a60*/  LOP3.LUT R7, R7, 0xf24, R72, 0xf8, !PT ;  /* 0x00000f2407077812 */ /* 0x000fe200078ef848 */
[----:B------:R-:W-:Y:S04]  /*9a70*/  STS.64 [R133+0x2460], R54 ;  /* 0x0024603685007388 */ /* 0x000fe80000000a00 */
[----:B------:R-:W-:Y:S04]  /*9a80*/  STS.64 [R5+0x4000], R36 ;  /* 0x0040002405007388 */ /* 0x000fe80000000a00 */
[----:B------:R-:W-:Y:S04]  /*9a90*/  STS.64 [R5+0x4400], R38 ;  /* 0x0044002605007388 */ /* 0x000fe80000000a00 */
[----:B------:R2:W-:Y:S04]  /*9aa0*/  STS.64 [R6+0x4020], R40 ;  /* 0x0040202806007388 */ /* 0x0005e80000000a00 */
[----:B------:R-:W-:Y:S04]  /*9ab0*/  STS.64 [R6+0x4420], R42 ;  /* 0x0044202a06007388 */ /* 0x000fe80000000a00 */
[----:B------:R3:W-:Y:S01]  /*9ac0*/  STS.64 [R4+0x4040], R44 ;  /* 0x0040402c04007388 */ /* 0x0007e20000000a00 */
[----:B-1----:R-:W-:-:S03]  /*9ad0*/  LEA R52, R7, UR5, 0x2 ;  /* 0x0000000507347c11 */ /* 0x002fc6000f8e10ff */
[----:B------:R1:W-:Y:S01]  /*9ae0*/  STS.64 [R4+0x4440], R46 ;  /* 0x0044402e04007388 */ /* 0x0003e20000000a00 */
[----:B------:R-:W4:Y:S03]  /*9af0*/  S2UR UR5, SR_CTAID.X ;  /* 0x00000000000579c3 */ /* 0x000f260000002500 */
[----:B------:R1:W-:Y:S04]  /*9b00*/  STS.64 [R133+0x4060], R48 ;  /* 0x0040603085007388 */ /* 0x0003e80000000a00 */
[----:B------:R1:W-:Y:S01]  /*9b10*/  STS.64 [R133+0x4460], R50 ;  /* 0x0044603285007388 */ /* 0x0003e20000000a00 */
[----:B------:R-:W-:Y:S08]  /*9b20*/  BAR.SYNC.DEFER_BLOCKING 0x0 ;  /* 0x0000000000007b1d */ /* 0x000ff00000010000 */
[----:B--2---:R-:W2:Y:S01]  /*9b30*/  LDC.64 R40, c[0x0][0x430] ;  /* 0x00010c00ff287b82 */ /* 0x004ea20000000a00 */
[----:B---3--:R-:W-:Y:S01]  /*9b40*/  IADD3 R45, PT, PT, -R135, RZ, RZ ;  /* 0x000000ff872d7210 */ /* 0x008fe20007ffe1ff */
[----:B----4-:R-:W-:-:S06]  /*9b50*/  USHF.L.U32 UR5, UR5, 0x6, URZ ;  /* 0x0000000605057899 */ /* 0x010fcc00080006ff */
[----:B------:R-:W3:Y:S01]  /*9b60*/  LDC R42, c[0x0][0x3e0] ;  /* 0x0000f800ff2a7b82 */ /* 0x000ee20000000800 */
[----:B-1----:R-:W-:-:S07]  /*9b70*/  @P1 FMUL.FTZ R47, R2, 0.69314718246459960938 ;  /* 0x3f317218022f1820 */ /* 0x002fce0000410000 */
[----:B------:R-:W1:Y:S01]  /*9b80*/  @P0 LDC R44, c[0x0][0x458] ;  /* 0x00011600ff2c0b82 */ /* 0x000e620000000800 */
[----:B------:R4:W1:Y:S04]  /*9b90*/  LDS.128 R36, [R52] ;  /* 0x0000000034247984 */ /* 0x0008680000000c00 */
[----:B------:R4:W1:Y:S03]  /*9ba0*/  LDS.128 R32, [R52+0x800] ;  /* 0x0008000034207984 */ /* 0x0008660000000c00 */
[----:B------:R-:W5:Y:S01]  /*9bb0*/  @P1 LDC R43, c[0x0][0x458] ;  /* 0x00011600ff2b1b82 */ /* 0x000f620000000800 */
[----:B--2---:R-:W-:Y:S01]  /*9bc0*/  IMAD R135, R40, UR6, R135 ;  /* 0x0000000628877c24 */ /* 0x004fe2000f8e0287 */
[----:B------:R4:W2:Y:S01]  /*9bd0*/  LDS.128 R28, [R52+0x1000] ;  /* 0x00100000341c7984 */ /* 0x0008a20000000c00 */
[----:B------:R-:W1:Y:S01]  /*9be0*/  LDCU UR6, c[0x0][0x44c] ;  /* 0x00008980ff0677ac */ /* 0x000e620008000800 */
[----:B------:R-:W-:-:S02]  /*9bf0*/  MOV R40, 0xff800000 ;  /* 0xff80000000287802 */ /* 0x000fc40000000f00 */
[----:B------:R4:W2:Y:S01]  /*9c00*/  LDS.128 R24, [R52+0x2000] ;  /* 0x0020000034187984 */ /* 0x0008a20000000c00 */
[----:B---3--:R-:W-:-:S03]  /*9c10*/  IMAD R45, R42, R45, UR4 ;  /* 0x000000042a2d7e24 */ /* 0x008fc6000f8e022d */
[----:B------:R4:W3:Y:S01]  /*9c20*/  LDS.128 R20, [R52+0x2800] ;  /* 0x0028000034147984 */ /* 0x0008e20000000c00 */
[----:B------:R-:W-:Y:S01]  /*9c30*/  IMAD R46, R135, R42, R45 ;  /* 0x0000002a872e7224 */ /* 0x000fe200078e022d */
[----:B------:R-:W-:Y:S02]  /*9c40*/  SHF.R.U32.HI R45, RZ, 0x2, R90 ;  /* 0x00000002ff2d7819 */ /* 0x000fe4000001165a */
[----:B------:R4:W2:Y:S01]  /*9c50*/  LDS.128 R16, [R52+0x3000] ;  /* 0x0030000034107984 */ /* 0x0008a20000000c00 */
[----:B------:R-:W-:Y:S01]  /*9c60*/  MOV R42, 0xff800000 ;  /* 0xff800000002a7802 */ /* 0x000fe20000000f00 */
[----:B------:R-:W-:Y:S02]  /*9c70*/  IMAD R41, R46, R41, UR5 ;  /* 0x000000052e297e24 */ /* 0x000fe4000f8e0229 */
[----:B-1----:R-:W-:Y:S01]  /*9c80*/  @P0 FFMA.FTZ R40, R3, R44, R0 ;  /* 0x0000002c03280223 */ /* 0x002fe20000010000 */
[----:B------:R4:W1:Y:S01]  /*9c90*/  LDS.128 R12, [R52+0x4000] ;  /* 0x00400000340c7984 */ /* 0x0008620000000c00 */
[----:B------:R-:W-:Y:S01]  /*9ca0*/  LOP3.LUT R45, R68, 0x7, R45, 0xf8, !PT ;  /* 0x00000007442d7812 */ /* 0x000fe200078ef82d */
[----:B------:R-:W-:-:S02]  /*9cb0*/  IMAD R0, R41, UR6, RZ ;  /* 0x0000000629007c24 */ /* 0x000fc4000f8e02ff */
[----:B------:R4:W1:Y:S01]  /*9cc0*/  LDS.128 R8, [R52+0x4800] ;  /* 0x0048000034087984 */ /* 0x0008620000000c00 */
[----:B-----5:R-:W-:-:S03]  /*9cd0*/  @P1 FFMA.FTZ R42, R84, R43, R47 ;  /* 0x0000002b542a1223 */ /* 0x020fc6000001002f */
        /* <DEDUP_REMOVED lines=12> */
.L_x_4880:
[----:B------:R-:W-:Y:S05]  /*9da0*/  BSYNC.RECONVERGENT B0 ;  /* 0x0000000000007941 */ /* 0x000fea0003800200 */
.L_x_4879:
[----:B------:R-:W5:Y:S01]  /*9db0*/  LDCU.64 UR4, c[0x0][0x3f8] ;  /* 0x00007f00ff0477ac */ /* 0x000f620008000a00 */
[----:B------:R2:W3:Y:S01]  /*9dc0*/  LDS.128 R48, [R52+0x1800] ;  /* 0x0018000034307984 */ /* 0x0004e20000000c00 */
[----:B------:R-:W-:Y:S02]  /*9dd0*/  SHF.R.U32.HI R3, RZ, 0x3, R90 ;  /* 0x00000003ff037819 */ /* 0x000fe4000001165a */
[----:B------:R-:W-:Y:S01]  /*9de0*/  LOP3.LUT R72, R72, 0x1c, RZ, 0xc0, !PT ;  /* 0x0000001c48487812 */ /* 0x000fe200078ec0ff */
[----:B-1----:R1:W1:Y:S01]  /*9df0*/  LDS.128 R44, [R52+0x3800] ;  /* 0x00380000342c7984 */ /* 0x0022620000000c00 */
[C---:B------:R-:W-:Y:S01]  /*9e00*/  ISETP.GE.AND P3, PT, R3.reuse, R126, PT ;  /* 0x0000007e0300720c */ /* 0x040fe20003f66270 */
[C---:B------:R-:W-:Y:S02]  /*9e10*/  VIADD R53, R3.reuse, 0x20 ;  /* 0x0000002003357836 */ /* 0x040fe40000000000 */
[----:B------:R1:W1:Y:S01]  /*9e20*/  LDS.128 R40, [R52+0x5800] ;  /* 0x0058000034287984 */ /* 0x0002620000000c00 */
[----:B------:R-:W-:-:S02]  /*9e30*/  IMAD R57, R3, 0x60, R72 ;  /* 0x0000006003397824 */ /* 0x000fc400078e0248 */
[----:B------:R-:W-:Y:S01]  /*9e40*/  VIADD R55, R3, 0x10 ;  /* 0x0000001003377836 */ /* 0x000fe20000000000 */
[-C--:B------:R-:W-:Y:S01]  /*9e50*/  ISETP.GE.AND P1, PT, R53, R126.reuse, PT ;  /* 0x0000007e3500720c */ /* 0x080fe20003f26270 */
[----:B------:R-:W-:Y:S01]  /*9e60*/  VIADD R3, R3, 0x30 ;  /* 0x0000003003037836 */ /* 0x000fe20000000000 */
[C---:B------:R-:W-:Y:S02]  /*9e70*/  IADD3 R2, P0, PT, R0.reuse, R57, RZ ;  /* 0x0000003900027210 */ /* 0x040fe40007f1e0ff */
[----:B------:R-:W-:Y:S02]  /*9e80*/  ISETP.GE.AND P2, PT, R55, R126, PT ;  /* 0x0000007e3700720c */ /* 0x000fe40003f46270 */
[----:B------:R-:W-:Y:S02]  /*9e90*/  LEA.HI.X.SX32 R53, R0, RZ, 0x1, P0 ;  /* 0x000000ff00357211 */ /* 0x000fe400000f0eff */
[----:B-----5:R-:W-:-:S04]  /*9ea0*/  LEA R54, P0, R2, UR4, 0x2 ;  /* 0x0000000402367c11 */ /* 0x020fc8000f8010ff */
[----:B------:R-:W-:Y:S02]  /*9eb0*/  LEA.HI.X R55, R2, UR5, R53, 0x2, P0 ;  /* 0x0000000502377c11 */ /* 0x000fe400080f1435 */
[----:B------:R-:W-:-:S03]  /*9ec0*/  ISETP.GE.AND P0, PT, R3, R126, PT ;  /* 0x0000007e0300720c */ /* 0x000fc60003f06270 */
[----:B------:R1:W-:Y:S04]  /*9ed0*/  @!P3 STG.E.128 desc[UR14][R54.64], R36 ;  /* 0x000000243600b986 */ /* 0x0003e8000c101d0e */
[----:B------:R1:W-:Y:S04]  /*9ee0*/  @!P2 STG.E.128 desc[UR14][R54.64+0x1800], R32 ;  /* 0x001800203600a986 */ /* 0x0003e8000c101d0e */
[----:B--2---:R2:W-:Y:S04]  /*9ef0*/  @!P1 STG.E.128 desc[UR14][R54.64+0x3000], R28 ;  /* 0x0030001c36009986 */ /* 0x0045e8000c101d0e */
[----:B------:R2:W-:Y:S04]  /*9f00*/  @!P3 STG.E.128 desc[UR14][R54.64+0x80], R24 ;  /* 0x000080183600b986 */ /* 0x0005e8000c101d0e */
[----:B---3--:R2:W-:Y:S04]  /*9f10*/  @!P2 STG.E.128 desc[UR14][R54.64+0x1880], R20 ;  /* 0x001880143600a986 */ /* 0x0085e8000c101d0e */
[----:B------:R2:W-:Y:S04]  /*9f20*/  @!P1 STG.E.128 desc[UR14][R54.64+0x3080], R16 ;  /* 0x0030801036009986 */ /* 0x0005e8000c101d0e */
[----:B------:R2:W-:Y:S04]  /*9f30*/  @!P3 STG.E.128 desc[UR14][R54.64+0x100], R12 ;  /* 0x0001000c3600b986 */ /* 0x0005e8000c101d0e */
[----:B------:R2:W-:Y:S04]  /*9f40*/  @!P2 STG.E.128 desc[UR14][R54.64+0x1900], R8 ;  /* 0x001900083600a986 */ /* 0x0005e8000c101d0e */
[----:B------:R2:W-:Y:S01]  /*9f50*/  @!P1 STG.E.128 desc[UR14][R54.64+0x3100], R4 ;  /* 0x0031000436009986 */ /* 0x0005e2000c101d0e */
[----:B------:R-:W-:Y:S05]  /*9f60*/  @P0 EXIT ;  /* 0x000000000000094d */ /* 0x000fea0003800000 */
[----:B------:R-:W-:Y:S04]  /*9f70*/  STG.E.128 desc[UR14][R54.64+0x4800], R48 ;  /* 0x0048003036007986 */ /* 0x000fe8000c101d0e */
[----:B-1----:R-:W-:Y:S04]  /*9f80*/  STG.E.128 desc[UR14][R54.64+0x4880], R44 ;  /* 0x0048802c36007986 */ /* 0x002fe8000c101d0e */
[----:B------:R-:W-:Y:S01]  /*9f90*/  STG.E.128 desc[UR14][R54.64+0x4900], R40 ;  /* 0x0049002836007986 */ /* 0x000fe2000c101d0e */
[----:B------:R-:W-:Y:S05]  /*9fa0*/  EXIT ;  /* 0x000000000000794d */ /* 0x000fea0003800000 */
.L_x_4881:
        /* <DEDUP_REMOVED lines=13> */
.L_x_5539:


//--------------------- .text._ZN5flash24flash_fwd_splitkv_kernelI23Flash_fwd_kernel_traitsILi96ELi64ELi64ELi4ELb0ELb0EN7cutlass10bfloat16_tE19Flash_kernel_traitsILi96ELi64ELi64ELi4ES3_EELb1ELb0ELb1ELb0ELb0ELb0ELb1ELb0EEEvNS_16Flash_fwd_paramsE --------------------------
	.section	.text._ZN5flash24flash_fwd_splitkv_kernelI23Flash_fwd_kernel_traitsILi96ELi64ELi64ELi4ELb0ELb0EN7cutlass10bfloat16_tE19Flash_kernel_traitsILi96ELi64ELi64ELi4ES3_EELb1ELb0ELb1ELb0ELb0ELb0ELb1ELb0EEEvNS_16Flash_fwd_paramsE,"ax",@progbits
	.align	128
        .global         _ZN5flash24flash_fwd_splitkv_kernelI23Flash_fwd_kernel_traitsILi96ELi64ELi64ELi4ELb0ELb0EN7cutlass10bfloat16_tE19Flash_kernel_traitsILi96ELi64ELi64ELi4ES3_EELb1ELb0ELb1ELb0ELb0ELb0ELb1ELb0EEEvNS_16Flash_fwd_paramsE
        .type           _ZN5flash24flash_fwd_splitkv_kernelI23Flash_fwd_kernel_traitsILi96ELi64ELi64ELi4ELb0ELb0EN7cutlass10bfloat16_tE19Flash_kernel_traitsILi96ELi64ELi64ELi4ES3_EELb1ELb0ELb1ELb0ELb0ELb0ELb1ELb0EEEvNS_16Flash_fwd_paramsE,@function
        .size           _ZN5flash24flash_fwd_splitkv_kernelI23Flash_fwd_kernel_traitsILi96ELi64ELi64ELi4ELb0ELb0EN7cutlass10bfloat16_tE19Flash_kernel_traitsILi96ELi64ELi64ELi4ES3_EELb1ELb0ELb1ELb0ELb0ELb0ELb1ELb0EEEvNS_16Flash_fwd_paramsE,(.L_x_5540 - _ZN5flash24flash_fwd_splitkv_kernelI23Flash_fwd_kernel_traitsILi96ELi64ELi64ELi4ELb0ELb0EN7cutlass10bfloat16_tE19Flash_kernel_traitsILi96ELi64ELi64ELi4ES3_EELb1ELb0ELb1ELb0ELb0ELb0ELb1ELb0EEEvNS_16Flash_fwd_paramsE)
        .other          _ZN5flash24flash_fwd_splitkv_kernelI23Flash_fwd_kernel_traitsILi96ELi64ELi64ELi4ELb0ELb0EN7cutlass10bfloat16_tE19Flash_kernel_traitsILi96ELi64ELi64ELi4ES3_EELb1ELb0ELb1ELb0ELb0ELb0ELb1ELb0EEEvNS_16Flash_fwd_paramsE,@"STO_CUDA_ENTRY STV_DEFAULT"
_ZN5flash24flash_fwd_splitkv_kernelI23Flash_fwd_kernel_traitsILi96ELi64ELi64ELi4ELb0ELb0EN7cutlass10bfloat16_tE19Flash_kernel_traitsILi96ELi64ELi64ELi4ES3_EELb1ELb0ELb1ELb0ELb0ELb0ELb1ELb0EEEvNS_16Flash_fwd_paramsE:
.text._ZN5flash24flash_fwd_splitkv_kernelI23Flash_fwd_kernel_traitsILi96ELi64ELi64ELi4ELb0ELb0EN7cutlass10bfloat16_tE19Flash_kernel_traitsILi96ELi64ELi64ELi4ES3_EELb1ELb0ELb1ELb0ELb0ELb0ELb1ELb0EEEvNS_16Flash_fwd_paramsE:
[----:B------:R-:W-:Y:S08]  /*0000*/  LDC R1, c[0x0][0x37c] ;  /* 0x0000df00ff017b82 */ /* 0x000ff00000000800 */
[----:B------:R-:W1:Y:S01]  /*0010*/  LDC R13, c[0x0][0x3e0] ;  /* 0x0000f800ff0d7b82 */ /* 0x000e620000000800 */
[----:B------:R-:W2:Y:S01]  /*0020*/  S2R R10, SR_CTAID.Z ;  /* 0x00000000000a7919 */ /* 0x000ea20000002700 */
        /* <DEDUP_REMOVED lines=29> */
[----:B------:R-:W-:Y:S02]  /*0200*/  @!P1 LOP3.LUT R131, RZ, R13, RZ, 0x33, !PT ;  /* 0x0000000dff839212 */ /* 0x000fe400078e33ff */
[----:B----4-:R-:W-:-:S03]  /*0210*/  ISETP.NE.U32.AND P2, PT, RZ, UR4, PT ;  /* 0x00000004ff007c0c */ /* 0x010fc6000bf45070 */
[C---:B--2---:R-:W-:Y:S01]  /*0220*/  IMAD.WIDE.U32 R18, R131.reuse, 0x4, R4 ;  /* 0x0000000483127825 */ /* 0x044fe200078e0004 */
[----:B------:R-:W-:Y:S01]  /*0230*/  ISETP.NE.AND.EX P2, PT, RZ, UR5, PT, P2 ;  /* 0x00000005ff007c0c */ /* 0x000fe2000bf45320 */
[----:B------:R-:W1:Y:S03]  /*0240*/  LDC.64 R4, c[0x0][0x468] ;  /* 0x00011a00ff047b82 */ /* 0x000e660000000a00 */
[----:B------:R-:W2:Y:S04]  /*0250*/  @P0 LDG.E R6, desc[UR14][R18.64] ;  /* 0x0000000e12060981 */ /* 0x000ea8000c1e1900 */
[----:B------:R-:W2:Y:S01]  /*0260*/  @P4 LDG.E R7, desc[UR14][R18.64+0x4] ;  /* 0x0000040e12074981 */ /* 0x000ea2000c1e1900 */
[----:B------:R-:W-:Y:S01]  /*0270*/  IMAD.SHL.U32 R11, R131, 0x4, RZ ;  /* 0x00000004830b7824 */ /* 0x000fe200078e00ff */
[----:B------:R-:W-:Y:S01]  /*0280*/  SHF.R.U32.HI R2, RZ, 0x1e, R131 ;  /* 0x0000001eff027819 */ /* 0x000fe20000011683 */
[----:B------:R-:W-:-:S03]  /*0290*/  IMAD.MOV.U32 R12, RZ, RZ, RZ ;  /* 0x000000ffff0c7224 */ /* 0x000fc600078e00ff */
[C---:B------:R-:W-:Y:S02]  /*02a0*/  @P2 IADD3 R8, P0, PT, R11.reuse, UR4, RZ ;  /* 0x000000040b082c10 */ /* 0x040fe4000ff1e0ff */
[C---:B------:R-:W-:Y:S02]  /*02b0*/  @P3 IADD3 R14, P1, PT, R11.reuse, UR6, RZ ;  /* 0x000000060b0e3c10 */ /* 0x040fe4000ff3e0ff */
[C---:B------:R-:W-:Y:S02]  /*02c0*/  @P2 IADD3.X R9, PT, PT, R2.reuse, UR5, RZ, P0, !PT ;  /* 0x0000000502092c10 */ /* 0x040fe400087fe4ff */
[----:B------:R-:W-:Y:S01]  /*02d0*/  @P3 IADD3.X R15, PT, PT, R2, UR7, RZ, P1, !PT ;  /* 0x00000007020f3c10 */ /* 0x000fe20008ffe4ff */
[----:B------:R-:W3:Y:S02]  /*02e0*/  LDCU.U8 UR4, c[0x0][0x532] ;  /* 0x0000a640ff0477ac */ /* 0x000ee40008000000 */
[----:B------:R-:W5:Y:S01]  /*02f0*/  @P2 LDG.E R17, desc[UR14][R8.64] ;  /* 0x0000000e08112981 */ /* 0x000f62000c1e1900 */
[----:B-1----:R-:W-:-:S03]  /*0300*/  IADD3 R20, P0, PT, R11, R4, RZ ;  /* 0x000000040b147210 */ /* 0x002fc60007f1e0ff */
[----:B------:R1:W5:Y:S02]  /*0310*/  @P3 LDG.E R12, desc[UR14][R14.64] ;  /* 0x0000000e0e0c3981 */ /* 0x000364000c1e1900 */
[----:B------:R-:W-:Y:S01]  /*0320*/  IMAD.X R21, R2, 0x1, R5, P0 ;  /* 0x0000000102157824 */ /* 0x000fe200000e0605 */
[----:B------:R-:W-:-:S04]  /*0330*/  ISETP.NE.U32.AND P0, PT, R4, RZ, PT ;  /* 0x000000ff0400720c */ /* 0x000fc80003f05070 */
[----:B------:R-:W-:Y:S01]  /*0340*/  ISETP.NE.AND.EX P0, PT, R5, RZ, PT, P0 ;  /* 0x000000ff0500720c */ /* 0x000fe20003f05300 */
[----:B-1----:R-:W1:Y:S01]  /*0350*/  S2R R15, SR_CTAID.X ;  /* 0x00000000000f7919 */ /* 0x002e620000002500 */
[----:B------:R-:W4:Y:S01]  /*0360*/  @!P4 LDC R9, c[0x0][0x434] ;  /* 0x00010d00ff09cb82 */ /* 0x000f220000000800 */
[----:B---3--:R-:W-:Y:S02]  /*0370*/  ISETP.NE.AND P1, PT, RZ, UR4, PT ;  /* 0x00000004ff007c0c */ /* 0x008fe4000bf25270 */
[----:B------:R-:W-:-:S08]  /*0380*/  ISETP.EQ.U32.AND P3, PT, R4, RZ, PT ;  /* 0x000000ff0400720c */ /* 0x000fd00003f62070 */
[----:B------:R-:W3:Y:S01]  /*0390*/  @!P0 LDC R19, c[0x0][0x438] ;  /* 0x00010e00ff138b82 */ /* 0x000ee20000000800 */
[----:B------:R-:W-:Y:S01]  /*03a0*/  ISETP.EQ.OR.EX P3, PT, R5, RZ, !P1, P3 ;  /* 0x000000ff0500720c */ /* 0x000fe20004f62730 */
[----:B------:R-:W-:-:S12]  /*03b0*/  IMAD.MOV.U32 R3, RZ, RZ, -0x1 ;  /* 0xffffffffff037424 */ /* 0x000fd800078e00ff */
[----:B------:R2:W5:Y:S01]  /*03c0*/  @!P3 LDG.E R3, desc[UR14][R20.64] ;  /* 0x0000000e1403b981 */ /* 0x000562000c1e1900 */
[----:B-1----:R-:W-:Y:S02]  /*03d0*/  IMAD.SHL.U32 R0, R15, 0x40, RZ ;  /* 0x000000400f007824 */ /* 0x002fe400078e00ff */
[----:B--2---:R-:W-:-:S05]  /*03e0*/  @P4 IMAD.IADD R9, R7, 0x1, -R6 ;  /* 0x0000000107094824 */ /* 0x004fca00078e0a06 */
[----:B----4-:R-:W-:Y:S01]  /*03f0*/  ISETP.GT.AND P3, PT, R9, R0, PT ;  /* 0x000000000900720c */ /* 0x010fe20003f64270 */
[----:B---3--:R-:W-:-:S12]  /*0400*/  @!P0 BRA `(.L_x_4882) ;  /* 0x00000000000c8947 */ /* 0x008fd80003800000 */
[----:B------:R-:W2:Y:S02]  /*0410*/  @P1 LDG.E R4, desc[UR14][R20.64+0x4] ;  /* 0x0000040e14041981 */ /* 0x000ea4000c1e1900 */
[----:B--2--5:R-:W-:-:S06]  /*0420*/  @P1 IADD3 R19, PT, PT, R4, -R3, RZ ;  /* 0x8000000304131210 */ /* 0x024fcc0007ffe0ff */
[----:B------:R1:W5:Y:S02]  /*0430*/  @!P1 LDG.E R19, desc[UR14][R20.64] ;  /* 0x0000000e14139981 */ /* 0x000364000c1e1900 */
.L_x_4882:
[----:B------:R-:W-:Y:S05]  /*0440*/  @!P3 EXIT ;  /* 0x000000000000b94d */ /* 0x000fea0003800000 */
[----:B------:R-:W2:Y:S01]  /*0450*/  LDC R14, c[0x0][0x374] ;  /* 0x0000dd00ff0e7b82 */ /* 0x000ea20000000800 */
[----:B-----5:R-:W-:Y:S01]  /*0460*/  @P2 IMAD.IADD R80, R17, 0x1, -R12 ;  /* 0x0000000111502824 */ /* 0x020fe200078e0a0c */
[----:B------:R-:W3:Y:S06]  /*0470*/  S2R R117, SR_TID.X ;  /* 0x0000000000757919 */ /* 0x000eec0000002100 */
[----:B------:R-:W4:Y:S08]  /*0480*/  LDC R4, c[0x0][0x438] ;  /* 0x00010e00ff047b82 */ /* 0x000f300000000800 */
[----:B------:R-:W3:Y:S01]  /*0490*/  @!P2 LDC R18, c[0x0][0x43c] ;  /* 0x00010f00ff12ab82 */ /* 0x000ee20000000800 */
[----:B--2---:R-:W-:-:S04]  /*04a0*/  IABS R7, R14 ;  /* 0x0000000e00077213 */ /* 0x004fc80000000000 */
[----:B------:R-:W2:Y:S01]  /*04b0*/  I2F.RP R5, R7 ;  /* 0x0000000700057306 */ /* 0x000ea20000209400 */
[----:B----4-:R-:W-:-:S05]  /*04c0*/  VIADD R4, R4, 0x3f ;  /* 0x0000003f04047836 */ /* 0x010fca0000000000 */
[----:B-1----:R-:W-:-:S04]  /*04d0*/  SHF.R.S32.HI R21, RZ, 0x1f, R4 ;  /* 0x0000001fff157819 */ /* 0x002fc80000011404 */
[----:B------:R-:W-:Y:S01]  /*04e0*/  LEA.HI R21, R21, R4, RZ, 0x6 ;  /* 0x0000000415157211 */ /* 0x000fe200078f30ff */
[----:B--2---:R-:W1:Y:S01]  /*04f0*/  MUFU.RCP R22, R5 ;  /* 0x0000000500167308 */ /* 0x004e620000001000 */
[-C--:B------:R-:W-:Y:S02]  /*0500*/  IABS R4, R14.reuse ;  /* 0x0000000e00047213 */ /* 0x080fe40000000000 */
[----:B------:R-:W-:-:S03]  /*0510*/  LEA.HI.SX32 R21, R21, R14, 0x1a ;  /* 0x0000000e15157211 */ /* 0x000fc600078fd2ff */
[----:B------:R-:W-:Y:S02]  /*0520*/  IMAD.MOV R4, RZ, RZ, -R4 ;  /* 0x000000ffff047224 */ /* 0x000fe400078e0a04 */
[----:B------:R-:W-:Y:S02]  /*0530*/  VIADD R21, R21, 0xffffffff ;  /* 0xffffffff15157836 */ /* 0x000fe40000000000 */
[----:B-1----:R-:W-:-:S03]  /*0540*/  VIADD R22, R22, 0xffffffe ;  /* 0x0ffffffe16167836 */ /* 0x002fc60000000000 */
[----:B------:R-:W-:Y:S02]  /*0550*/  IABS R5, R21 ;  /* 0x0000001500057213 */ /* 0x000fe40000000000 */
[----:B------:R-:W-:Y:S01]  /*0560*/  LOP3.LUT R21, R21, R14, RZ, 0x3c, !PT ;  /* 0x0000000e15157212 */ /* 0x000fe200078e3cff */
[----:B------:R-:W1:Y:S03]  /*0570*/  F2I.FTZ.U32.TRUNC.NTZ R23, R22 ;  /* 0x0000001600177305 */ /* 0x000e66000021f000 */
[----:B------:R-:W-:Y:S01]  /*0580*/  ISETP.GE.AND P0, PT, R21, RZ, PT ;  /* 0x000000ff1500720c */ /* 0x000fe20003f06270 */
[----:B-1----:R-:W-:Y:S02]  /*0590*/  IMAD.MOV R8, RZ, RZ, -R23 ;  /* 0x000000ffff087224 */ /* 0x002fe400078e0a17 */
[----:B------:R-:W-:Y:S02]  /*05a0*/  IMAD.MOV.U32 R22, RZ, RZ, RZ ;  /* 0x000000ffff167224 */ /* 0x000fe400078e00ff */
[----:B------:R-:W-:-:S04]  /*05b0*/  IMAD R8, R8, R7, RZ ;  /* 0x0000000708087224 */ /* 0x000fc800078e02ff */
[----:B------:R-:W-:-:S06]  /*05c0*/  IMAD.HI.U32 R8, R23, R8, R22 ;  /* 0x0000000817087227 */ /* 0x000fcc00078e0016 */
[----:B------:R-:W-:-:S04]  /*05d0*/  IMAD.HI.U32 R16, R8, R5, RZ ;  /* 0x0000000508107227 */ /* 0x000fc800078e00ff */
[----:B------:R-:W-:Y:S02]  /*05e0*/  IMAD R8, R16, R4, R5 ;  /* 0x0000000410087224 */ /* 0x000fe400078e0205 */
[----:B------:R-:W1:Y:S03]  /*05f0*/  @!P2 LDC.64 R4, c[0x0][0x488] ;  /* 0x00012200ff04ab82 */ /* 0x000e660000000a00 */
[----:B------:R-:W-:-:S13]  /*0600*/  ISETP.GT.U32.AND P1, PT, R7, R8, PT ;  /* 0x000000080700720c */ /* 0x000fda0003f24070 */
[----:B------:R-:W-:Y:S02]  /*0610*/  @!P1 IMAD.IADD R8, R8, 0x1, -R7 ;  /* 0x0000000108089824 */ /* 0x000fe400078e0a07 */
[----:B------:R-:W-:Y:S01]  /*0620*/  @!P1 VIADD R16, R16, 0x1 ;  /* 0x0000000110109836 */ /* 0x000fe20000000000 */
[----:B------:R-:W-:Y:S02]  /*0630*/  ISETP.NE.AND P1, PT, R14, RZ, PT ;  /* 0x000000ff0e00720c */ /* 0x000fe40003f25270 */
[----:B------:R-:W-:Y:S02]  /*0640*/  ISETP.GE.U32.AND P4, PT, R8, R7, PT ;  /* 0x000000070800720c */ /* 0x000fe40003f86070 */
[----:B------:R-:W2:Y:S01]  /*0650*/  S2R R8, SR_CTAID.Y ;  /* 0x0000000000087919 */ /* 0x000ea20000002600 */
[----:B------:R-:W4:Y:S01]  /*0660*/  LDC R7, c[0x0][0x508] ;  /* 0x00014200ff077b82 */ /* 0x000f220000000800 */
[----:B-1----:R-:W-:Y:S01]  /*0670*/  @!P2 ISETP.NE.U32.AND P3, PT, R4, RZ, PT ;  /* 0x000000ff0400a20c */ /* 0x002fe20003f65070 */
[----:B------:R-:W-:-:S03]  /*0680*/  VIADD R4, R15, 0x1 ;  /* 0x000000010f047836 */ /* 0x000fc60000000000 */
[----:B------:R-:W-:Y:S01]  /*0690*/  @!P2 ISETP.NE.AND.EX P3, PT, R5, RZ, PT, P3 ;  /* 0x000000ff0500a20c */ /* 0x000fe20003f65330 */
[----:B------:R-:W-:-:S03]  /*06a0*/  IMAD R4, R4, 0x40, -R9 ;  /* 0x0000004004047824 */ /* 0x000fc600078e0a09 */
[----:B---3--:R-:W-:Y:S01]  /*06b0*/  @!P2 SEL R18, R18, RZ, P3 ;  /* 0x000000ff1212a207 */ /* 0x008fe20001800000 */
[----:B------:R-:W-:-:S03]  /*06c0*/  @P4 VIADD R16, R16, 0x1 ;  /* 0x0000000110104836 */ /* 0x000fc60000000000 */
[----:B------:R-:W-:Y:S01]  /*06d0*/  @!P2 IADD3 R80, PT, PT, R18, R19, -R12 ;  /* 0x000000131250a210 */ /* 0x000fe20007ffe80c */
[----:B------:R-:W-:Y:S01]  /*06e0*/  @!P0 IMAD.MOV R16, RZ, RZ, -R16 ;  /* 0x000000ffff108224 */ /* 0x000fe200078e0a10 */
[----:B------:R-:W-:-:S03]  /*06f0*/  @!P1 LOP3.LUT R16, RZ, R14, RZ, 0x33, !PT ;  /* 0x0000000eff109212 */ /* 0x000fc600078e33ff */
[----:B------:R-:W-:-:S05]  /*0700*/  VIADD R18, R80, 0x3f ;  /* 0x0000003f50127836 */ /* 0x000fca0000000000 */
[----:B------:R-:W-:Y:S02]  /*0710*/  SHF.R.S32.HI R5, RZ, 0x1f, R18 ;  /* 0x0000001fff057819 */ /* 0x000fe40000011412 */
[----:B----4-:R-:W-:Y:S02]  /*0720*/  IADD3 R4, PT, PT, R18, R7, R4 ;  /* 0x0000000712047210 */ /* 0x010fe40007ffe004 */
[----:B------:R-:W-:Y:S02]  /*0730*/  LEA.HI R5, R5, R18, RZ, 0x6 ;  /* 0x0000001205057211 */ /* 0x000fe400078f30ff */
[----:B------:R-:W-:Y:S01]  /*0740*/  SHF.R.S32.HI R17, RZ, 0x1f, R4 ;  /* 0x0000001fff117819 */ /* 0x000fe20000011404 */
[----:B--2---:R-:W-:Y:S01]  /*0750*/  IMAD R122, R16, R8, RZ ;  /* 0x00000008107a7224 */ /* 0x004fe200078e02ff */
[----:B------:R-:W-:Y:S02]  /*0760*/  SHF.R.S32.HI R5, RZ, 0x6, R5 ;  /* 0x00000006ff057819 */ /* 0x000fe40000011405 */
[----:B------:R-:W-:Y:S01]  /*0770*/  LEA.HI R17, R17, R4, RZ, 0x6 ;  /* 0x0000000411117211 */ /* 0x000fe200078f30ff */
[----:B------:R-:W-:Y:S01]  /*0780*/  IMAD.MOV R4, RZ, RZ, -R131 ;  /* 0x000000ffff047224 */ /* 0x000fe200078e0a83 */
[----:B------:R-:W-:-:S02]  /*0790*/  VIADDMNMX R16, R122, R16, R5, PT ;  /* 0x000000107a107246 */ /* 0x000fc40003800105 */
[----:B------:R-:W-:Y:S01]  /*07a0*/  SHF.R.S32.HI R17, RZ, 0x6, R17 ;  /* 0x00000006ff117819 */ /* 0x000fe20000011411 */
[----:B------:R-:W-:-:S03]  /*07b0*/  IMAD R10, R13, R4, R10 ;  /* 0x000000040d0a7224 */ /* 0x000fc600078e020a */
[----:B------:R-:W-:-:S04]  /*07c0*/  VIMNMX R99, PT, PT, R16, R17, PT ;  /* 0x0000001110637248 */ /* 0x000fc80003fe0100 */
[----:B------:R-:W-:-:S13]  /*07d0*/  ISETP.GE.AND P0, PT, R122, R99, PT ;  /* 0x000000637a00720c */ /* 0x000fda0003f06270 */
[----:B------:R-:W-:Y:S05]  /*07e0*/  @!P0 BRA `(.L_x_4883) ;  /* 0x0000000400c08947 */ /* 0x000fea0003800000 */
[----:B------:R-:W1:Y:S01]  /*07f0*/  LDC.64 R2, c[0x0][0x430] ;  /* 0x00010c00ff027b82 */ /* 0x000e620000000a00 */
[----:B------:R-:W2:Y:S01]  /*0800*/  LDCU UR4, c[0x0][0x44c] ;  /* 0x00008980ff0477ac */ /* 0x000ea20008000800 */
[----:B------:R-:W-:Y:S01]  /*0810*/  BSSY.RECONVERGENT B0, `(.L_x_4884) ;  /* 0x0000020000007945 */ /* 0x000fe20003800200 */
[----:B-1----:R-:W-:Y:S02]  /*0820*/  IMAD R2, R8, R2, R131 ;  /* 0x0000000208027224 */ /* 0x002fe400078e0283 */
[----:B------:R-:W-:Y:S02]  /*0830*/  IMAD.IADD R8, R9, 0x1, -R0 ;  /* 0x0000000109087824 */ /* 0x000fe400078e0a00 */
        /* <DEDUP_REMOVED lines=29> */
.L_x_4885:
[----:B------:R-:W-:Y:S05]  /*0a10*/  BSYNC.RECONVERGENT B0 ;  /* 0x0000000000007941 */ /* 0x000fea0003800200 */
.L_x_4884:
        /* <DEDUP_REMOVED lines=18> */
.L_x_4887:
[----:B------:R-:W-:Y:S05]  /*0b40*/  BSYNC.RECONVERGENT B0 ;  /* 0x0000000000007941 */ /* 0x000fea0003800200 */
.L_x_4886:
        /* <DEDUP_REMOVED lines=18> */
.L_x_4889:
[----:B------:R-:W-:Y:S05]  /*0c70*/  BSYNC.RECONVERGENT B0 ;  /* 0x0000000000007941 */ /* 0x000fea0003800200 */
.L_x_4888:
        /* <DEDUP_REMOVED lines=18> */
.L_x_4891:
[----:B------:R-:W-:Y:S05]  /*0da0*/  BSYNC.RECONVERGENT B0 ;  /* 0x0000000000007941 */ /* 0x000fea0003800200 */
.L_x_4890:
        /* <DEDUP_REMOVED lines=20> */
.L_x_4883:
        /* <DEDUP_REMOVED lines=11> */
.L_x_4892:
[----:B------:R-:W-:Y:S05]  /*0fa0*/  BRA.U !UP1, `(.L_x_4893) ;  /* 0x00000005098c7547 */ /* 0x000fea000b800000 */
[----:B------:R-:W2:Y:S01]  /*0fb0*/  LDC R17, c[0x0][0x4f0] ;  /* 0x00013c00ff117b82 */ /* 0x000ea20000000800 */
[----:B------:R-:W-:Y:S01]  /*0fc0*/  LEA R12, R99, 0xffffffc0, 0x6 ;  /* 0xffffffc0630c7811 */ /* 0x000fe200078e30ff */
[----:B------:R-:W3:Y:S03]  /*0fd0*/  LDCU.64 UR4, c[0x0][0x4e8] ;  /* 0x00009d00ff0477ac */ /* 0x000ee60008000a00 */
[----:B------:R-:W-:Y:S01]  /*0fe0*/  IABS R2, R12 ;  /* 0x0000000c00027213 */ /* 0x000fe20000000000 */
[----:B------:R-:W4:Y:S01]  /*0ff0*/  LDCU.64 UR6, c[0x0][0x3a0] ;  /* 0x00007400ff0677ac */ /* 0x000f220008000a00 */
[----:B------:R-:W4:Y:S01]  /*1000*/  LDCU.64 UR12, c[0x0][0x3b8] ;  /* 0x00007700ff0c77ac */ /* 0x000f220008000a00 */
[----:B------:R-:W4:Y:S01]  /*1010*/  LDCU.64 UR10, c[0x0][0x3c0] ;  /* 0x00007800ff0a77ac */ /* 0x000f220008000a00 */
[----:B--2--5:R-:W-:-:S04]  /*1020*/  IABS R4, R17 ;  /* 0x0000001100047213 */ /* 0x024fc80000000000 */
[----:B-1----:R-:W1:Y:S08]  /*1030*/  I2F.RP R5, R4 ;  /* 0x0000000400057306 */ /* 0x002e700000209400 */
        /* <DEDUP_REMOVED lines=28> */
[----:B--2---:R-:W-:Y:S01]  /*1200*/  IABS R4, R3 ;  /* 0x0000000300047213 */ /* 0x004fe20000000000 */
[----:B------:R-:W-:Y:S01]  /*1210*/  IMAD.MOV R13, RZ, RZ, -R13 ;  /* 0x000000ffff0d7224 */ /* 0x000fe200078e0a0d */
[----:B----4-:R-:W-:Y:S02]  /*1220*/  MOV R96, UR12 ;  /* 0x0000000c00607c02 */ /* 0x010fe40008000f00 */
[----:B------:R-:W2:Y:S01]  /*1230*/  I2F.RP R14, R4 ;  /* 0x00000004000e7306 */ /* 0x000ea20000209400 */
[----:B------:R-:W-:Y:S01]  /*1240*/  IMAD R12, R17, R13, R12 ;  /* 0x0000000d110c7224 */ /* 0x000fe200078e020c */
[----:B------:R-:W-:-:S06]  /*1250*/  MOV R97, UR13 ;  /* 0x0000000d00617c02 */ /* 0x000fcc0008000f00 */
        /* <DEDUP_REMOVED lines=32> */
[----:B------:R-:W-:Y:S01]  /*1460*/  IADD3 R19, PT, PT, R21, R18, RZ ;  /* 0x0000001215137210 */ /* 0x000fe20007ffe0ff */
[----:B------:R-:W1:Y:S01]  /*1470*/  LDCU.128 UR4, c[0x0][0x3d0] ;  /* 0x00007a00ff0477ac */ /* 0x000e620008000c00 */
[----:B------:R-:W-:Y:S01]  /*1480*/  MOV R21, UR11 ;  /* 0x0000000b00157c02 */ /* 0x000fe20008000f00 */
[----:B------:R-:W-:Y:S01]  /*1490*/  IMAD.MOV.U32 R18, RZ, RZ, R20 ;  /* 0x000000ffff127224 */ /* 0x000fe200078e0014 */
[----:B------:R-:W-:Y:S01]  /*14a0*/  MOV R20, UR10 ;  /* 0x0000000a00147c02 */ /* 0x000fe20008000f00 */
[----:B------:R-:W-:-:S02]  /*14b0*/  IMAD.IADD R23, R23, 0x1, R5 ;  /* 0x0000000117177824 */ /* 0x000fc400078e0205 */
[----:B------:R-:W-:-:S04]  /*14c0*/  IMAD.WIDE.U32 R18, R12, R96, R18 ;  /* 0x000000600c127225 */ /* 0x000fc800078e0012 */
[----:B------:R-:W-:Y:S01]  /*14d0*/  IMAD R4, R3, R20, RZ ;  /* 0x0000001403047224 */ /* 0x000fe200078e02ff */
[----:B------:R-:W-:Y:S01]  /*14e0*/  SHF.R.S32.HI R3, RZ, 0x1f, R2 ;  /* 0x0000001fff037819 */ /* 0x000fe20000011402 */
[----:B------:R-:W-:Y:S01]  /*14f0*/  IMAD.IADD R17, R19, 0x1, R16 ;  /* 0x0000000113117824 */ /* 0x000fe200078e0210 */
[----:B------:R-:W-:Y:S01]  /*1500*/  MOV R16, R18 ;  /* 0x0000001200107202 */ /* 0x000fe20000000f00 */
[C---:B------:R-:W-:Y:S02]  /*1510*/  IMAD R4, R12.reuse, R21, R4 ;  /* 0x000000150c047224 */ /* 0x040fe400078e0204 */
[----:B------:R-:W-:-:S04]  /*1520*/  IMAD.WIDE.U32 R12, R12, R20, R22 ;  /* 0x000000140c0c7225 */ /* 0x000fc800078e0016 */
[----:B-1----:R-:W-:Y:S01]  /*1530*/  IMAD.WIDE.U32 R18, R2, UR4, R16 ;  /* 0x0000000402127c25 */ /* 0x002fe2000f8e0010 */
[----:B------:R-:W-:-:S03]  /*1540*/  IADD3 R5, PT, PT, R13, R4, RZ ;  /* 0x000000040d057210 */ /* 0x000fc60007ffe0ff */
[C---:B------:R-:W-:Y:S02]  /*1550*/  IMAD R13, R3.reuse, UR4, RZ ;  /* 0x00000004030d7c24 */ /* 0x040fe4000f8e02ff */
[----:B------:R-:W-:Y:S02]  /*1560*/  IMAD R3, R3, UR6, RZ ;  /* 0x0000000603037c24 */ /* 0x000fe4000f8e02ff */
[----:B------:R-:W-:Y:S02]  /*1570*/  IMAD.MOV.U32 R4, RZ, RZ, R12 ;  /* 0x000000ffff047224 */ /* 0x000fe400078e000c */
[C---:B------:R-:W-:Y:S02]  /*1580*/  IMAD R14, R2.reuse, UR5, R13 ;  /* 0x00000005020e7c24 */ /* 0x040fe4000f8e020d */
[C---:B------:R-:W-:Y:S02]  /*1590*/  IMAD R8, R2.reuse, UR7, R3 ;  /* 0x0000000702087c24 */ /* 0x040fe4000f8e0203 */
[----:B------:R-:W-:Y:S01]  /*15a0*/  IMAD.WIDE.U32 R16, R2, UR6, R4 ;  /* 0x0000000602107c25 */ /* 0x000fe2000f8e0004 */
[----:B------:R-:W-:-:S04]  /*15b0*/  IADD3 R14, PT, PT, R19, R14, RZ ;  /* 0x0000000e130e7210 */ /* 0x000fc80007ffe0ff */
[----:B------:R-:W-:Y:S01]  /*15c0*/  IADD3 R8, PT, PT, R17, R8, RZ ;  /* 0x0000000811087210 */ /* 0x000fe20007ffe0ff */
[----:B------:R-:W-:Y:S06]  /*15d0*/  BRA `(.L_x_4894) ;  /* 0x0000000400647947 */ /* 0x000fec0003800000 */
.L_x_4893:
        /* <DEDUP_REMOVED lines=15> */
.L_x_4895:
[----:B------:R-:W2:Y:S01]  /*16d0*/  LDC.64 R96, c[0x0][0x3b8] ;  /* 0x0000ee00ff607b82 */ /* 0x000ea20000000a00 */
[----:B------:R-:W-:-:S05]  /*16e0*/  IADD3 R16, PT, PT, R12, R3, RZ ;  /* 0x000000030c107210 */ /* 0x000fca0007ffe0ff */
[C---:B--2---:R-:W-:Y:S02]  /*16f0*/  IMAD R19, R16.reuse, R97, RZ ;  /* 0x0000006110137224 */ /* 0x044fe400078e02ff */
[----:B------:R-:W-:-:S05]  /*1700*/  IMAD.WIDE.U32 R16, R16, R96, RZ ;  /* 0x0000006010107225 */ /* 0x000fca00078e00ff */
[----:B------:R-:W-:Y:S02]  /*1710*/  IADD3 R19, PT, PT, R17, R19, RZ ;  /* 0x0000001311137210 */ /* 0x000fe40007ffe0ff */
[----:B------:R-:W-:Y:S02]  /*1720*/  MOV R18, R16 ;  /* 0x0000001000127202 */ /* 0x000fe40000000f00 */
.L_x_4896:
[----:B------:R-:W-:Y:S05]  /*1730*/  @P0 BRA `(.L_x_4897) ;  /* 0x0000000000340947 */ /* 0x000fea0003800000 */
[----:B------:R-:W2:Y:S01]  /*1740*/  LDC.64 R20, c[0x0][0x3c0] ;  /* 0x0000f000ff147b82 */ /* 0x000ea20000000a00 */
[----:B------:R-:W1:Y:S01]  /*1750*/  LDCU.64 UR4, c[0x0][0x3a8] ;  /* 0x00007500ff0477ac */ /* 0x000e620008000a00 */
[----:B------:R-:W-:Y:S02]  /*1760*/  SHF.R.S32.HI R3, RZ, 0x1f, R12 ;  /* 0x0000001fff037819 */ /* 0x000fe4000001140c */
[----:B-----5:R-:W-:-:S05]  /*1770*/  SHF.R.S32.HI R2, RZ, 0x1f, R4 ;  /* 0x0000001fff027819 */ /* 0x020fca0000011404 */
[----:B-1----:R-:W-:-:S04]  /*1780*/  IMAD R5, R2, UR4, RZ ;  /* 0x0000000402057c24 */ /* 0x002fc8000f8e02ff */
[----:B------:R-:W-:Y:S02]  /*1790*/  IMAD R5, R4, UR5, R5 ;  /* 0x0000000504057c24 */ /* 0x000fe4000f8e0205 */
[----:B--2---:R-:W-:-:S04]  /*17a0*/  IMAD R3, R3, R20, RZ ;  /* 0x0000001403037224 */ /* 0x004fc800078e02ff */
[C---:B------:R-:W-:Y:S02]  /*17b0*/  IMAD R3, R12.reuse, R21, R3 ;  /* 0x000000150c037224 */ /* 0x040fe400078e0203 */
[----:B------:R-:W-:-:S05]  /*17c0*/  IMAD.WIDE.U32 R12, R12, R20, RZ ;  /* 0x000000140c0c7225 */ /* 0x000fca00078e00ff */
[----:B------:R-:W-:-:S03]  /*17d0*/  IADD3 R13, PT, PT, R13, R3, RZ ;  /* 0x000000030d0d7210 */ /* 0x000fc60007ffe0ff */
[----:B------:R-:W-:-:S05]  /*17e0*/  IMAD.WIDE.U32 R22, R4, UR4, R12 ;  /* 0x0000000404167c25 */ /* 0x000fca000f8e000c */
[----:B------:R-:W-:Y:S01]  /*17f0*/  IADD3 R23, PT, PT, R23, R5, RZ ;  /* 0x0000000517177210 */ /* 0x000fe20007ffe0ff */
[----:B------:R-:W-:Y:S06]  /*1800*/  BRA `(.L_x_4898) ;  /* 0x0000000000187947 */ /* 0x000fec0003800000 */
.L_x_4897:
[----:B------:R-:W2:Y:S01]  /*1810*/  LDC.64 R20, c[0x0][0x3c0] ;  /* 0x0000f000ff147b82 */ /* 0x000ea20000000a00 */
[----:B------:R-:W-:-:S05]  /*1820*/  IADD3 R3, PT, PT, R12, R3, RZ ;  /* 0x000000030c037210 */ /* 0x000fca0007ffe0ff */
[C---:B--2---:R-:W-:Y:S02]  /*1830*/  IMAD R23, R3.reuse, R21, RZ ;  /* 0x0000001503177224 */ /* 0x044fe400078e02ff */
[----:B------:R-:W-:-:S05]  /*1840*/  IMAD.WIDE.U32 R2, R3, R20, RZ ;  /* 0x0000001403027225 */ /* 0x000fca00078e00ff */
[----:B------:R-:W-:Y:S02]  /*1850*/  IADD3 R23, PT, PT, R3, R23, RZ ;  /* 0x0000001703177210 */ /* 0x000fe40007ffe0ff */
[----:B------:R-:W-:-:S07]  /*1860*/  MOV R22, R2 ;  /* 0x0000000200167202 */ /* 0x000fce0000000f00 */
.L_x_4898:
        /* <DEDUP_REMOVED lines=21> */
[----:B------:R-:W-:Y:S02]  /*19c0*/  IMAD R3, R2, R3, R4 ;  /* 0x0000000302037224 */ /* 0x000fe400078e0204 */
[----:B------:R-:W1:Y:S01]  /*19d0*/  LDC.64 R4, c[0x0][0x3d8] ;  /* 0x0000f600ff047b82 */ /* 0x000e620000000a00 */
[----:B------:R-:W-:Y:S02]  /*19e0*/  IMAD R14, R8, R21, R14 ;  /* 0x00000015080e7224 */ /* 0x000fe400078e020e */
        /* <DEDUP_REMOVED lines=24> */
.L_x_4894:
        /* <DEDUP_REMOVED lines=9> */
[----:B------:R-:W-:Y:S01]  /*1c00*/  LOP3.LUT R17, R129, 0xd8, RZ, 0xc0, !PT ;  /* 0x000000d881117812 */ /* 0x000fe200078ec0ff */
        /* <DEDUP_REMOVED lines=10> */
[----:B------:R-:W4:Y:S01]  /*1cb0*/  @P1 LDC.64 R2, c[0x0][0x3b0] ;  /* 0x0000ec00ff021b82 */ /* 0x000f220000000a00 */
[C---:B------:R-:W-:Y:S01]  /*1cc0*/  IMAD.WIDE.U32 R18, R12.reuse, R96, R18 ;  /* 0x000000600c127225 */ /* 0x040fe200078e0012 */
[----:B------:R-:W-:Y:S02]  /*1cd0*/  LOP3.LUT R100, R11, R100, RZ, 0xfc, !PT ;  /* 0x000000640b647212 */ /* 0x000fe400078efcff */
[----:B------:R-:W-:Y:S01]  /*1ce0*/  SHF.R.S32.HI R11, RZ, 0x1f, R10 ;  /* 0x0000001fff0b7819 */ /* 0x000fe2000001140a */
[----:B------:R-:W-:Y:S01]  /*1cf0*/  IMAD R123, R12, R97, R19 ;  /* 0x000000610c7b7224 */ /* 0x000fe200078e0213 */
[C---:B-1----:R-:W-:Y:S02]  /*1d00*/  LEA R124, P0, R18.reuse, UR4, 0x1 ;  /* 0x00000004127c7c11 */ /* 0x042fe4000f8008ff */
[----:B------:R-:W-:Y:S01]  /*1d10*/  LOP3.LUT R85, R87, 0x40, RZ, 0xfc, !PT ;  /* 0x0000004057557812 */ /* 0x000fe200078efcff */
[----:B---3--:R-:W-:Y:S01]  /*1d20*/  IMAD R19, R11, UR6, RZ ;  /* 0x000000060b137c24 */ /* 0x008fe2000f8e02ff */
[----:B------:R-:W-:Y:S01]  /*1d30*/  LEA.HI.X R123, R18, UR5, R123, 0x1, P0 ;  /* 0x00000005127b7c11 */ /* 0x000fe200080f0c7b */
[----:B------:R-:W-:Y:S01]  /*1d40*/  UMOV UR5, 0x400 ;  /* 0x0000040000057882 */ /* 0x000fe20000000000 */
[----:B------:R-:W-:Y:S01]  /*1d50*/  IADD3 R16, P0, PT, R87, R16, RZ ;  /* 0x0000001057107210 */ /* 0x000fe20007f1e0ff */
[----:B--2---:R-:W-:Y:S01]  /*1d60*/  ULEA UR5, UR12, UR5, 0x18 ;  /* 0x000000050c057291 */ /* 0x004fe2000f8ec0ff */
[----:B------:R-:W-:-:S02]  /*1d70*/  IMAD R19, R10, UR7, R19 ;  /* 0x000000070a137c24 */ /* 0x000fc4000f8e0213 */
[----:B-----5:R-:W-:-:S03]  /*1d80*/  @!P1 IMAD.WIDE.U32 R22, R131, R4, RZ ;  /* 0x0000000483169225 */ /* 0x020fc600078e00ff */
[----:B------:R-:W-:Y:S01]  /*1d90*/  LEA R100, R100, UR5, 0x1 ;  /* 0x0000000564647c11 */ /* 0x000fe2000f8e08ff */
[----:B------:R-:W-:Y:S02]  /*1da0*/  @!P1 IMAD R5, R131, R5, R23 ;  /* 0x0000000583059224 */ /* 0x000fe400078e0217 */
[----:B------:R-:W-:Y:S02]  /*1db0*/  IMAD.X R17, RZ, RZ, R8, P0 ;  /* 0x000000ffff117224 */ /* 0x000fe400000e0608 */
[----:B----4-:R-:W-:-:S04]  /*1dc0*/  @P1 IMAD.WIDE.U32 R24, R6, R2, RZ ;  /* 0x0000000206181225 */ /* 0x010fc800078e00ff */
[----:B------:R-:W-:Y:S01]  /*1dd0*/  @!P1 IMAD.MOV.U32 R2, RZ, RZ, R22 ;  /* 0x000000ffff029224 */ /* 0x000fe200078e0016 */
[----:B------:R-:W-:Y:S01]  /*1de0*/  @P1 MOV R2, R24 ;  /* 0x0000001800021202 */ /* 0x000fe20000000f00 */
[----:B------:R-:W-:Y:S01]  /*1df0*/  @P1 IMAD R5, R6, R3, R25 ;  /* 0x0000000306051224 */ /* 0x000fe200078e0219 */
[C---:B------:R-:W-:Y:S01]  /*1e00*/  ISETP.GE.AND P1, PT, R12.reuse, R121, PT ;  /* 0x000000790c00720c */ /* 0x040fe20003f26270 */
[----:B------:R-:W-:Y:S01]  /*1e10*/  IMAD.WIDE.U32 R22, R12, R20, R16 ;  /* 0x000000140c167225 */ /* 0x000fe200078e0010 */
[----:B------:R-:W-:-:S03]  /*1e20*/  IADD3 R2, P0, PT, R87, R2, RZ ;  /* 0x0000000257027210 */ /* 0x000fc60007f1e0ff */
[----:B------:R-:W-:Y:S01]  /*1e30*/  IMAD R127, R12, R21, R23 ;  /* 0x000000150c7f7224 */ /* 0x000fe200078e0217 */
[----:B------:R-:W-:Y:S02]  /*1e40*/  IADD3.X R3, PT, PT, RZ, R5, RZ, P0, !PT ;  /* 0x00000005ff037210 */ /* 0x000fe400007fe4ff */
[----:B------:R-:W-:Y:S01]  /*1e50*/  LEA R126, P0, R22, UR10, 0x1 ;  /* 0x0000000a167e7c11 */ /* 0x000fe2000f8008ff */
[----:B------:R-:W-:-:S03]  /*1e60*/  IMAD.WIDE.U32 R16, R10, UR6, R2 ;  /* 0x000000060a107c25 */ /* 0x000fc6000f8e0002 */
[----:B------:R-:W-:Y:S01]  /*1e70*/  LEA.HI.X R127, R22, UR11, R127, 0x1, P0 ;  /* 0x0000000b167f7c11 */ /* 0x000fe200080f0c7f */
[----:B------:R-:W-:Y:S01]  /*1e80*/  IMAD.IADD R19, R17, 0x1, R19 ;  /* 0x0000000111137824 */ /* 0x000fe200078e0213 */
[----:B------:R-:W-:Y:S07]  /*1e90*/  @P1 BRA `(.L_x_4900) ;  /* 0x0000000000781947 */ /* 0x000fee0003800000 */
        /* <DEDUP_REMOVED lines=29> */
.L_x_4901:
[----:B------:R2:W-:Y:S02]  /*2070*/  STS.128 [R100+0x2000], RZ ;  /* 0x002000ff64007388 */ /* 0x0005e40000000c00 */
.L_x_4900:
[----:B------:R-:W-:Y:S05]  /*2080*/  BSYNC.RECONVERGENT B0 ;  /* 0x0000000000007941 */ /* 0x000fea0003800200 */
.L_x_4899:
        /* <DEDUP_REMOVED lines=36> */
.L_x_4904:
[----:B------:R4:W-:Y:S02]  /*22d0*/  STS.128 [R100+0x2800], RZ ;  /* 0x002800ff64007388 */ /* 0x0009e40000000c00 */
.L_x_4903:
[----:B------:R-:W-:Y:S05]  /*22e0*/  BSYNC.RECONVERGENT B0 ;  /* 0x0000000000007941 */ /* 0x000fea0003800200 */
.L_x_4902:
        /* <DEDUP_REMOVED lines=29> */
.L_x_4907:
[----:B------:R4:W-:Y:S02]  /*24c0*/  STS.128 [R100+0x5000], RZ ;  /* 0x005000ff64007388 */ /* 0x0009e40000000c00 */
.L_x_4906:
[----:B------:R-:W-:Y:S05]  /*24d0*/  BSYNC.RECONVERGENT B0 ;  /* 0x0000000000007941 */ /* 0x000fea0003800200 */
.L_x_4905:
[----:B-1--4-:R-:W1:Y:S01]  /*24e0*/  LDC.64 R2, c[0x0][0x538] ;  /* 0x00014e00ff027b82 */ /* 0x012e620000000a00 */
[----:B------:R-:W-:Y:S01]  /*24f0*/  ISETP.GE.AND P0, PT, R5, R4, PT ;  /* 0x000000040500720c */ /* 0x000fe20003f06270 */
[----:B------:R-:W-:-:S12]  /*2500*/  BSSY.RECONVERGENT B0, `(.L_x_4908) ;  /* 0x0000019000007945 */ /* 0x000fd80003800200 */
[----:B------:R-:W-:Y:S05]  /*2510*/  @P0 BRA `(.L_x_4909) ;  /* 0x00000000005c0947 */ /* 0x000fea0003800000 */
[----:B------:R-:W4:Y:S01]  /*2520*/  LDCU UR4, c[0x0][0x440] ;  /* 0x00008800ff0477ac */ /* 0x000f220008000800 */
[C---:B------:R-:W-:Y:S01]  /*2530*/  IMAD.SHL.U32 R15, R96.reuse, 0x20, RZ ;  /* 0x00000020600f7824 */ /* 0x040fe200078e00ff */
[----:B------:R-:W-:-:S04]  /*2540*/  SHF.L.U64.HI R6, R96, 0x5, R97 ;  /* 0x0000000560067819 */ /* 0x000fc80000010261 */
[----:B------:R-:W-:-:S04]  /*2550*/  LEA R14, P3, R15, R124, 0x1 ;  /* 0x0000007c0f0e7211 */ /* 0x000fc800078608ff */
[----:B------:R-:W-:Y:S02]  /*2560*/  LEA.HI.X R15, R15, R123, R6, 0x1, P3 ;  /* 0x0000007b0f0f7211 */ /* 0x000fe400018f0c06 */
        /* <DEDUP_REMOVED lines=18> */
.L_x_4909:
[----:B------:R-:W-:Y:S05]  /*2690*/  BSYNC.RECONVERGENT B0 ;  /* 0x0000000000007941 */ /* 0x000fea0003800200 */
.L_x_4908:
[----:B------:R-:W5:Y:S01]  /*26a0*/  LDCU.64 UR6, c[0x0][0x540] ;  /* 0x0000a800ff0677ac */ /* 0x000f620008000a00 */
[----:B------:R-:W0:Y:S01]  /*26b0*/  LDGDEPBAR ;  /* 0x00000000000079af */ /* 0x000e220000000000 */
[----:B------:R-:W2:Y:S01]  /*26c0*/  LDCU UR4, c[0x0][0x458] ;  /* 0x00008b00ff0477ac */ /* 0x000ea20008000800 */
[----:B-----5:R-:W-:-:S04]  /*26d0*/  IMAD.WIDE.U32 R10, R131, UR6, R10 ;  /* 0x00000006830a7c25 */ /* 0x020fc8000f8e000a */
[----:B------:R-:W-:Y:S01]  /*26e0*/  IMAD R6, R131, UR7, R11 ;  /* 0x0000000783067c24 */ /* 0x000fe2000f8e020b */
[----:B-1--4-:R-:W-:Y:S02]  /*26f0*/  LEA R14, P0, R10, R2, 0x2 ;  /* 0x000000020a0e7211 */ /* 0x012fe400078010ff */
[----:B------:R-:W-:Y:S01]  /*2700*/  LOP3.LUT R12, R12, 0x7, RZ, 0xc0, !PT ;  /* 0x000000070c0c7812 */ /* 0x000fe200078ec0ff */
[----:B------:R-:W-:-:S04]  /*2710*/  DEPBAR.LE SB0, 0x0 ;  /* 0x000080000000791a */ /* 0x000fc80000000000 */
[----:B------:R-:W-:-:S05]  /*2720*/  LEA.HI.X R15, R10, R3, R6, 0x2, P0 ;  /* 0x000000030a0f7211 */ /* 0x000fca00000f1406 */
[----:B------:R-:W4:Y:S01]  /*2730*/  LDG.E R11, desc[UR14][R14.64] ;  /* 0x0000000e0e0b7981 */ /* 0x000f22000c1e1900 */
[----:B--2---:R-:W4:Y:S01]  /*2740*/  MUFU.RCP R6, UR4 ;  /* 0x0000000400067d08 */ /* 0x004f220008001000 */
[----:B------:R-:W-:Y:S01]  /*2750*/  SHF.R.U32.HI R2, RZ, 0x1, R117 ;  /* 0x00000001ff027819 */ /* 0x000fe20000011675 */
[----:B------:R-:W-:Y:S03]  /*2760*/  BSSY.RECONVERGENT B0, `(.L_x_4910) ;  /* 0x0000023000007945 */ /* 0x000fe60003800200 */
[----:B------:R-:W-:-:S04]  /*2770*/  LOP3.LUT R3, R2, 0x1f0, RZ, 0xc0, !PT ;  /* 0x000001f002037812 */ /* 0x000fc800078ec0ff */
[----:B------:R-:W-:-:S04]  /*2780*/  IADD3 R0, PT, PT, R3, 0x1, R0 ;  /* 0x0000000103007810 */ /* 0x000fc80007ffe000 */
[----:B------:R-:W-:-:S04]  /*2790*/  IADD3 R0, PT, PT, -R9, R0, R12 ;  /* 0x0000000009007210 */ /* 0x000fc80007ffe10c */
[----:B------:R-:W-:Y:S01]  /*27a0*/  IADD3 R3, PT, PT, R0, R7, R80 ;  /* 0x0000000700037210 */ /* 0x000fe20007ffe050 */
        /* <DEDUP_REMOVED lines=25> */
.L_x_4912:
[----:B------:R2:W-:Y:S01]  /*2940*/  STS.128 [R100+0x8000], RZ ;  /* 0x008000ff64007388 */ /* 0x0005e20000000c00 */
[----:B------:R-:W-:Y:S05]  /*2950*/  BRA `(.L_x_4913) ;  /* 0x00000000000c7947 */ /* 0x000fea0003800000 */
.L_x_4911:
[----:B------:R1:W-:Y:S04]  /*2960*/  STS.128 [R100+0x6000], RZ ;  /* 0x006000ff64007388 */ /* 0x0003e80000000c00 */
[----:B------:R1:W-:Y:S04]  /*2970*/  STS.128 [R100+0x7000], RZ ;  /* 0x007000ff64007388 */ /* 0x0003e80000000c00 */
[----:B------:R1:W-:Y:S02]  /*2980*/  STS.128 [R100+0x8000], RZ ;  /* 0x008000ff64007388 */ /* 0x0003e40000000c00 */
.L_x_4913:
[----:B------:R-:W-:Y:S05]  /*2990*/  BSYNC.RECONVERGENT B0 ;  /* 0x0000000000007941 */ /* 0x000fea0003800200 */
.L_x_4910:
        /* <DEDUP_REMOVED lines=30> */
.L_x_4916:
[----:B------:R1:W-:Y:S02]  /*2b80*/  STS.128 [R100+0x8800], RZ ;  /* 0x008800ff64007388 */ /* 0x0003e40000000c00 */
.L_x_4915:
[----:B------:R-:W-:Y:S05]  /*2b90*/  BSYNC.RECONVERGENT B0 ;  /* 0x0000000000007941 */ /* 0x000fea0003800200 */
.L_x_4914:
[C---:B------:R-:W-:Y:S01]  /*2ba0*/  IMAD.SHL.U32 R116, R117.reuse, 0x4, RZ ;  /* 0x0000000475747824 */ /* 0x040fe200078e00ff */
[C---:B---3--:R-:W-:Y:S01]  /*2bb0*/  LOP3.LUT P0, R23, R117.reuse, 0x4, RZ, 0xc0, !PT ;  /* 0x0000000475177812 */ /* 0x048fe2000780c0ff */
[----:B------:R-:W-:Y:S01]  /*2bc0*/  IMAD.SHL.U32 R83, R117, 0x20, RZ ;  /* 0x0000002075537824 */ /* 0x000fe200078e00ff */
[----:B------:R-:W-:Y:S01]  /*2bd0*/  VIMNMX R102, PT, PT, R3, R80, PT ;  /* 0x0000005003667248 */ /* 0x000fe20003fe0100 */
[----:B------:R-:W-:Y:S01]  /*2be0*/  IMAD.SHL.U32 R120, R117, 0x10, RZ ;  /* 0x0000001075787824 */ /* 0x000fe200078e00ff */
[----:B------:R-:W-:Y:S01]  /*2bf0*/  LOP3.LUT R8, R116, 0x18, RZ, 0xc0, !PT ;  /* 0x0000001874087812 */ /* 0x000fe200078ec0ff */
[----:B------:R-:W-:Y:S01]  /*2c00*/  IMAD.MOV.U32 R22, RZ, RZ, 0x20 ;  /* 0x00000020ff167424 */ /* 0x000fe200078e00ff */
[----:B------:R-:W-:Y:S01]  /*2c10*/  VIADDMNMX R101, R3, 0x8, R80, PT ;  /* 0x0000000803657846 */ /* 0x000fe20003800150 */
[----:B------:R-:W-:Y:S01]  /*2c20*/  IMAD.SHL.U32 R98, R117, 0x2, RZ ;  /* 0x0000000275627824 */ /* 0x000fe200078e00ff */
[----:B------:R-:W-:Y:S01]  /*2c30*/  LOP3.LUT R5, R8, 0xc0, R83, 0xf8, !PT ;  /* 0x000000c008057812 */ /* 0x000fe200078ef853 */
[----:B------:R-:W-:Y:S01]  /*2c40*/  VIADD R89, R99, 0xffffffff ;  /* 0xffffffff63597836 */ /* 0x000fe20000000000 */
[C---:B------:R-:W-:Y:S01]  /*2c50*/  LOP3.LUT R4, R120.reuse, 0x100, RZ, 0xc0, !PT ;  /* 0x0000010078047812 */ /* 0x040fe200078ec0ff */
[----:B------:R-:W0:Y:S01]  /*2c60*/  LDGDEPBAR ;  /* 0x00000000000079af */ /* 0x000e220000000000 */
[----:B-1----:R-:W-:-:S02]  /*2c70*/  LOP3.LUT R6, R120, 0x3e00, RZ, 0xc0, !PT ;  /* 0x00003e0078067812 */ /* 0x002fc400078ec0ff */
[C---:B------:R-:W-:Y:S02]  /*2c80*/  LOP3.LUT R2, R5.reuse, 0x8, R2, 0x78, !PT ;  /* 0x0000000805027812 */ /* 0x040fe400078e7802 */
[--C-:B------:R-:W-:Y:S02]  /*2c90*/  LOP3.LUT R4, R4, 0x20, R83.reuse, 0xf8, !PT ;  /* 0x0000002004047812 */ /* 0x100fe400078ef853 */
        /* <DEDUP_REMOVED lines=8> */
[----:B------:R-:W-:-:S03]  /*2d20*/  LOP3.LUT R98, R98, 0x6, RZ, 0xc0, !PT ;  /* 0x0000000662627812 */ /* 0x000fc600078ec0ff */
[----:B------:R-:W1:Y:S01]  /*2d30*/  LDSM.16.M88.4 R12, [R104+0x3000] ;  /* 0x00300000680c783b */ /* 0x000e620000000200 */
[--C-:B------:R-:W-:Y:S02]  /*2d40*/  IMAD.IADD R88, R119, 0x1, R81.reuse ;  /* 0x0000000177587824 */ /* 0x100fe400078e0251 */
[----:B------:R-:W-:Y:S01]  /*2d50*/  IMAD.IADD R82, R104, 0x1, R81 ;  /* 0x0000000168527824 */ /* 0x000fe200078e0251 */
[----:B------:R-:W3:Y:S04]  /*2d60*/  LDSM.16.M88.4 R52, [R104+0x3400] ;  /* 0x003400006834783b */ /* 0x000ee80000000200 */
[----:B------:R-:W-:Y:S04]  /*2d70*/  LDSM.16.M88.4 R4, [R88] ;  /* 0x000000005804783b */ /* 0x000fe80000000200 */
[----:B------:R-:W5:Y:S04]  /*2d80*/  LDSM.16.M88.4 R24, [R82+0x3000] ;  /* 0x003000005218783b */ /* 0x000f680000000200 */
[----:B------:R-:W2:Y:S04]  /*2d90*/  LDSM.16.M88.4 R8, [R82+0x3400] ;  /* 0x003400005208783b */ /* 0x000ea80000000200 */
[----:B------:R-:W4:Y:S04]  /*2da0*/  LDSM.16.M88.4 R44, [R104+0x3800] ;  /* 0x00380000682c783b */ /* 0x000f280000000200 */
[----:B------:R-:W4:Y:S04]  /*2db0*/  LDSM.16.M88.4 R60, [R104+0x3c00] ;  /* 0x003c0000683c783b */ /* 0x000f280000000200 */
[----:B------:R-:W-:Y:S04]  /*2dc0*/  LDSM.16.M88.4 R32, [R119+0x1000] ;  /* 0x001000007720783b */ /* 0x000fe80000000200 */
[----:B------:R-:W4:Y:S04]  /*2dd0*/  LDSM.16.M88.4 R72, [R104+0x4000] ;  /* 0x004000006848783b */ /* 0x000f280000000200 */
[----:B------:R-:W4:Y:S01]  /*2de0*/  LDSM.16.M88.4 R76, [R82+0x3800] ;  /* 0x00380000524c783b */ /* 0x000f220000000200 */
[C---:B-1----:R-:W-:Y:S03]  /*2df0*/  HMMA.16816.F32.BF16 R16, R36.reuse, R12, RZ ;  /* 0x0000000c2410723c */ /* 0x042fe600000418ff */
[----:B------:R-:W1:Y:S04]  /*2e00*/  LDSM.16.M88.4 R28, [R82+0x3c00] ;  /* 0x003c0000521c783b */ /* 0x000e680000000200 */
[----:B------:R-:W-:Y:S01]  /*2e10*/  LDSM.16.M88.4 R64, [R104+0x4800] ;  /* 0x004800006840783b */ /* 0x000fe20000000200 */
[C---:B---3--:R-:W-:Y:S03]  /*2e20*/  HMMA.16816.F32.BF16 R56, R36.reuse, R52, RZ ;  /* 0x000000342438723c */ /* 0x048fe600000418ff */
[----:B------:R-:W-:Y:S05]  /*2e30*/  LDSM.16.M88.4 R68, [R104+0x4400] ;  /* 0x004400006844783b */ /* 0x000fea0000000200 */
[C---:B------:R-:W-:Y:S08]  /*2e40*/  HMMA.16816.F32.BF16 R12, R36.reuse, R14, RZ ;  /* 0x0000000e240c723c */ /* 0x040ff000000418ff */
[----:B------:R-:W-:Y:S08]  /*2e50*/  HMMA.16816.F32.BF16 R52, R36, R54, RZ ;  /* 0x000000362434723c */ /* 0x000ff000000418ff */
[C---:B-----5:R-:W-:Y:S08]  /*2e60*/  HMMA.16816.F32.BF16 R16, R4.reuse, R24, R16 ;  /* 0x000000180410723c */ /* 0x060ff00000041810 */
[C---:B------:R-:W-:Y:S01]  /*2e70*/  HMMA.16816.F32.BF16 R12, R4.reuse, R26, R12 ;  /* 0x0000001a040c723c */ /* 0x040fe2000004180c */
[----:B------:R-:W-:Y:S07]  /*2e80*/  LDSM.16.M88.4 R24, [R88+0x1000] ;  /* 0x001000005818783b */ /* 0x000fee0000000200 */
[C---:B--2---:R-:W-:Y:S08]  /*2e90*/  HMMA.16816.F32.BF16 R56, R4.reuse, R8, R56 ;  /* 0x000000080438723c */ /* 0x044ff00000041838 */
[----:B------:R-:W-:Y:S01]  /*2ea0*/  HMMA.16816.F32.BF16 R52, R4, R10, R52 ;  /* 0x0000000a0434723c */ /* 0x000fe20000041834 */
[----:B------:R-:W2:Y:S07]  /*2eb0*/  LDSM.16.M88.4 R8, [R82+0x4000] ;  /* 0x004000005208783b */ /* 0x000eae0000000200 */
[C---:B----4-:R-:W-:Y:S08]  /*2ec0*/  HMMA.16816.F32.BF16 R48, R36.reuse, R44, RZ ;  /* 0x0000002c2430723c */ /* 0x050ff000000418ff */
[C---:B------:R-:W-:Y:S08]  /*2ed0*/  HMMA.16816.F32.BF16 R44, R36.reuse, R46, RZ ;  /* 0x0000002e242c723c */ /* 0x040ff000000418ff */
[C---:B------:R-:W-:Y:S08]  /*2ee0*/  HMMA.16816.F32.BF16 R40, R36.reuse, R60, RZ ;  /* 0x0000003c2428723c */ /* 0x040ff000000418ff */
[----:B------:R-:W-:Y:S01]  /*2ef0*/  HMMA.16816.F32.BF16 R36, R36, R62, RZ ;  /* 0x0000003e2424723c */ /* 0x000fe200000418ff */
[----:B------:R-:W3:Y:S07]  /*2f00*/  LDSM.16.M88.4 R60, [R104+0x4c00] ;  /* 0x004c0000683c783b */ /* 0x000eee0000000200 */
        /* <DEDUP_REMOVED lines=8> */
[----:B------:R-:W1:Y:S04]  /*2f90*/  LDSM.16.M88.4 R4, [R82+0x4800] ;  /* 0x004800005204783b */ /* 0x000e680000000200 */
[----:B------:R-:W4:Y:S03]  /*2fa0*/  LDSM.16.M88.4 R28, [R82+0x4400] ;  /* 0x00440000521c783b */ /* 0x000f260000000200 */
[C---:B--2---:R-:W-:Y:S08]  /*2fb0*/  HMMA.16816.F32.BF16 R16, R24.reuse, R8, R16 ;  /* 0x000000081810723c */ /* 0x044ff00000041810 */
[----:B------:R-:W-:Y:S01]  /*2fc0*/  HMMA.16816.F32.BF16 R12, R24, R10, R12 ;  /* 0x0000000a180c723c */ /* 0x000fe2000004180c */
[----:B------:R-:W2:Y:S07]  /*2fd0*/  LDSM.16.M88.4 R8, [R104+0x5000] ;  /* 0x005000006808783b */ /* 0x000eae0000000200 */
[C---:B------:R-:W-:Y:S08]  /*2fe0*/  HMMA.16816.F32.BF16 R48, R32.reuse, R64, R48 ;  /* 0x000000402030723c */ /* 0x040ff00000041830 */
[C---:B------:R-:W-:Y:S01]  /*2ff0*/  HMMA.16816.F32.BF16 R44, R32.reuse, R66, R44 ;  /* 0x00000042202c723c */ /* 0x040fe2000004182c */
[----:B------:R-:W5:Y:S07]  /*3000*/  LDSM.16.M88.4 R64, [R104+0x5800] ;  /* 0x005800006840783b */ /* 0x000f6e0000000200 */
[C---:B------:R-:W-:Y:S08]  /*3010*/  HMMA.16816.F32.BF16 R56, R32.reuse, R68, R56 ;  /* 0x000000442038723c */ /* 0x040ff00000041838 */
[C---:B------:R-:W-:Y:S01]  /*3020*/  HMMA.16816.F32.BF16 R52, R32.reuse, R70, R52 ;  /* 0x000000462034723c */ /* 0x040fe20000041834 */
[----:B------:R-:W-:Y:S07]  /*3030*/  LDSM.16.M88.4 R68, [R104+0x5400] ;  /* 0x005400006844783b */ /* 0x000fee0000000200 */
[C---:B---3--:R-:W-:Y:S08]  /*3040*/  HMMA.16816.F32.BF16 R40, R32.reuse, R60, R40 ;  /* 0x0000003c2028723c */ /* 0x048ff00000041828 */
[----:B------:R-:W-:Y:S01]  /*3050*/  HMMA.16816.F32.BF16 R36, R32, R62, R36 ;  /* 0x0000003e2024723c */ /* 0x000fe20000041824 */
[----:B------:R-:W3:Y:S04]  /*3060*/  LDSM.16.M88.4 R60, [R104+0x5c00] ;  /* 0x005c0000683c783b */ /* 0x000ee80000000200 */
[----:B------:R-:W-:Y:S03]  /*3070*/  LDSM.16.M88.4 R32, [R82+0x5000] ;  /* 0x005000005220783b */ /* 0x000fe60000000200 */
[C---:B-1----:R-:W-:Y:S08]  /*3080*/  HMMA.16816.F32.BF16 R48, R24.reuse, R4, R48 ;  /* 0x000000041830723c */ /* 0x042ff00000041830 */
[C---:B------:R-:W-:Y:S01]  /*3090*/  HMMA.16816.F32.BF16 R44, R24.reuse, R6, R44 ;  /* 0x00000006182c723c */ /* 0x040fe2000004182c */
[----:B------:R-:W1:Y:S07]  /*30a0*/  LDSM.16.M88.4 R4, [R88+0x2000] ;  /* 0x002000005804783b */ /* 0x000e6e0000000200 */
[C---:B----4-:R-:W-:Y:S08]  /*30b0*/  HMMA.16816.F32.BF16 R56, R24.reuse, R28, R56 ;  /* 0x0000001c1838723c */ /* 0x050ff00000041838 */
[C---:B------:R-:W-:Y:S01]  /*30c0*/  HMMA.16816.F32.BF16 R52, R24.reuse, R30, R52 ;  /* 0x0000001e1834723c */ /* 0x040fe20000041834 */
[----:B------:R-:W-:Y:S07]  /*30d0*/  LDSM.16.M88.4 R28, [R82+0x5400] ;  /* 0x00540000521c783b */ /* 0x000fee0000000200 */
[C---:B------:R-:W-:Y:S08]  /*30e0*/  HMMA.16816.F32.BF16 R40, R24.reuse, R76, R40 ;  /* 0x0000004c1828723c */ /* 0x040ff00000041828 */
[----:B------:R-:W-:Y:S01]  /*30f0*/  HMMA.16816.F32.BF16 R36, R24, R78, R36 ;  /* 0x0000004e1824723c */ /* 0x000fe20000041824 */
[----:B------:R-:W4:Y:S07]  /*3100*/  LDSM.16.M88.4 R24, [R82+0x5800] ;  /* 0x005800005218783b */ /* 0x000f2e0000000200 */
[C---:B--2---:R-:W-:Y:S08]  /*3110*/  HMMA.16816.F32.BF16 R16, R72.reuse, R8, R16 ;  /* 0x000000084810723c */ /* 0x044ff00000041810 */
[----:B------:R-:W-:Y:S01]  /*3120*/  HMMA.16816.F32.BF16 R12, R72, R10, R12 ;  /* 0x0000000a480c723c */ /* 0x000fe2000004180c */
[----:B------:R-:W2:Y:S01]  /*3130*/  LDSM.16.M88.4 R8, [R82+0x5c00] ;  /* 0x005c00005208783b */ /* 0x000ea20000000200 */
[----:B------:R-:W-:-:S06]  /*3140*/  DEPBAR.LE SB0, 0x0 ;  /* 0x000080000000791a */ /* 0x000fcc0000000000 */
[C---:B-----5:R-:W-:Y:S08]  /*3150*/  HMMA.16816.F32.BF16 R48, R72.reuse, R64, R48 ;  /* 0x000000404830723c */ /* 0x060ff00000041830 */
[C---:B---3--:R-:W-:Y:S08]  /*3160*/  HMMA.16816.F32.BF16 R36, R72.reuse, R62, R36 ;  /* 0x0000003e4824723c */ /* 0x048ff00000041824 */
[C---:B------:R-:W-:Y:S08]  /*3170*/  HMMA.16816.F32.BF16 R56, R72.reuse, R68, R56 ;  /* 0x000000444838723c */ /* 0x040ff00000041838 */
[C---:B------:R-:W-:Y:S08]  /*3180*/  HMMA.16816.F32.BF16 R52, R72.reuse, R70, R52 ;  /* 0x000000464834723c */ /* 0x040ff00000041834 */
[C---:B------:R-:W-:Y:S08]  /*3190*/  HMMA.16816.F32.BF16 R44, R72.reuse, R66, R44 ;  /* 0x00000042482c723c */ /* 0x040ff0000004182c */
[----:B------:R-:W-:Y:S08]  /*31a0*/  HMMA.16816.F32.BF16 R40, R72, R60, R40 ;  /* 0x0000003c4828723c */ /* 0x000ff00000041828 */
[C---:B-1----:R-:W-:Y:S08]  /*31b0*/  HMMA.16816.F32.BF16 R16, R4.reuse, R32, R16 ;  /* 0x000000200410723c */ /* 0x042ff00000041810 */
[----:B----4-:R-:W-:Y:S01]  /*31c0*/  HMMA.16816.F32.BF16 R48, R4, R24, R48 ;  /* 0x000000180430723c */ /* 0x010fe20000041830 */
[----:B------:R-:W-:-:S05]  /*31d0*/  IMAD.SHL.U32 R25, R89, 0x40, RZ ;  /* 0x0000004059197824 */ /* 0x000fca00078e00ff */
[C---:B------:R-:W-:Y:S02]  /*31e0*/  LOP3.LUT R24, R25.reuse, 0x19, R98, 0xfe, !PT ;  /* 0x0000001919187812 */ /* 0x040fe400078efe62 */
[----:B--2---:R-:W-:Y:S01]  /*31f0*/  HMMA.16816.F32.BF16 R36, R4, R10, R36 ;  /* 0x0000000a0424723c */ /* 0x004fe20000041824 */
[----:B------:R-:W-:-:S04]  /*3200*/  LOP3.LUT R10, R25, R98, RZ, 0xfc, !PT ;  /* 0x00000062190a7212 */ /* 0x000fc800078efcff */
[----:B------:R-:W-:Y:S02]  /*3210*/  I2FP.F32.S32 R3, R10 ;  /* 0x0000000a00037245 */ /* 0x000fe40000201400 */
[C---:B------:R-:W-:Y:S01]  /*3220*/  ISETP.GE.AND P5, PT, R10.reuse, R102, PT ;  /* 0x000000660a00720c */ /* 0x040fe20003fa6270 */
[----:B------:R-:W-:Y:S01]  /*3230*/  HMMA.16816.F32.BF16 R12, R4, R34, R12 ;  /* 0x00000022040c723c */ /* 0x000fe2000004180c */
[----:B------:R-:W-:Y:S01]  /*3240*/  BAR.SYNC.DEFER_BLOCKING 0x0 ;  /* 0x0000000000007b1d */ /* 0x000fe20000010000 */
[----:B------:R-:W-:Y:S01]  /*3250*/  ISETP.GE.AND P2, PT, R10, R101, PT ;  /* 0x000000650a00720c */ /* 0x000fe20003f46270 */
[CC--:B------:R-:W-:Y:S01]  /*3260*/  FFMA.FTZ R10, R0.reuse, R3.reuse, R16 ;  /* 0x00000003000a7223 */ /* 0x0c0fe20000010010 */
[----:B------:R-:W-:Y:S01]  /*3270*/  FFMA.FTZ R18, R0, R3, R18 ;  /* 0x0000000300127223 */ /* 0x000fe20000010012 */
[----:B------:R-:W-:-:S03]  /*3280*/  LOP3.LUT R3, R25, 0x8, R98, 0xfe, !PT ;  /* 0x0000000819037812 */ /* 0x000fc600078efe62 */
[C---:B------:R-:W-:Y:S01]  /*3290*/  HMMA.16816.F32.BF16 R56, R4.reuse, R28, R56 ;  /* 0x0000001c0438723c */ /* 0x040fe20000041838 */
[----:B------:R-:W-:Y:S02]  /*32a0*/  FSEL R10, R10, -INF , !P5 ;  /* 0xff8000000a0a7808 */ /* 0x000fe40006800000 */
[C---:B------:R-:W-:Y:S02]  /*32b0*/  ISETP.GE.AND P3, PT, R3.reuse, R102, PT ;  /* 0x000000660300720c */ /* 0x040fe40003f66270 */
[----:B------:R-:W-:Y:S02]  /*32c0*/  ISETP.GE.AND P5, PT, R3, R101, PT ;  /* 0x000000650300720c */ /* 0x000fe40003fa6270 */
[----:B------:R-:W-:Y:S01]  /*32d0*/  I2FP.F32.S32 R3, R3 ;  /* 0x0000000300037245 */ /* 0x000fe20000201400 */
[----:B------:R-:W-:Y:S04]  /*32e0*/  HMMA.16816.F32.BF16 R52, R4, R30, R52 ;  /* 0x0000001e0434723c */ /* 0x000fe80000041834 */
[----:B------:R-:W-:-:S04]  /*32f0*/  FFMA.FTZ R12, R0, R3, R12 ;  /* 0x00000003000c7223 */ /* 0x000fc8000001000c */
[----:B------:R-:W-:Y:S01]  /*3300*/  HMMA.16816.F32.BF16 R44, R4, R26, R44 ;  /* 0x0000001a042c723c */ /* 0x000fe2000004182c */
[----:B------:R-:W-:-:S07]  /*3310*/  LOP3.LUT R26, R25, 0x21, R98, 0xfe, !PT ;  /* 0x00000021191a7812 */ /* 0x000fce00078efe62 */
[----:B------:R-:W-:Y:S01]  /*3320*/  HMMA.16816.F32.BF16 R40, R4, R8, R40 ;  /* 0x000000080428723c */ /* 0x000fe20000041828 */
[C-C-:B------:R-:W-:Y:S02]  /*3330*/  LOP3.LUT R4, R25.reuse, 0x1, R98.reuse, 0xfe, !PT ;  /* 0x0000000119047812 */ /* 0x140fe400078efe62 */
[----:B------:R-:W-:Y:S02]  /*3340*/  LOP3.LUT R5, R25, 0x38, R98, 0xfe, !PT ;  /* 0x0000003819057812 */ /* 0x000fe400078efe62 */
[CC--:B------:R-:W-:Y:S02]  /*3350*/  ISETP.GE.AND P0, PT, R4.reuse, R102.reuse, PT ;  /* 0x000000660400720c */ /* 0x0c0fe40003f06270 */
[-C--:B------:R-:W-:Y:S02]  /*3360*/  ISETP.GE.AND P6, PT, R4, R101.reuse, PT ;  /* 0x000000650400720c */ /* 0x080fe40003fc6270 */
[C---:B------:R-:W-:Y:S02]  /*3370*/  ISETP.GE.AND P4, PT, R5.reuse, R102, PT ;  /* 0x000000660500720c */ /* 0x040fe40003f86270 */
[----:B------:R-:W-:-:S02]  /*3380*/  ISETP.GE.AND P1, PT, R5, R101, PT ;  /* 0x000000650500720c */ /* 0x000fc40003f26270 */
[----:B------:R-:W-:Y:S02]  /*3390*/  I2FP.F32.S32 R4, R4 ;  /* 0x0000000400047245 */ /* 0x000fe40000201400 */
[----:B------:R-:W-:Y:S02]  /*33a0*/  I2FP.F32.S32 R5, R5 ;  /* 0x0000000500057245 */ /* 0x000fe40000201400 */
[C---:B------:R-:W-:Y:S01]  /*33b0*/  LOP3.LUT R7, R25.reuse, 0x10, R98, 0xfe, !PT ;  /* 0x0000001019077812 */ /* 0x040fe200078efe62 */
[CC--:B------:R-:W-:Y:S01]  /*33c0*/  FFMA.FTZ R16, R0.reuse, R4.reuse, R17 ;  /* 0x0000000400107223 */ /* 0x0c0fe20000010011 */
[C---:B------:R-:W-:Y:S01]  /*33d0*/  FFMA.FTZ R17, R0.reuse, R4, R19 ;  /* 0x0000000400117223 */ /* 0x040fe20000010013 */
[CC--:B------:R-:W-:Y:S01]  /*33e0*/  FFMA.FTZ R36, R0.reuse, R5.reuse, R36 ;  /* 0x0000000500247223 */ /* 0x0c0fe20000010024 */
[C---:B------:R-:W-:Y:S01]  /*33f0*/  FFMA.FTZ R30, R0.reuse, R5, R38 ;  /* 0x00000005001e7223 */ /* 0x040fe20000010026 */
[----:B------:R-:W-:Y:S01]  /*3400*/  FFMA.FTZ R4, R0, R3, R14 ;  /* 0x0000000300047223 */ /* 0x000fe2000001000e */
        /* <DEDUP_REMOVED lines=10> */
[----:B------:R-:W-:Y:S02]  /*34b0*/  FSEL R17, R17, -INF , !P6 ;  /* 0xff80000011117808 */ /* 0x000fe40007000000 */
[----:B------:R-:W-:Y:S02]  /*34c0*/  FSEL R14, R12, -INF , !P3 ;  /* 0xff8000000c0e7808 */ /* 0x000fe40005800000 */
[----:B------:R-:W-:-:S02]  /*34d0*/  I2FP.F32.S32 R3, R3 ;  /* 0x0000000300037245 */ /* 0x000fc40000201400 */
[----:B------:R-:W-:Y:S02]  /*34e0*/  I2FP.F32.S32 R7, R7 ;  /* 0x0000000700077245 */ /* 0x000fe40000201400 */
[----:B------:R-:W-:Y:S01]  /*34f0*/  ISETP.GE.AND P6, PT, R6, R102, PT ;  /* 0x000000660600720c */ /* 0x000fe20003fc6270 */
[----:B------:R-:W-:Y:S01]  /*3500*/  FFMA.FTZ R18, R0, R3, R13 ;  /* 0x0000000300127223 */ /* 0x000fe2000001000d */
[----:B------:R-:W-:Y:S01]  /*3510*/  ISETP.GE.AND P3, PT, R6, R101, PT ;  /* 0x000000650600720c */ /* 0x000fe20003f66270 */
[C---:B------:R-:W-:Y:S01]  /*3520*/  FFMA.FTZ R12, R0.reuse, R7, R56 ;  /* 0x00000007000c7223 */ /* 0x040fe20000010038 */
[----:B------:R-:W-:Y:S01]  /*3530*/  I2FP.F32.S32 R6, R6 ;  /* 0x0000000600067245 */ /* 0x000fe20000201400 */
[C---:B------:R-:W-:Y:S01]  /*3540*/  FFMA.FTZ R13, R0.reuse, R3, R15 ;  /* 0x00000003000d7223 */ /* 0x040fe2000001000f */
[C---:B------:R-:W-:Y:S01]  /*3550*/  FFMA.FTZ R7, R0.reuse, R7, R58 ;  /* 0x0000000700077223 */ /* 0x040fe2000001003a */
[C-C-:B------:R-:W-:Y:S02]  /*3560*/  LOP3.LUT R3, R25.reuse, 0x20, R98.reuse, 0xfe, !PT ;  /* 0x0000002019037812 */ /* 0x140fe400078efe62 */
[CC--:B------:R-:W-:Y:S01]  /*3570*/  FFMA.FTZ R8, R0.reuse, R6.reuse, R57 ;  /* 0x0000000600087223 */ /* 0x0c0fe20000010039 */
[----:B------:R-:W-:Y:S01]  /*3580*/  LOP3.LUT R9, R25, 0x18, R98, 0xfe, !PT ;  /* 0x0000001819097812 */ /* 0x000fe200078efe62 */
[----:B------:R-:W-:Y:S01]  /*3590*/  FFMA.FTZ R11, R0, R6, R59 ;  /* 0x00000006000b7223 */ /* 0x000fe2000001003b */
        /* <DEDUP_REMOVED lines=9> */
[----:B------:R-:W-:Y:S02]  /*3630*/  I2FP.F32.S32 R3, R3 ;  /* 0x0000000300037245 */ /* 0x000fe40000201400 */
[----:B------:R-:W-:Y:S01]  /*3640*/  FSEL R15, R4, -INF , !P5 ;  /* 0xff800000040f7808 */ /* 0x000fe20006800000 */
[----:B------:R-:W-:Y:S01]  /*3650*/  FFMA.FTZ R5, R0, R24, R55 ;  /* 0x0000001800057223 */ /* 0x000fe20000010037 */
[----:B------:R-:W-:Y:S01]  /*3660*/  FSEL R18, R18, -INF , !P2 ;  /* 0xff80000012127808 */ /* 0x000fe20005000000 */
[C---:B------:R-:W-:Y:S01]  /*3670*/  FFMA.FTZ R48, R0.reuse, R3, R48 ;  /* 0x0000000300307223 */ /* 0x040fe20000010030 */
[C---:B------:R-:W-:Y:S01]  /*3680*/  ISETP.GE.AND P5, PT, R9.reuse, R102, PT ;  /* 0x000000660900720c */ /* 0x040fe20003fa6270 */
[C---:B------:R-:W-:Y:S01]  /*3690*/  FFMA.FTZ R4, R0.reuse, R24, R53 ;  /* 0x0000001800047223 */ /* 0x040fe20000010035 */
[----:B------:R-:W-:Y:S01]  /*36a0*/  ISETP.GE.AND P2, PT, R9, R101, PT ;  /* 0x000000650900720c */ /* 0x000fe20003f46270 */
[----:B------:R-:W-:Y:S01]  /*36b0*/  FFMA.FTZ R50, R0, R3, R50 ;  /* 0x0000000300327223 */ /* 0x000fe20000010032 */
[----:B------:R-:W-:-:S02]  /*36c0*/  I2FP.F32.S32 R9, R9 ;  /* 0x0000000900097245 */ /* 0x000fc40000201400 */
[----:B------:R-:W-:Y:S02]  /*36d0*/  LOP3.LUT R24, R25, 0x29, R98, 0xfe, !PT ;  /* 0x0000002919187812 */ /* 0x000fe400078efe62 */
[----:B------:R-:W-:Y:S01]  /*36e0*/  FSEL R5, R5, -INF , !P1 ;  /* 0xff80000005057808 */ /* 0x000fe20004800000 */
[CC--:B------:R-:W-:Y:S01]  /*36f0*/  FFMA.FTZ R6, R0.reuse, R9.reuse, R52 ;  /* 0x0000000900067223 */ /* 0x0c0fe20000010034 */
[----:B------:R-:W-:Y:S01]  /*3700*/  FFMA.FTZ R9, R0, R9, R54 ;  /* 0x0000000900097223 */ /* 0x000fe20000010036 */
[----:B------:R-:W-:Y:S02]  /*3710*/  FSEL R94, R48, -INF , !P0 ;  /* 0xff800000305e7808 */ /* 0x000fe40004000000 */
[----:B------:R-:W-:Y:S02]  /*3720*/  LOP3.LUT R3, R25, 0x28, R98, 0xfe, !PT ;  /* 0x0000002819037812 */ /* 0x000fe400078efe62 */
[C---:B------:R-:W-:Y:S02]  /*3730*/  ISETP.GE.AND P1, PT, R24.reuse, R102, PT ;  /* 0x000000661800720c */ /* 0x040fe40003f26270 */
[----:B------:R-:W-:-:S02]  /*3740*/  ISETP.GE.AND P0, PT, R24, R101, PT ;  /* 0x000000651800720c */ /* 0x000fc40003f06270 */
[----:B------:R-:W-:Y:S02]  /*3750*/  I2FP.F32.S32 R24, R24 ;  /* 0x0000001800187245 */ /* 0x000fe40000201400 */
        /* <DEDUP_REMOVED lines=10> */
[----:B------:R-:W-:Y:S02]  /*3800*/  I2FP.F32.S32 R26, R26 ;  /* 0x0000001a001a7245 */ /* 0x000fe40000201400 */
[----:B------:R-:W-:Y:S02]  /*3810*/  I2FP.F32.S32 R3, R3 ;  /* 0x0000000300037245 */ /* 0x000fe40000201400 */
[----:B------:R-:W-:Y:S01]  /*3820*/  FSEL R125, R47, -INF , !P0 ;  /* 0xff8000002f7d7808 */ /* 0x000fe20004000000 */
[CC--:B------:R-:W-:Y:S01]  /*3830*/  FFMA.FTZ R49, R0.reuse, R26.reuse, R49 ;  /* 0x0000001a00317223 */ /* 0x0c0fe20000010031 */
[C---:B------:R-:W-:Y:S01]  /*3840*/  FFMA.FTZ R51, R0.reuse, R26, R51 ;  /* 0x0000001a00337223 */ /* 0x040fe20000010033 */
[CC--:B------:R-:W-:Y:S01]  /*3850*/  FFMA.FTZ R44, R0.reuse, R3.reuse, R44 ;  /* 0x00000003002c7223 */ /* 0x0c0fe2000001002c */
[----:B------:R-:W-:Y:S01]  /*3860*/  FFMA.FTZ R46, R0, R3, R46 ;  /* 0x00000003002e7223 */ /* 0x000fe2000001002e */
[----:B------:R-:W-:-:S02]  /*3870*/  LOP3.LUT R3, R25, 0x30, R98, 0xfe, !PT ;  /* 0x0000003019037812 */ /* 0x000fc400078efe62 */
[C-C-:B------:R-:W-:Y:S02]  /*3880*/  LOP3.LUT R26, R25.reuse, 0x31, R98.reuse, 0xfe, !PT ;  /* 0x00000031191a7812 */ /* 0x140fe400078efe62 */
[----:B------:R-:W-:Y:S02]  /*3890*/  LOP3.LUT R24, R25, 0x39, R98, 0xfe, !PT ;  /* 0x0000003919187812 */ /* 0x000fe400078efe62 */
[----:B------:R-:W-:Y:S02]  /*38a0*/  ISETP.GT.AND P0, PT, R89, R122, PT ;  /* 0x0000007a5900720c */ /* 0x000fe40003f04270 */
        /* <DEDUP_REMOVED lines=9> */
[-C--:B------:R-:W-:Y:S02]  /*3940*/  ISETP.GE.AND P2, PT, R26, R101.reuse, PT ;  /* 0x000000651a00720c */ /* 0x080fe40003f46270 */
[C---:B------:R-:W-:Y:S02]  /*3950*/  ISETP.GE.AND P4, PT, R24.reuse, R102, PT ;  /* 0x000000661800720c */ /* 0x040fe40003f86270 */
[----:B------:R-:W-:Y:S02]  /*3960*/  ISETP.GE.AND P1, PT, R24, R101, PT ;  /* 0x000000651800720c */ /* 0x000fe40003f26270 */
[----:B------:R-:W-:Y:S02]  /*3970*/  I2FP.F32.S32 R3, R3 ;  /* 0x0000000300037245 */ /* 0x000fe40000201400 */
[----:B------:R-:W-:Y:S02]  /*3980*/  I2FP.F32.S32 R26, R26 ;  /* 0x0000001a001a7245 */ /* 0x000fe40000201400 */
[----:B------:R-:W-:Y:S01]  /*3990*/  I2FP.F32.S32 R24, R24 ;  /* 0x0000001800187245 */ /* 0x000fe20000201400 */
[CC--:B------:R-:W-:Y:S01]  /*39a0*/  FFMA.FTZ R40, R0.reuse, R3.reuse, R40 ;  /* 0x0000000300287223 */ /* 0x0c0fe20000010028 */
[C---:B------:R-:W-:Y:S01]  /*39b0*/  FFMA.FTZ R42, R0.reuse, R3, R42 ;  /* 0x00000003002a7223 */ /* 0x040fe2000001002a */
        /* <DEDUP_REMOVED lines=22> */
.L_x_4918:
        /* <DEDUP_REMOVED lines=48> */
[C---:B------:R-:W-:Y:S01]  /*3e20*/  IMAD R24, R3.reuse, R97, R24 ;  /* 0x0000006103187224 */ /* 0x040fe200078e0218 */
        /* <DEDUP_REMOVED lines=10> */
.L_x_4919:
[----:B------:R-:W1:Y:S01]  /*3ed0*/  LDCU UR4, c[0x0][0x440] ;  /* 0x00008800ff0477ac */ /* 0x000e620008000800 */
[----:B------:R-:W-:-:S04]  /*3ee0*/  LEA R28, P3, R96, R124, 0x6 ;  /* 0x0000007c601c7211 */ /* 0x000fc800078630ff */
[----:B------:R-:W-:Y:S02]  /*3ef0*/  LEA.HI.X R29, R96, R123, R97, 0x6, P3 ;  /* 0x0000007b601d7211 */ /* 0x000fe400018f3461 */
[----:B-1----:R-:W-:Y:S02]  /*3f00*/  ISETP.GE.AND P2, PT, R87, UR4, PT ;  /* 0x0000000457007c0c */ /* 0x002fe4000bf46270 */
        /* <DEDUP_REMOVED lines=16> */
[----:B-1----:R-:W-:Y:S01]  /*4010*/  @!P0 IMAD.MOV.U32 R24, RZ, RZ, R124 ;  /* 0x000000ffff188224 */ /* 0x002fe200078e007c */
        /* <DEDUP_REMOVED lines=22> */
.L_x_4917:
[----:B--2---:R-:W-:Y:S01]  /*4180*/  FMNMX3.FTZ R27, R10, R16, R14, !PT ;  /* 0x000000100a1b7276 */ /* 0x004fe2000781000e */
        /* <DEDUP_REMOVED lines=59> */
[----:B------:R-:W3:Y:S01]  /*4540*/  LDSM.16.MT88.4 R12, [R29+0x7000] ;  /* 0x007000001d0c783b */ /* 0x000ee20000004200 */
[----:B------:R-:W4:Y:S01]  /*4550*/  MUFU.EX2 R114, R114 ;  /* 0x0000007200727308 */ /* 0x000f220000000800 */
        /* <DEDUP_REMOVED lines=12> */
[----:B------:R-:W-:Y:S01]  /*4620*/  FFMA.FTZ R30, R30, UR4, -R90 ;  /* 0x000000041e1e7c23 */ /* 0x000fe2000801085a */
[----:B----4-:R-:W-:Y:S01]  /*4630*/  F2FP.BF16.F32.PACK_AB R82, R114, R107 ;  /* 0x0000006b7252723e */ /* 0x010fe200000010ff */
[----:B------:R-:W-:Y:S01]  /*4640*/  FFMA.FTZ R110, R110, UR4, -R115 ;  /* 0x000000046e6e7c23 */ /* 0x000fe20008010873 */
[----:B------:R-:W4:Y:S01]  /*4650*/  MUFU.EX2 R130, R130 ;  /* 0x0000008200827308 */ /* 0x000f220000000800 */
[----:B------:R-:W-:-:S03]  /*4660*/  ISETP.GT.AND P0, PT, R89, R122, PT ;  /* 0x0000007a5900720c */ /* 0x000fc60003f04270 */
[----:B------:R-:W-:Y:S01]  /*4670*/  MUFU.EX2 R92, R92 ;  /* 0x0000005c005c7308 */ /* 0x000fe20000000800 */
[----:B-1----:R-:W-:Y:S01]  /*4680*/  F2FP.BF16.F32.PACK_AB R81, R139, R140 ;  /* 0x0000008c8b51723e */ /* 0x002fe200000010ff */
[----:B------:R-:W-:Y:S02]  /*4690*/  FADD.FTZ R140, R140, R139 ;  /* 0x0000008b8c8c7221 */ /* 0x000fe40000010000 */
[----:B------:R-:W1:Y:S01]  /*46a0*/  MUFU.EX2 R95, R95 ;  /* 0x0000005f005f7308 */ /* 0x000e620000000800 */
[----:B------:R-:W-:-:S03]  /*46b0*/  FFMA.FTZ R139, R35, UR4, -R90 ;  /* 0x00000004238b7c23 */ /* 0x000fc6000801085a */
[----:B------:R-:W-:Y:S01]  /*46c0*/  MUFU.EX2 R34, R34 ;  /* 0x0000002200227308 */ /* 0x000fe20000000800 */
[C---:B----4-:R-:W-:Y:S01]  /*46d0*/  F2FP.BF16.F32.PACK_AB R83, R130.reuse, R135 ;  /* 0x000000878253723e */ /* 0x050fe200000010ff */
[----:B------:R-:W-:Y:S02]  /*46e0*/  FADD.FTZ R135, R135, R140 ;  /* 0x0000008c87877221 */ /* 0x000fe40000010000 */
[----:B------:R-:W4:Y:S02]  /*46f0*/  MUFU.EX2 R33, R33 ;  /* 0x0000002100217308 */ /* 0x000f240000000800 */
[----:B------:R-:W-:Y:S02]  /*4700*/  FADD.FTZ R130, R130, R135 ;  /* 0x0000008782827221 */ /* 0x000fe40000010000 */
[----:B------:R-:W-:Y:S01]  /*4710*/  MUFU.EX2 R93, R93 ;  /* 0x0000005d005d7308 */ /* 0x000fe20000000800 */
[----:B------:R-:W-:Y:S01]  /*4720*/  HMMA.16816.F32.BF16 R52, R80, R56, RZ ;  /* 0x000000385034723c */ /* 0x000fe200000418ff */
[----:B-1----:R-:W-:-:S02]  /*4730*/  F2FP.BF16.F32.PACK_AB R4, R95, R92 ;  /* 0x0000005c5f04723e */ /* 0x002fc400000010ff */
[----:B------:R-:W1:Y:S04]  /*4740*/  MUFU.EX2 R32, R32 ;  /* 0x0000002000207308 */ /* 0x000e680000000800 */
[----:B------:R-:W-:Y:S01]  /*4750*/  MUFU.EX2 R31, R31 ;  /* 0x0000001f001f7308 */ /* 0x000fe20000000800 */
[C---:B------:R-:W-:Y:S01]  /*4760*/  HMMA.16816.F32.BF16 R56, R80.reuse, R58, RZ ;  /* 0x0000003a5038723c */ /* 0x040fe200000418ff */
[----:B----4-:R-:W-:Y:S02]  /*4770*/  F2FP.BF16.F32.PACK_AB R6, R33, R34 ;  /* 0x000000222106723e */ /* 0x010fe400000010ff */
[----:B------:R-:W4:Y:S04]  /*4780*/  MUFU.EX2 R28, R28 ;  /* 0x0000001c001c7308 */ /* 0x000f280000000800 */
        /* <DEDUP_REMOVED lines=11> */
[----:B------:R-:W-:Y:S01]  /*4840*/  FADD.FTZ R28, R28, R31 ;  /* 0x0000001f1c1c7221 */ /* 0x000fe20000010000 */
[----:B------:R-:W-:Y:S01]  /*4850*/  MUFU.EX2 R30, R30 ;  /* 0x0000001e001e7308 */ /* 0x000fe20000000800 */
[C---:B--2---:R-:W-:Y:S03]  /*4860*/  HMMA.16816.F32.BF16 R52, R4.reuse, R8, R52 ;  /* 0x000000080434723c */ /* 0x044fe60000041834 */
[----:B------:R-:W-:Y:S05]  /*4870*/  MUFU.EX2 R139, R139 ;  /* 0x0000008b008b7308 */ /* 0x000fea0000000800 */
[----:B------:R-:W-:Y:S01]  /*4880*/  HMMA.16816.F32.BF16 R56, R4, R10, R56 ;  /* 0x0000000a0438723c */ /* 0x000fe20000041838 */
[----:B------:R-:W1:Y:S07]  /*4890*/  LDSM.16.MT88.4 R8, [R118+0x8400] ;  /* 0x008400007608783b */ /* 0x000e6e0000004200 */
[C---:B------:R-:W-:Y:S08]  /*48a0*/  HMMA.16816.F32.BF16 R36, R80.reuse, R40, RZ ;  /* 0x000000285024723c */ /* 0x040ff000000418ff */
[C---:B------:R-:W-:Y:S08]  /*48b0*/  HMMA.16816.F32.BF16 R44, R80.reuse, R48, RZ ;  /* 0x00000030502c723c */ /* 0x040ff000000418ff */
[C---:B---3--:R-:W-:Y:S08]  /*48c0*/  HMMA.16816.F32.BF16 R60, R80.reuse, R12, RZ ;  /* 0x0000000c503c723c */ /* 0x048ff000000418ff */
[C---:B------:R-:W-:Y:S08]  /*48d0*/  HMMA.16816.F32.BF16 R40, R80.reuse, R42, RZ ;  /* 0x0000002a5028723c */ /* 0x040ff000000418ff */
[----:B------:R-:W-:Y:S08]  /*48e0*/  HMMA.16816.F32.BF16 R48, R80, R50, RZ ;  /* 0x000000325030723c */ /* 0x000ff000000418ff */
[C---:B-1----:R-:W-:Y:S08]  /*48f0*/  HMMA.16816.F32.BF16 R68, R4.reuse, R8, R68 ;  /* 0x000000080444723c */ /* 0x042ff00000041844 */
[----:B------:R-:W-:Y:S01]  /*4900*/  HMMA.16816.F32.BF16 R72, R4, R10, R72 ;  /* 0x0000000a0448723c */ /* 0x000fe20000041848 */
[----:B------:R-:W1:Y:S07]  /*4910*/  LDSM.16.MT88.4 R8, [R29+0x8000] ;  /* 0x008000001d08783b */ /* 0x000e6e0000004200 */
[----:B------:R-:W-:Y:S08]  /*4920*/  HMMA.16816.F32.BF16 R12, R80, R14, RZ ;  /* 0x0000000e500c723c */ /* 0x000ff000000418ff */
[C---:B------:R-:W-:Y:S08]  /*4930*/  HMMA.16816.F32.BF16 R60, R4.reuse, R64, R60 ;  /* 0x00000040043c723c */ /* 0x040ff0000004183c */
[----:B------:R-:W-:Y:S01]  /*4940*/  HMMA.16816.F32.BF16 R36, R4, R24, R36 ;  /* 0x000000180424723c */ /* 0x000fe20000041824 */
[--C-:B------:R-:W-:Y:S01]  /*4950*/  FFMA.FTZ R25, R109, UR4, -R90.reuse ;  /* 0x000000046d197c23 */ /* 0x100fe2000801085a */
[----:B------:R-:W-:-:S05]  /*4960*/  FFMA.FTZ R24, R125, UR4, -R90 ;  /* 0x000000047d187c23 */ /* 0x000fca000801085a */
[----:B------:R-:W-:Y:S01]  /*4970*/  MUFU.EX2 R25, R25 ;  /* 0x0000001900197308 */ /* 0x000fe20000000800 */
[----:B------:R-:W-:Y:S01]  /*4980*/  HMMA.16816.F32.BF16 R64, R4, R66, R12 ;  /* 0x000000420440723c */ /* 0x000fe2000004180c */
[----:B------:R-:W-:Y:S01]  /*4990*/  FADD.FTZ R13, R107, R138 ;  /* 0x0000008a6b0d7221 */ /* 0x000fe20000010000 */
[----:B------:R-:W-:Y:S01]  /*49a0*/  FFMA.FTZ R107, R94, UR4, -R115 ;  /* 0x000000045e6b7c23 */ /* 0x000fe20008010873 */
[----:B------:R-:W-:Y:S01]  /*49b0*/  FFMA.FTZ R94, R105, UR4, -R90 ;  /* 0x00000004695e7c23 */ /* 0x000fe2000801085a */
[----:B------:R-:W-:Y:S01]  /*49c0*/  MUFU.EX2 R24, R24 ;  /* 0x0000001800187308 */ /* 0x000fe20000000800 */
[----:B------:R-:W-:-:S03]  /*49d0*/  FADD.FTZ R13, R114, R13 ;  /* 0x0000000d720d7221 */ /* 0x000fc60000010000 */
[----:B------:R-:W-:Y:S01]  /*49e0*/  HMMA.16816.F32.BF16 R40, R4, R26, R40 ;  /* 0x0000001a0428723c */ /* 0x000fe20000041828 */
[--C-:B------:R-:W-:Y:S01]  /*49f0*/  FFMA.FTZ R27, R106, UR4, -R115.reuse ;  /* 0x000000046a1b7c23 */ /* 0x100fe20008010873 */
[----:B------:R-:W-:Y:S01]  /*4a00*/  FFMA.FTZ R26, R134, UR4, -R115 ;  /* 0x00000004861a7c23 */ /* 0x000fe20008010873 */
[----:B------:R-:W-:Y:S04]  /*4a10*/  MUFU.EX2 R107, R107 ;  /* 0x0000006b006b7308 */ /* 0x000fe80000000800 */
[----:B------:R-:W2:Y:S01]  /*4a20*/  MUFU.EX2 R106, R136 ;  /* 0x00000088006a7308 */ /* 0x000ea20000000800 */
[C---:B-1----:R-:W-:Y:S03]  /*4a30*/  HMMA.16816.F32.BF16 R76, R80.reuse, R8, RZ ;  /* 0x00000008504c723c */ /* 0x042fe600000418ff */
[----:B------:R-:W-:Y:S04]  /*4a40*/  MUFU.EX2 R27, R27 ;  /* 0x0000001b001b7308 */ /* 0x000fe80000000800 */
[----:B------:R-:W-:Y:S01]  /*4a50*/  MUFU.EX2 R26, R26 ;  /* 0x0000001a001a7308 */ /* 0x000fe20000000800 */
[----:B------:R-:W-:Y:S01]  /*4a60*/  HMMA.16816.F32.BF16 R80, R80, R10, RZ ;  /* 0x0000000a5050723c */ /* 0x000fe200000418ff */
[----:B------:R-:W1:Y:S02]  /*4a70*/  LDSM.16.MT88.4 R8, [R29+0x8400] ;  /* 0x008400001d08783b */ /* 0x000e640000004200 */
[----:B------:R-:W-:Y:S04]  /*4a80*/  MUFU.EX2 R105, R111 ;  /* 0x0000006f00697308 */ /* 0x000fe80000000800 */
[----:B------:R-:W3:Y:S01]  /*4a90*/  MUFU.EX2 R94, R94 ;  /* 0x0000005e005e7308 */ /* 0x000ee20000000800 */
[C---:B------:R-:W-:Y:S08]  /*4aa0*/  HMMA.16816.F32.BF16 R44, R4.reuse, R16, R44 ;  /* 0x00000010042c723c */ /* 0x040ff0000004182c */
[C---:B------:R-:W-:Y:S01]  /*4ab0*/  HMMA.16816.F32.BF16 R48, R4.reuse, R18, R48 ;  /* 0x000000120430723c */ /* 0x040fe20000041830 */
[----:B------:R-:W-:Y:S07]  /*4ac0*/  LDSM.16.MT88.4 R16, [R118+0x6c00] ;  /* 0x006c00007610783b */ /* 0x000fee0000004200 */
[C---:B-1----:R-:W-:Y:S08]  /*4ad0*/  HMMA.16816.F32.BF16 R76, R4.reuse, R8, R76 ;  /* 0x00000008044c723c */ /* 0x042ff0000004184c */
[----:B------:R-:W-:Y:S01]  /*4ae0*/  HMMA.16816.F32.BF16 R80, R4, R10, R80 ;  /* 0x0000000a0450723c */ /* 0x000fe20000041850 */
[----:B------:R-:W1:Y:S01]  /*4af0*/  LDSM.16.MT88.4 R8, [R118+0x6800] ;  /* 0x006800007608783b */ /* 0x000e620000004200 */
[----:B--2---:R-:W-:-:S02]  /*4b00*/  F2FP.BF16.F32.PACK_AB R4, R106, R107 ;  /* 0x0000006b6a04723e */ /* 0x004fc400000010ff */
[----:B---3--:R-:W-:Y:S01]  /*4b10*/  F2FP.BF16.F32.PACK_AB R5, R94, R105 ;  /* 0x000000695e05723e */ /* 0x008fe200000010ff */
[----:B------:R-:W-:Y:S01]  /*4b20*/  FADD.FTZ R105, R105, R28 ;  /* 0x0000001c69697221 */ /* 0x000fe20000010000 */
[----:B------:R-:W-:Y:S02]  /*4b30*/  F2FP.BF16.F32.PACK_AB R6, R26, R27 ;  /* 0x0000001b1a06723e */ /* 0x000fe400000010ff */
[----:B------:R-:W-:Y:S01]  /*4b40*/  F2FP.BF16.F32.PACK_AB R7, R24, R25 ;  /* 0x000000191807723e */ /* 0x000fe200000010ff */
        /* <DEDUP_REMOVED lines=19> */
[----:B------:R-:W-:Y:S01]  /*4c80*/  LDSM.16.MT88.4 R8, [R118+0x7c00] ;  /* 0x007c00007608783b */ /* 0x000fe20000004200 */
[----:B------:R-:W-:Y:S01]  /*4c90*/  FFMA.FTZ R92, R91, UR4, -R90 ;  /* 0x000000045b5c7c23 */ /* 0x000fe2000801085a */
[----:B------:R-:W-:Y:S01]  /*4ca0*/  F2FP.BF16.F32.PACK_AB R7, R139, R30 ;  /* 0x0000001e8b07723e */ /* 0x000fe200000010ff */
[----:B------:R-:W1:Y:S01]  /*4cb0*/  MUFU.EX2 R91, R110 ;  /* 0x0000006e005b7308 */ /* 0x000e620000000800 */
[----:B------:R-:W2:Y:S01]  /*4cc0*/  LDSM.16.MT88.4 R12, [R29+0x6c00] ;  /* 0x006c00001d0c783b */ /* 0x000ea20000004200 */
[----:B------:R-:W-:Y:S01]  /*4cd0*/  FADD.FTZ R95, R95, R4 ;  /* 0x000000045f5f7221 */ /* 0x000fe20000010000 */
[----:B------:R-:W-:Y:S01]  /*4ce0*/  F2FP.BF16.F32.PACK_AB R4, R113, R112 ;  /* 0x000000707104723e */ /* 0x000fe200000010ff */
[----:B------:R-:W3:Y:S02]  /*4cf0*/  MUFU.EX2 R35, R92 ;  /* 0x0000005c00237308 */ /* 0x000ee40000000800 */
[----:B------:R-:W-:-:S04]  /*4d00*/  FADD.FTZ R34, R34, R95 ;  /* 0x0000005f22227221 */ /* 0x000fc80000010000 */
[----:B------:R-:W-:Y:S01]  /*4d10*/  FADD.FTZ R32, R33, R34 ;  /* 0x0000002221207221 */ /* 0x000fe20000010000 */
[----:B-1----:R-:W-:-:S03]  /*4d20*/  F2FP.BF16.F32.PACK_AB R6, R91, R108 ;  /* 0x0000006c5b06723e */ /* 0x002fc600000010ff */
[----:B------:R-:W-:Y:S01]  /*4d30*/  FADD.FTZ R107, R107, R32 ;  /* 0x000000206b6b7221 */ /* 0x000fe20000010000 */
[----:B---3--:R-:W-:-:S03]  /*4d40*/  F2FP.BF16.F32.PACK_AB R5, R35, R88 ;  /* 0x000000582305723e */ /* 0x008fc600000010ff */
[----:B------:R-:W-:-:S04]  /*4d50*/  FADD.FTZ R106, R106, R107 ;  /* 0x0000006b6a6a7221 */ /* 0x000fc80000010000 */
        /* <DEDUP_REMOVED lines=10> */
[C---:B------:R-:W-:Y:S08]  /*4e00*/  HMMA.16816.F32.BF16 R64, R4.reuse, R18, R64 ;  /* 0x000000120440723c */ /* 0x040ff00000041840 */
[----:B--2---:R-:W-:Y:S01]  /*4e10*/  HMMA.16816.F32.BF16 R68, R4, R12, R68 ;  /* 0x0000000c0444723c */ /* 0x004fe20000041844 */
[----:B------:R-:W-:-:S04]  /*4e20*/  FADD.FTZ R13, R25, R94 ;  /* 0x0000005e190d7221 */ /* 0x000fc80000010000 */
[----:B------:R-:W-:-:S03]  /*4e30*/  FADD.FTZ R13, R24, R13 ;  /* 0x0000000d180d7221 */ /* 0x000fc60000010000 */
        /* <DEDUP_REMOVED lines=78> */
.L_x_4921:
[----:B------:R-:W-:Y:S01]  /*5320*/  UMOV UR4, URZ ;  /* 0x000000ff00047c82 */ /* 0x000fe20008000000 */
[----:B------:R-:W-:Y:S01]  /*5330*/  IMAD.SHL.U32 R4, R20, 0x40, RZ ;  /* 0x0000004014047824 */ /* 0x000fe200078e00ff */
[----:B------:R-:W-:-:S05]  /*5340*/  IADD3 R5, P0, PT, RZ, -UR4, RZ ;  /* 0x80000004ff057c10 */ /* 0x000fca000ff1e0ff */
[----:B------:R-:W-:-:S05]  /*5350*/  IMAD.X R4, RZ, RZ, ~R4, P0 ;  /* 0x000000ffff047224 */ /* 0x000fca00000e0e04 */
[----:B------:R-:W-:-:S04]  /*5360*/  SHF.R.S64 R5, R5, 0x1f, R4 ;  /* 0x0000001f05057819 */ /* 0x000fc80000001004 */
[----:B------:R-:W-:-:S04]  /*5370*/  IADD3 R126, P0, PT, R5, R126, RZ ;  /* 0x0000007e057e7210 */ /* 0x000fc80007f1e0ff */
[----:B------:R-:W-:-:S09]  /*5380*/  LEA.HI.X.SX32 R127, R4, R127, 0x1, P0 ;  /* 0x0000007f047f7211 */ /* 0x000fd200000f0eff */
.L_x_4922:
[----:B------:R-:W1:Y:S01]  /*5390*/  LDCU UR4, c[0x0][0x440] ;  /* 0x00008800ff0477ac */ /* 0x000e620008000800 */
[----:B------:R-:W-:-:S04]  /*53a0*/  LEA R8, P0, R20, R126, 0x6 ;  /* 0x0000007e14087211 */ /* 0x000fc800078030ff */
[----:B------:R-:W-:Y:S02]  /*53b0*/  LEA.HI.X R9, R20, R127, R21, 0x6, P0 ;  /* 0x0000007f14097211 */ /* 0x000fe400000f3415 */
[----:B------:R-:W-:-:S04]  /*53c0*/  ISETP.NE.AND P0, PT, R23, RZ, PT ;  /* 0x000000ff1700720c */ /* 0x000fc80003f05270 */
        /* <DEDUP_REMOVED lines=43> */
[----:B------:R-:W5:Y:S04]  /*5680*/  LDSM.16.M88.4 R12, [R104+0x3800] ;  /* 0x00380000680c783b */ /* 0x000f680000000200 */
[----:B-1----:R-:W1:Y:S04]  /*5690*/  LDSM.16.M88.4 R8, [R105+0x3400] ;  /* 0x003400006908783b */ /* 0x002e680000000200 */
[----:B------:R-:W1:Y:S04]  /*56a0*/  LDSM.16.M88.4 R88, [R104+0x3c00] ;  /* 0x003c00006858783b */ /* 0x000e680000000200 */
[----:B------:R-:W1:Y:S04]  /*56b0*/  LDSM.16.M88.4 R92, [R105+0x3800] ;  /* 0x00380000695c783b */ /* 0x000e680000000200 */
[----:B------:R-:W0:Y:S01]  /*56c0*/  LDGDEPBAR ;  /* 0x00000000000079af */ /* 0x000e220000000000 */
[C---:B--2---:R-:W-:Y:S08]  /*56d0*/  HMMA.16816.F32.BF16 R32, R4.reuse, R28, RZ ;  /* 0x0000001c0420723c */ /* 0x044ff000000418ff */
[C---:B------:R-:W-:Y:S08]  /*56e0*/  HMMA.16816.F32.BF16 R28, R4.reuse, R30, RZ ;  /* 0x0000001e041c723c */ /* 0x040ff000000418ff */
[C---:B---3--:R-:W-:Y:S08]  /*56f0*/  HMMA.16816.F32.BF16 R24, R4.reuse, R20, RZ ;  /* 0x000000140418723c */ /* 0x048ff000000418ff */
[----:B------:R-:W-:Y:S08]  /*5700*/  HMMA.16816.F32.BF16 R20, R4, R22, RZ ;  /* 0x000000160414723c */ /* 0x000ff000000418ff */
[C---:B----4-:R-:W-:Y:S08]  /*5710*/  HMMA.16816.F32.BF16 R32, R84.reuse, R16, R32 ;  /* 0x000000105420723c */ /* 0x050ff00000041820 */
[----:B------:R-:W-:Y:S08]  /*5720*/  HMMA.16816.F32.BF16 R28, R84, R18, R28 ;  /* 0x00000012541c723c */ /* 0x000ff0000004181c */
[----:B-----5:R-:W-:Y:S08]  /*5730*/  HMMA.16816.F32.BF16 R16, R4, R12, RZ ;  /* 0x0000000c0410723c */ /* 0x020ff000000418ff */
[C---:B-1----:R-:W-:Y:S08]  /*5740*/  HMMA.16816.F32.BF16 R24, R84.reuse, R8, R24 ;  /* 0x000000085418723c */ /* 0x042ff00000041818 */
        /* <DEDUP_REMOVED lines=59> */
[----:B------:R-:W-:-:S05]  /*5b00*/  IMAD.SHL.U32 R85, R99, 0x40, RZ ;  /* 0x0000004063557824 */ /* 0x000fca00078e00ff */
[----:B------:R-:W-:Y:S02]  /*5b10*/  LOP3.LUT R84, R85, R98, RZ, 0xfc, !PT ;  /* 0x0000006255547212 */ /* 0x000fe400078efcff */
[----:B------:R-:W-:Y:S03]  /*5b20*/  HMMA.16816.F32.BF16 R4, R92, R86, R4 ;  /* 0x000000565c04723c */ /* 0x000fe60000041804 */
[C---:B------:R-:W-:Y:S02]  /*5b30*/  VIADD R87, R84.reuse, 0xffffff80 ;  /* 0xffffff8054577836 */ /* 0x040fe40000000000 */
[----:B------:R-:W-:-:S03]  /*5b40*/  VIADD R86, R84, 0xffffffb8 ;  /* 0xffffffb854567836 */ /* 0x000fc60000000000 */
[C---:B--2---:R-:W-:Y:S01]  /*5b50*/  HMMA.16816.F32.BF16 R12, R92.reuse, R90, R12 ;  /* 0x0000005a5c0c723c */ /* 0x044fe2000004180c */
[----:B------:R-:W-:Y:S01]  /*5b60*/  I2FP.F32.S32 R91, R87 ;  /* 0x00000057005b7245 */ /* 0x000fe20000201400 */
[----:B------:R-:W-:Y:S01]  /*5b70*/  BAR.SYNC.DEFER_BLOCKING 0x0 ;  /* 0x0000000000007b1d */ /* 0x000fe20000010000 */
[C---:B------:R-:W-:Y:S02]  /*5b80*/  ISETP.GE.AND P6, PT, R87.reuse, R102, PT ;  /* 0x000000665700720c */ /* 0x040fe40003fc6270 */
[----:B------:R-:W-:Y:S01]  /*5b90*/  ISETP.GE.AND P1, PT, R87, R101, PT ;  /* 0x000000655700720c */ /* 0x000fe20003f26270 */
[CC--:B------:R-:W-:Y:S01]  /*5ba0*/  FFMA.FTZ R87, R0.reuse, R91.reuse, R32 ;  /* 0x0000005b00577223 */ /* 0x0c0fe20000010020 */
[----:B------:R-:W-:Y:S01]  /*5bb0*/  FFMA.FTZ R32, R0, R91, R34 ;  /* 0x0000005b00207223 */ /* 0x000fe20000010022 */
[----:B------:R-:W-:Y:S01]  /*5bc0*/  HMMA.16816.F32.BF16 R16, R92, R88, R16 ;  /* 0x000000585c10723c */ /* 0x000fe20000041810 */
[----:B------:R-:W-:Y:S01]  /*5bd0*/  I2FP.F32.S32 R89, R86 ;  /* 0x0000005600597245 */ /* 0x000fe20000201400 */
[----:B------:R-:W-:Y:S01]  /*5be0*/  VIADD R34, R84, 0xffffff81 ;  /* 0xffffff8154227836 */ /* 0x000fe20000000000 */
[----:B------:R-:W-:-:S02]  /*5bf0*/  FSEL R87, R87, -INF , !P6 ;  /* 0xff80000057577808 */ /* 0x000fc40007000000 */
[-C--:B------:R-:W-:Y:S01]  /*5c00*/  ISETP.GE.AND P5, PT, R86, R102.reuse, PT ;  /* 0x000000665600720c */ /* 0x080fe20003fa6270 */
[-C--:B------:R-:W-:Y:S01]  /*5c10*/  FFMA.FTZ R90, R0, R89.reuse, R4 ;  /* 0x00000059005a7223 */ /* 0x080fe20000010004 */
[----:B------:R-:W-:Y:S01]  /*5c20*/  FSEL R4, R32, -INF , !P1 ;  /* 0xff80000020047808 */ /* 0x000fe20004800000 */
[----:B------:R-:W-:Y:S01]  /*5c30*/  FFMA.FTZ R88, R0, R89, R6 ;  /* 0x0000005900587223 */ /* 0x000fe20000010006 */
[----:B------:R-:W-:Y:S01]  /*5c40*/  ISETP.GE.AND P6, PT, R34, R102, PT ;  /* 0x000000662200720c */ /* 0x000fe20003fc6270 */
[----:B------:R-:W-:Y:S01]  /*5c50*/  VIADD R6, R84, 0xffffff88 ;  /* 0xffffff8854067836 */ /* 0x000fe20000000000 */
[-C--:B------:R-:W-:Y:S01]  /*5c60*/  ISETP.GE.AND P1, PT, R34, R101.reuse, PT ;  /* 0x000000652200720c */ /* 0x080fe20003f26270 */
[----:B------:R-:W-:Y:S01]  /*5c70*/  VIADD R32, R84, 0xffffff89 ;  /* 0xffffff8954207836 */ /* 0x000fe20000000000 */
[----:B------:R-:W-:Y:S02]  /*5c80*/  I2FP.F32.S32 R34, R34 ;  /* 0x0000002200227245 */ /* 0x000fe40000201400 */
[----:B------:R-:W-:-:S02]  /*5c90*/  ISETP.GE.AND P0, PT, R86, R101, PT ;  /* 0x000000655600720c */ /* 0x000fc40003f06270 */
[----:B------:R-:W-:Y:S01]  /*5ca0*/  I2FP.F32.S32 R89, R6 ;  /* 0x0000000600597245 */ /* 0x000fe20000201400 */
[CC--:B------:R-:W-:Y:S01]  /*5cb0*/  FFMA.FTZ R86, R0.reuse, R34.reuse, R33 ;  /* 0x0000002200567223 */ /* 0x0c0fe20000010021 */
[----:B------:R-:W-:Y:S01]  /*5cc0*/  FFMA.FTZ R34, R0, R34, R35 ;  /* 0x0000002200227223 */ /* 0x000fe20000010023 */
[----:B------:R-:W-:Y:S02]  /*5cd0*/  FSEL R90, R90, -INF , !P5 ;  /* 0xff8000005a5a7808 */ /* 0x000fe40006800000 */
[----:B------:R-:W-:Y:S01]  /*5ce0*/  FSEL R88, R88, -INF , !P0 ;  /* 0xff80000058587808 */ /* 0x000fe20004000000 */
[----:B------:R-:W-:Y:S01]  /*5cf0*/  FFMA.FTZ R33, R0, R89, R28 ;  /* 0x0000005900217223 */ /* 0x000fe2000001001c */
[C---:B------:R-:W-:Y:S02]  /*5d00*/  ISETP.GE.AND P5, PT, R6.reuse, R102, PT ;  /* 0x000000660600720c */ /* 0x040fe40003fa6270 */
[----:B------:R-:W-:Y:S01]  /*5d10*/  ISETP.GE.AND P0, PT, R6, R101, PT ;  /* 0x000000650600720c */ /* 0x000fe20003f06270 */
[----:B------:R-:W-:Y:S01]  /*5d20*/  FFMA.FTZ R6, R0, R89, R30 ;  /* 0x0000005900067223 */ /* 0x000fe2000001001e */
[----:B------:R-:W-:Y:S01]  /*5d30*/  FSEL R35, R86, -INF , !P6 ;  /* 0xff80000056237808 */ /* 0x000fe20007000000 */
[----:B------:R-:W-:Y:S01]  /*5d40*/  VIADD R30, R84, 0xffffff90 ;  /* 0xffffff90541e7836 */ /* 0x000fe20000000000 */
[----:B------:R-:W-:-:S02]  /*5d50*/  FSEL R28, R34, -INF , !P1 ;  /* 0xff800000221c7808 */ /* 0x000fc40004800000 */
[C---:B------:R-:W-:Y:S02]  /*5d60*/  ISETP.GE.AND P6, PT, R32.reuse, R102, PT ;  /* 0x000000662000720c */ /* 0x040fe40003fc6270 */
[-C--:B------:R-:W-:Y:S02]  /*5d70*/  ISETP.GE.AND P1, PT, R32, R101.reuse, PT ;  /* 0x000000652000720c */ /* 0x080fe40003f26270 */
[----:B------:R-:W-:Y:S02]  /*5d80*/  I2FP.F32.S32 R32, R32 ;  /* 0x0000002000207245 */ /* 0x000fe40000201400 */
[----:B------:R-:W-:Y:S02]  /*5d90*/  I2FP.F32.S32 R89, R30 ;  /* 0x0000001e00597245 */ /* 0x000fe40000201400 */
[----:B------:R-:W-:Y:S01]  /*5da0*/  FSEL R33, R33, -INF , !P5 ;  /* 0xff80000021217808 */ /* 0x000fe20006800000 */
[-C--:B------:R-:W-:Y:S01]  /*5db0*/  FFMA.FTZ R29, R0, R32.reuse, R29 ;  /* 0x00000020001d7223 */ /* 0x080fe2000001001d */
[----:B------:R-:W-:Y:S01]  /*5dc0*/  FSEL R6, R6, -INF , !P0 ;  /* 0xff80000006067808 */ /* 0x000fe20004000000 */
[----:B------:R-:W-:Y:S01]  /*5dd0*/  FFMA.FTZ R32, R0, R32, R31 ;  /* 0x0000002000207223 */ /* 0x000fe2000001001f */
[----:B------:R-:W-:Y:S01]  /*5de0*/  ISETP.GE.AND P5, PT, R30, R102, PT ;  /* 0x000000661e00720c */ /* 0x000fe20003fa6270 */
[----:B------:R-:W-:Y:S01]  /*5df0*/  VIADD R31, R84, 0xffffff91 ;  /* 0xffffff91541f7836 */ /* 0x000fe20000000000 */
[----:B------:R-:W-:Y:S01]  /*5e00*/  ISETP.GE.AND P0, PT, R30, R101, PT ;  /* 0x000000651e00720c */ /* 0x000fe20003f06270 */
[----:B------:R-:W-:-:S02]  /*5e10*/  VIADD R30, R84, 0xffffff98 ;  /* 0xffffff98541e7836 */ /* 0x000fc40000000000 */
[CC--:B------:R-:W-:Y:S01]  /*5e20*/  FFMA.FTZ R135, R0.reuse, R89.reuse, R24 ;  /* 0x0000005900877223 */ /* 0x0c0fe20000010018 */
[----:B------:R-:W-:Y:S01]  /*5e30*/  FFMA.FTZ R136, R0, R89, R26 ;  /* 0x0000005900887223 */ /* 0x000fe2000001001a */
[----:B------:R-:W-:Y:S01]  /*5e40*/  FSEL R29, R29, -INF , !P6 ;  /* 0xff8000001d1d7808 */ /* 0x000fe20007000000 */
[----:B------:R-:W-:Y:S01]  /*5e50*/  VIADD R89, R99, 0xfffffffe ;  /* 0xfffffffe63597836 */ /* 0x000fe20000000000 */
[----:B------:R-:W-:Y:S02]  /*5e60*/  FSEL R24, R32, -INF , !P1 ;  /* 0xff80000020187808 */ /* 0x000fe40004800000 */
[C---:B------:R-:W-:Y:S02]  /*5e70*/  ISETP.GE.AND P6, PT, R31.reuse, R102, PT ;  /* 0x000000661f00720c */ /* 0x040fe40003fc6270 */
[----:B------:R-:W-:Y:S02]  /*5e80*/  ISETP.GE.AND P1, PT, R31, R101, PT ;  /* 0x000000651f00720c */ /* 0x000fe40003f26270 */
[----:B------:R-:W-:-:S02]  /*5e90*/  I2FP.F32.S32 R26, R31 ;  /* 0x0000001f001a7245 */ /* 0x000fc40000201400 */
[----:B------:R-:W-:Y:S02]  /*5ea0*/  I2FP.F32.S32 R31, R30 ;  /* 0x0000001e001f7245 */ /* 0x000fe40000201400 */
[----:B------:R-:W-:Y:S01]  /*5eb0*/  FSEL R135, R135, -INF , !P5 ;  /* 0xff80000087877808 */ /* 0x000fe20006800000 */
[CC--:B------:R-:W-:Y:S01]  /*5ec0*/  FFMA.FTZ R143, R0.reuse, R26.reuse, R25 ;  /* 0x0000001a008f7223 */ /* 0x0c0fe20000010019 */
[----:B------:R-:W-:Y:S01]  /*5ed0*/  FFMA.FTZ R27, R0, R26, R27 ;  /* 0x0000001a001b7223 */ /* 0x000fe2000001001b */
[----:B------:R-:W-:Y:S02]  /*5ee0*/  VIADD R25, R84, 0xffffff99 ;  /* 0xffffff9954197836 */ /* 0x000fe40000000000 */
[-C--:B------:R-:W-:Y:S01]  /*5ef0*/  FFMA.FTZ R140, R0, R31.reuse, R22 ;  /* 0x0000001f008c7223 */ /* 0x080fe20000010016 */
[----:B------:R-:W-:Y:S02]  /*5f00*/  VIADD R22, R84, 0xffffffa0 ;  /* 0xffffffa054167836 */ /* 0x000fe40000000000 */
[----:B------:R-:W-:Y:S01]  /*5f10*/  FFMA.FTZ R141, R0, R31, R20 ;  /* 0x0000001f008d7223 */ /* 0x000fe20000010014 */
[----:B------:R-:W-:-:S02]  /*5f20*/  FSEL R143, R143, -INF , !P6 ;  /* 0xff8000008f8f7808 */ /* 0x000fc40007000000 */
[----:B------:R-:W-:Y:S02]  /*5f30*/  FSEL R144, R27, -INF , !P1 ;  /* 0xff8000001b907808 */ /* 0x000fe40004800000 */
[C---:B------:R-:W-:Y:S02]  /*5f40*/  ISETP.GE.AND P6, PT, R25.reuse, R102, PT ;  /* 0x000000661900720c */ /* 0x040fe40003fc6270 */
[----:B------:R-:W-:Y:S02]  /*5f50*/  ISETP.GE.AND P1, PT, R25, R101, PT ;  /* 0x000000651900720c */ /* 0x000fe40003f26270 */
[----:B------:R-:W-:Y:S02]  /*5f60*/  I2FP.F32.S32 R20, R25 ;  /* 0x0000001900147245 */ /* 0x000fe40000201400 */
[----:B------:R-:W-:Y:S02]  /*5f70*/  I2FP.F32.S32 R25, R22 ;  /* 0x0000001600197245 */ /* 0x000fe40000201400 */
[----:B------:R-:W-:Y:S01]  /*5f80*/  ISETP.GE.AND P5, PT, R30, R102, PT ;  /* 0x000000661e00720c */ /* 0x000fe20003fa6270 */
[CC--:B------:R-:W-:Y:S01]  /*5f90*/  FFMA.FTZ R21, R0.reuse, R20.reuse, R21 ;  /* 0x0000001400157223 */ /* 0x0c0fe20000010015 */
[C---:B------:R-:W-:Y:S01]  /*5fa0*/  FFMA.FTZ R23, R0.reuse, R20, R23 ;  /* 0x0000001400177223 */ /* 0x040fe20000010017 */
[----:B------:R-:W-:Y:S01]  /*5fb0*/  FFMA.FTZ R130, R0, R25, R18 ;  /* 0x0000001900827223 */ /* 0x000fe20000010012 */
[----:B------:R-:W-:-:S02]  /*5fc0*/  VIADD R20, R84, 0xffffffa1 ;  /* 0xffffffa154147836 */ /* 0x000fc40000000000 */
[----:B------:R-:W-:Y:S01]  /*5fd0*/  FFMA.FTZ R113, R0, R25, R16 ;  /* 0x0000001900717223 */ /* 0x000fe20000010010 */
[----:B------:R-:W-:Y:S01]  /*5fe0*/  VIADD R18, R84, 0xffffffa8 ;  /* 0xffffffa854127836 */ /* 0x000fe20000000000 */
[----:B------:R-:W-:Y:S02]  /*5ff0*/  FSEL R147, R21, -INF , !P6 ;  /* 0xff80000015937808 */ /* 0x000fe40007000000 */
[----:B------:R-:W-:Y:S02]  /*6000*/  I2FP.F32.S32 R16, R20 ;  /* 0x0000001400107245 */ /* 0x000fe40000201400 */
[----:B------:R-:W-:Y:S02]  /*6010*/  I2FP.F32.S32 R21, R18 ;  /* 0x0000001200157245 */ /* 0x000fe40000201400 */
[----:B------:R-:W-:Y:S01]  /*6020*/  FSEL R146, R23, -INF , !P1 ;  /* 0xff80000017927808 */ /* 0x000fe20004800000 */
[CC--:B------:R-:W-:Y:S01]  /*6030*/  FFMA.FTZ R17, R0.reuse, R16.reuse, R17 ;  /* 0x0000001000117223 */ /* 0x0c0fe20000010011 */
[C---:B------:R-:W-:Y:S01]  /*6040*/  FFMA.FTZ R19, R0.reuse, R16, R19 ;  /* 0x0000001000137223 */ /* 0x040fe20000010013 */
[----:B------:R-:W-:Y:S01]  /*6050*/  FFMA.FTZ R115, R0, R21, R12 ;  /* 0x0000001500737223 */ /* 0x000fe2000001000c */
[----:B------:R-:W-:Y:S01]  /*6060*/  ISETP.GE.AND P6, PT, R20, R102, PT ;  /* 0x000000661400720c */ /* 0x000fe20003fc6270 */
        /* <DEDUP_REMOVED lines=8> */
[----:B------:R-:W-:Y:S02]  /*60f0*/  I2FP.F32.S32 R12, R12 ;  /* 0x0000000c000c7245 */ /* 0x000fe40000201400 */
[----:B------:R-:W-:Y:S02]  /*6100*/  FSEL R141, R141, -INF , !P5 ;  /* 0xff8000008d8d7808 */ /* 0x000fe40006800000 */
[----:B------:R-:W-:Y:S01]  /*6110*/  FSEL R136, R136, -INF , !P0 ;  /* 0xff80000088887808 */ /* 0x000fe20004000000 */
[CC--:B------:R-:W-:Y:S01]  /*6120*/  FFMA.FTZ R13, R0.reuse, R12.reuse, R13 ;  /* 0x0000000c000d7223 */ /* 0x0c0fe2000001000d */
[----:B------:R-:W-:Y:S01]  /*6130*/  FFMA.FTZ R15, R0, R12, R15 ;  /* 0x0000000c000f7223 */ /* 0x000fe2000001000f */
[----:B------:R-:W-:Y:S01]  /*6140*/  VIADD R12, R84, 0xffffffb1 ;  /* 0xffffffb1540c7836 */ /* 0x000fe20000000000 */
[----:B------:R-:W-:Y:S01]  /*6150*/  ISETP.GE.AND P5, PT, R22, R102, PT ;  /* 0x000000661600720c */ /* 0x000fe20003fa6270 */
[----:B------:R-:W-:Y:S01]  /*6160*/  VIADD R84, R84, 0xffffffb9 ;  /* 0xffffffb954547836 */ /* 0x000fe20000000000 */
[----:B------:R-:W-:-:S02]  /*6170*/  FSEL R137, R13, -INF , !P6 ;  /* 0xff8000000d897808 */ /* 0x000fc40007000000 */
[----:B------:R-:W-:Y:S02]  /*6180*/  FSEL R134, R15, -INF , !P1 ;  /* 0xff8000000f867808 */ /* 0x000fe40004800000 */
[C---:B------:R-:W-:Y:S02]  /*6190*/  ISETP.GE.AND P6, PT, R12.reuse, R102, PT ;  /* 0x000000660c00720c */ /* 0x040fe40003fc6270 */
[-C--:B------:R-:W-:Y:S02]  /*61a0*/  ISETP.GE.AND P1, PT, R12, R101.reuse, PT ;  /* 0x000000650c00720c */ /* 0x080fe40003f26270 */
[----:B------:R-:W-:Y:S02]  /*61b0*/  I2FP.F32.S32 R12, R12 ;  /* 0x0000000c000c7245 */ /* 0x000fe40000201400 */
[----:B------:R-:W-:Y:S02]  /*61c0*/  ISETP.GE.AND P0, PT, R30, R101, PT ;  /* 0x000000651e00720c */ /* 0x000fe40003f06270 */
[----:B------:R-:W-:Y:S01]  /*61d0*/  FSEL R113, R113, -INF , !P5 ;  /* 0xff80000071717808 */ /* 0x000fe20006800000 */
[C---:B------:R-:W-:Y:S01]  /*61e0*/  FFMA.FTZ R9, R0.reuse, R12, R9 ;  /* 0x0000000c00097223 */ /* 0x040fe20000010009 */
[----:B------:R-:W-:Y:S01]  /*61f0*/  I2FP.F32.S32 R17, R14 ;  /* 0x0000000e00117245 */ /* 0x000fe20000201400 */
[----:B------:R-:W-:Y:S01]  /*6200*/  FFMA.FTZ R11, R0, R12, R11 ;  /* 0x0000000c000b7223 */ /* 0x000fe2000001000b */
[----:B------:R-:W-:-:S02]  /*6210*/  FSEL R140, R140, -INF , !P0 ;  /* 0xff8000008c8c7808 */ /* 0x000fc40004000000 */
[-C--:B------:R-:W-:Y:S01]  /*6220*/  ISETP.GE.AND P5, PT, R18, R102.reuse, PT ;  /* 0x000000661200720c */ /* 0x080fe20003fa6270 */
[----:B------:R-:W-:Y:S01]  /*6230*/  FFMA.FTZ R8, R0, R17, R8 ;  /* 0x0000001100087223 */ /* 0x000fe20000010008 */
[----:B------:R-:W-:Y:S01]  /*6240*/  ISETP.GE.AND P0, PT, R22, R101, PT ;  /* 0x000000651600720c */ /* 0x000fe20003f06270 */
[----:B------:R-:W-:Y:S01]  /*6250*/  FFMA.FTZ R10, R0, R17, R10 ;  /* 0x00000011000a7223 */ /* 0x000fe2000001000a */
[----:B------:R-:W-:Y:S02]  /*6260*/  FSEL R115, R115, -INF , !P5 ;  /* 0xff80000073737808 */ /* 0x000fe40006800000 */
[----:B------:R-:W-:Y:S02]  /*6270*/  FSEL R107, R9, -INF , !P6 ;  /* 0xff800000096b7808 */ /* 0x000fe40007000000 */
[----:B------:R-:W-:Y:S02]  /*6280*/  FSEL R130, R130, -INF , !P0 ;  /* 0xff80000082827808 */ /* 0x000fe40004000000 */
[----:B------:R-:W-:-:S02]  /*6290*/  ISETP.GE.AND P5, PT, R14, R102, PT ;  /* 0x000000660e00720c */ /* 0x000fc40003fa6270 */
[----:B------:R-:W-:Y:S02]  /*62a0*/  ISETP.GT.AND P6, PT, R89, R122, PT ;  /* 0x0000007a5900720c */ /* 0x000fe40003fc4270 */
[-C--:B------:R-:W-:Y:S02]  /*62b0*/  ISETP.GE.AND P0, PT, R18, R101.reuse, PT ;  /* 0x000000651200720c */ /* 0x080fe40003f06270 */
[----:B------:R-:W-:Y:S02]  /*62c0*/  FSEL R104, R8, -INF , !P5 ;  /* 0xff80000008687808 */ /* 0x000fe40006800000 */
[----:B------:R-:W-:Y:S02]  /*62d0*/  FSEL R112, R112, -INF , !P0 ;  /* 0xff80000070707808 */ /* 0x000fe40004000000 */
[----:B------:R-:W-:Y:S02]  /*62e0*/  I2FP.F32.S32 R8, R84 ;  /* 0x0000005400087245 */ /* 0x000fe40000201400 */
[----:B------:R-:W-:-:S02]  /*62f0*/  ISETP.GE.AND P0, PT, R14, R101, PT ;  /* 0x000000650e00720c */ /* 0x000fc40003f06270 */
[----:B------:R-:W-:Y:S01]  /*6300*/  ISETP.GE.AND P5, PT, R84, R102, PT ;  /* 0x000000665400720c */ /* 0x000fe20003fa6270 */
[-C--:B------:R-:W-:Y:S01]  /*6310*/  FFMA.FTZ R5, R0, R8.reuse, R5 ;  /* 0x0000000800057223 */ /* 0x080fe20000010005 */
[----:B------:R-:W-:Y:S01]  /*6320*/  FSEL R102, R10, -INF , !P0 ;  /* 0xff8000000a667808 */ /* 0x000fe20004000000 */
[----:B------:R-:W-:Y:S01]  /*6330*/  FFMA.FTZ R7, R0, R8, R7 ;  /* 0x0000000800077223 */ /* 0x000fe20000010007 */
[----:B------:R-:W-:Y:S02]  /*6340*/  ISETP.GE.AND P0, PT, R84, R101, PT ;  /* 0x000000655400720c */ /* 0x000fe40003f06270 */
[----:B------:R-:W-:Y:S02]  /*6350*/  FSEL R105, R11, -INF , !P1 ;  /* 0xff8000000b697808 */ /* 0x000fe40004800000 */
[----:B------:R-:W-:Y:S02]  /*6360*/  FSEL R109, R5, -INF , !P5 ;  /* 0xff800000056d7808 */ /* 0x000fe40006800000 */
[----:B------:R-:W-:Y:S01]  /*6370*/  FSEL R101, R7, -INF , !P0 ;  /* 0xff80000007657808 */ /* 0x000fe20004000000 */
[----:B------:R-:W-:Y:S06]  /*6380*/  @!P6 BRA `(.L_x_4923) ;  /* 0x0000000400cce947 */ /* 0x000fec0003800000 */
[----:B------:R-:W-:Y:S05]  /*6390*/  BRA.U !UP1, `(.L_x_4924) ;  /* 0x0000000109f87547 */ /* 0x000fea000b800000 */
[----:B------:R-:W1:Y:S01]  /*63a0*/  LDC R8, c[0x0][0x4f0] ;  /* 0x00013c00ff087b82 */ /* 0x000e620000000800 */
[C---:B------:R-:W-:Y:S01]  /*63b0*/  VIADD R9, R85.reuse, 0xffffff80 ;  /* 0xffffff8055097836 */ /* 0x040fe20000000000 */
[----:B------:R-:W2:Y:S01]  /*63c0*/  LDCU.64 UR6, c[0x0][0x3a0] ;  /* 0x00007400ff0677ac */ /* 0x000ea20008000a00 */
        /* <DEDUP_REMOVED lines=31> */
[----:B------:R-:W-:Y:S02]  /*65c0*/  @!P1 IADD3 R11, PT, PT, -R11, RZ, RZ ;  /* 0x000000ff0b0b9210 */ /* 0x000fe40007ffe1ff */
[----:B------:R-:W-:Y:S01]  /*65d0*/  @P0 VIADD R5, R5, 0x1 ;  /* 0x0000000105050836 */ /* 0x000fe20000000000 */
[----:B------:R-:W-:-:S04]  /*65e0*/  ISETP.NE.AND P0, PT, R8, RZ, PT ;  /* 0x000000ff0800720c */ /* 0x000fc80003f05270 */
[----:B------:R-:W-:Y:S02]  /*65f0*/  MOV R10, R5 ;  /* 0x00000005000a7202 */ /* 0x000fe40000000f00 */
[----:B------:R-:W-:-:S03]  /*6600*/  LOP3.LUT R5, RZ, R8, RZ, 0x33, !PT ;  /* 0x00000008ff057212 */ /* 0x000fc600078e33ff */
        /* <DEDUP_REMOVED lines=23> */
.L_x_4924:
[----:B------:R-:W-:Y:S01]  /*6780*/  UMOV UR4, URZ ;  /* 0x000000ff00047c82 */ /* 0x000fe20008000000 */
[----:B------:R-:W-:Y:S01]  /*6790*/  IMAD.SHL.U32 R5, R96, 0x40, RZ ;  /* 0x0000004060057824 */ /* 0x000fe200078e00ff */
[----:B------:R-:W-:-:S05]  /*67a0*/  IADD3 R7, P0, PT, RZ, -UR4, RZ ;  /* 0x80000004ff077c10 */ /* 0x000fca000ff1e0ff */
[----:B------:R-:W-:-:S05]  /*67b0*/  IMAD.X R8, RZ, RZ, ~R5, P0 ;  /* 0x000000ffff087224 */ /* 0x000fca00000e0e05 */
[----:B------:R-:W-:-:S04]  /*67c0*/  SHF.R.S64 R7, R7, 0x1f, R8 ;  /* 0x0000001f07077819 */ /* 0x000fc80000001008 */
[----:B------:R-:W-:-:S04]  /*67d0*/  IADD3 R124, P0, PT, R7, R124, RZ ;  /* 0x0000007c077c7210 */ /* 0x000fc80007f1e0ff */
[----:B------:R-:W-:-:S09]  /*67e0*/  LEA.HI.X.SX32 R123, R8, R123, 0x1, P0 ;  /* 0x0000007b087b7211 */ /* 0x000fd200000f0eff */
.L_x_4925:
        /* <DEDUP_REMOVED lines=45> */
.L_x_4923:
        /* <DEDUP_REMOVED lines=39> */
[----:B------:R-:W-:Y:S01]  /*6d30*/  LDSM.16.MT88.4 R8, [R118+0x6000] ;  /* 0x006000007608783b */ /* 0x000fe20000004200 */
[----:B------:R-:W-:Y:S01]  /*6d40*/  LOP3.LUT P0, RZ, R117, 0x4, RZ, 0xc0, !PT ;  /* 0x0000000475ff7812 */ /* 0x000fe2000780c0ff */
[----:B------:R-:W-:Y:S01]  /*6d50*/  FADD.FTZ R2, R2, -R5 ;  /* 0x8000000502027221 */ /* 0x000fe20000010000 */
[----:B------:R-:W-:Y:S01]  /*6d60*/  FMUL.FTZ R110, R3, UR4 ;  /* 0x00000004036e7c20 */ /* 0x000fe20008410000 */
[--C-:B------:R-:W-:Y:S01]  /*6d70*/  FFMA.FTZ R24, R24, UR4, -R103.reuse ;  /* 0x0000000418187c23 */ /* 0x100fe20008010867 */
[--C-:B------:R-:W-:Y:S01]  /*6d80*/  FFMA.FTZ R111, R87, UR4, -R108.reuse ;  /* 0x00000004576f7c23 */ /* 0x100fe2000801086c */
[----:B------:R-:W-:Y:S01]  /*6d90*/  FMUL.FTZ R106, R2, UR4 ;  /* 0x00000004026a7c20 */ /* 0x000fe20008410000 */
[----:B------:R-:W-:Y:S01]  /*6da0*/  IADD3 R2, PT, PT, R118, 0x6000, RZ ;  /* 0x0000600076027810 */ /* 0x000fe20007ffe0ff */
[--C-:B------:R-:W-:Y:S01]  /*6db0*/  FFMA.FTZ R93, R29, UR4, -R108.reuse ;  /* 0x000000041d5d7c23 */ /* 0x100fe2000801086c */
[--C-:B------:R-:W-:Y:S01]  /*6dc0*/  FFMA.FTZ R100, R4, UR4, -R103.reuse ;  /* 0x0000000404647c23 */ /* 0x100fe20008010867 */
[--C-:B------:R-:W-:Y:S01]  /*6dd0*/  FFMA.FTZ R97, R28, UR4, -R103.reuse ;  /* 0x000000041c617c23 */ /* 0x100fe20008010867 */
[--C-:B------:R-:W-:Y:S01]  /*6de0*/  FFMA.FTZ R3, R6, UR4, -R103.reuse ;  /* 0x0000000406037c23 */ /* 0x100fe20008010867 */
[----:B------:R-:W1:Y:S01]  /*6df0*/  MUFU.EX2 R110, R110 ;  /* 0x0000006e006e7308 */ /* 0x000e620000000800 */
[--C-:B------:R-:W-:Y:S01]  /*6e00*/  FFMA.FTZ R142, R143, UR4, -R108.reuse ;  /* 0x000000048f8e7c23 */ /* 0x100fe2000801086c */
[----:B------:R-:W-:Y:S01]  /*6e10*/  @P0 IADD3 R95, PT, PT, R2, -0x20, RZ ;  /* 0xffffffe0025f0810 */ /* 0x000fe20007ffe0ff */
[--C-:B------:R-:W-:Y:S01]  /*6e20*/  FFMA.FTZ R145, R135, UR4, -R108.reuse ;  /* 0x0000000487917c23 */ /* 0x100fe2000801086c */
[----:B------:R2:W-:Y:S01]  /*6e30*/  MUFU.EX2 R2, R24 ;  /* 0x0000001800027308 */ /* 0x0005e20000000800 */
[--C-:B------:R-:W-:Y:S01]  /*6e40*/  FFMA.FTZ R143, R141, UR4, -R108.reuse ;  /* 0x000000048d8f7c23 */ /* 0x100fe2000801086c */
[--C-:B------:R-:W-:Y:S01]  /*6e50*/  FFMA.FTZ R141, R144, UR4, -R103.reuse ;  /* 0x00000004908d7c23 */ /* 0x100fe20008010867 */
[----:B------:R-:W3:Y:S01]  /*6e60*/  LDSM.16.MT88.4 R32, [R95+0x1000] ;  /* 0x001000005f20783b */ /* 0x000ee20000004200 */
[----:B------:R-:W4:Y:S01]  /*6e70*/  MUFU.EX2 R106, R106 ;  /* 0x0000006a006a7308 */ /* 0x000f220000000800 */
[--C-:B------:R-:W-:Y:S01]  /*6e80*/  FFMA.FTZ R140, R140, UR4, -R103.reuse ;  /* 0x000000048c8c7c23 */ /* 0x100fe20008010867 */
[--C-:B------:R-:W-:Y:S01]  /*6e90*/  FFMA.FTZ R135, R146, UR4, -R103.reuse ;  /* 0x0000000492877c23 */ /* 0x100fe20008010867 */
[----:B------:R-:W-:Y:S01]  /*6ea0*/  LDSM.16.MT88.4 R16, [R95] ;  /* 0x000000005f10783b */ /* 0x000fe20000004200 */
[----:B------:R-:W-:Y:S01]  /*6eb0*/  MUFU.EX2 R111, R111 ;  /* 0x0000006f006f7308 */ /* 0x000fe20000000800 */
[--C-:B------:R-:W-:Y:S01]  /*6ec0*/  FFMA.FTZ R147, R147, UR4, -R108.reuse ;  /* 0x0000000493937c23 */ /* 0x100fe2000801086c */
[-C--:B-1----:R-:W-:Y:S01]  /*6ed0*/  FMUL.FTZ R28, R60, R110.reuse ;  /* 0x0000006e3c1c7220 */ /* 0x082fe20000410000 */
[-C--:B------:R-:W-:Y:S01]  /*6ee0*/  FMUL.FTZ R29, R61, R110.reuse ;  /* 0x0000006e3d1d7220 */ /* 0x080fe20000410000 */
[----:B------:R-:W1:Y:S01]  /*6ef0*/  MUFU.EX2 R96, R96 ;  /* 0x0000006000607308 */ /* 0x000e620000000800 */
[-C--:B------:R-:W-:Y:S01]  /*6f00*/  FMUL.FTZ R20, R52, R110.reuse ;  /* 0x0000006e34147220 */ /* 0x080fe20000410000 */
[----:B--2---:R-:W2:Y:S01]  /*6f10*/  LDSM.16.MT88.4 R24, [R118+0x7000] ;  /* 0x007000007618783b */ /* 0x004ea20000004200 */
[-C--:B------:R-:W-:Y:S01]  /*6f20*/  FMUL.FTZ R21, R53, R110.reuse ;  /* 0x0000006e35157220 */ /* 0x080fe20000410000 */
[----:B------:R-:W-:Y:S01]  /*6f30*/  MUFU.EX2 R94, R94 ;  /* 0x0000005e005e7308 */ /* 0x000fe20000000800 */
[----:B------:R-:W-:Y:S01]  /*6f40*/  FMUL.FTZ R56, R56, R110 ;  /* 0x0000006e38387220 */ /* 0x000fe20000410000 */
[-C--:B----4-:R-:W-:Y:S01]  /*6f50*/  FMUL.FTZ R30, R62, R106.reuse ;  /* 0x0000006a3e1e7220 */ /* 0x090fe20000410000 */
[-C--:B------:R-:W-:Y:S01]  /*6f60*/  FMUL.FTZ R31, R63, R106.reuse ;  /* 0x0000006a3f1f7220 */ /* 0x080fe20000410000 */
[----:B------:R-:W4:Y:S01]  /*6f70*/  MUFU.EX2 R93, R93 ;  /* 0x0000005d005d7308 */ /* 0x000f220000000800 */
[----:B------:R-:W5:Y:S01]  /*6f80*/  LDSM.16.MT88.4 R60, [R118+0x6400] ;  /* 0x00640000763c783b */ /* 0x000f620000004200 */
[-C--:B------:R-:W-:Y:S01]  /*6f90*/  FMUL.FTZ R22, R54, R106.reuse ;  /* 0x0000006a36167220 */ /* 0x080fe20000410000 */
[----:B------:R-:W-:Y:S01]  /*6fa0*/  FMUL.FTZ R23, R55, R106 ;  /* 0x0000006a37177220 */ /* 0x000fe20000410000 */
        /* <DEDUP_REMOVED lines=8> */
[----:B------:R-:W3:Y:S01]  /*7030*/  MUFU.EX2 R3, R3 ;  /* 0x0000000300037308 */ /* 0x000ee20000000800 */
        /* <DEDUP_REMOVED lines=9> */
[----:B-1----:R-:W-:Y:S01]  /*70d0*/  F2FP.BF16.F32.PACK_AB R85, R97, R100 ;  /* 0x000000646155723e */ /* 0x002fe200000010ff */
[-C--:B------:R-:W-:Y:S01]  /*70e0*/  FMUL.FTZ R42, R42, R106.reuse ;  /* 0x0000006a2a2a7220 */ /* 0x080fe20000410000 */
[----:B------:R-:W-:Y:S01]  /*70f0*/  FMUL.FTZ R43, R43, R106 ;  /* 0x0000006a2b2b7220 */ /* 0x000fe20000410000 */
[----:B------:R-:W-:Y:S01]  /*7100*/  MUFU.EX2 R145, R145 ;  /* 0x0000009100917308 */ /* 0x000fe20000000800 */
[----:B---3--:R-:W-:Y:S01]  /*7110*/  F2FP.BF16.F32.PACK_AB R87, R2, R3 ;  /* 0x000000030257723e */ /* 0x008fe200000010ff */
[-C--:B------:R-:W-:Y:S01]  /*7120*/  FMUL.FTZ R12, R44, R110.reuse ;  /* 0x0000006e2c0c7220 */ /* 0x080fe20000410000 */
[----:B------:R-:W-:Y:S01]  /*7130*/  FMUL.FTZ R13, R45, R110 ;  /* 0x0000006e2d0d7220 */ /* 0x000fe20000410000 */
[----:B------:R-:W1:Y:S01]  /*7140*/  MUFU.EX2 R142, R142 ;  /* 0x0000008e008e7308 */ /* 0x000e620000000800 */
[-C--:B------:R-:W-:Y:S01]  /*7150*/  FMUL.FTZ R14, R46, R106.reuse ;  /* 0x0000006a2e0e7220 */ /* 0x080fe20000410000 */
        /* <DEDUP_REMOVED lines=10> */
[C---:B--2---:R-:W-:Y:S01]  /*7200*/  HMMA.16816.F32.BF16 R20, R84.reuse, R24, R20 ;  /* 0x000000185414723c */ /* 0x044fe20000041814 */
[----:B------:R-:W-:Y:S01]  /*7210*/  MUFU.EX2 R140, R140 ;  /* 0x0000008c008c7308 */ /* 0x000fe20000000800 */
[----:B-1----:R-:W-:Y:S01]  /*7220*/  F2FP.BF16.F32.PACK_AB R52, R142, R145 ;  /* 0x000000918e34723e */ /* 0x002fe200000010ff */
[-C--:B------:R-:W-:Y:S01]  /*7230*/  FMUL.FTZ R38, R70, R106.reuse ;  /* 0x0000006a46267220 */ /* 0x080fe20000410000 */
[----:B------:R-:W-:Y:S01]  /*7240*/  FMUL.FTZ R39, R71, R106 ;  /* 0x0000006a47277220 */ /* 0x000fe20000410000 */
[----:B------:R-:W1:Y:S01]  /*7250*/  MUFU.EX2 R135, R135 ;  /* 0x0000008700877308 */ /* 0x000e620000000800 */
        /* <DEDUP_REMOVED lines=12> */
[----:B------:R-:W-:Y:S01]  /*7320*/  FMUL.FTZ R80, R80, R110 ;  /* 0x0000006e50507220 */ /* 0x000fe20000410000 */
[----:B------:R-:W3:Y:S01]  /*7330*/  MUFU.EX2 R136, R147 ;  /* 0x0000009300887308 */ /* 0x000ee20000000800 */
[----:B-1----:R-:W-:Y:S01]  /*7340*/  F2FP.BF16.F32.PACK_AB R55, R135, R140 ;  /* 0x0000008c8737723e */ /* 0x002fe200000010ff */
[----:B------:R-:W-:Y:S01]  /*7350*/  FMUL.FTZ R81, R81, R110 ;  /* 0x0000006e51517220 */ /* 0x000fe20000410000 */
[-C--:B------:R-:W-:Y:S01]  /*7360*/  FMUL.FTZ R82, R82, R106.reuse ;  /* 0x0000006a52527220 */ /* 0x080fe20000410000 */
[----:B------:R-:W1:Y:S01]  /*7370*/  MUFU.EX2 R144, R64 ;  /* 0x0000004000907308 */ /* 0x000e620000000800 */
[C---:B------:R-:W-:Y:S01]  /*7380*/  HMMA.16816.F32.BF16 R4, R84.reuse, R8, R4 ;  /* 0x000000085404723c */ /* 0x040fe20000041804 */
[----:B------:R-:W-:Y:S01]  /*7390*/  FMUL.FTZ R83, R83, R106 ;  /* 0x0000006a53537220 */ /* 0x000fe20000410000 */
[--C-:B------:R-:W-:Y:S01]  /*73a0*/  FFMA.FTZ R148, R113, UR4, -R108.reuse ;  /* 0x0000000471947c23 */ /* 0x100fe2000801086c */
[--C-:B------:R-:W-:Y:S01]  /*73b0*/  FFMA.FTZ R113, R137, UR4, -R108.reuse ;  /* 0x0000000489717c23 */ /* 0x100fe2000801086c */
[--C-:B------:R-:W-:Y:S01]  /*73c0*/  FFMA.FTZ R146, R115, UR4, -R108.reuse ;  /* 0x0000000473927c23 */ /* 0x100fe2000801086c */
[--C-:B------:R-:W-:Y:S01]  /*73d0*/  FFMA.FTZ R137, R130, UR4, -R103.reuse ;  /* 0x0000000482897c23 */ /* 0x100fe20008010867 */
[--C-:B------:R-:W-:Y:S01]  /*73e0*/  FFMA.FTZ R114, R114, UR4, -R103.reuse ;  /* 0x0000000472727c23 */ /* 0x100fe20008010867 */
[--C-:B------:R-:W-:Y:S01]  /*73f0*/  FFMA.FTZ R88, R88, UR4, -R103.reuse ;  /* 0x0000000458587c23 */ /* 0x100fe20008010867 */
[C---:B------:R-:W-:Y:S01]  /*7400*/  HMMA.16816.F32.BF16 R8, R84.reuse, R10, R40 ;  /* 0x0000000a5408723c */ /* 0x040fe20000041828 */
[----:B---3--:R-:W-:Y:S01]  /*7410*/  F2FP.BF16.F32.PACK_AB R54, R136, R143 ;  /* 0x0000008f8836723e */ /* 0x008fe200000010ff */
[----:B------:R-:W3:Y:S01]  /*7420*/  LDSM.16.MT88.4 R40, [R118+0x8000] ;  /* 0x008000007628783b */ /* 0x000ee20000004200 */
[----:B------:R-:W-:Y:S01]  /*7430*/  MUFU.EX2 R148, R148 ;  /* 0x0000009400947308 */ /* 0x000fe20000000800 */
[--C-:B------:R-:W-:Y:S01]  /*7440*/  FFMA.FTZ R101, R101, UR4, -R103.reuse ;  /* 0x0000000465657c23 */ /* 0x100fe20008010867 */
[----:B-1----:R-:W-:Y:S01]  /*7450*/  F2FP.BF16.F32.PACK_AB R53, R141, R144 ;  /* 0x000000908d35723e */ /* 0x002fe200000010ff */
[----:B------:R-:W-:Y:S01]  /*7460*/  LDSM.16.MT88.4 R64, [R95+0x1c00] ;  /* 0x001c00005f40783b */ /* 0x000fe20000004200 */
[----:B------:R-:W-:Y:S01]  /*7470*/  MUFU.EX2 R146, R146 ;  /* 0x0000009200927308 */ /* 0x000fe20000000800 */
[C---:B------:R-:W-:Y:S03]  /*7480*/  HMMA.16816.F32.BF16 R12, R84.reuse, R16, R12 ;  /* 0x00000010540c723c */ /* 0x040fe6000004180c */
[----:B------:R-:W-:Y:S04]  /*7490*/  MUFU.EX2 R113, R113 ;  /* 0x0000007100717308 */ /* 0x000fe80000000800 */
[----:B------:R-:W-:Y:S01]  /*74a0*/  MUFU.EX2 R137, R137 ;  /* 0x0000008900897308 */ /* 0x000fe20000000800 */
[----:B------:R-:W-:Y:S01]  /*74b0*/  HMMA.16816.F32.BF16 R16, R84, R18, R48 ;  /* 0x000000125410723c */ /* 0x000fe20000041830 */
[----:B------:R-:W1:Y:S02]  /*74c0*/  LDSM.16.MT88.4 R48, [R95+0x2000] ;  /* 0x002000005f30783b */ /* 0x000e640000004200 */
[----:B------:R-:W4:Y:S04]  /*74d0*/  MUFU.EX2 R114, R114 ;  /* 0x0000007200727308 */ /* 0x000f280000000800 */
[----:B------:R-:W-:Y:S01]  /*74e0*/  MUFU.EX2 R88, R88 ;  /* 0x0000005800587308 */ /* 0x000fe20000000800 */
[C---:B-----5:R-:W-:Y:S08]  /*74f0*/  HMMA.16816.F32.BF16 R4, R52.reuse, R60, R4 ;  /* 0x0000003c3404723c */ /* 0x060ff00000041804 */
[C---:B------:R-:W-:Y:S01]  /*7500*/  HMMA.16816.F32.BF16 R8, R52.reuse, R62, R8 ;  /* 0x0000003e3408723c */ /* 0x040fe20000041808 */
[----:B------:R-:W5:Y:S07]  /*7510*/  LDSM.16.MT88.4 R60, [R118+0x7400] ;  /* 0x00740000763c783b */ /* 0x000f6e0000004200 */
[C---:B--2---:R-:W-:Y:S08]  /*7520*/  HMMA.16816.F32.BF16 R12, R52.reuse, R56, R12 ;  /* 0x00000038340c723c */ /* 0x044ff0000004180c */
[----:B------:R-:W-:Y:S01]  /*7530*/  HMMA.16816.F32.BF16 R16, R52, R58, R16 ;  /* 0x0000003a3410723c */ /* 0x000fe20000041810 */
[----:B------:R-:W2:Y:S07]  /*7540*/  LDSM.16.MT88.4 R56, [R95+0x1400] ;  /* 0x001400005f38783b */ /* 0x000eae0000004200 */
[C---:B---3--:R-:W-:Y:S08]  /*7550*/  HMMA.16816.F32.BF16 R36, R84.reuse, R40, R36 ;  /* 0x000000285424723c */ /* 0x048ff00000041824 */
[C---:B------:R-:W-:Y:S01]  /*7560*/  HMMA.16816.F32.BF16 R40, R84.reuse, R42, R72 ;  /* 0x0000002a5428723c */ /* 0x040fe20000041848 */
[----:B------:R-:W-:Y:S07]  /*7570*/  LDSM.16.MT88.4 R72, [R118+0x8800] ;  /* 0x008800007648783b */ /* 0x000fee0000004200 */
[----:B-1----:R-:W-:Y:S08]  /*7580*/  HMMA.16816.F32.BF16 R44, R84, R48, R44 ;  /* 0x00000030542c723c */ /* 0x002ff0000004182c */
[C---:B-----5:R-:W-:Y:S08]  /*7590*/  HMMA.16816.F32.BF16 R20, R52.reuse, R60, R20 ;  /* 0x0000003c3414723c */ /* 0x060ff00000041814 */
[C---:B------:R-:W-:Y:S01]  /*75a0*/  HMMA.16816.F32.BF16 R24, R52.reuse, R62, R24 ;  /* 0x0000003e3418723c */ /* 0x040fe20000041818 */
[----:B------:R-:W1:Y:S07]  /*75b0*/  LDSM.16.MT88.4 R60, [R118+0x8400] ;  /* 0x00840000763c783b */ /* 0x000e6e0000004200 */
[C---:B--2---:R-:W-:Y:S08]  /*75c0*/  HMMA.16816.F32.BF16 R28, R52.reuse, R56, R28 ;  /* 0x00000038341c723c */ /* 0x044ff0000004181c */
[----:B------:R-:W-:Y:S01]  /*75d0*/  HMMA.16816.F32.BF16 R32, R52, R58, R32 ;  /* 0x0000003a3420723c */ /* 0x000fe20000041820 */
[----:B------:R-:W2:Y:S07]  /*75e0*/  LDSM.16.MT88.4 R56, [R95+0x2400] ;  /* 0x002400005f38783b */ /* 0x000eae0000004200 */
[----:B------:R-:W-:Y:S01]  /*75f0*/  HMMA.16816.F32.BF16 R48, R84, R50, R80 ;  /* 0x000000325430723c */ /* 0x000fe20000041850 */
[----:B------:R-:W-:Y:S07]  /*7600*/  LDSM.16.MT88.4 R80, [R95+0x2800] ;  /* 0x002800005f50783b */ /* 0x000fee0000004200 */
[C---:B-1----:R-:W-:Y:S08]  /*7610*/  HMMA.16816.F32.BF16 R36, R52.reuse, R60, R36 ;  /* 0x0000003c3424723c */ /* 0x042ff00000041824 */
[C---:B------:R-:W-:Y:S01]  /*7620*/  HMMA.16816.F32.BF16 R40, R52.reuse, R62, R40 ;  /* 0x0000003e3428723c */ /* 0x040fe20000041828 */
[----:B------:R-:W1:Y:S07]  /*7630*/  LDSM.16.MT88.4 R60, [R118+0x6800] ;  /* 0x00680000763c783b */ /* 0x000e6e0000004200 */
[C---:B--2---:R-:W-:Y:S08]  /*7640*/  HMMA.16816.F32.BF16 R44, R52.reuse, R56, R44 ;  /* 0x00000038342c723c */ /* 0x044ff0000004182c */
[----:B------:R-:W-:Y:S01]  /*7650*/  HMMA.16816.F32.BF16 R48, R52, R58, R48 ;  /* 0x0000003a3430723c */ /* 0x000fe20000041830 */
[----:B------:R-:W-:Y:S01]  /*7660*/  FFMA.FTZ R52, R125, UR4, -R108 ;  /* 0x000000047d347c23 */ /* 0x000fe2000801086c */
[--C-:B------:R-:W-:Y:S01]  /*7670*/  FFMA.FTZ R125, R112, UR4, -R103.reuse ;  /* 0x00000004707d7c23 */ /* 0x100fe20008010867 */
[----:B------:R-:W-:Y:S01]  /*7680*/  FFMA.FTZ R112, R134, UR4, -R103 ;  /* 0x0000000486707c23 */ /* 0x000fe20008010867 */
[----:B------:R-:W2:Y:S01]  /*7690*/  LDSM.16.MT88.4 R56, [R95+0x800] ;  /* 0x000800005f38783b */ /* 0x000ea20000004200 */
[----:B------:R-:W3:Y:S01]  /*76a0*/  MUFU.EX2 R115, R52 ;  /* 0x0000003400737308 */ /* 0x000ee20000000800 */
[----:B----4-:R-:W-:-:S02]  /*76b0*/  F2FP.BF16.F32.PACK_AB R53, R114, R137 ;  /* 0x000000897235723e */ /* 0x010fc400000010ff */
[----:B------:R-:W-:Y:S01]  /*76c0*/  F2FP.BF16.F32.PACK_AB R54, R113, R146 ;  /* 0x000000927136723e */ /* 0x000fe200000010ff */
[----:B------:R-:W-:Y:S04]  /*76d0*/  MUFU.EX2 R125, R125 ;  /* 0x0000007d007d7308 */ /* 0x000fe80000000800 */
[----:B------:R-:W4:Y:S01]  /*76e0*/  MUFU.EX2 R112, R112 ;  /* 0x0000007000707308 */ /* 0x000f220000000800 */
[----:B---3--:R-:W-:Y:S02]  /*76f0*/  F2FP.BF16.F32.PACK_AB R52, R115, R148 ;  /* 0x000000947334723e */ /* 0x008fe400000010ff */
[----:B----4-:R-:W-:-:S07]  /*7700*/  F2FP.BF16.F32.PACK_AB R55, R112, R125 ;  /* 0x0000007d7037723e */ /* 0x010fce00000010ff */
[C---:B-1----:R-:W-:Y:S08]  /*7710*/  HMMA.16816.F32.BF16 R4, R52.reuse, R60, R4 ;  /* 0x0000003c3404723c */ /* 0x042ff00000041804 */
[C---:B------:R-:W-:Y:S01]  /*7720*/  HMMA.16816.F32.BF16 R8, R52.reuse, R62, R8 ;  /* 0x0000003e3408723c */ /* 0x040fe20000041808 */
[----:B------:R-:W1:Y:S07]  /*7730*/  LDSM.16.MT88.4 R60, [R118+0x7800] ;  /* 0x00780000763c783b */ /* 0x000e6e0000004200 */
[C---:B------:R-:W-:Y:S01]  /*7740*/  HMMA.16816.F32.BF16 R68, R52.reuse, R72, R36 ;  /* 0x000000483444723c */ /* 0x040fe20000041824 */
[--C-:B------:R-:W-:Y:S01]  /*7750*/  FFMA.FTZ R38, R104, UR4, -R108.reuse ;  /* 0x0000000468267c23 */ /* 0x100fe2000801086c */
[--C-:B------:R-:W-:Y:S01]  /*7760*/  FFMA.FTZ R36, R107, UR4, -R108.reuse ;  /* 0x000000046b247c23 */ /* 0x100fe2000801086c */
[--C-:B------:R-:W-:Y:S01]  /*7770*/  FFMA.FTZ R37, R102, UR4, -R103.reuse ;  /* 0x0000000466257c23 */ /* 0x100fe20008010867 */
[--C-:B------:R-:W-:Y:S01]  /*7780*/  FFMA.FTZ R104, R90, UR4, -R108.reuse ;  /* 0x000000045a687c23 */ /* 0x100fe2000801086c */
[----:B------:R-:W-:Y:S01]  /*7790*/  FFMA.FTZ R107, R109, UR4, -R108 ;  /* 0x000000046d6b7c23 */ /* 0x000fe2000801086c */
[----:B------:R-:W-:Y:S01]  /*77a0*/  FFMA.FTZ R102, R105, UR4, -R103 ;  /* 0x0000000469667c23 */ /* 0x000fe20008010867 */
[----:B------:R-:W-:Y:S01]  /*77b0*/  MUFU.EX2 R90, R38 ;  /* 0x00000026005a7308 */ /* 0x000fe20000000800 */
[C---:B--2---:R-:W-:Y:S03]  /*77c0*/  HMMA.16816.F32.BF16 R12, R52.reuse, R56, R12 ;  /* 0x00000038340c723c */ /* 0x044fe6000004180c */
[----:B------:R-:W2:Y:S04]  /*77d0*/  MUFU.EX2 R109, R36 ;  /* 0x00000024006d7308 */ /* 0x000ea80000000800 */
[----:B------:R-:W-:Y:S01]  /*77e0*/  MUFU.EX2 R104, R104 ;  /* 0x0000006800687308 */ /* 0x000fe20000000800 */
[C---:B------:R-:W-:Y:S01]  /*77f0*/  HMMA.16816.F32.BF16 R16, R52.reuse, R58, R16 ;  /* 0x0000003a3410723c */ /* 0x040fe20000041810 */
[----:B------:R-:W3:Y:S02]  /*7800*/  LDSM.16.MT88.4 R56, [R95+0x1800] ;  /* 0x001800005f38783b */ /* 0x000ee40000004200 */
[----:B------:R-:W4:Y:S04]  /*7810*/  MUFU.EX2 R107, R107 ;  /* 0x0000006b006b7308 */ /* 0x000f280000000800 */
[----:B------:R-:W-:Y:S01]  /*7820*/  MUFU.EX2 R105, R37 ;  /* 0x0000002500697308 */ /* 0x000fe20000000800 */
[C---:B------:R-:W-:Y:S01]  /*7830*/  HMMA.16816.F32.BF16 R72, R52.reuse, R74, R40 ;  /* 0x0000004a3448723c */ /* 0x040fe20000041828 */
[----:B------:R-:W5:Y:S01]  /*7840*/  LDSM.16.MT88.4 R40, [R118+0x6c00] ;  /* 0x006c00007628783b */ /* 0x000f620000004200 */
[----:B--2---:R-:W-:Y:S01]  /*7850*/  F2FP.BF16.F32.PACK_AB R84, R109, R90 ;  /* 0x0000005a6d54723e */ /* 0x004fe200000010ff */
[----:B------:R-:W2:Y:S05]  /*7860*/  MUFU.EX2 R102, R102 ;  /* 0x0000006600667308 */ /* 0x000eaa0000000800 */
[----:B------:R-:W-:Y:S01]  /*7870*/  HMMA.16816.F32.BF16 R76, R52, R80, R44 ;  /* 0x00000050344c723c */ /* 0x000fe2000004182c */
[----:B----4-:R-:W-:-:S07]  /*7880*/  F2FP.BF16.F32.PACK_AB R86, R107, R104 ;  /* 0x000000686b56723e */ /* 0x010fce00000010ff */
[C---:B-1----:R-:W-:Y:S01]  /*7890*/  HMMA.16816.F32.BF16 R20, R52.reuse, R60, R20 ;  /* 0x0000003c3414723c */ /* 0x042fe20000041814 */
[----:B------:R-:W-:Y:S01]  /*78a0*/  FFMA.FTZ R60, R139, R106, R100 ;  /* 0x0000006a8b3c7223 */ /* 0x000fe20000010064 */
[----:B------:R-:W-:Y:S01]  /*78b0*/  FFMA.FTZ R61, R138, R110, R111 ;  /* 0x0000006e8a3d7223 */ /* 0x000fe2000001006f */
[----:B------:R-:W1:Y:S01]  /*78c0*/  MUFU.EX2 R139, R101 ;  /* 0x00000065008b7308 */ /* 0x000e620000000800 */
[----:B--2---:R-:W-:Y:S01]  /*78d0*/  F2FP.BF16.F32.PACK_AB R85, R102, R105 ;  /* 0x000000696655723e */ /* 0x004fe200000010ff */
[----:B------:R-:W-:Y:S01]  /*78e0*/  FADD.FTZ R60, R97, R60 ;  /* 0x0000003c613c7221 */ /* 0x000fe20000010000 */
[----:B------:R-:W-:Y:S02]  /*78f0*/  FADD.FTZ R61, R96, R61 ;  /* 0x0000003d603d7221 */ /* 0x000fe40000010000 */
[C---:B------:R-:W-:Y:S01]  /*7900*/  HMMA.16816.F32.BF16 R80, R52.reuse, R82, R48 ;  /* 0x000000523450723c */ /* 0x040fe20000041830 */
[----:B------:R-:W-:Y:S01]  /*7910*/  FADD.FTZ R3, R3, R60 ;  /* 0x0000003c03037221 */ /* 0x000fe20000010000 */
[----:B------:R-:W-:Y:S01]  /*7920*/  FADD.FTZ R94, R94, R61 ;  /* 0x0000003d5e5e7221 */ /* 0x000fe20000010000 */
[----:B------:R-:W2:Y:S02]  /*7930*/  LDSM.16.MT88.4 R48, [R95+0xc00] ;  /* 0x000c00005f30783b */ /* 0x000ea40000004200 */
[----:B------:R-:W-:Y:S01]  /*7940*/  FADD.FTZ R3, R2, R3 ;  /* 0x0000000302037221 */ /* 0x000fe20000010000 */
[----:B------:R-:W-:Y:S01]  /*7950*/  FADD.FTZ R94, R93, R94 ;  /* 0x0000005e5d5e7221 */ /* 0x000fe20000010000 */
[----:B------:R-:W-:Y:S01]  /*7960*/  MOV R2, R91 ;  /* 0x0000005b00027202 */ /* 0x000fe20000000f00 */
[----:B------:R-:W-:Y:S01]  /*7970*/  HMMA.16816.F32.BF16 R24, R52, R62, R24 ;  /* 0x0000003e3418723c */ /* 0x000fe20000041818 */
[----:B-1----:R-:W-:Y:S01]  /*7980*/  F2FP.BF16.F32.PACK_AB R87, R139, R88 ;  /* 0x000000588b57723e */ /* 0x002fe200000010ff */
[----:B------:R-:W-:Y:S01]  /*7990*/  FADD.FTZ R145, R145, R94 ;  /* 0x0000005e91917221 */ /* 0x000fe20000010000 */
[----:B------:R-:W-:Y:S01]  /*79a0*/  FADD.FTZ R144, R144, R3 ;  /* 0x0000000390907221 */ /* 0x000fe20000010000 */
[----:B------:R-:W-:-:S02]  /*79b0*/  MOV R3, R92 ;  /* 0x0000005c00037202 */ /* 0x000fc40000000f00 */
[----:B------:R-:W-:Y:S01]  /*79c0*/  FADD.FTZ R142, R142, R145 ;  /* 0x000000918e8e7221 */ /* 0x000fe20000010000 */
[----:B------:R-:W-:Y:S01]  /*79d0*/  FADD.FTZ R141, R141, R144 ;  /* 0x000000908d8d7221 */ /* 0x000fe20000010000 */
[C---:B---3--:R-:W-:Y:S01]  /*79e0*/  HMMA.16816.F32.BF16 R28, R52.reuse, R56, R28 ;  /* 0x00000038341c723c */ /* 0x048fe2000004181c */
[----:B------:R-:W-:Y:S01]  /*79f0*/  @P6 MOV R2, R91 ;  /* 0x0000005b00026202 */ /* 0x000fe20000000f00 */
[----:B------:R-:W-:Y:S01]  /*7a00*/  FADD.FTZ R143, R143, R142 ;  /* 0x0000008e8f8f7221 */ /* 0x000fe20000010000 */
[----:B------:R-:W-:Y:S01]  /*7a10*/  FADD.FTZ R140, R140, R141 ;  /* 0x0000008d8c8c7221 */ /* 0x000fe20000010000 */
[----:B------:R-:W-:Y:S02]  /*7a20*/  @P6 MOV R3, R92 ;  /* 0x0000005c00036202 */ /* 0x000fe40000000f00 */
        /* <DEDUP_REMOVED lines=8> */
[----:B-----5:R-:W-:Y:S01]  /*7ab0*/  HMMA.16816.F32.BF16 R36, R84, R40, R4 ;  /* 0x000000285424723c */ /* 0x020fe20000041804 */
        /* <DEDUP_REMOVED lines=16> */
[C---:B------:R-:W-:Y:S08]  /*7bc0*/  HMMA.16816.F32.BF16 R60, R84.reuse, R64, R28 ;  /* 0x00000040543c723c */ /* 0x040ff0000004181c */
[C---:B------:R-:W-:Y:S08]  /*7bd0*/  HMMA.16816.F32.BF16 R48, R84.reuse, R50, R16 ;  /* 0x000000325430723c */ /* 0x040ff00000041810 */
[C---:B-1----:R-:W-:Y:S08]  /*7be0*/  HMMA.16816.F32.BF16 R52, R84.reuse, R56, R20 ;  /* 0x000000385434723c */ /* 0x042ff00000041814 */
        /* <DEDUP_REMOVED lines=8> */
.L_x_4920:
[----:B------:R-:W-:-:S07]  /*7c70*/  IADD3 R99, PT, PT, R89, -0x1, RZ ;  /* 0xffffffff59637810 */ /* 0x000fce0007ffe0ff */
.L_x_4926:
[----:B------:R-:W-:-:S13]  /*7c80*/  ISETP.GE.AND P0, PT, R99, R122, PT ;  /* 0x0000007a6300720c */ /* 0x000fda0003f06270 */
[----:B------:R-:W-:Y:S05]  /*7c90*/  @!P0 BRA `(.L_x_4927) ;  /* 0x0000002800e48947 */ /* 0x000fea0003800000 */
[----:B------:R-:W1:Y:S01]  /*7ca0*/  S2UR UR5, SR_CgaCtaId ;  /* 0x00000000000579c3 */ /* 0x000e620000008800 */
[----:B------:R-:W-:Y:S01]  /*7cb0*/  UISETP.NE.U32.AND UP0, UPT, UR8, URZ, UPT ;  /* 0x000000ff0800728c */ /* 0x000fe2000bf05070 */
[----:B------:R-:W-:Y:S01]  /*7cc0*/  MOV R84, R3 ;  /* 0x0000000300547202 */ /* 0x000fe20000000f00 */
[C---:B------:R-:W-:Y:S01]  /*7cd0*/  IMAD.SHL.U32 R3, R99.reuse, 0x40, RZ ;  /* 0x0000004063037824 */ /* 0x040fe200078e00ff */
[----:B------:R-:W-:Y:S01]  /*7ce0*/  IADD3 R137, PT, PT, R99, 0x1, RZ ;  /* 0x0000000163897810 */ /* 0x000fe20007ffe0ff */
[----:B------:R-:W-:Y:S01]  /*7cf0*/  UISETP.NE.AND.EX UP0, UPT, UR9, URZ, UPT, UP0 ;  /* 0x000000ff0900728c */ /* 0x000fe2000bf05300 */
[----:B------:R-:W-:Y:S01]  /*7d00*/  IMAD.MOV.U32 R85, RZ, RZ, R2 ;  /* 0x000000ffff557224 */ /* 0x000fe200078e0002 */
[----:B------:R-:W-:Y:S01]  /*7d10*/  MOV R134, RZ ;  /* 0x000000ff00867202 */ /* 0x000fe20000000f00 */
[----:B------:R-:W-:Y:S01]  /*7d20*/  VIADD R130, R118, 0x6000 ;  /* 0x0000600076827836 */ /* 0x000fe20000000000 */
[C---:B------:R-:W-:Y:S01]  /*7d30*/  LOP3.LUT R135, R3.reuse, 0x20, R98, 0xfe, !PT ;  /* 0x0000002003877812 */ /* 0x040fe200078efe62 */
[----:B------:R-:W-:Y:S01]  /*7d40*/  VIADD R136, R3, 0x40 ;  /* 0x0000004003887836 */ /* 0x000fe20000000000 */
[----:B------:R-:W-:Y:S01]  /*7d50*/  PLOP3.LUT P6, PT, PT, PT, UP0, 0x80, 0x8 ;  /* 0x000000000008781c */ /* 0x000fe20003fcf008 */
[----:B------:R-:W-:Y:S01]  /*7d60*/  UMOV UR11, 0x400 ;  /* 0x00000400000b7882 */ /* 0x000fe20000000000 */
[----:B------:R-:W2:Y:S01]  /*7d70*/  LDCU UR10, c[0x0][0x440] ;  /* 0x00008800ff0a77ac */ /* 0x000ea20008000800 */
[----:B------:R-:W3:Y:S01]  /*7d80*/  LDCU UR4, c[0x0][0x45c] ;  /* 0x00008b80ff0477ac */ /* 0x000ee20008000800 */
[----:B------:R-:W4:Y:S01]  /*7d90*/  LDCU.64 UR6, c[0x0][0x3a0] ;  /* 0x00007400ff0677ac */ /* 0x000f220008000a00 */
[----:B------:R-:W2:Y:S01]  /*7da0*/  LDCU.64 UR8, c[0x0][0x3a8] ;  /* 0x00007500ff0877ac */ /* 0x000ea20008000a00 */
[----:B-1----:R-:W-:-:S12]  /*7db0*/  ULEA UR5, UR5, UR11, 0x18 ;  /* 0x0000000b05057291 */ /* 0x002fd8000f8ec0ff */
.L_x_4931:
        /* <DEDUP_REMOVED lines=24> */
[----:B------:R-:W-:Y:S02]  /*7f40*/  LOP3.LUT R2, R2, 0xc0, R3, 0xf8, !PT ;  /* 0x000000c002027812 */ /* 0x000fe400078ef803 */
        /* <DEDUP_REMOVED lines=54> */
[----:B------:R-:W5:Y:S01]  /*82b0*/  LDG.E R9, desc[UR14][R16.64] ;  /* 0x0000000e10097981 */ /* 0x000f62000c1e1900 */
[----:B------:R-:W-:Y:S01]  /*82c0*/  LEA.HI.X.SX32 R15, R11, R133, 0x2, P0 ;  /* 0x000000850b0f7211 */ /* 0x000fe200000f16ff */
[----:B------:R-:W-:Y:S04]  /*82d0*/  IMAD R7, R8, R7, -0x40 ;  /* 0xffffffc008077424 */ /* 0x000fe800078e0207 */
[----:B------:R-:W5:Y:S01]  /*82e0*/  LDG.E R4, desc[UR14][R14.64] ;  /* 0x0000000e0e047981 */ /* 0x000f62000c1e1900 */
        /* <DEDUP_REMOVED lines=13> */
.L_x_4928:
[----:B------:R-:W-:Y:S01]  /*83c0*/  @!PT LDS RZ, [RZ] ;  /* 0x00000000fffff984 */ /* 0x000fe20000000800 */
[----:B------:R-:W-:Y:S01]  /*83d0*/  @!PT LDS RZ, [RZ] ;  /* 0x00000000fffff984 */ /* 0x000fe20000000800 */
[----:B------:R-:W-:Y:S01]  /*83e0*/  @!PT LDS RZ, [RZ] ;  /* 0x00000000fffff984 */ /* 0x000fe20000000800 */
[----:B------:R1:W-:Y:S01]  /*83f0*/  @!P5 LDGSTS.E.BYPASS.LTC128B.128 [R141+0x6000], desc[UR14][R126.64] ;  /* 0x060000007e8ddfae */ /* 0x0003e2000b981a0e */
[C---:B------:R-:W-:Y:S01]  /*8400*/  LEA R144, P0, R142.reuse, R126, 0x6 ;  /* 0x0000007e8e907211 */ /* 0x040fe200078030ff */
[----:B------:R-:W-:Y:S01]  /*8410*/  IMAD.MOV.U32 R87, RZ, RZ, 0x20 ;  /* 0x00000020ff577424 */ /* 0x000fe200078e00ff */
[----:B------:R-:W-:Y:S01]  /*8420*/  LOP3.LUT R2, R3, R2, RZ, 0xfc, !PT ;  /* 0x0000000203027212 */ /* 0x000fe200078efcff */
[----:B------:R-:W-:Y:S01]  /*8430*/  @P5 STS.128 [R141+0x6000], RZ ;  /* 0x006000ff8d005388 */ /* 0x000fe20000000c00 */
[----:B------:R-:W-:Y:S01]  /*8440*/  LEA.HI.X R145, R142, R127, R125, 0x6, P0 ;  /* 0x0000007f8e917211 */ /* 0x000fe200000f347d */
[----:B------:R-:W-:Y:S01]  /*8450*/  VIADD R137, R137, 0xffffffff ;  /* 0xffffffff89897836 */ /* 0x000fe20000000000 */
        /* <DEDUP_REMOVED lines=103> */
[----:B------:R-:W1:Y:S01]  /*8ad0*/  LDSM.16.M88.4 R92, [R2+0x5800] ;  /* 0x00580000025c783b */ /* 0x000e620000000200 */
[----:B------:R-:W-:Y:S04]  /*8ae0*/  DEPBAR.LE SB0, 0x0 ;  /* 0x000080000000791a */ /* 0x000fe80000000000 */
[----:B------:R-:W-:Y:S02]  /*8af0*/  BAR.SYNC.DEFER_BLOCKING 0x0 ;  /* 0x0000000000007b1d */ /* 0x000fe40000010000 */
        /* <DEDUP_REMOVED lines=84> */
.L_x_4930:
        /* <DEDUP_REMOVED lines=43> */
.L_x_4929:
[C---:B------:R-:W-:Y:S01]  /*92f0*/  IADD3 R87, PT, PT, R135.reuse, -0x20, RZ ;  /* 0xffffffe087577810 */ /* 0x040fe20007ffe0ff */
[----:B--2---:R-:W-:Y:S01]  /*9300*/  LDSM.16.MT88.4 R92, [R118+0x6000] ;  /* 0x00600000765c783b */ /* 0x004fe20000004200 */
[C---:B------:R-:W-:Y:S02]  /*9310*/  IADD3 R88, PT, PT, R135.reuse, -0x17, RZ ;  /* 0xffffffe987587810 */ /* 0x040fe40007ffe0ff */
[----:B------:R-:W-:Y:S02]  /*9320*/  I2FP.F32.S32 R87, R87 ;  /* 0x0000005700577245 */ /* 0x000fe40000201400 */
[C---:B------:R-:W-:Y:S02]  /*9330*/  IADD3 R2, PT, PT, R135.reuse, -0x1f, RZ ;  /* 0xffffffe187027810 */ /* 0x040fe40007ffe0ff */
[----:B------:R-:W-:Y:S01]  /*9340*/  I2FP.F32.S32 R89, R135 ;  /* 0x0000008700597245 */ /* 0x000fe20000201400 */
[CC--:B------:R-:W-:Y:S01]  /*9350*/  FFMA.FTZ R6, R0.reuse, R87.reuse, R6 ;  /* 0x0000005700067223 */ /* 0x0c0fe20000010006 */
[C---:B------:R-:W-:Y:S01]  /*9360*/  FFMA.FTZ R4, R0.reuse, R87, R4 ;  /* 0x0000005700047223 */ /* 0x040fe20000010004 */
[----:B------:R-:W-:Y:S02]  /*9370*/  I2FP.F32.S32 R88, R88 ;  /* 0x0000005800587245 */ /* 0x000fe40000201400 */
[C---:B------:R-:W-:Y:S01]  /*9380*/  IADD3 R87, PT, PT, R135.reuse, -0x10, RZ ;  /* 0xfffffff087577810 */ /* 0x040fe20007ffe0ff */
[C---:B------:R-:W-:Y:S01]  /*9390*/  FFMA.FTZ R22, R0.reuse, R89, R22 ;  /* 0x0000005900167223 */ /* 0x040fe20000010016 */
[----:B------:R-:W-:Y:S01]  /*93a0*/  I2FP.F32.S32 R2, R2 ;  /* 0x0000000200027245 */ /* 0x000fe20000201400 */
[CC--:B------:R-:W-:Y:S01]  /*93b0*/  FFMA.FTZ R11, R0.reuse, R88.reuse, R11 ;  /* 0x00000058000b7223 */ /* 0x0c0fe2000001000b */
[----:B------:R-:W-:Y:S01]  /*93c0*/  I2FP.F32.S32 R87, R87 ;  /* 0x0000005700577245 */ /* 0x000fe20000201400 */
[C---:B------:R-:W-:Y:S01]  /*93d0*/  FFMA.FTZ R20, R0.reuse, R89, R20 ;  /* 0x0000005900147223 */ /* 0x040fe20000010014 */
[C---:B------:R-:W-:Y:S01]  /*93e0*/  FFMA.FTZ R9, R0.reuse, R88, R9 ;  /* 0x0000005800097223 */ /* 0x040fe20000010009 */
[CC--:B------:R-:W-:Y:S01]  /*93f0*/  FFMA.FTZ R7, R0.reuse, R2.reuse, R7 ;  /* 0x0000000200077223 */ /* 0x0c0fe20000010007 */
[C---:B------:R-:W-:Y:S01]  /*9400*/  FFMA.FTZ R5, R0.reuse, R2, R5 ;  /* 0x0000000200057223 */ /* 0x040fe20000010005 */
[C---:B------:R-:W-:Y:S01]  /*9410*/  IADD3 R89, PT, PT, R135.reuse, -0x18, RZ ;  /* 0xffffffe887597810 */ /* 0x040fe20007ffe0ff */
[CC--:B------:R-:W-:Y:S01]  /*9420*/  FFMA.FTZ R14, R0.reuse, R87.reuse, R14 ;  /* 0x00000057000e7223 */ /* 0x0c0fe2000001000e */
[C---:B------:R-:W-:Y:S01]  /*9430*/  IADD3 R88, PT, PT, R135.reuse, -0x7, RZ ;  /* 0xfffffff987587810 */ /* 0x040fe20007ffe0ff */
[C---:B------:R-:W-:Y:S01]  /*9440*/  FFMA.FTZ R12, R0.reuse, R87, R12 ;  /* 0x00000057000c7223 */ /* 0x040fe2000001000c */
[C---:B------:R-:W-:Y:S02]  /*9450*/  IADD3 R2, PT, PT, R135.reuse, -0xf, RZ ;  /* 0xfffffff187027810 */ /* 0x040fe40007ffe0ff */
[----:B------:R-:W-:Y:S02]  /*9460*/  I2FP.F32.S32 R89, R89 ;  /* 0x0000005900597245 */ /* 0x000fe40000201400 */
[----:B------:R-:W-:Y:S02]  /*9470*/  I2FP.F32.S32 R88, R88 ;  /* 0x0000005800587245 */ /* 0x000fe40000201400 */
[C---:B------:R-:W-:Y:S01]  /*9480*/  IADD3 R87, PT, PT, R135.reuse, 0x1, RZ ;  /* 0x0000000187577810 */ /* 0x040fe20007ffe0ff */
        /* <DEDUP_REMOVED lines=10> */
[C---:B------:R-:W-:Y:S01]  /*9530*/  IADD3 R88, PT, PT, R135.reuse, 0x10, RZ ;  /* 0x0000001087587810 */ /* 0x040fe20007ffe0ff */
[C---:B------:R-:W-:Y:S01]  /*9540*/  FFMA.FTZ R21, R0.reuse, R87, R21 ;  /* 0x0000005700157223 */ /* 0x040fe20000010015 */
[C---:B------:R-:W-:Y:S02]  /*9550*/  IADD3 R2, PT, PT, R135.reuse, 0x9, RZ ;  /* 0x0000000987027810 */ /* 0x040fe40007ffe0ff */
[----:B------:R-:W-:Y:S02]  /*9560*/  I2FP.F32.S32 R89, R89 ;  /* 0x0000005900597245 */ /* 0x000fe40000201400 */
[----:B------:R-:W-:Y:S02]  /*9570*/  I2FP.F32.S32 R87, R88 ;  /* 0x0000005800577245 */ /* 0x000fe40000201400 */
[----:B------:R-:W-:Y:S01]  /*9580*/  I2FP.F32.S32 R2, R2 ;  /* 0x0000000200027245 */ /* 0x000fe20000201400 */
[----:B------:R-:W-:Y:S01]  /*9590*/  FFMA.FTZ R18, R0, R89, R18 ;  /* 0x0000005900127223 */ /* 0x000fe20000010012 */
[----:B------:R-:W-:Y:S01]  /*95a0*/  FMNMX3.FTZ R88, R84, R4, R5, !PT ;  /* 0x0000000454587276 */ /* 0x000fe20007810005 */
[C---:B------:R-:W-:Y:S01]  /*95b0*/  FFMA.FTZ R30, R0.reuse, R87, R30 ;  /* 0x00000057001e7223 */ /* 0x040fe2000001001e */
[C---:B------:R-:W-:Y:S01]  /*95c0*/  FFMA.FTZ R16, R0.reuse, R89, R16 ;  /* 0x0000005900107223 */ /* 0x040fe20000010010 */
[C---:B------:R-:W-:Y:S01]  /*95d0*/  FFMA.FTZ R28, R0.reuse, R87, R28 ;  /* 0x00000057001c7223 */ /* 0x040fe2000001001c */
[CC--:B------:R-:W-:Y:S01]  /*95e0*/  FFMA.FTZ R27, R0.reuse, R2.reuse, R27 ;  /* 0x00000002001b7223 */ /* 0x0c0fe2000001001b */
[----:B------:R-:W-:Y:S01]  /*95f0*/  FFMA.FTZ R25, R0, R2, R25 ;  /* 0x0000000200197223 */ /* 0x000fe20000010019 */
        /* <DEDUP_REMOVED lines=8> */
[----:B------:R-:W-:Y:S01]  /*9680*/  FFMA.FTZ R24, R0, R89, R24 ;  /* 0x0000005900187223 */ /* 0x000fe20000010018 */
[----:B------:R-:W-:Y:S02]  /*9690*/  FMNMX3.FTZ R87, R87, R16, R17, !PT ;  /* 0x0000001057577276 */ /* 0x000fe40007810011 */
[----:B------:R-:W-:Y:S02]  /*96a0*/  FMNMX3.FTZ R2, R2, R14, R15, !PT ;  /* 0x0000000e02027276 */ /* 0x000fe4000781000f */
[C---:B------:R-:W-:Y:S02]  /*96b0*/  IADD3 R90, PT, PT, R135.reuse, 0x19, RZ ;  /* 0x00000019875a7810 */ /* 0x040fe40007ffe0ff */
[----:B------:R-:W-:Y:S02]  /*96c0*/  IADD3 R89, PT, PT, R135, 0x18, RZ ;  /* 0x0000001887597810 */ /* 0x000fe40007ffe0ff */
[----:B------:R-:W-:Y:S02]  /*96d0*/  I2FP.F32.S32 R88, R88 ;  /* 0x0000005800587245 */ /* 0x000fe40000201400 */
[----:B------:R-:W-:Y:S02]  /*96e0*/  FMNMX3.FTZ R87, R87, R20, R21, !PT ;  /* 0x0000001457577276 */ /* 0x000fe40007810015 */
[----:B------:R-:W-:Y:S01]  /*96f0*/  FMNMX3.FTZ R2, R2, R18, R19, !PT ;  /* 0x0000001202027276 */ /* 0x000fe20007810013 */
[C---:B------:R-:W-:Y:S01]  /*9700*/  FFMA.FTZ R29, R0.reuse, R88, R29 ;  /* 0x00000058001d7223 */ /* 0x040fe2000001001d */
[----:B------:R-:W-:Y:S01]  /*9710*/  I2FP.F32.S32 R86, R90 ;  /* 0x0000005a00567245 */ /* 0x000fe20000201400 */
[C---:B------:R-:W-:Y:S01]  /*9720*/  FFMA.FTZ R31, R0.reuse, R88, R31 ;  /* 0x00000058001f7223 */ /* 0x040fe2000001001f */
        /* <DEDUP_REMOVED lines=21> */
[----:B------:R-:W-:Y:S02]  /*9880*/  IADD3 R87, PT, PT, R118, 0x6020, RZ ;  /* 0x0000602076577810 */ /* 0x000fe40007ffe0ff */
        /* <DEDUP_REMOVED lines=28> */
[----:B------:R-:W-:Y:S01]  /*9a50*/  FFMA.FTZ R113, R19, UR4, -R102 ;  /* 0x0000000413717c23 */ /* 0x000fe20008010866 */
        /* <DEDUP_REMOVED lines=46> */
[----:B------:R-:W-:Y:S01]  /*9d40*/  FFMA.FTZ R103, R84, R139, R103 ;  /* 0x0000008b54677223 */ /* 0x000fe20000010067 */
[C---:B------:R-:W-:Y:S01]  /*9d50*/  HMMA.16816.F32.BF16 R36, R88.reuse, R92, R36 ;  /* 0x0000005c5824723c */ /* 0x040fe20000041824 */
[----:B------:R-:W-:Y:S04]  /*9d60*/  MUFU.EX2 R149, R149 ;  /* 0x0000009500957308 */ /* 0x000fe80000000800 */
[--C-:B------:R-:W-:Y:S01]  /*9d70*/  FFMA.FTZ R152, R30, UR4, -R102.reuse ;  /* 0x000000041e987c23 */ /* 0x100fe20008010866 */
[--C-:B------:R-:W-:Y:S01]  /*9d80*/  FFMA.FTZ R153, R31, UR4, -R102.reuse ;  /* 0x000000041f997c23 */ /* 0x100fe20008010866 */
[--C-:B------:R-:W-:Y:S01]  /*9d90*/  FFMA.FTZ R156, R34, UR4, -R102.reuse ;  /* 0x00000004229c7c23 */ /* 0x100fe20008010866 */
[C---:B------:R-:W-:Y:S01]  /*9da0*/  HMMA.16816.F32.BF16 R40, R88.reuse, R94, R40 ;  /* 0x0000005e5828723c */ /* 0x040fe20000041828 */
[----:B------:R-:W2:Y:S02]  /*9db0*/  LDSM.16.MT88.4 R92, [R118+0x7000] ;  /* 0x00700000765c783b */ /* 0x000ea40000004200 */
[----:B------:R-:W-:Y:S01]  /*9dc0*/  MUFU.EX2 R150, R150 ;  /* 0x0000009600967308 */ /* 0x000fe20000000800 */
[----:B------:R-:W-:Y:S01]  /*9dd0*/  FFMA.FTZ R155, R35, UR4, -R102 ;  /* 0x00000004239b7c23 */ /* 0x000fe20008010866 */
[C---:B------:R-:W-:Y:S01]  /*9de0*/  FMUL.FTZ R64, R85.reuse, R64 ;  /* 0x0000004055407220 */ /* 0x040fe20000410000 */
[C---:B------:R-:W-:Y:S01]  /*9df0*/  FMUL.FTZ R65, R85.reuse, R65 ;  /* 0x0000004155417220 */ /* 0x040fe20000410000 */
[C---:B------:R-:W-:Y:S01]  /*9e00*/  FMUL.FTZ R66, R84.reuse, R66 ;  /* 0x0000004254427220 */ /* 0x040fe20000410000 */
[C---:B------:R-:W-:Y:S01]  /*9e10*/  FMUL.FTZ R67, R84.reuse, R67 ;  /* 0x0000004354437220 */ /* 0x040fe20000410000 */
[C---:B-1----:R-:W-:Y:S04]  /*9e20*/  HMMA.16816.F32.BF16 R44, R88.reuse, R96, R44 ;  /* 0x00000060582c723c */ /* 0x042fe8000004182c */
        /* <DEDUP_REMOVED lines=8> */
[----:B------:R-:W-:Y:S01]  /*9eb0*/  MUFU.EX2 R147, R147 ;  /* 0x0000009300937308 */ /* 0x000fe20000000800 */
        /* <DEDUP_REMOVED lines=21> */
[----:B------:R-:W-:Y:S01]  /*a010*/  FFMA.FTZ R100, R33, UR4, -R100 ;  /* 0x0000000421647c23 */ /* 0x000fe20008010864 */
[C---:B--2---:R-:W-:Y:S07]  /*a020*/  HMMA.16816.F32.BF16 R52, R88.reuse, R92, R52 ;  /* 0x0000005c5834723c */ /* 0x044fee0000041834 */
[----:B------:R-:W-:Y:S01]  /*a030*/  MUFU.EX2 R145, R145 ;  /* 0x0000009100917308 */ /* 0x000fe20000000800 */
[----:B------:R-:W-:Y:S01]  /*a040*/  FADD.FTZ R32, R101, R103 ;  /* 0x0000006765207221 */ /* 0x000fe20000010000 */
[----:B------:R-:W-:Y:S08]  /*a050*/  FADD.FTZ R33, R104, R106 ;  /* 0x0000006a68217221 */ /* 0x000ff00000010000 */
[----:B------:R2:W-:Y:S01]  /*a060*/  MUFU.EX2 R154, R100 ;  /* 0x00000064009a7308 */ /* 0x0005e20000000800 */
[----:B------:R-:W-:Y:S01]  /*a070*/  LDSM.16.MT88.4 R104, [R118+0x7c00] ;  /* 0x007c00007668783b */ /* 0x000fe20000004200 */
[----:B------:R-:W-:Y:S01]  /*a080*/  FADD.FTZ R111, R111, R32 ;  /* 0x000000206f6f7221 */ /* 0x000fe20000010000 */
[C---:B------:R-:W-:Y:S07]  /*a090*/  HMMA.16816.F32.BF16 R56, R88.reuse, R94, R56 ;  /* 0x0000005e5838723c */ /* 0x040fee0000041838 */
[----:B------:R-:W-:Y:S01]  /*a0a0*/  MUFU.EX2 R143, R143 ;  /* 0x0000008f008f7308 */ /* 0x000fe20000000800 */
[----:B------:R-:W-:Y:S01]  /*a0b0*/  FADD.FTZ R110, R110, R33 ;  /* 0x000000216e6e7221 */ /* 0x000fe20000010000 */
[----:B------:R-:W-:Y:S08]  /*a0c0*/  FADD.FTZ R111, R108, R111 ;  /* 0x0000006f6c6f7221 */ /* 0x000ff00000010000 */
[----:B------:R-:W-:Y:S01]  /*a0d0*/  MUFU.EX2 R146, R146 ;  /* 0x0000009200927308 */ /* 0x000fe20000000800 */
[----:B------:R-:W3:Y:S01]  /*a0e0*/  LDSM.16.MT88.4 R92, [R118+0x8000] ;  /* 0x00800000765c783b */ /* 0x000ee20000004200 */
[----:B------:R-:W-:Y:S01]  /*a0f0*/  MOV R85, R2 ;  /* 0x0000000200557202 */ /* 0x000fe20000000f00 */
[C---:B-1----:R-:W-:Y:S07]  /*a100*/  HMMA.16816.F32.BF16 R60, R88.reuse, R96, R60 ;  /* 0x00000060583c723c */ /* 0x042fee000004183c */
[----:B------:R-:W-:Y:S01]  /*a110*/  MUFU.EX2 R112, R112 ;  /* 0x0000007000707308 */ /* 0x000fe20000000800 */
[----:B------:R-:W-:Y:S01]  /*a120*/  FADD.FTZ R109, R109, R110 ;  /* 0x0000006e6d6d7221 */ /* 0x000fe20000010000 */
[----:B------:R-:W-:Y:S08]  /*a130*/  MOV R84, R3 ;  /* 0x0000000300547202 */ /* 0x000ff00000000f00 */
[----:B------:R-:W-:Y:S01]  /*a140*/  MUFU.EX2 R141, R141 ;  /* 0x0000008d008d7308 */ /* 0x000fe20000000800 */
[----:B--2---:R-:W-:Y:S01]  /*a150*/  LDSM.16.MT88.4 R100, [R87+0xc00] ;  /* 0x000c00005764783b */ /* 0x004fe20000004200 */
[C---:B------:R-:W-:Y:S08]  /*a160*/  HMMA.16816.F32.BF16 R64, R88.reuse, R98, R64 ;  /* 0x000000625840723c */ /* 0x040ff00000041840 */
[----:B------:R-:W-:Y:S10]  /*a170*/  MUFU.EX2 R142, R142 ;  /* 0x0000008e008e7308 */ /* 0x000ff40000000800 */
[----:B------:R-:W-:Y:S01]  /*a180*/  MUFU.EX2 R125, R125 ;  /* 0x0000007d007d7308 */ /* 0x000fe20000000800 */
[----:B------:R-:W1:Y:S09]  /*a190*/  LDSM.16.MT88.4 R96, [R87+0x2000] ;  /* 0x002000005760783b */ /* 0x000e720000004200 */
[----:B------:R-:W-:Y:S10]  /*a1a0*/  MUFU.EX2 R140, R140 ;  /* 0x0000008c008c7308 */ /* 0x000ff40000000800 */
[----:B------:R-:W-:Y:S10]  /*a1b0*/  MUFU.EX2 R115, R115 ;  /* 0x0000007300737308 */ /* 0x000ff40000000800 */
[----:B------:R-:W-:Y:S10]  /*a1c0*/  MUFU.EX2 R114, R114 ;  /* 0x0000007200727308 */ /* 0x000ff40000000800 */
[----:B------:R-:W-:Y:S10]  /*a1d0*/  MUFU.EX2 R113, R113 ;  /* 0x0000007100717308 */ /* 0x000ff40000000800 */
[----:B------:R-:W-:Y:S10]  /*a1e0*/  MUFU.EX2 R138, R138 ;  /* 0x0000008a008a7308 */ /* 0x000ff40000000800 */
[----:B------:R-:W2:Y:S01]  /*a1f0*/  MUFU.EX2 R151, R151 ;  /* 0x0000009700977308 */ /* 0x000ea20000000800 */
[C---:B---3--:R-:W-:Y:S09]  /*a200*/  HMMA.16816.F32.BF16 R68, R88.reuse, R92, R68 ;  /* 0x0000005c5844723c */ /* 0x048ff20000041844 */
[----:B------:R-:W-:Y:S10]  /*a210*/  MUFU.EX2 R152, R152 ;  /* 0x0000009800987308 */ /* 0x000ff40000000800 */
[----:B------:R-:W3:Y:S01]  /*a220*/  MUFU.EX2 R153, R153 ;  /* 0x0000009900997308 */ /* 0x000ee20000000800 */
[C---:B------:R-:W-:Y:S01]  /*a230*/  HMMA.16816.F32.BF16 R72, R88.reuse, R94, R72 ;  /* 0x0000005e5848723c */ /* 0x040fe20000041848 */
[----:B------:R-:W4:Y:S08]  /*a240*/  LDSM.16.MT88.4 R92, [R118+0x6400] ;  /* 0x00640000765c783b */ /* 0x000f300000004200 */
[----:B------:R-:W5:Y:S01]  /*a250*/  MUFU.EX2 R139, R157 ;  /* 0x0000009d008b7308 */ /* 0x000f620000000800 */
[----:B--2---:R-:W-:Y:S09]  /*a260*/  F2FP.BF16.F32.PACK_AB R32, R151, R138 ;  /* 0x0000008a9720723e */ /* 0x004ff200000010ff */
[----:B------:R-:W-:Y:S01]  /*a270*/  MUFU.EX2 R156, R156 ;  /* 0x0000009c009c7308 */ /* 0x000fe20000000800 */
[C---:B-1----:R-:W-:Y:S09]  /*a280*/  HMMA.16816.F32.BF16 R76, R88.reuse, R96, R76 ;  /* 0x00000060584c723c */ /* 0x042ff2000004184c */
[----:B------:R-:W1:Y:S01]  /*a290*/  MUFU.EX2 R155, R155 ;  /* 0x0000009b009b7308 */ /* 0x000e620000000800 */
[----:B---3--:R-:W-:Y:S01]  /*a2a0*/  F2FP.BF16.F32.PACK_AB R33, R153, R152 ;  /* 0x000000989921723e */ /* 0x008fe200000010ff */
        /* <DEDUP_REMOVED lines=9> */
[----:B------:R-:W-:Y:S01]  /*a340*/  FADD.FTZ R125, R125, R142 ;  /* 0x0000008e7d7d7221 */ /* 0x000fe20000010000 */
[----:B-----5:R-:W-:Y:S01]  /*a350*/  F2FP.BF16.F32.PACK_AB R34, R154, R139 ;  /* 0x0000008b9a22723e */ /* 0x020fe200000010ff */
[----:B------:R-:W-:Y:S01]  /*a360*/  FADD.FTZ R140, R140, R141 ;  /* 0x0000008d8c8c7221 */ /* 0x000fe20000010000 */
[----:B-1----:R-:W-:Y:S03]  /*a370*/  F2FP.BF16.F32.PACK_AB R35, R155, R156 ;  /* 0x0000009c9b23723e */ /* 0x002fe600000010ff */
[----:B------:R-:W-:Y:S01]  /*a380*/  FADD.FTZ R115, R115, R140 ;  /* 0x0000008c73737221 */ /* 0x000fe20000010000 */
        /* <DEDUP_REMOVED lines=40> */
[----:B------:R-:W2:Y:S08]  /*a610*/  LDSM.16.MT88.4 R88, [R87+0x1c00] ;  /* 0x001c00005758783b */ /* 0x000eb00000004200 */
[----:B------:R3:W-:Y:S01]  /*a620*/  LDSM.16.MT88.4 R96, [R87+0x2c00] ;  /* 0x002c00005760783b */ /* 0x0007e20000004200 */
        /* <DEDUP_REMOVED lines=10> */
[C---:B------:R-:W-:Y:S03]  /*a6d0*/  HMMA.16816.F32.BF16 R64, R32.reuse, R90, R64 ;  /* 0x0000005a2040723c */ /* 0x040fe60000041840 */
[----:B---3--:R-:W-:Y:S01]  /*a6e0*/  FADD.FTZ R87, R149, R88 ;  /* 0x0000005895577221 */ /* 0x008fe20000010000 */
        /* <DEDUP_REMOVED lines=14> */
[----:B------:R-:W-:Y:S03]  /*a7d0*/  HMMA.16816.F32.BF16 R80, R32, R98, R80 ;  /* 0x000000622050723c */ /* 0x000fe60000041850 */
[----:B------:R-:W-:Y:S01]  /*a7e0*/  FADD.FTZ R156, R156, R153 ;  /* 0x000000999c9c7221 */ /* 0x000fe20000010000 */
[----:B------:R-:W-:Y:S03]  /*a7f0*/  FADD.FTZ R138, R154, R139 ;  /* 0x0000008b9a8a7221 */ /* 0x000fe60000010000 */
[----:B------:R-:W-:Y:S01]  /*a800*/  FADD.FTZ R139, R155, R156 ;  /* 0x0000009c9b8b7221 */ /* 0x000fe20000010000 */
[----:B------:R-:W-:Y:S01]  /*a810*/  @!UPT UIADD3 URZ, UPT, UPT, URZ, URZ, URZ ;  /* 0x000000fffffff290 */ /* 0x000fe2000fffe0ff */
[----:B------:R-:W-:Y:S11]  /*a820*/  @P0 BRA `(.L_x_4931) ;  /* 0xffffffd400640947 */ /* 0x000ff6000383ffff */
.L_x_4927:
        /* <DEDUP_REMOVED lines=10> */
[--C-:B------:R-:W-:Y:S02]  /*a8d0*/  LOP3.LUT R9, R128, 0xc0, R129.reuse, 0xf8, !PT ;  /* 0x000000c080097812 */ /* 0x100fe400078ef881 */
[----:B------:R-:W-:-:S03]  /*a8e0*/  LOP3.LUT R120, R120, 0x20, R129, 0xf8, !PT ;  /* 0x0000002078787812 */ /* 0x000fc600078ef881 */
[----:B------:R-:W-:Y:S01]  /*a8f0*/  S2UR UR7, SR_CTAID.Z ;  /* 0x00000000000779c3 */ /* 0x000fe20000002700 */
[----:B------:R-:W-:Y:S02]  /*a900*/  IADD3 R12, PT, PT, R6, 0x10, RZ ;  /* 0x00000010060c7810 */ /* 0x000fe40007ffe0ff */
[----:B------:R-:W-:Y:S02]  /*a910*/  LOP3.LUT R9, R120, R9, RZ, 0xfc, !PT ;  /* 0x0000000978097212 */ /* 0x000fe400078efcff */
[----:B------:R-:W-:Y:S02]  /*a920*/  SHF.R.U32.HI R8, RZ, 0x2, R117 ;  /* 0x00000002ff087819 */ /* 0x000fe40000011675 */
[----:B------:R-:W-:Y:S01]  /*a930*/  ISETP.GE.AND P4, PT, R12, R121, PT ;  /* 0x000000790c00720c */ /* 0x000fe20003f86270 */
[----:B------:R-:W3:Y:S01]  /*a940*/  S2UR UR6, SR_CTAID.X ;  /* 0x00000000000679c3 */ /* 0x000ee20000002500 */
[----:B------:R-:W-:Y:S01]  /*a950*/  LEA R9, R9, UR5, 0x2 ;  /* 0x0000000509097c11 */ /* 0x000fe2000f8e10ff */
[----:B-1----:R-:W-:Y:S01]  /*a960*/  FADD.FTZ R7, R7, R138 ;  /* 0x0000008a07077221 */ /* 0x002fe20000010000 */
[----:B------:R-:W-:-:S02]  /*a970*/  LOP3.LUT R14, R116, 0xd8, RZ, 0xc0, !PT ;  /* 0x000000d8740e7812 */ /* 0x000fc400078ec0ff */
[----:B------:R-:W-:Y:S01]  /*a980*/  IADD3 R12, PT, PT, R6, 0x30, RZ ;  /* 0x00000030060c7810 */ /* 0x000fe20007ffe0ff */
[----:B--2---:R-:W-:Y:S01]  /*a990*/  FADD.FTZ R11, R0, R139 ;  /* 0x0000008b000b7221 */ /* 0x004fe20000010000 */
[----:B------:R-:W1:Y:S01]  /*a9a0*/  SHFL.BFLY PT, R4, R7, 0x1, 0x1f ;  /* 0x0c201f0007047f89 */ /* 0x000e6200000e0000 */
[----:B------:R-:W-:Y:S02]  /*a9b0*/  IADD3 R17, PT, PT, -R131, RZ, RZ ;  /* 0x000000ff83117210 */ /* 0x000fe40007ffe1ff */
[-C--:B------:R-:W-:Y:S01]  /*a9c0*/  ISETP.GE.AND P6, PT, R12, R121.reuse, PT ;  /* 0x000000790c00720c */ /* 0x080fe20003fc6270 */
[----:B------:R-:W2:Y:S01]  /*a9d0*/  SHFL.BFLY PT, R0, R11, 0x1, 0x1f ;  /* 0x0c201f000b007f89 */ /* 0x000ea200000e0000 */
[----:B------:R-:W-:Y:S02]  /*a9e0*/  LOP3.LUT R12, R129, 0x80, RZ, 0xc0, !PT ;  /* 0x00000080810c7812 */ /* 0x000fe400078ec0ff */
[----:B------:R-:W-:Y:S02]  /*a9f0*/  LOP3.LUT P3, RZ, R117, 0x3, RZ, 0xc0, !PT ;  /* 0x0000000375ff7812 */ /* 0x000fe4000786c0ff */
[----:B------:R-:W-:Y:S01]  /*aa00*/  ISETP.GE.AND P1, PT, R6, R121, PT ;  /* 0x000000790600720c */ /* 0x000fe20003f26270 */
[----:B---3--:R-:W-:Y:S01]  /*aa10*/  USHF.L.U32 UR6, UR6, 0x6, URZ ;  /* 0x0000000606067899 */ /* 0x008fe200080006ff */
[----:B-1----:R-:W-:-:S04]  /*aa20*/  FADD.FTZ R4, R7, R4 ;  /* 0x0000000407047221 */ /* 0x002fc80000010000 */
[----:B------:R-:W1:Y:S01]  /*aa30*/  MUFU.RCP R10, R4 ;  /* 0x00000004000a7308 */ /* 0x000e620000001000 */
[----:B--2---:R-:W-:Y:S01]  /*aa40*/  FADD.FTZ R0, R11, R0 ;  /* 0x000000000b007221 */ /* 0x004fe20000010000 */
[----:B------:R-:W-:Y:S02]  /*aa50*/  FSETP.NE.FTZ.AND P2, PT, R4, RZ, PT ;  /* 0x000000ff0400720b */ /* 0x000fe40003f55000 */
[----:B------:R-:W-:Y:S02]  /*aa60*/  LOP3.LUT R11, R5, 0x30, RZ, 0xc0, !PT ;  /* 0x00000030050b7812 */ /* 0x000fe400078ec0ff */
[----:B------:R-:W-:Y:S02]  /*aa70*/  FSETP.NE.FTZ.AND P0, PT, R0, RZ, PT ;  /* 0x000000ff0000720b */ /* 0x000fe40003f15000 */
[----:B------:R-:W2:Y:S01]  /*aa80*/  MUFU.RCP R7, R0 ;  /* 0x0000000000077308 */ /* 0x000ea20000001000 */
[----:B------:R-:W-:Y:S02]  /*aa90*/  LOP3.LUT R8, R11, 0x7, R8, 0xf8, !PT ;  /* 0x000000070b087812 */ /* 0x000fe400078ef808 */
[----:B------:R-:W-:-:S02]  /*aaa0*/  LOP3.LUT R5, R14, 0x18, R5, 0x78, !PT ;  /* 0x000000180e057812 */ /* 0x000fc400078e7805 */
[----:B------:R-:W-:Y:S02]  /*aab0*/  IADD3 R14, PT, PT, R6, 0x20, RZ ;  /* 0x00000020060e7810 */ /* 0x000fe40007ffe0ff */
[----:B------:R-:W3:Y:S01]  /*aac0*/  @P2 LDC R16, c[0x0][0x458] ;  /* 0x00011600ff102b82 */ /* 0x000ee20000000800 */
[----:B------:R-:W4:Y:S01]  /*aad0*/  @P2 MUFU.LG2 R4, R4 ;  /* 0x0000000400042308 */ /* 0x000f220000000c00 */
[----:B------:R-:W-:Y:S02]  /*aae0*/  ISETP.GE.AND P5, PT, R14, R121, PT ;  /* 0x000000790e00720c */ /* 0x000fe40003fa6270 */
[----:B-1----:R-:W-:Y:S02]  /*aaf0*/  FSEL R10, R10, 1, P2 ;  /* 0x3f8000000a0a7808 */ /* 0x002fe40001000000 */
[----:B------:R-:W-:Y:S02]  /*ab00*/  LOP3.LUT R5, R5, 0xf24, R116, 0xf8, !PT ;  /* 0x00000f2405057812 */ /* 0x000fe400078ef874 */
        /* <DEDUP_REMOVED lines=26> */
[----:B------:R-:W5:Y:S01]  /*acb0*/  @P0 MUFU.LG2 R0, R0 ;  /* 0x0000000000000308 */ /* 0x000f620000000c00 */
[----:B--2---:R-:W-:Y:S01]  /*acc0*/  FSEL R7, R7, 1, P0 ;  /* 0x3f80000007077808 */ /* 0x004fe20000000000 */
[----:B------:R-:W-:Y:S01]  /*acd0*/  STS.64 [R9], R36 ;  /* 0x0000002409007388 */ /* 0x000fe20000000a00 */
[----:B------:R-:W-:-:S02]  /*ace0*/  IADD3 R13, PT, PT, R9, -R10, RZ ;  /* 0x8000000a090d7210 */ /* 0x000fc40007ffe0ff */
[----:B------:R-:W2:Y:S01]  /*acf0*/  LDC.64 R10, c[0x0][0x430] ;  /* 0x00010c00ff0a7b82 */ /* 0x000ea20000000a00 */
        /* <DEDUP_REMOVED lines=25> */
[----:B--2---:R-:W-:Y:S01]  /*ae90*/  IMAD R131, R10, UR4, R131 ;  /* 0x000000040a837c24 */ /* 0x004fe2000f8e0283 */
[----:B------:R-:W-:Y:S01]  /*aea0*/  IADD3 R14, PT, PT, R13, -R12, RZ ;  /* 0x8000000c0d0e7210 */ /* 0x000fe20007ffe0ff */
[----:B------:R-:W2:Y:S01]  /*aeb0*/  LDCU UR4, c[0x0][0x44c] ;  /* 0x00008980ff0477ac */ /* 0x000ea20008000800 */
[----:B------:R-:W3:Y:S01]  /*aec0*/  LDC R12, c[0x0][0x3e0] ;  /* 0x0000f800ff0c7b82 */ /* 0x000ee20000000800 */
[----:B------:R-:W-:Y:S01]  /*aed0*/  STS.64 [R9+0x400], R38 ;  /* 0x0004002609007388 */ /* 0x000fe20000000a00 */
[----:B----4-:R-:W-:Y:S01]  /*aee0*/  @P2 FMUL.FTZ R10, R4, 0.69314718246459960938 ;  /* 0x3f317218040a2820 */ /* 0x010fe20000410000 */
[----:B------:R-:W-:-:S02]  /*aef0*/  MOV R4, 0xff800000 ;  /* 0xff80000000047802 */ /* 0x000fc40000000f00 */
[----:B------:R-:W-:Y:S04]  /*af00*/  STS.64 [R13+0x20], R40 ;  /* 0x000020280d007388 */ /* 0x000fe80000000a00 */
[----:B------:R-:W-:Y:S04]  /*af10*/  STS.64 [R13+0x420], R42 ;  /* 0x0004202a0d007388 */ /* 0x000fe80000000a00 */
[----:B------:R-:W-:Y:S04]  /*af20*/  STS.64 [R7+0x40], R44 ;  /* 0x0000402c07007388 */ /* 0x000fe80000000a00 */
[----:B------:R-:W-:Y:S04]  /*af30*/  STS.64 [R7+0x440], R46 ;  /* 0x0004402e07007388 */ /* 0x000fe80000000a00 */
[----:B------:R-:W-:Y:S01]  /*af40*/  STS.64 [R14+0x60], R48 ;  /* 0x000060300e007388 */ /* 0x000fe20000000a00 */
[----:B---3--:R-:W-:-:S03]  /*af50*/  IMAD R17, R12, R17, UR7 ;  /* 0x000000070c117e24 */ /* 0x008fc6000f8e0211 */
[----:B------:R-:W-:Y:S01]  /*af60*/  STS.64 [R14+0x460], R50 ;  /* 0x000460320e007388 */ /* 0x000fe20000000a00 */
[----:B------:R-:W-:-:S03]  /*af70*/  IMAD R12, R131, R12, R17 ;  /* 0x0000000c830c7224 */ /* 0x000fc600078e0211 */
[----:B------:R-:W-:Y:S01]  /*af80*/  STS.64 [R9+0x2000], R52 ;  /* 0x0020003409007388 */ /* 0x000fe20000000a00 */
[----:B------:R-:W-:Y:S01]  /*af90*/  LOP3.LUT R17, R116, 0x1c, RZ, 0xc0, !PT ;  /* 0x0000001c74117812 */ /* 0x000fe200078ec0ff */
[----:B------:R-:W-:Y:S02]  /*afa0*/  IMAD R11, R12, R11, UR6 ;  /* 0x000000060c0b7e24 */ /* 0x000fe4000f8e020b */
        /* <DEDUP_REMOVED lines=10> */
[----:B------:R5:W-:Y:S04]  /*b050*/  STS.64 [R13+0x4420], R74 ;  /* 0x0044204a0d007388 */ /* 0x000be80000000a00 */
[----:B------:R4:W-:Y:S04]  /*b060*/  STS.64 [R7+0x4040], R76 ;  /* 0x0040404c07007388 */ /* 0x0009e80000000a00 */
[----:B------:R4:W-:Y:S04]  /*b070*/  STS.64 [R7+0x4440], R78 ;  /* 0x0044404e07007388 */ /* 0x0009e80000000a00 */
[----:B------:R4:W-:Y:S04]  /*b080*/  STS.64 [R14+0x4060], R80 ;  /* 0x004060500e007388 */ /* 0x0009e80000000a00 */
[----:B------:R4:W-:Y:S01]  /*b090*/  STS.64 [R14+0x4460], R82 ;  /* 0x004460520e007388 */ /* 0x0009e20000000a00 */
[----:B---3--:R-:W-:Y:S01]  /*b0a0*/  MOV R9, 0xff800000 ;  /* 0xff80000000097802 */ /* 0x008fe20000000f00 */
[----:B------:R-:W-:Y:S01]  /*b0b0*/  @P2 FFMA.FTZ R9, R3, R16, R10 ;  /* 0x0000001003092223 */ /* 0x000fe2000001000a */
[----:B------:R-:W-:-:S02]  /*b0c0*/  IMAD R3, R6, 0x60, R17 ;  /* 0x0000006006037824 */ /* 0x000fc400078e0211 */
[----:B-----5:R-:W-:Y:S01]  /*b0d0*/  @P0 FMUL.FTZ R13, R0, 0.69314718246459960938 ;  /* 0x3f317218000d0820 */ /* 0x020fe20000410000 */
[----:B--2---:R-:W-:-:S03]  /*b0e0*/  IMAD R0, R11, UR4, RZ ;  /* 0x000000040b007c24 */ /* 0x004fc6000f8e02ff */
[----:B-1----:R-:W-:Y:S01]  /*b0f0*/  @P0 FFMA.FTZ R4, R2, R15, R13 ;  /* 0x0000000f02040223 */ /* 0x002fe2000001000d */
[----:B------:R-:W-:Y:S01]  /*b100*/  LEA R2, R5, UR5, 0x2 ;  /* 0x0000000505027c11 */ /* 0x000fe2000f8e10ff */
[----:B------:R-:W-:Y:S06]  /*b110*/  BAR.SYNC.DEFER_BLOCKING 0x0 ;  /* 0x0000000000007b1d */ /* 0x000fec0000010000 */
[----:B------:R-:W-:Y:S05]  /*b120*/  @P3 BRA `(.L_x_4933) ;  /* 0x0000000000283947 */ /* 0x000fea0003800000 */
[----:B------:R-:W1:Y:S01]  /*b130*/  LDCU.64 UR4, c[0x0][0x428] ;  /* 0x00008500ff0477ac */ /* 0x000e620008000a00 */
[C---:B------:R-:W-:Y:S01]  /*b140*/  VIADD R6, R8.reuse, 0x8 ;  /* 0x0000000808067836 */ /* 0x040fe20000000000 */
[C---:B------:R-:W-:Y:S02]  /*b150*/  IADD3 R5, P0, PT, R11.reuse, R8, RZ ;  /* 0x000000080b057210 */ /* 0x040fe40007f1e0ff */
[-C--:B------:R-:W-:Y:S02]  /*b160*/  ISETP.GE.AND P3, PT, R8, R121.reuse, PT ;  /* 0x000000790800720c */ /* 0x080fe40003f66270 */
[----:B------:R-:W-:Y:S02]  /*b170*/  ISETP.GE.AND P2, PT, R6, R121, PT ;  /* 0x000000790600720c */ /* 0x000fe40003f46270 */
[----:B------:R-:W-:Y:S02]  /*b180*/  LEA.HI.X.SX32 R6, R11, RZ, 0x1, P0 ;  /* 0x000000ff0b067211 */ /* 0x000fe400000f0eff */
[----:B-1----:R-:W-:-:S04]  /*b190*/  LEA R10, P0, R5, UR4, 0x2 ;  /* 0x00000004050a7c11 */ /* 0x002fc8000f8010ff */
[----:B------:R-:W-:-:S05]  /*b1a0*/  LEA.HI.X R11, R5, UR5, R6, 0x2, P0 ;  /* 0x00000005050b7c11 */ /* 0x000fca00080f1406 */
[----:B------:R1:W-:Y:S04]  /*b1b0*/  @!P3 STG.E desc[UR14][R10.64], R9 ;  /* 0x000000090a00b986 */ /* 0x0003e8000c10190e */
[----:B------:R1:W-:Y:S02]  /*b1c0*/  @!P2 STG.E desc[UR14][R10.64+0x20], R4 ;  /* 0x000020040a00a986 */ /* 0x0003e4000c10190e */
.L_x_4933:
[----:B------:R-:W-:Y:S05]  /*b1d0*/  BSYNC.RECONVERGENT B0 ;  /* 0x0000000000007941 */ /* 0x000fea0003800200 */
.L_x_4932:
[----:B----4-:R2:W3:Y:S01]  /*b1e0*/  LDS.128 R12, [R2] ;  /* 0x00000000020c7984 */ /* 0x0104e20000000c00 */
[C---:B------:R-:W-:Y:S01]  /*b1f0*/  IADD3 R3, P0, PT, R0.reuse, R3, RZ ;  /* 0x0000000300037210 */ /* 0x040fe20007f1e0ff */
        /* <DEDUP_REMOVED lines=17> */
.L_x_4935:
[----:B------:R-:W-:Y:S05]  /*b310*/  BSYNC.RECONVERGENT B0 ;  /* 0x0000000000007941 */ /* 0x000fea0003800200 */
.L_x_4934:
        /* <DEDUP_REMOVED lines=21> */
.L_x_4937:
[----:B------:R-:W-:Y:S05]  /*b470*/  BSYNC.RECONVERGENT B0 ;  /* 0x0000000000007941 */ /* 0x000fea0003800200 */
.L_x_4936:
        /* <DEDUP_REMOVED lines=21> */
.L_x_4939:
[----:B------:R-:W-:Y:S05]  /*b5d0*/  BSYNC.RECONVERGENT B0 ;  /* 0x0000000000007941 */ /* 0x000fea0003800200 */
.L_x_4938:
        /* <DEDUP_REMOVED lines=22> */
.L_x_4940:
        /* <DEDUP_REMOVED lines=12> */
.L_x_5540:


//--------------------- .text._ZN5flash24flash_fwd_splitkv_kernelI23Flash_fwd_kernel_traitsILi96ELi64ELi64ELi4ELb0ELb0EN7cutlass10bfloat16_tE19Flash_kernel_traitsILi96ELi64ELi64ELi4ES3_EELb1ELb0ELb1ELb0ELb0ELb1ELb1ELb0EEEvNS_16Flash_fwd_paramsE --------------------------
	.section	.text._ZN5flash24flash_fwd_splitkv_kernelI23Flash_fwd_kernel_traitsILi96ELi64ELi64ELi4ELb0ELb0EN7cutlass10bfloat16_tE19Flash_kernel_traitsILi96ELi64ELi64ELi4ES3_EELb1ELb0ELb1ELb0ELb0ELb1ELb1ELb0EEEvNS_16Flash_fwd_paramsE,"ax",@progbits
	.align	128
        .global         _ZN5flash24flash_fwd_splitkv_kernelI23Flash_fwd_kernel_traitsILi96ELi64ELi64ELi4ELb0ELb0EN7cutlass10bfloat16_tE19Flash_kernel_traitsILi96ELi64ELi64ELi4ES3_EELb1ELb0ELb1ELb0ELb0ELb1ELb1ELb0EEEvNS_16Flash_fwd_paramsE
        .type           _ZN5flash24flash_fwd_splitkv_kernelI23Flash_fwd_kernel_traitsILi96ELi64ELi64ELi4ELb0ELb0EN7cutlass10bfloat16_tE19Flash_kernel_traitsILi96ELi64ELi64ELi4ES3_EELb1ELb0ELb1ELb0ELb0ELb1ELb1ELb0EEEvNS_16Flash_fwd_paramsE,@function
        .size           _ZN5flash24flash_fwd_splitkv_kernelI23Flash_fwd_kernel_traitsILi96ELi64ELi64ELi4ELb0ELb0EN7cutlass10bfloat16_tE19Flash_kernel_traitsILi96ELi64ELi64ELi4ES3_EELb1ELb0ELb1ELb0ELb0ELb1ELb1ELb0EEEvNS_16Flash_fwd_paramsE,(.L_x_5541 - _ZN5flash24flash_fwd_splitkv_kernelI23Flash_fwd_kernel_traitsILi96ELi64ELi64ELi4ELb0ELb0EN7cutlass10bfloat16_tE19Flash_kernel_traitsILi96ELi64ELi64ELi4ES3_EELb1ELb0ELb1ELb0ELb0ELb1ELb1ELb0EEEvNS_16Flash_fwd_paramsE)
        .other          _ZN5flash24flash_fwd_splitkv_kernelI23Flash_fwd_kernel_traitsILi96ELi64ELi64ELi4ELb0ELb0EN7cutlass10bfloat16_tE19Flash_kernel_traitsILi96ELi64ELi64ELi4ES3_EELb1ELb0ELb1ELb0ELb0ELb1ELb1ELb0EEEvNS_16Flash_fwd_paramsE,@"STO_CUDA_ENTRY STV_DEFAULT"
_ZN5flash24flash_fwd_splitkv_kernelI23Flash_fwd_kernel_traitsILi96ELi64ELi64ELi4ELb0ELb0EN7cutlass10bfloat16_tE19Flash_kernel_traitsILi96ELi64ELi64ELi4ES3_EELb1ELb0ELb1ELb0ELb0ELb1ELb1ELb0EEEvNS_16Flash_fwd_paramsE:
.text._ZN5flash24flash_fwd_splitkv_kernelI23Flash_fwd_kernel_traitsILi96ELi64ELi64ELi4ELb0ELb0EN7cutlass10bfloat16_tE19Flash_kernel_traitsILi96ELi64ELi64ELi4ES3_EELb1ELb0ELb1ELb0ELb0ELb1ELb1ELb0EEEvNS_16Flash_fwd_paramsE:
        /* <DEDUP_REMOVED lines=68> */
.L_x_4941:
        /* <DEDUP_REMOVED lines=93> */
.L_x_4944:
[----:B------:R-:W-:Y:S05]  /*0a10*/  BSYNC.RECONVERGENT B0 ;  /* 0x0000000000007941 */ /* 0x000fea0003800200 */
.L_x_4943:
        /* <DEDUP_REMOVED lines=18> */
.L_x_4946:
[----:B------:R-:W-:Y:S05]  /*0b40*/  BSYNC.RECONVERGENT B0 ;  /* 0x0000000000007941 */ /* 0x000fea0003800200 */
.L_x_4945:
        /* <DEDUP_REMOVED lines=18> */
.L_x_4948:
[----:B------:R-:W-:Y:S05]  /*0c70*/  BSYNC.RECONVERGENT B0 ;  /* 0x0000000000007941 */ /* 0x000fea0003800200 */
.L_x_4947:
        /* <DEDUP_REMOVED lines=18> */
.L_x_4950:
[----:B------:R-:W-:Y:S05]  /*0da0*/  BSYNC.RECONVERGENT B0 ;  /* 0x0000000000007941 */ /* 0x000fea0003800200 */
.L_x_4949:
        /* <DEDUP_REMOVED lines=20> */
.L_x_4942:
        /* <DEDUP_REMOVED lines=11> */
.L_x_4951:
        /* <DEDUP_REMOVED lines=43> */
[----:B------:R-:W-:Y:S02]  /*1250*/  MOV R84, UR10 ;  /* 0x0000000a00547c02 */ /* 0x000fe40008000f00 */
[----:B------:R-:W-:Y:S02]  /*1260*/  MOV R89, UR13 ;  /* 0x0000000d00597c02 */ /* 0x000fe40008000f00 */
[----:B------:R-:W-:-:S02]  /*1270*/  MOV R85, UR11 ;  /* 0x0000000b00557c02 */ /* 0x000fc40008000f00 */
        /* <DEDUP_REMOVED lines=24> */
[----:B------:R-:W-:Y:S01]  /*1400*/  IMAD R4, R3, R84, RZ ;  /* 0x0000005403047224 */ /* 0x000fe200078e02ff */
[----:B------:R-:W-:Y:S01]  /*1410*/  SHF.R.S32.HI R3, RZ, 0x1f, R2 ;  /* 0x0000001fff037819 */ /* 0x000fe20000011402 */
[C---:B------:R-:W-:Y:S02]  /*1420*/  IMAD R16, R12.reuse, R89, R16 ;  /* 0x000000590c107224 */ /* 0x040fe400078e0210 */
        /* <DEDUP_REMOVED lines=10> */
[----:B------:R-:W-:Y:S02]  /*14d0*/  IMAD.MOV.U32 R18, RZ, RZ, R22 ;  /* 0x000000ffff127224 */ /* 0x000fe400078e0016 */
[----:B------:R-:W-:Y:S02]  /*14e0*/  IMAD.IADD R21, R21, 0x1, R5 ;  /* 0x0000000115157824 */ /* 0x000fe400078e0205 */
[----:B------:R-:W-:-:S04]  /*14f0*/  IMAD.WIDE.U32 R18, R12, R88, R18 ;  /* 0x000000580c127225 */ /* 0x000fc800078e0012 */
[----:B------:R-:W-:-:S04]  /*1500*/  IMAD.WIDE.U32 R12, R12, R84, R20 ;  /* 0x000000540c0c7225 */ /* 0x000fc800078e0014 */
[----:B------:R-:W-:Y:S01]  /*1510*/  IMAD.IADD R17, R19, 0x1, R16 ;  /* 0x0000000113117824 */ /* 0x000fe200078e0210 */
[----:B------:R-:W-:Y:S01]  /*1520*/  IADD3 R5, PT, PT, R13, R4, RZ ;  /* 0x000000040d057210 */ /* 0x000fe20007ffe0ff */
[----:B------:R-:W-:Y:S01]  /*1530*/  IMAD.MOV.U32 R4, RZ, RZ, R12 ;  /* 0x000000ffff047224 */ /* 0x000fe200078e000c */
[----:B------:R-:W-:Y:S01]  /*1540*/  MOV R16, R18 ;  /* 0x0000001200107202 */ /* 0x000fe20000000f00 */
        /* <DEDUP_REMOVED lines=9> */
.L_x_4952:
        /* <DEDUP_REMOVED lines=15> */
.L_x_4954:
[----:B------:R-:W2:Y:S01]  /*16d0*/  LDC.64 R88, c[0x0][0x3b8] ;  /* 0x0000ee00ff587b82 */ /* 0x000ea20000000a00 */
[----:B------:R-:W-:-:S05]  /*16e0*/  IADD3 R16, PT, PT, R12, R3, RZ ;  /* 0x000000030c107210 */ /* 0x000fca0007ffe0ff */
[C---:B--2---:R-:W-:Y:S02]  /*16f0*/  IMAD R19, R16.reuse, R89, RZ ;  /* 0x0000005910137224 */ /* 0x044fe400078e02ff */
[----:B------:R-:W-:-:S05]  /*1700*/  IMAD.WIDE.U32 R16, R16, R88, RZ ;  /* 0x0000005810107225 */ /* 0x000fca00078e00ff */
[----:B------:R-:W-:Y:S02]  /*1710*/  IADD3 R19, PT, PT, R17, R19, RZ ;  /* 0x0000001311137210 */ /* 0x000fe40007ffe0ff */
[----:B------:R-:W-:Y:S02]  /*1720*/  MOV R18, R16 ;  /* 0x0000001000127202 */ /* 0x000fe40000000f00 */
.L_x_4955:
        /* <DEDUP_REMOVED lines=14> */
.L_x_4956:
[----:B------:R-:W2:Y:S01]  /*1810*/  LDC.64 R84, c[0x0][0x3c0] ;  /* 0x0000f000ff547b82 */ /* 0x000ea20000000a00 */
[----:B------:R-:W-:-:S05]  /*1820*/  IADD3 R3, PT, PT, R12, R3, RZ ;  /* 0x000000030c037210 */ /* 0x000fca0007ffe0ff */
[C---:B--2---:R-:W-:Y:S02]  /*1830*/  IMAD R21, R3.reuse, R85, RZ ;  /* 0x0000005503157224 */ /* 0x044fe400078e02ff */
[----:B------:R-:W-:-:S05]  /*1840*/  IMAD.WIDE.U32 R2, R3, R84, RZ ;  /* 0x0000005403027225 */ /* 0x000fca00078e00ff */
[----:B------:R-:W-:Y:S02]  /*1850*/  IADD3 R21, PT, PT, R3, R21, RZ ;  /* 0x0000001503157210 */ /* 0x000fe40007ffe0ff */
[----:B------:R-:W-:-:S07]  /*1860*/  MOV R20, R2 ;  /* 0x0000000200147202 */ /* 0x000fce0000000f00 */
.L_x_4957:
        /* <DEDUP_REMOVED lines=48> */
.L_x_4953:
        /* <DEDUP_REMOVED lines=19> */
[----:B------:R-:W-:-:S02]  /*1ca0*/  SHF.R.S32.HI R11, RZ, 0x1f, R10 ;  /* 0x0000001fff0b7819 */ /* 0x000fc4000001140a */
[----:B------:R-:W4:Y:S01]  /*1cb0*/  @P1 LDC.64 R2, c[0x0][0x3b0] ;  /* 0x0000ec00ff021b82 */ /* 0x000f220000000a00 */
[----:B------:R-:W-:Y:S01]  /*1cc0*/  IMAD.WIDE.U32 R18, R12, R88, R18 ;  /* 0x000000580c127225 */ /* 0x000fe200078e0012 */
[----:B------:R-:W-:Y:S02]  /*1cd0*/  LOP3.LUT R101, R20, R101, RZ, 0xfc, !PT ;  /* 0x0000006514657212 */ /* 0x000fe400078efcff */
[----:B------:R-:W-:Y:S01]  /*1ce0*/  LOP3.LUT R94, R95, 0x20, RZ, 0xfc, !PT ;  /* 0x000000205f5e7812 */ /* 0x000fe200078efcff */
[----:B------:R-:W-:Y:S01]  /*1cf0*/  IMAD R127, R12, R89, R19 ;  /* 0x000000590c7f7224 */ /* 0x000fe200078e0213 */
[C---:B-1----:R-:W-:Y:S01]  /*1d00*/  LEA R126, P0, R18.reuse, UR4, 0x1 ;  /* 0x00000004127e7c11 */ /* 0x042fe2000f8008ff */
[----:B---3--:R-:W-:Y:S01]  /*1d10*/  IMAD R19, R11, UR6, RZ ;  /* 0x000000060b137c24 */ /* 0x008fe2000f8e02ff */
[C---:B------:R-:W-:Y:S02]  /*1d20*/  LOP3.LUT R93, R95.reuse, 0x40, RZ, 0xfc, !PT ;  /* 0x000000405f5d7812 */ /* 0x040fe400078efcff */
        /* <DEDUP_REMOVED lines=52> */
.L_x_4960:
[----:B------:R2:W-:Y:S02]  /*2070*/  STS.128 [R101+0x2000], RZ ;  /* 0x002000ff65007388 */ /* 0x0005e40000000c00 */
.L_x_4959:
[----:B------:R-:W-:Y:S05]  /*2080*/  BSYNC.RECONVERGENT B0 ;  /* 0x0000000000007941 */ /* 0x000fea0003800200 */
.L_x_4958:
        /* <DEDUP_REMOVED lines=36> */
.L_x_4963:
[----:B------:R4:W-:Y:S02]  /*22d0*/  STS.128 [R101+0x2800], RZ ;  /* 0x002800ff65007388 */ /* 0x0009e40000000c00 */
.L_x_4962:
[----:B------:R-:W-:Y:S05]  /*22e0*/  BSYNC.RECONVERGENT B0 ;  /* 0x0000000000007941 */ /* 0x000fea0003800200 */
.L_x_4961:
        /* <DEDUP_REMOVED lines=27> */
.L_x_4966:
[----:B------:R4:W-:Y:S02]  /*24a0*/  STS.128 [R101+0x5000], RZ ;  /* 0x005000ff65007388 */ /* 0x0009e40000000c00 */
.L_x_4965:
[----:B------:R-:W-:Y:S05]  /*24b0*/  BSYNC.RECONVERGENT B0 ;  /* 0x0000000000007941 */ /* 0x000fea0003800200 */
.L_x_4964:
        /* <DEDUP_REMOVED lines=27> */
.L_x_4968:
[----:B------:R-:W-:Y:S05]  /*2670*/  BSYNC.RECONVERGENT B0 ;  /* 0x0000000000007941 */ /* 0x000fea0003800200 */
.L_x_4967:
        /* <DEDUP_REMOVED lines=42> */
.L_x_4971:
[----:B------:R2:W-:Y:S01]  /*2920*/  STS.128 [R101+0x8000], RZ ;  /* 0x008000ff65007388 */ /* 0x0005e20000000c00 */
[----:B------:R-:W-:Y:S05]  /*2930*/  BRA `(.L_x_4972) ;  /* 0x00000000000c7947 */ /* 0x000fea0003800000 */
.L_x_4970:
[----:B------:R1:W-:Y:S04]  /*2940*/  STS.128 [R101+0x6000], RZ ;  /* 0x006000ff65007388 */ /* 0x0003e80000000c00 */
[----:B------:R1:W-:Y:S04]  /*2950*/  STS.128 [R101+0x7000], RZ ;  /* 0x007000ff65007388 */ /* 0x0003e80000000c00 */
[----:B------:R1:W-:Y:S02]  /*2960*/  STS.128 [R101+0x8000], RZ ;  /* 0x008000ff65007388 */ /* 0x0003e40000000c00 */
.L_x_4972:
[----:B------:R-:W-:Y:S05]  /*2970*/  BSYNC.RECONVERGENT B0 ;  /* 0x0000000000007941 */ /* 0x000fea0003800200 */
.L_x_4969:
        /* <DEDUP_REMOVED lines=30> */
.L_x_4975:
[----:B------:R1:W-:Y:S02]  /*2b60*/  STS.128 [R101+0x8800], RZ ;  /* 0x008800ff65007388 */ /* 0x0003e40000000c00 */
.L_x_4974:
[----:B------:R-:W-:Y:S05]  /*2b70*/  BSYNC.RECONVERGENT B0 ;  /* 0x0000000000007941 */ /* 0x000fea0003800200 */
.L_x_4973:
[C---:B------:R-:W-:Y:S01]  /*2b80*/  IMAD.SHL.U32 R90, R91.reuse, 0x4, RZ ;  /* 0x000000045b5a7824 */ /* 0x040fe200078e00ff */
[C---:B------:R-:W-:Y:S01]  /*2b90*/  LOP3.LUT P0, R87, R91.reuse, 0x4, RZ, 0xc0, !PT ;  /* 0x000000045b577812 */ /* 0x040fe2000780c0ff */
[C---:B------:R-:W-:Y:S01]  /*2ba0*/  IMAD.SHL.U32 R97, R91.reuse, 0x20, RZ ;  /* 0x000000205b617824 */ /* 0x040fe200078e00ff */
[----:B------:R-:W5:Y:S01]  /*2bb0*/  LDCU UR4, c[0x0][0x50c] ;  /* 0x0000a180ff0477ac */ /* 0x000f620008000800 */
[----:B------:R-:W-:Y:S01]  /*2bc0*/  IMAD.SHL.U32 R122, R91, 0x10, RZ ;  /* 0x000000105b7a7824 */ /* 0x000fe200078e00ff */
[----:B------:R-:W-:Y:S01]  /*2bd0*/  LOP3.LUT R8, R90, 0x18, RZ, 0xc0, !PT ;  /* 0x000000185a087812 */ /* 0x000fe200078ec0ff */
[----:B------:R-:W-:Y:S01]  /*2be0*/  IMAD.MOV.U32 R86, RZ, RZ, 0x20 ;  /* 0x00000020ff567424 */ /* 0x000fe200078e00ff */
[----:B------:R-:W-:Y:S01]  /*2bf0*/  VIMNMX R105, PT, PT, R3, R98, PT ;  /* 0x0000006203697248 */ /* 0x000fe20003fe0100 */
[----:B------:R-:W0:Y:S01]  /*2c00*/  LDGDEPBAR ;  /* 0x00000000000079af */ /* 0x000e220000000000 */
[----:B------:R-:W-:Y:S02]  /*2c10*/  LOP3.LUT R5, R8, 0xc0, R97, 0xf8, !PT ;  /* 0x000000c008057812 */ /* 0x000fe400078ef861 */
[----:B------:R-:W-:-:S02]  /*2c20*/  LOP3.LUT R4, R122, 0x100, RZ, 0xc0, !PT ;  /* 0x000001007a047812 */ /* 0x000fc400078ec0ff */
[----:B-1----:R-:W-:Y:S02]  /*2c30*/  LOP3.LUT R6, R122, 0x3e00, RZ, 0xc0, !PT ;  /* 0x00003e007a067812 */ /* 0x002fe400078ec0ff */
[C---:B------:R-:W-:Y:S02]  /*2c40*/  LOP3.LUT R2, R5.reuse, 0x8, R2, 0x78, !PT ;  /* 0x0000000805027812 */ /* 0x040fe400078e7802 */
[--C-:B------:R-:W-:Y:S02]  /*2c50*/  LOP3.LUT R4, R4, 0x20, R97.reuse, 0xf8, !PT ;  /* 0x0000002004047812 */ /* 0x100fe400078ef861 */
[----:B------:R-:W-:Y:S02]  /*2c60*/  LOP3.LUT R121, R6, 0x120, R97, 0xf8, !PT ;  /* 0x0000012006797812 */ /* 0x000fe400078ef861 */
[----:B------:R-:W-:Y:S02]  /*2c70*/  LOP3.LUT R5, R5, 0x8, R91, 0x78, !PT ;  /* 0x0000000805057812 */ /* 0x000fe400078e785b */
[----:B------:R-:W-:-:S02]  /*2c80*/  LOP3.LUT R121, R121, R2, RZ, 0xfc, !PT ;  /* 0x0000000279797212 */ /* 0x000fc400078efcff */
[----:B------:R-:W-:Y:S02]  /*2c90*/  LOP3.LUT R4, R4, R5, RZ, 0xfc, !PT ;  /* 0x0000000504047212 */ /* 0x000fe400078efcff */
[----:B------:R-:W-:Y:S02]  /*2ca0*/  LEA R121, R121, UR5, 0x1 ;  /* 0x0000000579797c11 */ /* 0x000fe4000f8e08ff */
[----:B------:R-:W-:Y:S02]  /*2cb0*/  LEA R103, R4, UR5, 0x1 ;  /* 0x0000000504677c11 */ /* 0x000fe4000f8e08ff */
[----:B------:R-:W-:Y:S01]  /*2cc0*/  SEL R96, R86, 0xffffffe0, !P0 ;  /* 0xffffffe056607807 */ /* 0x000fe20004000000 */
[----:B------:R-:W-:Y:S01]  /*2cd0*/  LDSM.16.M88.4 R40, [R121] ;  /* 0x000000007928783b */ /* 0x000fe20000000200 */
[----:B------:R-:W-:-:S03]  /*2ce0*/  VIADDMNMX R104, R3, 0x8, R98, PT ;  /* 0x0000000803687846 */ /* 0x000fc60003800162 */
[----:B------:R-:W1:Y:S01]  /*2cf0*/  LDSM.16.M88.4 R24, [R103+0x3000] ;  /* 0x003000006718783b */ /* 0x000e620000000200 */
[--C-:B------:R-:W-:Y:S02]  /*2d00*/  IMAD.IADD R100, R121, 0x1, R96.reuse ;  /* 0x0000000179647824 */ /* 0x100fe400078e0260 */
[----:B------:R-:W-:Y:S01]  /*2d10*/  IMAD.IADD R99, R103, 0x1, R96 ;  /* 0x0000000167637824 */ /* 0x000fe200078e0260 */
[----:B------:R-:W2:Y:S04]  /*2d20*/  LDSM.16.M88.4 R56, [R103+0x3400] ;  /* 0x003400006738783b */ /* 0x000ea80000000200 */
[----:B------:R-:W4:Y:S04]  /*2d30*/  LDSM.16.M88.4 R48, [R103+0x3800] ;  /* 0x003800006730783b */ /* 0x000f280000000200 */
[----:B------:R-:W5:Y:S04]  /*2d40*/  LDSM.16.M88.4 R36, [R103+0x3c00] ;  /* 0x003c00006724783b */ /* 0x000f680000000200 */
[----:B------:R-:W-:Y:S04]  /*2d50*/  LDSM.16.M88.4 R4, [R100] ;  /* 0x000000006404783b */ /* 0x000fe80000000200 */
[----:B------:R-:W5:Y:S04]  /*2d60*/  LDSM.16.M88.4 R32, [R99+0x3000] ;  /* 0x003000006320783b */ /* 0x000f680000000200 */
[----:B---3--:R-:W3:Y:S04]  /*2d70*/  LDSM.16.M88.4 R20, [R99+0x3400] ;  /* 0x003400006314783b */ /* 0x008ee80000000200 */
[----:B------:R-:W3:Y:S04]  /*2d80*/  LDSM.16.M88.4 R16, [R99+0x3800] ;  /* 0x003800006310783b */ /* 0x000ee80000000200 */
[----:B------:R-:W-:Y:S04]  /*2d90*/  LDSM.16.M88.4 R76, [R121+0x1000] ;  /* 0x00100000794c783b */ /* 0x000fe80000000200 */
[----:B------:R-:W3:Y:S01]  /*2da0*/  LDSM.16.M88.4 R28, [R103+0x4000] ;  /* 0x00400000671c783b */ /* 0x000ee20000000200 */
[C---:B-1----:R-:W-:Y:S03]  /*2db0*/  HMMA.16816.F32.BF16 R12, R40.reuse, R24, RZ ;  /* 0x00000018280c723c */ /* 0x042fe600000418ff */
[----:B------:R-:W1:Y:S04]  /*2dc0*/  LDSM.16.M88.4 R8, [R99+0x3c00] ;  /* 0x003c00006308783b */ /* 0x000e680000000200 */
[----:B------:R-:W1:Y:S01]  /*2dd0*/  LDSM.16.M88.4 R72, [R103+0x4400] ;  /* 0x004400006748783b */ /* 0x000e620000000200 */
[C---:B------:R-:W-:Y:S03]  /*2de0*/  HMMA.16816.F32.BF16 R24, R40.reuse, R26, RZ ;  /* 0x0000001a2818723c */ /* 0x040fe600000418ff */
[----:B------:R-:W-:Y:S04]  /*2df0*/  LDSM.16.M88.4 R80, [R99+0x4000] ;  /* 0x004000006350783b */ /* 0x000fe80000000200 */
[----:B------:R-:W-:Y:S01]  /*2e00*/  LDSM.16.M88.4 R64, [R103+0x4c00] ;  /* 0x004c00006740783b */ /* 0x000fe20000000200 */
[C---:B--2---:R-:W-:Y:S03]  /*2e10*/  HMMA.16816.F32.BF16 R60, R40.reuse, R56, RZ ;  /* 0x00000038283c723c */ /* 0x044fe600000418ff */
[----:B------:R-:W-:Y:S05]  /*2e20*/  LDSM.16.M88.4 R68, [R103+0x4800] ;  /* 0x004800006744783b */ /* 0x000fea0000000200 */
[C---:B----4-:R-:W-:Y:S08]  /*2e30*/  HMMA.16816.F32.BF16 R52, R40.reuse, R48, RZ ;  /* 0x000000302834723c */ /* 0x050ff000000418ff */
[C---:B------:R-:W-:Y:S08]  /*2e40*/  HMMA.16816.F32.BF16 R56, R40.reuse, R58, RZ ;  /* 0x0000003a2838723c */ /* 0x040ff000000418ff */
[C---:B------:R-:W-:Y:S08]  /*2e50*/  HMMA.16816.F32.BF16 R48, R40.reuse, R50, RZ ;  /* 0x000000322830723c */ /* 0x040ff000000418ff */
[C---:B-----5:R-:W-:Y:S08]  /*2e60*/  HMMA.16816.F32.BF16 R44, R40.reuse, R36, RZ ;  /* 0x00000024282c723c */ /* 0x060ff000000418ff */
[----:B------:R-:W-:Y:S01]  /*2e70*/  HMMA.16816.F32.BF16 R40, R40, R38, RZ ;  /* 0x000000262828723c */ /* 0x000fe200000418ff */
[----:B------:R-:W2:Y:S07]  /*2e80*/  LDSM.16.M88.4 R36, [R100+0x1000] ;  /* 0x001000006424783b */ /* 0x000eae0000000200 */
[C---:B------:R-:W-:Y:S08]  /*2e90*/  HMMA.16816.F32.BF16 R12, R4.reuse, R32, R12 ;  /* 0x00000020040c723c */ /* 0x040ff0000004180c */
[C---:B------:R-:W-:Y:S01]  /*2ea0*/  HMMA.16816.F32.BF16 R24, R4.reuse, R34, R24 ;  /* 0x000000220418723c */ /* 0x040fe20000041818 */
[----:B------:R-:W4:Y:S07]  /*2eb0*/  LDSM.16.M88.4 R32, [R99+0x4400] ;  /* 0x004400006320783b */ /* 0x000f2e0000000200 */
[C---:B---3--:R-:W-:Y:S08]  /*2ec0*/  HMMA.16816.F32.BF16 R60, R4.reuse, R20, R60 ;  /* 0x00000014043c723c */ /* 0x048ff0000004183c */
[C---:B------:R-:W-:Y:S01]  /*2ed0*/  HMMA.16816.F32.BF16 R56, R4.reuse, R22, R56 ;  /* 0x000000160438723c */ /* 0x040fe20000041838 */
[----:B------:R-:W-:Y:S07]  /*2ee0*/  LDSM.16.M88.4 R20, [R121+0x2000] ;  /* 0x002000007914783b */ /* 0x000fee0000000200 */
[C---:B------:R-:W-:Y:S08]  /*2ef0*/  HMMA.16816.F32.BF16 R52, R4.reuse, R16, R52 ;  /* 0x000000100434723c */ /* 0x040ff00000041834 */
[----:B------:R-:W-:Y:S01]  /*2f00*/  HMMA.16816.F32.BF16 R48, R4, R18, R48 ;  /* 0x000000120430723c */ /* 0x000fe20000041830 */
[----:B------:R-:W3:Y:S07]  /*2f10*/  LDSM.16.M88.4 R16, [R103+0x5000] ;  /* 0x005000006710783b */ /* 0x000eee0000000200 */
[C---:B------:R-:W-:Y:S08]  /*2f20*/  HMMA.16816.F32.BF16 R12, R76.reuse, R28, R12 ;  /* 0x0000001c4c0c723c */ /* 0x040ff0000004180c */
[----:B------:R-:W-:Y:S01]  /*2f30*/  HMMA.16816.F32.BF16 R24, R76, R30, R24 ;  /* 0x0000001e4c18723c */ /* 0x000fe20000041818 */
[----:B------:R-:W-:Y:S07]  /*2f40*/  LDSM.16.M88.4 R28, [R99+0x4800] ;  /* 0x00480000631c783b */ /* 0x000fee0000000200 */
[C---:B-1----:R-:W-:Y:S08]  /*2f50*/  HMMA.16816.F32.BF16 R44, R4.reuse, R8, R44 ;  /* 0x00000008042c723c */ /* 0x042ff0000004182c */
[----:B------:R-:W-:Y:S01]  /*2f60*/  HMMA.16816.F32.BF16 R40, R4, R10, R40 ;  /* 0x0000000a0428723c */ /* 0x000fe20000041828 */
[----:B------:R1:W-:Y:S04]  /*2f70*/  LDSM.16.M88.4 R8, [R100+0x2000] ;  /* 0x002000006408783b */ /* 0x0003e80000000200 */
[----:B------:R-:W5:Y:S03]  /*2f80*/  LDSM.16.M88.4 R4, [R99+0x5000] ;  /* 0x005000006304783b */ /* 0x000f660000000200 */
[C---:B------:R-:W-:Y:S08]  /*2f90*/  HMMA.16816.F32.BF16 R60, R76.reuse, R72, R60 ;  /* 0x000000484c3c723c */ /* 0x040ff0000004183c */
[----:B------:R-:W-:Y:S08]  /*2fa0*/  HMMA.16816.F32.BF16 R56, R76, R74, R56 ;  /* 0x0000004a4c38723c */ /* 0x000ff00000041838 */
[----:B--2---:R-:W-:Y:S01]  /*2fb0*/  HMMA.16816.F32.BF16 R12, R36, R80, R12 ;  /* 0x00000050240c723c */ /* 0x004fe2000004180c */
[----:B-1----:R-:W-:-:S05]  /*2fc0*/  IMAD.SHL.U32 R100, R91, 0x2, RZ ;  /* 0x000000025b647824 */ /* 0x002fca00078e00ff */
[----:B------:R-:W-:Y:S02]  /*2fd0*/  LOP3.LUT R100, R100, 0x6, RZ, 0xc0, !PT ;  /* 0x0000000664647812 */ /* 0x000fe400078ec0ff */
[C---:B------:R-:W-:Y:S08]  /*2fe0*/  HMMA.16816.F32.BF16 R24, R36.reuse, R82, R24 ;  /* 0x000000522418723c */ /* 0x040ff00000041818 */
[C---:B----4-:R-:W-:Y:S08]  /*2ff0*/  HMMA.16816.F32.BF16 R60, R36.reuse, R32, R60 ;  /* 0x00000020243c723c */ /* 0x050ff0000004183c */
[----:B------:R-:W-:Y:S01]  /*3000*/  HMMA.16816.F32.BF16 R56, R36, R34, R56 ;  /* 0x000000222438723c */ /* 0x000fe20000041838 */
[----:B------:R-:W1:Y:S07]  /*3010*/  LDSM.16.M88.4 R32, [R103+0x5400] ;  /* 0x005400006720783b */ /* 0x000e6e0000000200 */
        /* <DEDUP_REMOVED lines=8> */
[C---:B-----5:R-:W-:Y:S08]  /*30a0*/  HMMA.16816.F32.BF16 R12, R8.reuse, R4, R12 ;  /* 0x00000004080c723c */ /* 0x060ff0000004180c */
[----:B------:R-:W-:Y:S01]  /*30b0*/  HMMA.16816.F32.BF16 R24, R8, R6, R24 ;  /* 0x000000060818723c */ /* 0x000fe20000041818 */
[----:B------:R-:W4:Y:S07]  /*30c0*/  LDSM.16.M88.4 R4, [R103+0x5c00] ;  /* 0x005c00006704783b */ /* 0x000f2e0000000200 */
[----:B------:R-:W-:Y:S03]  /*30d0*/  HMMA.16816.F32.BF16 R52, R36, R28, R52 ;  /* 0x0000001c2434723c */ /* 0x000fe60000041834 */
[----:B------:R-:W-:Y:S01]  /*30e0*/  FMUL.FTZ R12, R12, UR4 ;  /* 0x000000040c0c7c20 */ /* 0x000fe20008410000 */
[----:B------:R-:W-:Y:S01]  /*30f0*/  FMUL.FTZ R69, R13, UR4 ;  /* 0x000000040d457c20 */ /* 0x000fe20008410000 */
[----:B------:R-:W-:-:S03]  /*3100*/  FMUL.FTZ R71, R14, UR4 ;  /* 0x000000040e477c20 */ /* 0x000fc60008410000 */
[----:B------:R-:W-:Y:S01]  /*3110*/  HMMA.16816.F32.BF16 R48, R36, R30, R48 ;  /* 0x0000001e2430723c */ /* 0x000fe20000041830 */
[----:B------:R-:W5:Y:S01]  /*3120*/  LDSM.16.M88.4 R28, [R103+0x5800] ;  /* 0x00580000671c783b */ /* 0x000f620000000200 */
[----:B------:R-:W5:Y:S01]  /*3130*/  MUFU.TANH R69, R69 ;  /* 0x0000004500457308 */ /* 0x000f620000002400 */
[----:B------:R-:W-:Y:S01]  /*3140*/  FMUL.FTZ R24, R24, UR4 ;  /* 0x0000000418187c20 */ /* 0x000fe20008410000 */
[----:B------:R-:W-:-:S04]  /*3150*/  FMUL.FTZ R27, R27, UR4 ;  /* 0x000000041b1b7c20 */ /* 0x000fc80008410000 */
[C---:B-1----:R-:W-:Y:S02]  /*3160*/  HMMA.16816.F32.BF16 R60, R20.reuse, R32, R60 ;  /* 0x00000020143c723c */ /* 0x042fe4000004183c */
[----:B------:R-:W-:Y:S06]  /*3170*/  MUFU.TANH R71, R71 ;  /* 0x0000004700477308 */ /* 0x000fec0000002400 */
[----:B------:R-:W-:Y:S01]  /*3180*/  HMMA.16816.F32.BF16 R56, R20, R34, R56 ;  /* 0x000000221438723c */ /* 0x000fe20000041838 */
[----:B------:R-:W1:Y:S01]  /*3190*/  LDSM.16.M88.4 R32, [R99+0x5c00] ;  /* 0x005c00006320783b */ /* 0x000e620000000200 */
[----:B------:R-:W-:Y:S06]  /*31a0*/  MUFU.TANH R27, R27 ;  /* 0x0000001b001b7308 */ /* 0x000fec0000002400 */
[C---:B--2---:R-:W-:Y:S08]  /*31b0*/  HMMA.16816.F32.BF16 R40, R36.reuse, R66, R40 ;  /* 0x000000422428723c */ /* 0x044ff00000041828 */
[----:B------:R-:W-:Y:S01]  /*31c0*/  HMMA.16816.F32.BF16 R44, R36, R64, R44 ;  /* 0x00000040242c723c */ /* 0x000fe2000004182c */
[----:B------:R2:W-:Y:S01]  /*31d0*/  MUFU.TANH R65, R12 ;  /* 0x0000000c00417308 */ /* 0x0005e20000002400 */
[----:B------:R-:W-:-:S06]  /*31e0*/  FMUL.FTZ R37, R15, UR4 ;  /* 0x000000040f257c20 */ /* 0x000fcc0008410000 */
[----:B---3--:R-:W-:Y:S01]  /*31f0*/  HMMA.16816.F32.BF16 R60, R8, R16, R60 ;  /* 0x00000010083c723c */ /* 0x008fe2000004183c */
[----:B------:R-:W-:Y:S01]  /*3200*/  FMUL.FTZ R17, R25, UR4 ;  /* 0x0000000419117c20 */ /* 0x000fe20008410000 */
[----:B------:R-:W3:Y:S01]  /*3210*/  MUFU.TANH R37, R37 ;  /* 0x0000002500257308 */ /* 0x000ee20000002400 */
[----:B------:R-:W-:-:S05]  /*3220*/  FMUL.FTZ R25, R26, UR4 ;  /* 0x000000041a197c20 */ /* 0x000fca0008410000 */
[----:B----4-:R-:W-:Y:S02]  /*3230*/  HMMA.16816.F32.BF16 R40, R20, R6, R40 ;  /* 0x000000061428723c */ /* 0x010fe40000041828 */
[----:B------:R4:W-:Y:S01]  /*3240*/  MUFU.TANH R39, R24 ;  /* 0x0000001800277308 */ /* 0x0009e20000002400 */
[----:B--2---:R-:W2:Y:S01]  /*3250*/  LDSM.16.M88.4 R12, [R99+0x5800] ;  /* 0x00580000630c783b */ /* 0x004ea20000000200 */
[----:B------:R-:W-:-:S04]  /*3260*/  DEPBAR.LE SB0, 0x0 ;  /* 0x000080000000791a */ /* 0x000fc80000000000 */
[----:B-----5:R-:W-:Y:S02]  /*3270*/  HMMA.16816.F32.BF16 R52, R20, R28, R52 ;  /* 0x0000001c1434723c */ /* 0x020fe40000041834 */
[----:B------:R-:W-:Y:S01]  /*3280*/  MUFU.TANH R17, R17 ;  /* 0x0000001100117308 */ /* 0x000fe20000002400 */
[----:B------:R-:W-:-:S05]  /*3290*/  FMUL.FTZ R7, R60, UR4 ;  /* 0x000000043c077c20 */ /* 0x000fca0008410000 */
[C---:B------:R-:W-:Y:S02]  /*32a0*/  HMMA.16816.F32.BF16 R48, R20.reuse, R30, R48 ;  /* 0x0000001e1430723c */ /* 0x040fe40000041830 */
[----:B------:R-:W-:Y:S06]  /*32b0*/  MUFU.TANH R25, R25 ;  /* 0x0000001900197308 */ /* 0x000fec0000002400 */
[----:B------:R-:W-:Y:S01]  /*32c0*/  HMMA.16816.F32.BF16 R44, R20, R4, R44 ;  /* 0x00000004142c723c */ /* 0x000fe2000004182c */
[----:B------:R-:W-:Y:S02]  /*32d0*/  VIADD R20, R102, 0xffffffff ;  /* 0xffffffff66147836 */ /* 0x000fe40000000000 */
[----:B------:R-:W-:Y:S01]  /*32e0*/  FMUL.FTZ R5, R62, UR4 ;  /* 0x000000043e057c20 */ /* 0x000fe20008410000 */
[----:B------:R-:W-:Y:S01]  /*32f0*/  MUFU.TANH R7, R7 ;  /* 0x0000000700077308 */ /* 0x000fe20000002400 */
[----:B------:R-:W-:-:S03]  /*3300*/  IMAD.SHL.U32 R3, R20, 0x40, RZ ;  /* 0x0000004014037824 */ /* 0x000fc600078e00ff */
[C---:B-1----:R-:W-:Y:S02]  /*3310*/  HMMA.16816.F32.BF16 R40, R8.reuse, R34, R40 ;  /* 0x000000220828723c */ /* 0x042fe40000041828 */
[C-C-:B------:R-:W-:Y:S02]  /*3320*/  LOP3.LUT R16, R3.reuse, 0x1, R100.reuse, 0xfe, !PT ;  /* 0x0000000103107812 */ /* 0x140fe400078efe64 */
[----:B------:R-:W-:Y:S01]  /*3330*/  MUFU.TANH R5, R5 ;  /* 0x0000000500057308 */ /* 0x000fe20000002400 */
[----:B------:R-:W-:Y:S02]  /*3340*/  LOP3.LUT R6, R3, 0x11, R100, 0xfe, !PT ;  /* 0x0000001103067812 */ /* 0x000fe400078efe64 */
[C---:B------:R-:W-:Y:S01]  /*3350*/  ISETP.GE.AND P0, PT, R16.reuse, R105, PT ;  /* 0x000000691000720c */ /* 0x040fe20003f06270 */
[----:B------:R-:W-:Y:S01]  /*3360*/  HMMA.16816.F32.BF16 R56, R8, R18, R56 ;  /* 0x000000120838723c */ /* 0x000fe20000041838 */
[----:B------:R-:W-:Y:S01]  /*3370*/  FMUL.FTZ R19, R61, UR4 ;  /* 0x000000043d137c20 */ /* 0x000fe20008410000 */
[----:B------:R-:W-:-:S02]  /*3380*/  ISETP.GE.AND P6, PT, R16, R104, PT ;  /* 0x000000681000720c */ /* 0x000fc40003fc6270 */
[----:B------:R-:W-:Y:S02]  /*3390*/  I2FP.F32.S32 R16, R16 ;  /* 0x0000001000107245 */ /* 0x000fe40000201400 */
[--C-:B------:R-:W-:Y:S01]  /*33a0*/  LOP3.LUT R28, R3, 0x18, R100.reuse, 0xfe, !PT ;  /* 0x00000018031c7812 */ /* 0x100fe200078efe64 */
[----:B------:R-:W-:Y:S01]  /*33b0*/  MUFU.TANH R19, R19 ;  /* 0x0000001300137308 */ /* 0x000fe20000002400 */
[C---:B--2---:R-:W-:Y:S01]  /*33c0*/  HMMA.16816.F32.BF16 R52, R8.reuse, R12, R52 ;  /* 0x0000000c0834723c */ /* 0x044fe20000041834 */
[----:B------:R-:W-:Y:S01]  /*33d0*/  FMUL.FTZ R13, R63, UR4 ;  /* 0x000000043f0d7c20 */ /* 0x000fe20008410000 */
[C-C-:B------:R-:W-:Y:S01]  /*33e0*/  LOP3.LUT R12, R3.reuse, 0x9, R100.reuse, 0xfe, !PT ;  /* 0x00000009030c7812 */ /* 0x140fe200078efe64 */
[----:B------:R-:W-:Y:S01]  /*33f0*/  FMUL.FTZ R23, R42, UR4 ;  /* 0x000000042a177c20 */ /* 0x000fe20008410000 */
[CC--:B------:R-:W-:Y:S01]  /*3400*/  FFMA.FTZ R69, R0.reuse, R16.reuse, R69 ;  /* 0x0000001000457223 */ /* 0x0c0fe20000010045 */
[----:B---3--:R-:W-:Y:S01]  /*3410*/  FFMA.FTZ R16, R0, R16, R37 ;  /* 0x0000001000107223 */ /* 0x008fe20000010025 */
[C-C-:B----4-:R-:W-:Y:S01]  /*3420*/  LOP3.LUT R24, R3.reuse, 0x20, R100.reuse, 0xfe, !PT ;  /* 0x0000002003187812 */ /* 0x150fe200078efe64 */
[----:B------:R-:W-:Y:S01]  /*3430*/  MUFU.TANH R13, R13 ;  /* 0x0000000d000d7308 */ /* 0x000fe20000002400 */
[C---:B------:R-:W-:Y:S01]  /*3440*/  HMMA.16816.F32.BF16 R48, R8.reuse, R14, R48 ;  /* 0x0000000e0830723c */ /* 0x040fe20000041830 */
[--C-:B------:R-:W-:Y:S01]  /*3450*/  LOP3.LUT R14, R3, 0x8, R100.reuse, 0xfe, !PT ;  /* 0x00000008030e7812 */ /* 0x100fe200078efe64 */
[----:B------:R-:W-:Y:S01]  /*3460*/  FMUL.FTZ R41, R41, UR4 ;  /* 0x0000000429297c20 */ /* 0x000fe20008410000 */
[----:B------:R-:W-:Y:S01]  /*3470*/  FMUL.FTZ R21, R56, UR4 ;  /* 0x0000000438157c20 */ /* 0x000fe20008410000 */
[----:B------:R-:W-:Y:S01]  /*3480*/  FSEL R16, R16, -INF , !P6 ;  /* 0xff80000010107808 */ /* 0x000fe20007000000 */
[----:B------:R-:W-:Y:S01]  /*3490*/  FMUL.FTZ R15, R57, UR4 ;  /* 0x00000004390f7c20 */ /* 0x000fe20008410000 */
[-C--:B------:R-:W-:Y:S01]  /*34a0*/  ISETP.GE.AND P3, PT, R14, R105.reuse, PT ;  /* 0x000000690e00720c */ /* 0x080fe20003f66270 */
[----:B------:R-:W-:Y:S01]  /*34b0*/  MUFU.TANH R23, R23 ;  /* 0x0000001700177308 */ /* 0x000fe20000002400 */
[----:B------:R-:W-:Y:S01]  /*34c0*/  HMMA.16816.F32.BF16 R44, R8, R32, R44 ;  /* 0x00000020082c723c */ /* 0x000fe2000004182c */
[----:B------:R-:W-:Y:S01]  /*34d0*/  FMUL.FTZ R11, R40, UR4 ;  /* 0x00000004280b7c20 */ /* 0x000fe20008410000 */
[----:B------:R-:W-:Y:S01]  /*34e0*/  LOP3.LUT R10, R3, R100, RZ, 0xfc, !PT ;  /* 0x00000064030a7212 */ /* 0x000fe200078efcff */
[----:B------:R-:W-:Y:S01]  /*34f0*/  FMUL.FTZ R59, R59, UR4 ;  /* 0x000000043b3b7c20 */ /* 0x000fe20008410000 */
[--C-:B------:R-:W-:Y:S01]  /*3500*/  LOP3.LUT R32, R3, 0x38, R100.reuse, 0xfe, !PT ;  /* 0x0000003803207812 */ /* 0x100fe200078efe64 */
[----:B------:R-:W-:Y:S01]  /*3510*/  FMUL.FTZ R53, R53, UR4 ;  /* 0x0000000435357c20 */ /* 0x000fe20008410000 */
[CC--:B------:R-:W-:Y:S01]  /*3520*/  ISETP.GE.AND P5, PT, R10.reuse, R105.reuse, PT ;  /* 0x000000690a00720c */ /* 0x0c0fe20003fa6270 */
[----:B------:R-:W1:Y:S01]  /*3530*/  MUFU.TANH R11, R11 ;  /* 0x0000000b000b7308 */ /* 0x000e620000002400 */
[----:B------:R-:W-:Y:S01]  /*3540*/  ISETP.GE.AND P2, PT, R10, R104, PT ;  /* 0x000000680a00720c */ /* 0x000fe20003f46270 */
[----:B------:R-:W-:Y:S01]  /*3550*/  FMUL.FTZ R55, R55, UR4 ;  /* 0x0000000437377c20 */ /* 0x000fe20008410000 */
[----:B------:R-:W-:Y:S01]  /*3560*/  I2FP.F32.S32 R10, R10 ;  /* 0x0000000a000a7245 */ /* 0x000fe20000201400 */
[----:B------:R-:W-:Y:S01]  /*3570*/  FMUL.FTZ R52, R52, UR4 ;  /* 0x0000000434347c20 */ /* 0x000fe20008410000 */
[-C--:B------:R-:W-:Y:S01]  /*3580*/  ISETP.GE.AND P4, PT, R32, R105.reuse, PT ;  /* 0x000000692000720c */ /* 0x080fe20003f86270 */
[----:B------:R-:W-:Y:S01]  /*3590*/  FMUL.FTZ R9, R58, UR4 ;  /* 0x000000043a097c20 */ /* 0x000fe20008410000 */
[----:B------:R-:W-:Y:S01]  /*35a0*/  ISETP.GE.AND P1, PT, R32, R104, PT ;  /* 0x000000682000720c */ /* 0x000fe20003f26270 */
[C---:B------:R-:W-:Y:S01]  /*35b0*/  FFMA.FTZ R65, R0.reuse, R10, R65 ;  /* 0x0000000a00417223 */ /* 0x040fe20000010041 */
[----:B------:R-:W-:Y:S01]  /*35c0*/  I2FP.F32.S32 R32, R32 ;  /* 0x0000002000207245 */ /* 0x000fe20000201400 */
[----:B------:R-:W-:Y:S01]  /*35d0*/  FFMA.FTZ R10, R0, R10, R71 ;  /* 0x0000000a000a7223 */ /* 0x000fe20000010047 */
[----:B------:R-:W2:Y:S01]  /*35e0*/  MUFU.TANH R21, R21 ;  /* 0x0000001500157308 */ /* 0x000ea20000002400 */
[----:B------:R-:W-:Y:S01]  /*35f0*/  LOP3.LUT R8, R3, 0x10, R100, 0xfe, !PT ;  /* 0x0000001003087812 */ /* 0x000fe200078efe64 */
[----:B------:R-:W-:Y:S01]  /*3600*/  FMUL.FTZ R54, R54, UR4 ;  /* 0x0000000436367c20 */ /* 0x000fe20008410000 */
[-C--:B------:R-:W-:Y:S01]  /*3610*/  ISETP.GE.AND P6, PT, R6, R105.reuse, PT ;  /* 0x000000690600720c */ /* 0x080fe20003fc6270 */
[----:B------:R-:W-:Y:S01]  /*3620*/  FMUL.FTZ R51, R51, UR4 ;  /* 0x0000000433337c20 */ /* 0x000fe20008410000 */
[----:B------:R-:W-:Y:S01]  /*3630*/  FSEL R10, R10, -INF , !P2 ;  /* 0xff8000000a0a7808 */ /* 0x000fe20005000000 */
[----:B------:R-:W-:Y:S01]  /*3640*/  FMUL.FTZ R49, R49, UR4 ;  /* 0x0000000431317c20 */ /* 0x000fe20008410000 */
[CC--:B-1----:R-:W-:Y:S01]  /*3650*/  FFMA.FTZ R11, R0.reuse, R32.reuse, R11 ;  /* 0x00000020000b7223 */ /* 0x0c2fe2000001000b */
[----:B------:R-:W-:Y:S01]  /*3660*/  FFMA.FTZ R32, R0, R32, R23 ;  /* 0x0000002000207223 */ /* 0x000fe20000010017 */
[----:B------:R-:W-:Y:S01]  /*3670*/  FSEL R23, R65, -INF , !P5 ;  /* 0xff80000041177808 */ /* 0x000fe20006800000 */
[----:B------:R-:W1:Y:S01]  /*3680*/  MUFU.TANH R15, R15 ;  /* 0x0000000f000f7308 */ /* 0x000e620000002400 */
[----:B------:R-:W-:Y:S01]  /*3690*/  ISETP.GE.AND P5, PT, R14, R104, PT ;  /* 0x000000680e00720c */ /* 0x000fe20003fa6270 */
[----:B------:R-:W-:Y:S01]  /*36a0*/  FMUL.FTZ R48, R48, UR4 ;  /* 0x0000000430307c20 */ /* 0x000fe20008410000 */
[----:B------:R-:W-:Y:S01]  /*36b0*/  I2FP.F32.S32 R14, R14 ;  /* 0x0000000e000e7245 */ /* 0x000fe20000201400 */
[----:B------:R-:W-:Y:S01]  /*36c0*/  FMUL.FTZ R50, R50, UR4 ;  /* 0x0000000432327c20 */ /* 0x000fe20008410000 */
[----:B------:R-:W-:Y:S01]  /*36d0*/  FSEL R111, R11, -INF , !P4 ;  /* 0xff8000000b6f7808 */ /* 0x000fe20006000000 */
[----:B------:R-:W-:Y:S01]  /*36e0*/  FMUL.FTZ R45, R45, UR4 ;  /* 0x000000042d2d7c20 */ /* 0x000fe20008410000 */
[-C--:B------:R-:W-:Y:S01]  /*36f0*/  ISETP.GE.AND P2, PT, R12, R105.reuse, PT ;  /* 0x000000690c00720c */ /* 0x080fe20003f46270 */
[----:B------:R-:W-:Y:S01]  /*3700*/  FFMA.FTZ R39, R0, R14, R39 ;  /* 0x0000000e00277223 */ /* 0x000fe20000010027 */
[----:B------:R-:W-:Y:S01]  /*3710*/  ISETP.GE.AND P4, PT, R12, R104, PT ;  /* 0x000000680c00720c */ /* 0x000fe20003f86270 */
[----:B------:R-:W-:Y:S01]  /*3720*/  FFMA.FTZ R14, R0, R14, R25 ;  /* 0x0000000e000e7223 */ /* 0x000fe20000010019 */
[----:B------:R-:W-:Y:S01]  /*3730*/  I2FP.F32.S32 R12, R12 ;  /* 0x0000000c000c7245 */ /* 0x000fe20000201400 */
[----:B------:R-:W3:Y:S01]  /*3740*/  MUFU.TANH R59, R59 ;  /* 0x0000003b003b7308 */ /* 0x000ee20000002400 */
[----:B------:R-:W-:Y:S01]  /*3750*/  FSEL R32, R32, -INF , !P1 ;  /* 0xff80000020207808 */ /* 0x000fe20004800000 */
[----:B------:R-:W-:Y:S01]  /*3760*/  FMUL.FTZ R47, R47, UR4 ;  /* 0x000000042f2f7c20 */ /* 0x000fe20008410000 */
[----:B------:R-:W-:Y:S01]  /*3770*/  FSEL R25, R69, -INF , !P0 ;  /* 0xff80000045197808 */ /* 0x000fe20004000000 */
[CC--:B------:R-:W-:Y:S01]  /*3780*/  FFMA.FTZ R4, R0.reuse, R12.reuse, R17 ;  /* 0x0000000c00047223 */ /* 0x0c0fe20000010011 */
[----:B------:R-:W-:Y:S01]  /*3790*/  FSEL R17, R39, -INF , !P3 ;  /* 0xff80000027117808 */ /* 0x000fe20005800000 */
[----:B------:R-:W-:Y:S01]  /*37a0*/  FFMA.FTZ R12, R0, R12, R27 ;  /* 0x0000000c000c7223 */ /* 0x000fe2000001001b */
[----:B------:R-:W-:Y:S01]  /*37b0*/  ISETP.GE.AND P3, PT, R6, R104, PT ;  /* 0x000000680600720c */ /* 0x000fe20003f66270 */
[----:B------:R-:W4:Y:S01]  /*37c0*/  MUFU.TANH R29, R52 ;  /* 0x00000034001d7308 */ /* 0x000f220000002400 */
        /* <DEDUP_REMOVED lines=8> */
[----:B------:R-:W-:Y:S01]  /*3850*/  FSEL R14, R14, -INF , !P5 ;  /* 0xff8000000e0e7808 */ /* 0x000fe20006800000 */
[----:B------:R-:W-:Y:S01]  /*3860*/  MUFU.TANH R53, R53 ;  /* 0x0000003500357308 */ /* 0x000fe20000002400 */
[----:B------:R-:W-:Y:S01]  /*3870*/  FSEL R13, R4, -INF , !P2 ;  /* 0xff800000040d7808 */ /* 0x000fe20005000000 */
[-C--:B------:R-:W-:Y:S01]  /*3880*/  FFMA.FTZ R7, R0, R8.reuse, R7 ;  /* 0x0000000800077223 */ /* 0x080fe20000010007 */
[----:B------:R-:W-:Y:S01]  /*3890*/  ISETP.GE.AND P5, PT, R28, R105, PT ;  /* 0x000000691c00720c */ /* 0x000fe20003fa6270 */
[----:B------:R-:W-:Y:S01]  /*38a0*/  FFMA.FTZ R5, R0, R8, R5 ;  /* 0x0000000800057223 */ /* 0x000fe20000010005 */
[----:B------:R-:W-:Y:S01]  /*38b0*/  ISETP.GE.AND P2, PT, R28, R104, PT ;  /* 0x000000681c00720c */ /* 0x000fe20003f46270 */
[----:B------:R-:W-:Y:S01]  /*38c0*/  FMUL.FTZ R46, R46, UR4 ;  /* 0x000000042e2e7c20 */ /* 0x000fe20008410000 */
[----:B------:R-:W-:Y:S01]  /*38d0*/  I2FP.F32.S32 R28, R28 ;  /* 0x0000001c001c7245 */ /* 0x000fe20000201400 */
[----:B------:R-:W-:Y:S01]  /*38e0*/  MUFU.TANH R55, R55 ;  /* 0x0000003700377308 */ /* 0x000fe20000002400 */
[----:B------:R-:W-:-:S02]  /*38f0*/  FSEL R11, R7, -INF , !P1 ;  /* 0xff800000070b7808 */ /* 0x000fc40004800000 */
[C-C-:B------:R-:W-:Y:S01]  /*3900*/  LOP3.LUT R8, R3.reuse, 0x19, R100.reuse, 0xfe, !PT ;  /* 0x0000001903087812 */ /* 0x140fe200078efe64 */
[----:B--2---:R-:W-:Y:S01]  /*3910*/  FFMA.FTZ R7, R0, R28, R21 ;  /* 0x0000001c00077223 */ /* 0x004fe20000010015 */
[----:B------:R-:W-:Y:S02]  /*3920*/  LOP3.LUT R22, R3, 0x21, R100, 0xfe, !PT ;  /* 0x0000002103167812 */ /* 0x000fe400078efe64 */
[----:B------:R-:W-:Y:S01]  /*3930*/  FSEL R12, R12, -INF , !P4 ;  /* 0xff8000000c0c7808 */ /* 0x000fe20006000000 */
[----:B------:R-:W2:Y:S01]  /*3940*/  MUFU.TANH R9, R9 ;  /* 0x0000000900097308 */ /* 0x000ea20000002400 */
[C---:B------:R-:W-:Y:S02]  /*3950*/  ISETP.GE.AND P4, PT, R8.reuse, R105, PT ;  /* 0x000000690800720c */ /* 0x040fe40003f86270 */
[----:B------:R-:W-:Y:S02]  /*3960*/  ISETP.GE.AND P1, PT, R8, R104, PT ;  /* 0x000000680800720c */ /* 0x000fe40003f26270 */
[----:B------:R-:W-:-:S02]  /*3970*/  I2FP.F32.S32 R4, R8 ;  /* 0x0000000800047245 */ /* 0x000fc40000201400 */
[----:B------:R-:W-:Y:S01]  /*3980*/  FSEL R8, R5, -INF , !P0 ;  /* 0xff80000005087808 */ /* 0x000fe20004000000 */
[----:B------:R-:W5:Y:S01]  /*3990*/  MUFU.TANH R31, R54 ;  /* 0x00000036001f7308 */ /* 0x000f620000002400 */
[----:B------:R-:W-:Y:S01]  /*39a0*/  FSEL R6, R6, -INF , !P3 ;  /* 0xff80000006067808 */ /* 0x000fe20005800000 */
[CC--:B-1----:R-:W-:Y:S01]  /*39b0*/  FFMA.FTZ R21, R0.reuse, R4.reuse, R15 ;  /* 0x0000000400157223 */ /* 0x0c2fe2000001000f */
[----:B------:R-:W-:Y:S01]  /*39c0*/  FSEL R7, R7, -INF , !P5 ;  /* 0xff80000007077808 */ /* 0x000fe20006800000 */
[----:B---3--:R-:W-:Y:S01]  /*39d0*/  FFMA.FTZ R4, R0, R4, R59 ;  /* 0x0000000400047223 */ /* 0x008fe2000001003b */
[----:B------:R-:W-:Y:S02]  /*39e0*/  I2FP.F32.S32 R5, R24 ;  /* 0x0000001800057245 */ /* 0x000fe40000201400 */
[C---:B------:R-:W-:Y:S01]  /*39f0*/  ISETP.GE.AND P3, PT, R22.reuse, R105, PT ;  /* 0x000000691600720c */ /* 0x040fe20003f66270 */
[----:B------:R-:W1:Y:S01]  /*3a00*/  MUFU.TANH R51, R51 ;  /* 0x0000003300337308 */ /* 0x000e620000002400 */
[----:B------:R-:W-:Y:S01]  /*3a10*/  ISETP.GE.AND P5, PT, R22, R104, PT ;  /* 0x000000681600720c */ /* 0x000fe20003fa6270 */
[C---:B----4-:R-:W-:Y:S01]  /*3a20*/  FFMA.FTZ R29, R0.reuse, R5, R29 ;  /* 0x00000005001d7223 */ /* 0x050fe2000001001d */
[----:B------:R-:W-:Y:S01]  /*3a30*/  I2FP.F32.S32 R22, R22 ;  /* 0x0000001600167245 */ /* 0x000fe20000201400 */
[----:B--2---:R-:W-:Y:S01]  /*3a40*/  FFMA.FTZ R28, R0, R28, R9 ;  /* 0x0000001c001c7223 */ /* 0x004fe20000010009 */
[----:B------:R-:W-:-:S02]  /*3a50*/  ISETP.GE.AND P0, PT, R24, R105, PT ;  /* 0x000000691800720c */ /* 0x000fc40003f06270 */
[----:B------:R-:W-:Y:S01]  /*3a60*/  FSEL R9, R18, -INF , !P6 ;  /* 0xff80000012097808 */ /* 0x000fe20007000000 */
[----:B------:R-:W-:Y:S01]  /*3a70*/  MUFU.TANH R27, R48 ;  /* 0x00000030001b7308 */ /* 0x000fe20000002400 */
[CC--:B------:R-:W-:Y:S01]  /*3a80*/  FFMA.FTZ R53, R0.reuse, R22.reuse, R53 ;  /* 0x0000001600357223 */ /* 0x0c0fe20000010035 */
[C---:B------:R-:W-:Y:S01]  /*3a90*/  FFMA.FTZ R55, R0.reuse, R22, R55 ;  /* 0x0000001600377223 */ /* 0x040fe20000010037 */
[--C-:B------:R-:W-:Y:S01]  /*3aa0*/  LOP3.LUT R22, R3, 0x29, R100.reuse, 0xfe, !PT ;  /* 0x0000002903167812 */ /* 0x100fe200078efe64 */
[----:B-----5:R-:W-:Y:S01]  /*3ab0*/  FFMA.FTZ R31, R0, R5, R31 ;  /* 0x00000005001f7223 */ /* 0x020fe2000001001f */
[----:B------:R-:W-:Y:S02]  /*3ac0*/  FSEL R4, R4, -INF , !P1 ;  /* 0xff80000004047808 */ /* 0x000fe40004800000 */
[----:B------:R-:W-:Y:S01]  /*3ad0*/  FSEL R123, R29, -INF , !P0 ;  /* 0xff8000001d7b7808 */ /* 0x000fe20004000000 */
[----:B------:R-:W2:Y:S01]  /*3ae0*/  MUFU.TANH R49, R49 ;  /* 0x0000003100317308 */ /* 0x000ea20000002400 */
[----:B------:R-:W-:-:S02]  /*3af0*/  LOP3.LUT R18, R3, 0x28, R100, 0xfe, !PT ;  /* 0x0000002803127812 */ /* 0x000fc400078efe64 */
[CC--:B------:R-:W-:Y:S02]  /*3b00*/  ISETP.GE.AND P1, PT, R22.reuse, R105.reuse, PT ;  /* 0x000000691600720c */ /* 0x0c0fe40003f26270 */
[----:B------:R-:W-:Y:S02]  /*3b10*/  ISETP.GE.AND P0, PT, R22, R104, PT ;  /* 0x000000681600720c */ /* 0x000fe40003f06270 */
[----:B------:R-:W-:Y:S01]  /*3b20*/  I2FP.F32.S32 R22, R22 ;  /* 0x0000001600167245 */ /* 0x000fe20000201400 */
[----:B------:R-:W3:Y:S01]  /*3b30*/  MUFU.TANH R19, R50 ;  /* 0x0000003200137308 */ /* 0x000ee20000002400 */
[----:B------:R-:W-:Y:S02]  /*3b40*/  FSEL R28, R28, -INF , !P2 ;  /* 0xff8000001c1c7808 */ /* 0x000fe40005000000 */
[----:B------:R-:W-:Y:S01]  /*3b50*/  FSEL R5, R21, -INF , !P4 ;  /* 0xff80000015057808 */ /* 0x000fe20006000000 */
[----:B-1----:R-:W-:Y:S01]  /*3b60*/  FFMA.FTZ R51, R0, R22, R51 ;  /* 0x0000001600337223 */ /* 0x002fe20000010033 */
[----:B------:R-:W-:-:S02]  /*3b70*/  ISETP.GE.AND P2, PT, R18, R105, PT ;  /* 0x000000691200720c */ /* 0x000fc40003f46270 */
[----:B------:R-:W-:Y:S01]  /*3b80*/  ISETP.GE.AND P4, PT, R18, R104, PT ;  /* 0x000000681200720c */ /* 0x000fe20003f86270 */
[----:B------:R-:W1:Y:S01]  /*3b90*/  MUFU.TANH R15, R44 ;  /* 0x0000002c000f7308 */ /* 0x000e620000002400 */
[----:B------:R-:W-:Y:S01]  /*3ba0*/  I2FP.F32.S32 R18, R18 ;  /* 0x0000001200127245 */ /* 0x000fe20000201400 */
[----:B--2---:R-:W-:Y:S01]  /*3bb0*/  FFMA.FTZ R49, R0, R22, R49 ;  /* 0x0000001600317223 */ /* 0x004fe20000010031 */
[----:B------:R-:W-:Y:S02]  /*3bc0*/  ISETP.GE.AND P6, PT, R24, R104, PT ;  /* 0x000000681800720c */ /* 0x000fe40003fc6270 */
[----:B------:R-:W-:Y:S01]  /*3bd0*/  FSEL R116, R51, -INF , !P0 ;  /* 0xff80000033747808 */ /* 0x000fe20004000000 */
[CC--:B------:R-:W-:Y:S01]  /*3be0*/  FFMA.FTZ R27, R0.reuse, R18.reuse, R27 ;  /* 0x00000012001b7223 */ /* 0x0c0fe2000001001b */
[C-C-:B------:R-:W-:Y:S01]  /*3bf0*/  LOP3.LUT R24, R3.reuse, 0x30, R100.reuse, 0xfe, !PT ;  /* 0x0000003003187812 */ /* 0x140fe200078efe64 */
[----:B------:R-:W-:Y:S01]  /*3c00*/  MUFU.TANH R45, R45 ;  /* 0x0000002d002d7308 */ /* 0x000fe20000002400 */
[C-C-:B------:R-:W-:Y:S01]  /*3c10*/  LOP3.LUT R22, R3.reuse, 0x31, R100.reuse, 0xfe, !PT ;  /* 0x0000003103167812 */ /* 0x140fe200078efe64 */
[----:B---3--:R-:W-:Y:S01]  /*3c20*/  FFMA.FTZ R19, R0, R18, R19 ;  /* 0x0000001200137223 */ /* 0x008fe20000010013 */
[----:B------:R-:W-:-:S02]  /*3c30*/  LOP3.LUT R18, R3, 0x39, R100, 0xfe, !PT ;  /* 0x0000003903127812 */ /* 0x000fc400078efe64 */
[----:B------:R-:W-:Y:S02]  /*3c40*/  ISETP.GT.AND P0, PT, R20, R125, PT ;  /* 0x0000007d1400720c */ /* 0x000fe40003f04270 */
[----:B------:R-:W-:Y:S01]  /*3c50*/  FSEL R136, R31, -INF , !P6 ;  /* 0xff8000001f887808 */ /* 0x000fe20007000000 */
[----:B------:R-:W2:Y:S01]  /*3c60*/  MUFU.TANH R21, R46 ;  /* 0x0000002e00157308 */ /* 0x000ea20000002400 */
[----:B------:R-:W-:Y:S02]  /*3c70*/  FSEL R119, R53, -INF , !P3 ;  /* 0xff80000035777808 */ /* 0x000fe40005800000 */
[----:B------:R-:W-:Y:S02]  /*3c80*/  FSEL R108, R55, -INF , !P5 ;  /* 0xff800000376c7808 */ /* 0x000fe40006800000 */
[----:B------:R-:W-:Y:S02]  /*3c90*/  FSEL R107, R27, -INF , !P2 ;  /* 0xff8000001b6b7808 */ /* 0x000fe40005000000 */
[----:B------:R-:W-:Y:S01]  /*3ca0*/  FSEL R118, R19, -INF , !P4 ;  /* 0xff80000013767808 */ /* 0x000fe20006000000 */
[----:B------:R-:W3:Y:S01]  /*3cb0*/  MUFU.TANH R47, R47 ;  /* 0x0000002f002f7308 */ /* 0x000ee20000002400 */
[----:B------:R-:W-:-:S02]  /*3cc0*/  FSEL R99, R49, -INF , !P1 ;  /* 0xff80000031637808 */ /* 0x000fc40004800000 */
[CC--:B------:R-:W-:Y:S01]  /*3cd0*/  ISETP.GE.AND P6, PT, R24.reuse, R105.reuse, PT ;  /* 0x000000691800720c */ /* 0x0c0fe20003fc6270 */
[----:B------:R-:W-:Y:S01]  /*3ce0*/  BAR.SYNC.DEFER_BLOCKING 0x0 ;  /* 0x0000000000007b1d */ /* 0x000fe20000010000 */
[-C--:B------:R-:W-:Y:S02]  /*3cf0*/  ISETP.GE.AND P3, PT, R24, R104.reuse, PT ;  /* 0x000000681800720c */ /* 0x080fe40003f66270 */
[CC--:B------:R-:W-:Y:S02]  /*3d00*/  ISETP.GE.AND P5, PT, R22.reuse, R105.reuse, PT ;  /* 0x000000691600720c */ /* 0x0c0fe40003fa6270 */
[-C--:B------:R-:W-:Y:S01]  /*3d10*/  ISETP.GE.AND P2, PT, R22, R104.reuse, PT ;  /* 0x000000681600720c */ /* 0x080fe20003f46270 */
[----:B------:R-:W4:Y:S01]  /*3d20*/  MUFU.TANH R41, R41 ;  /* 0x0000002900297308 */ /* 0x000f220000002400 */
[C---:B------:R-:W-:Y:S02]  /*3d30*/  ISETP.GE.AND P4, PT, R18.reuse, R105, PT ;  /* 0x000000691200720c */ /* 0x040fe40003f86270 */
[----:B------:R-:W-:-:S02]  /*3d40*/  ISETP.GE.AND P1, PT, R18, R104, PT ;  /* 0x000000681200720c */ /* 0x000fc40003f26270 */
[----:B------:R-:W-:Y:S02]  /*3d50*/  I2FP.F32.S32 R24, R24 ;  /* 0x0000001800187245 */ /* 0x000fe40000201400 */
[----:B------:R-:W-:Y:S01]  /*3d60*/  I2FP.F32.S32 R22, R22 ;  /* 0x0000001600167245 */ /* 0x000fe20000201400 */
[----:B------:R-:W5:Y:S01]  /*3d70*/  MUFU.TANH R43, R43 ;  /* 0x0000002b002b7308 */ /* 0x000f620000002400 */
[----:B------:R-:W-:Y:S01]  /*3d80*/  I2FP.F32.S32 R18, R18 ;  /* 0x0000001200127245 */ /* 0x000fe20000201400 */
[CC--:B-1----:R-:W-:Y:S01]  /*3d90*/  FFMA.FTZ R15, R0.reuse, R24.reuse, R15 ;  /* 0x00000018000f7223 */ /* 0x0c2fe2000001000f */
[C---:B--2---:R-:W-:Y:S01]  /*3da0*/  FFMA.FTZ R21, R0.reuse, R24, R21 ;  /* 0x0000001800157223 */ /* 0x044fe20000010015 */
[CC--:B------:R-:W-:Y:S01]  /*3db0*/  FFMA.FTZ R45, R0.reuse, R22.reuse, R45 ;  /* 0x00000016002d7223 */ /* 0x0c0fe2000001002d */
[----:B---3--:R-:W-:Y:S02]  /*3dc0*/  FFMA.FTZ R33, R0, R22, R47 ;  /* 0x0000001600217223 */ /* 0x008fe4000001002f */
[----:B------:R-:W-:-:S02]  /*3dd0*/  FSEL R113, R15, -INF , !P6 ;  /* 0xff8000000f717808 */ /* 0x000fc40007000000 */
[----:B------:R-:W-:Y:S01]  /*3de0*/  FSEL R34, R21, -INF , !P3 ;  /* 0xff80000015227808 */ /* 0x000fe20005800000 */
[CC--:B----4-:R-:W-:Y:S01]  /*3df0*/  FFMA.FTZ R41, R0.reuse, R18.reuse, R41 ;  /* 0x0000001200297223 */ /* 0x0d0fe20000010029 */
[----:B------:R-:W-:Y:S02]  /*3e00*/  FSEL R112, R45, -INF , !P5 ;  /* 0xff8000002d707808 */ /* 0x000fe40006800000 */
[----:B------:R-:W-:Y:S02]  /*3e10*/  FSEL R33, R33, -INF , !P2 ;  /* 0xff80000021217808 */ /* 0x000fe40005000000 */
[----:B------:R-:W-:Y:S01]  /*3e20*/  FSEL R109, R41, -INF , !P4 ;  /* 0xff800000296d7808 */ /* 0x000fe20006000000 */
[----:B-----5:R-:W-:-:S05]  /*3e30*/  FFMA.FTZ R31, R0, R18, R43 ;  /* 0x00000012001f7223 */ /* 0x020fca000001002b */
        /* <DEDUP_REMOVED lines=13> */
.L_x_4977:
        /* <DEDUP_REMOVED lines=59> */
.L_x_4978:
        /* <DEDUP_REMOVED lines=39> */
.L_x_4976:
        /* <DEDUP_REMOVED lines=12> */
[----:B------:R-:W-:-:S02]  /*45f0*/  LOP3.LUT R106, R2, 0x120, R97, 0xf8, !PT ;  /* 0x00000120026a7812 */ /* 0x000fc400078ef861 */
[----:B------:R-:W-:Y:S02]  /*4600*/  FMNMX3.FTZ R18, R18, R112, R111, !PT ;  /* 0x0000007012127276 */ /* 0x000fe4000781006f */
[----:B------:R-:W-:Y:S02]  /*4610*/  LEA R120, R106, UR5, 0x1 ;  /* 0x000000056a787c11 */ /* 0x000fe4000f8e08ff */
[----:B------:R-:W-:Y:S02]  /*4620*/  FMNMX.FTZ R21, R109, R18, !PT ;  /* 0x000000126d157209 */ /* 0x000fe40007810000 */
[----:B------:R-:W-:Y:S01]  /*4630*/  FMNMX3.FTZ R18, R3, R116, R34, !PT ;  /* 0x0000007403127276 */ /* 0x000fe20007810022 */
[----:B------:R-:W-:Y:S03]  /*4640*/  LDSM.16.MT88.4 R60, [R120+0x7000] ;  /* 0x00700000783c783b */ /* 0x000fe60000004200 */
[----:B------:R-:W-:Y:S01]  /*4650*/  FMNMX3.FTZ R18, R18, R33, R32, !PT ;  /* 0x0000002112127276 */ /* 0x000fe20007810020 */
[----:B------:R-:W2:Y:S03]  /*4660*/  SHFL.BFLY PT, R22, R21, 0x2, 0x1f ;  /* 0x0c401f0015167f89 */ /* 0x000ea600000e0000 */
[----:B------:R-:W-:Y:S01]  /*4670*/  FMNMX.FTZ R19, R31, R18, !PT ;  /* 0x000000121f137209 */ /* 0x000fe20007810000 */
[----:B------:R-:W-:Y:S04]  /*4680*/  LDSM.16.MT88.4 R40, [R120+0x8000] ;  /* 0x008000007828783b */ /* 0x000fe80000004200 */
[----:B------:R-:W3:Y:S04]  /*4690*/  SHFL.BFLY PT, R18, R19, 0x2, 0x1f ;  /* 0x0c401f0013127f89 */ /* 0x000ee800000e0000 */
[----:B------:R-:W-:Y:S01]  /*46a0*/  LDSM.16.MT88.4 R76, [R120+0x6000] ;  /* 0x00600000784c783b */ /* 0x000fe20000004200 */
[----:B--2---:R-:W-:-:S05]  /*46b0*/  FMNMX.FTZ R22, R21, R22, !PT ;  /* 0x0000001615167209 */ /* 0x004fca0007810000 */
[----:B------:R-:W2:Y:S01]  /*46c0*/  SHFL.BFLY PT, R3, R22, 0x1, 0x1f ;  /* 0x0c201f0016037f89 */ /* 0x000ea200000e0000 */
[----:B---3--:R-:W-:-:S05]  /*46d0*/  FMNMX.FTZ R18, R19, R18, !PT ;  /* 0x0000001213127209 */ /* 0x008fca0007810000 */
[----:B------:R-:W3:Y:S01]  /*46e0*/  SHFL.BFLY PT, R15, R18, 0x1, 0x1f ;  /* 0x0c201f00120f7f89 */ /* 0x000ee200000e0000 */
[----:B--2---:R-:W-:Y:S02]  /*46f0*/  FMNMX.FTZ R3, R22, R3, !PT ;  /* 0x0000000316037209 */ /* 0x004fe40007810000 */
[----:B------:R-:W-:Y:S02]  /*4700*/  IADD3 R22, PT, PT, R96, R120, RZ ;  /* 0x0000007860167210 */ /* 0x000fe40007ffe0ff */
[C---:B------:R-:W-:Y:S01]  /*4710*/  FSETP.NEU.FTZ.AND P0, PT, R3.reuse, -INF , PT ;  /* 0xff8000000300780b */ /* 0x040fe20003f1d000 */
[----:B-1----:R-:W-:Y:S02]  /*4720*/  FMUL.FTZ R114, R3, UR6 ;  /* 0x0000000603727c20 */ /* 0x002fe40008410000 */
[----:B------:R-:W-:Y:S01]  /*4730*/  LDSM.16.MT88.4 R68, [R22+0x6000] ;  /* 0x006000001644783b */ /* 0x000fe20000004200 */
[----:B---3--:R-:W-:Y:S02]  /*4740*/  FMNMX.FTZ R2, R18, R15, !PT ;  /* 0x0000000f12027209 */ /* 0x008fe40007810000 */
[----:B------:R-:W-:Y:S01]  /*4750*/  FSEL R114, R114, RZ, P0 ;  /* 0x000000ff72727208 */ /* 0x000fe20000000000 */
[----:B------:R-:W-:Y:S01]  /*4760*/  LDSM.16.MT88.4 R52, [R22+0x7400] ;  /* 0x007400001634783b */ /* 0x000fe20000004200 */
[C---:B------:R-:W-:Y:S01]  /*4770*/  FSETP.NEU.FTZ.AND P0, PT, R2.reuse, -INF , PT ;  /* 0xff8000000200780b */ /* 0x040fe20003f1d000 */
[----:B------:R-:W-:-:S02]  /*4780*/  FMUL.FTZ R35, R2, UR6 ;  /* 0x0000000602237c20 */ /* 0x000fc40008410000 */
        /* <DEDUP_REMOVED lines=25> */
[----:B------:R-:W-:Y:S01]  /*4920*/  FFMA.FTZ R136, R136, UR6, -R35 ;  /* 0x0000000688887c23 */ /* 0x000fe20008010823 */
[----:B-1----:R-:W-:Y:S01]  /*4930*/  F2FP.BF16.F32.PACK_AB R48, R137, R138 ;  /* 0x0000008a8930723e */ /* 0x002fe200000010ff */
[----:B------:R-:W-:Y:S01]  /*4940*/  LDSM.16.MT88.4 R24, [R120+0x6400] ;  /* 0x006400007818783b */ /* 0x000fe20000004200 */
[----:B------:R-:W1:Y:S01]  /*4950*/  MUFU.EX2 R139, R139 ;  /* 0x0000008b008b7308 */ /* 0x000e620000000800 */
[----:B------:R-:W-:Y:S01]  /*4960*/  FADD.FTZ R137, R138, R137 ;  /* 0x000000898a897221 */ /* 0x000fe20000010000 */
        /* <DEDUP_REMOVED lines=16> */
[----:B------:R-:W-:-:S02]  /*4a70*/  ISETP.GT.AND P0, PT, R20, R125, PT ;  /* 0x0000007d1400720c */ /* 0x000fc40003f04270 */
        /* <DEDUP_REMOVED lines=21> */
[C---:B---3--:R-:W-:Y:S01]  /*4bd0*/  F2FP.BF16.F32.PACK_AB R7, R21.reuse, R28 ;  /* 0x0000001c1507723e */ /* 0x048fe200000010ff */
[----:B------:R-:W-:Y:S01]  /*4be0*/  FADD.FTZ R28, R28, R23 ;  /* 0x000000171c1c7221 */ /* 0x000fe20000010000 */
[----:B------:R-:W-:Y:S03]  /*4bf0*/  MUFU.EX2 R140, R109 ;  /* 0x0000006d008c7308 */ /* 0x000fe60000000800 */
[----:B------:R-:W-:Y:S01]  /*4c00*/  FADD.FTZ R21, R21, R28 ;  /* 0x0000001c15157221 */ /* 0x000fe20000010000 */
[----:B------:R-:W-:Y:S01]  /*4c10*/  MUFU.EX2 R34, R34 ;  /* 0x0000002200227308 */ /* 0x000fe20000000800 */
[C---:B--2---:R-:W-:Y:S03]  /*4c20*/  HMMA.16816.F32.BF16 R64, R4.reuse, R8, R64 ;  /* 0x000000080440723c */ /* 0x044fe60000041840 */
[----:B------:R-:W-:Y:S04]  /*4c30*/  MUFU.EX2 R31, R33 ;  /* 0x00000021001f7308 */ /* 0x000fe80000000800 */
[----:B------:R-:W-:Y:S01]  /*4c40*/  MUFU.EX2 R32, R32 ;  /* 0x0000002000207308 */ /* 0x000fe20000000800 */
[----:B------:R-:W-:Y:S01]  /*4c50*/  HMMA.16816.F32.BF16 R60, R4, R10, R60 ;  /* 0x0000000a043c723c */ /* 0x000fe2000004183c */
[----:B------:R-:W1:Y:S02]  /*4c60*/  LDSM.16.MT88.4 R8, [R120+0x8400] ;  /* 0x008400007808783b */ /* 0x000e640000004200 */
[----:B------:R-:W-:Y:S05]  /*4c70*/  MUFU.EX2 R141, R141 ;  /* 0x0000008d008d7308 */ /* 0x000fea0000000800 */
[C---:B------:R-:W-:Y:S08]  /*4c80*/  HMMA.16816.F32.BF16 R80, R48.reuse, R76, RZ ;  /* 0x0000004c3050723c */ /* 0x040ff000000418ff */
[C---:B------:R-:W-:Y:S08]  /*4c90*/  HMMA.16816.F32.BF16 R72, R48.reuse, R68, RZ ;  /* 0x000000443048723c */ /* 0x040ff000000418ff */
[C---:B----4-:R-:W-:Y:S08]  /*4ca0*/  HMMA.16816.F32.BF16 R56, R48.reuse, R12, RZ ;  /* 0x0000000c3038723c */ /* 0x050ff000000418ff */
        /* <DEDUP_REMOVED lines=8> */
[--C-:B------:R-:W-:Y:S01]  /*4d30*/  FFMA.FTZ R26, R99, UR6, -R114.reuse ;  /* 0x00000006631a7c23 */ /* 0x100fe20008010872 */
[--C-:B------:R-:W-:Y:S01]  /*4d40*/  FFMA.FTZ R27, R107, UR6, -R114.reuse ;  /* 0x000000066b1b7c23 */ /* 0x100fe20008010872 */
[----:B------:R-:W-:Y:S01]  /*4d50*/  FFMA.FTZ R99, R108, UR6, -R35 ;  /* 0x000000066c637c23 */ /* 0x000fe20008010823 */
[----:B------:R-:W-:Y:S04]  /*4d60*/  MUFU.EX2 R107, R119 ;  /* 0x00000077006b7308 */ /* 0x000fe80000000800 */
[----:B------:R-:W-:Y:S01]  /*4d70*/  HMMA.16816.F32.BF16 R52, R4, R54, R12 ;  /* 0x000000360434723c */ /* 0x000fe2000004180c */
[----:B------:R-:W-:Y:S01]  /*4d80*/  FADD.FTZ R12, R110, R137 ;  /* 0x000000896e0c7221 */ /* 0x000fe20000010000 */
[----:B------:R-:W-:Y:S01]  /*4d90*/  FFMA.FTZ R110, R123, UR6, -R114 ;  /* 0x000000067b6e7c23 */ /* 0x000fe20008010872 */
[----:B------:R-:W-:Y:S02]  /*4da0*/  MUFU.EX2 R27, R27 ;  /* 0x0000001b001b7308 */ /* 0x000fe40000000800 */
[----:B------:R-:W-:-:S02]  /*4db0*/  FADD.FTZ R12, R115, R12 ;  /* 0x0000000c730c7221 */ /* 0x000fc40000010000 */
[----:B------:R-:W-:Y:S01]  /*4dc0*/  MUFU.EX2 R26, R26 ;  /* 0x0000001a001a7308 */ /* 0x000fe20000000800 */
[----:B------:R-:W-:Y:S01]  /*4dd0*/  HMMA.16816.F32.BF16 R80, R4, R24, R80 ;  /* 0x000000180450723c */ /* 0x000fe20000041850 */
[--C-:B------:R-:W-:Y:S01]  /*4de0*/  FFMA.FTZ R25, R118, UR6, -R35.reuse ;  /* 0x0000000676197c23 */ /* 0x100fe20008010823 */
[----:B------:R-:W-:Y:S01]  /*4df0*/  FFMA.FTZ R24, R116, UR6, -R35 ;  /* 0x0000000674187c23 */ /* 0x000fe20008010823 */
[----:B------:R-:W2:Y:S04]  /*4e00*/  MUFU.EX2 R110, R110 ;  /* 0x0000006e006e7308 */ /* 0x000ea80000000800 */
[----:B------:R-:W-:Y:S01]  /*4e10*/  MUFU.EX2 R108, R136 ;  /* 0x00000088006c7308 */ /* 0x000fe20000000800 */
[C---:B-1----:R-:W-:Y:S03]  /*4e20*/  HMMA.16816.F32.BF16 R44, R48.reuse, R8, RZ ;  /* 0x00000008302c723c */ /* 0x042fe600000418ff */
[----:B------:R-:W1:Y:S04]  /*4e30*/  MUFU.EX2 R99, R99 ;  /* 0x0000006300637308 */ /* 0x000e680000000800 */
[----:B------:R-:W-:Y:S01]  /*4e40*/  MUFU.EX2 R25, R25 ;  /* 0x0000001900197308 */ /* 0x000fe20000000800 */
[----:B------:R-:W-:Y:S01]  /*4e50*/  HMMA.16816.F32.BF16 R48, R48, R10, RZ ;  /* 0x0000000a3030723c */ /* 0x000fe200000418ff */
[----:B------:R-:W3:Y:S02]  /*4e60*/  LDSM.16.MT88.4 R8, [R22+0x8400] ;  /* 0x008400001608783b */ /* 0x000ee40000004200 */
[----:B------:R-:W4:Y:S05]  /*4e70*/  MUFU.EX2 R24, R24 ;  /* 0x0000001800187308 */ /* 0x000f2a0000000800 */
[C---:B------:R-:W-:Y:S08]  /*4e80*/  HMMA.16816.F32.BF16 R72, R4.reuse, R16, R72 ;  /* 0x000000100448723c */ /* 0x040ff00000041848 */
[C---:B------:R-:W-:Y:S01]  /*4e90*/  HMMA.16816.F32.BF16 R68, R4.reuse, R18, R68 ;  /* 0x000000120444723c */ /* 0x040fe20000041844 */
[----:B------:R-:W-:Y:S07]  /*4ea0*/  LDSM.16.MT88.4 R16, [R120+0x6c00] ;  /* 0x006c00007810783b */ /* 0x000fee0000004200 */
[C---:B---3--:R-:W-:Y:S08]  /*4eb0*/  HMMA.16816.F32.BF16 R44, R4.reuse, R8, R44 ;  /* 0x00000008042c723c */ /* 0x048ff0000004182c */
[----:B------:R-:W-:Y:S01]  /*4ec0*/  HMMA.16816.F32.BF16 R48, R4, R10, R48 ;  /* 0x0000000a0430723c */ /* 0x000fe20000041830 */
[----:B------:R-:W3:Y:S01]  /*4ed0*/  LDSM.16.MT88.4 R8, [R120+0x6800] ;  /* 0x006800007808783b */ /* 0x000ee20000004200 */
[----:B--2---:R-:W-:-:S02]  /*4ee0*/  F2FP.BF16.F32.PACK_AB R4, R107, R110 ;  /* 0x0000006e6b04723e */ /* 0x004fc400000010ff */
[----:B-1----:R-:W-:Y:S02]  /*4ef0*/  F2FP.BF16.F32.PACK_AB R5, R99, R108 ;  /* 0x0000006c6305723e */ /* 0x002fe400000010ff */
        /* <DEDUP_REMOVED lines=20> */
[----:B------:R-:W1:Y:S01]  /*5040*/  LDSM.16.MT88.4 R8, [R120+0x7c00] ;  /* 0x007c00007808783b */ /* 0x000e620000004200 */
[----:B------:R-:W-:-:S02]  /*5050*/  F2FP.BF16.F32.PACK_AB R4, R112, R113 ;  /* 0x000000717004723e */ /* 0x000fc400000010ff */
[----:B------:R-:W-:Y:S01]  /*5060*/  FADD.FTZ R5, R98, R5 ;  /* 0x0000000562057221 */ /* 0x000fe20000010000 */
[----:B------:R-:W2:Y:S01]  /*5070*/  LDSM.16.MT88.4 R12, [R22+0x6c00] ;  /* 0x006c0000160c783b */ /* 0x000ea20000004200 */
[----:B------:R-:W-:Y:S02]  /*5080*/  F2FP.BF16.F32.PACK_AB R6, R140, R111 ;  /* 0x0000006f8c06723e */ /* 0x000fe400000010ff */
[----:B------:R-:W-:Y:S01]  /*5090*/  FADD.FTZ R30, R30, R5 ;  /* 0x000000051e1e7221 */ /* 0x000fe20000010000 */
[----:B------:R-:W-:Y:S02]  /*50a0*/  F2FP.BF16.F32.PACK_AB R5, R31, R34 ;  /* 0x000000221f05723e */ /* 0x000fe400000010ff */
[----:B------:R-:W-:Y:S01]  /*50b0*/  F2FP.BF16.F32.PACK_AB R7, R141, R32 ;  /* 0x000000208d07723e */ /* 0x000fe200000010ff */
[----:B------:R-:W-:-:S06]  /*50c0*/  FADD.FTZ R29, R29, R30 ;  /* 0x0000001e1d1d7221 */ /* 0x000fcc0000010000 */
[C---:B------:R-:W-:Y:S08]  /*50d0*/  HMMA.16816.F32.BF16 R80, R4.reuse, R16, R80 ;  /* 0x000000100450723c */ /* 0x040ff00000041850 */
[C---:B------:R-:W-:Y:S01]  /*50e0*/  HMMA.16816.F32.BF16 R76, R4.reuse, R18, R76 ;  /* 0x00000012044c723c */ /* 0x040fe2000004184c */
[----:B------:R-:W3:Y:S07]  /*50f0*/  LDSM.16.MT88.4 R16, [R22+0x7c00] ;  /* 0x007c00001610783b */ /* 0x000eee0000004200 */
[C---:B-1----:R-:W-:Y:S08]  /*5100*/  HMMA.16816.F32.BF16 R64, R4.reuse, R8, R64 ;  /* 0x000000080440723c */ /* 0x042ff00000041840 */
[C---:B--2---:R-:W-:Y:S08]  /*5110*/  HMMA.16816.F32.BF16 R72, R4.reuse, R12, R72 ;  /* 0x0000000c0448723c */ /* 0x044ff00000041848 */
[C---:B------:R-:W-:Y:S01]  /*5120*/  HMMA.16816.F32.BF16 R68, R4.reuse, R14, R68 ;  /* 0x0000000e0444723c */ /* 0x040fe20000041844 */
[----:B------:R-:W1:Y:S07]  /*5130*/  LDSM.16.MT88.4 R12, [R120+0x8c00] ;  /* 0x008c0000780c783b */ /* 0x000e6e0000004200 */
        /* <DEDUP_REMOVED lines=89> */
.L_x_4980:
[----:B------:R-:W-:Y:S01]  /*56d0*/  UMOV UR6, URZ ;  /* 0x000000ff00067c82 */ /* 0x000fe20008000000 */
[----:B------:R-:W-:Y:S01]  /*56e0*/  IMAD.SHL.U32 R4, R84, 0x40, RZ ;  /* 0x0000004054047824 */ /* 0x000fe200078e00ff */
[----:B------:R-:W-:-:S05]  /*56f0*/  IADD3 R5, P0, PT, RZ, -UR6, RZ ;  /* 0x80000006ff057c10 */ /* 0x000fca000ff1e0ff */
[----:B------:R-:W-:-:S05]  /*5700*/  IMAD.X R4, RZ, RZ, ~R4, P0 ;  /* 0x000000ffff047224 */ /* 0x000fca00000e0e04 */
[----:B------:R-:W-:-:S04]  /*5710*/  SHF.R.S64 R5, R5, 0x1f, R4 ;  /* 0x0000001f05057819 */ /* 0x000fc80000001004 */
[----:B------:R-:W-:-:S04]  /*5720*/  IADD3 R128, P0, PT, R5, R128, RZ ;  /* 0x0000008005807210 */ /* 0x000fc80007f1e0ff */
[----:B------:R-:W-:-:S09]  /*5730*/  LEA.HI.X.SX32 R129, R4, R129, 0x1, P0 ;  /* 0x0000008104817211 */ /* 0x000fd200000f0eff */
.L_x_4981:
        /* <DEDUP_REMOVED lines=120> */
[----:B------:R-:W2:Y:S01]  /*5ec0*/  LDSM.16.M88.4 R92, [R107+0x5800] ;  /* 0x005800006b5c783b */ /* 0x000ea20000000200 */
[----:B------:R-:W-:Y:S01]  /*5ed0*/  MUFU.TANH R113, R113 ;  /* 0x0000007100717308 */ /* 0x000fe20000002400 */
[----:B------:R-:W-:Y:S01]  /*5ee0*/  FMUL.FTZ R26, R21, UR4 ;  /* 0x00000004151a7c20 */ /* 0x000fe20008410000 */
[----:B------:R-:W-:Y:S02]  /*5ef0*/  IMAD.SHL.U32 R21, R102, 0x40, RZ ;  /* 0x0000004066157824 */ /* 0x000fe400078e00ff */
[----:B------:R-:W-:Y:S01]  /*5f00*/  FMUL.FTZ R111, R20, UR4 ;  /* 0x00000004146f7c20 */ /* 0x000fe20008410000 */
[----:B------:R-:W-:-:S04]  /*5f10*/  DEPBAR.LE SB0, 0x0 ;  /* 0x000080000000791a */ /* 0x000fc80000000000 */
        /* <DEDUP_REMOVED lines=10> */
[C---:B-1----:R-:W-:Y:S03]  /*5fc0*/  HMMA.16816.F32.BF16 R4, R96.reuse, R86, R4 ;  /* 0x000000566004723c */ /* 0x042fe60000041804 */
[----:B------:R-:W1:Y:S05]  /*5fd0*/  MUFU.TANH R87, R32 ;  /* 0x0000002000577308 */ /* 0x000e6a0000002400 */
[C---:B------:R-:W-:Y:S03]  /*5fe0*/  HMMA.16816.F32.BF16 R8, R96.reuse, R84, R8 ;  /* 0x000000546008723c */ /* 0x040fe60000041808 */
[----:B------:R-:W-:Y:S05]  /*5ff0*/  MUFU.TANH R33, R33 ;  /* 0x0000002100217308 */ /* 0x000fea0000002400 */
[----:B--2---:R-:W-:Y:S03]  /*6000*/  HMMA.16816.F32.BF16 R16, R96, R92, R16 ;  /* 0x0000005c6010723c */ /* 0x004fe60000041810 */
[----:B------:R-:W-:Y:S01]  /*6010*/  MUFU.TANH R35, R35 ;  /* 0x0000002300237308 */ /* 0x000fe20000002400 */
[----:B------:R-:W-:-:S02]  /*6020*/  VIADD R92, R102, 0xfffffffe ;  /* 0xfffffffe665c7836 */ /* 0x000fc40000000000 */
[----:B------:R-:W-:Y:S01]  /*6030*/  FMUL.FTZ R103, R4, UR4 ;  /* 0x0000000404677c20 */ /* 0x000fe20008410000 */
[----:B------:R-:W-:Y:S01]  /*6040*/  FMUL.FTZ R115, R6, UR4 ;  /* 0x0000000406737c20 */ /* 0x000fe20008410000 */
[----:B------:R-:W-:Y:S01]  /*6050*/  FMUL.FTZ R5, R5, UR4 ;  /* 0x0000000405057c20 */ /* 0x000fe20008410000 */
[----:B------:R-:W-:Y:S01]  /*6060*/  FMUL.FTZ R7, R7, UR4 ;  /* 0x0000000407077c20 */ /* 0x000fe20008410000 */
[----:B------:R-:W-:Y:S01]  /*6070*/  HMMA.16816.F32.BF16 R12, R96, R94, R12 ;  /* 0x0000005e600c723c */ /* 0x000fe2000004180c */
[----:B------:R-:W-:Y:S01]  /*6080*/  MUFU.TANH R95, R34 ;  /* 0x00000022005f7308 */ /* 0x000fe20000002400 */
[----:B------:R-:W-:Y:S01]  /*6090*/  FMUL.FTZ R97, R23, UR4 ;  /* 0x0000000417617c20 */ /* 0x000fe20008410000 */
[----:B------:R-:W-:Y:S01]  /*60a0*/  FMUL.FTZ R99, R22, UR4 ;  /* 0x0000000416637c20 */ /* 0x000fe20008410000 */
[----:B------:R-:W-:Y:S01]  /*60b0*/  FMUL.FTZ R9, R9, UR4 ;  /* 0x0000000409097c20 */ /* 0x000fe20008410000 */
[----:B------:R-:W-:-:S04]  /*60c0*/  FMUL.FTZ R11, R11, UR4 ;  /* 0x000000040b0b7c20 */ /* 0x000fc80008410000 */
[----:B------:R-:W2:Y:S01]  /*60d0*/  MUFU.TANH R103, R103 ;  /* 0x0000006700677308 */ /* 0x000ea20000002400 */
[----:B------:R-:W-:Y:S01]  /*60e0*/  FMUL.FTZ R20, R16, UR4 ;  /* 0x0000000410147c20 */ /* 0x000fe20008410000 */
[----:B------:R-:W-:Y:S01]  /*60f0*/  LOP3.LUT R16, R21, R100, RZ, 0xfc, !PT ;  /* 0x0000006415107212 */ /* 0x000fe200078efcff */
[----:B------:R-:W-:Y:S01]  /*6100*/  FMUL.FTZ R23, R17, UR4 ;  /* 0x0000000411177c20 */ /* 0x000fe20008410000 */
[----:B------:R-:W-:-:S04]  /*6110*/  FMUL.FTZ R4, R18, UR4 ;  /* 0x0000000412047c20 */ /* 0x000fc80008410000 */
[----:B------:R-:W3:Y:S01]  /*6120*/  MUFU.TANH R115, R115 ;  /* 0x0000007300737308 */ /* 0x000ee20000002400 */
[C---:B------:R-:W-:Y:S02]  /*6130*/  VIADD R6, R16.reuse, 0xffffff80 ;  /* 0xffffff8010067836 */ /* 0x040fe40000000000 */
[----:B------:R-:W-:Y:S01]  /*6140*/  FMUL.FTZ R17, R15, UR4 ;  /* 0x000000040f117c20 */ /* 0x000fe20008410000 */
[----:B------:R-:W-:Y:S02]  /*6150*/  VIADD R84, R16, 0xffffffb8 ;  /* 0xffffffb810547836 */ /* 0x000fe40000000000 */
[----:B------:R-:W-:Y:S01]  /*6160*/  FMUL.FTZ R15, R8, UR4 ;  /* 0x00000004080f7c20 */ /* 0x000fe20008410000 */
[----:B------:R-:W-:Y:S01]  /*6170*/  FMUL.FTZ R22, R13, UR4 ;  /* 0x000000040d167c20 */ /* 0x000fe20008410000 */
[-C--:B------:R-:W-:Y:S01]  /*6180*/  ISETP.GE.AND P6, PT, R6, R105.reuse, PT ;  /* 0x000000690600720c */ /* 0x080fe20003fc6270 */
[----:B------:R-:W-:Y:S01]  /*6190*/  FMUL.FTZ R13, R10, UR4 ;  /* 0x000000040a0d7c20 */ /* 0x000fe20008410000 */
[----:B------:R-:W-:Y:S01]  /*61a0*/  ISETP.GE.AND P1, PT, R6, R104, PT ;  /* 0x000000680600720c */ /* 0x000fe20003f26270 */
[----:B------:R4:W-:Y:S01]  /*61b0*/  MUFU.TANH R107, R24 ;  /* 0x00000018006b7308 */ /* 0x0009e20000002400 */
[----:B------:R-:W-:Y:S01]  /*61c0*/  I2FP.F32.S32 R6, R6 ;  /* 0x0000000600067245 */ /* 0x000fe20000201400 */
[----:B------:R-:W-:Y:S01]  /*61d0*/  VIADD R112, R16, 0xffffffa8 ;  /* 0xffffffa810707836 */ /* 0x000fe20000000000 */
[----:B------:R-:W-:-:S02]  /*61e0*/  ISETP.GE.AND P5, PT, R84, R105, PT ;  /* 0x000000695400720c */ /* 0x000fc40003fa6270 */
[----:B------:R-:W-:Y:S01]  /*61f0*/  ISETP.GE.AND P0, PT, R84, R104, PT ;  /* 0x000000685400720c */ /* 0x000fe20003f06270 */
[----:B-1----:R-:W-:Y:S01]  /*6200*/  FFMA.FTZ R8, R0, R6, R87 ;  /* 0x0000000600087223 */ /* 0x002fe20000010057 */
[----:B------:R-:W-:Y:S01]  /*6210*/  I2FP.F32.S32 R84, R84 ;  /* 0x0000005400547245 */ /* 0x000fe20000201400 */
[----:B------:R1:W5:Y:S03]  /*6220*/  MUFU.TANH R93, R28 ;  /* 0x0000001c005d7308 */ /* 0x0003660000002400 */
[----:B------:R-:W-:Y:S01]  /*6230*/  FSEL R8, R8, -INF , !P6 ;  /* 0xff80000008087808 */ /* 0x000fe20007000000 */
[CC--:B--2---:R-:W-:Y:S01]  /*6240*/  FFMA.FTZ R103, R0.reuse, R84.reuse, R103 ;  /* 0x0000005400677223 */ /* 0x0c4fe20000010067 */
[----:B---3--:R-:W-:-:S03]  /*6250*/  FFMA.FTZ R84, R0, R84, R115 ;  /* 0x0000005400547223 */ /* 0x008fc60000010073 */
[----:B------:R2:W-:Y:S01]  /*6260*/  MUFU.TANH R85, R26 ;  /* 0x0000001a00557308 */ /* 0x0005e20000002400 */
[----:B------:R-:W-:Y:S01]  /*6270*/  FSEL R103, R103, -INF , !P5 ;  /* 0xff80000067677808 */ /* 0x000fe20006800000 */
[----:B----4-:R-:W-:Y:S01]  /*6280*/  FMUL.FTZ R24, R19, UR4 ;  /* 0x0000000413187c20 */ /* 0x010fe20008410000 */
[----:B------:R-:W-:Y:S01]  /*6290*/  FMUL.FTZ R19, R14, UR4 ;  /* 0x000000040e137c20 */ /* 0x000fe20008410000 */
[----:B------:R-:W-:Y:S01]  /*62a0*/  FFMA.FTZ R14, R0, R6, R95 ;  /* 0x00000006000e7223 */ /* 0x000fe2000001005f */
[----:B------:R-:W-:Y:S01]  /*62b0*/  VIADD R6, R16, 0xffffff88 ;  /* 0xffffff8810067836 */ /* 0x000fe20000000000 */
[----:B------:R-:W-:Y:S02]  /*62c0*/  FSEL R84, R84, -INF , !P0 ;  /* 0xff80000054547808 */ /* 0x000fe40004000000 */
[----:B------:R-:W3:Y:S01]  /*62d0*/  MUFU.TANH R109, R30 ;  /* 0x0000001e006d7308 */ /* 0x000ee20000002400 */
[----:B------:R-:W-:Y:S01]  /*62e0*/  FSEL R14, R14, -INF , !P1 ;  /* 0xff8000000e0e7808 */ /* 0x000fe20004800000 */
[----:B-1----:R-:W-:Y:S01]  /*62f0*/  VIADD R28, R16, 0xffffff89 ;  /* 0xffffff89101c7836 */ /* 0x002fe20000000000 */
[----:B------:R-:W-:-:S02]  /*6300*/  ISETP.GE.AND P5, PT, R6, R105, PT ;  /* 0x000000690600720c */ /* 0x000fc40003fa6270 */
[----:B------:R-:W-:Y:S02]  /*6310*/  ISETP.GE.AND P0, PT, R6, R104, PT ;  /* 0x000000680600720c */ /* 0x000fe40003f06270 */
[----:B------:R-:W-:Y:S01]  /*6320*/  I2FP.F32.S32 R6, R6 ;  /* 0x0000000600067245 */ /* 0x000fe20000201400 */
[----:B------:R-:W1:Y:S01]  /*6330*/  MUFU.TANH R29, R29 ;  /* 0x0000001d001d7308 */ /* 0x000e620000002400 */
[----:B--2---:R-:W-:Y:S01]  /*6340*/  FMUL.FTZ R26, R12, UR4 ;  /* 0x000000040c1a7c20 */ /* 0x004fe20008410000 */
[----:B------:R-:W-:Y:S02]  /*6350*/  VIADD R12, R16, 0xffffff81 ;  /* 0xffffff81100c7836 */ /* 0x000fe40000000000 */
[----:B-----5:R-:W-:-:S03]  /*6360*/  FFMA.FTZ R10, R0, R6, R93 ;  /* 0x00000006000a7223 */ /* 0x020fc6000001005d */
[C---:B------:R-:W-:Y:S01]  /*6370*/  ISETP.GE.AND P6, PT, R12.reuse, R105, PT ;  /* 0x000000690c00720c */ /* 0x040fe20003fc6270 */
[----:B------:R-:W2:Y:S01]  /*6380*/  MUFU.TANH R31, R31 ;  /* 0x0000001f001f7308 */ /* 0x000ea20000002400 */
[----:B------:R-:W-:Y:S01]  /*6390*/  ISETP.GE.AND P1, PT, R12, R104, PT ;  /* 0x000000680c00720c */ /* 0x000fe20003f26270 */
[----:B---3--:R-:W-:Y:S01]  /*63a0*/  FFMA.FTZ R6, R0, R6, R109 ;  /* 0x0000000600067223 */ /* 0x008fe2000001006d */
[----:B------:R-:W-:Y:S02]  /*63b0*/  I2FP.F32.S32 R12, R12 ;  /* 0x0000000c000c7245 */ /* 0x000fe40000201400 */
[----:B------:R-:W-:Y:S02]  /*63c0*/  FSEL R10, R10, -INF , !P5 ;  /* 0xff8000000a0a7808 */ /* 0x000fe40006800000 */
[----:B------:R-:W-:Y:S01]  /*63d0*/  FSEL R6, R6, -INF , !P0 ;  /* 0xff80000006067808 */ /* 0x000fe20004000000 */
[CC--:B------:R-:W-:Y:S01]  /*63e0*/  FFMA.FTZ R18, R0.reuse, R12.reuse, R33 ;  /* 0x0000000c00127223 */ /* 0x0c0fe20000010021 */
[----:B------:R-:W-:Y:S01]  /*63f0*/  FFMA.FTZ R12, R0, R12, R35 ;  /* 0x0000000c000c7223 */ /* 0x000fe20000010023 */
[----:B------:R-:W3:Y:S03]  /*6400*/  MUFU.TANH R99, R99 ;  /* 0x0000006300637308 */ /* 0x000ee60000002400 */
[----:B------:R-:W-:-:S02]  /*6410*/  FSEL R18, R18, -INF , !P6 ;  /* 0xff80000012127808 */ /* 0x000fc40007000000 */
[----:B------:R-:W-:Y:S02]  /*6420*/  FSEL R12, R12, -INF , !P1 ;  /* 0xff8000000c0c7808 */ /* 0x000fe40004800000 */
[C---:B------:R-:W-:Y:S01]  /*6430*/  ISETP.GE.AND P6, PT, R28.reuse, R105, PT ;  /* 0x000000691c00720c */ /* 0x040fe20003fc6270 */
[----:B------:R4:W-:Y:S01]  /*6440*/  MUFU.TANH R87, R20 ;  /* 0x0000001400577308 */ /* 0x0009e20000002400 */
[----:B------:R-:W-:Y:S02]  /*6450*/  ISETP.GE.AND P1, PT, R28, R104, PT ;  /* 0x000000681c00720c */ /* 0x000fe40003f26270 */
[----:B------:R-:W-:-:S05]  /*6460*/  I2FP.F32.S32 R28, R28 ;  /* 0x0000001c001c7245 */ /* 0x000fca0000201400 */
[----:B------:R2:W-:Y:S01]  /*6470*/  MUFU.TANH R35, R4 ;  /* 0x0000000400237308 */ /* 0x0005e20000002400 */
[----:B-1----:R-:W-:Y:S01]  /*6480*/  FFMA.FTZ R30, R0, R28, R29 ;  /* 0x0000001c001e7223 */ /* 0x002fe2000001001d */
[----:B------:R-:W-:-:S06]  /*6490*/  VIADD R29, R16, 0xffffff98 ;  /* 0xffffff98101d7836 */ /* 0x000fcc0000000000 */
[----:B------:R-:W1:Y:S01]  /*64a0*/  MUFU.TANH R27, R27 ;  /* 0x0000001b001b7308 */ /* 0x000e620000002400 */
[----:B----4-:R-:W-:-:S05]  /*64b0*/  VIADD R20, R16, 0xffffff90 ;  /* 0xffffff9010147836 */ /* 0x010fca0000000000 */
[C---:B------:R-:W-:Y:S02]  /*64c0*/  ISETP.GE.AND P5, PT, R20.reuse, R105, PT ;  /* 0x000000691400720c */ /* 0x040fe40003fa6270 */
[----:B------:R4:W-:Y:S01]  /*64d0*/  MUFU.TANH R33, R24 ;  /* 0x0000001800217308 */ /* 0x0009e20000002400 */
[----:B------:R-:W-:Y:S01]  /*64e0*/  ISETP.GE.AND P0, PT, R20, R104, PT ;  /* 0x000000681400720c */ /* 0x000fe20003f06270 */
[----:B--2---:R-:W-:Y:S01]  /*64f0*/  FFMA.FTZ R4, R0, R28, R31 ;  /* 0x0000001c00047223 */ /* 0x004fe2000001001f */
[----:B------:R-:W-:Y:S01]  /*6500*/  I2FP.F32.S32 R20, R20 ;  /* 0x0000001400147245 */ /* 0x000fe20000201400 */
[----:B------:R-:W-:-:S03]  /*6510*/  VIADD R28, R16, 0xffffff91 ;  /* 0xffffff91101c7836 */ /* 0x000fc60000000000 */
[----:B------:R-:W-:Y:S01]  /*6520*/  FSEL R4, R4, -INF , !P1 ;  /* 0xff80000004047808 */ /* 0x000fe20004800000 */
[CC--:B------:R-:W-:Y:S01]  /*6530*/  FFMA.FTZ R107, R0.reuse, R20.reuse, R107 ;  /* 0x00000014006b7223 */ /* 0x0c0fe2000001006b */
[----:B------:R-:W-:Y:S01]  /*6540*/  FFMA.FTZ R113, R0, R20, R113 ;  /* 0x0000001400717223 */ /* 0x000fe20000010071 */
[----:B------:R-:W2:Y:S01]  /*6550*/  MUFU.TANH R97, R97 ;  /* 0x0000006100617308 */ /* 0x000ea20000002400 */
[----:B------:R-:W-:Y:S02]  /*6560*/  FSEL R20, R30, -INF , !P6 ;  /* 0xff8000001e147808 */ /* 0x000fe40007000000 */
[C---:B------:R-:W-:Y:S02]  /*6570*/  ISETP.GE.AND P6, PT, R28.reuse, R105, PT ;  /* 0x000000691c00720c */ /* 0x040fe40003fc6270 */
[----:B------:R-:W-:Y:S02]  /*6580*/  ISETP.GE.AND P1, PT, R28, R104, PT ;  /* 0x000000681c00720c */ /* 0x000fe40003f26270 */
[----:B------:R-:W-:Y:S01]  /*6590*/  I2FP.F32.S32 R28, R28 ;  /* 0x0000001c001c7245 */ /* 0x000fe20000201400 */
[----:B------:R-:W5:Y:S01]  /*65a0*/  MUFU.TANH R31, R26 ;  /* 0x0000001a001f7308 */ /* 0x000f620000002400 */
[----:B----4-:R-:W-:-:S02]  /*65b0*/  I2FP.F32.S32 R24, R29 ;  /* 0x0000001d00187245 */ /* 0x010fc40000201400 */
[----:B------:R-:W-:Y:S01]  /*65c0*/  FSEL R156, R107, -INF , !P5 ;  /* 0xff8000006b9c7808 */ /* 0x000fe20006800000 */
[C---:B------:R-:W-:Y:S01]  /*65d0*/  FFMA.FTZ R148, R0.reuse, R28, R25 ;  /* 0x0000001c00947223 */ /* 0x040fe20000010019 */
[----:B------:R-:W-:Y:S01]  /*65e0*/  FSEL R152, R113, -INF , !P0 ;  /* 0xff80000071987808 */ /* 0x000fe20004000000 */
[CC--:B------:R-:W-:Y:S01]  /*65f0*/  FFMA.FTZ R111, R0.reuse, R24.reuse, R111 ;  /* 0x00000018006f7223 */ /* 0x0c0fe2000001006f */
[----:B---3--:R-:W-:Y:S01]  /*6600*/  FFMA.FTZ R99, R0, R24, R99 ;  /* 0x0000001800637223 */ /* 0x008fe20000010063 */
[CC--:B------:R-:W-:Y:S01]  /*6610*/  ISETP.GE.AND P5, PT, R29.reuse, R105.reuse, PT ;  /* 0x000000691d00720c */ /* 0x0c0fe20003fa6270 */
[C---:B------:R-:W-:Y:S01]  /*6620*/  VIADD R24, R16.reuse, 0xffffffa0 ;  /* 0xffffffa010187836 */ /* 0x040fe20000000000 */
[----:B------:R-:W-:Y:S01]  /*6630*/  ISETP.GE.AND P0, PT, R29, R104, PT ;  /* 0x000000681d00720c */ /* 0x000fe20003f06270 */
[----:B------:R-:W-:Y:S01]  /*6640*/  VIADD R25, R16, 0xffffff99 ;  /* 0xffffff9910197836 */ /* 0x000fe20000000000 */
[----:B------:R-:W-:Y:S01]  /*6650*/  FSEL R154, R111, -INF , !P5 ;  /* 0xff8000006f9a7808 */ /* 0x000fe20006800000 */
[----:B------:R-:W-:Y:S01]  /*6660*/  MUFU.TANH R23, R23 ;  /* 0x0000001700177308 */ /* 0x000fe20000002400 */
[----:B------:R-:W-:Y:S01]  /*6670*/  FSEL R150, R99, -INF , !P0 ;  /* 0xff80000063967808 */ /* 0x000fe20004000000 */
[----:B-1----:R-:W-:Y:S01]  /*6680*/  FFMA.FTZ R27, R0, R28, R27 ;  /* 0x0000001c001b7223 */ /* 0x002fe2000001001b */
[----:B------:R-:W-:-:S02]  /*6690*/  ISETP.GE.AND P5, PT, R24, R105, PT ;  /* 0x000000691800720c */ /* 0x000fc40003fa6270 */
[----:B------:R-:W-:Y:S02]  /*66a0*/  ISETP.GE.AND P0, PT, R24, R104, PT ;  /* 0x000000681800720c */ /* 0x000fe40003f06270 */
[----:B------:R-:W-:Y:S01]  /*66b0*/  I2FP.F32.S32 R24, R24 ;  /* 0x0000001800187245 */ /* 0x000fe20000201400 */
[----:B------:R1:W-:Y:S01]  /*66c0*/  MUFU.TANH R29, R22 ;  /* 0x00000016001d7308 */ /* 0x0003e20000002400 */
[----:B------:R-:W-:Y:S02]  /*66d0*/  FSEL R148, R148, -INF , !P6 ;  /* 0xff80000094947808 */ /* 0x000fe40007000000 */
[----:B------:R-:W-:Y:S01]  /*66e0*/  FSEL R146, R27, -INF , !P1 ;  /* 0xff8000001b927808 */ /* 0x000fe20004800000 */
[CC--:B------:R-:W-:Y:S01]  /*66f0*/  FFMA.FTZ R87, R0.reuse, R24.reuse, R87 ;  /* 0x0000001800577223 */ /* 0x0c0fe20000010057 */
[----:B------:R-:W-:Y:S01]  /*6700*/  FFMA.FTZ R35, R0, R24, R35 ;  /* 0x0000001800237223 */ /* 0x000fe20000010023 */
[C---:B------:R-:W-:Y:S02]  /*6710*/  ISETP.GE.AND P6, PT, R25.reuse, R105, PT ;  /* 0x000000691900720c */ /* 0x040fe40003fc6270 */
[----:B------:R-:W3:Y:S01]  /*6720*/  MUFU.TANH R19, R19 ;  /* 0x0000001300137308 */ /* 0x000ee20000002400 */
[----:B------:R-:W-:-:S02]  /*6730*/  ISETP.GE.AND P1, PT, R25, R104, PT ;  /* 0x000000681900720c */ /* 0x000fc40003f26270 */
[----:B------:R-:W-:Y:S02]  /*6740*/  FSEL R136, R87, -INF , !P5 ;  /* 0xff80000057887808 */ /* 0x000fe40006800000 */
[----:B------:R-:W-:Y:S02]  /*6750*/  FSEL R116, R35, -INF , !P0 ;  /* 0xff80000023747808 */ /* 0x000fe40004000000 */
[C---:B------:R-:W-:Y:S01]  /*6760*/  ISETP.GE.AND P5, PT, R112.reuse, R105, PT ;  /* 0x000000697000720c */ /* 0x040fe20003fa6270 */
[----:B------:R-:W4:Y:S01]  /*6770*/  MUFU.TANH R17, R17 ;  /* 0x0000001100117308 */ /* 0x000f220000002400 */
[----:B------:R-:W-:Y:S01]  /*6780*/  BAR.SYNC.DEFER_BLOCKING 0x0 ;  /* 0x0000000000007b1d */ /* 0x000fe20000010000 */
[----:B-1----:R-:W-:Y:S02]  /*6790*/  I2FP.F32.S32 R22, R25 ;  /* 0x0000001900167245 */ /* 0x002fe40000201400 */
[----:B------:R-:W-:Y:S02]  /*67a0*/  ISETP.GE.AND P0, PT, R112, R104, PT ;  /* 0x000000687000720c */ /* 0x000fe40003f06270 */
[----:B------:R-:W-:Y:S01]  /*67b0*/  I2FP.F32.S32 R112, R112 ;  /* 0x0000007000707245 */ /* 0x000fe20000201400 */
[CC--:B------:R-:W-:Y:S01]  /*67c0*/  FFMA.FTZ R85, R0.reuse, R22.reuse, R85 ;  /* 0x0000001600557223 */ /* 0x0c0fe20000010055 */
[----:B--2---:R-:W-:Y:S01]  /*67d0*/  FFMA.FTZ R97, R0, R22, R97 ;  /* 0x0000001600617223 */ /* 0x004fe20000010061 */
[----:B------:R-:W-:Y:S01]  /*67e0*/  VIADD R22, R16, 0xffffffa1 ;  /* 0xffffffa110167836 */ /* 0x000fe20000000000 */
[----:B------:R-:W-:Y:S01]  /*67f0*/  MUFU.TANH R9, R9 ;  /* 0x0000000900097308 */ /* 0x000fe20000002400 */
[CC--:B-----5:R-:W-:Y:S01]  /*6800*/  FFMA.FTZ R31, R0.reuse, R112.reuse, R31 ;  /* 0x00000070001f7223 */ /* 0x0e0fe2000001001f */
[----:B------:R-:W-:Y:S01]  /*6810*/  FSEL R132, R85, -INF , !P6 ;  /* 0xff80000055847808 */ /* 0x000fe20007000000 */
[----:B---3--:R-:W-:Y:S01]  /*6820*/  FFMA.FTZ R112, R0, R112, R19 ;  /* 0x0000007000707223 */ /* 0x008fe20000010013 */
[----:B------:R-:W-:Y:S01]  /*6830*/  FSEL R118, R97, -INF , !P1 ;  /* 0xff80000061767808 */ /* 0x000fe20004800000 */
[----:B------:R-:W-:Y:S01]  /*6840*/  VIADD R19, R16, 0xffffffa9 ;  /* 0xffffffa910137836 */ /* 0x000fe20000000000 */
[----:B------:R-:W-:-:S02]  /*6850*/  ISETP.GE.AND P6, PT, R22, R105, PT ;  /* 0x000000691600720c */ /* 0x000fc40003fc6270 */
[----:B------:R-:W-:Y:S01]  /*6860*/  ISETP.GE.AND P1, PT, R22, R104, PT ;  /* 0x000000681600720c */ /* 0x000fe20003f26270 */
[----:B------:R1:W-:Y:S01]  /*6870*/  MUFU.TANH R85, R13 ;  /* 0x0000000d00557308 */ /* 0x0003e20000002400 */
[----:B------:R-:W-:Y:S02]  /*6880*/  I2FP.F32.S32 R22, R22 ;  /* 0x0000001600167245 */ /* 0x000fe40000201400 */
[----:B------:R-:W-:Y:S02]  /*6890*/  FSEL R142, R31, -INF , !P5 ;  /* 0xff8000001f8e7808 */ /* 0x000fe40006800000 */
[----:B------:R-:W-:Y:S01]  /*68a0*/  FSEL R112, R112, -INF , !P0 ;  /* 0xff80000070707808 */ /* 0x000fe20004000000 */
[CC--:B------:R-:W-:Y:S01]  /*68b0*/  FFMA.FTZ R23, R0.reuse, R22.reuse, R23 ;  /* 0x0000001600177223 */ /* 0x0c0fe20000010017 */
[----:B------:R-:W-:Y:S01]  /*68c0*/  FFMA.FTZ R33, R0, R22, R33 ;  /* 0x0000001600217223 */ /* 0x000fe20000010021 */
[----:B------:R-:W2:Y:S01]  /*68d0*/  MUFU.TANH R15, R15 ;  /* 0x0000000f000f7308 */ /* 0x000ea20000002400 */
[----:B------:R-:W-:-:S02]  /*68e0*/  VIADD R22, R16, 0xffffffb0 ;  /* 0xffffffb010167836 */ /* 0x000fc40000000000 */
[----:B------:R-:W-:Y:S02]  /*68f0*/  FSEL R144, R23, -INF , !P6 ;  /* 0xff80000017907808 */ /* 0x000fe40007000000 */
[----:B------:R-:W-:Y:S02]  /*6900*/  FSEL R114, R33, -INF , !P1 ;  /* 0xff80000021727808 */ /* 0x000fe40004800000 */
[C---:B------:R-:W-:Y:S01]  /*6910*/  ISETP.GE.AND P6, PT, R19.reuse, R105, PT ;  /* 0x000000691300720c */ /* 0x040fe20003fc6270 */
[----:B------:R-:W3:Y:S01]  /*6920*/  MUFU.TANH R11, R11 ;  /* 0x0000000b000b7308 */ /* 0x000ee20000002400 */
[----:B------:R-:W-:Y:S01]  /*6930*/  ISETP.GE.AND P1, PT, R19, R104, PT ;  /* 0x000000681300720c */ /* 0x000fe20003f26270 */
[C---:B-1----:R-:W-:Y:S01]  /*6940*/  VIADD R13, R16.reuse, 0xffffffb1 ;  /* 0xffffffb1100d7836 */ /* 0x042fe20000000000 */
[----:B------:R-:W-:Y:S01]  /*6950*/  I2FP.F32.S32 R19, R19 ;  /* 0x0000001300137245 */ /* 0x000fe20000201400 */
[----:B------:R-:W-:Y:S01]  /*6960*/  VIADD R16, R16, 0xffffffb9 ;  /* 0xffffffb910107836 */ /* 0x000fe20000000000 */
[----:B------:R-:W-:-:S02]  /*6970*/  ISETP.GE.AND P5, PT, R22, R105, PT ;  /* 0x000000691600720c */ /* 0x000fc40003fa6270 */
[----:B------:R-:W-:Y:S01]  /*6980*/  ISETP.GE.AND P0, PT, R22, R104, PT ;  /* 0x000000681600720c */ /* 0x000fe20003f06270 */
[CC--:B------:R-:W-:Y:S01]  /*6990*/  FFMA.FTZ R29, R0.reuse, R19.reuse, R29 ;  /* 0x00000013001d7223 */ /* 0x0c0fe2000001001d */
[C---:B----4-:R-:W-:Y:S01]  /*69a0*/  FFMA.FTZ R17, R0.reuse, R19, R17 ;  /* 0x0000001300117223 */ /* 0x050fe20000010011 */
[----:B------:R-:W1:Y:S01]  /*69b0*/  MUFU.TANH R5, R5 ;  /* 0x0000000500057308 */ /* 0x000e620000002400 */
[----:B------:R-:W-:Y:S02]  /*69c0*/  I2FP.F32.S32 R22, R22 ;  /* 0x0000001600167245 */ /* 0x000fe40000201400 */
[----:B------:R-:W-:Y:S02]  /*69d0*/  FSEL R138, R29, -INF , !P6 ;  /* 0xff8000001d8a7808 */ /* 0x000fe40007000000 */
[----:B------:R-:W-:Y:S01]  /*69e0*/  FSEL R110, R17, -INF , !P1 ;  /* 0xff800000116e7808 */ /* 0x000fe20004800000 */
[C---:B--2---:R-:W-:Y:S01]  /*69f0*/  FFMA.FTZ R15, R0.reuse, R22, R15 ;  /* 0x00000016000f7223 */ /* 0x044fe2000001000f */
[C---:B------:R-:W-:Y:S01]  /*6a00*/  ISETP.GE.AND P6, PT, R13.reuse, R105, PT ;  /* 0x000000690d00720c */ /* 0x040fe20003fc6270 */
[----:B------:R-:W2:Y:S01]  /*6a10*/  MUFU.TANH R7, R7 ;  /* 0x0000000700077308 */ /* 0x000ea20000002400 */
[----:B------:R-:W-:Y:S01]  /*6a20*/  ISETP.GE.AND P1, PT, R13, R104, PT ;  /* 0x000000680d00720c */ /* 0x000fe20003f26270 */
[----:B------:R-:W-:Y:S01]  /*6a30*/  FFMA.FTZ R85, R0, R22, R85 ;  /* 0x0000001600557223 */ /* 0x000fe20000010055 */
[----:B------:R-:W-:-:S02]  /*6a40*/  I2FP.F32.S32 R13, R13 ;  /* 0x0000000d000d7245 */ /* 0x000fc40000201400 */
[----:B------:R-:W-:Y:S02]  /*6a50*/  I2FP.F32.S32 R22, R16 ;  /* 0x0000001000167245 */ /* 0x000fe40000201400 */
[----:B------:R-:W-:Y:S01]  /*6a60*/  FSEL R107, R15, -INF , !P5 ;  /* 0xff8000000f6b7808 */ /* 0x000fe20006800000 */
[CC--:B------:R-:W-:Y:S01]  /*6a70*/  FFMA.FTZ R9, R0.reuse, R13.reuse, R9 ;  /* 0x0000000d00097223 */ /* 0x0c0fe20000010009 */
[----:B------:R-:W-:Y:S01]  /*6a80*/  FSEL R85, R85, -INF , !P0 ;  /* 0xff80000055557808 */ /* 0x000fe20004000000 */
[C---:B---3--:R-:W-:Y:S01]  /*6a90*/  FFMA.FTZ R11, R0.reuse, R13, R11 ;  /* 0x0000000d000b7223 */ /* 0x048fe2000001000b */
[-C--:B-1----:R-:W-:Y:S01]  /*6aa0*/  FFMA.FTZ R5, R0, R22.reuse, R5 ;  /* 0x0000001600057223 */ /* 0x082fe20000010005 */
[----:B------:R-:W-:Y:S02]  /*6ab0*/  ISETP.GE.AND P5, PT, R16, R105, PT ;  /* 0x000000691000720c */ /* 0x000fe40003fa6270 */
[----:B------:R-:W-:Y:S02]  /*6ac0*/  FSEL R108, R9, -INF , !P6 ;  /* 0xff800000096c7808 */ /* 0x000fe40007000000 */
[----:B------:R-:W-:Y:S01]  /*6ad0*/  ISETP.GT.AND P6, PT, R92, R125, PT ;  /* 0x0000007d5c00720c */ /* 0x000fe20003fc4270 */
[----:B--2---:R-:W-:Y:S01]  /*6ae0*/  FFMA.FTZ R7, R0, R22, R7 ;  /* 0x0000001600077223 */ /* 0x004fe20000010007 */
[----:B------:R-:W-:-:S02]  /*6af0*/  ISETP.GE.AND P0, PT, R16, R104, PT ;  /* 0x000000681000720c */ /* 0x000fc40003f06270 */
[----:B------:R-:W-:Y:S02]  /*6b00*/  FSEL R86, R11, -INF , !P1 ;  /* 0xff8000000b567808 */ /* 0x000fe40004800000 */
[----:B------:R-:W-:Y:S02]  /*6b10*/  FSEL R104, R5, -INF , !P5 ;  /* 0xff80000005687808 */ /* 0x000fe40006800000 */
[----:B------:R-:W-:-:S05]  /*6b20*/  FSEL R87, R7, -INF , !P0 ;  /* 0xff80000007577808 */ /* 0x000fca0004000000 */
[----:B------:R-:W-:Y:S05]  /*6b30*/  @!P6 BRA `(.L_x_4982) ;  /* 0x0000000400b8e947 */ /* 0x000fea0003800000 */
[----:B------:R-:W-:Y:S05]  /*6b40*/  BRA.U !UP1, `(.L_x_4983) ;  /* 0x0000000109fc7547 */ /* 0x000fea000b800000 */
[----:B------:R-:W1:Y:S01]  /*6b50*/  LDC R9, c[0x0][0x4f0] ;  /* 0x00013c00ff097b82 */ /* 0x000e620000000800 */
[----:B------:R-:W-:Y:S01]  /*6b60*/  MOV R16, RZ ;  /* 0x000000ff00107202 */ /* 0x000fe20000000f00 */
[----:B------:R-:W2:Y:S01]  /*6b70*/  LDCU.64 UR6, c[0x0][0x3a0] ;  /* 0x00007400ff0677ac */ /* 0x000ea20008000a00 */
        /* <DEDUP_REMOVED lines=10> */
[----:B------:R-:W-:-:S04]  /*6c20*/  IMAD.HI.U32 R5, R17, R5, R16 ;  /* 0x0000000511057227 */ /* 0x000fc800078e0010 */
[----:B------:R-:W-:-:S05]  /*6c30*/  VIADD R16, R21, 0xffffff80 ;  /* 0xffffff8015107836 */ /* 0x000fca0000000000 */
        /* <DEDUP_REMOVED lines=19> */
[----:B------:R-:W-:Y:S02]  /*6d70*/  MOV R22, R11 ;  /* 0x0000000b00167202 */ /* 0x000fe40000000f00 */
[----:B------:R-:W-:Y:S02]  /*6d80*/  @P0 IADD3 R5, PT, PT, R5, 0x1, RZ ;  /* 0x0000000105050810 */ /* 0x000fe40007ffe0ff */
[----:B------:R-:W-:Y:S02]  /*6d90*/  ISETP.NE.AND P0, PT, R9, RZ, PT ;  /* 0x000000ff0900720c */ /* 0x000fe40003f05270 */
[----:B------:R-:W-:Y:S01]  /*6da0*/  @!P1 IADD3 R22, PT, PT, -R22, RZ, RZ ;  /* 0x000000ff16169210 */ /* 0x000fe20007ffe1ff */
[----:B------:R-:W-:Y:S01]  /*6db0*/  IMAD.MOV.U32 R16, RZ, RZ, R5 ;  /* 0x000000ffff107224 */ /* 0x000fe200078e0005 */
        /* <DEDUP_REMOVED lines=24> */
.L_x_4983:
[----:B------:R-:W-:Y:S01]  /*6f40*/  UMOV UR4, URZ ;  /* 0x000000ff00047c82 */ /* 0x000fe20008000000 */
[----:B------:R-:W-:Y:S01]  /*6f50*/  IMAD.SHL.U32 R5, R88, 0x40, RZ ;  /* 0x0000004058057824 */ /* 0x000fe200078e00ff */
[----:B------:R-:W-:-:S05]  /*6f60*/  IADD3 R7, P0, PT, RZ, -UR4, RZ ;  /* 0x80000004ff077c10 */ /* 0x000fca000ff1e0ff */
[----:B------:R-:W-:-:S05]  /*6f70*/  IMAD.X R16, RZ, RZ, ~R5, P0 ;  /* 0x000000ffff107224 */ /* 0x000fca00000e0e05 */
[----:B------:R-:W-:-:S04]  /*6f80*/  SHF.R.S64 R7, R7, 0x1f, R16 ;  /* 0x0000001f07077819 */ /* 0x000fc80000001010 */
[----:B------:R-:W-:-:S04]  /*6f90*/  IADD3 R126, P0, PT, R7, R126, RZ ;  /* 0x0000007e077e7210 */ /* 0x000fc80007f1e0ff */
[----:B------:R-:W-:-:S09]  /*6fa0*/  LEA.HI.X.SX32 R127, R16, R127, 0x1, P0 ;  /* 0x0000007f107f7211 */ /* 0x000fd200000f0eff */
.L_x_4984:
        /* <DEDUP_REMOVED lines=39> */
.L_x_4982:
        /* <DEDUP_REMOVED lines=18> */
[----:B-1----:R-:W1:Y:S01]  /*7340*/  SHFL.BFLY PT, R22, R7, 0x2, 0x1f ;  /* 0x0c401f0007167f89 */ /* 0x002e6200000e0000 */
[----:B------:R-:W-:-:S02]  /*7350*/  @P6 IADD3 R102, PT, PT, R102, -0x3, RZ ;  /* 0xfffffffd66666810 */ /* 0x000fc40007ffe0ff */
[----:B------:R-:W-:Y:S01]  /*7360*/  IADD3 R95, PT, PT, R120, 0x6020, RZ ;  /* 0x00006020785f7810 */ /* 0x000fe20007ffe0ff */
[----:B------:R-:W3:Y:S04]  /*7370*/  SHFL.BFLY PT, R5, R16, 0x2, 0x1f ;  /* 0x0c401f0010057f89 */ /* 0x000ee800000e0000 */
[----:B------:R-:W-:Y:S01]  /*7380*/  LDSM.16.MT88.4 R24, [R120+0x7000] ;  /* 0x007000007818783b */ /* 0x000fe20000004200 */
        /* <DEDUP_REMOVED lines=20> */
[--C-:B------:R-:W-:Y:S01]  /*74d0*/  FFMA.FTZ R94, R10, UR4, -R109.reuse ;  /* 0x000000040a5e7c23 */ /* 0x100fe2000801086d */
[----:B------:R-:W1:Y:S01]  /*74e0*/  MUFU.EX2 R106, R106 ;  /* 0x0000006a006a7308 */ /* 0x000e620000000800 */
[----:B------:R-:W-:Y:S01]  /*74f0*/  FFMA.FTZ R93, R20, UR4, -R109 ;  /* 0x00000004145d7c23 */ /* 0x000fe2000801086d */
[----:B------:R-:W-:Y:S01]  /*7500*/  FMUL.FTZ R101, R2, UR4 ;  /* 0x0000000402657c20 */ /* 0x000fe20008410000 */
[----:B------:R-:W-:Y:S01]  /*7510*/  IADD3 R2, PT, PT, R120, 0x6000, RZ ;  /* 0x0000600078027810 */ /* 0x000fe20007ffe0ff */
[--C-:B------:R-:W-:Y:S01]  /*7520*/  FFMA.FTZ R98, R14, UR4, -R99.reuse ;  /* 0x000000040e627c23 */ /* 0x100fe20008010863 */
[--C-:B------:R-:W-:Y:S01]  /*7530*/  FFMA.FTZ R97, R12, UR4, -R99.reuse ;  /* 0x000000040c617c23 */ /* 0x100fe20008010863 */
[--C-:B------:R-:W-:Y:S01]  /*7540*/  FFMA.FTZ R3, R6, UR4, -R99.reuse ;  /* 0x0000000406037c23 */ /* 0x100fe20008010863 */
[----:B------:R-:W-:Y:S01]  /*7550*/  FFMA.FTZ R12, R4, UR4, -R99 ;  /* 0x00000004040c7c23 */ /* 0x000fe20008010863 */
[----:B------:R-:W2:Y:S01]  /*7560*/  MUFU.EX2 R101, R101 ;  /* 0x0000006500657308 */ /* 0x000ea20000000800 */
[----:B------:R-:W-:Y:S01]  /*7570*/  LDSM.16.MT88.4 R8, [R120+0x6000] ;  /* 0x006000007808783b */ /* 0x000fe20000004200 */
[----:B------:R-:W-:Y:S01]  /*7580*/  @P0 IADD3 R95, PT, PT, R2, -0x20, RZ ;  /* 0xffffffe0025f0810 */ /* 0x000fe20007ffe0ff */
[--C-:B------:R-:W-:Y:S01]  /*7590*/  FFMA.FTZ R117, R148, UR4, -R109.reuse ;  /* 0x0000000494757c23 */ /* 0x100fe2000801086d */
[----:B------:R-:W-:Y:S01]  /*75a0*/  MUFU.EX2 R105, R105 ;  /* 0x0000006900697308 */ /* 0x000fe20000000800 */
[----:B------:R-:W-:Y:S01]  /*75b0*/  FFMA.FTZ R113, R132, UR4, -R109 ;  /* 0x0000000484717c23 */ /* 0x000fe2000801086d */
[-C--:B-1----:R-:W-:Y:S01]  /*75c0*/  FMUL.FTZ R28, R56, R106.reuse ;  /* 0x0000006a381c7220 */ /* 0x082fe20000410000 */
[----:B------:R-:W1:Y:S01]  /*75d0*/  LDSM.16.MT88.4 R32, [R95+0x1000] ;  /* 0x001000005f20783b */ /* 0x000e620000004200 */
[-C--:B------:R-:W-:Y:S01]  /*75e0*/  FMUL.FTZ R29, R57, R106.reuse ;  /* 0x0000006a391d7220 */ /* 0x080fe20000410000 */
[----:B------:R-:W3:Y:S01]  /*75f0*/  MUFU.EX2 R96, R96 ;  /* 0x0000006000607308 */ /* 0x000ee20000000800 */
[-C--:B------:R-:W-:Y:S01]  /*7600*/  FMUL.FTZ R4, R80, R106.reuse ;  /* 0x0000006a50047220 */ /* 0x080fe20000410000 */
[----:B------:R-:W-:Y:S01]  /*7610*/  LDSM.16.MT88.4 R16, [R95] ;  /* 0x000000005f10783b */ /* 0x000fe20000004200 */
[-C--:B------:R-:W-:Y:S01]  /*7620*/  FMUL.FTZ R5, R81, R106.reuse ;  /* 0x0000006a51057220 */ /* 0x080fe20000410000 */
[----:B------:R-:W-:Y:S01]  /*7630*/  MUFU.EX2 R94, R94 ;  /* 0x0000005e005e7308 */ /* 0x000fe20000000800 */
[-C--:B--2---:R-:W-:Y:S01]  /*7640*/  FMUL.FTZ R30, R58, R101.reuse ;  /* 0x000000653a1e7220 */ /* 0x084fe20000410000 */
[-C--:B------:R-:W-:Y:S01]  /*7650*/  FMUL.FTZ R31, R59, R101.reuse ;  /* 0x000000653b1f7220 */ /* 0x080fe20000410000 */
[-C--:B------:R-:W-:Y:S01]  /*7660*/  FMUL.FTZ R6, R82, R101.reuse ;  /* 0x0000006552067220 */ /* 0x080fe20000410000 */
[----:B------:R-:W2:Y:S01]  /*7670*/  LDSM.16.MT88.4 R56, [R120+0x8000] ;  /* 0x008000007838783b */ /* 0x000ea20000004200 */
[----:B------:R-:W4:Y:S01]  /*7680*/  MUFU.EX2 R93, R93 ;  /* 0x0000005d005d7308 */ /* 0x000f220000000800 */
[----:B------:R-:W-:Y:S01]  /*7690*/  FMUL.FTZ R7, R83, R101 ;  /* 0x0000006553077220 */ /* 0x000fe20000410000 */
[-C--:B------:R-:W-:Y:S01]  /*76a0*/  FMUL.FTZ R52, R52, R106.reuse ;  /* 0x0000006a34347220 */ /* 0x080fe20000410000 */
[-C--:B------:R-:W-:Y:S01]  /*76b0*/  FMUL.FTZ R53, R53, R106.reuse ;  /* 0x0000006a35357220 */ /* 0x080fe20000410000 */
[----:B------:R-:W-:Y:S01]  /*76c0*/  MUFU.EX2 R98, R98 ;  /* 0x0000006200627308 */ /* 0x000fe20000000800 */
[----:B---3--:R-:W-:Y:S01]  /*76d0*/  F2FP.BF16.F32.PACK_AB R80, R96, R105 ;  /* 0x000000696050723e */ /* 0x008fe200000010ff */
[-C--:B------:R-:W-:Y:S01]  /*76e0*/  FMUL.FTZ R54, R54, R101.reuse ;  /* 0x0000006536367220 */ /* 0x080fe20000410000 */
[-C--:B------:R-:W-:Y:S01]  /*76f0*/  FMUL.FTZ R55, R55, R101.reuse ;  /* 0x0000006537377220 */ /* 0x080fe20000410000 */
[----:B------:R-:W3:Y:S01]  /*7700*/  MUFU.EX2 R97, R97 ;  /* 0x0000006100617308 */ /* 0x000ee20000000800 */
[-C--:B------:R-:W-:Y:S01]  /*7710*/  FMUL.FTZ R20, R64, R106.reuse ;  /* 0x0000006a40147220 */ /* 0x080fe20000410000 */
[----:B------:R-:W-:Y:S01]  /*7720*/  FMUL.FTZ R21, R65, R106 ;  /* 0x0000006a41157220 */ /* 0x000fe20000410000 */
[-C--:B------:R-:W-:Y:S01]  /*7730*/  FMUL.FTZ R22, R66, R101.reuse ;  /* 0x0000006542167220 */ /* 0x080fe20000410000 */
[----:B------:R-:W-:Y:S01]  /*7740*/  MUFU.EX2 R3, R3 ;  /* 0x0000000300037308 */ /* 0x000fe20000000800 */
[-C--:B------:R-:W-:Y:S01]  /*7750*/  FMUL.FTZ R23, R67, R101.reuse ;  /* 0x0000006543177220 */ /* 0x080fe20000410000 */
[----:B----4-:R-:W-:Y:S01]  /*7760*/  F2FP.BF16.F32.PACK_AB R82, R93, R94 ;  /* 0x0000005e5d52723e */ /* 0x010fe200000010ff */
[-C--:B------:R-:W-:Y:S01]  /*7770*/  FMUL.FTZ R36, R36, R106.reuse ;  /* 0x0000006a24247220 */ /* 0x080fe20000410000 */
[----:B------:R-:W4:Y:S01]  /*7780*/  MUFU.EX2 R2, R12 ;  /* 0x0000000c00027308 */ /* 0x000f220000000800 */
[-C--:B------:R-:W-:Y:S01]  /*7790*/  FMUL.FTZ R37, R37, R106.reuse ;  /* 0x0000006a25257220 */ /* 0x080fe20000410000 */
[-C--:B------:R-:W-:Y:S01]  /*77a0*/  FMUL.FTZ R38, R38, R101.reuse ;  /* 0x0000006526267220 */ /* 0x080fe20000410000 */
[-C--:B------:R-:W-:Y:S01]  /*77b0*/  FMUL.FTZ R39, R39, R101.reuse ;  /* 0x0000006527277220 */ /* 0x080fe20000410000 */
[-C--:B------:R-:W-:Y:S01]  /*77c0*/  FMUL.FTZ R40, R40, R106.reuse ;  /* 0x0000006a28287220 */ /* 0x080fe20000410000 */
[----:B------:R-:W-:Y:S01]  /*77d0*/  FMUL.FTZ R41, R41, R106 ;  /* 0x0000006a29297220 */ /* 0x000fe20000410000 */
[----:B---3--:R-:W-:Y:S01]  /*77e0*/  F2FP.BF16.F32.PACK_AB R81, R97, R98 ;  /* 0x000000626151723e */ /* 0x008fe200000010ff */
        /* <DEDUP_REMOVED lines=27> */
[----:B------:R-:W-:Y:S01]  /*79a0*/  FFMA.FTZ R150, R150, UR4, -R99 ;  /* 0x0000000496967c23 */ /* 0x000fe20008010863 */
        /* <DEDUP_REMOVED lines=10> */
[C---:B--2---:R-:W-:Y:S01]  /*7a50*/  HMMA.16816.F32.BF16 R36, R80.reuse, R56, R36 ;  /* 0x000000385024723c */ /* 0x044fe20000041824 */
[-C--:B------:R-:W-:Y:S01]  /*7a60*/  FMUL.FTZ R50, R50, R101.reuse ;  /* 0x0000006532327220 */ /* 0x080fe20000410000 */
[----:B------:R-:W-:Y:S01]  /*7a70*/  MUFU.EX2 R113, R113 ;  /* 0x0000007100717308 */ /* 0x000fe20000000800 */
[----:B------:R-:W-:Y:S01]  /*7a80*/  FMUL.FTZ R51, R51, R101 ;  /* 0x0000006533337220 */ /* 0x000fe20000410000 */
[--C-:B------:R-:W-:Y:S01]  /*7a90*/  FFMA.FTZ R136, R136, UR4, -R109.reuse ;  /* 0x0000000488887c23 */ /* 0x100fe2000801086d */
[--C-:B------:R-:W-:Y:S01]  /*7aa0*/  FFMA.FTZ R119, R144, UR4, -R109.reuse ;  /* 0x0000000490777c23 */ /* 0x100fe2000801086d */
[----:B------:R-:W-:Y:S01]  /*7ab0*/  MUFU.EX2 R146, R152 ;  /* 0x0000009800927308 */ /* 0x000fe20000000800 */
[----:B------:R-:W-:Y:S01]  /*7ac0*/  FFMA.FTZ R123, R142, UR4, -R109 ;  /* 0x000000048e7b7c23 */ /* 0x000fe2000801086d */
[C---:B------:R-:W-:Y:S01]  /*7ad0*/  HMMA.16816.F32.BF16 R40, R80.reuse, R58, R40 ;  /* 0x0000003a5028723c */ /* 0x040fe20000041828 */
[----:B------:R-:W2:Y:S01]  /*7ae0*/  LDSM.16.MT88.4 R56, [R95+0x400] ;  /* 0x000400005f38783b */ /* 0x000ea20000004200 */
[----:B------:R-:W4:Y:S01]  /*7af0*/  MUFU.EX2 R115, R115 ;  /* 0x0000007300737308 */ /* 0x000f220000000800 */
[--C-:B------:R-:W-:Y:S01]  /*7b00*/  FFMA.FTZ R139, R116, UR4, -R99.reuse ;  /* 0x00000004748b7c23 */ /* 0x100fe20008010863 */
[--C-:B------:R-:W-:Y:S01]  /*7b10*/  FFMA.FTZ R137, R112, UR4, -R99.reuse ;  /* 0x0000000470897c23 */ /* 0x100fe20008010863 */
[----:B------:R-:W-:Y:S01]  /*7b20*/  FFMA.FTZ R110, R110, UR4, -R99 ;  /* 0x000000046e6e7c23 */ /* 0x000fe20008010863 */
[----:B------:R-:W-:Y:S01]  /*7b30*/  MUFU.EX2 R118, R150 ;  /* 0x0000009600767308 */ /* 0x000fe20000000800 */
[----:B------:R-:W-:Y:S01]  /*7b40*/  FFMA.FTZ R138, R138, UR4, -R109 ;  /* 0x000000048a8a7c23 */ /* 0x000fe2000801086d */
[----:B------:R-:W-:Y:S01]  /*7b50*/  HMMA.16816.F32.BF16 R24, R80, R26, R60 ;  /* 0x0000001a5018723c */ /* 0x000fe2000004183c */
[----:B------:R-:W5:Y:S01]  /*7b60*/  LDSM.16.MT88.4 R60, [R120+0x6400] ;  /* 0x00640000783c783b */ /* 0x000f620000004200 */
[----:B------:R-:W4:Y:S01]  /*7b70*/  MUFU.EX2 R111, R111 ;  /* 0x0000006f006f7308 */ /* 0x000f220000000800 */
[----:B------:R-:W-:-:S03]  /*7b80*/  FFMA.FTZ R114, R114, UR4, -R99 ;  /* 0x0000000472727c23 */ /* 0x000fc60008010863 */
[----:B------:R-:W-:Y:S02]  /*7b90*/  MUFU.EX2 R136, R136 ;  /* 0x0000008800887308 */ /* 0x000fe40000000800 */
[C---:B------:R-:W-:Y:S02]  /*7ba0*/  HMMA.16816.F32.BF16 R12, R80.reuse, R16, R12 ;  /* 0x00000010500c723c */ /* 0x040fe4000004180c */
[----:B------:R-:W5:Y:S04]  /*7bb0*/  MUFU.EX2 R119, R119 ;  /* 0x0000007700777308 */ /* 0x000f680000000800 */
[----:B------:R-:W-:Y:S02]  /*7bc0*/  MUFU.EX2 R123, R123 ;  /* 0x0000007b007b7308 */ /* 0x000fe40000000800 */
[C---:B------:R-:W-:Y:S02]  /*7bd0*/  HMMA.16816.F32.BF16 R4, R80.reuse, R8, R4 ;  /* 0x000000085004723c */ /* 0x040fe40000041804 */
[----:B------:R-:W-:Y:S04]  /*7be0*/  MUFU.EX2 R116, R138 ;  /* 0x0000008a00747308 */ /* 0x000fe80000000800 */
[----:B------:R-:W-:Y:S02]  /*7bf0*/  MUFU.EX2 R139, R139 ;  /* 0x0000008b008b7308 */ /* 0x000fe40000000800 */
[C---:B------:R-:W-:Y:S01]  /*7c00*/  HMMA.16816.F32.BF16 R16, R80.reuse, R18, R68 ;  /* 0x000000125010723c */ /* 0x040fe20000041844 */
[----:B------:R-:W-:Y:S01]  /*7c10*/  LDSM.16.MT88.4 R68, [R95+0xc00] ;  /* 0x000c00005f44783b */ /* 0x000fe20000004200 */
[----:B------:R-:W5:Y:S04]  /*7c20*/  MUFU.EX2 R112, R114 ;  /* 0x0000007200707308 */ /* 0x000f680000000800 */
[----:B------:R-:W-:Y:S02]  /*7c30*/  MUFU.EX2 R137, R137 ;  /* 0x0000008900897308 */ /* 0x000fe40000000800 */
[C---:B------:R-:W-:Y:S01]  /*7c40*/  HMMA.16816.F32.BF16 R8, R80.reuse, R10, R76 ;  /* 0x0000000a5008723c */ /* 0x040fe2000004184c */
[----:B------:R-:W-:Y:S01]  /*7c50*/  LDSM.16.MT88.4 R76, [R120+0x6c00] ;  /* 0x006c0000784c783b */ /* 0x000fe20000004200 */
[----:B------:R-:W5:Y:S06]  /*7c60*/  MUFU.EX2 R110, R110 ;  /* 0x0000006e006e7308 */ /* 0x000f6c0000000800 */
[----:B-1----:R-:W-:Y:S01]  /*7c70*/  HMMA.16816.F32.BF16 R44, R80, R52, R44 ;  /* 0x00000034502c723c */ /* 0x002fe2000004182c */
[----:B---3--:R-:W-:-:S02]  /*7c80*/  F2FP.BF16.F32.PACK_AB R52, R117, R148 ;  /* 0x000000947534723e */ /* 0x008fc400000010ff */
[----:B----4-:R-:W-:-:S05]  /*7c90*/  F2FP.BF16.F32.PACK_AB R53, R115, R146 ;  /* 0x000000927335723e */ /* 0x010fca00000010ff */
[----:B------:R-:W-:Y:S01]  /*7ca0*/  HMMA.16816.F32.BF16 R48, R80, R54, R48 ;  /* 0x000000365030723c */ /* 0x000fe20000041830 */
[----:B------:R-:W-:Y:S02]  /*7cb0*/  F2FP.BF16.F32.PACK_AB R54, R113, R132 ;  /* 0x000000847136723e */ /* 0x000fe400000010ff */
[----:B------:R-:W-:-:S07]  /*7cc0*/  F2FP.BF16.F32.PACK_AB R55, R111, R118 ;  /* 0x000000766f37723e */ /* 0x000fce00000010ff */
        /* <DEDUP_REMOVED lines=35> */
[----:B------:R-:W-:Y:S01]  /*7f00*/  FFMA.FTZ R57, R140, R106, R105 ;  /* 0x0000006a8c397223 */ /* 0x000fe20000010069 */
[--C-:B------:R-:W-:Y:S01]  /*7f10*/  FFMA.FTZ R106, R108, UR4, -R109.reuse ;  /* 0x000000046c6a7c23 */ /* 0x100fe2000801086d */
[----:B------:R-:W-:Y:S01]  /*7f20*/  FFMA.FTZ R105, R104, UR4, -R109 ;  /* 0x0000000468697c23 */ /* 0x000fe2000801086d */
[----:B------:R-:W-:Y:S01]  /*7f30*/  FFMA.FTZ R108, R85, UR4, -R99 ;  /* 0x00000004556c7c23 */ /* 0x000fe20008010863 */
[----:B------:R-:W-:Y:S01]  /*7f40*/  FFMA.FTZ R56, R103, UR4, -R109 ;  /* 0x0000000467387c23 */ /* 0x000fe2000801086d */
[----:B------:R-:W-:-:S02]  /*7f50*/  FADD.FTZ R57, R96, R57 ;  /* 0x0000003960397221 */ /* 0x000fc40000010000 */
[----:B------:R-:W-:Y:S01]  /*7f60*/  HMMA.16816.F32.BF16 R48, R52, R58, R48 ;  /* 0x0000003a3430723c */ /* 0x000fe20000041830 */
[----:B------:R-:W-:Y:S01]  /*7f70*/  MUFU.EX2 R106, R106 ;  /* 0x0000006a006a7308 */ /* 0x000fe20000000800 */
[----:B------:R-:W-:-:S03]  /*7f80*/  FADD.FTZ R94, R94, R57 ;  /* 0x000000395e5e7221 */ /* 0x000fc60000010000 */
[----:B------:R1:W-:Y:S01]  /*7f90*/  MUFU.EX2 R104, R56 ;  /* 0x0000003800687308 */ /* 0x0003e20000000800 */
[----:B------:R-:W-:Y:S02]  /*7fa0*/  FADD.FTZ R93, R93, R94 ;  /* 0x0000005e5d5d7221 */ /* 0x000fe40000010000 */
[----:B--2---:R-:W-:Y:S01]  /*7fb0*/  HMMA.16816.F32.BF16 R36, R52, R60, R36 ;  /* 0x0000003c3424723c */ /* 0x004fe20000041824 */
[----:B------:R-:W-:Y:S01]  /*7fc0*/  FFMA.FTZ R60, R107, UR4, -R109 ;  /* 0x000000046b3c7c23 */ /* 0x000fe2000801086d */
[----:B------:R-:W-:Y:S01]  /*7fd0*/  FFMA.FTZ R107, R86, UR4, -R99 ;  /* 0x00000004566b7c23 */ /* 0x000fe20008010863 */
[----:B------:R-:W2:Y:S01]  /*7fe0*/  MUFU.EX2 R105, R105 ;  /* 0x0000006900697308 */ /* 0x000ea20000000800 */
[----:B------:R-:W-:-:S03]  /*7ff0*/  FADD.FTZ R148, R148, R93 ;  /* 0x0000005d94947221 */ /* 0x000fc60000010000 */
[----:B------:R-:W3:Y:S01]  /*8000*/  MUFU.EX2 R103, R60 ;  /* 0x0000003c00677308 */ /* 0x000ee20000000800 */
[----:B------:R-:W-:Y:S01]  /*8010*/  HMMA.16816.F32.BF16 R40, R52, R62, R40 ;  /* 0x0000003e3428723c */ /* 0x000fe20000041828 */
[--C-:B------:R-:W-:Y:S01]  /*8020*/  FFMA.FTZ R53, R84, UR4, -R99.reuse ;  /* 0x0000000454357c23 */ /* 0x100fe20008010863 */
[----:B------:R-:W-:Y:S01]  /*8030*/  FFMA.FTZ R54, R87, UR4, -R99 ;  /* 0x0000000457367c23 */ /* 0x000fe20008010863 */
[----:B------:R-:W-:Y:S01]  /*8040*/  FFMA.FTZ R52, R141, R101, R98 ;  /* 0x000000658d347223 */ /* 0x000fe20000010062 */
[----:B------:R-:W-:Y:S01]  /*8050*/  MUFU.EX2 R108, R108 ;  /* 0x0000006c006c7308 */ /* 0x000fe20000000800 */
[----:B------:R-:W-:Y:S02]  /*8060*/  FADD.FTZ R117, R117, R148 ;  /* 0x0000009475757221 */ /* 0x000fe40000010000 */
[----:B-1----:R-:W-:Y:S01]  /*8070*/  FADD.FTZ R56, R97, R52 ;  /* 0x0000003461387221 */ /* 0x002fe20000010000 */
[----:B------:R-:W1:Y:S01]  /*8080*/  MUFU.EX2 R107, R107 ;  /* 0x0000006b006b7308 */ /* 0x000e620000000800 */
[----:B--2---:R-:W-:Y:S01]  /*8090*/  F2FP.BF16.F32.PACK_AB R86, R105, R104 ;  /* 0x000000686956723e */ /* 0x004fe200000010ff */
[----:B------:R-:W-:Y:S01]  /*80a0*/  FADD.FTZ R132, R132, R117 ;  /* 0x0000007584847221 */ /* 0x000fe20000010000 */
[----:B------:R-:W-:Y:S01]  /*80b0*/  FADD.FTZ R3, R3, R56 ;  /* 0x0000003803037221 */ /* 0x000fe20000010000 */
[----:B------:R-:W-:Y:S01]  /*80c0*/  MUFU.EX2 R99, R53 ;  /* 0x0000003500637308 */ /* 0x000fe20000000800 */
[----:B---3--:R-:W-:Y:S01]  /*80d0*/  F2FP.BF16.F32.PACK_AB R84, R106, R103 ;  /* 0x000000676a54723e */ /* 0x008fe200000010ff */
[----:B------:R-:W2:Y:S01]  /*80e0*/  LDSM.16.MT88.4 R60, [R120+0x7c00] ;  /* 0x007c0000783c783b */ /* 0x000ea20000004200 */
[----:B------:R-:W-:Y:S01]  /*80f0*/  FADD.FTZ R3, R2, R3 ;  /* 0x0000000302037221 */ /* 0x000fe20000010000 */
[----:B------:R-:W3:Y:S01]  /*8100*/  MUFU.EX2 R98, R54 ;  /* 0x0000003600627308 */ /* 0x000ee20000000800 */
[----:B------:R-:W-:Y:S01]  /*8110*/  FADD.FTZ R113, R113, R132 ;  /* 0x0000008471717221 */ /* 0x000fe20000010000 */
[----:B------:R-:W-:Y:S01]  /*8120*/  MOV R2, R88 ;  /* 0x0000005800027202 */ /* 0x000fe20000000f00 */
[----:B------:R-:W-:Y:S01]  /*8130*/  FADD.FTZ R146, R146, R3 ;  /* 0x0000000392927221 */ /* 0x000fe20000010000 */
[-C--:B------:R-:W-:Y:S01]  /*8140*/  MOV R3, R89.reuse ;  /* 0x0000005900037202 */ /* 0x080fe20000000f00 */
[----:B------:R-:W-:Y:S01]  /*8150*/  FADD.FTZ R136, R136, R113 ;  /* 0x0000007188887221 */ /* 0x000fe20000010000 */
[----:B-1----:R-:W-:Y:S01]  /*8160*/  F2FP.BF16.F32.PACK_AB R85, R107, R108 ;  /* 0x0000006c6b55723e */ /* 0x002fe200000010ff */
[----:B------:R-:W-:Y:S01]  /*8170*/  FADD.FTZ R115, R115, R146 ;  /* 0x0000009273737221 */ /* 0x000fe20000010000 */
[----:B------:R-:W-:Y:S01]  /*8180*/  @P6 MOV R2, R88 ;  /* 0x0000005800026202 */ /* 0x000fe20000000f00 */
[----:B------:R-:W-:Y:S01]  /*8190*/  FADD.FTZ R136, R119, R136 ;  /* 0x0000008877887221 */ /* 0x000fe20000010000 */
[----:B------:R-:W-:Y:S01]  /*81a0*/  @P6 MOV R3, R89 ;  /* 0x0000005900036202 */ /* 0x000fe20000000f00 */
[----:B------:R-:W-:-:S02]  /*81b0*/  FADD.FTZ R118, R118, R115 ;  /* 0x0000007376767221 */ /* 0x000fc40000010000 */
[----:B------:R-:W-:Y:S01]  /*81c0*/  FADD.FTZ R123, R123, R136 ;  /* 0x000000887b7b7221 */ /* 0x000fe20000010000 */
[----:B---3--:R-:W-:Y:S01]  /*81d0*/  F2FP.BF16.F32.PACK_AB R87, R98, R99 ;  /* 0x000000636257723e */ /* 0x008fe200000010ff */
        /* <DEDUP_REMOVED lines=16> */
[----:B------:R-:W-:Y:S03]  /*82e0*/  HMMA.16816.F32.BF16 R72, R84, R68, R12 ;  /* 0x000000445448723c */ /* 0x000fe6000004180c */
[----:B------:R-:W-:-:S04]  /*82f0*/  FADD.FTZ R108, R107, R108 ;  /* 0x0000006c6b6c7221 */ /* 0x000fc80000010000 */
[----:B------:R-:W-:Y:S01]  /*8300*/  FADD.FTZ R99, R99, R108 ;  /* 0x0000006c63637221 */ /* 0x000fe20000010000 */
[----:B--2---:R-:W-:Y:S01]  /*8310*/  HMMA.16816.F32.BF16 R64, R84, R60, R20 ;  /* 0x0000003c5440723c */ /* 0x004fe20000041814 */
[----:B------:R-:W-:Y:S02]  /*8320*/  MOV R20, R92 ;  /* 0x0000005c00147202 */ /* 0x000fe40000000f00 */
[----:B------:R-:W-:-:S05]  /*8330*/  FADD.FTZ R141, R98, R99 ;  /* 0x00000063628d7221 */ /* 0x000fca0000010000 */
        /* <DEDUP_REMOVED lines=10> */
.L_x_4979:
[----:B------:R-:W-:-:S07]  /*83e0*/  IADD3 R102, PT, PT, R20, -0x1, RZ ;  /* 0xffffffff14667810 */ /* 0x000fce0007ffe0ff */
.L_x_4985:
[----:B------:R-:W-:-:S13]  /*83f0*/  ISETP.GE.AND P0, PT, R102, R125, PT ;  /* 0x0000007d6600720c */ /* 0x000fda0003f06270 */
[----:B------:R-:W-:Y:S05]  /*8400*/  @!P0 BRA `(.L_x_4986) ;  /* 0x0000002c00d48947 */ /* 0x000fea0003800000 */
[----:B------:R-:W1:Y:S01]  /*8410*/  S2UR UR5, SR_CgaCtaId ;  /* 0x00000000000579c3 */ /* 0x000e620000008800 */
[----:B------:R-:W-:Y:S01]  /*8420*/  UISETP.NE.U32.AND UP0, UPT, UR8, URZ, UPT ;  /* 0x000000ff0800728c */ /* 0x000fe2000bf05070 */
[C---:B------:R-:W-:Y:S01]  /*8430*/  IMAD.SHL.U32 R139, R102.reuse, 0x40, RZ ;  /* 0x00000040668b7824 */ /* 0x040fe200078e00ff */
[----:B------:R-:W-:Y:S01]  /*8440*/  MOV R84, R3 ;  /* 0x0000000300547202 */ /* 0x000fe20000000f00 */
[----:B------:R-:W-:Y:S01]  /*8450*/  IMAD.MOV.U32 R89, RZ, RZ, R2 ;  /* 0x000000ffff597224 */ /* 0x000fe200078e0002 */
[----:B------:R-:W-:Y:S01]  /*8460*/  UISETP.NE.AND.EX UP0, UPT, UR9, URZ, UPT, UP0 ;  /* 0x000000ff0900728c */ /* 0x000fe2000bf05300 */
[----:B------:R-:W-:Y:S01]  /*8470*/  IADD3 R138, PT, PT, R102, 0x1, RZ ;  /* 0x00000001668a7810 */ /* 0x000fe20007ffe0ff */
[----:B------:R-:W-:Y:S01]  /*8480*/  VIADD R132, R120, 0x6000 ;  /* 0x0000600078847836 */ /* 0x000fe20000000000 */
[C---:B------:R-:W-:Y:S01]  /*8490*/  LOP3.LUT R137, R139.reuse, 0x20, R100, 0xfe, !PT ;  /* 0x000000208b897812 */ /* 0x040fe200078efe64 */
[----:B------:R-:W-:Y:S01]  /*84a0*/  VIADD R139, R139, 0x40 ;  /* 0x000000408b8b7836 */ /* 0x000fe20000000000 */
[----:B------:R-:W-:Y:S01]  /*84b0*/  MOV R136, RZ ;  /* 0x000000ff00887202 */ /* 0x000fe20000000f00 */
        /* <DEDUP_REMOVED lines=8> */
.L_x_4990:
        /* <DEDUP_REMOVED lines=82> */
[----:B------:R-:W5:Y:S04]  /*8a60*/  LDG.E R7, desc[UR14][R14.64] ;  /* 0x0000000e0e077981 */ /* 0x000f68000c1e1900 */
        /* <DEDUP_REMOVED lines=13> */
.L_x_4987:
[----:B------:R-:W-:Y:S01]  /*8b40*/  @!PT LDS RZ, [RZ] ;  /* 0x00000000fffff984 */ /* 0x000fe20000000800 */
[----:B------:R-:W-:Y:S01]  /*8b50*/  @!PT LDS RZ, [RZ] ;  /* 0x00000000fffff984 */ /* 0x000fe20000000800 */
[----:B------:R-:W-:Y:S01]  /*8b60*/  @!PT LDS RZ, [RZ] ;  /* 0x00000000fffff984 */ /* 0x000fe20000000800 */
[----:B------:R-:W-:Y:S01]  /*8b70*/  @!P5 LDGSTS.E.BYPASS.LTC128B.128 [R143+0x6000], desc[UR14][R128.64] ;  /* 0x06000000808fdfae */ /* 0x000fe2000b981a0e */
[C---:B------:R-:W-:Y:S02]  /*8b80*/  LEA R144, P0, R86.reuse, R128, 0x6 ;  /* 0x0000008056907211 */ /* 0x040fe400078030ff */
        /* <DEDUP_REMOVED lines=39> */
[----:B------:R-:W5:Y:S06]  /*8e00*/  LDSM.16.M88.4 R104, [R123+0x3800] ;  /* 0x003800007b68783b */ /* 0x000f6c0000000200 */
[----:B------:R-:W0:Y:S06]  /*8e10*/  LDGDEPBAR ;  /* 0x00000000000079af */ /* 0x000e2c0000000000 */
[----:B------:R-:W3:Y:S06]  /*8e20*/  LDSM.16.M88.4 R108, [R123+0x3c00] ;  /* 0x003c00007b6c783b */ /* 0x000eec0000000200 */
[----:B------:R-:W-:Y:S06]  /*8e30*/  LDSM.16.M88.4 R112, [R3] ;  /* 0x000000000370783b */ /* 0x000fec0000000200 */
[----:B------:R-:W4:Y:S01]  /*8e40*/  LDSM.16.M88.4 R116, [R2+0x3000] ;  /* 0x003000000274783b */ /* 0x000f220000000200 */
[C---:B-1----:R-:W-:Y:S08]  /*8e50*/  HMMA.16816.F32.BF16 R4, R92.reuse, R96, RZ ;  /* 0x000000605c04723c */ /* 0x042ff000000418ff */
[C---:B------:R-:W-:Y:S01]  /*8e60*/  HMMA.16816.F32.BF16 R8, R92.reuse, R98, RZ ;  /* 0x000000625c08723c */ /* 0x040fe200000418ff */
[----:B------:R-:W-:Y:S07]  /*8e70*/  LDSM.16.M88.4 R96, [R2+0x3800] ;  /* 0x003800000260783b */ /* 0x000fee0000000200 */
[C---:B--2---:R-:W-:Y:S08]  /*8e80*/  HMMA.16816.F32.BF16 R12, R92.reuse, R100, RZ ;  /* 0x000000645c0c723c */ /* 0x044ff000000418ff */
[C---:B------:R-:W-:Y:S01]  /*8e90*/  HMMA.16816.F32.BF16 R16, R92.reuse, R102, RZ ;  /* 0x000000665c10723c */ /* 0x040fe200000418ff */
[----:B------:R-:W-:Y:S07]  /*8ea0*/  LDSM.16.M88.4 R100, [R123+0x4400] ;  /* 0x004400007b64783b */ /* 0x000fee0000000200 */
[C---:B-----5:R-:W-:Y:S08]  /*8eb0*/  HMMA.16816.F32.BF16 R20, R92.reuse, R104, RZ ;  /* 0x000000685c14723c */ /* 0x060ff000000418ff */
[C---:B------:R-:W-:Y:S08]  /*8ec0*/  HMMA.16816.F32.BF16 R24, R92.reuse, R106, RZ ;  /* 0x0000006a5c18723c */ /* 0x040ff000000418ff */
[C---:B---3--:R-:W-:Y:S08]  /*8ed0*/  HMMA.16816.F32.BF16 R28, R92.reuse, R108, RZ ;  /* 0x0000006c5c1c723c */ /* 0x048ff000000418ff */
        /* <DEDUP_REMOVED lines=55> */
[C---:B--2---:R-:W-:Y:S03]  /*9250*/  HMMA.16816.F32.BF16 R12, R92.reuse, R100, R12 ;  /* 0x000000645c0c723c */ /* 0x044fe6000004180c */
[----:B------:R-:W-:Y:S01]  /*9260*/  FMUL.FTZ R145, R4, UR11 ;  /* 0x0000000b04917c20 */ /* 0x000fe20008410000 */
[----:B------:R-:W-:Y:S01]  /*9270*/  FMUL.FTZ R147, R5, UR11 ;  /* 0x0000000b05937c20 */ /* 0x000fe20008410000 */
[----:B------:R-:W-:Y:S01]  /*9280*/  FMUL.FTZ R149, R6, UR11 ;  /* 0x0000000b06957c20 */ /* 0x000fe20008410000 */
[----:B------:R-:W-:Y:S02]  /*9290*/  FMUL.FTZ R151, R7, UR11 ;  /* 0x0000000b07977c20 */ /* 0x000fe40008410000 */
[C---:B------:R-:W-:Y:S01]  /*92a0*/  HMMA.16816.F32.BF16 R16, R92.reuse, R102, R16 ;  /* 0x000000665c10723c */ /* 0x040fe20000041810 */
[----:B------:R-:W2:Y:S01]  /*92b0*/  MUFU.TANH R145, R145 ;  /* 0x0000009100917308 */ /* 0x000ea20000002400 */
[----:B------:R-:W3:Y:S01]  /*92c0*/  LDSM.16.M88.4 R100, [R2+0x5c00] ;  /* 0x005c00000264783b */ /* 0x000ee20000000200 */
[----:B------:R-:W-:Y:S04]  /*92d0*/  DEPBAR.LE SB0, 0x0 ;  /* 0x000080000000791a */ /* 0x000fe80000000000 */
[----:B------:R-:W-:Y:S01]  /*92e0*/  FMUL.FTZ R153, R8, UR11 ;  /* 0x0000000b08997c20 */ /* 0x000fe20008410000 */
[----:B------:R-:W-:Y:S03]  /*92f0*/  FMUL.FTZ R155, R9, UR11 ;  /* 0x0000000b099b7c20 */ /* 0x000fe60008410000 */
[----:B------:R-:W4:Y:S01]  /*9300*/  MUFU.TANH R147, R147 ;  /* 0x0000009300937308 */ /* 0x000f220000002400 */
[----:B------:R-:W-:Y:S01]  /*9310*/  BAR.SYNC.DEFER_BLOCKING 0x0 ;  /* 0x0000000000007b1d */ /* 0x000fe20000010000 */
[----:B------:R-:W-:Y:S01]  /*9320*/  FMUL.FTZ R86, R12, UR11 ;  /* 0x0000000b0c567c20 */ /* 0x000fe20008410000 */
[----:B------:R-:W-:Y:S01]  /*9330*/  FMUL.FTZ R142, R14, UR11 ;  /* 0x0000000b0e8e7c20 */ /* 0x000fe20008410000 */
[----:B------:R-:W-:Y:S01]  /*9340*/  FMUL.FTZ R88, R15, UR11 ;  /* 0x0000000b0f587c20 */ /* 0x000fe20008410000 */
[----:B------:R-:W-:Y:S01]  /*9350*/  FMUL.FTZ R144, R13, UR11 ;  /* 0x0000000b0d907c20 */ /* 0x000fe20008410000 */
[----:B------:R-:W-:Y:S01]  /*9360*/  FMUL.FTZ R157, R10, UR11 ;  /* 0x0000000b0a9d7c20 */ /* 0x000fe20008410000 */
[----:B------:R-:W-:Y:S03]  /*9370*/  FMUL.FTZ R159, R11, UR11 ;  /* 0x0000000b0b9f7c20 */ /* 0x000fe60008410000 */
[----:B------:R5:W2:Y:S01]  /*9380*/  MUFU.TANH R118, R86 ;  /* 0x0000005600767308 */ /* 0x000aa20000002400 */
[----:B------:R-:W-:Y:S01]  /*9390*/  FMUL.FTZ R85, R16, UR11 ;  /* 0x0000000b10557c20 */ /* 0x000fe20008410000 */
[----:B------:R-:W-:Y:S01]  /*93a0*/  FMUL.FTZ R87, R17, UR11 ;  /* 0x0000000b11577c20 */ /* 0x000fe20008410000 */
[----:B------:R-:W-:Y:S07]  /*93b0*/  FMUL.FTZ R161, R18, UR11 ;  /* 0x0000000b12a17c20 */ /* 0x000fee0008410000 */
[----:B------:R4:W2:Y:S01]  /*93c0*/  MUFU.TANH R119, R142 ;  /* 0x0000008e00777308 */ /* 0x0008a20000002400 */
[C---:B-1----:R-:W-:Y:S09]  /*93d0*/  HMMA.16816.F32.BF16 R20, R92.reuse, R96, R20 ;  /* 0x000000605c14723c */ /* 0x042ff20000041814 */
[----:B------:R1:W1:Y:S01]  /*93e0*/  MUFU.TANH R117, R88 ;  /* 0x0000005800757308 */ /* 0x0002620000002400 */
[C---:B------:R-:W-:Y:S03]  /*93f0*/  HMMA.16816.F32.BF16 R24, R92.reuse, R98, R24 ;  /* 0x000000625c18723c */ /* 0x040fe60000041818 */
[----:B-----5:R-:W-:Y:S06]  /*9400*/  FMUL.FTZ R86, R19, UR11 ;  /* 0x0000000b13567c20 */ /* 0x020fec0008410000 */
[----:B------:R5:W2:Y:S01]  /*9410*/  MUFU.TANH R116, R85 ;  /* 0x0000005500747308 */ /* 0x000aa20000002400 */
[C---:B---3--:R-:W-:Y:S03]  /*9420*/  HMMA.16816.F32.BF16 R28, R92.reuse, R100, R28 ;  /* 0x000000645c1c723c */ /* 0x048fe6000004181c */
[----:B----4-:R-:W-:Y:S06]  /*9430*/  FMUL.FTZ R142, R21, UR11 ;  /* 0x0000000b158e7c20 */ /* 0x010fec0008410000 */
[----:B------:R3:W4:Y:S01]  /*9440*/  MUFU.TANH R114, R87 ;  /* 0x0000005700727308 */ /* 0x0007220000002400 */
[----:B------:R-:W-:Y:S03]  /*9450*/  HMMA.16816.F32.BF16 R32, R92, R102, R32 ;  /* 0x000000665c20723c */ /* 0x000fe60000041820 */
[----:B-1----:R-:W-:Y:S01]  /*9460*/  FMUL.FTZ R88, R22, UR11 ;  /* 0x0000000b16587c20 */ /* 0x002fe20008410000 */
[----:B------:R-:W-:Y:S01]  /*9470*/  FMUL.FTZ R146, R26, UR11 ;  /* 0x0000000b1a927c20 */ /* 0x000fe20008410000 */
[----:B------:R-:W-:Y:S04]  /*9480*/  FMUL.FTZ R148, R25, UR11 ;  /* 0x0000000b19947c20 */ /* 0x000fe80008410000 */
[----:B------:R1:W1:Y:S01]  /*9490*/  MUFU.TANH R115, R86 ;  /* 0x0000005600737308 */ /* 0x0002620000002400 */
[----:B-----5:R-:W-:Y:S01]  /*94a0*/  FMUL.FTZ R85, R24, UR11 ;  /* 0x0000000b18557c20 */ /* 0x020fe20008410000 */
[----:B------:R-:W-:Y:S08]  /*94b0*/  FMUL.FTZ R150, R29, UR11 ;  /* 0x0000000b1d967c20 */ /* 0x000ff00008410000 */
[----:B------:R5:W2:Y:S01]  /*94c0*/  MUFU.TANH R112, R142 ;  /* 0x0000008e00707308 */ /* 0x000aa20000002400 */
[----:B---3--:R-:W-:Y:S09]  /*94d0*/  FMUL.FTZ R87, R23, UR11 ;  /* 0x0000000b17577c20 */ /* 0x008ff20008410000 */
[----:B------:R3:W2:Y:S01]  /*94e0*/  MUFU.TANH R106, R144 ;  /* 0x00000090006a7308 */ /* 0x0006a20000002400 */
[----:B-1----:R-:W-:Y:S09]  /*94f0*/  FMUL.FTZ R86, R28, UR11 ;  /* 0x0000000b1c567c20 */ /* 0x002ff20008410000 */
[----:B------:R1:W1:Y:S01]  /*9500*/  MUFU.TANH R113, R88 ;  /* 0x0000005800717308 */ /* 0x0002620000002400 */
[----:B-----5:R-:W-:Y:S09]  /*9510*/  FMUL.FTZ R142, R27, UR11 ;  /* 0x0000000b1b8e7c20 */ /* 0x020ff20008410000 */
        /* <DEDUP_REMOVED lines=10> */
[----:B------:R-:W1:Y:S01]  /*95c0*/  MUFU.TANH R149, R149 ;  /* 0x0000009500957308 */ /* 0x000e620000002400 */
[----:B-----5:R-:W-:Y:S09]  /*95d0*/  FMUL.FTZ R146, R32, UR11 ;  /* 0x0000000b20927c20 */ /* 0x020ff20008410000 */
[----:B------:R-:W1:Y:S01]  /*95e0*/  MUFU.TANH R151, R151 ;  /* 0x0000009700977308 */ /* 0x000e620000002400 */
[----:B---3--:R-:W-:Y:S09]  /*95f0*/  FMUL.FTZ R142, R33, UR11 ;  /* 0x0000000b218e7c20 */ /* 0x008ff20008410000 */
[----:B------:R-:W3:Y:S10]  /*9600*/  MUFU.TANH R153, R153 ;  /* 0x0000009900997308 */ /* 0x000ef40000002400 */
        /* <DEDUP_REMOVED lines=36> */
[----:B------:R-:W-:Y:S09]  /*9850*/  LOP3.LUT R12, R12, R5, RZ, 0x3c, !PT ;  /* 0x000000050c0c7212 */ /* 0x000ff200078e3cff */
        /* <DEDUP_REMOVED lines=53> */
.L_x_4989:
        /* <DEDUP_REMOVED lines=40> */
.L_x_4988:
[----:B------:R-:W-:Y:S01]  /*9e30*/  I2FP.F32.S32 R3, R137 ;  /* 0x0000008900037245 */ /* 0x000fe20000201400 */
[----:B--2---:R-:W-:Y:S01]  /*9e40*/  LDSM.16.MT88.4 R12, [R120+0x6000] ;  /* 0x00600000780c783b */ /* 0x004fe20000004200 */
[C---:B------:R-:W-:Y:S02]  /*9e50*/  IADD3 R2, PT, PT, R137.reuse, -0x20, RZ ;  /* 0xffffffe089027810 */ /* 0x040fe40007ffe0ff */
[C---:B------:R-:W-:Y:S01]  /*9e60*/  IADD3 R5, PT, PT, R137.reuse, -0x10, RZ ;  /* 0xfffffff089057810 */ /* 0x040fe20007ffe0ff */
[CC--:B------:R-:W-:Y:S01]  /*9e70*/  FFMA.FTZ R113, R0.reuse, R3.reuse, R113 ;  /* 0x0000000300717223 */ /* 0x0c0fe20000010071 */
[C---:B-1----:R-:W-:Y:S01]  /*9e80*/  FFMA.FTZ R144, R0.reuse, R3, R144 ;  /* 0x0000000300907223 */ /* 0x042fe20000010090 */
[----:B------:R-:W-:Y:S02]  /*9e90*/  I2FP.F32.S32 R2, R2 ;  /* 0x0000000200027245 */ /* 0x000fe40000201400 */
[C---:B------:R-:W-:Y:S01]  /*9ea0*/  IADD3 R3, PT, PT, R137.reuse, -0xf, RZ ;  /* 0xfffffff189037810 */ /* 0x040fe20007ffe0ff */
[----:B------:R-:W-:Y:S01]  /*9eb0*/  LDSM.16.MT88.4 R28, [R120+0x7000] ;  /* 0x00700000781c783b */ /* 0x000fe20000004200 */
[C---:B------:R-:W-:Y:S01]  /*9ec0*/  IADD3 R6, PT, PT, R137.reuse, -0x1f, RZ ;  /* 0xffffffe189067810 */ /* 0x040fe20007ffe0ff */
[CC--:B------:R-:W-:Y:S01]  /*9ed0*/  FFMA.FTZ R145, R0.reuse, R2.reuse, R145 ;  /* 0x0000000200917223 */ /* 0x0c0fe20000010091 */
[----:B------:R-:W-:Y:S01]  /*9ee0*/  I2FP.F32.S32 R5, R5 ;  /* 0x0000000500057245 */ /* 0x000fe20000201400 */
[C---:B------:R-:W-:Y:S01]  /*9ef0*/  FFMA.FTZ R149, R0.reuse, R2, R149 ;  /* 0x0000000200957223 */ /* 0x040fe20000010095 */
[----:B------:R-:W-:Y:S02]  /*9f00*/  I2FP.F32.S32 R3, R3 ;  /* 0x0000000300037245 */ /* 0x000fe40000201400 */
[C---:B------:R-:W-:Y:S01]  /*9f10*/  IADD3 R4, PT, PT, R137.reuse, -0x18, RZ ;  /* 0xffffffe889047810 */ /* 0x040fe20007ffe0ff */
[C---:B------:R-:W-:Y:S01]  /*9f20*/  FFMA.FTZ R118, R0.reuse, R5, R118 ;  /* 0x0000000500767223 */ /* 0x040fe20000010076 */
[----:B------:R-:W-:Y:S01]  /*9f30*/  I2FP.F32.S32 R6, R6 ;  /* 0x0000000600067245 */ /* 0x000fe20000201400 */
[C---:B------:R-:W-:Y:S01]  /*9f40*/  FFMA.FTZ R106, R0.reuse, R3, R106 ;  /* 0x00000003006a7223 */ /* 0x040fe2000001006a */
[C---:B------:R-:W-:Y:S01]  /*9f50*/  IADD3 R2, PT, PT, R137.reuse, -0x17, RZ ;  /* 0xffffffe989027810 */ /* 0x040fe20007ffe0ff */
[C---:B------:R-:W-:Y:S01]  /*9f60*/  FFMA.FTZ R119, R0.reuse, R5, R119 ;  /* 0x0000000500777223 */ /* 0x040fe20000010077 */
[C---:B------:R-:W-:Y:S01]  /*9f70*/  FFMA.FTZ R117, R0.reuse, R3, R117 ;  /* 0x0000000300757223 */ /* 0x040fe20000010075 */
[C---:B------:R-:W-:Y:S01]  /*9f80*/  IADD3 R5, PT, PT, R137.reuse, 0x9, RZ ;  /* 0x0000000989057810 */ /* 0x040fe20007ffe0ff */
[C---:B------:R-:W-:Y:S01]  /*9f90*/  FFMA.FTZ R147, R0.reuse, R6, R147 ;  /* 0x0000000600937223 */ /* 0x040fe20000010093 */
[----:B------:R-:W-:Y:S01]  /*9fa0*/  I2FP.F32.S32 R4, R4 ;  /* 0x0000000400047245 */ /* 0x000fe20000201400 */
[C---:B------:R-:W-:Y:S01]  /*9fb0*/  FFMA.FTZ R151, R0.reuse, R6, R151 ;  /* 0x0000000600977223 */ /* 0x040fe20000010097 */
[C---:B------:R-:W-:Y:S02]  /*9fc0*/  IADD3 R3, PT, PT, R137.reuse, 0x1, RZ ;  /* 0x0000000189037810 */ /* 0x040fe40007ffe0ff */
[----:B------:R-:W-:Y:S01]  /*9fd0*/  I2FP.F32.S32 R2, R2 ;  /* 0x0000000200027245 */ /* 0x000fe20000201400 */
[CC--:B------:R-:W-:Y:S01]  /*9fe0*/  FFMA.FTZ R153, R0.reuse, R4.reuse, R153 ;  /* 0x0000000400997223 */ /* 0x0c0fe20000010099 */
[----:B------:R-:W-:Y:S01]  /*9ff0*/  I2FP.F32.S32 R5, R5 ;  /* 0x0000000500057245 */ /* 0x000fe20000201400 */
[C---:B------:R-:W-:Y:S01]  /*a000*/  FFMA.FTZ R157, R0.reuse, R4, R157 ;  /* 0x00000004009d7223 */ /* 0x040fe2000001009d */
[C---:B------:R-:W-:Y:S01]  /*a010*/  IADD3 R9, PT, PT, R137.reuse, -0x7, RZ ;  /* 0xfffffff989097810 */ /* 0x040fe20007ffe0ff */
[CC--:B------:R-:W-:Y:S01]  /*a020*/  FFMA.FTZ R155, R0.reuse, R2.reuse, R155 ;  /* 0x00000002009b7223 */ /* 0x0c0fe2000001009b */
[----:B------:R-:W-:Y:S01]  /*a030*/  I2FP.F32.S32 R3, R3 ;  /* 0x0000000300037245 */ /* 0x000fe20000201400 */
[C---:B------:R-:W-:Y:S01]  /*a040*/  FFMA.FTZ R159, R0.reuse, R2, R159 ;  /* 0x00000002009f7223 */ /* 0x040fe2000001009f */
[C---:B------:R-:W-:Y:S01]  /*a050*/  IADD3 R143, PT, PT, R137.reuse, -0x8, RZ ;  /* 0xfffffff8898f7810 */ /* 0x040fe20007ffe0ff */
[----:B------:R-:W-:Y:S01]  /*a060*/  FFMA.FTZ R108, R0, R5, R108 ;  /* 0x00000005006c7223 */ /* 0x000fe2000001006c */
[----:B------:R-:W-:Y:S01]  /*a070*/  FMNMX3.FTZ R4, R84, R145, R147, !PT ;  /* 0x0000009154047276 */ /* 0x000fe20007810093 */
[CC--:B------:R-:W-:Y:S01]  /*a080*/  FFMA.FTZ R112, R0.reuse, R3.reuse, R112 ;  /* 0x0000000300707223 */ /* 0x0c0fe20000010070 */
[----:B------:R-:W-:Y:S01]  /*a090*/  IADD3 R2, PT, PT, R137, 0x10, RZ ;  /* 0x0000001089027810 */ /* 0x000fe20007ffe0ff */
[C---:B------:R-:W-:Y:S01]  /*a0a0*/  FFMA.FTZ R111, R0.reuse, R3, R111 ;  /* 0x00000003006f7223 */ /* 0x040fe2000001006f */
[----:B------:R-:W-:Y:S01]  /*a0b0*/  I2FP.F32.S32 R9, R9 ;  /* 0x0000000900097245 */ /* 0x000fe20000201400 */
[C---:B------:R-:W-:Y:S01]  /*a0c0*/  FFMA.FTZ R107, R0.reuse, R5, R107 ;  /* 0x00000005006b7223 */ /* 0x040fe2000001006b */
[----:B------:R-:W-:Y:S02]  /*a0d0*/  I2FP.F32.S32 R143, R143 ;  /* 0x0000008f008f7245 */ /* 0x000fe40000201400 */
[----:B------:R-:W-:Y:S01]  /*a0e0*/  I2FP.F32.S32 R3, R2 ;  /* 0x0000000200037245 */ /* 0x000fe20000201400 */
[----:B------:R-:W-:Y:S01]  /*a0f0*/  FFMA.FTZ R114, R0, R9, R114 ;  /* 0x0000000900727223 */ /* 0x000fe20000010072 */
[----:B------:R-:W-:Y:S01]  /*a100*/  FMNMX3.FTZ R5, R4, R153, R155, !PT ;  /* 0x0000009904057276 */ /* 0x000fe2000781009b */
[C---:B------:R-:W-:Y:S01]  /*a110*/  FFMA.FTZ R116, R0.reuse, R143, R116 ;  /* 0x0000008f00747223 */ /* 0x040fe20000010074 */
[----:B------:R-:W-:Y:S01]  /*a120*/  FMNMX3.FTZ R2, R89, R149, R151, !PT ;  /* 0x0000009559027276 */ /* 0x000fe20007810097 */
[C---:B------:R-:W-:Y:S01]  /*a130*/  FFMA.FTZ R115, R0.reuse, R9, R115 ;  /* 0x0000000900737223 */ /* 0x040fe20000010073 */
[----:B------:R-:W-:Y:S01]  /*a140*/  IADD3 R7, PT, PT, R137, 0x8, RZ ;  /* 0x0000000889077810 */ /* 0x000fe20007ffe0ff */
[C---:B------:R-:W-:Y:S01]  /*a150*/  FFMA.FTZ R143, R0.reuse, R143, R161 ;  /* 0x0000008f008f7223 */ /* 0x040fe200000100a1 */
[----:B------:R-:W-:Y:S01]  /*a160*/  FMNMX3.FTZ R5, R5, R118, R106, !PT ;  /* 0x0000007605057276 */ /* 0x000fe2000781006a */
[----:B------:R-:W-:Y:S01]  /*a170*/  FFMA.FTZ R88, R0, R3, R88 ;  /* 0x0000000300587223 */ /* 0x000fe20000010058 */
[----:B------:R-:W-:Y:S01]  /*a180*/  FMNMX3.FTZ R2, R2, R157, R159, !PT ;  /* 0x0000009d02027276 */ /* 0x000fe2000781009f */
[C---:B------:R-:W-:Y:S01]  /*a190*/  FFMA.FTZ R100, R0.reuse, R3, R100 ;  /* 0x0000000300647223 */ /* 0x040fe20000010064 */
[----:B------:R-:W-:Y:S02]  /*a1a0*/  I2FP.F32.S32 R7, R7 ;  /* 0x0000000700077245 */ /* 0x000fe40000201400 */
[----:B------:R-:W-:Y:S02]  /*a1b0*/  IADD3 R6, PT, PT, R137, 0x11, RZ ;  /* 0x0000001189067810 */ /* 0x000fe40007ffe0ff */
[----:B------:R-:W-:Y:S01]  /*a1c0*/  FMNMX3.FTZ R5, R5, R116, R114, !PT ;  /* 0x0000007405057276 */ /* 0x000fe20007810072 */
[----:B------:R-:W-:Y:S01]  /*a1d0*/  FFMA.FTZ R110, R0, R7, R110 ;  /* 0x00000007006e7223 */ /* 0x000fe2000001006e */
[----:B------:R-:W-:Y:S01]  /*a1e0*/  FMNMX3.FTZ R2, R2, R119, R117, !PT ;  /* 0x0000007702027276 */ /* 0x000fe20007810075 */
[----:B------:R-:W-:Y:S01]  /*a1f0*/  FFMA.FTZ R109, R0, R7, R109 ;  /* 0x00000007006d7223 */ /* 0x000fe2000001006d */
        /* <DEDUP_REMOVED lines=19> */
[----:B------:R-:W-:Y:S01]  /*a330*/  IADD3 R92, PT, PT, R120, 0x6020, RZ ;  /* 0x00006020785c7810 */ /* 0x000fe20007ffe0ff */
[----:B------:R-:W1:Y:S01]  /*a340*/  SHFL.BFLY PT, R3, R4, 0x2, 0x1f ;  /* 0x0c401f0004037f89 */ /* 0x000e6200000e0000 */
[----:B------:R-:W-:Y:S02]  /*a350*/  FMNMX3.FTZ R9, R2, R86, R85, !PT ;  /* 0x0000005602097276 */ /* 0x000fe40007810055 */
[----:B------:R-:W-:Y:S02]  /*a360*/  @P0 IADD3 R92, PT, PT, R132, -0x20, RZ ;  /* 0xffffffe0845c0810 */ /* 0x000fe40007ffe0ff */
[----:B------:R-:W-:Y:S03]  /*a370*/  ISETP.GT.AND P0, PT, R138, R125, PT ;  /* 0x0000007d8a00720c */ /* 0x000fe60003f04270 */
[----:B------:R-:W2:Y:S01]  /*a380*/  SHFL.BFLY PT, R2, R9, 0x2, 0x1f ;  /* 0x0c401f0009027f89 */ /* 0x000ea200000e0000 */
[----:B------:R-:W-:Y:S02]  /*a390*/  IADD3 R139, PT, PT, R139, -0x40, RZ ;  /* 0xffffffc08b8b7810 */ /* 0x000fe40007ffe0ff */
[----:B------:R-:W-:Y:S05]  /*a3a0*/  IADD3 R137, PT, PT, R137, -0x40, RZ ;  /* 0xffffffc089897810 */ /* 0x000fea0007ffe0ff */
[----:B------:R-:W-:Y:S01]  /*a3b0*/  LDSM.16.MT88.4 R20, [R92] ;  /* 0x000000005c14783b */ /* 0x000fe20000004200 */
[----:B-1----:R-:W-:Y:S07]  /*a3c0*/  FMNMX.FTZ R6, R4, R3, !PT ;  /* 0x0000000304067209 */ /* 0x002fee0007810000 */
[----:B------:R-:W1:Y:S01]  /*a3d0*/  SHFL.BFLY PT, R3, R6, 0x1, 0x1f ;  /* 0x0c201f0006037f89 */ /* 0x000e6200000e0000 */
[----:B--2---:R-:W-:Y:S07]  /*a3e0*/  FMNMX.FTZ R7, R9, R2, !PT ;  /* 0x0000000209077209 */ /* 0x004fee0007810000 */
[----:B------:R-:W2:Y:S01]  /*a3f0*/  SHFL.BFLY PT, R2, R7, 0x1, 0x1f ;  /* 0x0c201f0007027f89 */ /* 0x000ea200000e0000 */
[----:B-1----:R-:W-:Y:S04]  /*a400*/  FMNMX.FTZ R3, R6, R3, !PT ;  /* 0x0000000306037209 */ /* 0x002fe80007810000 */
[C---:B------:R-:W-:Y:S01]  /*a410*/  FSETP.NEU.FTZ.AND P1, PT, R3.reuse, -INF , PT ;  /* 0xff8000000300780b */ /* 0x040fe20003f3d000 */
[----:B------:R-:W-:Y:S01]  /*a420*/  FMUL.FTZ R101, R3, UR4 ;  /* 0x0000000403657c20 */ /* 0x000fe20008410000 */
[----:B--2---:R-:W-:Y:S01]  /*a430*/  FMNMX.FTZ R2, R7, R2, !PT ;  /* 0x0000000207027209 */ /* 0x004fe20007810000 */
[----:B------:R-:W-:Y:S03]  /*a440*/  FADD.FTZ R5, -R3, R84 ;  /* 0x0000005403057221 */ /* 0x000fe60000010100 */
[----:B------:R-:W-:Y:S01]  /*a450*/  FSEL R101, R101, RZ, P1 ;  /* 0x000000ff65657208 */ /* 0x000fe20000800000 */
[C---:B------:R-:W-:Y:S01]  /*a460*/  FMUL.FTZ R104, R2.reuse, UR4 ;  /* 0x0000000402687c20 */ /* 0x040fe20008410000 */
[C---:B------:R-:W-:Y:S01]  /*a470*/  FSETP.NEU.FTZ.AND P1, PT, R2.reuse, -INF , PT ;  /* 0xff8000000200780b */ /* 0x040fe20003f3d000 */
[----:B------:R-:W-:Y:S01]  /*a480*/  FADD.FTZ R4, -R2, R89 ;  /* 0x0000005902047221 */ /* 0x000fe20000010100 */
[----:B------:R-:W-:Y:S01]  /*a490*/  FMUL.FTZ R89, R5, UR4 ;  /* 0x0000000405597c20 */ /* 0x000fe20008410000 */
[--C-:B------:R-:W-:Y:S01]  /*a4a0*/  FFMA.FTZ R142, R145, UR4, -R101.reuse ;  /* 0x00000004918e7c23 */ /* 0x100fe20008010865 */
        /* <DEDUP_REMOVED lines=15> */
[----:B------:R-:W-:Y:S08]  /*a5a0*/  FFMA.FTZ R87, R87, UR4, -R104 ;  /* 0x0000000457577c23 */ /* 0x000ff00008010868 */
[----:B------:R-:W-:Y:S10]  /*a5b0*/  MUFU.EX2 R142, R142 ;  /* 0x0000008e008e7308 */ /* 0x000ff40000000800 */
[----:B------:R-:W3:Y:S01]  /*a5c0*/  MUFU.EX2 R105, R105 ;  /* 0x0000006900697308 */ /* 0x000ee20000000800 */
[C---:B-1----:R-:W-:Y:S01]  /*a5d0*/  FMUL.FTZ R4, R89.reuse, R80 ;  /* 0x0000005059047220 */ /* 0x042fe20000410000 */
[C---:B------:R-:W-:Y:S08]  /*a5e0*/  FMUL.FTZ R5, R89.reuse, R81 ;  /* 0x0000005159057220 */ /* 0x040ff00000410000 */
        /* <DEDUP_REMOVED lines=13> */
[----:B------:R-:W-:Y:S01]  /*a6c0*/  FMUL.FTZ R19, R84, R71 ;  /* 0x0000004754137220 */ /* 0x000fe20000410000 */
[C---:B------:R-:W-:Y:S01]  /*a6d0*/  FMUL.FTZ R16, R89.reuse, R68 ;  /* 0x0000004459107220 */ /* 0x040fe20000410000 */
[C---:B------:R-:W-:Y:S07]  /*a6e0*/  FMUL.FTZ R24, R89.reuse, R60 ;  /* 0x0000003c59187220 */ /* 0x040fee0000410000 */
        /* <DEDUP_REMOVED lines=8> */
[C---:B------:R-:W-:Y:S01]  /*a770*/  FMUL.FTZ R34, R84.reuse, R54 ;  /* 0x0000003654227220 */ /* 0x040fe20000410000 */
[----:B------:R-:W-:Y:S01]  /*a780*/  FMUL.FTZ R35, R84, R55 ;  /* 0x0000003754237220 */ /* 0x000fe20000410000 */
[----:B--2---:R-:W-:Y:S01]  /*a790*/  F2FP.BF16.F32.PACK_AB R82, R94, R95 ;  /* 0x0000005f5e52723e */ /* 0x004fe200000010ff */
[----:B------:R-:W-:Y:S01]  /*a7a0*/  LDSM.16.MT88.4 R52, [R92+0x2000] ;  /* 0x002000005c34783b */ /* 0x000fe20000004200 */
[C---:B------:R-:W-:Y:S01]  /*a7b0*/  FMUL.FTZ R36, R89.reuse, R36 ;  /* 0x0000002459247220 */ /* 0x040fe20000410000 */
[C---:B------:R-:W-:Y:S01]  /*a7c0*/  FMUL.FTZ R37, R89.reuse, R37 ;  /* 0x0000002559257220 */ /* 0x040fe20000410000 */
[C---:B------:R-:W-:Y:S01]  /*a7d0*/  FMUL.FTZ R38, R84.reuse, R38 ;  /* 0x0000002654267220 */ /* 0x040fe20000410000 */
[----:B------:R-:W-:Y:S01]  /*a7e0*/  FMUL.FTZ R39, R84, R39 ;  /* 0x0000002754277220 */ /* 0x000fe20000410000 */
[C---:B------:R-:W-:Y:S01]  /*a7f0*/  FMUL.FTZ R40, R89.reuse, R40 ;  /* 0x0000002859287220 */ /* 0x040fe20000410000 */
[----:B------:R-:W-:Y:S01]  /*a800*/  FMUL.FTZ R41, R89, R41 ;  /* 0x0000002959297220 */ /* 0x000fe20000410000 */
[----:B-1----:R-:W-:Y:S01]  /*a810*/  F2FP.BF16.F32.PACK_AB R83, R93, R96 ;  /* 0x000000605d53723e */ /* 0x002fe200000010ff */
[----:B------:R-:W-:Y:S01]  /*a820*/  LDSM.16.MT88.4 R60, [R92+0x400] ;  /* 0x000400005c3c783b */ /* 0x000fe20000004200 */
[----:B------:R-:W-:Y:S01]  /*a830*/  FFMA.FTZ R68, R108, UR4, -R101 ;  /* 0x000000046c447c23 */ /* 0x000fe20008010865 */
[C---:B------:R-:W-:Y:S01]  /*a840*/  FMUL.FTZ R42, R84.reuse, R42 ;  /* 0x0000002a542a7220 */ /* 0x040fe20000410000 */
[C---:B------:R-:W-:Y:S01]  /*a850*/  FMUL.FTZ R43, R84.reuse, R43 ;  /* 0x0000002b542b7220 */ /* 0x040fe20000410000 */
[----:B------:R-:W-:Y:S01]  /*a860*/  MUFU.EX2 R107, R107 ;  /* 0x0000006b006b7308 */ /* 0x000fe20000000800 */
[C---:B------:R-:W-:Y:S01]  /*a870*/  FMUL.FTZ R44, R89.reuse, R44 ;  /* 0x0000002c592c7220 */ /* 0x040fe20000410000 */
[C---:B------:R-:W-:Y:S02]  /*a880*/  HMMA.16816.F32.BF16 R4, R80.reuse, R12, R4 ;  /* 0x0000000c5004723c */ /* 0x040fe40000041804 */
[----:B------:R-:W-:Y:S06]  /*a890*/  LDSM.16.MT88.4 R76, [R120+0x6c00] ;  /* 0x006c0000784c783b */ /* 0x000fec0000004200 */
[----:B------:R-:W-:Y:S01]  /*a8a0*/  MUFU.EX2 R123, R123 ;  /* 0x0000007b007b7308 */ /* 0x000fe20000000800 */
[C---:B------:R-:W-:Y:S01]  /*a8b0*/  FMUL.FTZ R12, R89.reuse, R72 ;  /* 0x00000048590c7220 */ /* 0x040fe20000410000 */
[C---:B------:R-:W-:Y:S01]  /*a8c0*/  FMUL.FTZ R13, R89.reuse, R73 ;  /* 0x00000049590d7220 */ /* 0x040fe20000410000 */
[C---:B------:R-:W-:Y:S01]  /*a8d0*/  FMUL.FTZ R45, R89.reuse, R45 ;  /* 0x0000002d592d7220 */ /* 0x040fe20000410000 */
[C---:B------:R-:W-:Y:S06]  /*a8e0*/  HMMA.16816.F32.BF16 R8, R80.reuse, R14, R8 ;  /* 0x0000000e5008723c */ /* 0x040fec0000041808 */
        /* <DEDUP_REMOVED lines=9> */
[C---:B------:R-:W-:Y:S03]  /*a980*/  HMMA.16816.F32.BF16 R12, R80.reuse, R20, R12 ;  /* 0x00000014500c723c */ /* 0x040fe6000004180c */
[C---:B------:R-:W-:Y:S01]  /*a990*/  FMUL.FTZ R20, R89.reuse, R64 ;  /* 0x0000004059147220 */ /* 0x040fe20000410000 */
[C---:B------:R-:W-:Y:S01]  /*a9a0*/  FMUL.FTZ R21, R89.reuse, R65 ;  /* 0x0000004159157220 */ /* 0x040fe20000410000 */
[C---:B------:R-:W-:Y:S01]  /*a9b0*/  FFMA.FTZ R103, R84.reuse, R141, R103 ;  /* 0x0000008d54677223 */ /* 0x040fe20000010067 */
[----:B------:R-:W-:Y:S02]  /*a9c0*/  FFMA.FTZ R142, R89, R140, R142 ;  /* 0x0000008c598e7223 */ /* 0x000fe4000001008e */
[C---:B------:R-:W-:Y:S03]  /*a9d0*/  HMMA.16816.F32.BF16 R16, R80.reuse, R22, R16 ;  /* 0x000000165010723c */ /* 0x040fe60000041810 */
[C---:B------:R-:W-:Y:S01]  /*a9e0*/  FMUL.FTZ R22, R84.reuse, R66 ;  /* 0x0000004254167220 */ /* 0x040fe20000410000 */
[----:B------:R-:W-:Y:S01]  /*a9f0*/  FMUL.FTZ R23, R84, R67 ;  /* 0x0000004354177220 */ /* 0x000fe20000410000 */
[----:B------:R-:W-:Y:S01]  /*aa00*/  FADD.FTZ R142, R105, R142 ;  /* 0x0000008e698e7221 */ /* 0x000fe20000010000 */
[----:B------:R-:W1:Y:S03]  /*aa10*/  LDSM.16.MT88.4 R64, [R92+0x1000] ;  /* 0x001000005c40783b */ /* 0x000e660000004200 */
[----:B------:R-:W-:Y:S02]  /*aa20*/  FADD.FTZ R95, R95, R142 ;  /* 0x0000008e5f5f7221 */ /* 0x000fe40000010000 */
[C---:B------:R-:W-:Y:S03]  /*aa30*/  HMMA.16816.F32.BF16 R20, R80.reuse, R28, R20 ;  /* 0x0000001c5014723c */ /* 0x040fe60000041814 */
[C---:B------:R-:W-:Y:S01]  /*aa40*/  FMUL.FTZ R28, R89.reuse, R56 ;  /* 0x00000038591c7220 */ /* 0x040fe20000410000 */
[----:B------:R-:W-:Y:S01]  /*aa50*/  FMUL.FTZ R29, R89, R57 ;  /* 0x00000039591d7220 */ /* 0x000fe20000410000 */
[----:B------:R-:W-:Y:S01]  /*aa60*/  FFMA.FTZ R89, R100, UR4, -R101 ;  /* 0x0000000464597c23 */ /* 0x000fe20008010865 */
[----:B------:R-:W-:Y:S02]  /*aa70*/  FADD.FTZ R95, R94, R95 ;  /* 0x0000005f5e5f7221 */ /* 0x000fe40000010000 */
[C---:B------:R-:W-:Y:S03]  /*aa80*/  HMMA.16816.F32.BF16 R24, R80.reuse, R30, R24 ;  /* 0x0000001e5018723c */ /* 0x040fe60000041818 */
[C---:B------:R-:W-:Y:S01]  /*aa90*/  FMUL.FTZ R30, R84.reuse, R58 ;  /* 0x0000003a541e7220 */ /* 0x040fe20000410000 */
[----:B------:R-:W-:Y:S01]  /*aaa0*/  FMUL.FTZ R31, R84, R59 ;  /* 0x0000003b541f7220 */ /* 0x000fe20000410000 */
[----:B------:R-:W-:Y:S01]  /*aab0*/  MUFU.EX2 R89, R89 ;  /* 0x0000005900597308 */ /* 0x000fe20000000800 */
[----:B------:R-:W2:Y:S05]  /*aac0*/  LDSM.16.MT88.4 R56, [R120+0x8000] ;  /* 0x008000007838783b */ /* 0x000eaa0000004200 */
[C---:B-1----:R-:W-:Y:S03]  /*aad0*/  HMMA.16816.F32.BF16 R28, R80.reuse, R64, R28 ;  /* 0x00000040501c723c */ /* 0x042fe6000004181c */
[--C-:B------:R-:W-:Y:S01]  /*aae0*/  FFMA.FTZ R64, R144, UR4, -R101.reuse ;  /* 0x0000000490407c23 */ /* 0x100fe20008010865 */
[--C-:B------:R-:W-:Y:S01]  /*aaf0*/  FFMA.FTZ R144, R111, UR4, -R104.reuse ;  /* 0x000000046f907c23 */ /* 0x100fe20008010868 */
[--C-:B------:R-:W-:Y:S02]  /*ab00*/  FFMA.FTZ R65, R112, UR4, -R101.reuse ;  /* 0x0000000470417c23 */ /* 0x100fe40008010865 */
[----:B------:R1:W-:Y:S01]  /*ab10*/  MUFU.EX2 R112, R64 ;  /* 0x0000004000707308 */ /* 0x0003e20000000800 */
[C---:B------:R-:W-:Y:S09]  /*ab20*/  HMMA.16816.F32.BF16 R32, R80.reuse, R66, R32 ;  /* 0x000000425020723c */ /* 0x040ff20000041820 */
[----:B------:R-:W-:Y:S01]  /*ab30*/  MUFU.EX2 R144, R144 ;  /* 0x0000009000907308 */ /* 0x000fe20000000800 */
[--C-:B------:R-:W-:Y:S01]  /*ab40*/  FFMA.FTZ R67, R110, UR4, -R101.reuse ;  /* 0x000000046e437c23 */ /* 0x100fe20008010865 */
[--C-:B------:R-:W-:Y:S01]  /*ab50*/  FFMA.FTZ R110, R109, UR4, -R104.reuse ;  /* 0x000000046d6e7c23 */ /* 0x100fe20008010868 */
[--C-:B------:R-:W-:Y:S07]  /*ab60*/  FFMA.FTZ R66, R113, UR4, -R104.reuse ;  /* 0x0000000471427c23 */ /* 0x100fee0008010868 */
[----:B------:R-:W-:Y:S01]  /*ab70*/  MUFU.EX2 R109, R68 ;  /* 0x00000044006d7308 */ /* 0x000fe20000000800 */
[C---:B--2---:R-:W-:Y:S09]  /*ab80*/  HMMA.16816.F32.BF16 R36, R80.reuse, R56, R36 ;  /* 0x000000385024723c */ /* 0x044ff20000041824 */
[----:B------:R2:W-:Y:S01]  /*ab90*/  MUFU.EX2 R113, R65 ;  /* 0x0000004100717308 */ /* 0x0005e20000000800 */
[--C-:B-1----:R-:W-:Y:S09]  /*aba0*/  FFMA.FTZ R64, R86, UR4, -R104.reuse ;  /* 0x0000000456407c23 */ /* 0x102ff20008010868 */
[----:B------:R1:W-:Y:S01]  /*abb0*/  MUFU.EX2 R111, R66 ;  /* 0x00000042006f7308 */ /* 0x0003e20000000800 */
[C---:B------:R-:W-:Y:S01]  /*abc0*/  HMMA.16816.F32.BF16 R40, R80.reuse, R58, R40 ;  /* 0x0000003a5028723c */ /* 0x040fe20000041828 */
[----:B------:R-:W3:Y:S08]  /*abd0*/  LDSM.16.MT88.4 R56, [R120+0x6400] ;  /* 0x006400007838783b */ /* 0x000ef00000004200 */
[----:B------:R-:W-:Y:S10]  /*abe0*/  MUFU.EX2 R108, R67 ;  /* 0x00000043006c7308 */ /* 0x000ff40000000800 */
[----:B------:R-:W-:Y:S01]  /*abf0*/  MUFU.EX2 R110, R110 ;  /* 0x0000006e006e7308 */ /* 0x000fe20000000800 */
[--C-:B--2---:R-:W-:Y:S01]  /*ac00*/  FFMA.FTZ R65, R99, UR4, -R101.reuse ;  /* 0x0000000463417c23 */ /* 0x104fe20008010865 */
[C---:B------:R-:W-:Y:S01]  /*ac10*/  HMMA.16816.F32.BF16 R44, R80.reuse, R52, R44 ;  /* 0x00000034502c723c */ /* 0x040fe2000004182c */
[----:B------:R-:W-:Y:S02]  /*ac20*/  LDSM.16.MT88.4 R68, [R92+0xc00] ;  /* 0x000c00005c44783b */ /* 0x000fe40000004200 */
[--C-:B------:R-:W-:Y:S01]  /*ac30*/  FFMA.FTZ R52, R118, UR4, -R101.reuse ;  /* 0x0000000476347c23 */ /* 0x100fe20008010865 */
[--C-:B------:R-:W-:Y:S01]  /*ac40*/  FFMA.FTZ R118, R117, UR4, -R104.reuse ;  /* 0x0000000475767c23 */ /* 0x100fe20008010868 */
[--C-:B------:R-:W-:Y:S01]  /*ac50*/  FFMA.FTZ R117, R116, UR4, -R101.reuse ;  /* 0x0000000474757c23 */ /* 0x100fe20008010865 */
[--C-:B------:R-:W-:Y:S01]  /*ac60*/  FFMA.FTZ R116, R114, UR4, -R101.reuse ;  /* 0x0000000472747c23 */ /* 0x100fe20008010865 */
[--C-:B------:R-:W-:Y:S01]  /*ac70*/  FFMA.FTZ R114, R115, UR4, -R104.reuse ;  /* 0x0000000473727c23 */ /* 0x100fe20008010868 */
[----:B------:R-:W-:Y:S01]  /*ac80*/  HMMA.16816.F32.BF16 R48, R80, R54, R48 ;  /* 0x000000365030723c */ /* 0x000fe20000041830 */
[----:B------:R-:W2:Y:S02]  /*ac90*/  MUFU.EX2 R106, R52 ;  /* 0x00000034006a7308 */ /* 0x000ea40000000800 */
[--C-:B------:R-:W-:Y:S01]  /*aca0*/  FFMA.FTZ R99, R88, UR4, -R104.reuse ;  /* 0x0000000458637c23 */ /* 0x100fe20008010868 */
[----:B------:R-:W-:Y:S07]  /*acb0*/  FFMA.FTZ R104, R85, UR4, -R104 ;  /* 0x0000000455687c23 */ /* 0x000fee0008010868 */
[----:B------:R-:W4:Y:S01]  /*acc0*/  MUFU.EX2 R118, R118 ;  /* 0x0000007600767308 */ /* 0x000f220000000800 */
[--C-:B-1----:R-:W-:Y:S01]  /*acd0*/  FFMA.FTZ R66, R98, UR4, -R101.reuse ;  /* 0x0000000462427c23 */ /* 0x102fe20008010865 */
[----:B------:R-:W-:Y:S08]  /*ace0*/  FFMA.FTZ R101, R97, UR4, -R101 ;  /* 0x0000000461657c23 */ /* 0x000ff00008010865 */
[----:B------:R-:W-:Y:S10]  /*acf0*/  MUFU.EX2 R117, R117 ;  /* 0x0000007500757308 */ /* 0x000ff40000000800 */
[----:B------:R-:W1:Y:S01]  /*ad00*/  MUFU.EX2 R116, R116 ;  /* 0x0000007400747308 */ /* 0x000e620000000800 */
[----:B--2---:R-:W-:Y:S09]  /*ad10*/  F2FP.BF16.F32.PACK_AB R52, R123, R106 ;  /* 0x0000006a7b34723e */ /* 0x004ff200000010ff */
[----:B------:R-:W-:Y:S01]  /*ad20*/  MUFU.EX2 R115, R143 ;  /* 0x0000008f00737308 */ /* 0x000fe20000000800 */
[----:B----4-:R-:W-:Y:S09]  /*ad30*/  F2FP.BF16.F32.PACK_AB R53, R118, R119 ;  /* 0x000000777635723e */ /* 0x010ff200000010ff */
[----:B------:R-:W2:Y:S10]  /*ad40*/  MUFU.EX2 R114, R114 ;  /* 0x0000007200727308 */ /* 0x000eb40000000800 */
[----:B------:R-:W4:Y:S01]  /*ad50*/  MUFU.EX2 R88, R65 ;  /* 0x0000004100587308 */ /* 0x000f220000000800 */
[----:B-1----:R-:W-:Y:S09]  /*ad60*/  F2FP.BF16.F32.PACK_AB R54, R116, R117 ;  /* 0x000000757436723e */ /* 0x002ff200000010ff */
[----:B------:R-:W-:Y:S10]  /*ad70*/  MUFU.EX2 R99, R99 ;  /* 0x0000006300637308 */ /* 0x000ff40000000800 */
[----:B------:R-:W1:Y:S01]  /*ad80*/  MUFU.EX2 R98, R87 ;  /* 0x0000005700627308 */ /* 0x000e620000000800 */
[----:B--2---:R-:W-:Y:S09]  /*ad90*/  F2FP.BF16.F32.PACK_AB R55, R114, R115 ;  /* 0x000000737237723e */ /* 0x004ff200000010ff */
[----:B------:R-:W-:Y:S01]  /*ada0*/  MUFU.EX2 R97, R66 ;  /* 0x0000004200617308 */ /* 0x000fe20000000800 */
[----:B----4-:R-:W-:Y:S01]  /*adb0*/  F2FP.BF16.F32.PACK_AB R84, R88, R89 ;  /* 0x000000595854723e */ /* 0x010fe200000010ff */
[----:B------:R-:W-:Y:S08]  /*adc0*/  FADD.FTZ R65, R102, R103 ;  /* 0x0000006766417221 */ /* 0x000ff00000010000 */
[----:B------:R-:W2:Y:S01]  /*add0*/  MUFU.EX2 R140, R101 ;  /* 0x00000065008c7308 */ /* 0x000ea20000000800 */
[C---:B---3--:R-:W-:Y:S09]  /*ade0*/  HMMA.16816.F32.BF16 R4, R52.reuse, R56, R4 ;  /* 0x000000383404723c */ /* 0x048ff20000041804 */
[----:B------:R-:W-:Y:S01]  /*adf0*/  MUFU.EX2 R103, R64 ;  /* 0x0000004000677308 */ /* 0x000fe20000000800 */
[----:B-1----:R-:W-:Y:S01]  /*ae00*/  F2FP.BF16.F32.PACK_AB R85, R98, R99 ;  /* 0x000000636255723e */ /* 0x002fe200000010ff */
[----:B------:R-:W-:Y:S08]  /*ae10*/  FADD.FTZ R96, R96, R65 ;  /* 0x0000004160607221 */ /* 0x000ff00000010000 */
[----:B------:R-:W1:Y:S01]  /*ae20*/  MUFU.EX2 R104, R104 ;  /* 0x0000006800687308 */ /* 0x000e620000000800 */
[C---:B------:R-:W-:Y:S01]  /*ae30*/  HMMA.16816.F32.BF16 R8, R52.reuse, R58, R8 ;  /* 0x0000003a3408723c */ /* 0x040fe20000041808 */
[----:B------:R-:W3:Y:S02]  /*ae40*/  LDSM.16.MT88.4 R56, [R120+0x7400] ;  /* 0x007400007838783b */ /* 0x000ee40000004200 */
[----:B------:R-:W-:Y:S01]  /*ae50*/  FADD.FTZ R96, R93, R96 ;  /* 0x000000605d607221 */ /* 0x000fe20000010000 */
[----:B--2---:R-:W-:Y:S03]  /*ae60*/  F2FP.BF16.F32.PACK_AB R86, R140, R97 ;  /* 0x000000618c56723e */ /* 0x004fe600000010ff */
[----:B------:R-:W-:Y:S01]  /*ae70*/  FADD.FTZ R119, R119, R96 ;  /* 0x0000006077777221 */ /* 0x000fe20000010000 */
[C---:B------:R-:W-:Y:S03]  /*ae80*/  HMMA.16816.F32.BF16 R12, R52.reuse, R60, R12 ;  /* 0x0000003c340c723c */ /* 0x040fe6000004180c */
[----:B------:R-:W-:Y:S01]  /*ae90*/  FADD.FTZ R118, R118, R119 ;  /* 0x0000007776767221 */ /* 0x000fe20000010000 */
[----:B-1----:R-:W-:Y:S03]  /*aea0*/  F2FP.BF16.F32.PACK_AB R87, R104, R103 ;  /* 0x000000676857723e */ /* 0x002fe600000010ff */
[----:B------:R-:W-:Y:S01]  /*aeb0*/  FADD.FTZ R115, R115, R118 ;  /* 0x0000007673737221 */ /* 0x000fe20000010000 */
[C---:B------:R-:W-:Y:S01]  /*aec0*/  HMMA.16816.F32.BF16 R16, R52.reuse, R62, R16 ;  /* 0x0000003e3410723c */ /* 0x040fe20000041810 */
[----:B------:R-:W1:Y:S02]  /*aed0*/  LDSM.16.MT88.4 R60, [R92+0x1400] ;  /* 0x001400005c3c783b */ /* 0x000e640000004200 */
[----:B------:R-:W-:Y:S05]  /*aee0*/  FADD.FTZ R114, R114, R115 ;  /* 0x0000007372727221 */ /* 0x000fea0000010000 */
        /* <DEDUP_REMOVED lines=70> */
[----:B------:R-:W-:Y:S07]  /*b350*/  @P0 BRA `(.L_x_4990) ;  /* 0xffffffd000780947 */ /* 0x000fee000383ffff */
.L_x_4986:
        /* <DEDUP_REMOVED lines=9> */
[----:B------:R-:W-:Y:S02]  /*b3f0*/  LOP3.LUT R8, R5, 0x30, RZ, 0xc0, !PT ;  /* 0x0000003005087812 */ /* 0x000fe400078ec0ff */
[----:B------:R-:W-:Y:S02]  /*b400*/  LOP3.LUT R122, R13, 0x3e00, R122, 0xf8, !PT ;  /* 0x00003e000d7a7812 */ /* 0x000fe400078ef87a */
[----:B------:R-:W-:-:S03]  /*b410*/  LOP3.LUT R7, R8, 0x7, R7, 0xf8, !PT ;  /* 0x0000000708077812 */ /* 0x000fc600078ef807 */
[----:B------:R-:W-:Y:S01]  /*b420*/  S2UR UR7, SR_CTAID.Z ;  /* 0x00000000000779c3 */ /* 0x000fe20000002700 */
[----:B------:R-:W-:Y:S02]  /*b430*/  LOP3.LUT R8, R130, 0xc0, R131, 0xf8, !PT ;  /* 0x000000c082087812 */ /* 0x000fe400078ef883 */
[----:B------:R-:W-:Y:S02]  /*b440*/  LOP3.LUT R10, R90, 0xd8, RZ, 0xc0, !PT ;  /* 0x000000d85a0a7812 */ /* 0x000fe400078ec0ff */
[----:B------:R-:W-:Y:S02]  /*b450*/  LOP3.LUT P3, RZ, R91, 0x3, RZ, 0xc0, !PT ;  /* 0x000000035bff7812 */ /* 0x000fe4000786c0ff */
[----:B------:R-:W-:Y:S01]  /*b460*/  SHF.R.U32.HI R91, RZ, 0x3, R91 ;  /* 0x00000003ff5b7819 */ /* 0x000fe2000001165b */
[----:B------:R-:W3:Y:S01]  /*b470*/  S2UR UR6, SR_CTAID.X ;  /* 0x00000000000679c3 */ /* 0x000ee20000002500 */
[----:B------:R-:W-:Y:S01]  /*b480*/  LOP3.LUT R5, R10, 0x18, R5, 0x78, !PT ;  /* 0x000000180a057812 */ /* 0x000fe200078e7805 */
[----:B-1----:R-:W-:Y:S01]  /*b490*/  FADD.FTZ R15, R15, R140 ;  /* 0x0000008c0f0f7221 */ /* 0x002fe20000010000 */
[----:B------:R-:W-:-:S02]  /*b4a0*/  IADD3 R13, PT, PT, R91, 0x20, RZ ;  /* 0x000000205b0d7810 */ /* 0x000fc40007ffe0ff */
[----:B------:R-:W-:Y:S01]  /*b4b0*/  IADD3 R16, PT, PT, -R133, RZ, RZ ;  /* 0x000000ff85107210 */ /* 0x000fe20007ffe1ff */
[----:B--2---:R-:W-:Y:S01]  /*b4c0*/  FADD.FTZ R11, R0, R141 ;  /* 0x0000008d000b7221 */ /* 0x004fe20000010000 */
[----:B------:R-:W1:Y:S01]  /*b4d0*/  SHFL.BFLY PT, R4, R15, 0x1, 0x1f ;  /* 0x0c201f000f047f89 */ /* 0x000e6200000e0000 */
[-C--:B------:R-:W-:Y:S02]  /*b4e0*/  ISETP.GE.AND P5, PT, R13, R124.reuse, PT ;  /* 0x0000007c0d00720c */ /* 0x080fe40003fa6270 */
[----:B------:R-:W-:Y:S01]  /*b4f0*/  LOP3.LUT R5, R5, 0xf24, R90, 0xf8, !PT ;  /* 0x00000f2405057812 */ /* 0x000fe200078ef85a */
[----:B------:R-:W2:Y:S01]  /*b500*/  SHFL.BFLY PT, R0, R11, 0x1, 0x1f ;  /* 0x0c201f000b007f89 */ /* 0x000ea200000e0000 */
[----:B------:R-:W-:Y:S02]  /*b510*/  LOP3.LUT R90, R90, 0x1c, RZ, 0xc0, !PT ;  /* 0x0000001c5a5a7812 */ /* 0x000fe400078ec0ff */
[----:B------:R-:W-:Y:S01]  /*b520*/  ISETP.GE.AND P1, PT, R91, R124, PT ;  /* 0x0000007c5b00720c */ /* 0x000fe20003f26270 */
[----:B---3--:R-:W-:Y:S01]  /*b530*/  USHF.L.U32 UR6, UR6, 0x6, URZ ;  /* 0x0000000606067899 */ /* 0x008fe200080006ff */
[----:B-1----:R-:W-:Y:S01]  /*b540*/  FADD.FTZ R4, R15, R4 ;  /* 0x000000040f047221 */ /* 0x002fe20000010000 */
[----:B------:R-:W-:-:S03]  /*b550*/  LOP3.LUT R15, R122, 0x20, R131, 0xf8, !PT ;  /* 0x000000207a0f7812 */ /* 0x000fc600078ef883 */
[----:B------:R-:W1:Y:S01]  /*b560*/  MUFU.RCP R9, R4 ;  /* 0x0000000400097308 */ /* 0x000e620000001000 */
[----:B------:R-:W-:Y:S01]  /*b570*/  FSETP.NE.FTZ.AND P2, PT, R4, RZ, PT ;  /* 0x000000ff0400720b */ /* 0x000fe20003f55000 */
[----:B--2---:R-:W-:Y:S01]  /*b580*/  FADD.FTZ R0, R11, R0 ;  /* 0x000000000b007221 */ /* 0x004fe20000010000 */
[----:B------:R-:W-:Y:S02]  /*b590*/  LOP3.LUT R8, R15, R8, RZ, 0xfc, !PT ;  /* 0x000000080f087212 */ /* 0x000fe400078efcff */
[----:B------:R-:W-:Y:S02]  /*b5a0*/  IADD3 R11, PT, PT, R91, 0x10, RZ ;  /* 0x000000105b0b7810 */ /* 0x000fe40007ffe0ff */
[----:B------:R-:W-:Y:S01]  /*b5b0*/  LEA R10, R8, UR5, 0x2 ;  /* 0x00000005080a7c11 */ /* 0x000fe2000f8e10ff */
[----:B------:R-:W2:Y:S01]  /*b5c0*/  MUFU.RCP R6, R0 ;  /* 0x0000000000067308 */ /* 0x000ea20000001000 */
[----:B------:R-:W-:Y:S02]  /*b5d0*/  ISETP.GE.AND P4, PT, R11, R124, PT ;  /* 0x0000007c0b00720c */ /* 0x000fe40003f86270 */
[----:B------:R-:W-:-:S02]  /*b5e0*/  IADD3 R11, PT, PT, R91, 0x30, RZ ;  /* 0x000000305b0b7810 */ /* 0x000fc40007ffe0ff */
[----:B------:R-:W-:Y:S01]  /*b5f0*/  FSETP.NE.FTZ.AND P0, PT, R0, RZ, PT ;  /* 0x000000ff0000720b */ /* 0x000fe20003f15000 */
[----:B------:R-:W3:Y:S01]  /*b600*/  @P2 LDC R14, c[0x0][0x458] ;  /* 0x00011600ff0e2b82 */ /* 0x000ee20000000800 */
[----:B------:R-:W-:Y:S01]  /*b610*/  ISETP.GE.AND P6, PT, R11, R124, PT ;  /* 0x0000007c0b00720c */ /* 0x000fe20003fc6270 */
[----:B------:R-:W-:Y:S01]  /*b620*/  @P2 MUFU.LG2 R4, R4 ;  /* 0x0000000400042308 */ /* 0x000fe20000000c00 */
[----:B-1----:R-:W-:-:S05]  /*b630*/  FSEL R9, R9, 1, P2 ;  /* 0x3f80000009097808 */ /* 0x002fca0001000000 */
[----:B------:R-:W1:Y:S01]  /*b640*/  LDC R11, c[0x0][0x3e0] ;  /* 0x0000f800ff0b7b82 */ /* 0x000e620000000800 */
        /* <DEDUP_REMOVED lines=26> */
[----:B--2---:R-:W-:Y:S01]  /*b7f0*/  FSEL R6, R6, 1, P0 ;  /* 0x3f80000006067808 */ /* 0x004fe20000000000 */
[----:B------:R-:W2:Y:S01]  /*b800*/  @P0 MUFU.LG2 R0, R0 ;  /* 0x0000000000000308 */ /* 0x000ea20000000c00 */
[----:B------:R-:W-:Y:S01]  /*b810*/  IADD3 R12, PT, PT, R10, -R9, RZ ;  /* 0x800000090a0c7210 */ /* 0x000fe20007ffe0ff */
[----:B------:R-:W-:Y:S01]  /*b820*/  STS.64 [R10], R80 ;  /* 0x000000500a007388 */ /* 0x000fe20000000a00 */
[----:B------:R-:W-:Y:S01]  /*b830*/  LOP3.LUT R131, R131, 0x80, RZ, 0xc0, !PT ;  /* 0x0000008083837812 */ /* 0x000fe200078ec0ff */
[C---:B------:R-:W-:Y:S01]  /*b840*/  FMUL.FTZ R82, R6.reuse, R82 ;  /* 0x0000005206527220 */ /* 0x040fe20000410000 */
[C---:B------:R-:W-:Y:S01]  /*b850*/  FMUL.FTZ R83, R6.reuse, R83 ;  /* 0x0000005306537220 */ /* 0x040fe20000410000 */
[----:B------:R-:W5:Y:S01]  /*b860*/  LDC.64 R8, c[0x0][0x430] ;  /* 0x00010c00ff087b82 */ /* 0x000f620000000a00 */
        /* <DEDUP_REMOVED lines=23> */
[----:B-----5:R-:W-:Y:S01]  /*b9e0*/  IMAD R8, R8, UR4, R133 ;  /* 0x0000000408087c24 */ /* 0x020fe2000f8e0285 */
[----:B------:R-:W5:Y:S01]  /*b9f0*/  LDCU UR4, c[0x0][0x44c] ;  /* 0x00008980ff0477ac */ /* 0x000f620008000800 */
[----:B------:R-:W-:Y:S01]  /*ba00*/  IADD3 R131, PT, PT, R12, -R131, RZ ;  /* 0x800000830c837210 */ /* 0x000fe20007ffe0ff */
[----:B------:R-:W-:Y:S01]  /*ba10*/  STS.64 [R10+0x400], R82 ;  /* 0x000400520a007388 */ /* 0x000fe20000000a00 */
[----:B-1----:R-:W-:-:S03]  /*ba20*/  IMAD R16, R11, R16, UR7 ;  /* 0x000000070b107e24 */ /* 0x002fc6000f8e0210 */
[----:B------:R-:W-:Y:S01]  /*ba30*/  STS.64 [R12+0x20], R76 ;  /* 0x0000204c0c007388 */ /* 0x000fe20000000a00 */
[----:B------:R-:W-:Y:S02]  /*ba40*/  IMAD R8, R8, R11, R16 ;  /* 0x0000000b08087224 */ /* 0x000fe400078e0210 */
[----:B--2---:R-:W-:Y:S01]  /*ba50*/  @P0 FMUL.FTZ R11, R0, 0.69314718246459960938 ;  /* 0x3f317218000b0820 */ /* 0x004fe20000410000 */
[----:B------:R-:W-:Y:S01]  /*ba60*/  STS.64 [R12+0x420], R78 ;  /* 0x0004204e0c007388 */ /* 0x000fe20000000a00 */
[----:B------:R-:W-:-:S03]  /*ba70*/  IMAD R8, R8, R9, UR6 ;  /* 0x0000000608087e24 */ /* 0x000fc6000f8e0209 */
[----:B------:R-:W-:Y:S04]  /*ba80*/  STS.64 [R6+0x40], R72 ;  /* 0x0000404806007388 */ /* 0x000fe80000000a00 */
[----:B------:R-:W-:Y:S01]  /*ba90*/  STS.64 [R6+0x440], R74 ;  /* 0x0004404a06007388 */ /* 0x000fe20000000a00 */
[----:B-----5:R-:W-:-:S03]  /*baa0*/  IMAD R0, R8, UR4, RZ ;  /* 0x0000000408007c24 */ /* 0x020fc6000f8e02ff */
        /* <DEDUP_REMOVED lines=18> */
[----:B-1----:R-:W-:Y:S01]  /*bbd0*/  MOV R10, 0xff800000 ;  /* 0xff800000000a7802 */ /* 0x002fe20000000f00 */
[----:B--2---:R-:W-:Y:S01]  /*bbe0*/  @P2 FMUL.FTZ R12, R4, 0.69314718246459960938 ;  /* 0x3f317218040c2820 */ /* 0x004fe20000410000 */
[----:B------:R-:W-:Y:S01]  /*bbf0*/  MOV R4, 0xff800000 ;  /* 0xff80000000047802 */ /* 0x000fe20000000f00 */
[----:B----4-:R-:W-:Y:S01]  /*bc00*/  @P0 FFMA.FTZ R4, R2, R13, R11 ;  /* 0x0000000d02040223 */ /* 0x010fe2000001000b */
[----:B------:R-:W-:Y:S01]  /*bc10*/  LEA R2, R5, UR5, 0x2 ;  /* 0x0000000505027c11 */ /* 0x000fe2000f8e10ff */
[----:B---3--:R-:W-:Y:S01]  /*bc20*/  @P2 FFMA.FTZ R10, R3, R14, R12 ;  /* 0x0000000e030a2223 */ /* 0x008fe2000001000c */
[----:B------:R-:W-:Y:S01]  /*bc30*/  IMAD R3, R91, 0x60, R90 ;  /* 0x000000605b037824 */ /* 0x000fe200078e025a */
        /* <DEDUP_REMOVED lines=12> */
.L_x_4992:
[----:B------:R-:W-:Y:S05]  /*bd00*/  BSYNC.RECONVERGENT B0 ;  /* 0x0000000000007941 */ /* 0x000fea0003800200 */
.L_x_4991:
[----:B------:R2:W3:Y:S01]  /*bd10*/  LDS.128 R12, [R2] ;  /* 0x00000000020c7984 */ /* 0x0004e20000000c00 */
        /* <DEDUP_REMOVED lines=18> */
.L_x_4994:
[----:B------:R-:W-:Y:S05]  /*be40*/  BSYNC.RECONVERGENT B0 ;  /* 0x0000000000007941 */ /* 0x000fea0003800200 */
.L_x_4993:
        /* <DEDUP_REMOVED lines=21> */
.L_x_4996:
[----:B------:R-:W-:Y:S05]  /*bfa0*/  BSYNC.RECONVERGENT B0 ;  /* 0x0000000000007941 */ /* 0x000fea0003800200 */
.L_x_4995:
        /* <DEDUP_REMOVED lines=21> */
.L_x_4998:
[----:B------:R-:W-:Y:S05]  /*c100*/  BSYNC.RECONVERGENT B0 ;  /* 0x0000000000007941 */ /* 0x000fea0003800200 */
.L_x_4997:
        /* <DEDUP_REMOVED lines=22> */
.L_x_4999:
        /* <DEDUP_REMOVED lines=9> */
.L_x_5541:


//--------------------- .text._ZN5flash24flash_fwd_splitkv_kernelI23Flash_fwd_kernel_traitsILi96ELi64ELi64ELi4ELb0ELb0EN7cutlass10bfloat16_tE19Flash_kernel_traitsILi96ELi64ELi64ELi4ES3_EELb1ELb0ELb0ELb0ELb1ELb0ELb1ELb1EEEvNS_16Flash_fwd_paramsE --------------------------
	.section	.text._ZN5flash24flash_fwd_splitkv_kernelI23Flash_fwd_kernel_traitsILi96ELi64ELi64ELi4ELb0ELb0EN7cutlass10bfloat16_tE19Flash_kernel_traitsILi96ELi64ELi64ELi4ES3_EELb1ELb0ELb0ELb0ELb1ELb0ELb1ELb1EEEvNS_16Flash_fwd_paramsE,"ax",@progbits
	.align	128
        .global         _ZN5flash24flash_fwd_splitkv_kernelI23Flash_fwd_kernel_traitsILi96ELi64ELi64ELi4ELb0ELb0EN7cutlass10bfloat16_tE19Flash_kernel_traitsILi96ELi64ELi64ELi4ES3_EELb1ELb0ELb0ELb0ELb1ELb0ELb1ELb1EEEvNS_16Flash_fwd_paramsE
        .type           _ZN5flash24flash_fwd_splitkv_kernelI23Flash_fwd_kernel_traitsILi96ELi64ELi64ELi4ELb0ELb0EN7cutlass10bfloat16_tE19Flash_kernel_traitsILi96ELi64ELi64ELi4ES3_EELb1ELb0ELb0ELb0ELb1ELb0ELb1ELb1EEEvNS_16Flash_fwd_paramsE,@function
        .size           _ZN5flash24flash_fwd_splitkv_kernelI23Flash_fwd_kernel_traitsILi96ELi64ELi64ELi4ELb0ELb0EN7cutlass10bfloat16_tE19Flash_kernel_traitsILi96ELi64ELi64ELi4ES3_EELb1ELb0ELb0ELb0ELb1ELb0ELb1ELb1EEEvNS_16Flash_fwd_paramsE,(.L_x_5542 - _ZN5flash24flash_fwd_splitkv_kernelI23Flash_fwd_kernel_traitsILi96ELi64ELi64ELi4ELb0ELb0EN7cutlass10bfloat16_tE19Flash_kernel_traitsILi96ELi64ELi64ELi4ES3_EELb1ELb0ELb0ELb0ELb1ELb0ELb1ELb1EEEvNS_16Flash_fwd_paramsE)
        .other          _ZN5flash24flash_fwd_splitkv_kernelI23Flash_fwd_kernel_traitsILi96ELi64ELi64ELi4ELb0ELb0EN7cutlass10bfloat16_tE19Flash_kernel_traitsILi96ELi64ELi64ELi4ES3_EELb1ELb0ELb0ELb0ELb1ELb0ELb1ELb1EEEvNS_16Flash_fwd_paramsE,@"STO_CUDA_ENTRY STV_DEFAULT"
_ZN5flash24flash_fwd_splitkv_kernelI23Flash_fwd_kernel_traitsILi96ELi64ELi64ELi4ELb0ELb0EN7cutlass10bfloat16_tE19Flash_kernel_traitsILi96ELi64ELi64ELi4ES3_EELb1ELb0ELb0ELb0ELb1ELb0ELb1ELb1EEEvNS_16Flash_fwd_paramsE:
.text._ZN5flash24flash_fwd_splitkv_kernelI23Flash_fwd_kernel_traitsILi96ELi64ELi64ELi4ELb0ELb0EN7cutlass10bfloat16_tE19Flash_kernel_traitsILi96ELi64ELi64ELi4ES3_EELb1ELb0ELb0ELb0ELb1ELb0ELb1ELb1EEEvNS_16Flash_fwd_paramsE:
[----:B------:R-:W-:Y:S08]  /*0000*/  LDC R1, c[0x0][0x37c] ;  /* 0x0000df00ff017b82 */ /* 0x000ff00000000800 */
[----:B------:R-:W1:Y:S01]  /*0010*/  LDC R7, c[0x0][0x3e0] ;  /* 0x0000f800ff077b82 */ /* 0x000e620000000800 */
[----:B------:R-:W2:Y:S01]  /*0020*/  LDCU.64 UR8, c[0x0][0x460] ;  /* 0x00008c00ff0877ac */ /* 0x000ea20008000a00 */
[----:B------:R-:W3:Y:S06]  /*0030*/  LDCU.64 UR6, c[0x0][0x358] ;  /* 0x00006b00ff0677ac */ /* 0x000eec0008000a00 */
        /* <DEDUP_REMOVED lines=22> */
[----:B------:R-:W-:Y:S01]  /*01a0*/  ISETP.GE.U32.AND P1, PT, R0, R7, PT ;  /* 0x000000070000720c */ /* 0x000fe20003f26070 */
[----:B------:R-:W-:Y:S01]  /*01b0*/  IMAD.MOV.U32 R0, RZ, RZ, -0x1 ;  /* 0xffffffffff007424 */ /* 0x000fe200078e00ff */
        /* <DEDUP_REMOVED lines=30> */
[----:B------:R-:W-:Y:S01]  /*03a0*/  IMAD.MOV R12, RZ, RZ, -R111 ;  /* 0x000000ffff0c7224 */ /* 0x000fe200078e0a6f */
[----:B------:R-:W4:Y:S01]  /*03b0*/  S2R R11, SR_CTAID.X ;  /* 0x00000000000b7919 */ /* 0x000f220000002500 */
[----:B------:R-:W-:Y:S02]  /*03c0*/  ISETP.NE.AND.EX P0, PT, R3, RZ, PT, P0 ;  /* 0x000000ff0300720c */ /* 0x000fe40003f05300 */
[----:B------:R-:W-:-:S11]  /*03d0*/  IMAD R12, R7, R12, UR10 ;  /* 0x0000000a070c7e24 */ /* 0x000fd6000f8e020c */
        /* <DEDUP_REMOVED lines=8> */
.L_x_5000:
[----:B------:R-:W-:Y:S05]  /*0460*/  @!P3 EXIT ;  /* 0x000000000000b94d */ /* 0x000fea0003800000 */
[----:B------:R-:W2:Y:S01]  /*0470*/  LDC R8, c[0x0][0x374] ;  /* 0x0000dd00ff087b82 */ /* 0x000ea20000000800 */
[--C-:B-----5:R-:W-:Y:S01]  /*0480*/  IMAD.IADD R83, R83, 0x1, -R4.reuse ;  /* 0x0000000153537824 */ /* 0x120fe200078e0a04 */
[----:B------:R-:W3:Y:S01]  /*0490*/  S2R R87, SR_TID.X ;  /* 0x0000000000577919 */ /* 0x000ee20000002100 */
[----:B------:R-:W-:-:S05]  /*04a0*/  @P1 IMAD.IADD R82, R13, 0x1, -R4 ;  /* 0x000000010d521824 */ /* 0x000fca00078e0a04 */
[----:B------:R-:W4:Y:S01]  /*04b0*/  LDC R2, c[0x0][0x438] ;  /* 0x00010e00ff027b82 */ /* 0x000f220000000800 */
[-C--:B--2---:R-:W-:Y:S02]  /*04c0*/  IABS R14, R8.reuse ;  /* 0x00000008000e7213 */ /* 0x084fe40000000000 */
[----:B-1----:R-:W-:Y:S02]  /*04d0*/  IABS R19, R8 ;  /* 0x0000000800137213 */ /* 0x002fe40000000000 */
[----:B------:R-:W1:Y:S03]  /*04e0*/  I2F.RP R10, R14 ;  /* 0x0000000e000a7306 */ /* 0x000e660000209400 */
[----:B------:R-:W-:Y:S02]  /*04f0*/  IMAD.MOV R19, RZ, RZ, -R19 ;  /* 0x000000ffff137224 */ /* 0x000fe400078e0a13 */
[----:B----4-:R-:W-:-:S05]  /*0500*/  VIADD R2, R2, 0x3f ;  /* 0x0000003f02027836 */ /* 0x010fca0000000000 */
        /* <DEDUP_REMOVED lines=13> */
[----:B------:R-:W1:Y:S04]  /*05e0*/  @!P1 LDC.64 R2, c[0x0][0x488] ;  /* 0x00012200ff029b82 */ /* 0x000e680000000a00 */
[----:B------:R-:W-:-:S04]  /*05f0*/  IMAD.HI.U32 R10, R10, R15, RZ ;  /* 0x0000000f0a0a7227 */ /* 0x000fc800078e00ff */
[----:B------:R-:W-:Y:S02]  /*0600*/  IMAD R19, R10, R19, R15 ;  /* 0x000000130a137224 */ /* 0x000fe400078e020f */
[----:B------:R-:W2:Y:S03]  /*0610*/  @!P1 LDC R15, c[0x0][0x43c] ;  /* 0x00010f00ff0f9b82 */ /* 0x000ea60000000800 */
[----:B------:R-:W-:Y:S02]  /*0620*/  ISETP.GT.U32.AND P3, PT, R14, R19, PT ;  /* 0x000000130e00720c */ /* 0x000fe40003f64070 */
[----:B-1----:R-:W-:-:S11]  /*0630*/  @!P1 ISETP.NE.U32.AND P0, PT, R2, RZ, PT ;  /* 0x000000ff0200920c */ /* 0x002fd60003f05070 */
[----:B------:R-:W-:Y:S01]  /*0640*/  @!P3 IMAD.IADD R19, R19, 0x1, -R14 ;  /* 0x000000011313b824 */ /* 0x000fe200078e0a0e */
[----:B------:R-:W1:Y:S01]  /*0650*/  S2R R2, SR_CTAID.Y ;  /* 0x0000000000027919 */ /* 0x000e620000002600 */
[----:B------:R-:W-:Y:S01]  /*0660*/  @!P1 ISETP.NE.AND.EX P0, PT, R3, RZ, PT, P0 ;  /* 0x000000ff0300920c */ /* 0x000fe20003f05300 */
[----:B------:R-:W-:Y:S01]  /*0670*/  @!P3 VIADD R10, R10, 0x1 ;  /* 0x000000010a0ab836 */ /* 0x000fe20000000000 */
[----:B------:R-:W4:Y:S01]  /*0680*/  LDC R3, c[0x0][0x508] ;  /* 0x00014200ff037b82 */ /* 0x000f220000000800 */
[----:B------:R-:W-:Y:S02]  /*0690*/  ISETP.GE.U32.AND P4, PT, R19, R14, PT ;  /* 0x0000000e1300720c */ /* 0x000fe40003f86070 */
[----:B--2---:R-:W-:Y:S02]  /*06a0*/  @!P1 SEL R14, R15, RZ, P0 ;  /* 0x000000ff0f0e9207 */ /* 0x004fe40000000000 */
[----:B------:R-:W-:-:S03]  /*06b0*/  ISETP.GE.AND P0, PT, R21, RZ, PT ;  /* 0x000000ff1500720c */ /* 0x000fc60003f06270 */
[----:B------:R-:W-:Y:S01]  /*06c0*/  @!P1 IMAD.IADD R82, R83, 0x1, R14 ;  /* 0x0000000153529824 */ /* 0x000fe200078e020e */
[----:B------:R-:W-:-:S03]  /*06d0*/  ISETP.NE.AND P1, PT, R8, RZ, PT ;  /* 0x000000ff0800720c */ /* 0x000fc60003f25270 */
[----:B------:R-:W-:Y:S02]  /*06e0*/  VIADD R13, R82, 0x3f ;  /* 0x0000003f520d7836 */ /* 0x000fe40000000000 */
[----:B------:R-:W-:-:S03]  /*06f0*/  @P4 VIADD R10, R10, 0x1 ;  /* 0x000000010a0a4836 */ /* 0x000fc60000000000 */
[----:B------:R-:W-:Y:S01]  /*0700*/  IADD3 R14, PT, PT, R13, R80, -R109 ;  /* 0x000000500d0e7210 */ /* 0x000fe20007ffe86d */
[----:B------:R-:W-:-:S04]  /*0710*/  @!P0 IMAD.MOV R10, RZ, RZ, -R10 ;  /* 0x000000ffff0a8224 */ /* 0x000fc800078e0a0a */
[----:B------:R-:W-:Y:S02]  /*0720*/  @!P1 LOP3.LUT R10, RZ, R8, RZ, 0x33, !PT ;  /* 0x00000008ff0a9212 */ /* 0x000fe400078e33ff */
[----:B----4-:R-:W-:Y:S02]  /*0730*/  IADD3 R3, PT, PT, R14, 0x40, R3 ;  /* 0x000000400e037810 */ /* 0x010fe40007ffe003 */
[----:B------:R-:W-:Y:S02]  /*0740*/  SHF.R.S32.HI R14, RZ, 0x1f, R13 ;  /* 0x0000001fff0e7819 */ /* 0x000fe4000001140d */
[----:B------:R-:W-:Y:S01]  /*0750*/  SHF.R.S32.HI R8, RZ, 0x1f, R3 ;  /* 0x0000001fff087819 */ /* 0x000fe20000011403 */
[----:B-1----:R-:W-:Y:S01]  /*0760*/  IMAD R108, R10, R2, RZ ;  /* 0x000000020a6c7224 */ /* 0x002fe200078e02ff */
[----:B------:R-:W-:Y:S02]  /*0770*/  LEA.HI R14, R14, R13, RZ, 0x6 ;  /* 0x0000000d0e0e7211 */ /* 0x000fe400078f30ff */
[----:B------:R-:W-:-:S02]  /*0780*/  LEA.HI R8, R8, R3, RZ, 0x6 ;  /* 0x0000000308087211 */ /* 0x000fc400078f30ff */
[----:B------:R-:W-:Y:S02]  /*0790*/  SHF.R.S32.HI R3, RZ, 0x6, R14 ;  /* 0x00000006ff037819 */ /* 0x000fe4000001140e */
        /* <DEDUP_REMOVED lines=23> */
[----:B------:R-:W-:Y:S01]  /*0910*/  ISETP.NE.OR P5, PT, R87, RZ, P3 ;  /* 0x000000ff5700720c */ /* 0x000fe20001fa5670 */
        /* <DEDUP_REMOVED lines=8> */
[----:B------:R-:W-:Y:S01]  /*09a0*/  LEA.HI.X R9, R3, UR9, R2, 0x2, P0 ;  /* 0x0000000903097c11 */ /* 0x000fe200080f1402 */
[----:B------:R-:W-:Y:S01]  /*09b0*/  @!P4 IMAD.MOV.U32 R3, RZ, RZ, -0x800000 ;  /* 0xff800000ff03c424 */ /* 0x000fe200078e00ff */
        /* <DEDUP_REMOVED lines=8> */
[----:B------:R-:W-:-:S03]  /*0a40*/  ISETP.GE.AND P1, PT, R0, R109, PT ;  /* 0x0000006d0000720c */ /* 0x000fc60003f26270 */
        /* <DEDUP_REMOVED lines=17> */
.L_x_5001:
        /* <DEDUP_REMOVED lines=9> */
.L_x_5002:
[----:B------:R-:W-:-:S04]  /*0bf0*/  UISETP.NE.U32.AND UP0, UPT, UR18, URZ, UPT ;  /* 0x000000ff1200728c */ /* 0x000fc8000bf05070 */
[----:B------:R-:W-:-:S09]  /*0c00*/  UISETP.NE.AND.EX UP0, UPT, UR19, URZ, UPT, UP0 ;  /* 0x000000ff1300728c */ /* 0x000fd2000bf05300 */
[----:B------:R-:W-:Y:S05]  /*0c10*/  BRA.U !UP0, `(.L_x_5003) ;  /* 0x00000005088c7547 */ /* 0x000fea000b800000 */
[----:B------:R-:W2:Y:S01]  /*0c20*/  LDC R9, c[0x0][0x4f0] ;  /* 0x00013c00ff097b82 */ /* 0x000ea20000000800 */
[----:B------:R-:W-:Y:S01]  /*0c30*/  LEA R4, R85, 0xffffffc0, 0x6 ;  /* 0xffffffc055047811 */ /* 0x000fe200078e30ff */
[----:B------:R-:W3:Y:S01]  /*0c40*/  LDCU.64 UR4, c[0x0][0x4e8] ;  /* 0x00009d00ff0477ac */ /* 0x000ee20008000a00 */
[----:B------:R-:W-:Y:S01]  /*0c50*/  MOV R6, RZ ;  /* 0x000000ff00067202 */ /* 0x000fe20000000f00 */
[----:B------:R-:W4:Y:S01]  /*0c60*/  LDCU.64 UR8, c[0x0][0x3a8] ;  /* 0x00007500ff0877ac */ /* 0x000f220008000a00 */
[----:B------:R-:W4:Y:S01]  /*0c70*/  LDCU.64 UR12, c[0x0][0x3b8] ;  /* 0x00007700ff0c77ac */ /* 0x000f220008000a00 */
[----:B--2---:R-:W-:-:S04]  /*0c80*/  IABS R5, R9 ;  /* 0x0000000900057213 */ /* 0x004fc80000000000 */
[----:B------:R-:W2:Y:S08]  /*0c90*/  I2F.RP R8, R5 ;  /* 0x0000000500087306 */ /* 0x000eb00000209400 */
[----:B--2--5:R-:W2:Y:S02]  /*0ca0*/  MUFU.RCP R7, R8 ;  /* 0x0000000800077308 */ /* 0x024ea40000001000 */
[----:B--2---:R-:W-:-:S06]  /*0cb0*/  IADD3 R7, PT, PT, R7, 0xffffffe, RZ ;  /* 0x0ffffffe07077810 */ /* 0x004fcc0007ffe0ff */
        /* <DEDUP_REMOVED lines=16> */
[----:B---3--:R-:W-:-:S04]  /*0dc0*/  IMAD.WIDE.U32 R2, R111, UR4, RZ ;  /* 0x000000046f027c25 */ /* 0x008fc8000f8e00ff */
[----:B------:R-:W-:Y:S01]  /*0dd0*/  IMAD R117, R111, UR5, R3 ;  /* 0x000000056f757c24 */ /* 0x000fe2000f8e0203 */
[----:B------:R-:W1:Y:S01]  /*0de0*/  LDCU.64 UR4, c[0x0][0x3a0] ;  /* 0x00007400ff0477ac */ /* 0x000e620008000a00 */
[----:B------:R-:W-:Y:S01]  /*0df0*/  @P0 VIADD R6, R6, 0x1 ;  /* 0x0000000106060836 */ /* 0x000fe20000000000 */
[C---:B------:R-:W-:Y:S01]  /*0e00*/  LEA R116, P0, R2.reuse, UR18, 0x2 ;  /* 0x0000001202747c11 */ /* 0x040fe2000f8010ff */
[----:B------:R-:W2:Y:S03]  /*0e10*/  LDC R3, c[0x0][0x3e8] ;  /* 0x0000fa00ff037b82 */ /* 0x000ea60000000800 */
[----:B------:R-:W-:Y:S02]  /*0e20*/  MOV R5, R6 ;  /* 0x0000000600057202 */ /* 0x000fe40000000f00 */
[----:B------:R-:W-:-:S03]  /*0e30*/  LEA.HI.X R117, R2, UR19, R117, 0x2, P0 ;  /* 0x0000001302757c11 */ /* 0x000fc600080f1475 */
[----:B------:R-:W-:Y:S01]  /*0e40*/  @!P1 IMAD.MOV R5, RZ, RZ, -R5 ;  /* 0x000000ffff059224 */ /* 0x000fe200078e0a05 */
[----:B------:R-:W-:-:S05]  /*0e50*/  @!P3 LOP3.LUT R5, RZ, R9, RZ, 0x33, !PT ;  /* 0x00000009ff05b212 */ /* 0x000fca00078e33ff */
[----:B------:R-:W-:-:S05]  /*0e60*/  IMAD.WIDE R18, R5, 0x4, R116 ;  /* 0x0000000405127825 */ /* 0x000fca00078e0274 */
[----:B------:R-:W3:Y:S01]  /*0e70*/  LDG.E R2, desc[UR6][R18.64] ;  /* 0x0000000612027981 */ /* 0x000ee2000c1e1900 */
[----:B------:R-:W-:Y:S02]  /*0e80*/  IADD3 R5, PT, PT, -R5, RZ, RZ ;  /* 0x000000ff05057210 */ /* 0x000fe40007ffe1ff */
[----:B--2---:R-:W-:-:S03]  /*0e90*/  IABS R6, R3 ;  /* 0x0000000300067213 */ /* 0x004fc60000000000 */
[----:B------:R-:W-:Y:S01]  /*0ea0*/  IMAD R4, R9, R5, R4 ;  /* 0x0000000509047224 */ /* 0x000fe200078e0204 */
        /* <DEDUP_REMOVED lines=20> */
[----:B------:R-:W-:-:S05]  /*0ff0*/  @P3 VIADD R8, R8, 0x1 ;  /* 0x0000000108083836 */ /* 0x000fca0000000000 */
[----:B------:R-:W-:Y:S02]  /*1000*/  MOV R5, R8 ;  /* 0x0000000800057202 */ /* 0x000fe40000000f00 */
[----:B------:R-:W-:-:S03]  /*1010*/  LOP3.LUT R8, RZ, R3, RZ, 0x33, !PT ;  /* 0x00000003ff087212 */ /* 0x000fc600078e33ff */
[----:B------:R-:W-:-:S05]  /*1020*/  IMAD.MOV.U32 R9, RZ, RZ, R5 ;  /* 0x000000ffff097224 */ /* 0x000fca00078e0005 */
[----:B------:R-:W-:Y:S02]  /*1030*/  @!P0 IADD3 R9, PT, PT, -R9, RZ, RZ ;  /* 0x000000ff09098210 */ /* 0x000fe40007ffe1ff */
[----:B---3--:R-:W-:Y:S01]  /*1040*/  SHF.R.S32.HI R7, RZ, 0x1f, R2 ;  /* 0x0000001fff077819 */ /* 0x008fe20000011402 */
[----:B-1----:R-:W-:-:S04]  /*1050*/  IMAD.WIDE.U32 R14, R2, UR4, RZ ;  /* 0x00000004020e7c25 */ /* 0x002fc8000f8e00ff */
[C---:B------:R-:W-:Y:S02]  /*1060*/  IMAD R13, R7.reuse, UR4, RZ ;  /* 0x00000004070d7c24 */ /* 0x040fe4000f8e02ff */
[----:B----4-:R-:W-:Y:S02]  /*1070*/  IMAD R7, R7, UR8, RZ ;  /* 0x0000000807077c24 */ /* 0x010fe4000f8e02ff */
        /* <DEDUP_REMOVED lines=8> */
[----:B------:R-:W-:Y:S02]  /*1100*/  IMAD R3, R2, UR12, RZ ;  /* 0x0000000c02037c24 */ /* 0x000fe4000f8e02ff */
[----:B------:R-:W-:-:S04]  /*1110*/  IMAD.WIDE.U32 R14, R4, UR12, R14 ;  /* 0x0000000c040e7c25 */ /* 0x000fc8000f8e000e */
[----:B------:R-:W-:Y:S02]  /*1120*/  IMAD R3, R4, UR13, R3 ;  /* 0x0000000d04037c24 */ /* 0x000fe4000f8e0203 */
[----:B-1----:R-:W-:Y:S01]  /*1130*/  IMAD R7, R2, UR4, RZ ;  /* 0x0000000402077c24 */ /* 0x002fe2000f8e02ff */
[----:B------:R-:W-:Y:S01]  /*1140*/  SEL R2, R8, R9, !P1 ;  /* 0x0000000908027207 */ /* 0x000fe20004800000 */
[----:B------:R-:W-:-:S04]  /*1150*/  IMAD.WIDE.U32 R18, R4, UR4, R18 ;  /* 0x0000000404127c25 */ /* 0x000fc8000f8e0012 */
[----:B------:R-:W-:Y:S01]  /*1160*/  IMAD R7, R4, UR5, R7 ;  /* 0x0000000504077c24 */ /* 0x000fe2000f8e0207 */
[----:B------:R-:W-:Y:S01]  /*1170*/  SHF.R.S32.HI R4, RZ, 0x1f, R2 ;  /* 0x0000001fff047819 */ /* 0x000fe20000011402 */
[----:B------:R-:W-:-:S03]  /*1180*/  IMAD.IADD R15, R15, 0x1, R3 ;  /* 0x000000010f0f7824 */ /* 0x000fc600078e0203 */
[----:B------:R-:W-:Y:S01]  /*1190*/  IADD3 R19, PT, PT, R19, R7, RZ ;  /* 0x0000000713137210 */ /* 0x000fe20007ffe0ff */
[C---:B--2---:R-:W-:Y:S02]  /*11a0*/  IMAD R3, R4.reuse, UR8, RZ ;  /* 0x0000000804037c24 */ /* 0x044fe4000f8e02ff */
        /* <DEDUP_REMOVED lines=10> */
.L_x_5003:
        /* <DEDUP_REMOVED lines=15> */
.L_x_5005:
[----:B------:R-:W2:Y:S01]  /*1340*/  LDCU.64 UR12, c[0x0][0x3b8] ;  /* 0x00007700ff0c77ac */ /* 0x000ea20008000a00 */
[----:B-1----:R-:W-:-:S05]  /*1350*/  IADD3 R2, PT, PT, R4, R5, RZ ;  /* 0x0000000504027210 */ /* 0x002fca0007ffe0ff */
[C---:B--2---:R-:W-:Y:S02]  /*1360*/  IMAD R19, R2.reuse, UR13, RZ ;  /* 0x0000000d02137c24 */ /* 0x044fe4000f8e02ff */
[----:B------:R-:W-:-:S05]  /*1370*/  IMAD.WIDE.U32 R2, R2, UR12, RZ ;  /* 0x0000000c02027c25 */ /* 0x000fca000f8e00ff */
[----:B------:R-:W-:Y:S02]  /*1380*/  IADD3 R19, PT, PT, R3, R19, RZ ;  /* 0x0000001303137210 */ /* 0x000fe40007ffe0ff */
[----:B------:R-:W-:Y:S02]  /*1390*/  MOV R18, R2 ;  /* 0x0000000200127202 */ /* 0x000fe40000000f00 */
.L_x_5006:
        /* <DEDUP_REMOVED lines=14> */
.L_x_5007:
[----:B------:R-:W1:Y:S01]  /*1480*/  LDCU.64 UR4, c[0x0][0x3c0] ;  /* 0x00007800ff0477ac */ /* 0x000e620008000a00 */
[----:B------:R-:W-:-:S05]  /*1490*/  IADD3 R4, PT, PT, R4, R5, RZ ;  /* 0x0000000504047210 */ /* 0x000fca0007ffe0ff */
[C---:B-1----:R-:W-:Y:S02]  /*14a0*/  IMAD R21, R4.reuse, UR5, RZ ;  /* 0x0000000504157c24 */ /* 0x042fe4000f8e02ff */
[----:B------:R-:W-:-:S05]  /*14b0*/  IMAD.WIDE.U32 R4, R4, UR4, RZ ;  /* 0x0000000404047c25 */ /* 0x000fca000f8e00ff */
[----:B------:R-:W-:Y:S02]  /*14c0*/  IADD3 R21, PT, PT, R5, R21, RZ ;  /* 0x0000001505157210 */ /* 0x000fe40007ffe0ff */
[----:B------:R-:W-:-:S07]  /*14d0*/  MOV R20, R4 ;  /* 0x0000000400147202 */ /* 0x000fce0000000f00 */
.L_x_5008:
[----:B------:R-:W1:Y:S01]  /*14e0*/  LDC R13, c[0x0][0x3e8] ;  /* 0x0000fa00ff0d7b82 */ /* 0x000e620000000800 */
[----:B------:R-:W-:Y:S02]  /*14f0*/  CS2R R116, SRZ ;  /* 0x0000000000747805 */ /* 0x000fe4000001ff00 */
[----:B-1----:R-:W-:-:S04]  /*1500*/  IABS R2, R13 ;  /* 0x0000000d00027213 */ /* 0x002fc80000000000 */
[----:B------:R-:W1:Y:S08]  /*1510*/  I2F.RP R8, R2 ;  /* 0x0000000200087306 */ /* 0x000e700000209400 */
[----:B-1----:R-:W1:Y:S02]  /*1520*/  MUFU.RCP R6, R8 ;  /* 0x0000000800067308 */ /* 0x002e640000001000 */
[----:B-1----:R-:W-:-:S02]  /*1530*/  IADD3 R6, PT, PT, R6, 0xffffffe, RZ ;  /* 0x0ffffffe06067810 */ /* 0x002fc40007ffe0ff */
[----:B------:R-:W-:-:S04]  /*1540*/  LOP3.LUT R8, RZ, R13, RZ, 0x33, !PT ;  /* 0x0000000dff087212 */ /* 0x000fc800078e33ff */
[----:B-----5:R-:W1:Y:S02]  /*1550*/  F2I.FTZ.U32.TRUNC.NTZ R7, R6 ;  /* 0x0000000600077305 */ /* 0x020e64000021f000 */
[----:B-1----:R-:W-:Y:S01]  /*1560*/  IMAD.MOV R3, RZ, RZ, -R7 ;  /* 0x000000ffff037224 */ /* 0x002fe200078e0a07 */
[----:B------:R-:W-:-:S03]  /*1570*/  MOV R6, RZ ;  /* 0x000000ff00067202 */ /* 0x000fc60000000f00 */
[----:B------:R-:W-:Y:S01]  /*1580*/  IMAD R4, R3, R2, RZ ;  /* 0x0000000203047224 */ /* 0x000fe200078e02ff */
[----:B------:R-:W-:-:S03]  /*1590*/  IABS R3, R12 ;  /* 0x0000000c00037213 */ /* 0x000fc60000000000 */
[----:B------:R-:W-:Y:S02]  /*15a0*/  IMAD.HI.U32 R5, R7, R4, R6 ;  /* 0x0000000407057227 */ /* 0x000fe400078e0006 */
[----:B------:R-:W1:Y:S02]  /*15b0*/  LDC.64 R6, c[0x0][0x3d8] ;  /* 0x0000f600ff067b82 */ /* 0x000e640000000a00 */
[----:B------:R-:W-:-:S04]  /*15c0*/  IMAD.MOV.U32 R4, RZ, RZ, R3 ;  /* 0x000000ffff047224 */ /* 0x000fc800078e0003 */
[----:B------:R-:W-:-:S05]  /*15d0*/  IMAD.HI.U32 R5, R5, R4, RZ ;  /* 0x0000000405057227 */ /* 0x000fca00078e00ff */
[----:B------:R-:W-:-:S05]  /*15e0*/  IADD3 R3, PT, PT, -R5, RZ, RZ ;  /* 0x000000ff05037210 */ /* 0x000fca0007ffe1ff */
[----:B------:R-:W-:Y:S01]  /*15f0*/  IMAD R3, R2, R3, R4 ;  /* 0x0000000302037224 */ /* 0x000fe200078e0204 */
[----:B------:R-:W-:-:S04]  /*1600*/  LEA R4, R85, 0xffffffc0, 0x6 ;  /* 0xffffffc055047811 */ /* 0x000fc800078e30ff */
[----:B------:R-:W-:Y:S01]  /*1610*/  ISETP.GT.U32.AND P0, PT, R2, R3, PT ;  /* 0x000000030200720c */ /* 0x000fe20003f04070 */
[----:B------:R-:W-:Y:S01]  /*1620*/  IMAD.WIDE.U32 R20, R4, UR4, R20 ;  /* 0x0000000404147c25 */ /* 0x000fe2000f8e0014 */
[----:B------:R-:W-:-:S03]  /*1630*/  SHF.R.S32.HI R9, RZ, 0x1f, R4 ;  /* 0x0000001fff097819 */ /* 0x000fc60000011404 */
[----:B------:R-:W-:-:S08]  /*1640*/  IMAD.WIDE.U32 R18, R4, UR12, R18 ;  /* 0x0000000c04127c25 */ /* 0x000fd0000f8e0012 */
        /* <DEDUP_REMOVED lines=8> */
[C---:B------:R-:W-:Y:S02]  /*16d0*/  IMAD R13, R9.reuse, UR4, RZ ;  /* 0x00000004090d7c24 */ /* 0x040fe4000f8e02ff */
[----:B------:R-:W-:Y:S01]  /*16e0*/  IMAD R9, R9, UR12, RZ ;  /* 0x0000000c09097c24 */ /* 0x000fe2000f8e02ff */
[----:B------:R-:W-:Y:S01]  /*16f0*/  MOV R15, R5 ;  /* 0x00000005000f7202 */ /* 0x000fe20000000f00 */
[----:B------:R-:W-:-:S02]  /*1700*/  IMAD R13, R4, UR5, R13 ;  /* 0x00000005040d7c24 */ /* 0x000fc4000f8e020d */
[----:B------:R-:W-:Y:S02]  /*1710*/  IMAD R9, R4, UR13, R9 ;  /* 0x0000000d04097c24 */ /* 0x000fe4000f8e0209 */
[----:B------:R-:W-:Y:S01]  /*1720*/  @!P0 IMAD.MOV R15, RZ, RZ, -R15 ;  /* 0x000000ffff0f8224 */ /* 0x000fe200078e0a0f */
[----:B------:R-:W-:Y:S02]  /*1730*/  IADD3 R21, PT, PT, R21, R13, RZ ;  /* 0x0000000d15157210 */ /* 0x000fe40007ffe0ff */
[----:B------:R-:W-:Y:S02]  /*1740*/  IADD3 R19, PT, PT, R19, R9, RZ ;  /* 0x0000000913137210 */ /* 0x000fe40007ffe0ff */
[----:B------:R-:W-:-:S04]  /*1750*/  SEL R4, R8, R15, !P1 ;  /* 0x0000000f08047207 */ /* 0x000fc80004800000 */
[----:B------:R-:W-:Y:S01]  /*1760*/  SHF.R.S32.HI R13, RZ, 0x1f, R4 ;  /* 0x0000001fff0d7819 */ /* 0x000fe20000011404 */
[----:B--2---:R-:W-:-:S04]  /*1770*/  IMAD.WIDE.U32 R18, R4, R2, R18 ;  /* 0x0000000204127225 */ /* 0x004fc800078e0012 */
[C---:B-1----:R-:W-:Y:S01]  /*1780*/  IMAD R9, R13.reuse, R6, RZ ;  /* 0x000000060d097224 */ /* 0x042fe200078e02ff */
[----:B------:R-:W-:Y:S01]  /*1790*/  MOV R10, R18 ;  /* 0x00000012000a7202 */ /* 0x000fe20000000f00 */
[----:B------:R-:W-:Y:S02]  /*17a0*/  IMAD R13, R13, R2, RZ ;  /* 0x000000020d0d7224 */ /* 0x000fe400078e02ff */
[----:B------:R-:W-:-:S04]  /*17b0*/  IMAD.WIDE.U32 R14, R4, R6, R20 ;  /* 0x00000006040e7225 */ /* 0x000fc800078e0014 */
[C---:B------:R-:W-:Y:S02]  /*17c0*/  IMAD R3, R4.reuse, R3, R13 ;  /* 0x0000000304037224 */ /* 0x040fe400078e020d */
[----:B------:R-:W-:-:S03]  /*17d0*/  IMAD R7, R4, R7, R9 ;  /* 0x0000000704077224 */ /* 0x000fc600078e0209 */
[----:B------:R-:W-:Y:S01]  /*17e0*/  IADD3 R4, PT, PT, R19, R3, RZ ;  /* 0x0000000313047210 */ /* 0x000fe20007ffe0ff */
[----:B------:R-:W-:-:S07]  /*17f0*/  IMAD.IADD R2, R15, 0x1, R7 ;  /* 0x000000010f027824 */ /* 0x000fce00078e0207 */
.L_x_5004:
[----:B------:R-:W-:Y:S01]  /*1800*/  ISETP.NE.AND P3, PT, R0, -0x1, PT ;  /* 0xffffffff0000780c */ /* 0x000fe20003f65270 */
[----:B------:R-:W-:Y:S01]  /*1810*/  IMAD.SHL.U32 R91, R87, 0x8, RZ ;  /* 0x00000008575b7824 */ /* 0x000fe200078e00ff */
[----:B------:R-:W1:Y:S01]  /*1820*/  LDC.64 R120, c[0x0][0x3b0] ;  /* 0x0000ec00ff787b82 */ /* 0x000e620000000a00 */
[----:B------:R-:W-:Y:S01]  /*1830*/  IMAD.MOV.U32 R3, RZ, RZ, RZ ;  /* 0x000000ffff037224 */ /* 0x000fe200078e00ff */
[----:B------:R-:W-:Y:S01]  /*1840*/  SHF.R.U32.HI R118, RZ, 0x2, R87 ;  /* 0x00000002ff767819 */ /* 0x000fe20000011657 */
[----:B------:R-:W2:Y:S01]  /*1850*/  LDCU.64 UR8, c[0x0][0x3c8] ;  /* 0x00007900ff0877ac */ /* 0x000ea20008000a00 */
[----:B------:R-:W-:-:S03]  /*1860*/  LOP3.LUT R28, R91, 0x18, RZ, 0xc0, !PT ;  /* 0x000000185b1c7812 */ /* 0x000fc600078ec0ff */
[----:B------:R1:W5:Y:S01]  /*1870*/  @P2 LDG.E R3, desc[UR6][R16.64] ;  /* 0x0000000610032981 */ /* 0x000362000c1e1900 */
[C---:B------:R-:W-:Y:S01]  /*1880*/  IADD3 R18, P2, PT, R28.reuse, R10, RZ ;  /* 0x0000000a1c127210 */ /* 0x040fe20007f5e0ff */
[----:B------:R-:W3:Y:S01]  /*1890*/  LDC R25, c[0x0][0x450] ;  /* 0x00011400ff197b82 */ /* 0x000ee20000000800 */
[----:B------:R-:W4:Y:S01]  /*18a0*/  LDCU.64 UR10, c[0x0][0x388] ;  /* 0x00007100ff0a77ac */ /* 0x000f220008000a00 */
[----:B------:R-:W-:Y:S01]  /*18b0*/  IMAD.SHL.U32 R81, R87, 0x4, RZ ;  /* 0x0000000457517824 */ /* 0x000fe200078e00ff */
[----:B------:R-:W-:Y:S01]  /*18c0*/  IADD3.X R19, PT, PT, RZ, R4, RZ, P2, !PT ;  /* 0x00000004ff137210 */ /* 0x000fe200017fe4ff */
[----:B------:R-:W-:Y:S01]  /*18d0*/  IMAD.MOV.U32 R119, RZ, RZ, RZ ;  /* 0x000000ffff777224 */ /* 0x000fe200078e00ff */
[----:B------:R-:W-:Y:S01]  /*18e0*/  IADD3 R14, P2, PT, R28, R14, RZ ;  /* 0x0000000e1c0e7210 */ /* 0x000fe20007f5e0ff */
[----:B------:R-:W-:Y:S01]  /*18f0*/  VIADD R89, R85, 0xffffffff ;  /* 0xffffffff55597836 */ /* 0x000fe20000000000 */
[----:B------:R-:W-:Y:S01]  /*1900*/  LOP3.LUT R92, R81, 0xc, RZ, 0xc0, !PT ;  /* 0x0000000c515c7812 */ /* 0x000fe200078ec0ff */
[----:B------:R-:W2:Y:S01]  /*1910*/  @!P3 LDC.64 R6, c[0x0][0x398] ;  /* 0x0000e600ff06bb82 */ /* 0x000ea20000000a00 */
[----:B------:R-:W-:-:S04]  /*1920*/  IMAD.WIDE.U32 R18, R118, UR12, R18 ;  /* 0x0000000c76127c25 */ /* 0x000fc8000f8e0012 */
[----:B------:R-:W-:Y:S02]  /*1930*/  IMAD.X R15, RZ, RZ, R2, P2 ;  /* 0x000000ffff0f7224 */ /* 0x000fe400010e0602 */
[----:B------:R-:W-:-:S04]  /*1940*/  IMAD.WIDE.U32 R10, R11, 0x40, R118 ;  /* 0x000000400b0a7825 */ /* 0x000fc800078e0076 */
[----:B------:R-:W-:-:S04]  /*1950*/  IMAD.WIDE.U32 R14, R118, UR4, R14 ;  /* 0x00000004760e7c25 */ /* 0x000fc8000f8e000e */
[----:B------:R-:W-:Y:S01]  /*1960*/  IMAD R95, R118, UR5, R15 ;  /* 0x00000005765f7c24 */ /* 0x000fe2000f8e020f */
[----:B------:R-:W4:Y:S01]  /*1970*/  LDCU.64 UR4, c[0x0][0x390] ;  /* 0x00007200ff0477ac */ /* 0x000f220008000a00 */
[----:B-1----:R-:W-:Y:S01]  /*1980*/  @P3 IMAD.WIDE.U32 R16, R0, R120, RZ ;  /* 0x0000007800103225 */ /* 0x002fe200078e00ff */
[----:B---3--:R-:W-:Y:S02]  /*1990*/  LEA.HI R25, R25, R25, RZ, 0x1 ;  /* 0x0000001919197211 */ /* 0x008fe400078f08ff */
[C---:B------:R-:W-:Y:S01]  /*19a0*/  SHF.L.U64.HI R95, R14.reuse, 0x1, R95 ;  /* 0x000000010e5f7819 */ /* 0x040fe2000001025f */
[----:B------:R-:W-:Y:S01]  /*19b0*/  IMAD.SHL.U32 R96, R14, 0x2, RZ ;  /* 0x000000020e607824 */ /* 0x000fe200078e00ff */
[----:B------:R-:W-:Y:S01]  /*19c0*/  SHF.R.S32.HI R25, RZ, 0x1, R25 ;  /* 0x00000001ff197819 */ /* 0x000fe20000011419 */
[----:B------:R-:W-:Y:S02]  /*19d0*/  IMAD R113, R118, UR13, R19 ;  /* 0x0000000d76717c24 */ /* 0x000fe4000f8e0213 */
[----:B--2---:R-:W-:-:S03]  /*19e0*/  @!P3 IMAD.WIDE.U32 R20, R111, R6, RZ ;  /* 0x000000066f14b225 */ /* 0x004fc600078e00ff */
[----:B------:R-:W-:Y:S01]  /*19f0*/  SHF.L.U64.HI R113, R18, 0x1, R113 ;  /* 0x0000000112717819 */ /* 0x000fe20000010271 */
[----:B------:R-:W-:Y:S01]  /*1a00*/  @!P3 IMAD R2, R111, R7, R21 ;  /* 0x000000076f02b224 */ /* 0x000fe200078e0215 */
[----:B------:R-:W-:Y:S01]  /*1a10*/  @!P3 MOV R4, R20 ;  /* 0x000000140004b202 */ /* 0x000fe20000000f00 */
[----:B------:R-:W-:Y:S01]  /*1a20*/  @P3 IMAD R2, R0, R121, R17 ;  /* 0x0000007900023224 */ /* 0x000fe200078e0211 */
[----:B------:R-:W-:Y:S01]  /*1a30*/  SHF.R.S32.HI R0, RZ, 0x1f, R83 ;  /* 0x0000001fff007819 */ /* 0x000fe20000011453 */
[----:B------:R-:W-:Y:S01]  /*1a40*/  @P3 IMAD.MOV.U32 R4, RZ, RZ, R16 ;  /* 0x000000ffff043224 */ /* 0x000fe200078e0010 */
[----:B------:R-:W-:Y:S01]  /*1a50*/  SHF.R.S32.HI R7, RZ, 0x1f, R12 ;  /* 0x0000001fff077819 */ /* 0x000fe2000001140c */
[----:B------:R-:W-:Y:S01]  /*1a60*/  IMAD.SHL.U32 R112, R18, 0x2, RZ ;  /* 0x0000000212707824 */ /* 0x000fe200078e00ff */
[----:B------:R-:W-:Y:S01]  /*1a70*/  LEA.HI R0, R0, R83, RZ, 0x6 ;  /* 0x0000005300007211 */ /* 0x000fe200078f30ff */
[----:B------:R-:W-:Y:S01]  /*1a80*/  IMAD R93, R118, R25, R92 ;  /* 0x00000019765d7224 */ /* 0x000fe200078e025c */
[----:B------:R-:W-:Y:S01]  /*1a90*/  IADD3 R16, P2, PT, R28, R4, RZ ;  /* 0x000000041c107210 */ /* 0x000fe20007f5e0ff */
[----:B------:R-:W-:Y:S01]  /*1aa0*/  IMAD R7, R7, UR8, RZ ;  /* 0x0000000807077c24 */ /* 0x000fe2000f8e02ff */
[----:B------:R-:W-:Y:S01]  /*1ab0*/  SHF.R.S32.HI R9, RZ, 0x6, R0 ;  /* 0x00000006ff097819 */ /* 0x000fe20000011400 */
[----:B------:R-:W-:Y:S01]  /*1ac0*/  IMAD.SHL.U32 R86, R89, 0x40, RZ ;  /* 0x0000004059567824 */ /* 0x000fe200078e00ff */
[----:B------:R-:W-:Y:S01]  /*1ad0*/  IADD3.X R17, PT, PT, RZ, R2, RZ, P2, !PT ;  /* 0x00000002ff117210 */ /* 0x000fe200017fe4ff */
[----:B------:R-:W-:Y:S01]  /*1ae0*/  IMAD R2, R12, UR9, R7 ;  /* 0x000000090c027c24 */ /* 0x000fe2000f8e0207 */
[----:B----4-:R-:W-:Y:S01]  /*1af0*/  IADD3 R96, P2, PT, R96, UR4, RZ ;  /* 0x0000000460607c10 */ /* 0x010fe2000ff5e0ff */
[----:B------:R-:W-:Y:S01]  /*1b00*/  IMAD R7, R11, R120, RZ ;  /* 0x000000780b077224 */ /* 0x000fe200078e02ff */
[----:B------:R-:W-:Y:S01]  /*1b10*/  VIMNMX R94, PT, PT, R108, R9, !PT ;  /* 0x000000096c5e7248 */ /* 0x000fe20007fe0100 */
[----:B------:R-:W-:Y:S01]  /*1b20*/  IMAD.WIDE.U32 R12, R12, UR8, R16 ;  /* 0x000000080c0c7c25 */ /* 0x000fe2000f8e0010 */
[----:B------:R-:W-:-:S02]  /*1b30*/  IADD3.X R95, PT, PT, R95, UR5, RZ, P2, !PT ;  /* 0x000000055f5f7c10 */ /* 0x000fc400097fe4ff */
[----:B------:R-:W-:Y:S01]  /*1b40*/  ISETP.GT.AND P2, PT, R85, R94, PT ;  /* 0x0000005e5500720c */ /* 0x000fe20003f44270 */
[----:B------:R-:W-:Y:S01]  /*1b50*/  IMAD R7, R10, R121, R7 ;  /* 0x000000790a077224 */ /* 0x000fe200078e0207 */
[----:B------:R-:W-:Y:S01]  /*1b60*/  IADD3 R13, PT, PT, R13, R2, RZ ;  /* 0x000000020d0d7210 */ /* 0x000fe20007ffe0ff */
[----:B------:R-:W-:Y:S01]  /*1b70*/  IMAD.MOV.U32 R115, RZ, RZ, R95 ;  /* 0x000000ffff737224 */ /* 0x000fe200078e005f */
[----:B------:R-:W-:Y:S02]  /*1b80*/  IADD3 R112, P3, PT, R112, UR10, RZ ;  /* 0x0000000a70707c10 */ /* 0x000fe4000ff7e0ff */
[----:B------:R-:W-:Y:S01]  /*1b90*/  IADD3 R92, PT, PT, R92, R93, RZ ;  /* 0x0000005d5c5c7210 */ /* 0x000fe20007ffe0ff */
[----:B------:R-:W-:Y:S01]  /*1ba0*/  IMAD.WIDE.U32 R120, R10, R120, R12 ;  /* 0x000000780a787225 */ /* 0x000fe200078e000c */
[----:B------:R-:W-:Y:S02]  /*1bb0*/  IADD3.X R113, PT, PT, R113, UR11, RZ, P3, !PT ;  /* 0x0000000b71717c10 */ /* 0x000fe40009ffe4ff */
        /* <DEDUP_REMOVED lines=15> */
[----:B-----5:R-:W-:Y:S01]  /*1cb0*/  IADD3 R66, PT, PT, R86, R3, RZ ;  /* 0x0000000356427210 */ /* 0x020fe20007ffe0ff */
[----:B------:R-:W4:Y:S01]  /*1cc0*/  LDCU.128 UR20, c[0x0][0x4c0] ;  /* 0x00009800ff1477ac */ /* 0x000f220008000c00 */
[----:B------:R-:W-:-:S02]  /*1cd0*/  SHF.R.S32.HI R5, RZ, 0x1f, R8 ;  /* 0x0000001fff057819 */ /* 0x000fc40000011408 */
[----:B------:R-:W-:Y:S01]  /*1ce0*/  SHF.R.S32.HI R27, RZ, 0x1f, R83 ;  /* 0x0000001fff1b7819 */ /* 0x000fe20000011453 */
[----:B------:R-:W-:Y:S01]  /*1cf0*/  IMAD R66, R66, R25, RZ ;  /* 0x0000001942427224 */ /* 0x000fe200078e02ff */
[----:B------:R-:W4:Y:S01]  /*1d00*/  LDCU.64 UR4, c[0x0][0x488] ;  /* 0x00009100ff0477ac */ /* 0x000f220008000a00 */
[----:B-1----:R-:W-:Y:S01]  /*1d10*/  IMAD.WIDE.U32 R12, R111, UR16, R28 ;  /* 0x000000106f0c7c25 */ /* 0x002fe2000f8e001c */
[----:B------:R-:W-:Y:S02]  /*1d20*/  MOV R103, R85 ;  /* 0x0000005500677202 */ /* 0x000fe40000000f00 */
[----:B------:R-:W-:Y:S01]  /*1d30*/  SHF.R.S32.HI R67, RZ, 0x1f, R66 ;  /* 0x0000001fff437819 */ /* 0x000fe20000011442 */
[C---:B--2---:R-:W-:Y:S01]  /*1d40*/  IMAD R9, R7.reuse, UR12, RZ ;  /* 0x0000000c07097c24 */ /* 0x044fe2000f8e02ff */
[----:B------:R-:W1:Y:S01]  /*1d50*/  LDCU UR24, c[0x0][0x450] ;  /* 0x00008a00ff1877ac */ /* 0x000e620008000800 */
[----:B------:R-:W-:Y:S01]  /*1d60*/  IMAD R7, R7, UR18, RZ ;  /* 0x0000001207077c24 */ /* 0x000fe2000f8e02ff */
[----:B------:R-:W-:Y:S01]  /*1d70*/  IADD3 R102, PT, PT, R118, 0x20, RZ ;  /* 0x0000002076667810 */ /* 0x000fe20007ffe0ff */
[----:B---3--:R-:W-:Y:S01]  /*1d80*/  IMAD.WIDE.U32 R10, R111, UR10, R28 ;  /* 0x0000000a6f0a7c25 */ /* 0x008fe2000f8e001c */
[----:B------:R-:W2:Y:S01]  /*1d90*/  LDCU.U8 UR25, c[0x0][0x533] ;  /* 0x0000a660ff1977ac */ /* 0x000ea20008000000 */
[----:B------:R-:W-:-:S02]  /*1da0*/  MOV R124, R112 ;  /* 0x00000070007c7202 */ /* 0x000fc40000000f00 */
[C---:B------:R-:W-:Y:S01]  /*1db0*/  IMAD R13, R111.reuse, UR17, R13 ;  /* 0x000000116f0d7c24 */ /* 0x040fe2000f8e020d */
[----:B------:R-:W3:Y:S01]  /*1dc0*/  LDCU.64 UR16, c[0x0][0x4d0] ;  /* 0x00009a00ff1077ac */ /* 0x000ee20008000a00 */
[----:B------:R-:W-:Y:S01]  /*1dd0*/  IMAD R11, R111, UR11, R11 ;  /* 0x0000000b6f0b7c24 */ /* 0x000fe2000f8e020b */
[----:B------:R-:W-:Y:S01]  /*1de0*/  MOV R125, R113 ;  /* 0x00000071007d7202 */ /* 0x000fe20000000f00 */
[C---:B------:R-:W-:Y:S01]  /*1df0*/  IMAD R0, R104.reuse, UR19, R7 ;  /* 0x0000001368007c24 */ /* 0x040fe2000f8e0207 */
[----:B------:R-:W-:Y:S01]  /*1e00*/  UMOV UR10, URZ ;  /* 0x000000ff000a7c82 */ /* 0x000fe20008000000 */
[C---:B------:R-:W-:Y:S02]  /*1e10*/  IMAD R2, R104.reuse, UR13, R9 ;  /* 0x0000000d68027c24 */ /* 0x040fe4000f8e0209 */
[----:B------:R-:W-:-:S04]  /*1e20*/  IMAD.WIDE.U32 R6, R104, UR12, R12 ;  /* 0x0000000c68067c25 */ /* 0x000fc8000f8e000c */
[----:B------:R-:W-:-:S04]  /*1e30*/  IMAD.WIDE.U32 R12, R104, UR18, R10 ;  /* 0x00000012680c7c25 */ /* 0x000fc8000f8e000a */
[----:B------:R-:W-:Y:S01]  /*1e40*/  IMAD.IADD R11, R7, 0x1, R2 ;  /* 0x00000001070b7824 */ /* 0x000fe200078e0202 */
[----:B------:R-:W-:Y:S01]  /*1e50*/  IADD3 R2, P0, PT, -R83, R118, RZ ;  /* 0x0000007653027210 */ /* 0x000fe20007f1e1ff */
[----:B------:R-:W-:Y:S01]  /*1e60*/  IMAD.MOV.U32 R10, RZ, RZ, R6 ;  /* 0x000000ffff0a7224 */ /* 0x000fe200078e0006 */
[----:B------:R-:W-:Y:S01]  /*1e70*/  IADD3 R13, PT, PT, R13, R0, RZ ;  /* 0x000000000d0d7210 */ /* 0x000fe20007ffe0ff */
[C---:B----4-:R-:W-:Y:S02]  /*1e80*/  IMAD R7, R5.reuse, UR20, RZ ;  /* 0x0000001405077c24 */ /* 0x050fe4000f8e02ff */
[----:B------:R-:W-:Y:S01]  /*1e90*/  IMAD.X R27, RZ, RZ, ~R27, P0 ;  /* 0x000000ffff1b7224 */ /* 0x000fe200000e0e1b */
[C---:B------:R-:W-:Y:S01]  /*1ea0*/  IADD3 R98, P0, PT, R66.reuse, R92, RZ ;  /* 0x0000005c42627210 */ /* 0x040fe20007f1e0ff */
[----:B------:R-:W-:Y:S01]  /*1eb0*/  IMAD R5, R5, UR14, RZ ;  /* 0x0000000e05057c24 */ /* 0x000fe2000f8e02ff */
[----:B------:R-:W-:Y:S01]  /*1ec0*/  IADD3 R66, P1, PT, R66, R93, RZ ;  /* 0x0000005d42427210 */ /* 0x000fe20007f3e0ff */
[C---:B------:R-:W-:Y:S01]  /*1ed0*/  IMAD R4, R8.reuse, UR21, R7 ;  /* 0x0000001508047c24 */ /* 0x040fe2000f8e0207 */
[----:B------:R-:W-:Y:S01]  /*1ee0*/  IADD3.X R99, PT, PT, R67, R88, RZ, P0, !PT ;  /* 0x0000005843637210 */ /* 0x000fe200007fe4ff */
[----:B------:R-:W-:Y:S01]  /*1ef0*/  IMAD.WIDE.U32 R10, R8, UR20, R10 ;  /* 0x00000014080a7c25 */ /* 0x000fe2000f8e000a */
[----:B------:R-:W-:-:S02]  /*1f00*/  USHF.L.U32 UR20, UR12, 0x6, URZ ;  /* 0x000000060c147899 */ /* 0x000fc400080006ff */
[----:B------:R-:W-:Y:S01]  /*1f10*/  SHF.L.U64.HI R99, R98, 0x1, R99 ;  /* 0x0000000162637819 */ /* 0x000fe20000010263 */
[C---:B------:R-:W-:Y:S01]  /*1f20*/  IMAD R6, R8.reuse, UR15, R5 ;  /* 0x0000000f08067c24 */ /* 0x040fe2000f8e0205 */
[----:B------:R-:W-:Y:S01]  /*1f30*/  IADD3 R5, PT, PT, R11, R4, RZ ;  /* 0x000000040b057210 */ /* 0x000fe20007ffe0ff */
[----:B------:R-:W-:Y:S01]  /*1f40*/  IMAD.X R67, R67, 0x1, R90, P1 ;  /* 0x0000000143437824 */ /* 0x000fe200008e065a */
[----:B------:R-:W-:Y:S01]  /*1f50*/  MOV R4, R10 ;  /* 0x0000000a00047202 */ /* 0x000fe20000000f00 */
[----:B------:R-:W-:Y:S01]  /*1f60*/  IMAD.WIDE.U32 R8, R8, UR14, R12 ;  /* 0x0000000e08087c25 */ /* 0x000fe2000f8e000c */
[----:B------:R-:W-:Y:S01]  /*1f70*/  SHF.L.U32 R98, R98, 0x1, RZ ;  /* 0x0000000162627819 */ /* 0x000fe200000006ff */
[----:B------:R-:W-:Y:S01]  /*1f80*/  USHF.L.U32 UR21, UR18, 0x6, URZ ;  /* 0x0000000612157899 */ /* 0x000fe200080006ff */
[----:B------:R-:W-:Y:S01]  /*1f90*/  SHF.L.U64.HI R67, R66, 0x1, R67 ;  /* 0x0000000142437819 */ /* 0x000fe20000010243 */
[----:B------:R-:W-:Y:S01]  /*1fa0*/  IMAD R123, R27, UR12, RZ ;  /* 0x0000000c1b7b7c24 */ /* 0x000fe2000f8e02ff */
[----:B------:R-:W-:Y:S01]  /*1fb0*/  IADD3 R100, P1, PT, R98, UR22, RZ ;  /* 0x0000001662647c10 */ /* 0x000fe2000ff3e0ff */
[----:B------:R-:W-:Y:S01]  /*1fc0*/  IMAD.IADD R7, R9, 0x1, R6 ;  /* 0x0000000109077824 */ /* 0x000fe200078e0206 */
[----:B------:R-:W4:Y:S01]  /*1fd0*/  LDCU.64 UR14, c[0x0][0x3b8] ;  /* 0x00007700ff0e77ac */ /* 0x000f220008000a00 */
[C---:B------:R-:W-:Y:S01]  /*1fe0*/  IMAD R123, R2.reuse, UR13, R123 ;  /* 0x0000000d027b7c24 */ /* 0x040fe2000f8e027b */
[----:B------:R-:W-:Y:S01]  /*1ff0*/  IADD3.X R101, PT, PT, R99, UR23, RZ, P1, !PT ;  /* 0x0000001763657c10 */ /* 0x000fe20008ffe4ff */
[----:B------:R-:W-:Y:S01]  /*2000*/  IMAD.WIDE.U32 R4, R2, UR12, R4 ;  /* 0x0000000c02047c25 */ /* 0x000fe2000f8e0004 */
[----:B---3--:R-:W-:Y:S01]  /*2010*/  IADD3 R98, P1, PT, R98, UR16, RZ ;  /* 0x0000001062627c10 */ /* 0x008fe2000ff3e0ff */
[----:B------:R-:W3:Y:S02]  /*2020*/  LDCU.64 UR12, c[0x0][0x3c0] ;  /* 0x00007800ff0c77ac */ /* 0x000ee40008000a00 */
[----:B------:R-:W-:Y:S01]  /*2030*/  IMAD R27, R27, UR18, RZ ;  /* 0x000000121b1b7c24 */ /* 0x000fe2000f8e02ff */
[----:B------:R-:W-:Y:S01]  /*2040*/  LEA R122, P2, R4, UR8, 0x1 ;  /* 0x00000008047a7c11 */ /* 0x000fe2000f8408ff */
[----:B------:R-:W-:Y:S01]  /*2050*/  IMAD.SHL.U32 R66, R66, 0x2, RZ ;  /* 0x0000000242427824 */ /* 0x000fe200078e00ff */
[----:B------:R-:W-:Y:S01]  /*2060*/  IADD3 R123, PT, PT, R5, R123, RZ ;  /* 0x0000007b057b7210 */ /* 0x000fe20007ffe0ff */
[----:B------:R-:W-:Y:S01]  /*2070*/  IMAD.MOV.U32 R6, RZ, RZ, R8 ;  /* 0x000000ffff067224 */ /* 0x000fe200078e0008 */
[----:B------:R-:W-:Y:S01]  /*2080*/  IADD3.X R99, PT, PT, R99, UR17, RZ, P1, !PT ;  /* 0x0000001163637c10 */ /* 0x000fe20008ffe4ff */
[----:B------:R-:W-:Y:S01]  /*2090*/  IMAD R27, R2, UR19, R27 ;  /* 0x00000013021b7c24 */ /* 0x000fe2000f8e021b */
[----:B------:R-:W-:Y:S01]  /*20a0*/  IADD3 R30, P0, PT, R66, UR22, RZ ;  /* 0x00000016421e7c10 */ /* 0x000fe2000ff1e0ff */
[----:B------:R-:W-:Y:S01]  /*20b0*/  IMAD.WIDE.U32 R2, R2, UR18, R6 ;  /* 0x0000001202027c25 */ /* 0x000fe2000f8e0006 */
[----:B------:R-:W-:Y:S01]  /*20c0*/  UIADD3 UR22, UP0, UPT, URZ, -UR10, URZ ;  /* 0x8000000aff167290 */ /* 0x000fe2000ff1e0ff */
[----:B------:R-:W-:Y:S01]  /*20d0*/  LEA.HI.X R123, R4, UR9, R123, 0x1, P2 ;  /* 0x00000009047b7c11 */ /* 0x000fe200090f0c7b */
[----:B------:R-:W2:Y:S01]  /*20e0*/  LDCU.64 UR18, c[0x0][0x4e0] ;  /* 0x00009c00ff1277ac */ /* 0x000ea20008000a00 */
[----:B------:R-:W-:Y:S01]  /*20f0*/  IADD3.X R31, PT, PT, R67, UR23, RZ, P0, !PT ;  /* 0x00000017431f7c10 */ /* 0x000fe200087fe4ff */
[----:B------:R-:W-:Y:S01]  /*2100*/  IMAD.IADD R27, R3, 0x1, R27 ;  /* 0x00000001031b7824 */ /* 0x000fe200078e021b */
[----:B------:R-:W-:Y:S01]  /*2110*/  LEA R26, P2, R2, UR4, 0x1 ;  /* 0x00000004021a7c11 */ /* 0x000fe2000f8408ff */
[----:B------:R-:W-:Y:S01]  /*2120*/  UIADD3.X UR20, UPT, UPT, URZ, ~UR20, URZ, UP0, !UPT ;  /* 0x80000014ff147290 */ /* 0x000fe200087fe4ff */
[----:B------:R-:W-:Y:S01]  /*2130*/  IADD3 R66, P0, PT, R66, UR16, RZ ;  /* 0x0000001042427c10 */ /* 0x000fe2000ff1e0ff */
[----:B------:R-:W-:Y:S01]  /*2140*/  UIADD3.X UR21, UPT, UPT, URZ, ~UR21, URZ, UP0, !UPT ;  /* 0x80000015ff157290 */ /* 0x000fe200087fe4ff */
[----:B------:R-:W-:Y:S01]  /*2150*/  LEA.HI.X R27, R2, UR5, R27, 0x1, P2 ;  /* 0x00000005021b7c11 */ /* 0x000fe200090f0c1b */
[----:B-1----:R-:W-:Y:S01]  /*2160*/  IMAD.U32 R33, RZ, RZ, UR24 ;  /* 0x00000018ff217e24 */ /* 0x002fe2000f8e00ff */
[----:B------:R-:W-:Y:S01]  /*2170*/  IADD3.X R67, PT, PT, R67, UR17, RZ, P0, !PT ;  /* 0x0000001143437c10 */ /* 0x000fe200087fe4ff */
[----:B------:R-:W-:-:S02]  /*2180*/  USHF.R.S64 UR4, UR22, 0x1f, UR20 ;  /* 0x0000001f16047899 */ /* 0x000fc40008001014 */
[----:B------:R-:W-:Y:S01]  /*2190*/  USHF.R.S64 UR22, UR22, 0x1f, UR21 ;  /* 0x0000001f16167899 */ /* 0x000fe20008001015 */
[----:B------:R-:W1:Y:S01]  /*21a0*/  LDCU.128 UR8, c[0x0][0x3a0] ;  /* 0x00007400ff0877ac */ /* 0x000e620008000c00 */
[----:B------:R-:W-:Y:S02]  /*21b0*/  USHF.R.S32.HI UR20, URZ, 0x1f, UR20 ;  /* 0x0000001fff147899 */ /* 0x000fe40008011414 */
[----:B------:R-:W-:Y:S02]  /*21c0*/  USHF.R.S32.HI UR21, URZ, 0x1f, UR21 ;  /* 0x0000001fff157899 */ /* 0x000fe40008011415 */
[----:B--234-:R-:W-:-:S11]  /*21d0*/  UISETP.NE.AND UP0, UPT, UR25, URZ, UPT ;  /* 0x000000ff1900728c */ /* 0x01cfd6000bf05270 */
.L_x_5023:
        /* <DEDUP_REMOVED lines=10> */
[----:B------:R-:W-:Y:S09]  /*2280*/  ISETP.GT.AND P3, PT, R103, R94, PT ;  /* 0x0000005e6700720c */ /* 0x000ff20003f64270 */
[----:B------:R-:W2:Y:S01]  /*2290*/  @P0 LDG.E.128 R16, desc[UR6][R122.64] ;  /* 0x000000067a100981 */ /* 0x000ea2000c1e1d00 */
[----:B------:R-:W-:Y:S01]  /*22a0*/  @P0 IMAD.MOV.U32 R97, RZ, RZ, R95 ;  /* 0x000000ffff610224 */ /* 0x000fe200078e005f */
[----:B------:R-:W3:Y:S04]  /*22b0*/  @P4 LDC.64 R2, c[0x0][0x4b0] ;  /* 0x00012c00ff024b82 */ /* 0x000ee80000000a00 */
[----:B--2---:R2:W-:Y:S01]  /*22c0*/  @P0 STG.E.128 desc[UR6][R96.64], R16 ;  /* 0x0000001060000986 */ /* 0x0045e2000c101d06 */
[C---:B---3--:R-:W-:Y:S03]  /*22d0*/  @P4 LEA R20, P1, R2.reuse, R122, 0x6 ;  /* 0x0000007a02144211 */ /* 0x048fe600078230ff */
[----:B------:R-:W3:Y:S01]  /*22e0*/  @P0 LDG.E.128 R12, desc[UR6][R122.64+0x40] ;  /* 0x000040067a0c0981 */ /* 0x000ee2000c1e1d00 */
[----:B------:R-:W-:Y:S02]  /*22f0*/  @P4 LEA.HI.X R21, R2, R123, R3, 0x6, P1 ;  /* 0x0000007b02154211 */ /* 0x000fe400008f3403 */
[----:B------:R-:W4:Y:S02]  /*2300*/  @P4 LDC.64 R2, c[0x0][0x3c0] ;  /* 0x0000f000ff024b82 */ /* 0x000f240000000a00 */
[C---:B----4-:R-:W-:Y:S04]  /*2310*/  @P4 LEA R22, P1, R2.reuse, R96, 0x6 ;  /* 0x0000006002164211 */ /* 0x050fe800078230ff */
[----:B------:R-:W-:Y:S02]  /*2320*/  @P4 LEA.HI.X R23, R2, R95, R3, 0x6, P1 ;  /* 0x0000005f02174211 */ /* 0x000fe400008f3403 */
[----:B------:R-:W-:Y:S01]  /*2330*/  ISETP.NE.AND P1, PT, R33, RZ, PT ;  /* 0x000000ff2100720c */ /* 0x000fe20003f25270 */
[----:B---3--:R3:W-:Y:S04]  /*2340*/  @P0 STG.E.128 desc[UR6][R96.64+0x40], R12 ;  /* 0x0000400c60000986 */ /* 0x0087e8000c101d06 */
[----:B------:R-:W4:Y:S04]  /*2350*/  @P0 LDG.E.128 R8, desc[UR6][R122.64+0x80] ;  /* 0x000080067a080981 */ /* 0x000f28000c1e1d00 */
[----:B----4-:R4:W-:Y:S04]  /*2360*/  @P0 STG.E.128 desc[UR6][R96.64+0x80], R8 ;  /* 0x0000800860000986 */ /* 0x0109e8000c101d06 */
[----:B------:R-:W5:Y:S04]  /*2370*/  @P4 LDG.E.128 R4, desc[UR6][R20.64] ;  /* 0x0000000614044981 */ /* 0x000f68000c1e1d00 */
[----:B-----5:R4:W-:Y:S04]  /*2380*/  @P4 STG.E.128 desc[UR6][R22.64], R4 ;  /* 0x0000000416004986 */ /* 0x0209e8000c101d06 */
[----:B--2---:R-:W2:Y:S04]  /*2390*/  @P4 LDG.E.128 R16, desc[UR6][R20.64+0x40] ;  /* 0x0000400614104981 */ /* 0x004ea8000c1e1d00 */
[----:B--2---:R4:W-:Y:S04]  /*23a0*/  @P4 STG.E.128 desc[UR6][R22.64+0x40], R16 ;  /* 0x0000401016004986 */ /* 0x0049e8000c101d06 */
[----:B---3--:R-:W2:Y:S04]  /*23b0*/  @P4 LDG.E.128 R12, desc[UR6][R20.64+0x80] ;  /* 0x00008006140c4981 */ /* 0x008ea8000c1e1d00 */
        /* <DEDUP_REMOVED lines=13> */
[----:B------:R-:W3:Y:S03]  /*2490*/  LDC.64 R2, c[0x0][0x3b8] ;  /* 0x0000ee00ff027b82 */ /* 0x000ee60000000a00 */
[----:B--2---:R-:W2:Y:S01]  /*24a0*/  LDG.E.128 R4, desc[UR6][R18.64] ;  /* 0x0000000612047981 */ /* 0x004ea2000c1e1d00 */
[C---:B---3--:R-:W-:Y:S04]  /*24b0*/  LEA R16, P0, R2.reuse, R124, 0x6 ;  /* 0x0000007c02107211 */ /* 0x048fe800078030ff */
[----:B------:R-:W-:Y:S05]  /*24c0*/  LEA.HI.X R17, R2, R125, R3, 0x6, P0 ;  /* 0x0000007d02117211 */ /* 0x000fea00000f3403 */
[----:B--2---:R2:W-:Y:S04]  /*24d0*/  STG.E.128 desc[UR6][R16.64], R4 ;  /* 0x0000000410007986 */ /* 0x0045e8000c101d06 */
[----:B------:R-:W3:Y:S04]  /*24e0*/  LDG.E.128 R12, desc[UR6][R18.64+0x40] ;  /* 0x00004006120c7981 */ /* 0x000ee8000c1e1d00 */
[----:B---3--:R2:W-:Y:S04]  /*24f0*/  STG.E.128 desc[UR6][R16.64+0x40], R12 ;  /* 0x0000400c10007986 */ /* 0x0085e8000c101d06 */
[----:B------:R-:W3:Y:S04]  /*2500*/  LDG.E.128 R8, desc[UR6][R18.64+0x80] ;  /* 0x0000800612087981 */ /* 0x000ee8000c1e1d00 */
[----:B---3--:R2:W-:Y:S01]  /*2510*/  STG.E.128 desc[UR6][R16.64+0x80], R8 ;  /* 0x0000800810007986 */ /* 0x0085e2000c101d06 */
[----:B------:R-:W-:Y:S05]  /*2520*/  BRA `(.L_x_5012) ;  /* 0x0000003400147947 */ /* 0x000fea0003800000 */
.L_x_5011:
        /* <DEDUP_REMOVED lines=141> */
.L_x_5015:
[----:B-1----:R-:W-:Y:S05]  /*2e00*/  BSYNC.RECONVERGENT B0 ;  /* 0x0000000000007941 */ /* 0x002fea0003800200 */
.L_x_5014:
[----:B------:R-:W-:Y:S04]  /*2e10*/  BSSY.RECONVERGENT B0, `(.L_x_5016) ;  /* 0x0000099000007945 */ /* 0x000fe80003800200 */
[----:B------:R-:W-:Y:S05]  /*2e20*/  @!P4 BRA `(.L_x_5017) ;  /* 0x00000008005cc947 */ /* 0x000fea0003800000 */
[----:B------:R-:W-:Y:S01]  /*2e30*/  ISETP.GE.AND P0, PT, R28, R33, PT ;  /* 0x000000211c00720c */ /* 0x000fe20003f06270 */
[----:B------:R-:W1:Y:S11]  /*2e40*/  LDC.64 R46, c[0x0][0x4a8] ;  /* 0x00012a00ff2e7b82 */ /* 0x000e760000000a00 */
[----:B------:R-:W-:Y:S01]  /*2e50*/  @!UPT UIADD3 URZ, UPT, UPT, URZ, URZ, URZ ;  /* 0x000000fffffff290 */ /* 0x000fe2000fffe0ff */
[----:B----4-:R-:W-:Y:S05]  /*2e60*/  @!P0 SHF.L.U32 R13, R25, 0x5, RZ ;  /* 0x00000005190d8819 */ /* 0x010fea00000006ff */
[C---:B------:R-:W-:Y:S04]  /*2e70*/  @!P0 IMAD.WIDE R42, R13.reuse, 0x2, R66 ;  /* 0x000000020d2a8825 */ /* 0x040fe800078e0242 */
[----:B------:R-:W-:Y:S02]  /*2e80*/  @!P0 IMAD.WIDE R22, R13, 0x2, R30 ;  /* 0x000000020d168825 */ /* 0x000fe400078e021e */
[----:B------:R-:W4:Y:S01]  /*2e90*/  @!P0 LDG.E.64 R42, desc[UR6][R42.64] ;  /* 0x000000062a2a8981 */ /* 0x000f22000c1e1b00 */
[C---:B-1----:R-:W-:Y:S04]  /*2ea0*/  LEA R48, P1, R46.reuse, R26, 0x6 ;  /* 0x0000001a2e307211 */ /* 0x042fe800078230ff */
[----:B------:R-:W-:Y:S01]  /*2eb0*/  LEA.HI.X R49, R46, R27, R47, 0x6, P1 ;  /* 0x0000001b2e317211 */ /* 0x000fe200008f342f */
[----:B------:R-:W5:Y:S01]  /*2ec0*/  @!P0 LDG.E.64 R14, desc[UR6][R22.64] ;  /* 0x00000006160e8981 */ /* 0x000f62000c1e1b00 */
[----:B------:R-:W-:Y:S01]  /*2ed0*/  ISETP.GE.AND P1, PT, R34, R33, PT ;  /* 0x000000212200720c */ /* 0x000fe20003f26270 */
[----:B------:R-:W1:Y:S04]  /*2ee0*/  LDC.64 R46, c[0x0][0x3b8] ;  /* 0x0000ee00ff2e7b82 */ /* 0x000e680000000a00 */
[----:B---3--:R-:W3:Y:S01]  /*2ef0*/  LDG.E.128 R16, desc[UR6][R48.64] ;  /* 0x0000000630107981 */ /* 0x008ee2000c1e1d00 */
[C---:B----4-:R-:W-:Y:S01]  /*2f00*/  @!P0 SHF.L.U32 R36, R43.reuse, 0x10, RZ ;  /* 0x000000102b248819 */ /* 0x050fe200000006ff */
[C---:B------:R-:W-:Y:S01]  /*2f10*/  @!P0 IMAD.U32 R37, R42.reuse, 0x10000, RZ ;  /* 0x000100002a258824 */ /* 0x040fe200078e00ff */
[----:B------:R-:W-:Y:S02]  /*2f20*/  @!P0 LOP3.LUT R41, R42, 0xffff0000, RZ, 0xc0, !PT ;  /* 0xffff00002a298812 */ /* 0x000fe400078ec0ff */
[----:B------:R-:W-:Y:S02]  /*2f30*/  @!P0 LOP3.LUT R43, R43, 0xffff0000, RZ, 0xc0, !PT ;  /* 0xffff00002b2b8812 */ /* 0x000fe400078ec0ff */
[C---:B-----5:R-:W-:Y:S01]  /*2f40*/  @!P0 SHF.L.U32 R13, R15.reuse, 0x10, RZ ;  /* 0x000000100f0d8819 */ /* 0x060fe200000006ff */
[C---:B------:R-:W-:Y:S01]  /*2f50*/  @!P0 IMAD.U32 R20, R14.reuse, 0x10000, RZ ;  /* 0x000100000e148824 */ /* 0x040fe200078e00ff */
[----:B------:R-:W-:Y:S02]  /*2f60*/  @!P0 LOP3.LUT R14, R14, 0xffff0000, RZ, 0xc0, !PT ;  /* 0xffff00000e0e8812 */ /* 0x000fe400078ec0ff */
[----:B------:R-:W-:Y:S02]  /*2f70*/  @!P0 LOP3.LUT R15, R15, 0xffff0000, RZ, 0xc0, !PT ;  /* 0xffff00000f0f8812 */ /* 0x000fe400078ec0ff */
[C---:B---3--:R-:W-:Y:S01]  /*2f80*/  @!P0 LOP3.LUT R21, R16.reuse, 0xffff0000, RZ, 0xc0, !PT ;  /* 0xffff000010158812 */ /* 0x048fe200078ec0ff */
[----:B------:R-:W-:Y:S01]  /*2f90*/  @!P0 IMAD.U32 R39, R16, 0x10000, RZ ;  /* 0x0001000010278824 */ /* 0x000fe200078e00ff */
[C---:B------:R-:W-:Y:S01]  /*2fa0*/  @!P0 LOP3.LUT R22, R18.reuse, 0xffff0000, RZ, 0xc0, !PT ;  /* 0xffff000012168812 */ /* 0x040fe200078ec0ff */
[----:B------:R-:W-:Y:S01]  /*2fb0*/  @!P0 IMAD.U32 R38, R18, 0x10000, RZ ;  /* 0x0001000012268824 */ /* 0x000fe200078e00ff */
[----:B------:R-:W-:Y:S01]  /*2fc0*/  @!P0 SHF.L.U32 R40, R19, 0x10, RZ ;  /* 0x0000001013288819 */ /* 0x000fe200000006ff */
[C---:B------:R-:W-:Y:S01]  /*2fd0*/  @!P0 FMUL.FTZ R45, R21.reuse, R37 ;  /* 0x00000025152d8220 */ /* 0x040fe20000410000 */
[----:B------:R-:W-:Y:S01]  /*2fe0*/  @!P0 FMUL.FTZ R0, R21, R20 ;  /* 0x0000001415008220 */ /* 0x000fe20000410000 */
[----:B------:R-:W-:Y:S01]  /*2ff0*/  @!P0 LOP3.LUT R21, R17, 0xffff0000, RZ, 0xc0, !PT ;  /* 0xffff000011158812 */ /* 0x000fe200078ec0ff */
[C---:B------:R-:W-:Y:S01]  /*3000*/  @!P0 FMUL.FTZ R50, R22.reuse, R36 ;  /* 0x0000002416328220 */ /* 0x040fe20000410000 */
        /* <DEDUP_REMOVED lines=17> */
[----:B------:R-:W-:Y:S01]  /*3120*/  @!P1 IMAD.SHL.U32 R13, R25, 0x20, RZ ;  /* 0x00000020190d9824 */ /* 0x000fe200078e00ff */
[----:B------:R-:W-:Y:S02]  /*3130*/  @!P0 F2FP.BF16.F32.PACK_AB R52, R3, R50 ;  /* 0x000000320334823e */ /* 0x000fe400000010ff */
[----:B------:R-:W-:Y:S01]  /*3140*/  @!P0 F2FP.BF16.F32.PACK_AB R54, R2, R51 ;  /* 0x000000330236823e */ /* 0x000fe200000010ff */
[C---:B------:R-:W-:Y:S01]  /*3150*/  @!P1 IMAD.WIDE R42, R13.reuse, 0x2, R66 ;  /* 0x000000020d2a9825 */ /* 0x040fe200078e0242 */
[----:B-1----:R-:W-:Y:S02]  /*3160*/  LEA R50, P2, R46, R124, 0x6 ;  /* 0x0000007c2e327211 */ /* 0x002fe400078430ff */
[----:B------:R-:W-:Y:S01]  /*3170*/  @!P0 F2FP.BF16.F32.PACK_AB R53, R4, R53 ;  /* 0x000000350435823e */ /* 0x000fe200000010ff */
[----:B------:R-:W-:Y:S01]  /*3180*/  @!P0 IMAD.MOV.U32 R18, RZ, RZ, R52 ;  /* 0x000000ffff128224 */ /* 0x000fe200078e0034 */
[----:B------:R-:W-:Y:S01]  /*3190*/  LEA.HI.X R51, R46, R125, R47, 0x6, P2 ;  /* 0x0000007d2e337211 */ /* 0x000fe200010f342f */
[----:B------:R-:W-:Y:S01]  /*31a0*/  @!P1 IMAD.WIDE R34, R13, 0x2, R30 ;  /* 0x000000020d229825 */ /* 0x000fe200078e021e */
[----:B------:R-:W-:Y:S02]  /*31b0*/  @!P0 MOV R17, R54 ;  /* 0x0000003600118202 */ /* 0x000fe40000000f00 */
[----:B------:R-:W-:Y:S02]  /*31c0*/  @!P0 MOV R19, R53 ;  /* 0x0000003500138202 */ /* 0x000fe40000000f00 */
[----:B------:R-:W-:Y:S03]  /*31d0*/  ISETP.GE.AND P0, PT, R32, R33, PT ;  /* 0x000000212000720c */ /* 0x000fe60003f06270 */
[----:B------:R1:W-:Y:S08]  /*31e0*/  STG.E.128 desc[UR6][R50.64], R16 ;  /* 0x0000001032007986 */ /* 0x0003f0000c101d06 */
[----:B------:R-:W3:Y:S06]  /*31f0*/  @!P1 LDG.E.64 R42, desc[UR6][R42.64+0x20] ;  /* 0x000020062a2a9981 */ /* 0x000eec000c1e1b00 */
[----:B------:R-:W1:Y:S08]  /*3200*/  LDG.E.128 R20, desc[UR6][R48.64+0x40] ;  /* 0x0000400630147981 */ /* 0x000e70000c1e1d00 */
[----:B------:R-:W4:Y:S01]  /*3210*/  @!P1 LDG.E.64 R14, desc[UR6][R34.64+0x20] ;  /* 0x00002006220e9981 */ /* 0x000f22000c1e1b00 */
[C---:B---3--:R-:W-:Y:S02]  /*3220*/  @!P1 LOP3.LUT R39, R42.reuse, 0xffff0000, RZ, 0xc0, !PT ;  /* 0xffff00002a279812 */ /* 0x048fe400078ec0ff */
[----:B------:R-:W-:Y:S02]  /*3230*/  @!P1 SHF.L.U32 R36, R42, 0x10, RZ ;  /* 0x000000102a249819 */ /* 0x000fe400000006ff */
[----:B------:R-:W-:Y:S02]  /*3240*/  @!P1 SHF.L.U32 R38, R43, 0x10, RZ ;  /* 0x000000102b269819 */ /* 0x000fe400000006ff */
[----:B-1----:R-:W-:Y:S01]  /*3250*/  @!P1 LOP3.LUT R17, R21, 0xffff0000, RZ, 0xc0, !PT ;  /* 0xffff000015119812 */ /* 0x002fe200078ec0ff */
[C---:B------:R-:W-:Y:S01]  /*3260*/  @!P1 IMAD.U32 R37, R20.reuse, 0x10000, RZ ;  /* 0x0001000014259824 */ /* 0x040fe200078e00ff */
[----:B------:R-:W-:Y:S01]  /*3270*/  @!P1 LOP3.LUT R33, R20, 0xffff0000, RZ, 0xc0, !PT ;  /* 0xffff000014219812 */ /* 0x000fe200078ec0ff */
[----:B------:R-:W-:Y:S01]  /*3280*/  @!P1 IMAD.U32 R40, R23, 0x10000, RZ ;  /* 0x0001000017289824 */ /* 0x000fe200078e00ff */
[----:B------:R-:W-:Y:S01]  /*3290*/  @!P1 SHF.L.U32 R41, R21, 0x10, RZ ;  /* 0x0000001015299819 */ /* 0x000fe200000006ff */
[----:B------:R-:W-:Y:S01]  /*32a0*/  @!P1 FMUL.FTZ R45, R17, R39 ;  /* 0x00000027112d9220 */ /* 0x000fe20000410000 */
[----:B------:R-:W-:Y:S01]  /*32b0*/  @!P1 LOP3.LUT R16, R22, 0xffff0000, RZ, 0xc0, !PT ;  /* 0xffff000016109812 */ /* 0x000fe200078ec0ff */
[----:B------:R-:W-:Y:S01]  /*32c0*/  @!P1 FMUL.FTZ R46, R33, R36 ;  /* 0x00000024212e9220 */ /* 0x000fe20000410000 */
[C---:B----4-:R-:W-:Y:S01]  /*32d0*/  @!P1 SHF.L.U32 R24, R14.reuse, 0x10, RZ ;  /* 0x000000100e189819 */ /* 0x050fe200000006ff */
[C---:B------:R-:W-:Y:S01]  /*32e0*/  @!P1 IMAD.U32 R13, R15.reuse, 0x10000, RZ ;  /* 0x000100000f0d9824 */ /* 0x040fe200078e00ff */
[----:B------:R-:W-:Y:S01]  /*32f0*/  @!P1 LOP3.LUT R14, R14, 0xffff0000, RZ, 0xc0, !PT ;  /* 0xffff00000e0e9812 */ /* 0x000fe200078ec0ff */
[----:B------:R-:W-:Y:S01]  /*3300*/  @!P1 FMUL.FTZ R52, R16, R38 ;  /* 0x0000002610349220 */ /* 0x000fe20000410000 */
[----:B------:R-:W-:Y:S01]  /*3310*/  @!P1 LOP3.LUT R15, R15, 0xffff0000, RZ, 0xc0, !PT ;  /* 0xffff00000f0f9812 */ /* 0x000fe200078ec0ff */
[----:B------:R-:W-:Y:S01]  /*3320*/  @!P1 FMUL.FTZ R5, R33, R24 ;  /* 0x0000001821059220 */ /* 0x000fe20000410000 */
[----:B------:R-:W-:Y:S01]  /*3330*/  @!P1 LOP3.LUT R43, R43, 0xffff0000, RZ, 0xc0, !PT ;  /* 0xffff00002b2b9812 */ /* 0x000fe200078ec0ff */
[-C--:B------:R-:W-:Y:S01]  /*3340*/  @!P1 FMUL.FTZ R6, R17, R14.reuse ;  /* 0x0000000e11069220 */ /* 0x080fe20000410000 */
[----:B------:R-:W-:Y:S01]  /*3350*/  @!P1 FFMA.FTZ R45, R41, R14, -R45 ;  /* 0x0000000e292d9223 */ /* 0x000fe2000001082d */
[----:B------:R-:W-:Y:S01]  /*3360*/  @!P1 LOP3.LUT R14, R23, 0xffff0000, RZ, 0xc0, !PT ;  /* 0xffff0000170e9812 */ /* 0x000fe200078ec0ff */
[----:B------:R-:W-:Y:S01]  /*3370*/  @!P1 FFMA.FTZ R5, R36, R37, R5 ;  /* 0x0000002524059223 */ /* 0x000fe20000010005 */
[----:B------:R-:W-:Y:S01]  /*3380*/  @!P1 SHF.L.U32 R36, R22, 0x10, RZ ;  /* 0x0000001016249819 */ /* 0x000fe200000006ff */
[----:B------:R-:W-:Y:S01]  /*3390*/  @!P1 FMUL.FTZ R7, R16, R13 ;  /* 0x0000000d10079220 */ /* 0x000fe20000410000 */
[----:B------:R-:W-:Y:S01]  /*33a0*/  @!P1 FFMA.FTZ R6, R39, R41, R6 ;  /* 0x0000002927069223 */ /* 0x000fe20000010006 */
[C---:B------:R-:W-:Y:S01]  /*33b0*/  @!P1 FMUL.FTZ R47, R14.reuse, R43 ;  /* 0x0000002b0e2f9220 */ /* 0x040fe20000410000 */
[----:B------:R-:W-:Y:S01]  /*33c0*/  @!P1 FMUL.FTZ R8, R14, R15 ;  /* 0x0000000f0e089220 */ /* 0x000fe20000410000 */
[----:B------:R-:W-:Y:S01]  /*33d0*/  @!P1 FFMA.FTZ R7, R38, R36, R7 ;  /* 0x0000002426079223 */ /* 0x000fe20000010007 */
[----:B------:R-:W-:Y:S01]  /*33e0*/  @!P1 FFMA.FTZ R52, R36, R13, -R52 ;  /* 0x0000000d24349223 */ /* 0x000fe20000010834 */
[----:B------:R-:W-:Y:S01]  /*33f0*/  @!P0 SHF.L.U32 R13, R25, 0x5, RZ ;  /* 0x00000005190d8819 */ /* 0x000fe200000006ff */
[----:B------:R-:W-:Y:S01]  /*3400*/  @!P1 FFMA.FTZ R47, R40, R15, -R47 ;  /* 0x0000000f282f9223 */ /* 0x000fe2000001082f */
[----:B------:R-:W-:Y:S01]  /*3410*/  @!P1 F2FP.BF16.F32.PACK_AB R45, R6, R45 ;  /* 0x0000002d062d923e */ /* 0x000fe200000010ff */
[----:B------:R-:W-:Y:S01]  /*3420*/  @!P1 FFMA.FTZ R8, R43, R40, R8 ;  /* 0x000000282b089223 */ /* 0x000fe20000010008 */
[----:B------:R-:W-:Y:S01]  /*3430*/  @!P1 F2FP.BF16.F32.PACK_AB R52, R7, R52 ;  /* 0x000000340734923e */ /* 0x000fe200000010ff */
[----:B------:R-:W-:Y:S01]  /*3440*/  @!P1 FFMA.FTZ R46, R37, R24, -R46 ;  /* 0x00000018252e9223 */ /* 0x000fe2000001082e */
[C---:B------:R-:W-:Y:S03]  /*3450*/  @!P0 IMAD.WIDE R40, R13.reuse, 0x2, R66 ;  /* 0x000000020d288825 */ /* 0x040fe600078e0242 */
[----:B------:R-:W-:Y:S01]  /*3460*/  @!P1 F2FP.BF16.F32.PACK_AB R47, R8, R47 ;  /* 0x0000002f082f923e */ /* 0x000fe200000010ff */
[----:B------:R-:W-:Y:S01]  /*3470*/  @!P0 IMAD.WIDE R34, R13, 0x2, R30 ;  /* 0x000000020d228825 */ /* 0x000fe200078e021e */
[----:B------:R-:W-:Y:S02]  /*3480*/  @!P1 F2FP.BF16.F32.PACK_AB R46, R5, R46 ;  /* 0x0000002e052e923e */ /* 0x000fe400000010ff */
[----:B------:R-:W-:Y:S01]  /*3490*/  @!P1 MOV R22, R52 ;  /* 0x0000003400169202 */ /* 0x000fe20000000f00 */
        /* <DEDUP_REMOVED lines=48> */
.L_x_5017:
[----:B------:R-:W-:Y:S05]  /*37a0*/  BSYNC.RECONVERGENT B0 ;  /* 0x0000000000007941 */ /* 0x000fea0003800200 */
.L_x_5016:
[----:B------:R-:W1:Y:S01]  /*37b0*/  LDC R33, c[0x0][0x450] ;  /* 0x00011400ff217b82 */ /* 0x000e620000000800 */
[----:B--2---:R-:W-:Y:S05]  /*37c0*/  IMAD.U32 R3, R44, -0x20, RZ ;  /* 0xffffffe02c037824 */ /* 0x004fea00078e00ff */
[C---:B------:R-:W-:Y:S02]  /*37d0*/  LEA R30, P1, R3.reuse, R30, 0x1 ;  /* 0x0000001e031e7211 */ /* 0x040fe400078208ff */
[C---:B------:R-:W-:Y:S02]  /*37e0*/  LEA R66, P0, R3.reuse, R66, 0x1 ;  /* 0x0000004203427211 */ /* 0x040fe400078008ff */
[C---:B------:R-:W-:Y:S02]  /*37f0*/  LEA.HI.X.SX32 R31, R3.reuse, R31, 0x1, P1 ;  /* 0x0000001f031f7211 */ /* 0x040fe400008f0eff */
[----:B------:R-:W-:Y:S01]  /*3800*/  LEA.HI.X.SX32 R67, R3, R67, 0x1, P0 ;  /* 0x0000004303437211 */ /* 0x000fe200000f0eff */
[----:B------:R-:W-:Y:S05]  /*3810*/  BRA `(.L_x_5012) ;  /* 0x0000002000587947 */ /* 0x000fea0003800000 */
.L_x_5013:
        /* <DEDUP_REMOVED lines=25> */
[----:B------:R1:W2:Y:S01]  /*39b0*/  @!P0 LDG.E.128 R60, desc[UR6][R54.64] ;  /* 0x00000006363c8981 */ /* 0x0002a2000c1e1d00 */
[C---:B---3--:R-:W-:Y:S02]  /*39c0*/  @!P0 SHF.L.U32 R53, R72.reuse, 0x10, RZ ;  /* 0x0000001048358819 */ /* 0x048fe400000006ff */
[----:B-1----:R-:W-:Y:S02]  /*39d0*/  @!P0 LOP3.LUT R55, R72, 0xffff0000, RZ, 0xc0, !PT ;  /* 0xffff000048378812 */ /* 0x002fe400078ec0ff */
        /* <DEDUP_REMOVED lines=23> */
[----:B------:R-:W-:Y:S01]  /*3b50*/  @!P1 FADD.FTZ R49, -R49, -RZ ;  /* 0x800000ff31319221 */ /* 0x000fe20000010100 */
[----:B------:R-:W-:Y:S01]  /*3b60*/  @!P1 FADD.FTZ R50, -R50, -RZ ;  /* 0x800000ff32329221 */ /* 0x000fe20000010100 */
[----:B------:R-:W-:Y:S01]  /*3b70*/  @!P1 FADD.FTZ R48, -R48, -RZ ;  /* 0x800000ff30309221 */ /* 0x000fe20000010100 */
[----:B------:R-:W-:Y:S01]  /*3b80*/  @!P1 FADD.FTZ R38, -R38, -RZ ;  /* 0x800000ff26269221 */ /* 0x000fe20000010100 */
[----:B------:R-:W-:Y:S01]  /*3b90*/  ISETP.GE.AND P1, PT, R34, R33, PT ;  /* 0x000000212200720c */ /* 0x000fe20003f26270 */
[----:B------:R-:W-:Y:S01]  /*3ba0*/  @!P0 FMUL.FTZ R0, R47, R52 ;  /* 0x000000342f008220 */ /* 0x000fe20000410000 */
[----:B------:R-:W-:Y:S01]  /*3bb0*/  @!P0 IMAD.U32 R54, R60, 0x10000, RZ ;  /* 0x000100003c368824 */ /* 0x000fe200078e00ff */
[C---:B------:R-:W-:Y:S01]  /*3bc0*/  @!P0 LOP3.LUT R60, R61.reuse, 0xffff0000, RZ, 0xc0, !PT ;  /* 0xffff00003d3c8812 */ /* 0x040fe200078ec0ff */
        /* <DEDUP_REMOVED lines=45> */
[----:B------:R-:W2:Y:S02]  /*3ea0*/  LDG.E.128 R68, desc[UR6][R26.64+0x40] ;  /* 0x000040061a447981 */ /* 0x000ea4000c1e1d00 */
[----:B------:R-:W-:Y:S01]  /*3eb0*/  @!P1 IMAD.X R55, R110, 0x1, R101, P0 ;  /* 0x000000016e379824 */ /* 0x000fe200000e0665 */
[----:B------:R-:W-:Y:S05]  /*3ec0*/  ISETP.GE.U32.OR P0, PT, R34, R35, P1 ;  /* 0x000000232200720c */ /* 0x000fea0000f06470 */
[----:B------:R-:W3:Y:S08]  /*3ed0*/  @!P1 LDG.E.128 R76, desc[UR6][R76.64] ;  /* 0x000000064c4c9981 */ /* 0x000ef0000c1e1d00 */
[----:B------:R-:W4:Y:S08]  /*3ee0*/  @!P1 LDG.E.128 R40, desc[UR6][R38.64+0x40] ;  /* 0x0000400626289981 */ /* 0x000f30000c1e1d00 */
[----:B------:R2:W5:Y:S02]  /*3ef0*/  @!P1 LDG.E.128 R60, desc[UR6][R54.64] ;  /* 0x00000006363c9981 */ /* 0x000564000c1e1d00 */
[C---:B--2---:R-:W-:Y:S01]  /*3f00*/  @!P1 LOP3.LUT R55, R68.reuse, 0xffff0000, RZ, 0xc0, !PT ;  /* 0xffff000044379812 */ /* 0x044fe200078ec0ff */
[----:B------:R-:W-:Y:S01]  /*3f10*/  @!P1 IMAD.U32 R54, R68, 0x10000, RZ ;  /* 0x0001000044369824 */ /* 0x000fe200078e00ff */
[C---:B------:R-:W-:Y:S01]  /*3f20*/  @!P1 LOP3.LUT R59, R69.reuse, 0xffff0000, RZ, 0xc0, !PT ;  /* 0xffff0000453b9812 */ /* 0x040fe200078ec0ff */
[----:B------:R-:W-:Y:S01]  /*3f30*/  @!P1 IMAD.U32 R58, R69, 0x10000, RZ ;  /* 0x00010000453a9824 */ /* 0x000fe200078e00ff */
[C---:B---3--:R-:W-:Y:S01]  /*3f40*/  @!P1 LOP3.LUT R51, R76.reuse, 0xffff0000, RZ, 0xc0, !PT ;  /* 0xffff00004c339812 */ /* 0x048fe200078ec0ff */
[----:B------:R-:W-:Y:S01]  /*3f50*/  @!P1 IMAD.U32 R52, R76, 0x10000, RZ ;  /* 0x000100004c349824 */ /* 0x000fe200078e00ff */
[C---:B------:R-:W-:Y:S01]  /*3f60*/  @!P1 LOP3.LUT R50, R77.reuse, 0xffff0000, RZ, 0xc0, !PT ;  /* 0xffff00004d329812 */ /* 0x040fe200078ec0ff */
[----:B------:R-:W-:Y:S01]  /*3f70*/  @!P1 IMAD.U32 R49, R77, 0x10000, RZ ;  /* 0x000100004d319824 */ /* 0x000fe200078e00ff */
[----:B------:R-:W-:Y:S01]  /*3f80*/  @!P1 SHF.L.U32 R48, R78, 0x10, RZ ;  /* 0x000000104e309819 */ /* 0x000fe200000006ff */
[----:B------:R-:W-:Y:S01]  /*3f90*/  @!P0 FADD.FTZ R52, -R52, -RZ ;  /* 0x800000ff34348221 */ /* 0x000fe20000010100 */
[----:B------:R-:W-:Y:S01]  /*3fa0*/  @!P1 LOP3.LUT R38, R79, 0xffff0000, RZ, 0xc0, !PT ;  /* 0xffff00004f269812 */ /* 0x000fe200078ec0ff */
[----:B------:R-:W-:Y:S01]  /*3fb0*/  @!P0 FADD.FTZ R51, -R51, -RZ ;  /* 0x800000ff33338221 */ /* 0x000fe20000010100 */
[C---:B----4-:R-:W-:Y:S01]  /*3fc0*/  @!P1 SHF.L.U32 R47, R40.reuse, 0x10, RZ ;  /* 0x00000010282f9819 */ /* 0x050fe200000006ff */
[----:B------:R-:W-:Y:S01]  /*3fd0*/  @!P1 IMAD.U32 R44, R41, 0x10000, RZ ;  /* 0x00010000292c9824 */ /* 0x000fe200078e00ff */
[----:B------:R-:W-:Y:S01]  /*3fe0*/  @!P1 LOP3.LUT R46, R40, 0xffff0000, RZ, 0xc0, !PT ;  /* 0xffff0000282e9812 */ /* 0x000fe200078ec0ff */
[----:B------:R-:W-:Y:S01]  /*3ff0*/  @!P0 FADD.FTZ R49, -R49, -RZ ;  /* 0x800000ff31318221 */ /* 0x000fe20000010100 */
[----:B------:R-:W-:Y:S01]  /*4000*/  @!P1 LOP3.LUT R45, R41, 0xffff0000, RZ, 0xc0, !PT ;  /* 0xffff0000292d9812 */ /* 0x000fe200078ec0ff */
[----:B------:R-:W-:Y:S01]  /*4010*/  @!P1 IMAD.U32 R41, R42, 0x10000, RZ ;  /* 0x000100002a299824 */ /* 0x000fe200078e00ff */
[C---:B------:R-:W-:Y:S01]  /*4020*/  @!P1 SHF.L.U32 R37, R43.reuse, 0x10, RZ ;  /* 0x000000102b259819 */ /* 0x040fe200000006ff */
[----:B------:R-:W-:Y:S01]  /*4030*/  @!P0 FADD.FTZ R50, -R50, -RZ ;  /* 0x800000ff32328221 */ /* 0x000fe20000010100 */
[----:B------:R-:W-:Y:S01]  /*4040*/  @!P1 LOP3.LUT R39, R43, 0xffff0000, RZ, 0xc0, !PT ;  /* 0xffff00002b279812 */ /* 0x000fe200078ec0ff */
[----:B-----5:R-:W-:Y:S01]  /*4050*/  @!P1 IMAD.U32 R57, R61, 0x10000, RZ ;  /* 0x000100003d399824 */ /* 0x020fe200078e00ff */
        /* <DEDUP_REMOVED lines=29> */
[----:B------:R-:W-:Y:S01]  /*4230*/  @!P1 FMUL.FTZ R15, R37, R42 ;  /* 0x0000002a250f9220 */ /* 0x000fe20000410000 */
[----:B------:R-:W-:Y:S01]  /*4240*/  @!P1 LOP3.LUT R57, R71, 0xffff0000, RZ, 0xc0, !PT ;  /* 0xffff000047399812 */ /* 0x000fe200078ec0ff */
[----:B------:R-:W-:Y:S01]  /*4250*/  @!P1 IMAD.U32 R56, R63, 0x10000, RZ ;  /* 0x000100003f389824 */ /* 0x000fe200078e00ff */
        /* <DEDUP_REMOVED lines=24> */
[----:B-1----:R-:W2:Y:S01]  /*43e0*/  LDG.E.128 R72, desc[UR6][R26.64+0x80] ;  /* 0x000080061a487981 */ /* 0x002ea2000c1e1d00 */
[----:B------:R-:W-:Y:S02]  /*43f0*/  @!P0 IADD3.X R55, PT, PT, R110, R101, RZ, P1, !PT ;  /* 0x000000656e378210 */ /* 0x000fe40000ffe4ff */
[----:B------:R-:W-:Y:S05]  /*4400*/  ISETP.GE.U32.OR P1, PT, R32, R35, P0 ;  /* 0x000000232000720c */ /* 0x000fea0000726470 */
[----:B------:R-:W4:Y:S08]  /*4410*/  @!P0 LDG.E.128 R76, desc[UR6][R76.64] ;  /* 0x000000064c4c8981 */ /* 0x000f30000c1e1d00 */
[----:B------:R-:W5:Y:S08]  /*4420*/  @!P0 LDG.E.128 R40, desc[UR6][R38.64+0x80] ;  /* 0x0000800626288981 */ /* 0x000f70000c1e1d00 */
[----:B------:R2:W3:Y:S02]  /*4430*/  @!P0 LDG.E.128 R60, desc[UR6][R54.64] ;  /* 0x00000006363c8981 */ /* 0x0004e4000c1e1d00 */
[C---:B--2---:R-:W-:Y:S01]  /*4440*/  @!P0 LOP3.LUT R55, R72.reuse, 0xffff0000, RZ, 0xc0, !PT ;  /* 0xffff000048378812 */ /* 0x044fe200078ec0ff */
[----:B------:R-:W-:Y:S01]  /*4450*/  @!P0 IMAD.U32 R54, R72, 0x10000, RZ ;  /* 0x0001000048368824 */ /* 0x000fe200078e00ff */
[----:B------:R-:W-:Y:S02]  /*4460*/  @!P0 SHF.L.U32 R58, R73, 0x10, RZ ;  /* 0x00000010493a8819 */ /* 0x000fe400000006ff */
        /* <DEDUP_REMOVED lines=8> */
[C---:B-----5:R-:W-:Y:S01]  /*44f0*/  @!P0 LOP3.LUT R46, R40.reuse, 0xffff0000, RZ, 0xc0, !PT ;  /* 0xffff0000282e8812 */ /* 0x060fe200078ec0ff */
[----:B------:R-:W-:Y:S01]  /*4500*/  @!P0 IMAD.U32 R47, R40, 0x10000, RZ ;  /* 0x00010000282f8824 */ /* 0x000fe200078e00ff */
[----:B------:R-:W-:Y:S01]  /*4510*/  @!P0 SHF.L.U32 R44, R41, 0x10, RZ ;  /* 0x00000010292c8819 */ /* 0x000fe200000006ff */
[----:B------:R-:W-:Y:S01]  /*4520*/  @!P1 FADD.FTZ R49, -R49, -RZ ;  /* 0x800000ff31319221 */ /* 0x000fe20000010100 */
[----:B------:R-:W-:Y:S01]  /*4530*/  @!P0 LOP3.LUT R45, R41, 0xffff0000, RZ, 0xc0, !PT ;  /* 0xffff0000292d8812 */ /* 0x000fe200078ec0ff */
[----:B------:R-:W-:Y:S01]  /*4540*/  @!P0 FMUL.FTZ R17, R47, R52 ;  /* 0x000000342f118220 */ /* 0x000fe20000410000 */
[C---:B------:R-:W-:Y:S01]  /*4550*/  @!P0 SHF.L.U32 R37, R43.reuse, 0x10, RZ ;  /* 0x000000102b258819 */ /* 0x040fe200000006ff */
[----:B------:R-:W-:Y:S01]  /*4560*/  @!P0 FMUL.FTZ R18, R46, R51 ;  /* 0x000000332e128220 */ /* 0x000fe20000410000 */
[----:B------:R-:W-:Y:S01]  /*4570*/  @!P0 LOP3.LUT R39, R43, 0xffff0000, RZ, 0xc0, !PT ;  /* 0xffff00002b278812 */ /* 0x000fe200078ec0ff */
[----:B---3--:R-:W-:Y:S01]  /*4580*/  @!P0 IMAD.U32 R53, R60, 0x10000, RZ ;  /* 0x000100003c358824 */ /* 0x008fe200078e00ff */
[----:B------:R-:W-:Y:S01]  /*4590*/  @!P0 LOP3.LUT R40, R42, 0xffff0000, RZ, 0xc0, !PT ;  /* 0xffff00002a288812 */ /* 0x000fe200078ec0ff */
[----:B------:R-:W-:Y:S01]  /*45a0*/  @!P0 FMUL.FTZ R19, R44, R49 ;  /* 0x000000312c138220 */ /* 0x000fe20000410000 */
[----:B------:R-:W-:Y:S01]  /*45b0*/  @!P0 LOP3.LUT R43, R78, 0xffff0000, RZ, 0xc0, !PT ;  /* 0xffff00004e2b8812 */ /* 0x000fe200078ec0ff */
[----:B------:R-:W-:Y:S01]  /*45c0*/  @!P0 IMAD.U32 R41, R42, 0x10000, RZ ;  /* 0x000100002a298824 */ /* 0x000fe200078e00ff */
[----:B------:R-:W-:Y:S01]  /*45d0*/  @!P0 SHF.L.U32 R42, R79, 0x10, RZ ;  /* 0x000000104f2a8819 */ /* 0x000fe200000006ff */
[----:B------:R-:W-:Y:S01]  /*45e0*/  @!P0 FFMA.FTZ R17, R54, R53, R17 ;  /* 0x0000003536118223 */ /* 0x000fe20000010011 */
        /* <DEDUP_REMOVED lines=38> */
.L_x_5019:
[----:B-1----:R-:W-:Y:S05]  /*4850*/  BSYNC.RECONVERGENT B0 ;  /* 0x0000000000007941 */ /* 0x002fea0003800200 */
.L_x_5018:
        /* <DEDUP_REMOVED lines=9> */
[----:B------:R-:W-:Y:S02]  /*48f0*/  @!P0 SEL R37, R35, R36, !P1 ;  /* 0x0000002423258207 */ /* 0x000fe40004800000 */
[C---:B-1----:R-:W-:Y:S04]  /*4900*/  LEA R38, P2, R126.reuse, R26, 0x6 ;  /* 0x0000001a7e267211 */ /* 0x042fe800078430ff */
[----:B------:R-:W-:Y:S02]  /*4910*/  LEA.HI.X R39, R126, R27, R127, 0x6, P2 ;  /* 0x0000001b7e277211 */ /* 0x000fe400010f347f */
[----:B------:R-:W-:Y:S02]  /*4920*/  @!P0 SEL R127, R128, RZ, P1 ;  /* 0x000000ff807f8207 */ /* 0x000fe40000800000 */
[C---:B------:R-:W-:Y:S01]  /*4930*/  @!P0 IADD3 R129, P2, PT, R110.reuse, R129, RZ ;  /* 0x000000816e818210 */ /* 0x040fe20007f5e0ff */
[----:B---3--:R-:W3:Y:S01]  /*4940*/  LDG.E.128 R72, desc[UR6][R38.64] ;  /* 0x0000000626487981 */ /* 0x008ee2000c1e1d00 */
[----:B------:R-:W-:Y:S03]  /*4950*/  @!P0 IMAD.WIDE R40, R37, 0x2, R38 ;  /* 0x0000000225288825 */ /* 0x000fe600078e0226 */
[----:B------:R-:W-:Y:S01]  /*4960*/  @!P0 LEA.HI.X.SX32 R110, R110, R127, 0x1, P2 ;  /* 0x0000007f6e6e8211 */ /* 0x000fe200010f0eff */
[C---:B------:R-:W-:Y:S03]  /*4970*/  @!P0 IMAD.SHL.U32 R127, R129.reuse, 0x2, RZ ;  /* 0x00000002817f8824 */ /* 0x040fe600078e00ff */
[----:B------:R-:W-:Y:S01]  /*4980*/  @!P0 SHF.L.U64.HI R110, R129, 0x1, R110 ;  /* 0x00000001816e8819 */ /* 0x000fe2000001026e */
[----:B------:R-:W4:Y:S01]  /*4990*/  @!P0 LDG.E.128 R40, desc[UR6][R40.64] ;  /* 0x0000000628288981 */ /* 0x000f22000c1e1d00 */
[C---:B------:R-:W-:Y:S04]  /*49a0*/  @!P0 IADD3 R130, P1, PT, R127.reuse, R98, RZ ;  /* 0x000000627f828210 */ /* 0x040fe80007f3e0ff */
[C---:B------:R-:W-:Y:S02]  /*49b0*/  @!P0 IADD3.X R131, PT, PT, R110.reuse, R99, RZ, P1, !PT ;  /* 0x000000636e838210 */ /* 0x040fe40000ffe4ff */
[----:B------:R-:W-:Y:S04]  /*49c0*/  @!P0 IADD3 R56, P1, PT, R127, R100, RZ ;  /* 0x000000647f388210 */ /* 0x000fe80007f3e0ff */
[----:B------:R-:W5:Y:S01]  /*49d0*/  @!P0 LDG.E.128 R128, desc[UR6][R130.64] ;  /* 0x0000000682808981 */ /* 0x000f62000c1e1d00 */
[----:B------:R-:W-:Y:S01]  /*49e0*/  @!P0 IMAD.X R57, R110, 0x1, R101, P1 ;  /* 0x000000016e398824 */ /* 0x000fe200008e0665 */
[C---:B------:R-:W-:Y:S06]  /*49f0*/  ISETP.GE.AND P1, PT, R34.reuse, R33, PT ;  /* 0x000000212200720c */ /* 0x040fec0003f26270 */
[----:B------:R3:W2:Y:S07]  /*4a00*/  @!P0 LDG.E.128 R60, desc[UR6][R56.64] ;  /* 0x00000006383c8981 */ /* 0x0006ae000c1e1d00 */
[----:B------:R-:W-:Y:S01]  /*4a10*/  @!P1 ISETP.GE.U32.AND P2, PT, R34, R35, PT ;  /* 0x000000232200920c */ /* 0x000fe20003f46070 */
[----:B------:R-:W-:Y:S01]  /*4a20*/  @!P1 IMAD.SHL.U32 R110, R25, 0x20, RZ ;  /* 0x00000020196e9824 */ /* 0x000fe200078e00ff */
[----:B------:R-:W-:Y:S02]  /*4a30*/  @!P1 SHF.R.S32.HI R127, RZ, 0x1f, R36 ;  /* 0x0000001fff7f9819 */ /* 0x000fe40000011424 */
[----:B------:R-:W-:Y:S02]  /*4a40*/  @!P1 SEL R133, R36, RZ, P2 ;  /* 0x000000ff24859207 */ /* 0x000fe40001000000 */
[----:B------:R-:W-:Y:S02]  /*4a50*/  @!P1 SEL R127, R127, RZ, P2 ;  /* 0x000000ff7f7f9207 */ /* 0x000fe40001000000 */
[C---:B------:R-:W-:Y:S04]  /*4a60*/  @!P1 IADD3 R133, P4, PT, R110.reuse, R133, RZ ;  /* 0x000000856e859210 */ /* 0x040fe80007f9e0ff */
[----:B------:R-:W-:Y:S02]  /*4a70*/  @!P1 LEA.HI.X.SX32 R110, R110, R127, 0x1, P4 ;  /* 0x0000007f6e6e9211 */ /* 0x000fe400020f0eff */
[----:B------:R-:W-:Y:S01]  /*4a80*/  ISETP.GE.U32.OR P4, PT, R28, R35, P0 ;  /* 0x000000231c00720c */ /* 0x000fe20000786470 */
[----:B------:R-:W1:Y:S01]  /*4a90*/  LDC.64 R126, c[0x0][0x3b8] ;  /* 0x0000ee00ff7e7b82 */ /* 0x000e620000000a00 */
[----:B------:R-:W-:Y:S02]  /*4aa0*/  @!P1 SHF.L.U64.HI R110, R133, 0x1, R110 ;  /* 0x00000001856e9819 */ /* 0x000fe4000001026e */
[C---:B---3--:R-:W-:Y:S01]  /*4ab0*/  @!P0 LOP3.LUT R57, R72.reuse, 0xffff0000, RZ, 0xc0, !PT ;  /* 0xffff000048398812 */ /* 0x048fe200078ec0ff */
[----:B------:R-:W-:Y:S01]  /*4ac0*/  @!P0 IMAD.U32 R55, R72, 0x10000, RZ ;  /* 0x0001000048378824 */ /* 0x000fe200078e00ff */
[C---:B----4-:R-:W-:Y:S01]  /*4ad0*/  @!P0 SHF.L.U32 R50, R40.reuse, 0x10, RZ ;  /* 0x0000001028328819 */ /* 0x050fe200000006ff */
[C---:B------:R-:W-:Y:S01]  /*4ae0*/  @!P0 IMAD.U32 R45, R41.reuse, 0x10000, RZ ;  /* 0x00010000292d8824 */ /* 0x040fe200078e00ff */
[----:B------:R-:W-:Y:S01]  /*4af0*/  @!P0 LOP3.LUT R48, R40, 0xffff0000, RZ, 0xc0, !PT ;  /* 0xffff000028308812 */ /* 0x000fe200078ec0ff */
[C---:B------:R-:W-:Y:S01]  /*4b00*/  @!P0 IMAD.U32 R44, R42.reuse, 0x10000, RZ ;  /* 0x000100002a2c8824 */ /* 0x040fe200078e00ff */
[----:B------:R-:W-:Y:S02]  /*4b10*/  @!P0 LOP3.LUT R47, R41, 0xffff0000, RZ, 0xc0, !PT ;  /* 0xffff0000292f8812 */ /* 0x000fe400078ec0ff */
[----:B------:R-:W-:Y:S02]  /*4b20*/  @!P0 LOP3.LUT R41, R42, 0xffff0000, RZ, 0xc0, !PT ;  /* 0xffff00002a298812 */ /* 0x000fe400078ec0ff */
[C---:B------:R-:W-:Y:S02]  /*4b30*/  @!P0 SHF.L.U32 R37, R43.reuse, 0x10, RZ ;  /* 0x000000102b258819 */ /* 0x040fe400000006ff */
[----:B------:R-:W-:Y:S01]  /*4b40*/  @!P0 LOP3.LUT R43, R43, 0xffff0000, RZ, 0xc0, !PT ;  /* 0xffff00002b2b8812 */ /* 0x000fe200078ec0ff */
[C---:B-----5:R-:W-:Y:S01]  /*4b50*/  @!P0 IMAD.U32 R53, R128.reuse, 0x10000, RZ ;  /* 0x0001000080358824 */ /* 0x060fe200078e00ff */
[----:B------:R-:W-:Y:S01]  /*4b60*/  @!P0 LOP3.LUT R51, R128, 0xffff0000, RZ, 0xc0, !PT ;  /* 0xffff000080338812 */ /* 0x000fe200078ec0ff */
[C---:B------:R-:W-:Y:S01]  /*4b70*/  @!P0 IMAD.U32 R54, R129.reuse, 0x10000, RZ ;  /* 0x0001000081368824 */ /* 0x040fe200078e00ff */
[----:B------:R-:W-:Y:S01]  /*4b80*/  @!P0 LOP3.LUT R52, R129, 0xffff0000, RZ, 0xc0, !PT ;  /* 0xffff000081348812 */ /* 0x000fe200078ec0ff */
[----:B------:R-:W-:Y:S01]  /*4b90*/  @!P4 FADD.FTZ R53, -R53, -RZ ;  /* 0x800000ff3535c221 */ /* 0x000fe20000010100 */
[C---:B------:R-:W-:Y:S01]  /*4ba0*/  @!P0 SHF.L.U32 R49, R130.reuse, 0x10, RZ ;  /* 0x0000001082318819 */ /* 0x040fe200000006ff */
[----:B------:R-:W-:Y:S01]  /*4bb0*/  @!P4 FADD.FTZ R51, -R51, -RZ ;  /* 0x800000ff3333c221 */ /* 0x000fe20000010100 */
[----:B------:R-:W-:Y:S01]  /*4bc0*/  @!P0 LOP3.LUT R46, R130, 0xffff0000, RZ, 0xc0, !PT ;  /* 0xffff0000822e8812 */ /* 0x000fe200078ec0ff */
[----:B------:R-:W-:Y:S01]  /*4bd0*/  @!P0 FMUL.FTZ R0, R50, R53 ;  /* 0x0000003532008220 */ /* 0x000fe20000410000 */
[----:B--2---:R-:W-:Y:S01]  /*4be0*/  @!P0 SHF.L.U32 R56, R60, 0x10, RZ ;  /* 0x000000103c388819 */ /* 0x004fe200000006ff */
        /* <DEDUP_REMOVED lines=8> */
[----:B------:R-:W-:Y:S02]  /*4c70*/  @!P0 IMAD.U32 R42, R131, 0x10000, RZ ;  /* 0x00010000832a8824 */ /* 0x000fe400078e00ff */
[----:B------:R-:W-:Y:S01]  /*4c80*/  @!P0 FMUL.FTZ R3, R45, R54 ;  /* 0x000000362d038220 */ /* 0x000fe20000410000 */
[----:B------:R-:W-:Y:S02]  /*4c90*/  @!P0 IMAD.U32 R59, R61, 0x10000, RZ ;  /* 0x000100003d3b8824 */ /* 0x000fe400078e00ff */
[----:B------:R-:W-:Y:S01]  /*4ca0*/  @!P0 FMUL.FTZ R4, R47, R52 ;  /* 0x000000342f048220 */ /* 0x000fe20000410000 */
[----:B------:R-:W-:Y:S02]  /*4cb0*/  @!P0 IMAD.U32 R56, R73, 0x10000, RZ ;  /* 0x0001000049388824 */ /* 0x000fe400078e00ff */
[----:B------:R-:W-:Y:S01]  /*4cc0*/  @!P4 FADD.FTZ R49, -R49, -RZ ;  /* 0x800000ff3131c221 */ /* 0x000fe20000010100 */
[----:B------:R-:W-:Y:S01]  /*4cd0*/  @!P4 FADD.FTZ R46, -R46, -RZ ;  /* 0x800000ff2e2ec221 */ /* 0x000fe20000010100 */
[----:B------:R-:W-:Y:S01]  /*4ce0*/  @!P0 FFMA.FTZ R2, R57, R58, R2 ;  /* 0x0000003a39028223 */ /* 0x000fe20000010002 */
[----:B------:R-:W-:Y:S01]  /*4cf0*/  @!P0 SHF.L.U32 R57, R62, 0x10, RZ ;  /* 0x000000103e398819 */ /* 0x000fe200000006ff */
[----:B------:R-:W-:Y:S01]  /*4d00*/  @!P4 FADD.FTZ R42, -R42, -RZ ;  /* 0x800000ff2a2ac221 */ /* 0x000fe20000010100 */
[----:B------:R-:W-:Y:S01]  /*4d10*/  @!P0 LOP3.LUT R58, R62, 0xffff0000, RZ, 0xc0, !PT ;  /* 0xffff00003e3a8812 */ /* 0x000fe200078ec0ff */
[----:B------:R-:W-:Y:S01]  /*4d20*/  @!P0 FFMA.FTZ R3, R56, R59, R3 ;  /* 0x0000003b38038223 */ /* 0x000fe20000010003 */
[----:B------:R-:W-:Y:S01]  /*4d30*/  @!P0 LOP3.LUT R62, R63, 0xffff0000, RZ, 0xc0, !PT ;  /* 0xffff00003f3e8812 */ /* 0x000fe200078ec0ff */
[----:B------:R-:W-:Y:S01]  /*4d40*/  @!P4 FADD.FTZ R40, -R40, -RZ ;  /* 0x800000ff2828c221 */ /* 0x000fe20000010100 */
[----:B------:R-:W-:Y:S01]  /*4d50*/  @!P0 LOP3.LUT R59, R75, 0xffff0000, RZ, 0xc0, !PT ;  /* 0xffff00004b3b8812 */ /* 0x000fe200078ec0ff */
[----:B------:R-:W-:Y:S01]  /*4d60*/  @!P0 FFMA.FTZ R4, R55, R60, R4 ;  /* 0x0000003c37048223 */ /* 0x000fe20000010004 */
[----:B------:R-:W-:Y:S01]  /*4d70*/  @!P0 LOP3.LUT R55, R74, 0xffff0000, RZ, 0xc0, !PT ;  /* 0xffff00004a378812 */ /* 0x000fe200078ec0ff */
[----:B------:R-:W-:Y:S01]  /*4d80*/  @!P0 FMUL.FTZ R5, R44, R49 ;  /* 0x000000312c058220 */ /* 0x000fe20000410000 */
[----:B------:R-:W-:Y:S01]  /*4d90*/  @!P0 SHF.L.U32 R60, R75, 0x10, RZ ;  /* 0x000000104b3c8819 */ /* 0x000fe200000006ff */
[----:B------:R-:W-:Y:S01]  /*4da0*/  @!P0 IMAD.U32 R56, R74, 0x10000, RZ ;  /* 0x000100004a388824 */ /* 0x000fe200078e00ff */
[----:B------:R-:W-:Y:S01]  /*4db0*/  @!P0 F2FP.BF16.F32.PACK_AB R128, R2, R0 ;  /* 0x000000000280823e */ /* 0x000fe200000010ff */
[----:B------:R-:W-:Y:S01]  /*4dc0*/  @!P0 FMUL.FTZ R6, R41, R46 ;  /* 0x0000002e29068220 */ /* 0x000fe20000410000 */
[----:B------:R-:W-:Y:S01]  /*4dd0*/  @!P0 F2FP.BF16.F32.PACK_AB R129, R4, R3 ;  /* 0x000000030481823e */ /* 0x000fe200000010ff */
[----:B------:R-:W-:Y:S01]  /*4de0*/  @!P0 FMUL.FTZ R7, R37, R42 ;  /* 0x0000002a25078220 */ /* 0x000fe20000410000 */
[----:B------:R-:W-:Y:S01]  /*4df0*/  @!P1 SEL R37, R35, R36, !P2 ;  /* 0x0000002423259207 */ /* 0x000fe20005000000 */
[----:B------:R-:W-:Y:S02]  /*4e00*/  @!P0 IMAD.U32 R61, R63, 0x10000, RZ ;  /* 0x000100003f3d8824 */ /* 0x000fe400078e00ff */
[----:B------:R-:W-:Y:S01]  /*4e10*/  @!P0 FMUL.FTZ R8, R43, R40 ;  /* 0x000000282b088220 */ /* 0x000fe20000410000 */
[----:B------:R-:W-:Y:S01]  /*4e20*/  @!P0 FFMA.FTZ R5, R56, R57, R5 ;  /* 0x0000003938058223 */ /* 0x000fe20000010005 */
[----:B------:R-:W-:Y:S01]  /*4e30*/  @!P0 FFMA.FTZ R6, R55, R58, R6 ;  /* 0x0000003a37068223 */ /* 0x000fe20000010006 */
[----:B------:R-:W-:Y:S01]  /*4e40*/  @!P0 FFMA.FTZ R7, R60, R61, R7 ;  /* 0x0000003d3c078223 */ /* 0x000fe20000010007 */
[----:B------:R-:W-:Y:S01]  /*4e50*/  @!P0 FFMA.FTZ R8, R59, R62, R8 ;  /* 0x0000003e3b088223 */ /* 0x000fe20000010008 */
[----:B------:R-:W-:Y:S01]  /*4e60*/  @!P0 IMAD.MOV.U32 R72, RZ, RZ, R128 ;  /* 0x000000ffff488224 */ /* 0x000fe200078e0080 */
[----:B-1----:R-:W-:Y:S01]  /*4e70*/  LEA R128, P4, R126, R124, 0x6 ;  /* 0x0000007c7e807211 */ /* 0x002fe200078830ff */
[----:B------:R-:W-:Y:S01]  /*4e80*/  @!P0 IMAD.MOV.U32 R73, RZ, RZ, R129 ;  /* 0x000000ffff498224 */ /* 0x000fe200078e0081 */
[----:B------:R-:W-:Y:S01]  /*4e90*/  @!P0 F2FP.BF16.F32.PACK_AB R130, R6, R5 ;  /* 0x000000050682823e */ /* 0x000fe200000010ff */
[----:B------:R-:W-:Y:S01]  /*4ea0*/  @!P1 IMAD.WIDE R40, R37, 0x2, R38 ;  /* 0x0000000225289825 */ /* 0x000fe200078e0226 */
[----:B------:R-:W-:Y:S02]  /*4eb0*/  @!P0 F2FP.BF16.F32.PACK_AB R131, R8, R7 ;  /* 0x000000070883823e */ /* 0x000fe400000010ff */
[----:B------:R-:W-:Y:S01]  /*4ec0*/  LEA.HI.X R129, R126, R125, R127, 0x6, P4 ;  /* 0x0000007d7e817211 */ /* 0x000fe200020f347f */
[----:B------:R-:W-:Y:S01]  /*4ed0*/  @!P0 IMAD.MOV.U32 R74, RZ, RZ, R130 ;  /* 0x000000ffff4a8224 */ /* 0x000fe200078e0082 */
[----:B------:R-:W-:Y:S01]  /*4ee0*/  @!P1 SHF.L.U32 R127, R133, 0x1, RZ ;  /* 0x00000001857f9819 */ /* 0x000fe200000006ff */
[----:B------:R-:W-:Y:S01]  /*4ef0*/  @!P0 IMAD.MOV.U32 R75, RZ, RZ, R131 ;  /* 0x000000ffff4b8224 */ /* 0x000fe200078e0083 */
[----:B------:R-:W-:Y:S02]  /*4f00*/  ISETP.GE.U32.OR P4, PT, R34, R35, P1 ;  /* 0x000000232200720c */ /* 0x000fe40000f86470 */
[C---:B------:R-:W-:Y:S02]  /*4f10*/  @!P1 IADD3 R132, P0, PT, R127.reuse, R98, RZ ;  /* 0x000000627f849210 */ /* 0x040fe40007f1e0ff */
[----:B------:R1:W-:Y:S02]  /*4f20*/  STG.E.128 desc[UR6][R128.64], R72 ;  /* 0x0000004880007986 */ /* 0x0003e4000c101d06 */
[C---:B------:R-:W-:Y:S02]  /*4f30*/  @!P1 IADD3.X R133, PT, PT, R110.reuse, R99, RZ, P0, !PT ;  /* 0x000000636e859210 */ /* 0x040fe400007fe4ff */
[----:B------:R-:W-:Y:S04]  /*4f40*/  @!P1 IADD3 R56, P0, PT, R127, R100, RZ ;  /* 0x000000647f389210 */ /* 0x000fe80007f1e0ff */
[----:B------:R-:W2:Y:S01]  /*4f50*/  @!P1 LDG.E.128 R132, desc[UR6][R132.64+0x40] ;  /* 0x0000400684849981 */ /* 0x000ea2000c1e1d00 */
[----:B------:R-:W-:Y:S01]  /*4f60*/  @!P1 IMAD.X R57, R110, 0x1, R101, P0 ;  /* 0x000000016e399824 */ /* 0x000fe200000e0665 */
[C---:B------:R-:W-:Y:S06]  /*4f70*/  ISETP.GE.AND P0, PT, R32.reuse, R33, PT ;  /* 0x000000212000720c */ /* 0x040fec0003f06270 */
[----:B------:R-:W3:Y:S07]  /*4f80*/  @!P1 LDG.E.128 R40, desc[UR6][R40.64+0x40] ;  /* 0x0000400628289981 */ /* 0x000eee000c1e1d00 */
[----:B------:R-:W-:Y:S01]  /*4f90*/  @!P0 ISETP.GE.U32.AND P2, PT, R32, R35, PT ;  /* 0x000000232000820c */ /* 0x000fe20003f46070 */
[----:B------:R-:W4:Y:S01]  /*4fa0*/  @!P1 LDG.E.128 R76, desc[UR6][R56.64+0x40] ;  /* 0x00004006384c9981 */ /* 0x000f22000c1e1d00 */
[----:B------:R-:W-:Y:S01]  /*4fb0*/  @!P0 SHF.R.S32.HI R126, RZ, 0x1f, R36 ;  /* 0x0000001fff7e8819 */ /* 0x000fe20000011424 */
[----:B------:R-:W-:Y:S01]  /*4fc0*/  @!P0 IMAD.SHL.U32 R127, R25, 0x20, RZ ;  /* 0x00000020197f8824 */ /* 0x000fe200078e00ff */
[----:B------:R-:W-:Y:S02]  /*4fd0*/  @!P0 SEL R110, R36, RZ, P2 ;  /* 0x000000ff246e8207 */ /* 0x000fe40001000000 */
[----:B------:R-:W-:Y:S02]  /*4fe0*/  @!P0 SEL R126, R126, RZ, P2 ;  /* 0x000000ff7e7e8207 */ /* 0x000fe40001000000 */
[C---:B------:R-:W-:Y:S01]  /*4ff0*/  @!P0 IADD3 R110, P5, PT, R127.reuse, R110, RZ ;  /* 0x0000006e7f6e8210 */ /* 0x040fe20007fbe0ff */
[----:B------:R-:W5:Y:S03]  /*5000*/  LDG.E.128 R68, desc[UR6][R38.64+0x40] ;  /* 0x0000400626447981 */ /* 0x000f66000c1e1d00 */
[----:B------:R-:W-:Y:S04]  /*5010*/  @!P0 LEA.HI.X.SX32 R127, R127, R126, 0x1, P5 ;  /* 0x0000007e7f7f8211 */ /* 0x000fe800028f0eff */
[C---:B------:R-:W-:Y:S01]  /*5020*/  @!P0 SHF.L.U64.HI R126, R110.reuse, 0x1, R127 ;  /* 0x000000016e7e8819 */ /* 0x040fe2000001027f */
[----:B------:R-:W-:Y:S01]  /*5030*/  @!P0 IMAD.SHL.U32 R127, R110, 0x2, RZ ;  /* 0x000000026e7f8824 */ /* 0x000fe200078e00ff */
[C---:B--2---:R-:W-:Y:S01]  /*5040*/  @!P1 LOP3.LUT R51, R132.reuse, 0xffff0000, RZ, 0xc0, !PT ;  /* 0xffff000084339812 */ /* 0x044fe200078ec0ff */
[----:B------:R-:W-:Y:S01]  /*5050*/  @!P1 IMAD.U32 R52, R132, 0x10000, RZ ;  /* 0x0001000084349824 */ /* 0x000fe200078e00ff */
[C---:B------:R-:W-:Y:S01]  /*5060*/  @!P1 LOP3.LUT R50, R133.reuse, 0xffff0000, RZ, 0xc0, !PT ;  /* 0xffff000085329812 */ /* 0x040fe200078ec0ff */
[----:B------:R-:W-:Y:S01]  /*5070*/  @!P1 IMAD.U32 R49, R133, 0x10000, RZ ;  /* 0x0001000085319824 */ /* 0x000fe200078e00ff */
[----:B------:R-:W-:Y:S01]  /*5080*/  @!P1 SHF.L.U32 R48, R134, 0x10, RZ ;  /* 0x0000001086309819 */ /* 0x000fe200000006ff */
[----:B------:R-:W-:Y:S01]  /*5090*/  @!P4 FADD.FTZ R52, -R52, -RZ ;  /* 0x800000ff3434c221 */ /* 0x000fe20000010100 */
[----:B------:R-:W-:Y:S01]  /*50a0*/  @!P1 LOP3.LUT R34, R135, 0xffff0000, RZ, 0xc0, !PT ;  /* 0xffff000087229812 */ /* 0x000fe200078ec0ff */
[----:B------:R-:W-:Y:S01]  /*50b0*/  @!P4 FADD.FTZ R51, -R51, -RZ ;  /* 0x800000ff3333c221 */ /* 0x000fe20000010100 */
[C---:B---3--:R-:W-:Y:S01]  /*50c0*/  @!P1 SHF.L.U32 R47, R40.reuse, 0x10, RZ ;  /* 0x00000010282f9819 */ /* 0x048fe200000006ff */
        /* <DEDUP_REMOVED lines=8> */
[----:B------:R-:W-:Y:S01]  /*5150*/  @!P1 IMAD.U32 R41, R42, 0x10000, RZ ;  /* 0x000100002a299824 */ /* 0x000fe200078e00ff */
[----:B------:R-:W-:Y:S01]  /*5160*/  @!P1 LOP3.LUT R43, R134, 0xffff0000, RZ, 0xc0, !PT ;  /* 0xffff0000862b9812 */ /* 0x000fe200078ec0ff */
[----:B----4-:R-:W-:Y:S01]  /*5170*/  @!P1 IMAD.U32 R55, R76, 0x10000, RZ ;  /* 0x000100004c379824 */ /* 0x010fe200078e00ff */
[----:B------:R-:W-:Y:S01]  /*5180*/  @!P1 LOP3.LUT R40, R42, 0xffff0000, RZ, 0xc0, !PT ;  /* 0xffff00002a289812 */ /* 0x000fe200078ec0ff */
[----:B------:R-:W-:Y:S01]  /*5190*/  @!P4 FADD.FTZ R49, -R49, -RZ ;  /* 0x800000ff3131c221 */ /* 0x000fe20000010100 */
[----:B------:R-:W-:Y:S01]  /*51a0*/  @!P1 LOP3.LUT R58, R76, 0xffff0000, RZ, 0xc0, !PT ;  /* 0xffff00004c3a9812 */ /* 0x000fe200078ec0ff */
[----:B------:R-:W-:Y:S01]  /*51b0*/  @!P4 FADD.FTZ R43, -R43, -RZ ;  /* 0x800000ff2b2bc221 */ /* 0x000fe20000010100 */
[C---:B-----5:R-:W-:Y:S01]  /*51c0*/  @!P1 LOP3.LUT R57, R68.reuse, 0xffff0000, RZ, 0xc0, !PT ;  /* 0xffff000044399812 */ /* 0x060fe200078ec0ff */
[----:B------:R-:W-:Y:S01]  /*51d0*/  @!P1 IMAD.U32 R56, R68, 0x10000, RZ ;  /* 0x0001000044389824 */ /* 0x000fe200078e00ff */
[----:B------:R-:W-:Y:S01]  /*51e0*/  @!P1 SHF.L.U32 R59, R77, 0x10, RZ ;  /* 0x000000104d3b9819 */ /* 0x000fe200000006ff */
[----:B------:R-:W-:Y:S01]  /*51f0*/  @!P1 IMAD.U32 R42, R135, 0x10000, RZ ;  /* 0x00010000872a9824 */ /* 0x000fe200078e00ff */
[----:B------:R-:W-:Y:S01]  /*5200*/  @!P1 LOP3.LUT R61, R77, 0xffff0000, RZ, 0xc0, !PT ;  /* 0xffff00004d3d9812 */ /* 0x000fe200078ec0ff */
[----:B------:R-:W-:Y:S01]  /*5210*/  @!P4 FADD.FTZ R50, -R50, -RZ ;  /* 0x800000ff3232c221 */ /* 0x000fe20000010100 */
[----:B------:R-:W-:Y:S01]  /*5220*/  @!P1 SHF.L.U32 R62, R78, 0x10, RZ ;  /* 0x000000104e3e9819 */ /* 0x000fe200000006ff */
[----:B------:R-:W-:Y:S01]  /*5230*/  @!P1 FMUL.FTZ R11, R44, R49 ;  /* 0x000000312c0b9220 */ /* 0x000fe20000410000 */
[----:B------:R-:W-:Y:S01]  /*5240*/  @!P1 LOP3.LUT R63, R78, 0xffff0000, RZ, 0xc0, !PT ;  /* 0xffff00004e3f9812 */ /* 0x000fe200078ec0ff */
[----:B------:R-:W-:Y:S01]  /*5250*/  @!P1 IMAD.U32 R60, R69, 0x10000, RZ ;  /* 0x00010000453c9824 */ /* 0x000fe200078e00ff */
[----:B------:R-:W-:Y:S01]  /*5260*/  @!P1 LOP3.LUT R65, R79, 0xffff0000, RZ, 0xc0, !PT ;  /* 0xffff00004f419812 */ /* 0x000fe200078ec0ff */
[----:B------:R-:W-:Y:S01]  /*5270*/  @!P1 FFMA.FTZ R9, R56, R55, R9 ;  /* 0x0000003738099223 */ /* 0x000fe20000010009 */
[----:B------:R-:W-:Y:S01]  /*5280*/  @!P1 LOP3.LUT R55, R69, 0xffff0000, RZ, 0xc0, !PT ;  /* 0xffff000045379812 */ /* 0x000fe200078ec0ff */
[----:B------:R-:W-:Y:S01]  /*5290*/  @!P4 FADD.FTZ R42, -R42, -RZ ;  /* 0x800000ff2a2ac221 */ /* 0x000fe20000010100 */
[----:B------:R-:W-:Y:S01]  /*52a0*/  @!P1 FMUL.FTZ R12, R45, R50 ;  /* 0x000000322d0c9220 */ /* 0x000fe20000410000 */
[----:B------:R-:W-:Y:S01]  /*52b0*/  @!P1 FFMA.FTZ R10, R57, R58, R10 ;  /* 0x0000003a390a9223 */ /* 0x000fe2000001000a */
[----:B------:R-:W-:Y:S01]  /*52c0*/  @!P1 LOP3.LUT R57, R70, 0xffff0000, RZ, 0xc0, !PT ;  /* 0xffff000046399812 */ /* 0x000fe200078ec0ff */
[----:B------:R-:W-:Y:S01]  /*52d0*/  @!P4 FADD.FTZ R34, -R34, -RZ ;  /* 0x800000ff2222c221 */ /* 0x000fe20000010100 */
[----:B------:R-:W-:Y:S01]  /*52e0*/  @!P1 SHF.L.U32 R58, R71, 0x10, RZ ;  /* 0x00000010473a9819 */ /* 0x000fe200000006ff */
[----:B------:R-:W-:Y:S01]  /*52f0*/  @!P1 FMUL.FTZ R13, R41, R48 ;  /* 0x00000030290d9220 */ /* 0x000fe20000410000 */
[----:B------:R-:W-:Y:S01]  /*5300*/  @!P1 F2FP.BF16.F32.PACK_AB R130, R10, R9 ;  /* 0x000000090a82923e */ /* 0x000fe200000010ff */
[----:B------:R-:W-:Y:S02]  /*5310*/  @!P1 IMAD.U32 R56, R70, 0x10000, RZ ;  /* 0x0001000046389824 */ /* 0x000fe400078e00ff */
[----:B------:R-:W-:Y:S01]  /*5320*/  @!P1 FMUL.FTZ R14, R40, R43 ;  /* 0x0000002b280e9220 */ /* 0x000fe20000410000 */
[----:B------:R-:W-:Y:S01]  /*5330*/  @!P1 FFMA.FTZ R11, R60, R59, R11 ;  /* 0x0000003b3c0b9223 */ /* 0x000fe2000001000b */
[----:B------:R-:W-:Y:S01]  /*5340*/  @!P1 LOP3.LUT R59, R71, 0xffff0000, RZ, 0xc0, !PT ;  /* 0xffff0000473b9812 */ /* 0x000fe200078ec0ff */
        /* <DEDUP_REMOVED lines=27> */
[----:B--2---:R-:W-:Y:S01]  /*5500*/  @!P0 SHF.L.U32 R46, R132, 0x10, RZ ;  /* 0x00000010842e8819 */ /* 0x004fe200000006ff */
[----:B-1----:R-:W-:Y:S01]  /*5510*/  @!P0 IMAD.U32 R39, R134, 0x10000, RZ ;  /* 0x0001000086278824 */ /* 0x002fe200078e00ff */
[----:B------:R-:W-:Y:S02]  /*5520*/  @!P0 LOP3.LUT R47, R132, 0xffff0000, RZ, 0xc0, !PT ;  /* 0xffff0000842f8812 */ /* 0x000fe400078ec0ff */
[----:B------:R-:W-:Y:S01]  /*5530*/  @!P0 LOP3.LUT R38, R134, 0xffff0000, RZ, 0xc0, !PT ;  /* 0xffff000086268812 */ /* 0x000fe200078ec0ff */
[----:B------:R-:W-:Y:S01]  /*5540*/  @!P1 FADD.FTZ R46, -R46, -RZ ;  /* 0x800000ff2e2e9221 */ /* 0x000fe20000010100 */
[----:B------:R-:W-:Y:S01]  /*5550*/  @!P0 SHF.L.U32 R37, R135, 0x10, RZ ;  /* 0x0000001087258819 */ /* 0x000fe200000006ff */
[----:B------:R-:W-:Y:S01]  /*5560*/  @!P1 FADD.FTZ R47, -R47, -RZ ;  /* 0x800000ff2f2f9221 */ /* 0x000fe20000010100 */
[C---:B---3--:R-:W-:Y:S01]  /*5570*/  @!P0 LOP3.LUT R34, R43.reuse, 0xffff0000, RZ, 0xc0, !PT ;  /* 0xffff00002b228812 */ /* 0x048fe200078ec0ff */
[----:B------:R-:W-:Y:S01]  /*5580*/  @!P0 IMAD.U32 R32, R43, 0x10000, RZ ;  /* 0x000100002b208824 */ /* 0x000fe200078e00ff */
[----:B------:R-:W-:Y:S01]  /*5590*/  @!P0 LOP3.LUT R35, R42, 0xffff0000, RZ, 0xc0, !PT ;  /* 0xffff00002a238812 */ /* 0x000fe200078ec0ff */
[C---:B------:R-:W-:Y:S01]  /*55a0*/  @!P0 IMAD.U32 R45, R40.reuse, 0x10000, RZ ;  /* 0x00010000282d8824 */ /* 0x040fe200078e00ff */
[----:B------:R-:W-:Y:S01]  /*55b0*/  @!P0 LOP3.LUT R44, R40, 0xffff0000, RZ, 0xc0, !PT ;  /* 0xffff0000282c8812 */ /* 0x000fe200078ec0ff */
[----:B------:R-:W-:Y:S01]  /*55c0*/  @!P0 IMAD.U32 R36, R42, 0x10000, RZ ;  /* 0x000100002a248824 */ /* 0x000fe200078e00ff */
[C---:B------:R-:W-:Y:S01]  /*55d0*/  @!P0 LOP3.LUT R42, R133.reuse, 0xffff0000, RZ, 0xc0, !PT ;  /* 0xffff0000852a8812 */ /* 0x040fe200078ec0ff */
[----:B------:R-:W-:Y:S01]  /*55e0*/  @!P0 IMAD.U32 R43, R133, 0x10000, RZ ;  /* 0x00010000852b8824 */ /* 0x000fe200078e00ff */
[----:B------:R-:W-:Y:S01]  /*55f0*/  @!P0 SHF.L.U32 R40, R41, 0x10, RZ ;  /* 0x0000001029288819 */ /* 0x000fe200000006ff */
[----:B-----5:R-:W-:Y:S01]  /*5600*/  @!P0 IMAD.U32 R60, R73, 0x10000, RZ ;  /* 0x00010000493c8824 */ /* 0x020fe200078e00ff */
[----:B----4-:R-:W-:Y:S01]  /*5610*/  @!P0 SHF.L.U32 R56, R72, 0x10, RZ ;  /* 0x0000001048388819 */ /* 0x010fe200000006ff */
[----:B------:R-:W-:Y:S01]  /*5620*/  @!P0 FMUL.FTZ R17, R45, R46 ;  /* 0x0000002e2d118220 */ /* 0x000fe20000410000 */
[----:B------:R-:W-:Y:S01]  /*5630*/  @!P0 LOP3.LUT R41, R41, 0xffff0000, RZ, 0xc0, !PT ;  /* 0xffff000029298812 */ /* 0x000fe200078ec0ff */
[----:B------:R-:W-:Y:S01]  /*5640*/  @!P1 FADD.FTZ R43, -R43, -RZ ;  /* 0x800000ff2b2b9221 */ /* 0x000fe20000010100 */
[----:B------:R-:W-:Y:S01]  /*5650*/  @!P0 LOP3.LUT R33, R135, 0xffff0000, RZ, 0xc0, !PT ;  /* 0xffff000087218812 */ /* 0x000fe200078ec0ff */
[----:B------:R-:W-:Y:S01]  /*5660*/  @!P0 FMUL.FTZ R18, R44, R47 ;  /* 0x0000002f2c128220 */ /* 0x000fe20000410000 */
[C---:B------:R-:W-:Y:S01]  /*5670*/  @!P0 LOP3.LUT R58, R76.reuse, 0xffff0000, RZ, 0xc0, !PT ;  /* 0xffff00004c3a8812 */ /* 0x040fe200078ec0ff */
[----:B------:R-:W-:Y:S01]  /*5680*/  @!P0 IMAD.U32 R55, R76, 0x10000, RZ ;  /* 0x000100004c378824 */ /* 0x000fe200078e00ff */
[----:B------:R-:W-:Y:S01]  /*5690*/  @!P0 LOP3.LUT R57, R72, 0xffff0000, RZ, 0xc0, !PT ;  /* 0xffff000048398812 */ /* 0x000fe200078ec0ff */
        /* <DEDUP_REMOVED lines=39> */
.L_x_5021:
[----:B------:R-:W-:Y:S05]  /*5910*/  BSYNC.RECONVERGENT B0 ;  /* 0x0000000000007941 */ /* 0x000fea0003800200 */
.L_x_5020:
[----:B------:R-:W4:Y:S01]  /*5920*/  LDC R33, c[0x0][0x450] ;  /* 0x00011400ff217b82 */ /* 0x000f220000000800 */
[----:B--2---:R-:W-:Y:S05]  /*5930*/  IMAD.U32 R97, R97, -0x20, RZ ;  /* 0xffffffe061617824 */ /* 0x004fea00078e00ff */
[C---:B------:R-:W-:Y:S02]  /*5940*/  LEA R100, P1, R97.reuse, R100, 0x1 ;  /* 0x0000006461647211 */ /* 0x040fe400078208ff */
[C---:B------:R-:W-:Y:S02]  /*5950*/  LEA R98, P0, R97.reuse, R98, 0x1 ;  /* 0x0000006261627211 */ /* 0x040fe400078008ff */
[C---:B------:R-:W-:Y:S02]  /*5960*/  LEA.HI.X.SX32 R101, R97.reuse, R101, 0x1, P1 ;  /* 0x0000006561657211 */ /* 0x040fe400008f0eff */
[----:B------:R-:W-:Y:S09]  /*5970*/  LEA.HI.X.SX32 R99, R97, R99, 0x1, P0 ;  /* 0x0000006361637211 */ /* 0x000ff200000f0eff */
.L_x_5012:
[----:B-1----:R-:W-:Y:S05]  /*5980*/  BSYNC.RECONVERGENT B1 ;  /* 0x0000000000017941 */ /* 0x002fea0003800200 */
.L_x_5010:
[----:B------:R-:W-:Y:S04]  /*5990*/  ISETP.NE.U32.AND P2, PT, RZ, UR18, PT ;  /* 0x00000012ff007c0c */ /* 0x000fe8000bf45070 */
[----:B------:R-:W-:Y:S11]  /*59a0*/  ISETP.NE.AND.EX P2, PT, RZ, UR19, PT, P2 ;  /* 0x00000013ff007c0c */ /* 0x000ff6000bf45320 */
[----:B------:R-:W-:Y:S02]  /*59b0*/  @!UPT UIADD3 URZ, UPT, UPT, URZ, URZ, URZ ;  /* 0x000000fffffff290 */ /* 0x000fe4000fffe0ff */
[----:B------:R-:W1:Y:S01]  /*59c0*/  @!P2 LDC R3, c[0x0][0x3b8] ;  /* 0x0000ee00ff03ab82 */ /* 0x000e620000000800 */
[----:B------:R-:W-:Y:S07]  /*59d0*/  @!P2 IMAD.MOV.U32 R2, RZ, RZ, RZ ;  /* 0x000000ffff02a224 */ /* 0x000fee00078e00ff */
[----:B------:R-:W5:Y:S01]  /*59e0*/  @!P2 LDC R0, c[0x0][0x3c0] ;  /* 0x0000f000ff00ab82 */ /* 0x000f620000000800 */
[----:B------:R-:W-:Y:S01]  /*59f0*/  @!P2 IADD3 R2, P0, PT, RZ, -R2, RZ ;  /* 0x80000002ff02a210 */ /* 0x000fe20007f1e0ff */
[----:B-----5:R-:W-:Y:S02]  /*5a00*/  @!P2 IMAD.SHL.U32 R0, R0, 0x40, RZ ;  /* 0x000000400000a824 */ /* 0x020fe400078e00ff */
[----:B-1----:R-:W-:Y:S02]  /*5a10*/  @!P2 IMAD.SHL.U32 R3, R3, 0x40, RZ ;  /* 0x000000400303a824 */ /* 0x002fe400078e00ff */
[----:B------:R-:W-:Y:S02]  /*5a20*/  @!P2 IMAD.X R0, RZ, RZ, ~R0, P0 ;  /* 0x000000ffff00a224 */ /* 0x000fe400000e0e00 */
[----:B------:R-:W-:Y:S03]  /*5a30*/  @!P2 IMAD.X R3, RZ, RZ, ~R3, P0 ;  /* 0x000000ffff03a224 */ /* 0x000fe600000e0e03 */
[C---:B--2-4-:R-:W-:Y:S02]  /*5a40*/  @!P2 SHF.R.S64 R7, R2.reuse, 0x1f, R0 ;  /* 0x0000001f0207a819 */ /* 0x054fe40000001000 */
[----:B------:R-:W-:Y:S02]  /*5a50*/  @!P2 SHF.R.S64 R5, R2, 0x1f, R3 ;  /* 0x0000001f0205a819 */ /* 0x000fe40000001003 */
[----:B------:R-:W-:Y:S02]  /*5a60*/  @!P2 IADD3 R96, P1, PT, R7, R96, RZ ;  /* 0x000000600760a210 */ /* 0x000fe40007f3e0ff */
[----:B------:R-:W-:Y:S02]  /*5a70*/  @!P2 IADD3 R5, P0, PT, R124, R5, RZ ;  /* 0x000000057c05a210 */ /* 0x000fe40007f1e0ff */
[----:B------:R-:W-:Y:S02]  /*5a80*/  @!P2 LEA.HI.X.SX32 R95, R0, R95, 0x1, P1 ;  /* 0x0000005f005fa211 */ /* 0x000fe400008f0eff */
[----:B------:R-:W-:Y:S01]  /*5a90*/  @!P2 LEA.HI.X.SX32 R2, R3, R125, 0x1, P0 ;  /* 0x0000007d0302a211 */ /* 0x000fe200000f0eff */
[----:B---3--:R-:W-:Y:S04]  /*5aa0*/  @!P2 IMAD.MOV.U32 R124, RZ, RZ, R5 ;  /* 0x000000ffff7ca224 */ /* 0x008fe800078e0005 */
[----:B------:R-:W-:Y:S01]  /*5ab0*/  @!P2 IMAD.MOV.U32 R125, RZ, RZ, R2 ;  /* 0x000000ffff7da224 */ /* 0x000fe200078e0002 */
[----:B------:R-:W-:Y:S06]  /*5ac0*/  @!P2 BRA `(.L_x_5022) ;  /* 0x000000040020a947 */ /* 0x000fec0003800000 */
        /* <DEDUP_REMOVED lines=72> */
.L_x_5022:
[----:B------:R-:W-:Y:S02]  /*5f50*/  IADD3 R122, P1, PT, R122, UR4, RZ ;  /* 0x000000047a7a7c10 */ /* 0x000fe4000ff3e0ff */
[----:B------:R-:W-:Y:S02]  /*5f60*/  IADD3 R26, P0, PT, R26, UR22, RZ ;  /* 0x000000161a1a7c10 */ /* 0x000fe4000ff1e0ff */
[----:B------:R-:W-:Y:S02]  /*5f70*/  IADD3.X R123, PT, PT, R123, UR20, RZ, P1, !PT ;  /* 0x000000147b7b7c10 */ /* 0x000fe40008ffe4ff */
[----:B------:R-:W-:Y:S01]  /*5f80*/  IADD3.X R27, PT, PT, R27, UR21, RZ, P0, !PT ;  /* 0x000000151b1b7c10 */ /* 0x000fe200087fe4ff */
[----:B------:R-:W-:Y:S08]  /*5f90*/  @P3 BRA `(.L_x_5023) ;  /* 0xffffffc000903947 */ /* 0x000ff0000383ffff */
.L_x_5009:
[----:B-----5:R-:W1:Y:S01]  /*5fa0*/  LDC R3, c[0x0][0x450] ;  /* 0x00011400ff037b82 */ /* 0x020e620000000800 */
        /* <DEDUP_REMOVED lines=29> */
.L_x_5027:
[----:B------:R-:W-:Y:S05]  /*6180*/  BSYNC.RECONVERGENT B0 ;  /* 0x0000000000007941 */ /* 0x000fea0003800200 */
.L_x_5026:
        /* <DEDUP_REMOVED lines=10> */
.L_x_5025:
[----:B------:R-:W1:Y:S01]  /*6230*/  LDC.64 R4, c[0x0][0x470] ;  /* 0x00011c00ff047b82 */ /* 0x000e620000000a00 */
[----:B------:R-:W-:Y:S01]  /*6240*/  IMAD.MOV.U32 R2, RZ, RZ, RZ ;  /* 0x000000ffff027224 */ /* 0x000fe200078e00ff */
[----:B------:R-:W2:Y:S01]  /*6250*/  LDCU.64 UR8, c[0x0][0x380] ;  /* 0x00007000ff0877ac */ /* 0x000ea20008000a00 */
[----:B-1----:R-:W-:-:S04]  /*6260*/  ISETP.NE.U32.AND P0, PT, R4, RZ, PT ;  /* 0x000000ff0400720c */ /* 0x002fc80003f05070 */
        /* <DEDUP_REMOVED lines=60> */
[C---:B------:R-:W-:Y:S01]  /*6630*/  FMUL.FTZ R2, R33.reuse, R4 ;  /* 0x0000000421027220 */ /* 0x040fe20000410000 */
        /* <DEDUP_REMOVED lines=12> */
.L_x_5033:
[----:B------:R-:W-:Y:S05]  /*6700*/  BSYNC.RECONVERGENT B0 ;  /* 0x0000000000007941 */ /* 0x000fea0003800200 */
.L_x_5032:
        /* <DEDUP_REMOVED lines=8> */
[----:B------:R-:W-:Y:S01]  /*6790*/  IMAD.U32 R25, R14, 0x10000, RZ ;  /* 0x000100000e197824 */ /* 0x000fe200078e00ff */
[----:B------:R-:W-:Y:S02]  /*67a0*/  SHF.L.U32 R19, R13, 0x10, RZ ;  /* 0x000000100d137819 */ /* 0x000fe400000006ff */
[C---:B------:R-:W-:Y:S02]  /*67b0*/  SHF.L.U32 R24, R15.reuse, 0x10, RZ ;  /* 0x000000100f187819 */ /* 0x040fe400000006ff */
[----:B--2---:R-:W-:-:S02]  /*67c0*/  LOP3.LUT R22, R15, 0xffff0000, RZ, 0xc0, !PT ;  /* 0xffff00000f167812 */ /* 0x004fc400078ec0ff */
[C---:B------:R-:W-:Y:S02]  /*67d0*/  SHF.L.U32 R13, R12.reuse, 0x10, RZ ;  /* 0x000000100c0d7819 */ /* 0x040fe400000006ff */
[----:B------:R-:W-:Y:S02]  /*67e0*/  LOP3.LUT R26, R12, 0xffff0000, RZ, 0xc0, !PT ;  /* 0xffff00000c1a7812 */ /* 0x000fe400078ec0ff */
[----:B------:R-:W-:Y:S02]  /*67f0*/  LOP3.LUT R14, R14, 0xffff0000, RZ, 0xc0, !PT ;  /* 0xffff00000e0e7812 */ /* 0x000fe400078ec0ff */
[----:B---3--:R-:W-:Y:S02]  /*6800*/  LOP3.LUT R20, R4, 0xffff0000, RZ, 0xc0, !PT ;  /* 0xffff000004147812 */ /* 0x008fe400078ec0ff */
[C---:B------:R-:W-:Y:S01]  /*6810*/  LOP3.LUT R15, R5.reuse, 0xffff0000, RZ, 0xc0, !PT ;  /* 0xffff0000050f7812 */ /* 0x040fe200078ec0ff */
[----:B------:R-:W-:Y:S01]  /*6820*/  IMAD.U32 R5, R5, 0x10000, RZ ;  /* 0x0001000005057824 */ /* 0x000fe200078e00ff */
[----:B----4-:R-:W-:Y:S01]  /*6830*/  LOP3.LUT R23, R6, 0xffff0000, RZ, 0xc0, !PT ;  /* 0xffff000006177812 */ /* 0x010fe200078ec0ff */
[-C--:B------:R-:W-:Y:S01]  /*6840*/  FMUL.FTZ R12, R2, R20.reuse ;  /* 0x00000014020c7220 */ /* 0x080fe20000410000 */
        /* <DEDUP_REMOVED lines=9> */
[----:B------:R-:W-:Y:S01]  /*68e0*/  SHF.L.U32 R7, R7, 0x10, RZ ;  /* 0x0000001007077819 */ /* 0x000fe200000006ff */
[----:B------:R-:W-:Y:S01]  /*68f0*/  FMUL.FTZ R2, R26, R4 ;  /* 0x000000041a027220 */ /* 0x000fe20000410000 */
[----:B------:R-:W-:Y:S01]  /*6900*/  FMUL.FTZ R20, R14, R5 ;  /* 0x000000050e147220 */ /* 0x000fe20000410000 */
[----:B------:R-:W-:Y:S01]  /*6910*/  FFMA.FTZ R24, R24, R15, R19 ;  /* 0x0000000f18187223 */ /* 0x000fe20000010013 */
[-C--:B------:R-:W-:Y:S01]  /*6920*/  FMUL.FTZ R15, R26, R6.reuse ;  /* 0x000000061a0f7220 */ /* 0x080fe20000410000 */
[-C--:B------:R-:W-:Y:S01]  /*6930*/  FMUL.FTZ R14, R14, R7.reuse ;  /* 0x000000070e0e7220 */ /* 0x080fe20000410000 */
[----:B------:R-:W-:Y:S01]  /*6940*/  FFMA.FTZ R2, R13, R6, -R2 ;  /* 0x000000060d027223 */ /* 0x000fe20000010802 */
[----:B------:R-:W-:Y:S01]  /*6950*/  FFMA.FTZ R20, R25, R7, -R20 ;  /* 0x0000000719147223 */ /* 0x000fe20000010814 */
[----:B------:R-:W-:Y:S01]  /*6960*/  FFMA.FTZ R15, R13, R4, R15 ;  /* 0x000000040d0f7223 */ /* 0x000fe2000001000f */
[----:B------:R-:W-:Y:S01]  /*6970*/  FFMA.FTZ R5, R25, R5, R14 ;  /* 0x0000000519057223 */ /* 0x000fe2000001000e */
[----:B------:R-:W-:-:S02]  /*6980*/  F2FP.BF16.F32.PACK_AB R24, R24, R33 ;  /* 0x000000211818723e */ /* 0x000fc400000010ff */
[----:B------:R-:W-:Y:S02]  /*6990*/  F2FP.BF16.F32.PACK_AB R13, R27, R12 ;  /* 0x0000000c1b0d723e */ /* 0x000fe400000010ff */
[----:B------:R-:W-:Y:S02]  /*69a0*/  F2FP.BF16.F32.PACK_AB R12, R15, R2 ;  /* 0x000000020f0c723e */ /* 0x000fe400000010ff */
[----:B------:R-:W-:Y:S02]  /*69b0*/  F2FP.BF16.F32.PACK_AB R14, R5, R20 ;  /* 0x00000014050e723e */ /* 0x000fe400000010ff */
[----:B------:R-:W-:Y:S02]  /*69c0*/  MOV R15, R24 ;  /* 0x00000018000f7202 */ /* 0x000fe40000000f00 */
.L_x_5035:
[----:B------:R-:W-:Y:S05]  /*69d0*/  BSYNC.RECONVERGENT B0 ;  /* 0x0000000000007941 */ /* 0x000fea0003800200 */
.L_x_5034:
        /* <DEDUP_REMOVED lines=8> */
[----:B--2---:R-:W-:Y:S01]  /*6a60*/  IMAD.U32 R20, R10, 0x10000, RZ ;  /* 0x000100000a147824 */ /* 0x004fe200078e00ff */
[----:B---3--:R-:W-:Y:S02]  /*6a70*/  SHF.L.U32 R12, R9, 0x10, RZ ;  /* 0x00000010090c7819 */ /* 0x008fe400000006ff */
[C---:B------:R-:W-:Y:S02]  /*6a80*/  SHF.L.U32 R9, R8.reuse, 0x10, RZ ;  /* 0x0000001008097819 */ /* 0x040fe400000006ff */
[----:B------:R-:W-:-:S02]  /*6a90*/  LOP3.LUT R22, R8, 0xffff0000, RZ, 0xc0, !PT ;  /* 0xffff000008167812 */ /* 0x000fc400078ec0ff */
[C---:B------:R-:W-:Y:S02]  /*6aa0*/  SHF.L.U32 R21, R11.reuse, 0x10, RZ ;  /* 0x000000100b157819 */ /* 0x040fe400000006ff */
[----:B------:R-:W-:Y:S02]  /*6ab0*/  LOP3.LUT R19, R11, 0xffff0000, RZ, 0xc0, !PT ;  /* 0xffff00000b137812 */ /* 0x000fe400078ec0ff */
[----:B------:R-:W-:Y:S02]  /*6ac0*/  LOP3.LUT R23, R10, 0xffff0000, RZ, 0xc0, !PT ;  /* 0xffff00000a177812 */ /* 0x000fe400078ec0ff */
[----:B----4-:R-:W-:Y:S02]  /*6ad0*/  LOP3.LUT R13, R4, 0xffff0000, RZ, 0xc0, !PT ;  /* 0xffff0000040d7812 */ /* 0x010fe400078ec0ff */
[----:B------:R-:W-:Y:S02]  /*6ae0*/  LOP3.LUT R8, R5, 0xffff0000, RZ, 0xc0, !PT ;  /* 0xffff000005087812 */ /* 0x000fe400078ec0ff */
[----:B-----5:R-:W-:Y:S01]  /*6af0*/  LOP3.LUT R15, R6, 0xffff0000, RZ, 0xc0, !PT ;  /* 0xffff0000060f7812 */ /* 0x020fe200078ec0ff */
        /* <DEDUP_REMOVED lines=14> */
[-C--:B------:R-:W-:Y:S01]  /*6be0*/  FMUL.FTZ R8, R22, R4.reuse ;  /* 0x0000000416087220 */ /* 0x080fe20000410000 */
[C---:B------:R-:W-:Y:S01]  /*6bf0*/  FMUL.FTZ R13, R23.reuse, R5 ;  /* 0x00000005170d7220 */ /* 0x040fe20000410000 */
[-C--:B------:R-:W-:Y:S01]  /*6c00*/  FMUL.FTZ R12, R23, R7.reuse ;  /* 0x00000007170c7220 */ /* 0x080fe20000410000 */
[C---:B------:R-:W-:Y:S01]  /*6c10*/  FFMA.FTZ R15, R9.reuse, R4, R15 ;  /* 0x00000004090f7223 */ /* 0x040fe2000001000f */
[----:B------:R-:W-:Y:S01]  /*6c20*/  FFMA.FTZ R8, R9, R6, -R8 ;  /* 0x0000000609087223 */ /* 0x000fe20000010808 */
[C---:B------:R-:W-:Y:S01]  /*6c30*/  FFMA.FTZ R13, R20.reuse, R7, -R13 ;  /* 0x00000007140d7223 */ /* 0x040fe2000001080d */
[----:B------:R-:W-:Y:S01]  /*6c40*/  FFMA.FTZ R12, R20, R5, R12 ;  /* 0x00000005140c7223 */ /* 0x000fe2000001000c */
[----:B------:R-:W-:-:S02]  /*6c50*/  F2FP.BF16.F32.PACK_AB R9, R2, R11 ;  /* 0x0000000b0209723e */ /* 0x000fc400000010ff */
[----:B------:R-:W-:Y:S02]  /*6c60*/  F2FP.BF16.F32.PACK_AB R11, R21, R10 ;  /* 0x0000000a150b723e */ /* 0x000fe400000010ff */
[----:B------:R-:W-:Y:S02]  /*6c70*/  F2FP.BF16.F32.PACK_AB R8, R15, R8 ;  /* 0x000000080f08723e */ /* 0x000fe400000010ff */
[----:B------:R-:W-:Y:S02]  /*6c80*/  F2FP.BF16.F32.PACK_AB R10, R12, R13 ;  /* 0x0000000d0c0a723e */ /* 0x000fe400000010ff */
.L_x_5037:
[----:B------:R-:W-:Y:S05]  /*6c90*/  BSYNC.RECONVERGENT B0 ;  /* 0x0000000000007941 */ /* 0x000fea0003800200 */
.L_x_5036:
[----:B------:R4:W-:Y:S02]  /*6ca0*/  STS.128 [R0+0x2000], R8 ;  /* 0x0020000800007388 */ /* 0x0009e40000000c00 */
.L_x_5031:
[----:B------:R-:W-:Y:S05]  /*6cb0*/  BSYNC.RECONVERGENT B1 ;  /* 0x0000000000017941 */ /* 0x000fea0003800200 */
.L_x_5030:
        /* <DEDUP_REMOVED lines=31> */
[----:B--2---:R-:W-:Y:S02]  /*6eb0*/  LOP3.LUT R25, R6, 0xffff0000, RZ, 0xc0, !PT ;  /* 0xffff000006197812 */ /* 0x004fe400078ec0ff */
[----:B---3--:R-:W-:Y:S02]  /*6ec0*/  LOP3.LUT R23, R4, 0xffff0000, RZ, 0xc0, !PT ;  /* 0xffff000004177812 */ /* 0x008fe400078ec0ff */
[----:B------:R-:W-:-:S02]  /*6ed0*/  LOP3.LUT R21, R5, 0xffff0000, RZ, 0xc0, !PT ;  /* 0xffff000005157812 */ /* 0x000fc400078ec0ff */
[C---:B------:R-:W-:Y:S01]  /*6ee0*/  LOP3.LUT R24, R7.reuse, 0xffff0000, RZ, 0xc0, !PT ;  /* 0xffff000007187812 */ /* 0x040fe200078ec0ff */
[C---:B------:R-:W-:Y:S01]  /*6ef0*/  FMUL.FTZ R20, R2.reuse, R23 ;  /* 0x0000001702147220 */ /* 0x040fe20000410000 */
[----:B------:R-:W-:Y:S01]  /*6f00*/  FMUL.FTZ R2, R2, R25 ;  /* 0x0000001902027220 */ /* 0x000fe20000410000 */
[----:B------:R-:W-:Y:S01]  /*6f10*/  FMUL.FTZ R22, R26, R21 ;  /* 0x000000151a167220 */ /* 0x000fe20000410000 */
[----:B------:R-:W-:Y:S01]  /*6f20*/  SHF.L.U32 R7, R7, 0x10, RZ ;  /* 0x0000001007077819 */ /* 0x000fe200000006ff */
[----:B------:R-:W-:Y:S01]  /*6f30*/  IMAD.U32 R5, R5, 0x10000, RZ ;  /* 0x0001000005057824 */ /* 0x000fe200078e00ff */
[----:B------:R-:W-:Y:S01]  /*6f40*/  SHF.L.U32 R6, R6, 0x10, RZ ;  /* 0x0000001006067819 */ /* 0x000fe200000006ff */
[-C--:B------:R-:W-:Y:S01]  /*6f50*/  FMUL.FTZ R26, R26, R24.reuse ;  /* 0x000000181a1a7220 */ /* 0x080fe20000410000 */
[----:B------:R-:W-:Y:S02]  /*6f60*/  IMAD.U32 R4, R4, 0x10000, RZ ;  /* 0x0001000004047824 */ /* 0x000fe400078e00ff */
[C---:B------:R-:W-:Y:S01]  /*6f70*/  FFMA.FTZ R20, R17.reuse, R25, -R20 ;  /* 0x0000001911147223 */ /* 0x040fe20000010814 */
[----:B------:R-:W-:Y:S01]  /*6f80*/  FFMA.FTZ R17, R17, R23, R2 ;  /* 0x0000001711117223 */ /* 0x000fe20000010002 */
[----:B------:R-:W-:Y:S01]  /*6f90*/  FFMA.FTZ R22, R27, R24, -R22 ;  /* 0x000000181b167223 */ /* 0x000fe20000010816 */
[C---:B------:R-:W-:Y:S01]  /*6fa0*/  FMUL.FTZ R23, R33.reuse, R5 ;  /* 0x0000000521177220 */ /* 0x040fe20000410000 */
[----:B------:R-:W-:Y:S01]  /*6fb0*/  FMUL.FTZ R24, R33, R7 ;  /* 0x0000000721187220 */ /* 0x000fe20000410000 */
        /* <DEDUP_REMOVED lines=12> */
[----:B------:R-:W-:Y:S02]  /*7080*/  MOV R23, R4 ;  /* 0x0000000400177202 */ /* 0x000fe40000000f00 */
.L_x_5039:
[----:B------:R-:W-:Y:S05]  /*7090*/  BSYNC.RECONVERGENT B0 ;  /* 0x0000000000007941 */ /* 0x000fea0003800200 */
.L_x_5038:
        /* <DEDUP_REMOVED lines=16> */
[----:B------:R4:W5:Y:S01]  /*71a0*/  LDG.E.64 R4, desc[UR6][R26.64+0x20] ;  /* 0x000020061a047981 */ /* 0x000962000c1e1b00 */
[C---:B------:R-:W-:Y:S01]  /*71b0*/  LOP3.LUT R2, R13.reuse, 0xffff0000, RZ, 0xc0, !PT ;  /* 0xffff00000d027812 */ /* 0x040fe200078ec0ff */
[----:B------:R-:W-:Y:S01]  /*71c0*/  IMAD.U32 R17, R13, 0x10000, RZ ;  /* 0x000100000d117824 */ /* 0x000fe200078e00ff */
[C---:B------:R-:W-:Y:S01]  /*71d0*/  SHF.L.U32 R13, R12.reuse, 0x10, RZ ;  /* 0x000000100c0d7819 */ /* 0x040fe200000006ff */
[C---:B--2---:R-:W-:Y:S01]  /*71e0*/  IMAD.U32 R23, R15.reuse, 0x10000, RZ ;  /* 0x000100000f177824 */ /* 0x044fe200078e00ff */
[----:B------:R-:W-:Y:S02]  /*71f0*/  LOP3.LUT R25, R12, 0xffff0000, RZ, 0xc0, !PT ;  /* 0xffff00000c197812 */ /* 0x000fe400078ec0ff */
[----:B------:R-:W-:-:S02]  /*7200*/  LOP3.LUT R22, R15, 0xffff0000, RZ, 0xc0, !PT ;  /* 0xffff00000f167812 */ /* 0x000fc400078ec0ff */
[C---:B------:R-:W-:Y:S02]  /*7210*/  SHF.L.U32 R24, R14.reuse, 0x10, RZ ;  /* 0x000000100e187819 */ /* 0x040fe400000006ff */
[----:B----4-:R-:W-:Y:S02]  /*7220*/  LOP3.LUT R26, R14, 0xffff0000, RZ, 0xc0, !PT ;  /* 0xffff00000e1a7812 */ /* 0x010fe400078ec0ff */
[----:B---3--:R-:W-:Y:S02]  /*7230*/  LOP3.LUT R21, R6, 0xffff0000, RZ, 0xc0, !PT ;  /* 0xffff000006157812 */ /* 0x008fe400078ec0ff */
[C---:B-----5:R-:W-:Y:S02]  /*7240*/  LOP3.LUT R19, R4.reuse, 0xffff0000, RZ, 0xc0, !PT ;  /* 0xffff000004137812 */ /* 0x060fe400078ec0ff */
[----:B------:R-:W-:Y:S01]  /*7250*/  LOP3.LUT R15, R5, 0xffff0000, RZ, 0xc0, !PT ;  /* 0xffff0000050f7812 */ /* 0x000fe200078ec0ff */
[----:B------:R-:W-:Y:S01]  /*7260*/  IMAD.U32 R4, R4, 0x10000, RZ ;  /* 0x0001000004047824 */ /* 0x000fe200078e00ff */
[----:B------:R-:W-:Y:S01]  /*7270*/  LOP3.LUT R20, R7, 0xffff0000, RZ, 0xc0, !PT ;  /* 0xffff000007147812 */ /* 0x000fe200078ec0ff */
[C---:B------:R-:W-:Y:S01]  /*7280*/  FMUL.FTZ R12, R2.reuse, R19 ;  /* 0x00000013020c7220 */ /* 0x040fe20000410000 */
[-C--:B------:R-:W-:Y:S01]  /*7290*/  FMUL.FTZ R2, R2, R21.reuse ;  /* 0x0000001502027220 */ /* 0x080fe20000410000 */
[----:B------:R-:W-:Y:S01]  /*72a0*/  SHF.L.U32 R6, R6, 0x10, RZ ;  /* 0x0000001006067819 */ /* 0x000fe200000006ff */
[----:B------:R-:W-:Y:S01]  /*72b0*/  IMAD.U32 R5, R5, 0x10000, RZ ;  /* 0x0001000005057824 */ /* 0x000fe200078e00ff */
[----:B------:R-:W-:Y:S01]  /*72c0*/  SHF.L.U32 R7, R7, 0x10, RZ ;  /* 0x0000001007077819 */ /* 0x000fe200000006ff */
[C---:B------:R-:W-:Y:S01]  /*72d0*/  FFMA.FTZ R12, R17.reuse, R21, -R12 ;  /* 0x00000015110c7223 */ /* 0x040fe2000001080c */
[C---:B------:R-:W-:Y:S01]  /*72e0*/  FMUL.FTZ R14, R22.reuse, R15 ;  /* 0x0000000f160e7220 */ /* 0x040fe20000410000 */
[----:B------:R-:W-:Y:S01]  /*72f0*/  FFMA.FTZ R17, R17, R19, R2 ;  /* 0x0000001311117223 */ /* 0x000fe20000010002 */
[----:B------:R-:W-:Y:S01]  /*7300*/  FMUL.FTZ R22, R22, R20 ;  /* 0x0000001416167220 */ /* 0x000fe20000410000 */
[C---:B------:R-:W-:Y:S01]  /*7310*/  FMUL.FTZ R2, R25.reuse, R4 ;  /* 0x0000000419027220 */ /* 0x040fe20000410000 */
[C---:B------:R-:W-:Y:S01]  /*7320*/  FMUL.FTZ R19, R26.reuse, R5 ;  /* 0x000000051a137220 */ /* 0x040fe20000410000 */
[----:B------:R-:W-:Y:S01]  /*7330*/  FMUL.FTZ R25, R25, R6 ;  /* 0x0000000619197220 */ /* 0x000fe20000410000 */
[----:B------:R-:W-:Y:S01]  /*7340*/  FMUL.FTZ R26, R26, R7 ;  /* 0x000000071a1a7220 */ /* 0x000fe20000410000 */
[C---:B------:R-:W-:Y:S01]  /*7350*/  FFMA.FTZ R14, R23.reuse, R20, -R14 ;  /* 0x00000014170e7223 */ /* 0x040fe2000001080e */
        /* <DEDUP_REMOVED lines=9> */
.L_x_5041:
[----:B------:R-:W-:Y:S05]  /*73f0*/  BSYNC.RECONVERGENT B0 ;  /* 0x0000000000007941 */ /* 0x000fea0003800200 */
.L_x_5040:
        /* <DEDUP_REMOVED lines=19> */
[C---:B----4-:R-:W-:Y:S01]  /*7530*/  LOP3.LUT R14, R11.reuse, 0xffff0000, RZ, 0xc0, !PT ;  /* 0xffff00000b0e7812 */ /* 0x050fe200078ec0ff */
[----:B------:R-:W-:Y:S01]  /*7540*/  IMAD.U32 R16, R11, 0x10000, RZ ;  /* 0x000100000b107824 */ /* 0x000fe200078e00ff */
[C---:B------:R-:W-:Y:S02]  /*7550*/  SHF.L.U32 R9, R8.reuse, 0x10, RZ ;  /* 0x0000001008097819 */ /* 0x040fe400000006ff */
[----:B------:R-:W-:-:S02]  /*7560*/  LOP3.LUT R18, R8, 0xffff0000, RZ, 0xc0, !PT ;  /* 0xffff000008127812 */ /* 0x000fc400078ec0ff */
[C---:B------:R-:W-:Y:S02]  /*7570*/  SHF.L.U32 R17, R10.reuse, 0x10, RZ ;  /* 0x000000100a117819 */ /* 0x040fe400000006ff */
[----:B------:R-:W-:Y:S02]  /*7580*/  LOP3.LUT R10, R10, 0xffff0000, RZ, 0xc0, !PT ;  /* 0xffff00000a0a7812 */ /* 0x000fe400078ec0ff */
[----:B---3--:R-:W-:Y:S02]  /*7590*/  LOP3.LUT R15, R4, 0xffff0000, RZ, 0xc0, !PT ;  /* 0xffff0000040f7812 */ /* 0x008fe400078ec0ff */
[----:B-----5:R-:W-:-:S03]  /*75a0*/  LOP3.LUT R12, R2, 0xffff0000, RZ, 0xc0, !PT ;  /* 0xffff0000020c7812 */ /* 0x020fc600078ec0ff */
[C---:B------:R-:W-:Y:S01]  /*75b0*/  FMUL.FTZ R19, R6.reuse, R15 ;  /* 0x0000000f06137220 */ /* 0x040fe20000410000 */
[----:B------:R-:W-:Y:S02]  /*75c0*/  LOP3.LUT R11, R3, 0xffff0000, RZ, 0xc0, !PT ;  /* 0xffff0000030b7812 */ /* 0x000fe400078ec0ff */
[----:B------:R-:W-:Y:S01]  /*75d0*/  LOP3.LUT R13, R5, 0xffff0000, RZ, 0xc0, !PT ;  /* 0xffff0000050d7812 */ /* 0x000fe200078ec0ff */
[-C--:B------:R-:W-:Y:S01]  /*75e0*/  FMUL.FTZ R8, R6, R12.reuse ;  /* 0x0000000c06087220 */ /* 0x080fe20000410000 */
[C---:B------:R-:W-:Y:S01]  /*75f0*/  FFMA.FTZ R19, R7.reuse, R12, R19 ;  /* 0x0000000c07137223 */ /* 0x040fe20000010013 */
[----:B--2---:R-:W-:Y:S01]  /*7600*/  FMUL.FTZ R21, R14, R11 ;  /* 0x0000000b0e157220 */ /* 0x004fe20000410000 */
[----:B------:R-:W-:Y:S01]  /*7610*/  SHF.L.U32 R4, R4, 0x10, RZ ;  /* 0x0000001004047819 */ /* 0x000fe200000006ff */
[----:B------:R-:W-:Y:S01]  /*7620*/  FFMA.FTZ R8, R7, R15, -R8 ;  /* 0x0000000f07087223 */ /* 0x000fe20000010808 */
[----:B------:R-:W-:Y:S01]  /*7630*/  FMUL.FTZ R7, R14, R13 ;  /* 0x0000000d0e077220 */ /* 0x000fe20000410000 */
[----:B------:R-:W-:Y:S01]  /*7640*/  IMAD.U32 R3, R3, 0x10000, RZ ;  /* 0x0001000003037824 */ /* 0x000fe200078e00ff */
[----:B------:R-:W-:Y:S01]  /*7650*/  SHF.L.U32 R5, R5, 0x10, RZ ;  /* 0x0000001005057819 */ /* 0x000fe200000006ff */
[----:B------:R-:W-:-:S02]  /*7660*/  IMAD.U32 R2, R2, 0x10000, RZ ;  /* 0x0001000002027824 */ /* 0x000fc400078e00ff */
[C---:B------:R-:W-:Y:S01]  /*7670*/  FFMA.FTZ R21, R16.reuse, R13, -R21 ;  /* 0x0000000d10157223 */ /* 0x040fe20000010815 */
[----:B------:R-:W-:Y:S01]  /*7680*/  FFMA.FTZ R16, R16, R11, R7 ;  /* 0x0000000b10107223 */ /* 0x000fe20000010007 */
[----:B------:R-:W-:Y:S01]  /*7690*/  FMUL.FTZ R12, R10, R3 ;  /* 0x000000030a0c7220 */ /* 0x000fe20000410000 */
[C---:B------:R-:W-:Y:S01]  /*76a0*/  FMUL.FTZ R6, R18.reuse, R2 ;  /* 0x0000000212067220 */ /* 0x040fe20000410000 */
[-C--:B------:R-:W-:Y:S01]  /*76b0*/  FMUL.FTZ R7, R18, R4.reuse ;  /* 0x0000000412077220 */ /* 0x080fe20000410000 */
        /* <DEDUP_REMOVED lines=9> */
.L_x_5043:
[----:B------:R-:W-:Y:S05]  /*7750*/  BSYNC.RECONVERGENT B0 ;  /* 0x0000000000007941 */ /* 0x000fea0003800200 */
.L_x_5042:
[----:B------:R1:W-:Y:S01]  /*7760*/  STS.128 [R0+0x2800], R8 ;  /* 0x0028000800007388 */ /* 0x0003e20000000c00 */
[----:B------:R-:W-:Y:S05]  /*7770*/  BRA `(.L_x_5028) ;  /* 0x0000002000547947 */ /* 0x000fea0003800000 */
.L_x_5029:
        /* <DEDUP_REMOVED lines=92> */
.L_x_5047:
[----:B------:R-:W-:Y:S05]  /*7d40*/  BSYNC.RECONVERGENT B0 ;  /* 0x0000000000007941 */ /* 0x000fea0003800200 */
.L_x_5046:
        /* <DEDUP_REMOVED lines=84> */
.L_x_5049:
[----:B------:R-:W-:Y:S05]  /*8290*/  BSYNC.RECONVERGENT B0 ;  /* 0x0000000000007941 */ /* 0x000fea0003800200 */
.L_x_5048:
        /* <DEDUP_REMOVED lines=85> */
.L_x_5051:
[----:B------:R-:W-:Y:S05]  /*87f0*/  BSYNC.RECONVERGENT B0 ;  /* 0x0000000000007941 */ /* 0x000fea0003800200 */
.L_x_5050:
[----:B------:R4:W-:Y:S02]  /*8800*/  STS.128 [R0+0x2000], R4 ;  /* 0x0020000400007388 */ /* 0x0009e40000000c00 */
.L_x_5045:
[----:B------:R-:W-:Y:S05]  /*8810*/  BSYNC.RECONVERGENT B1 ;  /* 0x0000000000017941 */ /* 0x000fea0003800200 */
.L_x_5044:
        /* <DEDUP_REMOVED lines=91> */
.L_x_5053:
[----:B------:R-:W-:Y:S05]  /*8dd0*/  BSYNC.RECONVERGENT B0 ;  /* 0x0000000000007941 */ /* 0x000fea0003800200 */
.L_x_5052:
        /* <DEDUP_REMOVED lines=86> */
.L_x_5055:
[----:B------:R-:W-:Y:S05]  /*9340*/  BSYNC.RECONVERGENT B0 ;  /* 0x0000000000007941 */ /* 0x000fea0003800200 */
.L_x_5054:
        /* <DEDUP_REMOVED lines=86> */
.L_x_5057:
[----:B------:R-:W-:Y:S05]  /*98b0*/  BSYNC.RECONVERGENT B0 ;  /* 0x0000000000007941 */ /* 0x000fea0003800200 */
.L_x_5056:
[----:B------:R1:W-:Y:S02]  /*98c0*/  STS.128 [R0+0x2800], R4 ;  /* 0x0028000400007388 */ /* 0x0003e40000000c00 */
.L_x_5028:
[----:B------:R-:W-:Y:S05]  /*98d0*/  BSYNC.RECONVERGENT B2 ;  /* 0x0000000000027941 */ /* 0x000fea0003800200 */
.L_x_5024:
[----:B------:R-:W5:Y:S01]  /*98e0*/  LDC.64 R120, c[0x0][0x3b8] ;  /* 0x0000ee00ff787b82 */ /* 0x000f620000000a00 */
[----:B-1-34-:R-:W-:Y:S01]  /*98f0*/  IMAD.IADD R5, R82, 0x1, -R86 ;  /* 0x0000000152057824 */ /* 0x01afe200078e0a56 */
[----:B------:R-:W-:Y:S01]  /*9900*/  SHF.R.U32.HI R83, RZ, 0x1, R87 ;  /* 0x00000001ff537819 */ /* 0x000fe20000011657 */
[C---:B--2---:R-:W-:Y:S01]  /*9910*/  IMAD.SHL.U32 R3, R87.reuse, 0x20, RZ ;  /* 0x0000002057037824 */ /* 0x044fe200078e00ff */
[----:B------:R-:W1:Y:S01]  /*9920*/  LDCU UR4, c[0x0][0x508] ;  /* 0x0000a100ff0477ac */ /* 0x000e620008000800 */
[----:B------:R-:W-:Y:S01]  /*9930*/  IMAD.SHL.U32 R107, R87, 0x10, RZ ;  /* 0x00000010576b7824 */ /* 0x000fe200078e00ff */
[-C--:B------:R-:W-:Y:S01]  /*9940*/  ISETP.GE.AND P1, PT, R36, R5.reuse, PT ;  /* 0x000000052400720c */ /* 0x080fe20003f26270 */
[----:B------:R-:W-:Y:S01]  /*9950*/  IMAD.MOV.U32 R88, RZ, RZ, 0x20 ;  /* 0x00000020ff587424 */ /* 0x000fe200078e00ff */
[----:B------:R-:W-:Y:S01]  /*9960*/  ISETP.GE.AND P2, PT, R118, R5, PT ;  /* 0x000000057600720c */ /* 0x000fe20003f46270 */
[----:B------:R-:W2:Y:S01]  /*9970*/  LDC.64 R90, c[0x0][0x3c0] ;  /* 0x0000f000ff5a7b82 */ /* 0x000ea20000000a00 */
[----:B------:R-:W-:-:S02]  /*9980*/  LOP3.LUT R98, R3, 0xc0, RZ, 0xc0, !PT ;  /* 0x000000c003627812 */ /* 0x000fc400078ec0ff */
[----:B------:R-:W-:Y:S02]  /*9990*/  LOP3.LUT R8, R107, 0x3e00, RZ, 0xc0, !PT ;  /* 0x00003e006b087812 */ /* 0x000fe400078ec0ff */
[----:B------:R-:W-:Y:S02]  /*99a0*/  LOP3.LUT R98, R98, 0x18, R81, 0xf8, !PT ;  /* 0x0000001862627812 */ /* 0x000fe400078ef851 */
[----:B------:R-:W-:-:S05]  /*99b0*/  LOP3.LUT R119, R118, 0x7, RZ, 0xc0, !PT ;  /* 0x0000000776777812 */ /* 0x000fca00078ec0ff */
[----:B------:R-:W-:Y:S01]  /*99c0*/  @!PT LDS RZ, [RZ] ;  /* 0x00000000fffff984 */ /* 0x000fe20000000800 */
[----:B------:R-:W-:Y:S01]  /*99d0*/  @!PT LDS RZ, [RZ] ;  /* 0x00000000fffff984 */ /* 0x000fe20000000800 */
[----:B------:R-:W-:Y:S01]  /*99e0*/  @!PT LDS RZ, [RZ] ;  /* 0x00000000fffff984 */ /* 0x000fe20000000800 */
[----:B------:R-:W-:Y:S01]  /*99f0*/  @!P2 LDGSTS.E.BYPASS.LTC128B.128 [R0+0x3000], desc[UR6][R112.64] ;  /* 0x030000007000afae */ /* 0x000fe2000b981a06 */
[----:B-----5:R-:W-:-:S03]  /*9a00*/  IMAD.WIDE.U32 R6, R120, 0x40, RZ ;  /* 0x0000004078067825 */ /* 0x020fc600078e00ff */
[----:B------:R-:W-:Y:S01]  /*9a10*/  @!P2 LDGSTS.E.BYPASS.LTC128B.128 [R0+0x4000], desc[UR6][R112.64+0x40] ;  /* 0x040000407000afae */ /* 0x000fe2000b981a06 */
[----:B------:R-:W-:Y:S01]  /*9a20*/  IMAD.SHL.U32 R2, R121, 0x40, RZ ;  /* 0x0000004079027824 */ /* 0x000fe200078e00ff */
[----:B------:R-:W-:Y:S02]  /*9a30*/  @!P1 IADD3 R6, P0, PT, R112, R6, RZ ;  /* 0x0000000670069210 */ /* 0x000fe40007f1e0ff */
[----:B------:R-:W-:Y:S02]  /*9a40*/  @!P2 LDGSTS.E.BYPASS.LTC128B.128 [R0+0x5000], desc[UR6][R112.64+0x80] ;  /* 0x050000807000afae */ /* 0x000fe4000b981a06 */
[----:B------:R-:W-:Y:S01]  /*9a50*/  @!P1 IADD3.X R7, PT, PT, R113, R7, R2, P0, !PT ;  /* 0x0000000771079210 */ /* 0x000fe200007fe402 */
[----:B--2---:R-:W-:Y:S01]  /*9a60*/  IMAD.WIDE.U32 R10, R90, 0x40, RZ ;  /* 0x000000405a0a7825 */ /* 0x004fe200078e00ff */
[----:B------:R-:W-:-:S03]  /*9a70*/  LOP3.LUT R2, R107, 0x100, RZ, 0xc0, !PT ;  /* 0x000001006b027812 */ /* 0x000fc600078ec0ff */
[----:B------:R-:W-:Y:S01]  /*9a80*/  @!P1 LDGSTS.E.BYPASS.LTC128B.128 [R0+0x3800], desc[UR6][R6.64] ;  /* 0x0380000006009fae */ /* 0x000fe2000b981a06 */
[----:B------:R-:W-:Y:S01]  /*9a90*/  IMAD.SHL.U32 R4, R91, 0x40, RZ ;  /* 0x000000405b047824 */ /* 0x000fe200078e00ff */
[--C-:B------:R-:W-:Y:S02]  /*9aa0*/  LOP3.LUT R2, R2, 0x20, R3.reuse, 0xf8, !PT ;  /* 0x0000002002027812 */ /* 0x100fe400078ef803 */
[----:B------:R-:W-:Y:S04]  /*9ab0*/  @!P1 LDGSTS.E.BYPASS.LTC128B.128 [R0+0x4800], desc[UR6][R6.64+0x40] ;  /* 0x0480004006009fae */ /* 0x000fe8000b981a06 */
[----:B------:R2:W-:Y:S01]  /*9ac0*/  @!P1 LDGSTS.E.BYPASS.LTC128B.128 [R0+0x5800], desc[UR6][R6.64+0x80] ;  /* 0x0580008006009fae */ /* 0x0005e2000b981a06 */
[----:B------:R-:W-:Y:S02]  /*9ad0*/  ISETP.GE.AND P1, PT, R36, R5, PT ;  /* 0x000000052400720c */ /* 0x000fe40003f26270 */
[----:B------:R-:W-:Y:S01]  /*9ae0*/  LOP3.LUT R5, R8, 0x120, R3, 0xf8, !PT ;  /* 0x0000012008057812 */ /* 0x000fe200078ef803 */
[----:B------:R-:W0:Y:S01]  /*9af0*/  LDGDEPBAR ;  /* 0x00000000000079af */ /* 0x000e220000000000 */
[----:B--2---:R-:W-:Y:S01]  /*9b00*/  LOP3.LUT R7, R98, 0x8, R87, 0x78, !PT ;  /* 0x0000000862077812 */ /* 0x004fe200078e7857 */
        /* <DEDUP_REMOVED lines=12> */
[----:B------:R-:W-:Y:S02]  /*9bd0*/  IADD3 R80, PT, PT, R119, R83, R80 ;  /* 0x0000005377507210 */ /* 0x000fe40007ffe050 */
[----:B------:R-:W-:Y:S01]  /*9be0*/  ISETP.GT.AND P0, PT, R89, R108, PT ;  /* 0x0000006c5900720c */ /* 0x000fe20003f04270 */
[----:B------:R-:W-:Y:S01]  /*9bf0*/  @!PT LDS RZ, [RZ] ;  /* 0x00000000fffff984 */ /* 0x000fe20000000800 */
[----:B------:R-:W-:Y:S01]  /*9c00*/  @!PT LDS RZ, [RZ] ;  /* 0x00000000fffff984 */ /* 0x000fe20000000800 */
[----:B------:R-:W-:Y:S01]  /*9c10*/  @!PT LDS RZ, [RZ] ;  /* 0x00000000fffff984 */ /* 0x000fe20000000800 */
[----:B------:R-:W-:Y:S01]  /*9c20*/  @!P2 LDGSTS.E.BYPASS.LTC128B.128 [R0+0x6000], desc[UR6][R114.64] ;  /* 0x060000007200afae */ /* 0x000fe2000b981a06 */
[----:B------:R-:W-:Y:S01]  /*9c30*/  IMAD.IADD R97, R106, 0x1, R81 ;  /* 0x000000016a617824 */ /* 0x000fe200078e0251 */
[----:B------:R-:W-:Y:S01]  /*9c40*/  IADD3 R80, PT, PT, R82, R80, -R109 ;  /* 0x0000005052507210 */ /* 0x000fe20007ffe86d */
[----:B------:R-:W-:Y:S01]  /*9c50*/  IMAD.IADD R84, R2, 0x1, R81 ;  /* 0x0000000102547824 */ /* 0x000fe200078e0251 */
[----:B------:R-:W-:Y:S03]  /*9c60*/  @!P2 LDGSTS.E.BYPASS.LTC128B.128 [R0+0x7000], desc[UR6][R114.64+0x40] ;  /* 0x070000407200afae */ /* 0x000fe6000b981a06 */
[----:B-1----:R-:W-:Y:S01]  /*9c70*/  VIADD R119, R80, UR4 ;  /* 0x0000000450777c36 */ /* 0x002fe20008000000 */
        /* <DEDUP_REMOVED lines=108> */
.L_x_5059:
        /* <DEDUP_REMOVED lines=59> */
.L_x_5060:
        /* <DEDUP_REMOVED lines=12> */
.L_x_5058:
[----:B------:R-:W-:Y:S01]  /*a7b0*/  IMAD.SHL.U32 R15, R87, 0x2, RZ ;  /* 0x00000002570f7824 */ /* 0x000fe200078e00ff */
[----:B------:R-:W2:Y:S01]  /*a7c0*/  LDCU UR4, c[0x0][0x45c] ;  /* 0x00008b80ff0477ac */ /* 0x000ea20008000800 */
[----:B------:R-:W-:-:S03]  /*a7d0*/  LOP3.LUT R105, R98, 0x120, R3, 0xf8, !PT ;  /* 0x0000012062697812 */ /* 0x000fc600078ef803 */
[----:B------:R-:W-:Y:S02]  /*a7e0*/  LOP3.LUT R15, R15, 0x6, RZ, 0xc0, !PT ;  /* 0x000000060f0f7812 */ /* 0x000fe400078ec0ff */
[----:B------:R-:W-:Y:S02]  /*a7f0*/  LEA R105, R105, UR5, 0x1 ;  /* 0x0000000569697c11 */ /* 0x000fe4000f8e08ff */
[C---:B-1----:R-:W-:Y:S02]  /*a800*/  LOP3.LUT R4, R86.reuse, R15, RZ, 0xfc, !PT ;  /* 0x0000000f56047212 */ /* 0x042fe400078efcff */
[----:B------:R-:W-:Y:S01]  /*a810*/  LOP3.LUT R5, R86, 0x1, R15, 0xfe, !PT ;  /* 0x0000000156057812 */ /* 0x000fe200078efe0f */
[----:B------:R-:W-:Y:S01]  /*a820*/  LDSM.16.MT88.4 R52, [R105+0x7000] ;  /* 0x007000006934783b */ /* 0x000fe20000004200 */
[CC--:B------:R-:W-:Y:S02]  /*a830*/  ISETP.GE.AND P4, PT, R4.reuse, R118.reuse, PT ;  /* 0x000000760400720c */ /* 0x0c0fe40003f86270 */
[----:B------:R-:W-:Y:S01]  /*a840*/  ISETP.GE.AND P0, PT, R4, R119, PT ;  /* 0x000000770400720c */ /* 0x000fe20003f06270 */
[----:B------:R-:W-:Y:S01]  /*a850*/  LDSM.16.MT88.4 R68, [R105+0x8000] ;  /* 0x008000006944783b */ /* 0x000fe20000004200 */
[----:B------:R-:W-:-:S02]  /*a860*/  ISETP.GE.AND P3, PT, R5, R118, PT ;  /* 0x000000760500720c */ /* 0x000fc40003f66270 */
[-C--:B------:R-:W-:Y:S02]  /*a870*/  ISETP.GE.AND P6, PT, R5, R119.reuse, PT ;  /* 0x000000770500720c */ /* 0x080fe40003fc6270 */
[C-C-:B------:R-:W-:Y:S02]  /*a880*/  LOP3.LUT R4, R86.reuse, 0x8, R15.reuse, 0xfe, !PT ;  /* 0x0000000856047812 */ /* 0x140fe400078efe0f */
[----:B------:R-:W-:Y:S02]  /*a890*/  LOP3.LUT R5, R86, 0x9, R15, 0xfe, !PT ;  /* 0x0000000956057812 */ /* 0x000fe400078efe0f */
[----:B------:R-:W-:Y:S02]  /*a8a0*/  FSEL R13, R48, -INF , !P4 ;  /* 0xff800000300d7808 */ /* 0x000fe40006000000 */
[C---:B------:R-:W-:Y:S02]  /*a8b0*/  ISETP.GE.AND P2, PT, R4.reuse, R118, PT ;  /* 0x000000760400720c */ /* 0x040fe40003f46270 */
[----:B------:R-:W-:-:S02]  /*a8c0*/  ISETP.GE.AND P5, PT, R4, R119, PT ;  /* 0x000000770400720c */ /* 0x000fc40003fa6270 */
[C---:B------:R-:W-:Y:S02]  /*a8d0*/  ISETP.GE.AND P1, PT, R5.reuse, R118, PT ;  /* 0x000000760500720c */ /* 0x040fe40003f26270 */
[----:B------:R-:W-:Y:S02]  /*a8e0*/  ISETP.GE.AND P4, PT, R5, R119, PT ;  /* 0x000000770500720c */ /* 0x000fe40003f86270 */
[C-C-:B------:R-:W-:Y:S02]  /*a8f0*/  LOP3.LUT R4, R86.reuse, 0x10, R15.reuse, 0xfe, !PT ;  /* 0x0000001056047812 */ /* 0x140fe400078efe0f */
[----:B------:R-:W-:Y:S02]  /*a900*/  LOP3.LUT R5, R86, 0x11, R15, 0xfe, !PT ;  /* 0x0000001156057812 */ /* 0x000fe400078efe0f */
[----:B------:R-:W-:Y:S02]  /*a910*/  FSEL R50, R50, -INF , !P0 ;  /* 0xff80000032327808 */ /* 0x000fe40004000000 */
[----:B------:R-:W-:-:S02]  /*a920*/  FSEL R49, R49, -INF , !P3 ;  /* 0xff80000031317808 */ /* 0x000fc40005800000 */
[----:B------:R-:W-:Y:S02]  /*a930*/  FSEL R12, R51, -INF , !P6 ;  /* 0xff800000330c7808 */ /* 0x000fe40007000000 */
[----:B------:R-:W-:Y:S02]  /*a940*/  FSEL R11, R44, -INF , !P2 ;  /* 0xff8000002c0b7808 */ /* 0x000fe40005000000 */
[CC--:B------:R-:W-:Y:S02]  /*a950*/  ISETP.GE.AND P0, PT, R4.reuse, R118.reuse, PT ;  /* 0x000000760400720c */ /* 0x0c0fe40003f06270 */
[-C--:B------:R-:W-:Y:S02]  /*a960*/  ISETP.GE.AND P3, PT, R4, R119.reuse, PT ;  /* 0x000000770400720c */ /* 0x080fe40003f66270 */
[C---:B------:R-:W-:Y:S02]  /*a970*/  ISETP.GE.AND P6, PT, R5.reuse, R118, PT ;  /* 0x000000760500720c */ /* 0x040fe40003fc6270 */
[----:B------:R-:W-:-:S02]  /*a980*/  ISETP.GE.AND P2, PT, R5, R119, PT ;  /* 0x000000770500720c */ /* 0x000fc40003f46270 */
[C-C-:B------:R-:W-:Y:S02]  /*a990*/  LOP3.LUT R4, R86.reuse, 0x18, R15.reuse, 0xfe, !PT ;  /* 0x0000001856047812 */ /* 0x140fe400078efe0f */
[----:B------:R-:W-:Y:S02]  /*a9a0*/  LOP3.LUT R5, R86, 0x19, R15, 0xfe, !PT ;  /* 0x0000001956057812 */ /* 0x000fe400078efe0f */
[----:B------:R-:W-:Y:S02]  /*a9b0*/  FSEL R46, R46, -INF , !P5 ;  /* 0xff8000002e2e7808 */ /* 0x000fe40006800000 */
[----:B------:R-:W-:Y:S02]  /*a9c0*/  FSEL R45, R45, -INF , !P1 ;  /* 0xff8000002d2d7808 */ /* 0x000fe40004800000 */
[----:B------:R-:W-:Y:S02]  /*a9d0*/  FSEL R10, R47, -INF , !P4 ;  /* 0xff8000002f0a7808 */ /* 0x000fe40006000000 */
[----:B------:R-:W-:-:S02]  /*a9e0*/  FSEL R9, R40, -INF , !P0 ;  /* 0xff80000028097808 */ /* 0x000fc40004000000 */
[CC--:B------:R-:W-:Y:S02]  /*a9f0*/  ISETP.GE.AND P5, PT, R4.reuse, R118.reuse, PT ;  /* 0x000000760400720c */ /* 0x0c0fe40003fa6270 */
[-C--:B------:R-:W-:Y:S02]  /*aa00*/  ISETP.GE.AND P1, PT, R4, R119.reuse, PT ;  /* 0x000000770400720c */ /* 0x080fe40003f26270 */
[C---:B------:R-:W-:Y:S02]  /*aa10*/  ISETP.GE.AND P4, PT, R5.reuse, R118, PT ;  /* 0x000000760500720c */ /* 0x040fe40003f86270 */
[----:B------:R-:W-:Y:S02]  /*aa20*/  ISETP.GE.AND P0, PT, R5, R119, PT ;  /* 0x000000770500720c */ /* 0x000fe40003f06270 */
[C-C-:B------:R-:W-:Y:S02]  /*aa30*/  LOP3.LUT R4, R86.reuse, 0x20, R15.reuse, 0xfe, !PT ;  /* 0x0000002056047812 */ /* 0x140fe400078efe0f */
[----:B------:R-:W-:-:S02]  /*aa40*/  LOP3.LUT R5, R86, 0x21, R15, 0xfe, !PT ;  /* 0x0000002156057812 */ /* 0x000fc400078efe0f */
[----:B------:R-:W-:Y:S02]  /*aa50*/  FSEL R42, R42, -INF , !P3 ;  /* 0xff8000002a2a7808 */ /* 0x000fe40005800000 */
[----:B------:R-:W-:Y:S02]  /*aa60*/  FSEL R41, R41, -INF , !P6 ;  /* 0xff80000029297808 */ /* 0x000fe40007000000 */
[----:B------:R-:W-:Y:S02]  /*aa70*/  FSEL R6, R43, -INF , !P2 ;  /* 0xff8000002b067808 */ /* 0x000fe40005000000 */
[CC--:B------:R-:W-:Y:S02]  /*aa80*/  ISETP.GE.AND P3, PT, R4.reuse, R118.reuse, PT ;  /* 0x000000760400720c */ /* 0x0c0fe40003f66270 */
[----:B------:R-:W-:Y:S02]  /*aa90*/  ISETP.GE.AND P6, PT, R4, R119, PT ;  /* 0x000000770400720c */ /* 0x000fe40003fc6270 */
[----:B------:R-:W-:-:S02]  /*aaa0*/  ISETP.GE.AND P2, PT, R5, R118, PT ;  /* 0x000000760500720c */ /* 0x000fc40003f46270 */
[C-C-:B------:R-:W-:Y:S02]  /*aab0*/  LOP3.LUT R4, R86.reuse, 0x28, R15.reuse, 0xfe, !PT ;  /* 0x0000002856047812 */ /* 0x140fe400078efe0f */
[----:B------:R-:W-:Y:S02]  /*aac0*/  LOP3.LUT R16, R86, 0x30, R15, 0xfe, !PT ;  /* 0x0000003056107812 */ /* 0x000fe400078efe0f */
[----:B------:R-:W-:Y:S02]  /*aad0*/  FSEL R7, R36, -INF , !P5 ;  /* 0xff80000024077808 */ /* 0x000fe40006800000 */
[----:B------:R-:W-:Y:S02]  /*aae0*/  FSEL R8, R38, -INF , !P1 ;  /* 0xff80000026087808 */ /* 0x000fe40004800000 */
[----:B------:R-:W-:Y:S02]  /*aaf0*/  FSEL R126, R34, -INF , !P6 ;  /* 0xff800000227e7808 */ /* 0x000fe40007000000 */
[----:B------:R-:W-:-:S02]  /*ab00*/  FSEL R129, R33, -INF , !P2 ;  /* 0xff80000021817808 */ /* 0x000fc40005000000 */
[-C--:B------:R-:W-:Y:S02]  /*ab10*/  ISETP.GE.AND P5, PT, R5, R119.reuse, PT ;  /* 0x000000770500720c */ /* 0x080fe40003fa6270 */
[-C--:B------:R-:W-:Y:S02]  /*ab20*/  ISETP.GE.AND P1, PT, R4, R118.reuse, PT ;  /* 0x000000760400720c */ /* 0x080fe40003f26270 */
[C---:B------:R-:W-:Y:S02]  /*ab30*/  ISETP.GE.AND P6, PT, R16.reuse, R118, PT ;  /* 0x000000761000720c */ /* 0x040fe40003fc6270 */
[----:B------:R-:W-:Y:S02]  /*ab40*/  ISETP.GE.AND P2, PT, R16, R119, PT ;  /* 0x000000771000720c */ /* 0x000fe40003f46270 */
[----:B------:R-:W-:Y:S02]  /*ab50*/  LOP3.LUT R16, R86, 0x31, R15, 0xfe, !PT ;  /* 0x0000003156107812 */ /* 0x000fe400078efe0f */
[----:B------:R-:W-:-:S02]  /*ab60*/  FMNMX3.FTZ R18, R13, R49, R11, !PT ;  /* 0x000000310d127276 */ /* 0x000fc4000781000b */
[----:B------:R-:W-:Y:S02]  /*ab70*/  LOP3.LUT R14, R86, 0x29, R15, 0xfe, !PT ;  /* 0x00000029560e7812 */ /* 0x000fe400078efe0f */
[----:B------:R-:W-:Y:S02]  /*ab80*/  FSEL R130, R35, -INF , !P5 ;  /* 0xff80000023827808 */ /* 0x000fe40006800000 */
[----:B------:R-:W-:Y:S02]  /*ab90*/  FSEL R131, R28, -INF , !P1 ;  /* 0xff8000001c837808 */ /* 0x000fe40004800000 */
[----:B------:R-:W-:Y:S02]  /*aba0*/  FSEL R5, R37, -INF , !P4 ;  /* 0xff80000025057808 */ /* 0x000fe40006000000 */
[C---:B------:R-:W-:Y:S02]  /*abb0*/  ISETP.GE.AND P5, PT, R16.reuse, R118, PT ;  /* 0x000000761000720c */ /* 0x040fe40003fa6270 */
[----:B------:R-:W-:-:S02]  /*abc0*/  ISETP.GE.AND P1, PT, R16, R119, PT ;  /* 0x000000771000720c */ /* 0x000fc40003f26270 */
[----:B------:R-:W-:Y:S02]  /*abd0*/  ISETP.GE.AND P4, PT, R4, R119, PT ;  /* 0x000000770400720c */ /* 0x000fe40003f86270 */
[----:B------:R-:W-:Y:S02]  /*abe0*/  FMNMX3.FTZ R16, R18, R45, R9, !PT ;  /* 0x0000002d12107276 */ /* 0x000fe40007810009 */
[----:B------:R-:W-:Y:S02]  /*abf0*/  FSEL R4, R39, -INF , !P0 ;  /* 0xff80000027047808 */ /* 0x000fe40004000000 */
[----:B------:R-:W-:Y:S01]  /*ac00*/  FSEL R127, R32, -INF , !P3 ;  /* 0xff800000207f7808 */ /* 0x000fe20005800000 */
[----:B------:R-:W-:Y:S01]  /*ac10*/  IMAD.IADD R32, R81, 0x1, R105 ;  /* 0x0000000151207824 */ /* 0x000fe200078e0269 */
[----:B------:R-:W-:Y:S01]  /*ac20*/  FMNMX3.FTZ R17, R50, R12, R46, !PT ;  /* 0x0000000c32117276 */ /* 0x000fe2000781002e */
[----:B------:R-:W-:Y:S01]  /*ac30*/  LDSM.16.MT88.4 R36, [R105+0x6000] ;  /* 0x006000006924783b */ /* 0x000fe20000004200 */
[----:B------:R-:W-:-:S02]  /*ac40*/  ISETP.GE.AND P0, PT, R14, R118, PT ;  /* 0x000000760e00720c */ /* 0x000fc40003f06270 */
[----:B------:R-:W-:Y:S01]  /*ac50*/  ISETP.GE.AND P3, PT, R14, R119, PT ;  /* 0x000000770e00720c */ /* 0x000fe20003f66270 */
[----:B------:R-:W-:Y:S01]  /*ac60*/  LDSM.16.MT88.4 R60, [R32+0x7000] ;  /* 0x00700000203c783b */ /* 0x000fe20000004200 */
[----:B------:R-:W-:Y:S02]  /*ac70*/  LOP3.LUT R14, R86, 0x38, R15, 0xfe, !PT ;  /* 0x00000038560e7812 */ /* 0x000fe400078efe0f */
[----:B------:R-:W-:Y:S02]  /*ac80*/  FMNMX3.FTZ R16, R16, R41, R7, !PT ;  /* 0x0000002910107276 */ /* 0x000fe40007810007 */
[----:B------:R-:W-:Y:S02]  /*ac90*/  FMNMX3.FTZ R17, R17, R10, R42, !PT ;  /* 0x0000000a11117276 */ /* 0x000fe4000781002a */
[----:B------:R-:W-:Y:S02]  /*aca0*/  FSEL R132, R30, -INF , !P4 ;  /* 0xff8000001e847808 */ /* 0x000fe40006000000 */
[----:B------:R-:W-:-:S02]  /*acb0*/  FSEL R125, R29, -INF , !P0 ;  /* 0xff8000001d7d7808 */ /* 0x000fc40004000000 */
[C---:B------:R-:W-:Y:S02]  /*acc0*/  ISETP.GE.AND P4, PT, R14.reuse, R118, PT ;  /* 0x000000760e00720c */ /* 0x040fe40003f86270 */
[----:B------:R-:W-:Y:S02]  /*acd0*/  ISETP.GE.AND P0, PT, R14, R119, PT ;  /* 0x000000770e00720c */ /* 0x000fe40003f06270 */
[----:B------:R-:W-:Y:S02]  /*ace0*/  LOP3.LUT R15, R86, 0x39, R15, 0xfe, !PT ;  /* 0x00000039560f7812 */ /* 0x000fe400078efe0f */
[----:B------:R-:W-:Y:S02]  /*acf0*/  FMNMX3.FTZ R14, R16, R5, R127, !PT ;  /* 0x00000005100e7276 */ /* 0x000fe4000781007f */
[----:B------:R-:W-:Y:S02]  /*ad00*/  FMNMX3.FTZ R17, R17, R6, R8, !PT ;  /* 0x0000000611117276 */ /* 0x000fe40007810008 */
[----:B------:R-:W-:-:S02]  /*ad10*/  FSEL R97, R24, -INF , !P6 ;  /* 0xff80000018617808 */ /* 0x000fc40007000000 */
[----:B------:R-:W-:Y:S02]  /*ad20*/  FSEL R35, R72, -INF , !P4 ;  /* 0xff80000048237808 */ /* 0x000fe40006000000 */
[C---:B------:R-:W-:Y:S02]  /*ad30*/  ISETP.GE.AND P6, PT, R15.reuse, R118, PT ;  /* 0x000000760f00720c */ /* 0x040fe40003fc6270 */
[----:B------:R-:W-:Y:S02]  /*ad40*/  FMNMX3.FTZ R14, R14, R129, R131, !PT ;  /* 0x000000810e0e7276 */ /* 0x000fe40007810083 */
[----:B------:R-:W-:Y:S02]  /*ad50*/  ISETP.GE.AND P4, PT, R15, R119, PT ;  /* 0x000000770f00720c */ /* 0x000fe40003f86270 */
[----:B------:R-:W-:Y:S02]  /*ad60*/  FMNMX3.FTZ R15, R17, R4, R126, !PT ;  /* 0x00000004110f7276 */ /* 0x000fe4000781007e */
[----:B------:R-:W-:-:S02]  /*ad70*/  FSEL R100, R25, -INF , !P5 ;  /* 0xff80000019647808 */ /* 0x000fc40006800000 */
[----:B------:R-:W-:Y:S02]  /*ad80*/  FMNMX3.FTZ R14, R14, R125, R97, !PT ;  /* 0x0000007d0e0e7276 */ /* 0x000fe40007810061 */
[----:B------:R-:W-:Y:S02]  /*ad90*/  FSEL R134, R31, -INF , !P3 ;  /* 0xff8000001f867808 */ /* 0x000fe40005800000 */
[----:B------:R-:W-:Y:S02]  /*ada0*/  FSEL R92, R26, -INF , !P2 ;  /* 0xff8000001a5c7808 */ /* 0x000fe40005000000 */
[----:B------:R-:W-:Y:S02]  /*adb0*/  FMNMX3.FTZ R15, R15, R130, R132, !PT ;  /* 0x000000820f0f7276 */ /* 0x000fe40007810084 */
[----:B------:R-:W-:Y:S02]  /*adc0*/  FSEL R34, R73, -INF , !P6 ;  /* 0xff80000049227808 */ /* 0x000fe40007000000 */
[----:B------:R-:W-:-:S02]  /*add0*/  FMNMX3.FTZ R17, R14, R100, R35, !PT ;  /* 0x000000640e117276 */ /* 0x000fc40007810023 */
[----:B------:R-:W-:Y:S02]  /*ade0*/  FSEL R95, R27, -INF , !P1 ;  /* 0xff8000001b5f7808 */ /* 0x000fe40004800000 */
[----:B------:R-:W-:Y:S01]  /*adf0*/  FSEL R94, R74, -INF , !P0 ;  /* 0xff8000004a5e7808 */ /* 0x000fe20004000000 */
[----:B------:R-:W-:Y:S01]  /*ae00*/  LDSM.16.MT88.4 R24, [R105+0x6400] ;  /* 0x006400006918783b */ /* 0x000fe20000004200 */
[----:B------:R-:W-:Y:S02]  /*ae10*/  FMNMX3.FTZ R15, R15, R134, R92, !PT ;  /* 0x000000860f0f7276 */ /* 0x000fe4000781005c */
[----:B------:R-:W-:Y:S02]  /*ae20*/  FMNMX.FTZ R16, R34, R17, !PT ;  /* 0x0000001122107209 */ /* 0x000fe40007810000 */
[----:B------:R-:W-:Y:S02]  /*ae30*/  FSEL R93, R75, -INF , !P4 ;  /* 0xff8000004b5d7808 */ /* 0x000fe40006000000 */
        /* <DEDUP_REMOVED lines=14> */
[----:B------:R-:W-:Y:S01]  /*af20*/  FMUL.FTZ R99, R3, UR4 ;  /* 0x0000000403637c20 */ /* 0x000fe20008410000 */
[----:B------:R-:W-:Y:S01]  /*af30*/  LDSM.16.MT88.4 R16, [R32+0x7400] ;  /* 0x007400002010783b */ /* 0x000fe20000004200 */
        /* <DEDUP_REMOVED lines=27> */
[--C-:B------:R-:W-:Y:S01]  /*b0f0*/  FFMA.FTZ R127, R129, UR4, -R98.reuse ;  /* 0x00000004817f7c23 */ /* 0x100fe20008010862 */
[----:B------:R-:W1:Y:S01]  /*b100*/  MUFU.EX2 R123, R123 ;  /* 0x0000007b007b7308 */ /* 0x000e620000000800 */
[----:B------:R-:W-:Y:S01]  /*b110*/  FFMA.FTZ R126, R126, UR4, -R99 ;  /* 0x000000047e7e7c23 */ /* 0x000fe20008010863 */
[----:B------:R-:W-:Y:S01]  /*b120*/  FFMA.FTZ R131, R131, UR4, -R98 ;  /* 0x0000000483837c23 */ /* 0x000fe20008010862 */
[----:B------:R-:W-:Y:S01]  /*b130*/  FADD.FTZ R103, R104, R103 ;  /* 0x0000006768677221 */ /* 0x000fe20000010000 */
[----:B------:R-:W-:Y:S01]  /*b140*/  MUFU.EX2 R122, R122 ;  /* 0x0000007a007a7308 */ /* 0x000fe20000000800 */
[----:B------:R-:W-:Y:S01]  /*b150*/  ISETP.GT.AND P0, PT, R89, R108, PT ;  /* 0x0000006c5900720c */ /* 0x000fe20003f04270 */
[----:B------:R-:W-:Y:S01]  /*b160*/  IMAD.SHL.U32 R104, R87, 0x4, RZ ;  /* 0x0000000457687824 */ /* 0x000fe200078e00ff */
[----:B----4-:R-:W-:Y:S01]  /*b170*/  F2FP.BF16.F32.PACK_AB R78, R101, R102 ;  /* 0x00000066654e723e */ /* 0x010fe200000010ff */
[----:B------:R-:W4:Y:S04]  /*b180*/  MUFU.EX2 R29, R29 ;  /* 0x0000001d001d7308 */ /* 0x000f280000000800 */
[----:B------:R-:W-:Y:S01]  /*b190*/  MUFU.EX2 R33, R33 ;  /* 0x0000002100217308 */ /* 0x000fe20000000800 */
[----:B-1----:R-:W-:Y:S01]  /*b1a0*/  F2FP.BF16.F32.PACK_AB R77, R123, R124 ;  /* 0x0000007c7b4d723e */ /* 0x002fe200000010ff */
[----:B------:R-:W-:-:S02]  /*b1b0*/  FADD.FTZ R123, R124, R123 ;  /* 0x0000007b7c7b7221 */ /* 0x000fc40000010000 */
[----:B------:R-:W1:Y:S04]  /*b1c0*/  MUFU.EX2 R30, R30 ;  /* 0x0000001e001e7308 */ /* 0x000e680000000800 */
[----:B------:R-:W-:Y:S01]  /*b1d0*/  MUFU.EX2 R31, R31 ;  /* 0x0000001f001f7308 */ /* 0x000fe20000000800 */
[C---:B----4-:R-:W-:Y:S01]  /*b1e0*/  F2FP.BF16.F32.PACK_AB R79, R29.reuse, R122 ;  /* 0x0000007a1d4f723e */ /* 0x050fe200000010ff */
[----:B------:R-:W-:Y:S02]  /*b1f0*/  FADD.FTZ R122, R122, R123 ;  /* 0x0000007b7a7a7221 */ /* 0x000fe40000010000 */
[----:B------:R-:W4:Y:S02]  /*b200*/  MUFU.EX2 R22, R22 ;  /* 0x0000001600167308 */ /* 0x000f240000000800 */
[----:B------:R-:W-:-:S02]  /*b210*/  FADD.FTZ R29, R29, R122 ;  /* 0x0000007a1d1d7221 */ /* 0x000fc40000010000 */
[----:B------:R-:W-:Y:S01]  /*b220*/  MUFU.EX2 R28, R28 ;  /* 0x0000001c001c7308 */ /* 0x000fe20000000800 */
[C---:B------:R-:W-:Y:S01]  /*b230*/  HMMA.16816.F32.BF16 R48, R76.reuse, R52, RZ ;  /* 0x000000344c30723c */ /* 0x040fe200000418ff */
[----:B-1----:R-:W-:Y:S02]  /*b240*/  F2FP.BF16.F32.PACK_AB R4, R30, R33 ;  /* 0x000000211e04723e */ /* 0x002fe400000010ff */
[----:B------:R-:W1:Y:S04]  /*b250*/  MUFU.EX2 R23, R23 ;  /* 0x0000001700177308 */ /* 0x000e680000000800 */
[----:B------:R-:W-:Y:S01]  /*b260*/  MUFU.EX2 R21, R21 ;  /* 0x0000001500157308 */ /* 0x000fe20000000800 */
[----:B------:R-:W-:Y:S01]  /*b270*/  HMMA.16816.F32.BF16 R52, R76, R54, RZ ;  /* 0x000000364c34723c */ /* 0x000fe200000418ff */
[----:B----4-:R-:W-:-:S02]  /*b280*/  F2FP.BF16.F32.PACK_AB R6, R22, R31 ;  /* 0x0000001f1606723e */ /* 0x010fc400000010ff */
[----:B------:R-:W4:Y:S04]  /*b290*/  MUFU.EX2 R20, R20 ;  /* 0x0000001400147308 */ /* 0x000f280000000800 */
[----:B------:R-:W-:Y:S01]  /*b2a0*/  MUFU.EX2 R128, R128 ;  /* 0x0000008000807308 */ /* 0x000fe20000000800 */
[C---:B--2---:R-:W-:Y:S01]  /*b2b0*/  HMMA.16816.F32.BF16 R40, R76.reuse, R44, RZ ;  /* 0x0000002c4c28723c */ /* 0x044fe200000418ff */
[----:B-1----:R-:W-:Y:S02]  /*b2c0*/  F2FP.BF16.F32.PACK_AB R5, R23, R28 ;  /* 0x0000001c1705723e */ /* 0x002fe400000010ff */
[----:B------:R-:W1:Y:S04]  /*b2d0*/  MUFU.EX2 R127, R127 ;  /* 0x0000007f007f7308 */ /* 0x000e680000000800 */
[----:B------:R-:W-:Y:S01]  /*b2e0*/  MUFU.EX2 R126, R126 ;  /* 0x0000007e007e7308 */ /* 0x000fe20000000800 */
[----:B------:R-:W-:Y:S01]  /*b2f0*/  HMMA.16816.F32.BF16 R44, R76, R46, RZ ;  /* 0x0000002e4c2c723c */ /* 0x000fe200000418ff */
[----:B----4-:R-:W-:-:S07]  /*b300*/  F2FP.BF16.F32.PACK_AB R7, R20, R21 ;  /* 0x000000151407723e */ /* 0x010fce00000010ff */
[C---:B---3--:R-:W-:Y:S08]  /*b310*/  HMMA.16816.F32.BF16 R48, R4.reuse, R8, R48 ;  /* 0x000000080430723c */ /* 0x048ff00000041830 */
[C---:B------:R-:W-:Y:S01]  /*b320*/  HMMA.16816.F32.BF16 R52, R4.reuse, R10, R52 ;  /* 0x0000000a0434723c */ /* 0x040fe20000041834 */
[----:B------:R-:W2:Y:S07]  /*b330*/  LDSM.16.MT88.4 R8, [R105+0x8400] ;  /* 0x008400006908783b */ /* 0x000eae0000004200 */
[C---:B-----5:R-:W-:Y:S08]  /*b340*/  HMMA.16816.F32.BF16 R40, R4.reuse, R12, R40 ;  /* 0x0000000c0428723c */ /* 0x060ff00000041828 */
[----:B------:R-:W-:Y:S01]  /*b350*/  HMMA.16816.F32.BF16 R44, R4, R14, R44 ;  /* 0x0000000e042c723c */ /* 0x000fe2000004182c */
[----:B------:R-:W3:Y:S07]  /*b360*/  LDSM.16.MT88.4 R12, [R32+0x8000] ;  /* 0x00800000200c783b */ /* 0x000eee0000004200 */
[C---:B------:R-:W-:Y:S08]  /*b370*/  HMMA.16816.F32.BF16 R64, R76.reuse, R68, RZ ;  /* 0x000000444c40723c */ /* 0x040ff000000418ff */
[C---:B------:R-:W-:Y:S08]  /*b380*/  HMMA.16816.F32.BF16 R68, R76.reuse, R70, RZ ;  /* 0x000000464c44723c */ /* 0x040ff000000418ff */
[----:B------:R-:W-:Y:S08]  /*b390*/  HMMA.16816.F32.BF16 R80, R76, R36, RZ ;  /* 0x000000244c50723c */ /* 0x000ff000000418ff */
[C---:B--2---:R-:W-:Y:S08]  /*b3a0*/  HMMA.16816.F32.BF16 R64, R4.reuse, R8, R64 ;  /* 0x000000080440723c */ /* 0x044ff00000041840 */
[----:B------:R-:W-:Y:S01]  /*b3b0*/  HMMA.16816.F32.BF16 R68, R4, R10, R68 ;  /* 0x0000000a0444723c */ /* 0x000fe20000041844 */
[----:B------:R-:W2:Y:S07]  /*b3c0*/  LDSM.16.MT88.4 R8, [R32+0x8400] ;  /* 0x008400002008783b */ /* 0x000eae0000004200 */
[C---:B------:R-:W-:Y:S08]  /*b3d0*/  HMMA.16816.F32.BF16 R56, R76.reuse, R60, RZ ;  /* 0x0000003c4c38723c */ /* 0x040ff000000418ff */
[C---:B------:R-:W-:Y:S08]  /*b3e0*/  HMMA.16816.F32.BF16 R36, R76.reuse, R38, RZ ;  /* 0x000000264c24723c */ /* 0x040ff000000418ff */
[C---:B------:R-:W-:Y:S08]  /*b3f0*/  HMMA.16816.F32.BF16 R60, R76.reuse, R62, RZ ;  /* 0x0000003e4c3c723c */ /* 0x040ff000000418ff */
[C---:B---3--:R-:W-:Y:S08]  /*b400*/  HMMA.16816.F32.BF16 R72, R76.reuse, R12, RZ ;  /* 0x0000000c4c48723c */ /* 0x048ff000000418ff */
[----:B------:R-:W-:Y:S01]  /*b410*/  HMMA.16816.F32.BF16 R76, R76, R14, RZ ;  /* 0x0000000e4c4c723c */ /* 0x000fe200000418ff */
[----:B------:R-:W-:Y:S07]  /*b420*/  LDSM.16.MT88.4 R12, [R32+0x6c00] ;  /* 0x006c0000200c783b */ /* 0x000fee0000004200 */
[----:B------:R-:W-:Y:S01]  /*b430*/  HMMA.16816.F32.BF16 R80, R4, R24, R80 ;  /* 0x000000180450723c */ /* 0x000fe20000041850 */
[--C-:B------:R-:W-:Y:S01]  /*b440*/  FFMA.FTZ R25, R132, UR4, -R99.reuse ;  /* 0x0000000484197c23 */ /* 0x100fe20008010863 */
[----:B------:R-:W-:-:S05]  /*b450*/  FFMA.FTZ R24, R134, UR4, -R99 ;  /* 0x0000000486187c23 */ /* 0x000fca0008010863 */
[----:B------:R-:W-:Y:S01]  /*b460*/  MUFU.EX2 R25, R25 ;  /* 0x0000001900197308 */ /* 0x000fe20000000800 */
[C---:B--2---:R-:W-:Y:S03]  /*b470*/  HMMA.16816.F32.BF16 R72, R4.reuse, R8, R72 ;  /* 0x000000080448723c */ /* 0x044fe60000041848 */
[----:B------:R-:W2:Y:S05]  /*b480*/  MUFU.EX2 R24, R24 ;  /* 0x0000001800187308 */ /* 0x000eaa0000000800 */
[C---:B------:R-:W-:Y:S01]  /*b490*/  HMMA.16816.F32.BF16 R76, R4.reuse, R10, R76 ;  /* 0x0000000a044c723c */ /* 0x040fe2000004184c */
[----:B------:R-:W3:Y:S07]  /*b4a0*/  LDSM.16.MT88.4 R8, [R105+0x6800] ;  /* 0x006800006908783b */ /* 0x000eee0000004200 */
[C---:B------:R-:W-:Y:S01]  /*b4b0*/  HMMA.16816.F32.BF16 R36, R4.reuse, R26, R36 ;  /* 0x0000001a0424723c */ /* 0x040fe20000041824 */
[----:B------:R-:W-:Y:S01]  /*b4c0*/  FFMA.FTZ R26, R125, UR4, -R98 ;  /* 0x000000047d1a7c23 */ /* 0x000fe20008010862 */
[----:B------:R-:W-:Y:S01]  /*b4d0*/  FFMA.FTZ R27, R130, UR4, -R99 ;  /* 0x00000004821b7c23 */ /* 0x000fe20008010863 */
[----:B------:R-:W-:Y:S04]  /*b4e0*/  MUFU.EX2 R125, R131 ;  /* 0x00000083007d7308 */ /* 0x000fe80000000800 */
[----:B------:R-:W4:Y:S01]  /*b4f0*/  MUFU.EX2 R26, R26 ;  /* 0x0000001a001a7308 */ /* 0x000f220000000800 */
[C---:B------:R-:W-:Y:S03]  /*b500*/  HMMA.16816.F32.BF16 R56, R4.reuse, R16, R56 ;  /* 0x000000100438723c */ /* 0x040fe60000041838 */
[----:B------:R-:W5:Y:S05]  /*b510*/  MUFU.EX2 R27, R27 ;  /* 0x0000001b001b7308 */ /* 0x000f6a0000000800 */
[----:B------:R-:W-:Y:S01]  /*b520*/  HMMA.16816.F32.BF16 R60, R4, R18, R60 ;  /* 0x00000012043c723c */ /* 0x000fe2000004183c */
[----:B-1----:R-:W-:Y:S01]  /*b530*/  F2FP.BF16.F32.PACK_AB R4, R127, R128 ;  /* 0x000000807f04723e */ /* 0x002fe200000010ff */
[----:B------:R-:W-:Y:S01]  /*b540*/  LDSM.16.MT88.4 R16, [R105+0x6c00] ;  /* 0x006c00006910783b */ /* 0x000fe20000004200 */
[----:B--2---:R-:W-:-:S02]  /*b550*/  F2FP.BF16.F32.PACK_AB R7, R24, R25 ;  /* 0x000000191807723e */ /* 0x004fc400000010ff */
[----:B----4-:R-:W-:Y:S02]  /*b560*/  F2FP.BF16.F32.PACK_AB R6, R26, R125 ;  /* 0x0000007d1a06723e */ /* 0x010fe400000010ff */
[----:B-----5:R-:W-:-:S07]  /*b570*/  F2FP.BF16.F32.PACK_AB R5, R27, R126 ;  /* 0x0000007e1b05723e */ /* 0x020fce00000010ff */
        /* <DEDUP_REMOVED lines=16> */
[--C-:B------:R-:W-:Y:S01]  /*b680*/  FFMA.FTZ R9, R97, UR4, -R98.reuse ;  /* 0x0000000461097c23 */ /* 0x100fe20008010862 */
[----:B------:R-:W-:Y:S01]  /*b690*/  FFMA.FTZ R97, R34, UR4, -R98 ;  /* 0x0000000422617c23 */ /* 0x000fe20008010862 */
[----:B------:R-:W-:-:S05]  /*b6a0*/  FFMA.FTZ R8, R94, UR4, -R99 ;  /* 0x000000045e087c23 */ /* 0x000fca0008010863 */
[----:B------:R-:W-:Y:S01]  /*b6b0*/  HMMA.16816.F32.BF16 R76, R4, R10, R76 ;  /* 0x0000000a044c723c */ /* 0x000fe2000004184c */
[--C-:B------:R-:W-:Y:S01]  /*b6c0*/  FFMA.FTZ R6, R92, UR4, -R99.reuse ;  /* 0x000000045c067c23 */ /* 0x100fe20008010863 */
[--C-:B------:R-:W-:Y:S01]  /*b6d0*/  FFMA.FTZ R92, R93, UR4, -R99.reuse ;  /* 0x000000045d5c7c23 */ /* 0x100fe20008010863 */
[--C-:B------:R-:W-:Y:S01]  /*b6e0*/  FFMA.FTZ R5, R100, UR4, -R98.reuse ;  /* 0x0000000464057c23 */ /* 0x100fe20008010862 */
[----:B------:R-:W-:Y:S01]  /*b6f0*/  FFMA.FTZ R4, R35, UR4, -R98 ;  /* 0x0000000423047c23 */ /* 0x000fe20008010862 */
[----:B------:R-:W-:Y:S01]  /*b700*/  FFMA.FTZ R7, R95, UR4, -R99 ;  /* 0x000000045f077c23 */ /* 0x000fe20008010863 */
[----:B------:R-:W-:Y:S01]  /*b710*/  MUFU.EX2 R100, R9 ;  /* 0x0000000900647308 */ /* 0x000fe20000000800 */
[----:B------:R-:W-:-:S03]  /*b720*/  FADD.FTZ R98, R102, R103 ;  /* 0x0000006766627221 */ /* 0x000fc60000010000 */
[----:B------:R-:W1:Y:S01]  /*b730*/  MUFU.EX2 R35, R5 ;  /* 0x0000000500237308 */ /* 0x000e620000000800 */
[----:B------:R-:W-:-:S03]  /*b740*/  FADD.FTZ R98, R101, R98 ;  /* 0x0000006265627221 */ /* 0x000fc60000010000 */
[----:B------:R1:W-:Y:S01]  /*b750*/  MUFU.EX2 R34, R4 ;  /* 0x0000000400227308 */ /* 0x0003e20000000800 */
[----:B------:R-:W-:-:S03]  /*b760*/  FADD.FTZ R33, R33, R98 ;  /* 0x0000006221217221 */ /* 0x000fc60000010000 */
[----:B------:R-:W2:Y:S01]  /*b770*/  MUFU.EX2 R97, R97 ;  /* 0x0000006100617308 */ /* 0x000ea20000000800 */
[----:B------:R-:W-:-:S03]  /*b780*/  FADD.FTZ R30, R30, R33 ;  /* 0x000000211e1e7221 */ /* 0x000fc60000010000 */
[----:B------:R2:W-:Y:S01]  /*b790*/  MUFU.EX2 R95, R6 ;  /* 0x00000006005f7308 */ /* 0x0005e20000000800 */
[----:B------:R-:W-:-:S03]  /*b7a0*/  FADD.FTZ R31, R31, R30 ;  /* 0x0000001e1f1f7221 */ /* 0x000fc60000010000 */
[----:B------:R-:W3:Y:S01]  /*b7b0*/  MUFU.EX2 R94, R7 ;  /* 0x00000007005e7308 */ /* 0x000ee20000000800 */
[----:B------:R-:W-:Y:S01]  /*b7c0*/  FADD.FTZ R31, R22, R31 ;  /* 0x0000001f161f7221 */ /* 0x000fe20000010000 */
[----:B-1----:R-:W-:Y:S02]  /*b7d0*/  F2FP.BF16.F32.PACK_AB R4, R35, R100 ;  /* 0x000000642304723e */ /* 0x002fe400000010ff */
[----:B------:R1:W-:Y:S01]  /*b7e0*/  MUFU.EX2 R93, R8 ;  /* 0x00000008005d7308 */ /* 0x0003e20000000800 */
[----:B------:R-:W-:-:S03]  /*b7f0*/  FADD.FTZ R128, R128, R31 ;  /* 0x0000001f80807221 */ /* 0x000fc60000010000 */
[----:B------:R-:W4:Y:S01]  /*b800*/  MUFU.EX2 R92, R92 ;  /* 0x0000005c005c7308 */ /* 0x000f220000000800 */
[----:B------:R-:W-:Y:S01]  /*b810*/  FADD.FTZ R128, R127, R128 ;  /* 0x000000807f807221 */ /* 0x000fe20000010000 */
[----:B--2---:R-:W-:-:S03]  /*b820*/  F2FP.BF16.F32.PACK_AB R6, R97, R34 ;  /* 0x000000226106723e */ /* 0x004fc600000010ff */
[----:B------:R-:W-:Y:S01]  /*b830*/  FADD.FTZ R125, R125, R128 ;  /* 0x000000807d7d7221 */ /* 0x000fe20000010000 */
[----:B---3--:R-:W-:-:S03]  /*b840*/  F2FP.BF16.F32.PACK_AB R5, R94, R95 ;  /* 0x0000005f5e05723e */ /* 0x008fc600000010ff */
[----:B------:R-:W-:Y:S01]  /*b850*/  FADD.FTZ R125, R26, R125 ;  /* 0x0000007d1a7d7221 */ /* 0x000fe20000010000 */
[----:B-1----:R-:W1:Y:S03]  /*b860*/  LDSM.16.MT88.4 R8, [R105+0x7c00] ;  /* 0x007c00006908783b */ /* 0x002e660000004200 */
[----:B------:R-:W-:Y:S01]  /*b870*/  FADD.FTZ R100, R100, R125 ;  /* 0x0000007d64647221 */ /* 0x000fe20000010000 */
[----:B----4-:R-:W-:-:S03]  /*b880*/  F2FP.BF16.F32.PACK_AB R7, R92, R93 ;  /* 0x0000005d5c07723e */ /* 0x010fc600000010ff */
[----:B------:R-:W-:-:S04]  /*b890*/  FADD.FTZ R35, R35, R100 ;  /* 0x0000006423237221 */ /* 0x000fc80000010000 */
[----:B------:R-:W-:Y:S01]  /*b8a0*/  HMMA.16816.F32.BF16 R80, R4, R16, R80 ;  /* 0x000000100450723c */ /* 0x000fe20000041850 */
[----:B------:R-:W-:-:S04]  /*b8b0*/  FADD.FTZ R34, R34, R35 ;  /* 0x0000002322227221 */ /* 0x000fc80000010000 */
[----:B------:R-:W-:-:S03]  /*b8c0*/  FADD.FTZ R125, R97, R34 ;  /* 0x00000022617d7221 */ /* 0x000fc60000010000 */
        /* <DEDUP_REMOVED lines=93> */
.L_x_5062:
[----:B------:R-:W-:Y:S01]  /*bea0*/  UMOV UR4, URZ ;  /* 0x000000ff00047c82 */ /* 0x000fe20008000000 */
[----:B------:R-:W-:Y:S01]  /*beb0*/  IMAD.SHL.U32 R4, R90, 0x40, RZ ;  /* 0x000000405a047824 */ /* 0x000fe200078e00ff */
[----:B------:R-:W-:-:S05]  /*bec0*/  IADD3 R5, P0, PT, RZ, -UR4, RZ ;  /* 0x80000004ff057c10 */ /* 0x000fca000ff1e0ff */
[----:B------:R-:W-:-:S05]  /*bed0*/  IMAD.X R4, RZ, RZ, ~R4, P0 ;  /* 0x000000ffff047224 */ /* 0x000fca00000e0e04 */
[----:B------:R-:W-:-:S04]  /*bee0*/  SHF.R.S64 R5, R5, 0x1f, R4 ;  /* 0x0000001f05057819 */ /* 0x000fc80000001004 */
[----:B------:R-:W-:-:S04]  /*bef0*/  IADD3 R114, P0, PT, R5, R114, RZ ;  /* 0x0000007205727210 */ /* 0x000fc80007f1e0ff */
[----:B------:R-:W-:-:S09]  /*bf00*/  LEA.HI.X.SX32 R115, R4, R115, 0x1, P0 ;  /* 0x0000007304737211 */ /* 0x000fd200000f0eff */
.L_x_5063:
        /* <DEDUP_REMOVED lines=22> */
[----:B------:R-:W5:Y:S01]  /*c070*/  LDSM.16.M88.4 R100, [R86+0x3400] ;  /* 0x003400005664783b */ /* 0x000f620000000200 */
[----:B------:R-:W5:Y:S03]  /*c080*/  S2R R122, SR_TID.X ;  /* 0x00000000007a7919 */ /* 0x000f660000002100 */
        /* <DEDUP_REMOVED lines=52> */
[----:B------:R1:W2:Y:S07]  /*c3d0*/  LDSM.16.M88.4 R92, [R2+0x5c00] ;  /* 0x005c0000025c783b */ /* 0x0002ae0000000200 */
[C---:B------:R-:W-:Y:S01]  /*c3e0*/  HMMA.16816.F32.BF16 R20, R88.reuse, R102, R20 ;  /* 0x000000665814723c */ /* 0x040fe20000041814 */
[----:B------:R3:W-:Y:S07]  /*c3f0*/  LDSM.16.M88.4 R100, [R87+0x2000] ;  /* 0x002000005764783b */ /* 0x0007ee0000000200 */
[C---:B------:R-:W-:Y:S08]  /*c400*/  HMMA.16816.F32.BF16 R16, R88.reuse, R96, R16 ;  /* 0x000000605810723c */ /* 0x040ff00000041810 */
[----:B------:R-:W-:Y:S01]  /*c410*/  HMMA.16816.F32.BF16 R12, R88, R98, R12 ;  /* 0x00000062580c723c */ /* 0x000fe2000004180c */
[----:B------:R-:W4:Y:S01]  /*c420*/  LDSM.16.M88.4 R96, [R86+0x5000] ;  /* 0x005000005660783b */ /* 0x000f220000000200 */
[----:B-1----:R-:W-:-:S05]  /*c430*/  IMAD.SHL.U32 R2, R122, 0x2, RZ ;  /* 0x000000027a027824 */ /* 0x002fca00078e00ff */
[----:B------:R-:W-:Y:S01]  /*c440*/  LOP3.LUT R2, R2, 0x6, RZ, 0xc0, !PT ;  /* 0x0000000602027812 */ /* 0x000fe200078ec0ff */
[----:B---3--:R-:W-:-:S05]  /*c450*/  IMAD.SHL.U32 R87, R85, 0x40, RZ ;  /* 0x0000004055577824 */ /* 0x008fca00078e00ff */
[----:B------:R-:W-:Y:S01]  /*c460*/  LOP3.LUT R2, R87, R2, RZ, 0xfc, !PT ;  /* 0x0000000257027212 */ /* 0x000fe200078efcff */
[----:B--2---:R-:W-:Y:S04]  /*c470*/  HMMA.16816.F32.BF16 R8, R88, R92, R8 ;  /* 0x0000005c5808723c */ /* 0x004fe80000041808 */
[----:B------:R-:W-:-:S05]  /*c480*/  VIADD R87, R2, 0xffffff81 ;  /* 0xffffff8102577836 */ /* 0x000fca0000000000 */
[CC--:B------:R-:W-:Y:S01]  /*c490*/  ISETP.GE.AND P2, PT, R87.reuse, R118.reuse, PT ;  /* 0x000000765700720c */ /* 0x0c0fe20003f46270 */
[----:B------:R-:W-:Y:S01]  /*c4a0*/  HMMA.16816.F32.BF16 R4, R88, R94, R4 ;  /* 0x0000005e5804723c */ /* 0x000fe20000041804 */
[----:B------:R-:W1:Y:S01]  /*c4b0*/  LDSM.16.M88.4 R88, [R86+0x5800] ;  /* 0x005800005658783b */ /* 0x000e620000000200 */
[----:B------:R-:W-:Y:S01]  /*c4c0*/  ISETP.GE.AND P1, PT, R87, R119, PT ;  /* 0x000000775700720c */ /* 0x000fe20003f26270 */
[C---:B------:R-:W-:Y:S02]  /*c4d0*/  VIADD R87, R2.reuse, 0xffffff89 ;  /* 0xffffff8902577836 */ /* 0x040fe40000000000 */
[----:B------:R-:W2:Y:S03]  /*c4e0*/  LDSM.16.M88.4 R92, [R86+0x5400] ;  /* 0x00540000565c783b */ /* 0x000ea60000000200 */
[----:B------:R-:W-:Y:S01]  /*c4f0*/  ISETP.GE.AND P3, PT, R87, R118, PT ;  /* 0x000000765700720c */ /* 0x000fe20003f66270 */
[C---:B----4-:R-:W-:Y:S08]  /*c500*/  HMMA.16816.F32.BF16 R32, R100.reuse, R96, R32 ;  /* 0x000000606420723c */ /* 0x050ff00000041820 */
[C---:B------:R-:W-:Y:S11]  /*c510*/  HMMA.16816.F32.BF16 R28, R100.reuse, R98, R28 ;  /* 0x00000062641c723c */ /* 0x040ff6000004181c */
[----:B------:R-:W-:Y:S01]  /*c520*/  FSEL R35, R35, -INF , !P1 ;  /* 0xff80000023237808 */ /* 0x000fe20004800000 */
[----:B-1----:R-:W-:Y:S01]  /*c530*/  HMMA.16816.F32.BF16 R16, R100, R88, R16 ;  /* 0x000000586410723c */ /* 0x002fe20000041810 */
[----:B------:R-:W-:-:S05]  /*c540*/  VIADD R88, R2, 0xffffff80 ;  /* 0xffffff8002587836 */ /* 0x000fca0000000000 */
[CC--:B------:R-:W-:Y:S02]  /*c550*/  ISETP.GE.AND P5, PT, R88.reuse, R118.reuse, PT ;  /* 0x000000765800720c */ /* 0x0c0fe40003fa6270 */
[-C--:B------:R-:W-:Y:S01]  /*c560*/  ISETP.GE.AND P4, PT, R88, R119.reuse, PT ;  /* 0x000000775800720c */ /* 0x080fe20003f86270 */
[----:B------:R-:W-:Y:S01]  /*c570*/  VIADD R88, R2, 0xffffff88 ;  /* 0xffffff8802587836 */ /* 0x000fe20000000000 */
[C---:B------:R-:W-:Y:S01]  /*c580*/  HMMA.16816.F32.BF16 R12, R100.reuse, R90, R12 ;  /* 0x0000005a640c723c */ /* 0x040fe2000004180c */
[----:B------:R-:W-:Y:S02]  /*c590*/  FSEL R32, R32, -INF , !P5 ;  /* 0xff80000020207808 */ /* 0x000fe40006800000 */
[-C--:B------:R-:W-:Y:S01]  /*c5a0*/  ISETP.GE.AND P5, PT, R87, R119.reuse, PT ;  /* 0x000000775700720c */ /* 0x080fe20003fa6270 */
[----:B------:R-:W-:Y:S01]  /*c5b0*/  VIADD R87, R2, 0xffffff90 ;  /* 0xffffff9002577836 */ /* 0x000fe20000000000 */
[C---:B------:R-:W-:Y:S02]  /*c5c0*/  ISETP.GE.AND P0, PT, R88.reuse, R118, PT ;  /* 0x000000765800720c */ /* 0x040fe40003f06270 */
[----:B------:R-:W-:Y:S01]  /*c5d0*/  ISETP.GE.AND P6, PT, R88, R119, PT ;  /* 0x000000775800720c */ /* 0x000fe20003fc6270 */
[----:B--2---:R-:W-:Y:S01]  /*c5e0*/  HMMA.16816.F32.BF16 R24, R100, R92, R24 ;  /* 0x0000005c6418723c */ /* 0x004fe20000041818 */
[----:B------:R-:W1:Y:S01]  /*c5f0*/  LDSM.16.M88.4 R88, [R86+0x5c00] ;  /* 0x005c00005658783b */ /* 0x000e620000000200 */
[----:B------:R-:W-:Y:S01]  /*c600*/  FSEL R92, R28, -INF , !P0 ;  /* 0xff8000001c5c7808 */ /* 0x000fe20004000000 */
[----:B------:R-:W-:-:S04]  /*c610*/  DEPBAR.LE SB0, 0x0 ;  /* 0x000080000000791a */ /* 0x000fc80000000000 */
[----:B------:R-:W-:Y:S01]  /*c620*/  FSEL R28, R29, -INF , !P3 ;  /* 0xff8000001d1c7808 */ /* 0x000fe20005800000 */
[----:B------:R-:W-:Y:S01]  /*c630*/  HMMA.16816.F32.BF16 R20, R100, R94, R20 ;  /* 0x0000005e6414723c */ /* 0x000fe20000041814 */
[----:B------:R-:W-:Y:S01]  /*c640*/  FSEL R95, R34, -INF , !P4 ;  /* 0xff800000225f7808 */ /* 0x000fe20006000000 */
[C---:B------:R-:W-:Y:S01]  /*c650*/  VIADD R29, R2.reuse, 0xffffff99 ;  /* 0xffffff99021d7836 */ /* 0x040fe20000000000 */
[----:B------:R-:W-:Y:S01]  /*c660*/  FSEL R34, R33, -INF , !P2 ;  /* 0xff80000021227808 */ /* 0x000fe20005000000 */
[C---:B------:R-:W-:Y:S01]  /*c670*/  VIADD R33, R2.reuse, 0xffffff91 ;  /* 0xffffff9102217836 */ /* 0x040fe20000000000 */
[----:B------:R-:W-:Y:S01]  /*c680*/  BAR.SYNC.DEFER_BLOCKING 0x0 ;  /* 0x0000000000007b1d */ /* 0x000fe20000010000 */
[CC--:B------:R-:W-:Y:S02]  /*c690*/  ISETP.GE.AND P4, PT, R87.reuse, R118.reuse, PT ;  /* 0x000000765700720c */ /* 0x0c0fe40003f86270 */
[----:B------:R-:W-:Y:S01]  /*c6a0*/  ISETP.GE.AND P2, PT, R87, R119, PT ;  /* 0x000000775700720c */ /* 0x000fe20003f46270 */
[----:B------:R-:W-:Y:S01]  /*c6b0*/  VIADD R87, R2, 0xffffff98 ;  /* 0xffffff9802577836 */ /* 0x000fe20000000000 */
[----:B------:R-:W-:-:S02]  /*c6c0*/  ISETP.GE.AND P1, PT, R33, R118, PT ;  /* 0x000000762100720c */ /* 0x000fc40003f26270 */
[----:B------:R-:W-:Y:S02]  /*c6d0*/  ISETP.GE.AND P0, PT, R33, R119, PT ;  /* 0x000000772100720c */ /* 0x000fe40003f06270 */
[----:B------:R-:W-:Y:S02]  /*c6e0*/  FSEL R33, R30, -INF , !P6 ;  /* 0xff8000001e217808 */ /* 0x000fe40007000000 */
[----:B------:R-:W-:Y:S01]  /*c6f0*/  FSEL R138, R24, -INF , !P4 ;  /* 0xff800000188a7808 */ /* 0x000fe20006000000 */
[----:B------:R-:W-:Y:S01]  /*c700*/  VIADD R24, R2, 0xffffffa0 ;  /* 0xffffffa002187836 */ /* 0x000fe20000000000 */
[----:B------:R-:W-:Y:S02]  /*c710*/  ISETP.GE.AND P6, PT, R87, R118, PT ;  /* 0x000000765700720c */ /* 0x000fe40003fc6270 */
[----:B------:R-:W-:Y:S02]  /*c720*/  FSEL R31, R31, -INF , !P5 ;  /* 0xff8000001f1f7808 */ /* 0x000fe40006800000 */
[----:B------:R-:W-:-:S02]  /*c730*/  FSEL R133, R26, -INF , !P2 ;  /* 0xff8000001a857808 */ /* 0x000fc40005000000 */
[----:B------:R-:W-:Y:S02]  /*c740*/  FSEL R134, R25, -INF , !P1 ;  /* 0xff80000019867808 */ /* 0x000fe40004800000 */
[----:B------:R-:W-:Y:S01]  /*c750*/  FSEL R136, R20, -INF , !P6 ;  /* 0xff80000014887808 */ /* 0x000fe20007000000 */
[----:B------:R-:W-:Y:S01]  /*c760*/  VIADD R20, R2, 0xffffffa8 ;  /* 0xffffffa802147836 */ /* 0x000fe20000000000 */
[-C--:B------:R-:W-:Y:S01]  /*c770*/  ISETP.GE.AND P3, PT, R87, R119.reuse, PT ;  /* 0x000000775700720c */ /* 0x080fe20003f66270 */
[----:B------:R-:W-:Y:S01]  /*c780*/  VIADD R87, R85, 0xfffffffe ;  /* 0xfffffffe55577836 */ /* 0x000fe20000000000 */
[-C--:B------:R-:W-:Y:S02]  /*c790*/  ISETP.GE.AND P5, PT, R29, R118.reuse, PT ;  /* 0x000000761d00720c */ /* 0x080fe40003fa6270 */
[C---:B------:R-:W-:Y:S01]  /*c7a0*/  ISETP.GE.AND P2, PT, R24.reuse, R118, PT ;  /* 0x000000761800720c */ /* 0x040fe20003f46270 */
[----:B-1----:R-:W-:Y:S01]  /*c7b0*/  HMMA.16816.F32.BF16 R8, R100, R88, R8 ;  /* 0x000000586408723c */ /* 0x002fe20000041808 */
[----:B------:R-:W-:Y:S01]  /*c7c0*/  ISETP.GE.AND P1, PT, R24, R119, PT ;  /* 0x000000771800720c */ /* 0x000fe20003f26270 */
[----:B------:R-:W-:Y:S01]  /*c7d0*/  VIADD R24, R2, 0xffffffa1 ;  /* 0xffffffa102187836 */ /* 0x000fe20000000000 */
[----:B------:R-:W-:-:S02]  /*c7e0*/  FSEL R135, R22, -INF , !P3 ;  /* 0xff80000016877808 */ /* 0x000fc40005800000 */
[----:B------:R-:W-:Y:S02]  /*c7f0*/  FSEL R140, R21, -INF , !P5 ;  /* 0xff800000158c7808 */ /* 0x000fe40006800000 */
[----:B------:R-:W-:Y:S01]  /*c800*/  FSEL R131, R27, -INF , !P0 ;  /* 0xff8000001b837808 */ /* 0x000fe20004000000 */
[----:B------:R-:W-:Y:S01]  /*c810*/  HMMA.16816.F32.BF16 R4, R100, R90, R4 ;  /* 0x0000005a6404723c */ /* 0x000fe20000041804 */
[CC--:B------:R-:W-:Y:S02]  /*c820*/  ISETP.GE.AND P3, PT, R20.reuse, R118.reuse, PT ;  /* 0x000000761400720c */ /* 0x0c0fe40003f66270 */
[-C--:B------:R-:W-:Y:S01]  /*c830*/  ISETP.GE.AND P5, PT, R20, R119.reuse, PT ;  /* 0x000000771400720c */ /* 0x080fe20003fa6270 */
[----:B------:R-:W-:Y:S01]  /*c840*/  VIADD R20, R2, 0xffffffb0 ;  /* 0xffffffb002147836 */ /* 0x000fe20000000000 */
[C---:B------:R-:W-:Y:S02]  /*c850*/  ISETP.GE.AND P0, PT, R24.reuse, R118, PT ;  /* 0x000000761800720c */ /* 0x040fe40003f06270 */
[----:B------:R-:W-:Y:S01]  /*c860*/  ISETP.GE.AND P6, PT, R24, R119, PT ;  /* 0x000000771800720c */ /* 0x000fe20003fc6270 */
[----:B------:R-:W-:Y:S01]  /*c870*/  VIADD R24, R2, 0xffffffa9 ;  /* 0xffffffa902187836 */ /* 0x000fe20000000000 */
[----:B------:R-:W-:-:S02]  /*c880*/  FSEL R128, R17, -INF , !P0 ;  /* 0xff80000011807808 */ /* 0x000fc40004000000 */
[-C--:B------:R-:W-:Y:S02]  /*c890*/  ISETP.GE.AND P0, PT, R20, R119.reuse, PT ;  /* 0x000000771400720c */ /* 0x080fe40003f06270 */
[----:B------:R-:W-:Y:S02]  /*c8a0*/  ISETP.GE.AND P4, PT, R29, R119, PT ;  /* 0x000000771d00720c */ /* 0x000fe40003f86270 */
[----:B------:R-:W-:Y:S02]  /*c8b0*/  FSEL R90, R10, -INF , !P0 ;  /* 0xff8000000a5a7808 */ /* 0x000fe40004000000 */
[----:B------:R-:W-:Y:S02]  /*c8c0*/  ISETP.GT.AND P0, PT, R87, R108, PT ;  /* 0x0000006c5700720c */ /* 0x000fe40003f04270 */
[----:B------:R-:W-:Y:S01]  /*c8d0*/  FSEL R130, R16, -INF , !P2 ;  /* 0xff80000010827808 */ /* 0x000fe20005000000 */
        /* <DEDUP_REMOVED lines=8> */
[----:B------:R-:W-:Y:S02]  /*c960*/  ISETP.GE.AND P1, PT, R20, R118, PT ;  /* 0x000000761400720c */ /* 0x000fe40003f26270 */
[----:B------:R-:W-:Y:S02]  /*c970*/  FSEL R124, R19, -INF , !P6 ;  /* 0xff800000137c7808 */ /* 0x000fe40007000000 */
[----:B------:R-:W-:Y:S02]  /*c980*/  FSEL R127, R14, -INF , !P5 ;  /* 0xff8000000e7f7808 */ /* 0x000fe40006800000 */
[----:B------:R-:W-:-:S02]  /*c990*/  FSEL R132, R13, -INF , !P4 ;  /* 0xff8000000d847808 */ /* 0x000fc40006000000 */
[----:B------:R-:W-:Y:S02]  /*c9a0*/  FSEL R129, R15, -INF , !P2 ;  /* 0xff8000000f817808 */ /* 0x000fe40005000000 */
[----:B------:R-:W-:Y:S02]  /*c9b0*/  FSEL R100, R8, -INF , !P1 ;  /* 0xff80000008647808 */ /* 0x000fe40004800000 */
[CC--:B------:R-:W-:Y:S02]  /*c9c0*/  ISETP.GE.AND P6, PT, R16.reuse, R118.reuse, PT ;  /* 0x000000761000720c */ /* 0x0c0fe40003fc6270 */
        /* <DEDUP_REMOVED lines=27> */
[----:B-1----:R-:W-:Y:S01]  /*cb80*/  IADD3 R5, PT, PT, RZ, -R15, RZ ;  /* 0x8000000fff057210 */ /* 0x002fe20007ffe0ff */
[----:B------:R-:W-:-:S04]  /*cb90*/  IMAD.MOV.U32 R14, RZ, RZ, RZ ;  /* 0x000000ffff0e7224 */ /* 0x000fc800078e00ff */
        /* <DEDUP_REMOVED lines=28> */
[----:B------:R-:W-:-:S05]  /*cd60*/  SEL R5, R5, R2, !P2 ;  /* 0x0000000205057207 */ /* 0x000fca0005000000 */
        /* <DEDUP_REMOVED lines=19> */
.L_x_5065:
[----:B------:R-:W-:Y:S01]  /*cea0*/  UMOV UR4, URZ ;  /* 0x000000ff00047c82 */ /* 0x000fe20008000000 */
[----:B------:R-:W-:Y:S01]  /*ceb0*/  IMAD.SHL.U32 R2, R120, 0x40, RZ ;  /* 0x0000004078027824 */ /* 0x000fe200078e00ff */
[----:B------:R-:W-:-:S05]  /*cec0*/  IADD3 R4, P1, PT, RZ, -UR4, RZ ;  /* 0x80000004ff047c10 */ /* 0x000fca000ff3e0ff */
[----:B------:R-:W-:-:S05]  /*ced0*/  IMAD.X R2, RZ, RZ, ~R2, P1 ;  /* 0x000000ffff027224 */ /* 0x000fca00008e0e02 */
[----:B------:R-:W-:-:S04]  /*cee0*/  SHF.R.S64 R5, R4, 0x1f, R2 ;  /* 0x0000001f04057819 */ /* 0x000fc80000001002 */
[----:B------:R-:W-:-:S04]  /*cef0*/  IADD3 R112, P1, PT, R5, R112, RZ ;  /* 0x0000007005707210 */ /* 0x000fc80007f3e0ff */
[----:B------:R-:W-:-:S09]  /*cf00*/  LEA.HI.X.SX32 R113, R2, R113, 0x1, P1 ;  /* 0x0000007102717211 */ /* 0x000fd200008f0eff */
.L_x_5066:
        /* <DEDUP_REMOVED lines=12> */
.L_x_5064:
[----:B-1----:R-:W-:Y:S01]  /*cfd0*/  FMNMX3.FTZ R5, R84, R32, R34, !PT ;  /* 0x0000002054057276 */ /* 0x002fe20007810022 */
[----:B------:R-:W1:Y:S01]  /*cfe0*/  S2R R4, SR_TID.X ;  /* 0x0000000000047919 */ /* 0x000e620000002100 */
[----:B------:R-:W-:Y:S01]  /*cff0*/  FMNMX3.FTZ R0, R3, R95, R35, !PT ;  /* 0x0000005f03007276 */ /* 0x000fe20007810023 */
[----:B------:R-:W2:Y:S01]  /*d000*/  LDCU UR4, c[0x0][0x45c] ;  /* 0x00008b80ff0477ac */ /* 0x000ea20008000800 */
[----:B------:R-:W-:Y:S01]  /*d010*/  FMNMX3.FTZ R5, R5, R92, R28, !PT ;  /* 0x0000005c05057276 */ /* 0x000fe2000781001c */
[----:B------:R-:W-:Y:S01]  /*d020*/  LDSM.16.MT88.4 R24, [R105+0x7000] ;  /* 0x007000006918783b */ /* 0x000fe20000004200 */
[----:B------:R-:W-:Y:S02]  /*d030*/  FMNMX3.FTZ R0, R0, R33, R31, !PT ;  /* 0x0000002100007276 */ /* 0x000fe4000781001f */
[----:B------:R-:W-:Y:S02]  /*d040*/  FMNMX3.FTZ R5, R5, R138, R134, !PT ;  /* 0x0000008a05057276 */ /* 0x000fe40007810086 */
[----:B------:R-:W-:-:S02]  /*d050*/  FMNMX3.FTZ R0, R0, R133, R131, !PT ;  /* 0x0000008500007276 */ /* 0x000fc40007810083 */
[----:B------:R-:W-:Y:S02]  /*d060*/  FMNMX3.FTZ R5, R5, R136, R140, !PT ;  /* 0x0000008805057276 */ /* 0x000fe4000781008c */
[----:B------:R-:W-:Y:S02]  /*d070*/  IADD3 R97, PT, PT, R105, 0x6020, RZ ;  /* 0x0000602069617810 */ /* 0x000fe40007ffe0ff */
[----:B------:R-:W-:-:S04]  /*d080*/  FMNMX3.FTZ R5, R5, R130, R128, !PT ;  /* 0x0000008205057276 */ /* 0x000fc80007810080 */
[----:B------:R-:W-:Y:S02]  /*d090*/  FMNMX3.FTZ R8, R5, R126, R132, !PT ;  /* 0x0000007e05087276 */ /* 0x000fe40007810084 */
[----:B------:R-:W-:Y:S02]  /*d0a0*/  FMNMX3.FTZ R5, R0, R135, R137, !PT ;  /* 0x0000008700057276 */ /* 0x000fe40007810089 */
[----:B------:R-:W-:Y:S02]  /*d0b0*/  FMNMX3.FTZ R8, R8, R100, R101, !PT ;  /* 0x0000006408087276 */ /* 0x000fe40007810065 */
[----:B------:R-:W-:Y:S02]  /*d0c0*/  FMNMX3.FTZ R6, R5, R122, R124, !PT ;  /* 0x0000007a05067276 */ /* 0x000fe4000781007c */
[----:B------:R-:W-:Y:S02]  /*d0d0*/  FMNMX3.FTZ R8, R8, R118, R103, !PT ;  /* 0x0000007608087276 */ /* 0x000fe40007810067 */
[----:B------:R-:W-:-:S03]  /*d0e0*/  FMNMX3.FTZ R6, R6, R127, R129, !PT ;  /* 0x0000007f06067276 */ /* 0x000fc60007810081 */
[----:B------:R-:W3:Y:S01]  /*d0f0*/  SHFL.BFLY PT, R7, R8, 0x2, 0x1f ;  /* 0x0c401f0008077f89 */ /* 0x000ee200000e0000 */
[----:B------:R-:W-:-:S04]  /*d100*/  FMNMX3.FTZ R6, R6, R90, R99, !PT ;  /* 0x0000005a06067276 */ /* 0x000fc80007810063 */
[----:B------:R-:W-:-:S05]  /*d110*/  FMNMX3.FTZ R6, R6, R98, R91, !PT ;  /* 0x0000006206067276 */ /* 0x000fca000781005b */
[----:B------:R-:W4:Y:S01]  /*d120*/  SHFL.BFLY PT, R5, R6, 0x2, 0x1f ;  /* 0x0c401f0006057f89 */ /* 0x000f2200000e0000 */
[----:B---3--:R-:W-:-:S03]  /*d130*/  FMNMX.FTZ R7, R8, R7, !PT ;  /* 0x0000000708077209 */ /* 0x008fc60007810000 */
[----:B------:R-:W-:Y:S04]  /*d140*/  LDSM.16.MT88.4 R8, [R105+0x6000] ;  /* 0x006000006908783b */ /* 0x000fe80000004200 */
[----:B------:R-:W3:Y:S01]  /*d150*/  SHFL.BFLY PT, R2, R7, 0x1, 0x1f ;  /* 0x0c201f0007027f89 */ /* 0x000ee200000e0000 */
[----:B----4-:R-:W-:-:S05]  /*d160*/  FMNMX.FTZ R5, R6, R5, !PT ;  /* 0x0000000506057209 */ /* 0x010fca0007810000 */
[----:B------:R-:W4:Y:S01]  /*d170*/  SHFL.BFLY PT, R0, R5, 0x1, 0x1f ;  /* 0x0c201f0005007f89 */ /* 0x000f2200000e0000 */
[----:B---3--:R-:W-:-:S04]  /*d180*/  FMNMX.FTZ R2, R7, R2, !PT ;  /* 0x0000000207027209 */ /* 0x008fc80007810000 */
[C---:B------:R-:W-:Y:S01]  /*d190*/  FSETP.NEU.FTZ.AND P2, PT, R2.reuse, -INF , PT ;  /* 0xff8000000200780b */ /* 0x040fe20003f5d000 */
[C---:B--2---:R-:W-:Y:S01]  /*d1a0*/  FMUL.FTZ R119, R2.reuse, UR4 ;  /* 0x0000000402777c20 */ /* 0x044fe20008410000 */
[----:B----4-:R-:W-:Y:S02]  /*d1b0*/  FMNMX.FTZ R0, R5, R0, !PT ;  /* 0x0000000005007209 */ /* 0x010fe40007810000 */
[----:B------:R-:W-:Y:S02]  /*d1c0*/  FSEL R5, R2, RZ, P2 ;  /* 0x000000ff02057208 */ /* 0x000fe40001000000 */
[C---:B------:R-:W-:Y:S01]  /*d1d0*/  FSETP.NEU.FTZ.AND P1, PT, R0.reuse, -INF , PT ;  /* 0xff8000000000780b */ /* 0x040fe20003f3d000 */
[----:B------:R-:W-:Y:S01]  /*d1e0*/  FMUL.FTZ R102, R0, UR4 ;  /* 0x0000000400667c20 */ /* 0x000fe20008410000 */
[----:B------:R-:W-:Y:S01]  /*d1f0*/  FSEL R119, R119, RZ, P2 ;  /* 0x000000ff77777208 */ /* 0x000fe20001000000 */
[----:B------:R-:W-:Y:S01]  /*d200*/  FADD.FTZ R5, R84, -R5 ;  /* 0x8000000554057221 */ /* 0x000fe20000010000 */
[----:B------:R-:W-:-:S02]  /*d210*/  FSEL R6, R0, RZ, P1 ;  /* 0x000000ff00067208 */ /* 0x000fc40000800000 */
[----:B------:R-:W-:Y:S01]  /*d220*/  FSEL R102, R102, RZ, P1 ;  /* 0x000000ff66667208 */ /* 0x000fe20000800000 */
[----:B------:R-:W-:Y:S01]  /*d230*/  FMUL.FTZ R5, R5, UR4 ;  /* 0x0000000405057c20 */ /* 0x000fe20008410000 */
[----:B-1----:R-:W-:Y:S01]  /*d240*/  LOP3.LUT P1, RZ, R4, 0x4, RZ, 0xc0, !PT ;  /* 0x0000000404ff7812 */ /* 0x002fe2000782c0ff */
[----:B------:R-:W-:Y:S01]  /*d250*/  FADD.FTZ R6, R3, -R6 ;  /* 0x8000000603067221 */ /* 0x000fe20000010000 */
[----:B------:R-:W-:Y:S01]  /*d260*/  IADD3 R4, PT, PT, R105, 0x6000, RZ ;  /* 0x0000600069047810 */ /* 0x000fe20007ffe0ff */
[--C-:B------:R-:W-:Y:S01]  /*d270*/  FFMA.FTZ R96, R95, UR4, -R102.reuse ;  /* 0x000000045f607c23 */ /* 0x100fe20008010866 */
[----:B------:R-:W1:Y:S01]  /*d280*/  MUFU.EX2 R89, R5 ;  /* 0x0000000500597308 */ /* 0x000e620000000800 */
[----:B------:R-:W-:Y:S01]  /*d290*/  FMUL.FTZ R95, R6, UR4 ;  /* 0x00000004065f7c20 */ /* 0x000fe20008410000 */
[--C-:B------:R-:W-:Y:S01]  /*d2a0*/  FFMA.FTZ R93, R92, UR4, -R119.reuse ;  /* 0x000000045c5d7c23 */ /* 0x100fe20008010877 */
[--C-:B------:R-:W-:Y:S01]  /*d2b0*/  FFMA.FTZ R88, R32, UR4, -R119.reuse ;  /* 0x0000000420587c23 */ /* 0x100fe20008010877 */
[--C-:B------:R-:W-:Y:S01]  /*d2c0*/  FFMA.FTZ R94, R34, UR4, -R119.reuse ;  /* 0x00000004225e7c23 */ /* 0x100fe20008010877 */
[--C-:B------:R-:W-:Y:S01]  /*d2d0*/  FFMA.FTZ R92, R35, UR4, -R102.reuse ;  /* 0x00000004235c7c23 */ /* 0x100fe20008010866 */
[--C-:B------:R-:W-:Y:S01]  /*d2e0*/  FFMA.FTZ R84, R33, UR4, -R102.reuse ;  /* 0x0000000421547c23 */ /* 0x100fe20008010866 */
[----:B------:R-:W2:Y:S01]  /*d2f0*/  MUFU.EX2 R95, R95 ;  /* 0x0000005f005f7308 */ /* 0x000ea20000000800 */
[--C-:B------:R-:W-:Y:S01]  /*d300*/  FFMA.FTZ R86, R28, UR4, -R119.reuse ;  /* 0x000000041c567c23 */ /* 0x100fe20008010877 */
[----:B------:R-:W-:Y:S01]  /*d310*/  @P1 IADD3 R97, PT, PT, R4, -0x20, RZ ;  /* 0xffffffe004611810 */ /* 0x000fe20007ffe0ff */
[--C-:B------:R-:W-:Y:S01]  /*d320*/  FFMA.FTZ R3, R31, UR4, -R102.reuse ;  /* 0x000000041f037c23 */ /* 0x100fe20008010866 */
[----:B------:R-:W-:Y:S01]  /*d330*/  MUFU.EX2 R88, R88 ;  /* 0x0000005800587308 */ /* 0x000fe20000000800 */
[--C-:B------:R-:W-:Y:S01]  /*d340*/  FFMA.FTZ R120, R136, UR4, -R119.reuse ;  /* 0x0000000488787c23 */ /* 0x100fe20008010877 */
[--C-:B------:R-:W-:Y:S01]  /*d350*/  FFMA.FTZ R138, R138, UR4, -R119.reuse ;  /* 0x000000048a8a7c23 */ /* 0x100fe20008010877 */
[----:B------:R-:W3:Y:S01]  /*d360*/  LDSM.16.MT88.4 R32, [R97+0x1000] ;  /* 0x001000006120783b */ /* 0x000ee20000004200 */
[-C--:B-1----:R-:W-:Y:S01]  /*d370*/  FMUL.FTZ R12, R40, R89.reuse ;  /* 0x00000059280c7220 */ /* 0x082fe20000410000 */
[-C--:B------:R-:W-:Y:S01]  /*d380*/  FMUL.FTZ R13, R41, R89.reuse ;  /* 0x00000059290d7220 */ /* 0x080fe20000410000 */
[----:B------:R-:W1:Y:S01]  /*d390*/  MUFU.EX2 R94, R94 ;  /* 0x0000005e005e7308 */ /* 0x000e620000000800 */
[----:B------:R-:W4:Y:S01]  /*d3a0*/  LDSM.16.MT88.4 R16, [R97] ;  /* 0x000000006110783b */ /* 0x000f220000004200 */
[-C--:B------:R-:W-:Y:S01]  /*d3b0*/  FMUL.FTZ R4, R80, R89.reuse ;  /* 0x0000005950047220 */ /* 0x080fe20000410000 */
[----:B------:R-:W-:Y:S01]  /*d3c0*/  FMUL.FTZ R5, R81, R89 ;  /* 0x0000005951057220 */ /* 0x000fe20000410000 */
[-C--:B--2---:R-:W-:Y:S01]  /*d3d0*/  FMUL.FTZ R14, R42, R95.reuse ;  /* 0x0000005f2a0e7220 */ /* 0x084fe20000410000 */
[-C--:B------:R-:W-:Y:S01]  /*d3e0*/  FMUL.FTZ R15, R43, R95.reuse ;  /* 0x0000005f2b0f7220 */ /* 0x080fe20000410000 */
[----:B------:R-:W-:Y:S01]  /*d3f0*/  MUFU.EX2 R93, R93 ;  /* 0x0000005d005d7308 */ /* 0x000fe20000000800 */
[----:B------:R-:W2:Y:S01]  /*d400*/  LDSM.16.MT88.4 R40, [R105+0x8000] ;  /* 0x008000006928783b */ /* 0x000ea20000004200 */
[-C--:B------:R-:W-:Y:S01]  /*d410*/  FMUL.FTZ R6, R82, R95.reuse ;  /* 0x0000005f52067220 */ /* 0x080fe20000410000 */
[----:B------:R-:W-:Y:S01]  /*d420*/  FMUL.FTZ R7, R83, R95 ;  /* 0x0000005f53077220 */ /* 0x000fe20000410000 */
[----:B------:R-:W5:Y:S01]  /*d430*/  MUFU.EX2 R86, R86 ;  /* 0x0000005600567308 */ /* 0x000f620000000800 */
[-C--:B------:R-:W-:Y:S01]  /*d440*/  FMUL.FTZ R28, R56, R89.reuse ;  /* 0x00000059381c7220 */ /* 0x080fe20000410000 */
[----:B------:R-:W-:Y:S01]  /*d450*/  FMUL.FTZ R29, R57, R89 ;  /* 0x00000059391d7220 */ /* 0x000fe20000410000 */
[-C--:B------:R-:W-:Y:S01]  /*d460*/  FMUL.FTZ R30, R58, R95.reuse ;  /* 0x0000005f3a1e7220 */ /* 0x080fe20000410000 */
[----:B------:R-:W-:Y:S01]  /*d470*/  MUFU.EX2 R96, R96 ;  /* 0x0000006000607308 */ /* 0x000fe20000000800 */
[----:B-1----:R-:W-:Y:S01]  /*d480*/  F2FP.BF16.F32.PACK_AB R80, R94, R88 ;  /* 0x000000585e50723e */ /* 0x002fe200000010ff */
[----:B------:R-:W-:Y:S01]  /*d490*/  FMUL.FTZ R31, R59, R95 ;  /* 0x0000005f3b1f7220 */ /* 0x000fe20000410000 */
[-C--:B------:R-:W-:Y:S01]  /*d4a0*/  FMUL.FTZ R60, R60, R89.reuse ;  /* 0x000000593c3c7220 */ /* 0x080fe20000410000 */
[----:B------:R-:W1:Y:S01]  /*d4b0*/  MUFU.EX2 R92, R92 ;  /* 0x0000005c005c7308 */ /* 0x000e620000000800 */
[----:B------:R-:W-:Y:S01]  /*d4c0*/  FMUL.FTZ R61, R61, R89 ;  /* 0x000000593d3d7220 */ /* 0x000fe20000410000 */
[-C--:B------:R-:W-:Y:S01]  /*d4d0*/  FMUL.FTZ R62, R62, R95.reuse ;  /* 0x0000005f3e3e7220 */ /* 0x080fe20000410000 */
[----:B------:R-:W-:Y:S01]  /*d4e0*/  FMUL.FTZ R63, R63, R95 ;  /* 0x0000005f3f3f7220 */ /* 0x000fe20000410000 */
[----:B------:R-:W-:Y:S01]  /*d4f0*/  MUFU.EX2 R84, R84 ;  /* 0x0000005400547308 */ /* 0x000fe20000000800 */
[----:B------:R-:W-:Y:S01]  /*d500*/  FMUL.FTZ R36, R36, R89 ;  /* 0x0000005924247220 */ /* 0x000fe20000410000 */
[----:B-----5:R-:W-:Y:S01]  /*d510*/  F2FP.BF16.F32.PACK_AB R82, R86, R93 ;  /* 0x0000005d5652723e */ /* 0x020fe200000010ff */
[----:B------:R-:W-:Y:S01]  /*d520*/  FMUL.FTZ R37, R37, R89 ;  /* 0x0000005925257220 */ /* 0x000fe20000410000 */
[----:B------:R-:W5:Y:S01]  /*d530*/  MUFU.EX2 R3, R3 ;  /* 0x0000000300037308 */ /* 0x000f620000000800 */
[-C--:B------:R-:W-:Y:S01]  /*d540*/  FMUL.FTZ R38, R38, R95.reuse ;  /* 0x0000005f26267220 */ /* 0x080fe20000410000 */
[----:B------:R-:W-:Y:S01]  /*d550*/  FMUL.FTZ R39, R39, R95 ;  /* 0x0000005f27277220 */ /* 0x000fe20000410000 */
[----:B------:R-:W-:Y:S01]  /*d560*/  LDSM.16.MT88.4 R56, [R105+0x7400] ;  /* 0x007400006938783b */ /* 0x000fe20000004200 */
        /* <DEDUP_REMOVED lines=9> */
[-C--:B------:R-:W-:Y:S01]  /*d600*/  FMUL.FTZ R44, R44, R89.reuse ;  /* 0x000000592c2c7220 */ /* 0x080fe20000410000 */
[----:B-----5:R-:W-:Y:S01]  /*d610*/  F2FP.BF16.F32.PACK_AB R83, R3, R84 ;  /* 0x000000540353723e */ /* 0x020fe200000010ff */
[----:B------:R-:W-:Y:S01]  /*d620*/  FMUL.FTZ R45, R45, R89 ;  /* 0x000000592d2d7220 */ /* 0x000fe20000410000 */
[-C--:B------:R-:W-:Y:S01]  /*d630*/  FMUL.FTZ R46, R46, R95.reuse ;  /* 0x0000005f2e2e7220 */ /* 0x080fe20000410000 */
[----:B------:R-:W-:Y:S01]  /*d640*/  FMUL.FTZ R47, R47, R95 ;  /* 0x0000005f2f2f7220 */ /* 0x000fe20000410000 */
[-C--:B------:R-:W-:Y:S01]  /*d650*/  FMUL.FTZ R52, R52, R89.reuse ;  /* 0x0000005934347220 */ /* 0x080fe20000410000 */
[----:B------:R-:W-:Y:S01]  /*d660*/  FMUL.FTZ R53, R53, R89 ;  /* 0x0000005935357220 */ /* 0x000fe20000410000 */
[-C--:B------:R-:W-:Y:S01]  /*d670*/  FMUL.FTZ R54, R54, R95.reuse ;  /* 0x0000005f36367220 */ /* 0x080fe20000410000 */
[C---:B---3--:R-:W-:Y:S01]  /*d680*/  HMMA.16816.F32.BF16 R28, R80.reuse, R32, R28 ;  /* 0x00000020501c723c */ /* 0x048fe2000004181c */
[----:B------:R-:W-:Y:S01]  /*d690*/  FMUL.FTZ R55, R55, R95 ;  /* 0x0000005f37377220 */ /* 0x000fe20000410000 */
[--C-:B------:R-:W-:Y:S01]  /*d6a0*/  FFMA.FTZ R121, R134, UR4, -R119.reuse ;  /* 0x0000000486797c23 */ /* 0x100fe20008010877 */
[--C-:B------:R-:W-:Y:S01]  /*d6b0*/  FFMA.FTZ R136, R135, UR4, -R102.reuse ;  /* 0x0000000487887c23 */ /* 0x100fe20008010866 */
[--C-:B------:R-:W-:Y:S01]  /*d6c0*/  FFMA.FTZ R140, R140, UR4, -R119.reuse ;  /* 0x000000048c8c7c23 */ /* 0x100fe20008010877 */
[----:B------:R-:W-:Y:S01]  /*d6d0*/  MUFU.EX2 R134, R138 ;  /* 0x0000008a00867308 */ /* 0x000fe20000000800 */
[----:B------:R-:W1:Y:S01]  /*d6e0*/  LDSM.16.MT88.4 R48, [R97+0x2000] ;  /* 0x002000006130783b */ /* 0x000e620000004200 */
[-C--:B------:R-:W-:Y:S01]  /*d6f0*/  FMUL.FTZ R76, R76, R89.reuse ;  /* 0x000000594c4c7220 */ /* 0x080fe20000410000 */
[C---:B------:R-:W-:Y:S01]  /*d700*/  HMMA.16816.F32.BF16 R32, R80.reuse, R34, R60 ;  /* 0x000000225020723c */ /* 0x040fe2000004183c */
[----:B------:R-:W3:Y:S01]  /*d710*/  MUFU.EX2 R121, R121 ;  /* 0x0000007900797308 */ /* 0x000ee20000000800 */
[----:B------:R-:W5:Y:S01]  /*d720*/  LDSM.16.MT88.4 R60, [R97+0x400] ;  /* 0x00040000613c783b */ /* 0x000f620000004200 */
[----:B------:R-:W-:Y:S01]  /*d730*/  FMUL.FTZ R77, R77, R89 ;  /* 0x000000594d4d7220 */ /* 0x000fe20000410000 */
[-C--:B------:R-:W-:Y:S01]  /*d740*/  FMUL.FTZ R78, R78, R95.reuse ;  /* 0x0000005f4e4e7220 */ /* 0x080fe20000410000 */
[----:B------:R-:W-:Y:S01]  /*d750*/  MUFU.EX2 R120, R120 ;  /* 0x0000007800787308 */ /* 0x000fe20000000800 */
[----:B------:R-:W-:Y:S01]  /*d760*/  FMUL.FTZ R79, R79, R95 ;  /* 0x0000005f4f4f7220 */ /* 0x000fe20000410000 */
        /* <DEDUP_REMOVED lines=10> */
[-C--:B------:R-:W-:Y:S01]  /*d810*/  FMUL.FTZ R36, R64, R89.reuse ;  /* 0x0000005940247220 */ /* 0x080fe20000410000 */
[----:B------:R-:W-:Y:S01]  /*d820*/  FMUL.FTZ R37, R65, R89 ;  /* 0x0000005941257220 */ /* 0x000fe20000410000 */
[-C--:B------:R-:W-:Y:S01]  /*d830*/  FMUL.FTZ R38, R66, R95.reuse ;  /* 0x0000005f42267220 */ /* 0x080fe20000410000 */
[----:B------:R-:W-:Y:S01]  /*d840*/  FMUL.FTZ R39, R67, R95 ;  /* 0x0000005f43277220 */ /* 0x000fe20000410000 */
[----:B------:R-:W-:Y:S01]  /*d850*/  FFMA.FTZ R98, R98, UR4, -R102 ;  /* 0x0000000462627c23 */ /* 0x000fe20008010866 */
[----:B------:R-:W5:Y:S01]  /*d860*/  LDSM.16.MT88.4 R64, [R105+0x6400] ;  /* 0x006400006940783b */ /* 0x000f620000004200 */
[----:B------:R-:W-:Y:S01]  /*d870*/  MUFU.EX2 R130, R130 ;  /* 0x0000008200827308 */ /* 0x000fe20000000800 */
[----:B----4-:R-:W-:Y:S01]  /*d880*/  HMMA.16816.F32.BF16 R12, R80, R16, R12 ;  /* 0x00000010500c723c */ /* 0x010fe2000004180c */
[----:B------:R-:W-:-:S02]  /*d890*/  FFMA.FTZ R125, R125, R89, R88 ;  /* 0x000000597d7d7223 */ /* 0x000fc40000010058 */
[----:B------:R-:W-:Y:S02]  /*d8a0*/  MUFU.EX2 R100, R100 ;  /* 0x0000006400647308 */ /* 0x000fe40000000800 */
[----:B------:R-:W-:Y:S02]  /*d8b0*/  FADD.FTZ R94, R94, R125 ;  /* 0x0000007d5e5e7221 */ /* 0x000fe40000010000 */
[----:B------:R-:W-:Y:S01]  /*d8c0*/  MUFU.EX2 R118, R118 ;  /* 0x0000007600767308 */ /* 0x000fe20000000800 */
[----:B--2---:R-:W-:Y:S01]  /*d8d0*/  HMMA.16816.F32.BF16 R36, R80, R40, R36 ;  /* 0x000000285024723c */ /* 0x004fe20000041824 */
[----:B------:R-:W-:Y:S02]  /*d8e0*/  FADD.FTZ R93, R93, R94 ;  /* 0x0000005e5d5d7221 */ /* 0x000fe40000010000 */
[----:B------:R-:W-:Y:S02]  /*d8f0*/  MUFU.EX2 R99, R99 ;  /* 0x0000006300637308 */ /* 0x000fe40000000800 */
[----:B------:R-:W-:-:S02]  /*d900*/  FADD.FTZ R93, R86, R93 ;  /* 0x0000005d565d7221 */ /* 0x000fc40000010000 */
[----:B------:R-:W-:Y:S01]  /*d910*/  MUFU.EX2 R98, R98 ;  /* 0x0000006200627308 */ /* 0x000fe20000000800 */
[C---:B------:R-:W-:Y:S01]  /*d920*/  HMMA.16816.F32.BF16 R40, R80.reuse, R42, R68 ;  /* 0x0000002a5028723c */ /* 0x040fe20000041844 */
[--C-:B------:R-:W-:Y:S01]  /*d930*/  FFMA.FTZ R68, R131, UR4, -R102.reuse ;  /* 0x0000000483447c23 */ /* 0x100fe20008010866 */
[--C-:B------:R-:W-:Y:S01]  /*d940*/  FFMA.FTZ R131, R137, UR4, -R102.reuse ;  /* 0x0000000489837c23 */ /* 0x100fe20008010866 */
[----:B------:R-:W-:Y:S01]  /*d950*/  FFMA.FTZ R69, R133, UR4, -R102 ;  /* 0x0000000485457c23 */ /* 0x000fe20008010866 */
[----:B------:R-:W-:Y:S01]  /*d960*/  FFMA.FTZ R137, R126, UR4, -R119 ;  /* 0x000000047e897c23 */ /* 0x000fe20008010877 */
[----:B------:R-:W-:Y:S03]  /*d970*/  MUFU.EX2 R133, R140 ;  /* 0x0000008c00857308 */ /* 0x000fe60000000800 */
[C---:B------:R-:W-:Y:S01]  /*d980*/  HMMA.16816.F32.BF16 R20, R80.reuse, R24, R20 ;  /* 0x000000185014723c */ /* 0x040fe20000041814 */
[----:B------:R-:W-:Y:S04]  /*d990*/  MUFU.EX2 R138, R69 ;  /* 0x00000045008a7308 */ /* 0x000fe80000000800 */
[----:B------:R-:W2:Y:S03]  /*d9a0*/  MUFU.EX2 R135, R68 ;  /* 0x0000004400877308 */ /* 0x000ea60000000800 */
[C---:B------:R-:W-:Y:S01]  /*d9b0*/  HMMA.16816.F32.BF16 R16, R80.reuse, R18, R44 ;  /* 0x000000125010723c */ /* 0x040fe2000004182c */
[----:B------:R-:W4:Y:S01]  /*d9c0*/  MUFU.EX2 R131, R131 ;  /* 0x0000008300837308 */ /* 0x000f220000000800 */
[-C--:B------:R-:W-:Y:S01]  /*d9d0*/  FMUL.FTZ R44, R72, R89.reuse ;  /* 0x00000059482c7220 */ /* 0x080fe20000410000 */
[----:B------:R-:W-:Y:S01]  /*d9e0*/  FMUL.FTZ R45, R73, R89 ;  /* 0x00000059492d7220 */ /* 0x000fe20000410000 */
[-C--:B------:R-:W-:Y:S01]  /*d9f0*/  FMUL.FTZ R46, R74, R95.reuse ;  /* 0x0000005f4a2e7220 */ /* 0x080fe20000410000 */
[-C--:B------:R-:W-:Y:S01]  /*da00*/  FMUL.FTZ R47, R75, R95.reuse ;  /* 0x0000005f4b2f7220 */ /* 0x080fe20000410000 */
[----:B------:R-:W-:Y:S01]  /*da10*/  MUFU.EX2 R137, R137 ;  /* 0x0000008900897308 */ /* 0x000fe20000000800 */
[----:B------:R-:W-:Y:S01]  /*da20*/  FFMA.FTZ R95, R123, R95, R96 ;  /* 0x0000005f7b5f7223 */ /* 0x000fe20000010060 */
[C---:B------:R-:W-:Y:S01]  /*da30*/  HMMA.16816.F32.BF16 R24, R80.reuse, R26, R52 ;  /* 0x0000001a5018723c */ /* 0x040fe20000041834 */
[----:B---3--:R-:W-:Y:S01]  /*da40*/  F2FP.BF16.F32.PACK_AB R52, R121, R134 ;  /* 0x000000867934723e */ /* 0x008fe200000010ff */
[----:B------:R-:W-:Y:S01]  /*da50*/  FADD.FTZ R134, R134, R93 ;  /* 0x0000005d86867221 */ /* 0x000fe20000010000 */
[----:B--2---:R-:W-:Y:S01]  /*da60*/  F2FP.BF16.F32.PACK_AB R53, R135, R138 ;  /* 0x0000008a8735723e */ /* 0x004fe200000010ff */
[----:B------:R-:W-:Y:S01]  /*da70*/  LDSM.16.MT88.4 R68, [R105+0x8800] ;  /* 0x008800006944783b */ /* 0x000fe20000004200 */
[----:B------:R-:W-:Y:S01]  /*da80*/  F2FP.BF16.F32.PACK_AB R54, R133, R120 ;  /* 0x000000788536723e */ /* 0x000fe200000010ff */
[----:B------:R-:W-:Y:S01]  /*da90*/  FADD.FTZ R95, R92, R95 ;  /* 0x0000005f5c5f7221 */ /* 0x000fe20000010000 */
[----:B----4-:R-:W-:Y:S01]  /*daa0*/  F2FP.BF16.F32.PACK_AB R55, R131, R136 ;  /* 0x000000888337723e */ /* 0x010fe200000010ff */
[----:B-1----:R-:W-:Y:S01]  /*dab0*/  HMMA.16816.F32.BF16 R44, R80, R48, R44 ;  /* 0x00000030502c723c */ /* 0x002fe2000004182c */
[----:B------:R-:W-:Y:S01]  /*dac0*/  F2FP.BF16.F32.PACK_AB R89, R99, R118 ;  /* 0x000000766359723e */ /* 0x000fe200000010ff */
[----:B------:R-:W-:Y:S01]  /*dad0*/  FADD.FTZ R84, R84, R95 ;  /* 0x0000005f54547221 */ /* 0x000fe20000010000 */
[----:B------:R-:W-:-:S03]  /*dae0*/  FADD.FTZ R121, R121, R134 ;  /* 0x0000008679797221 */ /* 0x000fc60000010000 */
[----:B------:R-:W-:Y:S01]  /*daf0*/  FADD.FTZ R3, R3, R84 ;  /* 0x0000005403037221 */ /* 0x000fe20000010000 */
[----:B------:R-:W-:Y:S01]  /*db00*/  FADD.FTZ R120, R120, R121 ;  /* 0x0000007978787221 */ /* 0x000fe20000010000 */
[C---:B-----5:R-:W-:Y:S01]  /*db10*/  HMMA.16816.F32.BF16 R12, R52.reuse, R60, R12 ;  /* 0x0000003c340c723c */ /* 0x060fe2000004180c */
[----:B------:R-:W-:Y:S01]  /*db20*/  MOV R84, R2 ;  /* 0x0000000200547202 */ /* 0x000fe20000000f00 */
[----:B------:R-:W-:Y:S01]  /*db30*/  FADD.FTZ R138, R138, R3 ;  /* 0x000000038a8a7221 */ /* 0x000fe20000010000 */
[----:B------:R-:W-:Y:S01]  /*db40*/  FADD.FTZ R120, R133, R120 ;  /* 0x0000007885787221 */ /* 0x000fe20000010000 */
[-C--:B------:R-:W-:Y:S02]  /*db50*/  MOV R3, R0.reuse ;  /* 0x0000000000037202 */ /* 0x080fe40000000f00 */
[----:B------:R-:W-:Y:S01]  /*db60*/  FADD.FTZ R135, R135, R138 ;  /* 0x0000008a87877221 */ /* 0x000fe20000010000 */
[----:B------:R-:W-:Y:S01]  /*db70*/  @P0 MOV R3, R0 ;  /* 0x0000000000030202 */ /* 0x000fe20000000f00 */
[----:B------:R-:W-:Y:S01]  /*db80*/  HMMA.16816.F32.BF16 R16, R52, R62, R16 ;  /* 0x0000003e3410723c */ /* 0x000fe20000041810 */
[----:B------:R-:W1:Y:S01]  /*db90*/  LDSM.16.MT88.4 R60, [R105+0x8400] ;  /* 0x00840000693c783b */ /* 0x000e620000004200 */
[----:B------:R-:W-:Y:S01]  /*dba0*/  FADD.FTZ R136, R136, R135 ;  /* 0x0000008788887221 */ /* 0x000fe20000010000 */
[----:B------:R-:W-:-:S02]  /*dbb0*/  @P0 MOV R84, R2 ;  /* 0x0000000200540202 */ /* 0x000fc40000000f00 */
[----:B------:R-:W-:Y:S01]  /*dbc0*/  @P0 IADD3 R121, PT, PT, R85, -0x3, RZ ;  /* 0xfffffffd55790810 */ /* 0x000fe20007ffe0ff */
[----:B------:R-:W-:Y:S02]  /*dbd0*/  FADD.FTZ R131, R131, R136 ;  /* 0x0000008883837221 */ /* 0x000fe40000010000 */
[C---:B------:R-:W-:Y:S08]  /*dbe0*/  HMMA.16816.F32.BF16 R20, R52.reuse, R56, R20 ;  /* 0x000000383414723c */ /* 0x040ff00000041814 */
[C---:B------:R-:W-:Y:S01]  /*dbf0*/  HMMA.16816.F32.BF16 R24, R52.reuse, R58, R24 ;  /* 0x0000003a3418723c */ /* 0x040fe20000041818 */
[----:B------:R-:W2:Y:S07]  /*dc00*/  LDSM.16.MT88.4 R56, [R97+0x2400] ;  /* 0x002400006138783b */ /* 0x000eae0000004200 */
[C---:B------:R-:W-:Y:S08]  /*dc10*/  HMMA.16816.F32.BF16 R4, R52.reuse, R64, R4 ;  /* 0x000000403404723c */ /* 0x040ff00000041804 */
[----:B------:R-:W-:Y:S01]  /*dc20*/  HMMA.16816.F32.BF16 R8, R52, R66, R8 ;  /* 0x000000423408723c */ /* 0x000fe20000041808 */
[----:B------:R-:W3:Y:S07]  /*dc30*/  LDSM.16.MT88.4 R64, [R97+0x1400] ;  /* 0x001400006140783b */ /* 0x000eee0000004200 */
[----:B------:R-:W-:Y:S01]  /*dc40*/  HMMA.16816.F32.BF16 R48, R80, R50, R76 ;  /* 0x000000325030723c */ /* 0x000fe2000004184c */
[----:B------:R-:W-:Y:S07]  /*dc50*/  LDSM.16.MT88.4 R76, [R97+0x2800] ;  /* 0x00280000614c783b */ /* 0x000fee0000004200 */
        /* <DEDUP_REMOVED lines=8> */
[--C-:B------:R-:W-:Y:S01]  /*dce0*/  FFMA.FTZ R124, R129, UR4, -R102.reuse ;  /* 0x00000004817c7c23 */ /* 0x100fe20008010866 */
[----:B------:R-:W-:-:S02]  /*dcf0*/  FFMA.FTZ R65, R127, UR4, -R102 ;  /* 0x000000047f417c23 */ /* 0x000fc40008010866 */
[----:B------:R-:W-:Y:S03]  /*dd00*/  MUFU.EX2 R127, R64 ;  /* 0x00000040007f7308 */ /* 0x000fe60000000800 */
[----:B------:R-:W-:Y:S01]  /*dd10*/  HMMA.16816.F32.BF16 R32, R52, R66, R32 ;  /* 0x000000423420723c */ /* 0x000fe20000041820 */
[----:B------:R-:W-:Y:S01]  /*dd20*/  FFMA.FTZ R52, R128, UR4, -R119 ;  /* 0x0000000480347c23 */ /* 0x000fe20008010877 */
[----:B------:R-:W-:Y:S01]  /*dd30*/  FFMA.FTZ R128, R122, UR4, -R102 ;  /* 0x000000047a807c23 */ /* 0x000fe20008010866 */
[----:B------:R-:W-:Y:S04]  /*dd40*/  MUFU.EX2 R129, R65 ;  /* 0x0000004100817308 */ /* 0x000fe80000000800 */
[----:B------:R-:W3:Y:S04]  /*dd50*/  MUFU.EX2 R126, R52 ;  /* 0x00000034007e7308 */ /* 0x000ee80000000800 */
[----:B------:R-:W4:Y:S04]  /*dd60*/  MUFU.EX2 R122, R132 ;  /* 0x00000084007a7308 */ /* 0x000f280000000800 */
[----:B------:R-:W5:Y:S04]  /*dd70*/  MUFU.EX2 R128, R128 ;  /* 0x0000008000807308 */ /* 0x000f680000000800 */
[----:B------:R-:W1:Y:S01]  /*dd80*/  MUFU.EX2 R124, R124 ;  /* 0x0000007c007c7308 */ /* 0x000e620000000800 */
[----:B---3--:R-:W-:Y:S01]  /*dd90*/  F2FP.BF16.F32.PACK_AB R52, R126, R139 ;  /* 0x0000008b7e34723e */ /* 0x008fe200000010ff */
[----:B------:R-:W-:Y:S01]  /*dda0*/  FADD.FTZ R139, R139, R120 ;  /* 0x000000788b8b7221 */ /* 0x000fe20000010000 */
[----:B----4-:R-:W-:-:S03]  /*ddb0*/  F2FP.BF16.F32.PACK_AB R54, R122, R137 ;  /* 0x000000897a36723e */ /* 0x010fc600000010ff */
        /* <DEDUP_REMOVED lines=8> */
[----:B------:R-:W-:Y:S02]  /*de40*/  HMMA.16816.F32.BF16 R4, R52, R60, R4 ;  /* 0x0000003c3404723c */ /* 0x000fe40000041804 */
[----:B------:R-:W-:-:S04]  /*de50*/  FADD.FTZ R129, R124, R129 ;  /* 0x000000817c817221 */ /* 0x000fc80000010000 */
[----:B------:R-:W-:Y:S02]  /*de60*/  FADD.FTZ R118, R118, R129 ;  /* 0x0000008176767221 */ /* 0x000fe40000010000 */
[----:B------:R-:W-:Y:S01]  /*de70*/  HMMA.16816.F32.BF16 R8, R52, R62, R8 ;  /* 0x0000003e3408723c */ /* 0x000fe20000041808 */
[----:B------:R-:W1:Y:S01]  /*de80*/  LDSM.16.MT88.4 R60, [R105+0x7800] ;  /* 0x00780000693c783b */ /* 0x000e620000004200 */
[----:B------:R-:W-:-:S06]  /*de90*/  FADD.FTZ R99, R99, R118 ;  /* 0x0000007663637221 */ /* 0x000fcc0000010000 */
[C---:B--2---:R-:W-:Y:S08]  /*dea0*/  HMMA.16816.F32.BF16 R12, R52.reuse, R56, R12 ;  /* 0x00000038340c723c */ /* 0x044ff0000004180c */
[C---:B------:R-:W-:Y:S01]  /*deb0*/  HMMA.16816.F32.BF16 R16, R52.reuse, R58, R16 ;  /* 0x0000003a3410723c */ /* 0x040fe20000041810 */
[----:B------:R-:W2:Y:S07]  /*dec0*/  LDSM.16.MT88.4 R56, [R97+0x1800] ;  /* 0x001800006138783b */ /* 0x000eae0000004200 */
[C---:B------:R-:W-:Y:S01]  /*ded0*/  HMMA.16816.F32.BF16 R64, R52.reuse, R68, R36 ;  /* 0x000000443440723c */ /* 0x040fe20000041824 */
[----:B------:R-:W3:Y:S07]  /*dee0*/  LDSM.16.MT88.4 R36, [R105+0x6c00] ;  /* 0x006c00006924783b */ /* 0x000eee0000004200 */
[----:B------:R-:W-:Y:S01]  /*def0*/  HMMA.16816.F32.BF16 R68, R52, R70, R40 ;  /* 0x000000463444723c */ /* 0x000fe20000041828 */
[--C-:B------:R-:W-:Y:S01]  /*df00*/  FFMA.FTZ R40, R101, UR4, -R119.reuse ;  /* 0x0000000465287c23 */ /* 0x100fe20008010877 */
[----:B------:R-:W-:Y:S01]  /*df10*/  FFMA.FTZ R101, R103, UR4, -R119 ;  /* 0x0000000467657c23 */ /* 0x000fe20008010877 */
[----:B------:R-:W-:-:S02]  /*df20*/  FFMA.FTZ R119, R91, UR4, -R102 ;  /* 0x000000045b777c23 */ /* 0x000fc40008010866 */
[----:B------:R-:W4:Y:S03]  /*df30*/  MUFU.EX2 R103, R40 ;  /* 0x0000002800677308 */ /* 0x000f260000000800 */
[C---:B------:R-:W-:Y:S01]  /*df40*/  HMMA.16816.F32.BF16 R72, R52.reuse, R76, R44 ;  /* 0x0000004c3448723c */ /* 0x040fe2000004182c */
[----:B------:R-:W5:Y:S01]  /*df50*/  MUFU.EX2 R101, R101 ;  /* 0x0000006500657308 */ /* 0x000f620000000800 */
[----:B------:R-:W3:Y:S03]  /*df60*/  LDSM.16.MT88.4 R44, [R97+0xc00] ;  /* 0x000c0000612c783b */ /* 0x000ee60000004200 */
[----:B------:R-:W2:Y:S03]  /*df70*/  MUFU.EX2 R119, R119 ;  /* 0x0000007700777308 */ /* 0x000ea60000000800 */
[----:B-1----:R-:W-:Y:S01]  /*df80*/  HMMA.16816.F32.BF16 R20, R52, R60, R20 ;  /* 0x0000003c3414723c */ /* 0x002fe20000041814 */
[----:B----4-:R-:W-:Y:S01]  /*df90*/  F2FP.BF16.F32.PACK_AB R88, R103, R130 ;  /* 0x000000826758723e */ /* 0x010fe200000010ff */
[----:B------:R-:W-:Y:S01]  /*dfa0*/  FADD.FTZ R130, R130, R137 ;  /* 0x0000008982827221 */ /* 0x000fe20000010000 */
[----:B-----5:R-:W-:-:S05]  /*dfb0*/  F2FP.BF16.F32.PACK_AB R90, R101, R100 ;  /* 0x00000064655a723e */ /* 0x020fca00000010ff */
[C---:B------:R-:W-:Y:S01]  /*dfc0*/  HMMA.16816.F32.BF16 R24, R52.reuse, R62, R24 ;  /* 0x0000003e3418723c */ /* 0x040fe20000041818 */
[----:B------:R-:W1:Y:S01]  /*dfd0*/  LDSM.16.MT88.4 R60, [R97+0x1c00] ;  /* 0x001c0000613c783b */ /* 0x000e620000004200 */
[----:B------:R-:W-:Y:S01]  /*dfe0*/  FADD.FTZ R103, R103, R130 ;  /* 0x0000008267677221 */ /* 0x000fe20000010000 */
[C---:B--2---:R-:W-:Y:S01]  /*dff0*/  F2FP.BF16.F32.PACK_AB R91, R119.reuse, R98 ;  /* 0x00000062775b723e */ /* 0x044fe200000010ff */
[----:B------:R-:W-:Y:S02]  /*e000*/  FADD.FTZ R98, R98, R99 ;  /* 0x0000006362627221 */ /* 0x000fe40000010000 */
[----:B------:R-:W-:Y:S02]  /*e010*/  FADD.FTZ R100, R100, R103 ;  /* 0x0000006764647221 */ /* 0x000fe40000010000 */
[----:B------:R-:W-:Y:S01]  /*e020*/  HMMA.16816.F32.BF16 R28, R52, R56, R28 ;  /* 0x00000038341c723c */ /* 0x000fe2000004181c */
[----:B------:R-:W-:Y:S01]  /*e030*/  FADD.FTZ R123, R119, R98 ;  /* 0x00000062777b7221 */ /* 0x000fe20000010000 */
[----:B------:R-:W-:-:S06]  /*e040*/  FADD.FTZ R125, R101, R100 ;  /* 0x00000064657d7221 */ /* 0x000fcc0000010000 */
[C---:B------:R-:W-:Y:S08]  /*e050*/  HMMA.16816.F32.BF16 R32, R52.reuse, R58, R32 ;  /* 0x0000003a3420723c */ /* 0x040ff00000041820 */
[----:B------:R-:W-:Y:S01]  /*e060*/  HMMA.16816.F32.BF16 R76, R52, R78, R48 ;  /* 0x0000004e344c723c */ /* 0x000fe20000041830 */
[----:B------:R-:W2:Y:S07]  /*e070*/  LDSM.16.MT88.4 R52, [R105+0x7c00] ;  /* 0x007c00006934783b */ /* 0x000eae0000004200 */
[C---:B---3--:R-:W-:Y:S01]  /*e080*/  HMMA.16816.F32.BF16 R80, R88.reuse, R36, R4 ;  /* 0x000000245850723c */ /* 0x048fe20000041804 */
[----:B------:R-:W3:Y:S07]  /*e090*/  LDSM.16.MT88.4 R4, [R105+0x8c00] ;  /* 0x008c00006904783b */ /* 0x000eee0000004200 */
[C---:B------:R-:W-:Y:S01]  /*e0a0*/  HMMA.16816.F32.BF16 R36, R88.reuse, R38, R8 ;  /* 0x000000265824723c */ /* 0x040fe20000041808 */
[----:B------:R-:W4:Y:S07]  /*e0b0*/  LDSM.16.MT88.4 R8, [R97+0x2c00] ;  /* 0x002c00006108783b */ /* 0x000f2e0000004200 */
[C---:B------:R-:W-:Y:S08]  /*e0c0*/  HMMA.16816.F32.BF16 R40, R88.reuse, R44, R12 ;  /* 0x0000002c5828723c */ /* 0x040ff0000004180c */
[C---:B-1----:R-:W-:Y:S08]  /*e0d0*/  HMMA.16816.F32.BF16 R56, R88.reuse, R60, R28 ;  /* 0x0000003c5838723c */ /* 0x042ff0000004181c */
[C---:B------:R-:W-:Y:S08]  /*e0e0*/  HMMA.16816.F32.BF16 R44, R88.reuse, R46, R16 ;  /* 0x0000002e582c723c */ /* 0x040ff00000041810 */
[C---:B--2---:R-:W-:Y:S08]  /*e0f0*/  HMMA.16816.F32.BF16 R48, R88.reuse, R52, R20 ;  /* 0x000000345830723c */ /* 0x044ff00000041814 */
[C---:B------:R-:W-:Y:S08]  /*e100*/  HMMA.16816.F32.BF16 R52, R88.reuse, R54, R24 ;  /* 0x000000365834723c */ /* 0x040ff00000041818 */
[C---:B------:R-:W-:Y:S08]  /*e110*/  HMMA.16816.F32.BF16 R60, R88.reuse, R62, R32 ;  /* 0x0000003e583c723c */ /* 0x040ff00000041820 */
[C---:B---3--:R-:W-:Y:S08]  /*e120*/  HMMA.16816.F32.BF16 R64, R88.reuse, R4, R64 ;  /* 0x000000045840723c */ /* 0x048ff00000041840 */
[C---:B------:R-:W-:Y:S08]  /*e130*/  HMMA.16816.F32.BF16 R68, R88.reuse, R6, R68 ;  /* 0x000000065844723c */ /* 0x040ff00000041844 */
[C---:B----4-:R-:W-:Y:S08]  /*e140*/  HMMA.16816.F32.BF16 R72, R88.reuse, R8, R72 ;  /* 0x000000085848723c */ /* 0x050ff00000041848 */
[----:B------:R-:W-:Y:S01]  /*e150*/  HMMA.16816.F32.BF16 R76, R88, R10, R76 ;  /* 0x0000000a584c723c */ /* 0x000fe2000004184c */
[----:B------:R-:W-:Y:S01]  /*e160*/  MOV R89, R87 ;  /* 0x0000005700597202 */ /* 0x000fe20000000f00 */
[----:B------:R-:W-:-:S03]  /*e170*/  NOP ;  /* 0x0000000000007918 */ /* 0x000fc60000000000 */
[----:B------:R-:W-:-:S15]  /*e180*/  @P0 BRA `(.L_x_5067) ;  /* 0x0000000000040947 */ /* 0x000fde0003800000 */
.L_x_5061:
[----:B------:R-:W-:-:S07]  /*e190*/  IADD3 R121, PT, PT, R89, -0x1, RZ ;  /* 0xffffffff59797810 */ /* 0x000fce0007ffe0ff */
.L_x_5067:
        /* <DEDUP_REMOVED lines=18> */
.L_x_5072:
[----:B------:R-:W-:Y:S01]  /*e2c0*/  @!P1 IADD3 R11, P0, PT, RZ, -R120, RZ ;  /* 0x80000078ff0b9210 */ /* 0x000fe20007f1e0ff */
[----:B------:R-:W1:Y:S01]  /*e2d0*/  S2R R2, SR_TID.X ;  /* 0x0000000000027919 */ /* 0x000e620000002100 */
[----:B------:R-:W5:Y:S01]  /*e2e0*/  @!P1 LDC R6, c[0x0][0x3c0] ;  /* 0x0000f000ff069b82 */ /* 0x000f620000000800 */
[----:B------:R-:W-:Y:S07]  /*e2f0*/  DEPBAR.LE SB0, 0x0 ;  /* 0x000080000000791a */ /* 0x000fee0000000000 */
[----:B------:R-:W2:Y:S08]  /*e300*/  LDC R8, c[0x0][0x3c4] ;  /* 0x0000f100ff087b82 */ /* 0x000eb00000000800 */
[----:B------:R-:W-:Y:S01]  /*e310*/  BAR.SYNC.DEFER_BLOCKING 0x0 ;  /* 0x0000000000007b1d */ /* 0x000fe20000010000 */
[----:B------:R-:W-:Y:S02]  /*e320*/  IMAD.MOV.U32 R9, RZ, RZ, R114 ;  /* 0x000000ffff097224 */ /* 0x000fe400078e0072 */
[----:B------:R-:W-:Y:S01]  /*e330*/  IMAD.MOV.U32 R10, RZ, RZ, R115 ;  /* 0x000000ffff0a7224 */ /* 0x000fe200078e0073 */
[----:B-1----:R-:W-:Y:S01]  /*e340*/  LOP3.LUT R110, R2, 0x18, RZ, 0xc0, !PT ;  /* 0x00000018026e7812 */ /* 0x002fe200078ec0ff */
[----:B-----5:R-:W-:Y:S02]  /*e350*/  @!P1 IMAD.SHL.U32 R12, R6, 0x40, RZ ;  /* 0x00000040060c9824 */ /* 0x020fe400078e00ff */
[C---:B------:R-:W-:Y:S02]  /*e360*/  IMAD.SHL.U32 R104, R2.reuse, 0x4, RZ ;  /* 0x0000000402687824 */ /* 0x040fe400078e00ff */
[----:B------:R-:W-:Y:S02]  /*e370*/  @!P1 IMAD.X R12, RZ, RZ, ~R12, P0 ;  /* 0x000000ffff0c9224 */ /* 0x000fe400000e0e0c */
[----:B------:R-:W-:Y:S01]  /*e380*/  IMAD.SHL.U32 R107, R2, 0x10, RZ ;  /* 0x00000010026b7824 */ /* 0x000fe200078e00ff */
[----:B------:R-:W-:Y:S01]  /*e390*/  LOP3.LUT R3, R104, 0x18, RZ, 0xc0, !PT ;  /* 0x0000001868037812 */ /* 0x000fe200078ec0ff */
[C---:B------:R-:W-:Y:S01]  /*e3a0*/  IMAD.SHL.U32 R7, R2.reuse, 0x8, RZ ;  /* 0x0000000802077824 */ /* 0x040fe200078e00ff */
[----:B------:R-:W-:Y:S01]  /*e3b0*/  @!P1 SHF.R.S64 R11, R11, 0x1f, R12 ;  /* 0x0000001f0b0b9819 */ /* 0x000fe2000000100c */
[----:B------:R-:W-:Y:S01]  /*e3c0*/  IMAD.SHL.U32 R4, R2, 0x20, RZ ;  /* 0x0000002002047824 */ /* 0x000fe200078e00ff */
[----:B------:R-:W-:Y:S02]  /*e3d0*/  LOP3.LUT R5, R107, 0x100, RZ, 0xc0, !PT ;  /* 0x000001006b057812 */ /* 0x000fe400078ec0ff */
[--C-:B------:R-:W-:Y:S02]  /*e3e0*/  LOP3.LUT R87, R110, 0xd8, R7.reuse, 0x78, !PT ;  /* 0x000000d86e577812 */ /* 0x100fe400078e7807 */
[----:B------:R-:W-:Y:S02]  /*e3f0*/  @!P1 IADD3 R114, P0, PT, R114, R11, RZ ;  /* 0x0000000b72729210 */ /* 0x000fe40007f1e0ff */
[--C-:B------:R-:W-:Y:S02]  /*e400*/  LOP3.LUT R3, R3, 0xc0, R4.reuse, 0xf8, !PT ;  /* 0x000000c003037812 */ /* 0x100fe400078ef804 */
[----:B------:R-:W-:Y:S02]  /*e410*/  LOP3.LUT R5, R5, 0x20, R4, 0xf8, !PT ;  /* 0x0000002005057812 */ /* 0x000fe400078ef804 */
[----:B------:R-:W-:Y:S02]  /*e420*/  LOP3.LUT R87, R87, 0x1f20, R7, 0xf8, !PT ;  /* 0x00001f2057577812 */ /* 0x000fe400078ef807 */
[----:B------:R-:W-:Y:S02]  /*e430*/  @!P1 LEA.HI.X.SX32 R115, R12, R115, 0x1, P0 ;  /* 0x000000730c739211 */ /* 0x000fe400000f0eff */
[----:B------:R-:W-:Y:S01]  /*e440*/  LOP3.LUT R4, R3, 0x8, R2, 0x78, !PT ;  /* 0x0000000803047812 */ /* 0x000fe200078e7802 */
[----:B--2---:R-:W-:Y:S06]  /*e450*/  @!P1 BRA `(.L_x_5069) ;  /* 0x0000000000f49947 */ /* 0x004fec0003800000 */
        /* <DEDUP_REMOVED lines=21> */
[----:B------:R-:W-:Y:S02]  /*e5b0*/  LOP3.LUT R13, RZ, R3, RZ, 0x33, !PT ;  /* 0x00000003ff0d7212 */ /* 0x000fe400078e33ff */
        /* <DEDUP_REMOVED lines=10> */
[----:B------:R-:W-:Y:S02]  /*e660*/  ISETP.GE.AND P3, PT, R6, RZ, PT ;  /* 0x000000ff0600720c */ /* 0x000fe40003f66270 */
[----:B------:R-:W1:Y:S03]  /*e670*/  LDC.64 R6, c[0x0][0x3c0] ;  /* 0x0000f000ff067b82 */ /* 0x000e660000000a00 */
        /* <DEDUP_REMOVED lines=12> */
[----:B------:R-:W2:Y:S02]  /*e740*/  LDG.E R12, desc[UR6][R20.64] ;  /* 0x00000006140c7981 */ /* 0x000ea4000c1e1900 */
[-C--:B-1----:R-:W-:Y:S01]  /*e750*/  IMAD.WIDE.U32 R16, R3, R6.reuse, RZ ;  /* 0x0000000603107225 */ /* 0x082fe200078e00ff */
[----:B------:R-:W-:Y:S01]  /*e760*/  SHF.R.S32.HI R13, RZ, 0x1f, R3 ;  /* 0x0000001fff0d7819 */ /* 0x000fe20000011403 */
[----:B------:R-:W2:Y:S04]  /*e770*/  LDG.E R11, desc[UR6][R18.64] ;  /* 0x00000006120b7981 */ /* 0x000ea8000c1e1900 */
[----:B------:R-:W-:Y:S04]  /*e780*/  IMAD R14, R13, R6, RZ ;  /* 0x000000060d0e7224 */ /* 0x000fe800078e02ff */
        /* <DEDUP_REMOVED lines=10> */
.L_x_5069:
[----:B------:R-:W-:Y:S01]  /*e830*/  LEA R87, R87, UR5, 0x1 ;  /* 0x0000000557577c11 */ /* 0x000fe2000f8e08ff */
[----:B------:R-:W-:Y:S01]  /*e840*/  VIADD R121, R121, 0xffffffff ;  /* 0xffffffff79797836 */ /* 0x000fe20000000000 */
        /* <DEDUP_REMOVED lines=11> */
[----:B------:R-:W-:Y:S01]  /*e900*/  ISETP.GT.AND P2, PT, R121, R108, PT ;  /* 0x0000006c7900720c */ /* 0x000fe20003f44270 */
        /* <DEDUP_REMOVED lines=15> */
[----:B------:R-:W4:Y:S01]  /*ea00*/  LDSM.16.M88.4 R100, [R2+0x3400] ;  /* 0x003400000264783b */ /* 0x000f220000000200 */
        /* <DEDUP_REMOVED lines=150> */
.L_x_5071:
        /* <DEDUP_REMOVED lines=12> */
.L_x_5070:
        /* <DEDUP_REMOVED lines=140> */
[----:B------:R-:W-:Y:S01]  /*fcf0*/  ISETP.GT.AND P0, PT, R121, R108, PT ;  /* 0x0000006c7900720c */ /* 0x000fe20003f04270 */
        /* <DEDUP_REMOVED lines=135> */
.L_x_5068:
[----:B------:R-:W1:Y:S01]  /*10570*/  SHFL.BFLY PT, R8, R125, 0x2, 0x1f ;  /* 0x0c401f007d087f89 */ /* 0x000e6200000e0000 */
[----:B------:R-:W2:Y:S01]  /*10580*/  S2UR UR4, SR_CTAID.Y ;  /* 0x00000000000479c3 */ /* 0x000ea20000002600 */
[----:B------:R-:W-:Y:S01]  /*10590*/  IADD3 R20, PT, PT, -R111, RZ, RZ ;  /* 0x000000ff6f147210 */ /* 0x000fe20007ffe1ff */
[----:B------:R-:W-:Y:S01]  /*105a0*/  BSSY.RECONVERGENT B0, `(.L_x_5073) ;  /* 0x0000092000007945 */ /* 0x000fe20003800200 */
[----:B------:R-:W3:Y:S05]  /*105b0*/  SHFL.BFLY PT, R0, R123, 0x2, 0x1f ;  /* 0x0c401f007b007f89 */ /* 0x000eea00000e0000 */
[----:B------:R-:W-:Y:S08]  /*105c0*/  BAR.SYNC.DEFER_BLOCKING 0x0 ;  /* 0x0000000000007b1d */ /* 0x000ff00000010000 */
[----:B------:R-:W2:Y:S08]  /*105d0*/  LDC.64 R14, c[0x0][0x430] ;  /* 0x00010c00ff0e7b82 */ /* 0x000eb00000000a00 */
[----:B------:R-:W4:Y:S01]  /*105e0*/  S2UR UR8, SR_CTAID.Z ;  /* 0x00000000000879c3 */ /* 0x000f220000002700 */
[----:B-1----:R-:W-:Y:S01]  /*105f0*/  FADD.FTZ R8, R8, R125 ;  /* 0x0000007d08087221 */ /* 0x002fe20000010000 */
[----:B---3--:R-:W-:-:S04]  /*10600*/  FADD.FTZ R11, R0, R123 ;  /* 0x0000007b000b7221 */ /* 0x008fc80000010000 */
[----:B------:R-:W1:Y:S02]  /*10610*/  SHFL.BFLY PT, R5, R8, 0x1, 0x1f ;  /* 0x0c201f0008057f89 */ /* 0x000e6400000e0000 */
[----:B------:R-:W4:Y:S01]  /*10620*/  LDC R17, c[0x0][0x3e0] ;  /* 0x0000f800ff117b82 */ /* 0x000f220000000800 */
[----:B------:R-:W3:Y:S01]  /*10630*/  S2R R0, SR_TID.X ;  /* 0x0000000000007919 */ /* 0x000ee20000002100 */
[----:B------:R-:W5:Y:S01]  /*10640*/  SHFL.BFLY PT, R2, R11, 0x1, 0x1f ;  /* 0x0c201f000b027f89 */ /* 0x000f6200000e0000 */
[----:B--2---:R-:W-:Y:S01]  /*10650*/  IMAD R14, R14, UR4, R111 ;  /* 0x000000040e0e7c24 */ /* 0x004fe2000f8e026f */
[----:B------:R-:W2:Y:S01]  /*10660*/  LDCU UR4, c[0x0][0x44c] ;  /* 0x00008980ff0477ac */ /* 0x000ea20008000800 */
[----:B-1----:R-:W-:Y:S01]  /*10670*/  FADD.FTZ R12, R8, R5 ;  /* 0x00000005080c7221 */ /* 0x002fe20000010000 */
[----:B----4-:R-:W-:-:S03]  /*10680*/  IMAD R20, R17, R20, UR8 ;  /* 0x0000000811147e24 */ /* 0x010fc6000f8e0214 */
[----:B------:R-:W1:Y:S01]  /*10690*/  MUFU.RCP R7, R12 ;  /* 0x0000000c00077308 */ /* 0x000e620000001000 */
[----:B------:R-:W-:Y:S01]  /*106a0*/  FSETP.NE.FTZ.AND P1, PT, R12, RZ, PT ;  /* 0x000000ff0c00720b */ /* 0x000fe20003f35000 */
[----:B------:R-:W-:Y:S01]  /*106b0*/  IMAD R20, R14, R17, R20 ;  /* 0x000000110e147224 */ /* 0x000fe200078e0214 */
[----:B------:R-:W-:Y:S01]  /*106c0*/  MOV R14, 0xff800000 ;  /* 0xff800000000e7802 */ /* 0x000fe20000000f00 */
[----:B-----5:R-:W-:-:S04]  /*106d0*/  FADD.FTZ R2, R11, R2 ;  /* 0x000000020b027221 */ /* 0x020fc80000010000 */
[----:B------:R-:W4:Y:S01]  /*106e0*/  MUFU.RCP R4, R2 ;  /* 0x0000000200047308 */ /* 0x000f220000001000 */
[C---:B---3--:R-:W-:Y:S02]  /*106f0*/  SHF.L.U32 R6, R0.reuse, 0x1, RZ ;  /* 0x0000000100067819 */ /* 0x048fe400000006ff */
[----:B------:R-:W-:Y:S02]  /*10700*/  SHF.L.U32 R5, R0, 0x3, RZ ;  /* 0x0000000300057819 */ /* 0x000fe400000006ff */
[----:B------:R-:W-:Y:S01]  /*10710*/  LOP3.LUT R6, R6, 0x6, RZ, 0xc0, !PT ;  /* 0x0000000606067812 */ /* 0x000fe200078ec0ff */
[----:B------:R-:W3:Y:S01]  /*10720*/  @P1 LDC R19, c[0x0][0x458] ;  /* 0x00011600ff131b82 */ /* 0x000ee20000000800 */
[----:B------:R-:W-:Y:S01]  /*10730*/  LOP3.LUT R9, R110, 0xc0, R5, 0xf8, !PT ;  /* 0x000000c06e097812 */ /* 0x000fe200078ef805 */
[----:B------:R-:W5:Y:S01]  /*10740*/  @P1 MUFU.LG2 R12, R12 ;  /* 0x0000000c000c1308 */ /* 0x000f620000000c00 */
[----:B------:R-:W-:Y:S02]  /*10750*/  LOP3.LUT R6, R6, 0x3e00, R107, 0xf8, !PT ;  /* 0x00003e0006067812 */ /* 0x000fe400078ef86b */
[----:B------:R-:W-:-:S02]  /*10760*/  FSETP.NE.FTZ.AND P0, PT, R2, RZ, PT ;  /* 0x000000ff0200720b */ /* 0x000fc40003f15000 */
[----:B------:R-:W-:Y:S02]  /*10770*/  LOP3.LUT R6, R6, 0x20, R5, 0xf8, !PT ;  /* 0x0000002006067812 */ /* 0x000fe400078ef805 */
[----:B-1----:R-:W-:Y:S02]  /*10780*/  FSEL R7, R7, 1, P1 ;  /* 0x3f80000007077808 */ /* 0x002fe40000800000 */
[----:B------:R-:W-:Y:S02]  /*10790*/  LOP3.LUT R6, R6, R9, RZ, 0xfc, !PT ;  /* 0x0000000906067212 */ /* 0x000fe400078efcff */
        /* <DEDUP_REMOVED lines=54> */
[----:B------:R-:W1:Y:S01]  /*10b00*/  @P0 LDC R18, c[0x0][0x458] ;  /* 0x00011600ff120b82 */ /* 0x000e620000000800 */
[-C--:B------:R-:W-:Y:S01]  /*10b10*/  IADD3 R7, PT, PT, R6, -R5.reuse, RZ ;  /* 0x8000000506077210 */ /* 0x080fe20007ffe0ff */
[----:B------:R-:W-:Y:S01]  /*10b20*/  STS.64 [R6+0x400], R82 ;  /* 0x0004005206007388 */ /* 0x000fe20000000a00 */
[----:B------:R-:W-:Y:S01]  /*10b30*/  IADD3 R13, PT, PT, R4, -R5, RZ ;  /* 0x80000005040d7210 */ /* 0x000fe20007ffe0ff */
[----:B------:R-:W4:Y:S01]  /*10b40*/  @P0 MUFU.LG2 R2, R2 ;  /* 0x0000000200020308 */ /* 0x000f220000000c00 */
[----:B------:R-:W-:Y:S01]  /*10b50*/  LOP3.LUT R5, R104, 0xd8, RZ, 0xc0, !PT ;  /* 0x000000d868057812 */ /* 0x000fe200078ec0ff */
[----:B------:R-:W-:Y:S01]  /*10b60*/  STS.64 [R4+0x20], R36 ;  /* 0x0000202404007388 */ /* 0x000fe20000000a00 */
[----:B------:R-:W-:Y:S01]  /*10b70*/  SHF.R.U32.HI R16, RZ, 0x1, R0 ;  /* 0x00000001ff107819 */ /* 0x000fe20000011600 */
[----:B-----5:R-:W-:Y:S01]  /*10b80*/  @P1 FMUL.FTZ R21, R12, 0.69314718246459960938 ;  /* 0x3f3172180c151820 */ /* 0x020fe20000410000 */
[----:B------:R-:W-:Y:S01]  /*10b90*/  LOP3.LUT P2, RZ, R0, 0x3, RZ, 0xc0, !PT ;  /* 0x0000000300ff7812 */ /* 0x000fe2000784c0ff */
[----:B------:R-:W-:Y:S01]  /*10ba0*/  STS.64 [R4+0x420], R38 ;  /* 0x0004202604007388 */ /* 0x000fe20000000a00 */
[----:B------:R-:W-:Y:S01]  /*10bb0*/  LOP3.LUT R5, R5, 0x18, R16, 0x78, !PT ;  /* 0x0000001805057812 */ /* 0x000fe200078e7810 */
[----:B---3--:R-:W-:Y:S01]  /*10bc0*/  @P1 FFMA.FTZ R14, R84, R19, R21 ;  /* 0x00000013540e1223 */ /* 0x008fe20000010015 */
[----:B------:R-:W-:Y:S01]  /*10bd0*/  SHF.R.U32.HI R17, RZ, 0x2, R0 ;  /* 0x00000002ff117819 */ /* 0x000fe20000011600 */
[----:B------:R-:W-:Y:S01]  /*10be0*/  STS.64 [R7+0x40], R40 ;  /* 0x0000402807007388 */ /* 0x000fe20000000a00 */
[----:B------:R-:W-:-:S02]  /*10bf0*/  LOP3.LUT R5, R5, 0xf24, R104, 0xf8, !PT ;  /* 0x00000f2405057812 */ /* 0x000fc400078ef868 */
[----:B------:R-:W-:Y:S01]  /*10c00*/  LOP3.LUT R16, R16, 0x30, RZ, 0xc0, !PT ;  /* 0x0000003010107812 */ /* 0x000fe200078ec0ff */
[----:B------:R-:W-:Y:S03]  /*10c10*/  STS.64 [R7+0x440], R42 ;  /* 0x0004402a07007388 */ /* 0x000fe60000000a00 */
[----:B------:R-:W-:Y:S01]  /*10c20*/  LOP3.LUT R16, R16, 0x7, R17, 0xf8, !PT ;  /* 0x0000000710107812 */ /* 0x000fe200078ef811 */
[----:B------:R-:W-:Y:S01]  /*10c30*/  STS.64 [R13+0x60], R44 ;  /* 0x0000602c0d007388 */ /* 0x000fe20000000a00 */
[----:B----4-:R-:W-:-:S03]  /*10c40*/  @P0 FMUL.FTZ R2, R2, 0.69314718246459960938 ;  /* 0x3f31721802020820 */ /* 0x010fc60000410000 */
        /* <DEDUP_REMOVED lines=18> */
[----:B------:R4:W-:Y:S01]  /*10d70*/  STS.64 [R13+0x4460], R78 ;  /* 0x0044604e0d007388 */ /* 0x0009e20000000a00 */
[----:B---3--:R-:W-:Y:S01]  /*10d80*/  USHF.L.U32 UR8, UR5, 0x6, URZ ;  /* 0x0000000605087899 */ /* 0x008fe200080006ff */
[----:B------:R-:W-:Y:S05]  /*10d90*/  BAR.SYNC.DEFER_BLOCKING 0x0 ;  /* 0x0000000000007b1d */ /* 0x000fea0000010000 */
[----:B------:R-:W-:Y:S01]  /*10da0*/  IMAD R15, R20, R15, UR8 ;  /* 0x00000008140f7e24 */ /* 0x000fe2000f8e020f */
[----:B----4-:R-:W-:Y:S01]  /*10db0*/  MOV R13, 0xff800000 ;  /* 0xff800000000d7802 */ /* 0x010fe20000000f00 */
[----:B------:R3:W4:Y:S01]  /*10dc0*/  LDS.128 R8, [R52] ;  /* 0x0000000034087984 */ /* 0x0007220000000c00 */
[----:B-1----:R-:W-:Y:S01]  /*10dd0*/  @P0 FFMA.FTZ R13, R3, R18, R2 ;  /* 0x00000012030d0223 */ /* 0x002fe20000010002 */
[----:B--2---:R-:W-:-:S02]  /*10de0*/  IMAD R2, R15, UR4, RZ ;  /* 0x000000040f027c24 */ /* 0x004fc4000f8e02ff */
        /* <DEDUP_REMOVED lines=13> */
.L_x_5074:
[----:B------:R-:W-:Y:S05]  /*10ec0*/  BSYNC.RECONVERGENT B0 ;  /* 0x0000000000007941 */ /* 0x000fea0003800200 */
.L_x_5073:
[----:B------:R-:W5:Y:S01]  /*10ed0*/  LDS.128 R36, [R52+0x1000] ;  /* 0x0010000034247984 */ /* 0x000f620000000c00 */
[----:B------:R-:W3:Y:S01]  /*10ee0*/  LDCU.64 UR4, c[0x0][0x3f8] ;  /* 0x00007f00ff0477ac */ /* 0x000ee20008000a00 */
[----:B------:R-:W-:Y:S01]  /*10ef0*/  LOP3.LUT R3, R104, 0x1c, RZ, 0xc0, !PT ;  /* 0x0000001c68037812 */ /* 0x000fe200078ec0ff */
[----:B------:R-:W-:Y:S01]  /*10f00*/  VIADD R109, R109, -UR8 ;  /* 0x800000086d6d7c36 */ /* 0x000fe20008000000 */
[----:B------:R-:W5:Y:S01]  /*10f10*/  LDS.128 R32, [R52+0x2000] ;  /* 0x0020000034207984 */ /* 0x000f620000000c00 */
[----:B------:R-:W-:-:S03]  /*10f20*/  SHF.R.U32.HI R0, RZ, 0x3, R0 ;  /* 0x00000003ff007819 */ /* 0x000fc60000011600 */
[----:B------:R-:W5:Y:S01]  /*10f30*/  LDS.128 R28, [R52+0x2800] ;  /* 0x00280000341c7984 */ /* 0x000f620000000c00 */
[C---:B------:R-:W-:Y:S01]  /*10f40*/  ISETP.GE.AND P3, PT, R0.reuse, R109, PT ;  /* 0x0000006d0000720c */ /* 0x040fe20003f66270 */
[C---:B------:R-:W-:Y:S02]  /*10f50*/  IMAD R3, R0.reuse, 0x60, R3 ;  /* 0x0000006000037824 */ /* 0x040fe400078e0203 */
[----:B------:R-:W5:Y:S01]  /*10f60*/  LDS.128 R24, [R52+0x3000] ;  /* 0x0030000034187984 */ /* 0x000f620000000c00 */
[----:B------:R-:W-:Y:S02]  /*10f70*/  VIADD R54, R0, 0x10 ;  /* 0x0000001000367836 */ /* 0x000fe40000000000 */
[----:B------:R-:W-:Y:S01]  /*10f80*/  IADD3 R3, P0, PT, R2, R3, RZ ;  /* 0x0000000302037210 */ /* 0x000fe20007f1e0ff */
[----:B------:R-:W5:Y:S01]  /*10f90*/  LDS.128 R20, [R52+0x4000] ;  /* 0x0040000034147984 */ /* 0x000f620000000c00 */
[----:B------:R-:W-:Y:S01]  /*10fa0*/  VIADD R53, R0, 0x20 ;  /* 0x0000002000357836 */ /* 0x000fe20000000000 */
[----:B------:R-:W-:Y:S01]  /*10fb0*/  ISETP.GE.AND P2, PT, R54, R109, PT ;  /* 0x0000006d3600720c */ /* 0x000fe20003f46270 */
[----:B------:R-:W-:Y:S01]  /*10fc0*/  VIADD R0, R0, 0x30 ;  /* 0x0000003000007836 */ /* 0x000fe20000000000 */
[----:B--2---:R-:W2:Y:S01]  /*10fd0*/  LDS.128 R16, [R52+0x4800] ;  /* 0x0048000034107984 */ /* 0x004ea20000000c00 */
[----:B------:R-:W-:-:S02]  /*10fe0*/  LEA.HI.X.SX32 R2, R2, RZ, 0x1, P0 ;  /* 0x000000ff02027211 */ /* 0x000fc400000f0eff */
[----:B---3--:R-:W-:Y:S01]  /*10ff0*/  LEA R54, P0, R3, UR4, 0x2 ;  /* 0x0000000403367c11 */ /* 0x008fe2000f8010ff */
[----:B------:R-:W3:Y:S01]  /*11000*/  LDS.128 R12, [R52+0x5000] ;  /* 0x00500000340c7984 */ /* 0x000ee20000000c00 */
[-C--:B------:R-:W-:Y:S02]  /*11010*/  ISETP.GE.AND P1, PT, R53, R109.reuse, PT ;  /* 0x0000006d3500720c */ /* 0x080fe40003f26270 */
[----:B------:R-:W-:Y:S01]  /*11020*/  LEA.HI.X R55, R3, UR5, R2, 0x2, P0 ;  /* 0x0000000503377c11 */ /* 0x000fe200080f1402 */
[----:B------:R2:W2:Y:S01]  /*11030*/  LDS.128 R48, [R52+0x1800] ;  /* 0x0018000034307984 */ /* 0x0004a20000000c00 */
[----:B------:R-:W-:-:S03]  /*11040*/  ISETP.GE.AND P0, PT, R0, R109, PT ;  /* 0x0000006d0000720c */ /* 0x000fc60003f06270 */
[----:B------:R2:W3:Y:S04]  /*11050*/  LDS.128 R44, [R52+0x3800] ;  /* 0x00380000342c7984 */ /* 0x0004e80000000c00 */
[----:B------:R2:W3:Y:S04]  /*11060*/  LDS.128 R40, [R52+0x5800] ;  /* 0x0058000034287984 */ /* 0x0004e80000000c00 */
[----:B----4-:R4:W-:Y:S04]  /*11070*/  @!P3 STG.E.128 desc[UR6][R54.64], R8 ;  /* 0x000000083600b986 */ /* 0x0109e8000c101d06 */
[----:B-1----:R4:W-:Y:S04]  /*11080*/  @!P2 STG.E.128 desc[UR6][R54.64+0x1800], R4 ;  /* 0x001800043600a986 */ /* 0x0029e8000c101d06 */
[----:B-----5:R4:W-:Y:S04]  /*11090*/  @!P1 STG.E.128 desc[UR6][R54.64+0x3000], R36 ;  /* 0x0030002436009986 */ /* 0x0209e8000c101d06 */
[----:B------:R4:W-:Y:S04]  /*110a0*/  @!P3 STG.E.128 desc[UR6][R54.64+0x80], R32 ;  /* 0x000080203600b986 */ /* 0x0009e8000c101d06 */
[----:B------:R4:W-:Y:S04]  /*110b0*/  @!P2 STG.E.128 desc[UR6][R54.64+0x1880], R28 ;  /* 0x0018801c3600a986 */ /* 0x0009e8000c101d06 */
[----:B------:R4:W-:Y:S04]  /*110c0*/  @!P1 STG.E.128 desc[UR6][R54.64+0x3080], R24 ;  /* 0x0030801836009986 */ /* 0x0009e8000c101d06 */
[----:B------:R4:W-:Y:S04]  /*110d0*/  @!P3 STG.E.128 desc[UR6][R54.64+0x100], R20 ;  /* 0x000100143600b986 */ /* 0x0009e8000c101d06 */
[----:B--2---:R4:W-:Y:S04]  /*110e0*/  @!P2 STG.E.128 desc[UR6][R54.64+0x1900], R16 ;  /* 0x001900103600a986 */ /* 0x0049e8000c101d06 */
[----:B---3--:R4:W-:Y:S01]  /*110f0*/  @!P1 STG.E.128 desc[UR6][R54.64+0x3100], R12 ;  /* 0x0031000c36009986 */ /* 0x0089e2000c101d06 */
[----:B------:R-:W-:Y:S05]  /*11100*/  @P0 EXIT ;  /* 0x000000000000094d */ /* 0x000fea0003800000 */
[----:B------:R-:W-:Y:S04]  /*11110*/  STG.E.128 desc[UR6][R54.64+0x4800], R48 ;  /* 0x0048003036007986 */ /* 0x000fe8000c101d06 */
[----:B------:R-:W-:Y:S04]  /*11120*/  STG.E.128 desc[UR6][R54.64+0x4880], R44 ;  /* 0x0048802c36007986 */ /* 0x000fe8000c101d06 */
[----:B------:R-:W-:Y:S01]  /*11130*/  STG.E.128 desc[UR6][R54.64+0x4900], R40 ;  /* 0x0049002836007986 */ /* 0x000fe2000c101d06 */
[----:B------:R-:W-:Y:S05]  /*11140*/  EXIT ;  /* 0x000000000000794d */ /* 0x000fea0003800000 */
.L_x_5075:
        /* <DEDUP_REMOVED lines=11> */
.L_x_5542:


//--------------------- .text._ZN5flash24flash_fwd_splitkv_kernelI23Flash_fwd_kernel_traitsILi96ELi64ELi64ELi4ELb0ELb0EN7cutlass10bfloat16_tE19Flash_kernel_traitsILi96ELi64ELi64ELi4ES3_EELb1ELb0ELb0ELb0ELb1ELb1ELb1ELb1EEEvNS_16Flash_fwd_paramsE --------------------------
	.section	.text._ZN5flash24flash_fwd_splitkv_kernelI23Flash_fwd_kernel_traitsILi96ELi64ELi64ELi4ELb0ELb0EN7cutlass10bfloat16_tE19Flash_kernel_traitsILi96ELi64ELi64ELi4ES3_EELb1ELb0ELb0ELb0ELb1ELb1ELb1ELb1EEEvNS_16Flash_fwd_paramsE,"ax",@progbits
	.align	128
        .global         _ZN5flash24flash_fwd_splitkv_kernelI23Flash_fwd_kernel_traitsILi96ELi64ELi64ELi4ELb0ELb0EN7cutlass10bfloat16_tE19Flash_kernel_traitsILi96ELi64ELi64ELi4ES3_EELb1ELb0ELb0ELb0ELb1ELb1ELb1ELb1EEEvNS_16Flash_fwd_paramsE
        .type           _ZN5flash24flash_fwd_splitkv_kernelI23Flash_fwd_kernel_traitsILi96ELi64ELi64ELi4ELb0ELb0EN7cutlass10bfloat16_tE19Flash_kernel_traitsILi96ELi64ELi64ELi4ES3_EELb1ELb0ELb0ELb0ELb1ELb1ELb1ELb1EEEvNS_16Flash_fwd_paramsE,@function
        .size           _ZN5flash24flash_fwd_splitkv_kernelI23Flash_fwd_kernel_traitsILi96ELi64ELi64ELi4ELb0ELb0EN7cutlass10bfloat16_tE19Flash_kernel_traitsILi96ELi64ELi64ELi4ES3_EELb1ELb0ELb0ELb0ELb1ELb1ELb1ELb1EEEvNS_16Flash_fwd_paramsE,(.L_x_5543 - _ZN5flash24flash_fwd_splitkv_kernelI23Flash_fwd_kernel_traitsILi96ELi64ELi64ELi4ELb0ELb0EN7cutlass10bfloat16_tE19Flash_kernel_traitsILi96ELi64ELi64ELi4ES3_EELb1ELb0ELb0ELb0ELb1ELb1ELb1ELb1EEEvNS_16Flash_fwd_paramsE)
        .other          _ZN5flash24flash_fwd_splitkv_kernelI23Flash_fwd_kernel_traitsILi96ELi64ELi64ELi4ELb0ELb0EN7cutlass10bfloat16_tE19Flash_kernel_traitsILi96ELi64ELi64ELi4ES3_EELb1ELb0ELb0ELb0ELb1ELb1ELb1ELb1EEEvNS_16Flash_fwd_paramsE,@"STO_CUDA_ENTRY STV_DEFAULT"
_ZN5flash24flash_fwd_splitkv_kernelI23Flash_fwd_kernel_traitsILi96ELi64ELi64ELi4ELb0ELb0EN7cutlass10bfloat16_tE19Flash_kernel_traitsILi96ELi64ELi64ELi4ES3_EELb1ELb0ELb0ELb0ELb1ELb1ELb1ELb1EEEvNS_16Flash_fwd_paramsE:
.text._ZN5flash24flash_fwd_splitkv_kernelI23Flash_fwd_kernel_traitsILi96ELi64ELi64ELi4ELb0ELb0EN7cutlass10bfloat16_tE19Flash_kernel_traitsILi96ELi64ELi64ELi4ES3_EELb1ELb0ELb0ELb0ELb1ELb1ELb1ELb1EEEvNS_16Flash_fwd_paramsE:
        /* <DEDUP_REMOVED lines=70> */
.L_x_5076:
        /* <DEDUP_REMOVED lines=112> */
.L_x_5077:
        /* <DEDUP_REMOVED lines=9> */
.L_x_5078:
        /* <DEDUP_REMOVED lines=102> */
.L_x_5079:
        /* <DEDUP_REMOVED lines=15> */
.L_x_5081:
[----:B------:R-:W2:Y:S01]  /*1340*/  LDCU.64 UR12, c[0x0][0x3b8] ;  /* 0x00007700ff0c77ac */ /* 0x000ea20008000a00 */
[----:B-1----:R-:W-:-:S05]  /*1350*/  IADD3 R2, PT, PT, R4, R5, RZ ;  /* 0x0000000504027210 */ /* 0x002fca0007ffe0ff */
[C---:B--2---:R-:W-:Y:S02]  /*1360*/  IMAD R19, R2.reuse, UR13, RZ ;  /* 0x0000000d02137c24 */ /* 0x044fe4000f8e02ff */
[----:B------:R-:W-:-:S05]  /*1370*/  IMAD.WIDE.U32 R2, R2, UR12, RZ ;  /* 0x0000000c02027c25 */ /* 0x000fca000f8e00ff */
[----:B------:R-:W-:Y:S02]  /*1380*/  IADD3 R19, PT, PT, R3, R19, RZ ;  /* 0x0000001303137210 */ /* 0x000fe40007ffe0ff */
[----:B------:R-:W-:Y:S02]  /*1390*/  MOV R18, R2 ;  /* 0x0000000200127202 */ /* 0x000fe40000000f00 */
.L_x_5082:
        /* <DEDUP_REMOVED lines=14> */
.L_x_5083:
[----:B------:R-:W1:Y:S01]  /*1480*/  LDCU.64 UR4, c[0x0][0x3c0] ;  /* 0x00007800ff0477ac */ /* 0x000e620008000a00 */
[----:B------:R-:W-:-:S05]  /*1490*/  IADD3 R4, PT, PT, R4, R5, RZ ;  /* 0x0000000504047210 */ /* 0x000fca0007ffe0ff */
[C---:B-1----:R-:W-:Y:S02]  /*14a0*/  IMAD R21, R4.reuse, UR5, RZ ;  /* 0x0000000504157c24 */ /* 0x042fe4000f8e02ff */
[----:B------:R-:W-:-:S05]  /*14b0*/  IMAD.WIDE.U32 R4, R4, UR4, RZ ;  /* 0x0000000404047c25 */ /* 0x000fca000f8e00ff */
[----:B------:R-:W-:Y:S02]  /*14c0*/  IADD3 R21, PT, PT, R5, R21, RZ ;  /* 0x0000001505157210 */ /* 0x000fe40007ffe0ff */
[----:B------:R-:W-:-:S07]  /*14d0*/  MOV R20, R4 ;  /* 0x0000000400147202 */ /* 0x000fce0000000f00 */
.L_x_5084:
        /* <DEDUP_REMOVED lines=50> */
.L_x_5080:
        /* <DEDUP_REMOVED lines=158> */
.L_x_5099:
        /* <DEDUP_REMOVED lines=53> */
.L_x_5087:
        /* <DEDUP_REMOVED lines=141> */
.L_x_5091:
[----:B-1----:R-:W-:Y:S05]  /*2e00*/  BSYNC.RECONVERGENT B0 ;  /* 0x0000000000007941 */ /* 0x002fea0003800200 */
.L_x_5090:
        /* <DEDUP_REMOVED lines=153> */
.L_x_5093:
[----:B------:R-:W-:Y:S05]  /*37a0*/  BSYNC.RECONVERGENT B0 ;  /* 0x0000000000007941 */ /* 0x000fea0003800200 */
.L_x_5092:
[----:B------:R-:W1:Y:S01]  /*37b0*/  LDC R33, c[0x0][0x450] ;  /* 0x00011400ff217b82 */ /* 0x000e620000000800 */
[----:B--2---:R-:W-:Y:S05]  /*37c0*/  IMAD.U32 R3, R44, -0x20, RZ ;  /* 0xffffffe02c037824 */ /* 0x004fea00078e00ff */
[C---:B------:R-:W-:Y:S02]  /*37d0*/  LEA R30, P1, R3.reuse, R30, 0x1 ;  /* 0x0000001e031e7211 */ /* 0x040fe400078208ff */
[C---:B------:R-:W-:Y:S02]  /*37e0*/  LEA R66, P0, R3.reuse, R66, 0x1 ;  /* 0x0000004203427211 */ /* 0x040fe400078008ff */
[C---:B------:R-:W-:Y:S02]  /*37f0*/  LEA.HI.X.SX32 R31, R3.reuse, R31, 0x1, P1 ;  /* 0x0000001f031f7211 */ /* 0x040fe400008f0eff */
[----:B------:R-:W-:Y:S01]  /*3800*/  LEA.HI.X.SX32 R67, R3, R67, 0x1, P0 ;  /* 0x0000004303437211 */ /* 0x000fe200000f0eff */
[----:B------:R-:W-:Y:S05]  /*3810*/  BRA `(.L_x_5088) ;  /* 0x0000002000587947 */ /* 0x000fea0003800000 */
.L_x_5089:
        /* <DEDUP_REMOVED lines=259> */
.L_x_5095:
[----:B-1----:R-:W-:Y:S05]  /*4850*/  BSYNC.RECONVERGENT B0 ;  /* 0x0000000000007941 */ /* 0x002fea0003800200 */
.L_x_5094:
        /* <DEDUP_REMOVED lines=267> */
.L_x_5097:
[----:B------:R-:W-:Y:S05]  /*5910*/  BSYNC.RECONVERGENT B0 ;  /* 0x0000000000007941 */ /* 0x000fea0003800200 */
.L_x_5096:
[----:B------:R-:W4:Y:S01]  /*5920*/  LDC R33, c[0x0][0x450] ;  /* 0x00011400ff217b82 */ /* 0x000f220000000800 */
[----:B--2---:R-:W-:Y:S05]  /*5930*/  IMAD.U32 R97, R97, -0x20, RZ ;  /* 0xffffffe061617824 */ /* 0x004fea00078e00ff */
[C---:B------:R-:W-:Y:S02]  /*5940*/  LEA R100, P1, R97.reuse, R100, 0x1 ;  /* 0x0000006461647211 */ /* 0x040fe400078208ff */
[C---:B------:R-:W-:Y:S02]  /*5950*/  LEA R98, P0, R97.reuse, R98, 0x1 ;  /* 0x0000006261627211 */ /* 0x040fe400078008ff */
[C---:B------:R-:W-:Y:S02]  /*5960*/  LEA.HI.X.SX32 R101, R97.reuse, R101, 0x1, P1 ;  /* 0x0000006561657211 */ /* 0x040fe400008f0eff */
[----:B------:R-:W-:Y:S09]  /*5970*/  LEA.HI.X.SX32 R99, R97, R99, 0x1, P0 ;  /* 0x0000006361637211 */ /* 0x000ff200000f0eff */
.L_x_5088:
[----:B-1----:R-:W-:Y:S05]  /*5980*/  BSYNC.RECONVERGENT B1 ;  /* 0x0000000000017941 */ /* 0x002fea0003800200 */
.L_x_5086:
        /* <DEDUP_REMOVED lines=92> */
.L_x_5098:
[----:B------:R-:W-:Y:S02]  /*5f50*/  IADD3 R122, P1, PT, R122, UR4, RZ ;  /* 0x000000047a7a7c10 */ /* 0x000fe4000ff3e0ff */
[----:B------:R-:W-:Y:S02]  /*5f60*/  IADD3 R26, P0, PT, R26, UR22, RZ ;  /* 0x000000161a1a7c10 */ /* 0x000fe4000ff1e0ff */
[----:B------:R-:W-:Y:S02]  /*5f70*/  IADD3.X R123, PT, PT, R123, UR20, RZ, P1, !PT ;  /* 0x000000147b7b7c10 */ /* 0x000fe40008ffe4ff */
[----:B------:R-:W-:Y:S01]  /*5f80*/  IADD3.X R27, PT, PT, R27, UR21, RZ, P0, !PT ;  /* 0x000000151b1b7c10 */ /* 0x000fe200087fe4ff */
[----:B------:R-:W-:Y:S08]  /*5f90*/  @P3 BRA `(.L_x_5099) ;  /* 0xffffffc000903947 */ /* 0x000ff0000383ffff */
.L_x_5085:
        /* <DEDUP_REMOVED lines=30> */
.L_x_5103:
[----:B------:R-:W-:Y:S05]  /*6180*/  BSYNC.RECONVERGENT B0 ;  /* 0x0000000000007941 */ /* 0x000fea0003800200 */
.L_x_5102:
        /* <DEDUP_REMOVED lines=10> */
.L_x_5101:
        /* <DEDUP_REMOVED lines=77> */
.L_x_5109:
[----:B------:R-:W-:Y:S05]  /*6700*/  BSYNC.RECONVERGENT B0 ;  /* 0x0000000000007941 */ /* 0x000fea0003800200 */
.L_x_5108:
        /* <DEDUP_REMOVED lines=44> */
.L_x_5111:
[----:B------:R-:W-:Y:S05]  /*69d0*/  BSYNC.RECONVERGENT B0 ;  /* 0x0000000000007941 */ /* 0x000fea0003800200 */
.L_x_5110:
        /* <DEDUP_REMOVED lines=43> */
.L_x_5113:
[----:B------:R-:W-:Y:S05]  /*6c90*/  BSYNC.RECONVERGENT B0 ;  /* 0x0000000000007941 */ /* 0x000fea0003800200 */
.L_x_5112:
[----:B------:R4:W-:Y:S02]  /*6ca0*/  STS.128 [R0+0x2000], R8 ;  /* 0x0020000800007388 */ /* 0x0009e40000000c00 */
.L_x_5107:
[----:B------:R-:W-:Y:S05]  /*6cb0*/  BSYNC.RECONVERGENT B1 ;  /* 0x0000000000017941 */ /* 0x000fea0003800200 */
.L_x_5106:
        /* <DEDUP_REMOVED lines=61> */
.L_x_5115:
[----:B------:R-:W-:Y:S05]  /*7090*/  BSYNC.RECONVERGENT B0 ;  /* 0x0000000000007941 */ /* 0x000fea0003800200 */
.L_x_5114:
        /* <DEDUP_REMOVED lines=53> */
.L_x_5117:
[----:B------:R-:W-:Y:S05]  /*73f0*/  BSYNC.RECONVERGENT B0 ;  /* 0x0000000000007941 */ /* 0x000fea0003800200 */
.L_x_5116:
        /* <DEDUP_REMOVED lines=53> */
.L_x_5119:
[----:B------:R-:W-:Y:S05]  /*7750*/  BSYNC.RECONVERGENT B0 ;  /* 0x0000000000007941 */ /* 0x000fea0003800200 */
.L_x_5118:
[----:B------:R1:W-:Y:S01]  /*7760*/  STS.128 [R0+0x2800], R8 ;  /* 0x0028000800007388 */ /* 0x0003e20000000c00 */
[----:B------:R-:W-:Y:S05]  /*7770*/  BRA `(.L_x_5104) ;  /* 0x0000002000547947 */ /* 0x000fea0003800000 */
.L_x_5105:
        /* <DEDUP_REMOVED lines=92> */
.L_x_5123:
[----:B------:R-:W-:Y:S05]  /*7d40*/  BSYNC.RECONVERGENT B0 ;  /* 0x0000000000007941 */ /* 0x000fea0003800200 */
.L_x_5122:
        /* <DEDUP_REMOVED lines=84> */
.L_x_5125:
[----:B------:R-:W-:Y:S05]  /*8290*/  BSYNC.RECONVERGENT B0 ;  /* 0x0000000000007941 */ /* 0x000fea0003800200 */
.L_x_5124:
        /* <DEDUP_REMOVED lines=85> */
.L_x_5127:
[----:B------:R-:W-:Y:S05]  /*87f0*/  BSYNC.RECONVERGENT B0 ;  /* 0x0000000000007941 */ /* 0x000fea0003800200 */
.L_x_5126:
[----:B------:R4:W-:Y:S02]  /*8800*/  STS.128 [R0+0x2000], R4 ;  /* 0x0020000400007388 */ /* 0x0009e40000000c00 */
.L_x_5121:
[----:B------:R-:W-:Y:S05]  /*8810*/  BSYNC.RECONVERGENT B1 ;  /* 0x0000000000017941 */ /* 0x000fea0003800200 */
.L_x_5120:
        /* <DEDUP_REMOVED lines=91> */
.L_x_5129:
[----:B------:R-:W-:Y:S05]  /*8dd0*/  BSYNC.RECONVERGENT B0 ;  /* 0x0000000000007941 */ /* 0x000fea0003800200 */
.L_x_5128:
        /* <DEDUP_REMOVED lines=86> */
.L_x_5131:
[----:B------:R-:W-:Y:S05]  /*9340*/  BSYNC.RECONVERGENT B0 ;  /* 0x0000000000007941 */ /* 0x000fea0003800200 */
.L_x_5130:
        /* <DEDUP_REMOVED lines=86> */
.L_x_5133:
[----:B------:R-:W-:Y:S05]  /*98b0*/  BSYNC.RECONVERGENT B0 ;  /* 0x0000000000007941 */ /* 0x000fea0003800200 */
.L_x_5132:
[----:B------:R1:W-:Y:S02]  /*98c0*/  STS.128 [R0+0x2800], R4 ;  /* 0x0028000400007388 */ /* 0x0003e40000000c00 */
.L_x_5104:
[----:B------:R-:W-:Y:S05]  /*98d0*/  BSYNC.RECONVERGENT B2 ;  /* 0x0000000000027941 */ /* 0x000fea0003800200 */
.L_x_5100:
[----:B------:R-:W5:Y:S01]  /*98e0*/  LDC.64 R128, c[0x0][0x3b8] ;  /* 0x0000ee00ff807b82 */ /* 0x000f620000000a00 */
[----:B-1-34-:R-:W-:Y:S01]  /*98f0*/  IADD3 R5, PT, PT, -R86, R82, RZ ;  /* 0x0000005256057210 */ /* 0x01afe20007ffe1ff */
[C---:B------:R-:W-:Y:S01]  /*9900*/  IMAD.SHL.U32 R105, R87.reuse, 0x10, RZ ;  /* 0x0000001057697824 */ /* 0x040fe200078e00ff */
[----:B--2---:R-:W-:Y:S01]  /*9910*/  SHF.L.U32 R3, R87, 0x5, RZ ;  /* 0x0000000557037819 */ /* 0x004fe200000006ff */
[----:B------:R-:W1:Y:S01]  /*9920*/  LDCU.64 UR10, c[0x0][0x508] ;  /* 0x0000a100ff0a77ac */ /* 0x000e620008000a00 */
[-C--:B------:R-:W-:Y:S02]  /*9930*/  ISETP.GE.AND P1, PT, R36, R5.reuse, PT ;  /* 0x000000052400720c */ /* 0x080fe40003f26270 */
[----:B------:R-:W-:Y:S01]  /*9940*/  ISETP.GE.AND P2, PT, R118, R5, PT ;  /* 0x000000057600720c */ /* 0x000fe20003f46270 */
[----:B------:R-:W2:Y:S01]  /*9950*/  LDC.64 R92, c[0x0][0x3c0] ;  /* 0x0000f000ff5c7b82 */ /* 0x000ea20000000a00 */
[----:B------:R-:W-:Y:S02]  /*9960*/  LOP3.LUT R76, R3, 0xc0, RZ, 0xc0, !PT ;  /* 0x000000c0034c7812 */ /* 0x000fe400078ec0ff */
[----:B------:R-:W-:-:S02]  /*9970*/  LOP3.LUT R120, R105, 0x100, RZ, 0xc0, !PT ;  /* 0x0000010069787812 */ /* 0x000fc400078ec0ff */
[----:B------:R-:W-:Y:S02]  /*9980*/  LOP3.LUT R76, R76, 0x18, R81, 0xf8, !PT ;  /* 0x000000184c4c7812 */ /* 0x000fe400078ef851 */
[----:B------:R-:W-:Y:S02]  /*9990*/  LOP3.LUT R8, R105, 0x3e00, RZ, 0xc0, !PT ;  /* 0x00003e0069087812 */ /* 0x000fe400078ec0ff */
[----:B------:R-:W-:Y:S02]  /*99a0*/  LOP3.LUT R120, R120, 0x20, R3, 0xf8, !PT ;  /* 0x0000002078787812 */ /* 0x000fe400078ef803 */
[----:B------:R-:W-:Y:S01]  /*99b0*/  MOV R94, 0x20 ;  /* 0x00000020005e7802 */ /* 0x000fe20000000f00 */
[----:B------:R-:W-:Y:S01]  /*99c0*/  @!PT LDS RZ, [RZ] ;  /* 0x00000000fffff984 */ /* 0x000fe20000000800 */
[----:B------:R-:W-:Y:S01]  /*99d0*/  @!PT LDS RZ, [RZ] ;  /* 0x00000000fffff984 */ /* 0x000fe20000000800 */
[----:B------:R-:W-:Y:S01]  /*99e0*/  @!PT LDS RZ, [RZ] ;  /* 0x00000000fffff984 */ /* 0x000fe20000000800 */
[----:B------:R-:W-:Y:S01]  /*99f0*/  @!P2 LDGSTS.E.BYPASS.LTC128B.128 [R0+0x3000], desc[UR6][R110.64] ;  /* 0x030000006e00afae */ /* 0x000fe2000b981a06 */
[----:B------:R-:W-:Y:S01]  /*9a00*/  LOP3.LUT R119, R118, 0x7, RZ, 0xc0, !PT ;  /* 0x0000000776777812 */ /* 0x000fe200078ec0ff */
[----:B-----5:R-:W-:Y:S01]  /*9a10*/  IMAD.WIDE.U32 R6, R128, 0x40, RZ ;  /* 0x0000004080067825 */ /* 0x020fe200078e00ff */
[----:B------:R-:W-:Y:S01]  /*9a20*/  SHF.L.U32 R2, R129, 0x6, RZ ;  /* 0x0000000681027819 */ /* 0x000fe200000006ff */
[----:B------:R-:W-:Y:S01]  /*9a30*/  @!P2 LDGSTS.E.BYPASS.LTC128B.128 [R0+0x4000], desc[UR6][R110.64+0x40] ;  /* 0x040000406e00afae */ /* 0x000fe2000b981a06 */
[----:B------:R-:W-:-:S03]  /*9a40*/  @!P1 IADD3 R6, P0, PT, R110, R6, RZ ;  /* 0x000000066e069210 */ /* 0x000fc60007f1e0ff */
[----:B------:R-:W-:Y:S01]  /*9a50*/  @!P2 LDGSTS.E.BYPASS.LTC128B.128 [R0+0x5000], desc[UR6][R110.64+0x80] ;  /* 0x050000806e00afae */ /* 0x000fe2000b981a06 */
[----:B--2---:R-:W-:Y:S01]  /*9a60*/  IMAD.WIDE.U32 R10, R92, 0x40, RZ ;  /* 0x000000405c0a7825 */ /* 0x004fe200078e00ff */
[----:B------:R-:W-:Y:S02]  /*9a70*/  @!P1 IADD3.X R7, PT, PT, R111, R7, R2, P0, !PT ;  /* 0x000000076f079210 */ /* 0x000fe400007fe402 */
[----:B------:R-:W-:Y:S02]  /*9a80*/  SHF.R.U32.HI R2, RZ, 0x1, R87 ;  /* 0x00000001ff027819 */ /* 0x000fe40000011657 */
[----:B------:R-:W-:Y:S01]  /*9a90*/  SHF.L.U32 R4, R93, 0x6, RZ ;  /* 0x000000065d047819 */ /* 0x000fe200000006ff */
[----:B------:R-:W-:Y:S04]  /*9aa0*/  @!P1 LDGSTS.E.BYPASS.LTC128B.128 [R0+0x3800], desc[UR6][R6.64] ;  /* 0x0380000006009fae */ /* 0x000fe8000b981a06 */
[----:B------:R-:W-:Y:S04]  /*9ab0*/  @!P1 LDGSTS.E.BYPASS.LTC128B.128 [R0+0x4800], desc[UR6][R6.64+0x40] ;  /* 0x0480004006009fae */ /* 0x000fe8000b981a06 */
[----:B------:R2:W-:Y:S01]  /*9ac0*/  @!P1 LDGSTS.E.BYPASS.LTC128B.128 [R0+0x5800], desc[UR6][R6.64+0x80] ;  /* 0x0580008006009fae */ /* 0x0005e2000b981a06 */
[----:B------:R-:W-:-:S02]  /*9ad0*/  ISETP.GE.AND P1, PT, R36, R5, PT ;  /* 0x000000052400720c */ /* 0x000fc40003f26270 */
        /* <DEDUP_REMOVED lines=15> */
[----:B------:R-:W-:Y:S02]  /*9bd0*/  ISETP.GT.AND P0, PT, R89, R106, PT ;  /* 0x0000006a5900720c */ /* 0x000fe40003f04270 */
[----:B------:R-:W-:Y:S01]  /*9be0*/  IADD3 R78, PT, PT, R120, R77, RZ ;  /* 0x0000004d784e7210 */ /* 0x000fe20007ffe0ff */
[----:B------:R-:W-:Y:S01]  /*9bf0*/  @!PT LDS RZ, [RZ] ;  /* 0x00000000fffff984 */ /* 0x000fe20000000800 */
[----:B------:R-:W-:Y:S01]  /*9c00*/  @!PT LDS RZ, [RZ] ;  /* 0x00000000fffff984 */ /* 0x000fe20000000800 */
[----:B------:R-:W-:Y:S01]  /*9c10*/  @!PT LDS RZ, [RZ] ;  /* 0x00000000fffff984 */ /* 0x000fe20000000800 */
[----:B------:R-:W-:Y:S01]  /*9c20*/  @!P2 LDGSTS.E.BYPASS.LTC128B.128 [R0+0x6000], desc[UR6][R112.64] ;  /* 0x060000007000afae */ /* 0x000fe2000b981a06 */
[----:B------:R-:W-:Y:S01]  /*9c30*/  IMAD.IADD R79, R104, 0x1, R77 ;  /* 0x00000001684f7824 */ /* 0x000fe200078e024d */
[----:B------:R-:W-:-:S02]  /*9c40*/  IADD3 R2, PT, PT, R119, R2, R80 ;  /* 0x0000000277027210 */ /* 0x000fc40007ffe050 */
[----:B------:R-:W-:Y:S02]  /*9c50*/  @!P2 LDGSTS.E.BYPASS.LTC128B.128 [R0+0x7000], desc[UR6][R112.64+0x40] ;  /* 0x070000407000afae */ /* 0x000fe4000b981a06 */
[----:B------:R-:W-:Y:S02]  /*9c60*/  IADD3 R2, PT, PT, R82, R2, -R107 ;  /* 0x0000000252027210 */ /* 0x000fe40007ffe86b */
        /* <DEDUP_REMOVED lines=79> */
[----:B--2---:R-:W-:Y:S08]  /*a160*/  HMMA.16816.F32.BF16 R40, R64, R18, R40 ;  /* 0x000000124028723c */ /* 0x004ff00000041828 */
[C---:B-1----:R-:W-:Y:S08]  /*a170*/  HMMA.16816.F32.BF16 R68, R36.reuse, R4, R68 ;  /* 0x000000042444723c */ /* 0x042ff00000041844 */
[----:B------:R-:W-:Y:S01]  /*a180*/  HMMA.16816.F32.BF16 R48, R36, R6, R48 ;  /* 0x000000062430723c */ /* 0x000fe20000041830 */
[----:B------:R-:W1:Y:S07]  /*a190*/  LDSM.16.M88.4 R4, [R120+0x5c00] ;  /* 0x005c00007804783b */ /* 0x000e6e0000000200 */
[----:B------:R-:W-:Y:S01]  /*a1a0*/  HMMA.16816.F32.BF16 R44, R64, R16, R44 ;  /* 0x00000010402c723c */ /* 0x000fe2000004182c */
[----:B------:R-:W-:Y:S01]  /*a1b0*/  FMUL.FTZ R16, R28, UR11 ;  /* 0x0000000b1c107c20 */ /* 0x000fe20008410000 */
[----:B------:R-:W-:-:S05]  /*a1c0*/  FMUL.FTZ R17, R29, UR11 ;  /* 0x0000000b1d117c20 */ /* 0x000fca0008410000 */
[----:B------:R-:W2:Y:S01]  /*a1d0*/  MUFU.TANH R16, R16 ;  /* 0x0000001000107308 */ /* 0x000ea20000002400 */
[C---:B---3--:R-:W-:Y:S07]  /*a1e0*/  HMMA.16816.F32.BF16 R72, R20.reuse, R52, R72 ;  /* 0x000000341448723c */ /* 0x048fee0000041848 */
[----:B------:R-:W3:Y:S01]  /*a1f0*/  MUFU.TANH R17, R17 ;  /* 0x0000001100117308 */ /* 0x000ee20000002400 */
[C---:B----4-:R-:W-:Y:S08]  /*a200*/  HMMA.16816.F32.BF16 R68, R20.reuse, R12, R68 ;  /* 0x0000000c1444723c */ /* 0x050ff00000041844 */
[----:B------:R-:W-:Y:S01]  /*a210*/  HMMA.16816.F32.BF16 R48, R20, R14, R48 ;  /* 0x0000000e1430723c */ /* 0x000fe20000041830 */
[----:B------:R-:W4:Y:S07]  /*a220*/  LDSM.16.M88.4 R12, [R78+0x5c00] ;  /* 0x005c00004e0c783b */ /* 0x000f2e0000000200 */
[----:B-----5:R-:W-:Y:S08]  /*a230*/  HMMA.16816.F32.BF16 R40, R36, R34, R40 ;  /* 0x000000222428723c */ /* 0x020ff00000041828 */
[----:B------:R-:W-:Y:S01]  /*a240*/  HMMA.16816.F32.BF16 R56, R20, R54, R56 ;  /* 0x000000361438723c */ /* 0x000fe20000041838 */
[----:B------:R-:W5:Y:S01]  /*a250*/  LDSM.16.M88.4 R52, [R78+0x5800] ;  /* 0x005800004e34783b */ /* 0x000f620000000200 */
[----:B------:R-:W-:-:S06]  /*a260*/  DEPBAR.LE SB0, 0x0 ;  /* 0x000080000000791a */ /* 0x000fcc0000000000 */
[----:B------:R-:W-:Y:S08]  /*a270*/  HMMA.16816.F32.BF16 R44, R36, R32, R44 ;  /* 0x00000020242c723c */ /* 0x000ff0000004182c */
[----:B-1----:R-:W-:Y:S08]  /*a280*/  HMMA.16816.F32.BF16 R40, R20, R6, R40 ;  /* 0x000000061428723c */ /* 0x002ff00000041828 */
[----:B------:R-:W-:Y:S01]  /*a290*/  HMMA.16816.F32.BF16 R72, R8, R24, R72 ;  /* 0x000000180848723c */ /* 0x000fe20000041848 */
[----:B------:R-:W-:Y:S01]  /*a2a0*/  FMUL.FTZ R24, R30, UR11 ;  /* 0x0000000b1e187c20 */ /* 0x000fe20008410000 */
[----:B------:R-:W-:-:S05]  /*a2b0*/  FMUL.FTZ R25, R31, UR11 ;  /* 0x0000000b1f197c20 */ /* 0x000fca0008410000 */
[----:B------:R-:W1:Y:S01]  /*a2c0*/  MUFU.TANH R24, R24 ;  /* 0x0000001800187308 */ /* 0x000e620000002400 */
[----:B------:R-:W-:Y:S01]  /*a2d0*/  HMMA.16816.F32.BF16 R44, R20, R4, R44 ;  /* 0x00000004142c723c */ /* 0x000fe2000004182c */
[----:B------:R-:W-:-:S04]  /*a2e0*/  IADD3 R5, PT, PT, R2, UR10, RZ ;  /* 0x0000000a02057c10 */ /* 0x000fc8000fffe0ff */
[C-C-:B------:R-:W-:Y:S02]  /*a2f0*/  VIADDMNMX R2, R5.reuse, 0x1, R82.reuse, PT ;  /* 0x0000000105027846 */ /* 0x140fe40003800152 */
[----:B------:R-:W1:Y:S01]  /*a300*/  MUFU.TANH R25, R25 ;  /* 0x0000001900197308 */ /* 0x000e620000002400 */
[C---:B------:R-:W-:Y:S01]  /*a310*/  HMMA.16816.F32.BF16 R56, R8.reuse, R26, R56 ;  /* 0x0000001a0838723c */ /* 0x040fe20000041838 */
[----:B------:R-:W-:Y:S02]  /*a320*/  VIADDMNMX R88, R5, 0x9, R82, PT ;  /* 0x0000000905587846 */ /* 0x000fe40003800152 */
[----:B------:R-:W-:Y:S01]  /*a330*/  FMUL.FTZ R28, R72, UR11 ;  /* 0x0000000b481c7c20 */ /* 0x000fe20008410000 */
[----:B------:R-:W-:Y:S01]  /*a340*/  FMUL.FTZ R26, R73, UR11 ;  /* 0x0000000b491a7c20 */ /* 0x000fe20008410000 */
[----:B------:R-:W-:Y:S01]  /*a350*/  FMUL.FTZ R27, R74, UR11 ;  /* 0x0000000b4a1b7c20 */ /* 0x000fe20008410000 */
[----:B------:R-:W-:Y:S02]  /*a360*/  FMUL.FTZ R29, R75, UR11 ;  /* 0x0000000b4b1d7c20 */ /* 0x000fe40008410000 */
[C---:B----4-:R-:W-:Y:S01]  /*a370*/  HMMA.16816.F32.BF16 R40, R8.reuse, R14, R40 ;  /* 0x0000000e0828723c */ /* 0x050fe20000041828 */
[----:B------:R-:W4:Y:S07]  /*a380*/  MUFU.TANH R28, R28 ;  /* 0x0000001c001c7308 */ /* 0x000f2e0000002400 */
[----:B-----5:R-:W-:Y:S01]  /*a390*/  HMMA.16816.F32.BF16 R68, R8, R52, R68 ;  /* 0x000000340844723c */ /* 0x020fe20000041844 */
[----:B------:R-:W1:Y:S02]  /*a3a0*/  MUFU.TANH R26, R26 ;  /* 0x0000001a001a7308 */ /* 0x000e640000002400 */
[----:B------:R-:W-:Y:S01]  /*a3b0*/  FMUL.FTZ R30, R56, UR11 ;  /* 0x0000000b381e7c20 */ /* 0x000fe20008410000 */
[----:B------:R-:W-:Y:S01]  /*a3c0*/  FMUL.FTZ R31, R57, UR11 ;  /* 0x0000000b391f7c20 */ /* 0x000fe20008410000 */
[----:B------:R-:W-:Y:S01]  /*a3d0*/  FMUL.FTZ R18, R58, UR11 ;  /* 0x0000000b3a127c20 */ /* 0x000fe20008410000 */
[----:B------:R-:W-:-:S02]  /*a3e0*/  FMUL.FTZ R4, R59, UR11 ;  /* 0x0000000b3b047c20 */ /* 0x000fc40008410000 */
[C---:B------:R-:W-:Y:S01]  /*a3f0*/  HMMA.16816.F32.BF16 R48, R8.reuse, R54, R48 ;  /* 0x000000360830723c */ /* 0x040fe20000041830 */
[----:B------:R-:W1:Y:S02]  /*a400*/  MUFU.TANH R27, R27 ;  /* 0x0000001b001b7308 */ /* 0x000e640000002400 */
[----:B------:R-:W-:Y:S01]  /*a410*/  FMUL.FTZ R35, R42, UR11 ;  /* 0x0000000b2a237c20 */ /* 0x000fe20008410000 */
[----:B------:R-:W-:Y:S01]  /*a420*/  FMUL.FTZ R34, R43, UR11 ;  /* 0x0000000b2b227c20 */ /* 0x000fe20008410000 */
[----:B------:R-:W-:Y:S01]  /*a430*/  FMUL.FTZ R40, R40, UR11 ;  /* 0x0000000b28287c20 */ /* 0x000fe20008410000 */
[----:B------:R-:W-:Y:S02]  /*a440*/  FMUL.FTZ R41, R41, UR11 ;  /* 0x0000000b29297c20 */ /* 0x000fe40008410000 */
        /* <DEDUP_REMOVED lines=47> */
.L_x_5135:
        /* <DEDUP_REMOVED lines=59> */
.L_x_5136:
        /* <DEDUP_REMOVED lines=12> */
.L_x_5134:
[----:B------:R-:W-:Y:S01]  /*abb0*/  IMAD.SHL.U32 R5, R87, 0x2, RZ ;  /* 0x0000000257057824 */ /* 0x000fe200078e00ff */
[----:B------:R-:W3:Y:S01]  /*abc0*/  LDCU UR4, c[0x0][0x45c] ;  /* 0x00008b80ff0477ac */ /* 0x000ee20008000800 */
[----:B------:R-:W-:-:S03]  /*abd0*/  LOP3.LUT R91, R76, 0x120, R3, 0xf8, !PT ;  /* 0x000001204c5b7812 */ /* 0x000fc600078ef803 */
[----:B------:R-:W-:Y:S02]  /*abe0*/  LOP3.LUT R5, R5, 0x6, RZ, 0xc0, !PT ;  /* 0x0000000605057812 */ /* 0x000fe400078ec0ff */
[----:B------:R-:W-:Y:S02]  /*abf0*/  LEA R91, R91, UR5, 0x1 ;  /* 0x000000055b5b7c11 */ /* 0x000fe4000f8e08ff */
[C---:B--2---:R-:W-:Y:S02]  /*ac00*/  LOP3.LUT R7, R86.reuse, R5, RZ, 0xfc, !PT ;  /* 0x0000000556077212 */ /* 0x044fe400078efcff */
[----:B------:R-:W-:Y:S01]  /*ac10*/  LOP3.LUT R9, R86, 0x1, R5, 0xfe, !PT ;  /* 0x0000000156097812 */ /* 0x000fe200078efe05 */
[----:B-1----:R-:W-:Y:S01]  /*ac20*/  LDSM.16.MT88.4 R40, [R91+0x8000] ;  /* 0x008000005b28783b */ /* 0x002fe20000004200 */
[C---:B------:R-:W-:Y:S02]  /*ac30*/  ISETP.GE.AND P4, PT, R7.reuse, R2, PT ;  /* 0x000000020700720c */ /* 0x040fe40003f86270 */
[----:B------:R-:W-:-:S02]  /*ac40*/  ISETP.GE.AND P0, PT, R7, R88, PT ;  /* 0x000000580700720c */ /* 0x000fc40003f06270 */
[C-C-:B------:R-:W-:Y:S02]  /*ac50*/  LOP3.LUT R7, R86.reuse, 0x8, R5.reuse, 0xfe, !PT ;  /* 0x0000000856077812 */ /* 0x140fe400078efe05 */
[C---:B------:R-:W-:Y:S02]  /*ac60*/  ISETP.GE.AND P3, PT, R9.reuse, R2, PT ;  /* 0x000000020900720c */ /* 0x040fe40003f66270 */
[----:B------:R-:W-:Y:S02]  /*ac70*/  ISETP.GE.AND P6, PT, R9, R88, PT ;  /* 0x000000580900720c */ /* 0x000fe40003fc6270 */
[----:B------:R-:W-:Y:S02]  /*ac80*/  LOP3.LUT R9, R86, 0x9, R5, 0xfe, !PT ;  /* 0x0000000956097812 */ /* 0x000fe400078efe05 */
[C---:B------:R-:W-:Y:S02]  /*ac90*/  ISETP.GE.AND P2, PT, R7.reuse, R2, PT ;  /* 0x000000020700720c */ /* 0x040fe40003f46270 */
[----:B------:R-:W-:-:S02]  /*aca0*/  ISETP.GE.AND P5, PT, R7, R88, PT ;  /* 0x000000580700720c */ /* 0x000fc40003fa6270 */
[----:B------:R-:W-:Y:S02]  /*acb0*/  LOP3.LUT R7, R86, 0x10, R5, 0xfe, !PT ;  /* 0x0000001056077812 */ /* 0x000fe400078efe05 */
[----:B------:R-:W-:Y:S02]  /*acc0*/  FSEL R60, R60, -INF , !P4 ;  /* 0xff8000003c3c7808 */ /* 0x000fe40006000000 */
[C---:B------:R-:W-:Y:S02]  /*acd0*/  ISETP.GE.AND P1, PT, R9.reuse, R2, PT ;  /* 0x000000020900720c */ /* 0x040fe40003f26270 */
[----:B------:R-:W-:Y:S02]  /*ace0*/  ISETP.GE.AND P4, PT, R9, R88, PT ;  /* 0x000000580900720c */ /* 0x000fe40003f86270 */
[----:B------:R-:W-:Y:S02]  /*acf0*/  FSEL R62, R62, -INF , !P0 ;  /* 0xff8000003e3e7808 */ /* 0x000fe40004000000 */
[----:B------:R-:W-:-:S02]  /*ad00*/  FSEL R6, R61, -INF , !P3 ;  /* 0xff8000003d067808 */ /* 0x000fc40005800000 */
[C-C-:B------:R-:W-:Y:S02]  /*ad10*/  LOP3.LUT R9, R86.reuse, 0x11, R5.reuse, 0xfe, !PT ;  /* 0x0000001156097812 */ /* 0x140fe400078efe05 */
[C---:B------:R-:W-:Y:S02]  /*ad20*/  ISETP.GE.AND P0, PT, R7.reuse, R2, PT ;  /* 0x000000020700720c */ /* 0x040fe40003f06270 */
[----:B------:R-:W-:Y:S02]  /*ad30*/  ISETP.GE.AND P3, PT, R7, R88, PT ;  /* 0x000000580700720c */ /* 0x000fe40003f66270 */
[----:B------:R-:W-:Y:S02]  /*ad40*/  LOP3.LUT R7, R86, 0x18, R5, 0xfe, !PT ;  /* 0x0000001856077812 */ /* 0x000fe400078efe05 */
[----:B------:R-:W-:Y:S02]  /*ad50*/  FSEL R14, R63, -INF , !P6 ;  /* 0xff8000003f0e7808 */ /* 0x000fe40007000000 */
[----:B------:R-:W-:-:S02]  /*ad60*/  FSEL R22, R16, -INF , !P2 ;  /* 0xff80000010167808 */ /* 0x000fc40005000000 */
[C---:B------:R-:W-:Y:S02]  /*ad70*/  ISETP.GE.AND P6, PT, R9.reuse, R2, PT ;  /* 0x000000020900720c */ /* 0x040fe40003fc6270 */
[----:B------:R-:W-:Y:S02]  /*ad80*/  ISETP.GE.AND P2, PT, R9, R88, PT ;  /* 0x000000580900720c */ /* 0x000fe40003f46270 */
[----:B------:R-:W-:Y:S02]  /*ad90*/  FSEL R24, R24, -INF , !P5 ;  /* 0xff80000018187808 */ /* 0x000fe40006800000 */
[----:B------:R-:W-:Y:S02]  /*ada0*/  FSEL R32, R17, -INF , !P1 ;  /* 0xff80000011207808 */ /* 0x000fe40004800000 */
[----:B------:R-:W-:Y:S02]  /*adb0*/  LOP3.LUT R9, R86, 0x19, R5, 0xfe, !PT ;  /* 0x0000001956097812 */ /* 0x000fe400078efe05 */
[----:B------:R-:W-:-:S02]  /*adc0*/  ISETP.GE.AND P5, PT, R7, R2, PT ;  /* 0x000000020700720c */ /* 0x000fc40003fa6270 */
[----:B------:R-:W-:Y:S02]  /*add0*/  ISETP.GE.AND P1, PT, R7, R88, PT ;  /* 0x000000580700720c */ /* 0x000fe40003f26270 */
[----:B------:R-:W-:Y:S02]  /*ade0*/  LOP3.LUT R7, R86, 0x20, R5, 0xfe, !PT ;  /* 0x0000002056077812 */ /* 0x000fe400078efe05 */
[----:B------:R-:W-:Y:S02]  /*adf0*/  FSEL R12, R25, -INF , !P4 ;  /* 0xff800000190c7808 */ /* 0x000fe40006000000 */
[----:B------:R-:W-:Y:S02]  /*ae00*/  FSEL R28, R28, -INF , !P0 ;  /* 0xff8000001c1c7808 */ /* 0x000fe40004000000 */
[C---:B------:R-:W-:Y:S02]  /*ae10*/  ISETP.GE.AND P4, PT, R9.reuse, R2, PT ;  /* 0x000000020900720c */ /* 0x040fe40003f86270 */
[----:B------:R-:W-:-:S02]  /*ae20*/  ISETP.GE.AND P0, PT, R9, R88, PT ;  /* 0x000000580900720c */ /* 0x000fc40003f06270 */
[----:B------:R-:W-:Y:S02]  /*ae30*/  FSEL R10, R27, -INF , !P3 ;  /* 0xff8000001b0a7808 */ /* 0x000fe40005800000 */
[----:B------:R-:W-:Y:S02]  /*ae40*/  FSEL R26, R26, -INF , !P6 ;  /* 0xff8000001a1a7808 */ /* 0x000fe40007000000 */
[C-C-:B------:R-:W-:Y:S02]  /*ae50*/  LOP3.LUT R9, R86.reuse, 0x21, R5.reuse, 0xfe, !PT ;  /* 0x0000002156097812 */ /* 0x140fe400078efe05 */
[C---:B------:R-:W-:Y:S02]  /*ae60*/  ISETP.GE.AND P3, PT, R7.reuse, R2, PT ;  /* 0x000000020700720c */ /* 0x040fe40003f66270 */
[----:B------:R-:W-:Y:S02]  /*ae70*/  ISETP.GE.AND P6, PT, R7, R88, PT ;  /* 0x000000580700720c */ /* 0x000fe40003fc6270 */
[----:B------:R-:W-:-:S02]  /*ae80*/  LOP3.LUT R7, R86, 0x28, R5, 0xfe, !PT ;  /* 0x0000002856077812 */ /* 0x000fc400078efe05 */
[----:B------:R-:W-:Y:S02]  /*ae90*/  FSEL R16, R29, -INF , !P2 ;  /* 0xff8000001d107808 */ /* 0x000fe40005000000 */
        /* <DEDUP_REMOVED lines=15> */
[C---:B------:R-:W-:Y:S02]  /*af90*/  ISETP.GE.AND P6, PT, R7.reuse, R2, PT ;  /* 0x000000020700720c */ /* 0x040fe40003fc6270 */
[----:B------:R-:W-:-:S02]  /*afa0*/  ISETP.GE.AND P2, PT, R7, R88, PT ;  /* 0x000000580700720c */ /* 0x000fc40003f46270 */
[C-C-:B------:R-:W-:Y:S02]  /*afb0*/  LOP3.LUT R9, R86.reuse, 0x31, R5.reuse, 0xfe, !PT ;  /* 0x0000003156097812 */ /* 0x140fe400078efe05 */
[----:B------:R-:W-:Y:S02]  /*afc0*/  LOP3.LUT R7, R86, 0x38, R5, 0xfe, !PT ;  /* 0x0000003856077812 */ /* 0x000fe400078efe05 */
[----:B------:R-:W-:Y:S02]  /*afd0*/  FMNMX3.FTZ R11, R60, R6, R22, !PT ;  /* 0x000000063c0b7276 */ /* 0x000fe40007810016 */
[----:B------:R-:W-:Y:S02]  /*afe0*/  FSEL R126, R126, -INF , !P5 ;  /* 0xff8000007e7e7808 */ /* 0x000fe40006800000 */
[----:B------:R-:W-:Y:S02]  /*aff0*/  FSEL R140, R140, -INF , !P1 ;  /* 0xff8000008c8c7808 */ /* 0x000fe40004800000 */
[----:B------:R-:W-:-:S02]  /*b000*/  ISETP.GE.AND P5, PT, R9, R2, PT ;  /* 0x000000020900720c */ /* 0x000fc40003fa6270 */
[----:B------:R-:W-:Y:S02]  /*b010*/  ISETP.GE.AND P1, PT, R9, R88, PT ;  /* 0x000000580900720c */ /* 0x000fe40003f26270 */
        /* <DEDUP_REMOVED lines=8> */
[----:B------:R-:W-:Y:S02]  /*b0a0*/  LOP3.LUT R5, R86, 0x39, R5, 0xfe, !PT ;  /* 0x0000003956057812 */ /* 0x000fe400078efe05 */
        /* <DEDUP_REMOVED lines=39> */
[----:B------:R-:W-:Y:S01]  /*b320*/  LDSM.16.MT88.4 R4, [R91+0x6000] ;  /* 0x006000005b04783b */ /* 0x000fe20000004200 */
[----:B------:R-:W-:Y:S01]  /*b330*/  FFMA.FTZ R100, R32, UR4, -R99 ;  /* 0x0000000420647c23 */ /* 0x000fe20008010863 */
[----:B------:R-:W-:-:S02]  /*b340*/  IMAD.IADD R32, R77, 0x1, R91 ;  /* 0x000000014d207824 */ /* 0x000fc400078e025b */
        /* <DEDUP_REMOVED lines=17> */
[----:B------:R-:W-:Y:S01]  /*b460*/  LDSM.16.MT88.4 R12, [R32+0x6400] ;  /* 0x00640000200c783b */ /* 0x000fe20000004200 */
[----:B------:R-:W4:Y:S01]  /*b470*/  MUFU.EX2 R100, R100 ;  /* 0x0000006400647308 */ /* 0x000f220000000800 */
[--C-:B------:R-:W-:Y:S01]  /*b480*/  FFMA.FTZ R123, R130, UR4, -R99.reuse ;  /* 0x00000004827b7c23 */ /* 0x100fe20008010863 */
[--C-:B------:R-:W-:Y:S01]  /*b490*/  FFMA.FTZ R121, R140, UR4, -R99.reuse ;  /* 0x000000048c797c23 */ /* 0x100fe20008010863 */
[----:B------:R-:W-:Y:S01]  /*b4a0*/  LDSM.16.MT88.4 R52, [R32+0x7000] ;  /* 0x007000002034783b */ /* 0x000fe20000004200 */
[----:B------:R-:W-:Y:S01]  /*b4b0*/  MUFU.EX2 R119, R119 ;  /* 0x0000007700777308 */ /* 0x000fe20000000800 */
[----:B------:R-:W-:Y:S01]  /*b4c0*/  FFMA.FTZ R142, R142, UR4, -R99 ;  /* 0x000000048e8e7c23 */ /* 0x000fe20008010863 */
[----:B--2---:R-:W-:Y:S01]  /*b4d0*/  F2FP.BF16.F32.PACK_AB R48, R102, R117 ;  /* 0x000000756630723e */ /* 0x004fe200000010ff */
[----:B------:R-:W-:Y:S01]  /*b4e0*/  LDSM.16.MT88.4 R24, [R91+0x6400] ;  /* 0x006400005b18783b */ /* 0x000fe20000004200 */
[----:B------:R-:W2:Y:S01]  /*b4f0*/  MUFU.EX2 R118, R118 ;  /* 0x0000007600767308 */ /* 0x000ea20000000800 */
[----:B------:R-:W-:Y:S01]  /*b500*/  FFMA.FTZ R136, R136, UR4, -R101 ;  /* 0x0000000488887c23 */ /* 0x000fe20008010865 */
[--C-:B------:R-:W-:Y:S01]  /*b510*/  FFMA.FTZ R125, R124, UR4, -R99.reuse ;  /* 0x000000047c7d7c23 */ /* 0x100fe20008010863 */
[----:B------:R-:W-:Y:S01]  /*b520*/  LDSM.16.MT88.4 R16, [R32+0x7400] ;  /* 0x007400002010783b */ /* 0x000fe20000004200 */
[----:B------:R-:W-:Y:S01]  /*b530*/  MUFU.EX2 R116, R116 ;  /* 0x0000007400747308 */ /* 0x000fe20000000800 */
[----:B------:R-:W-:Y:S01]  /*b540*/  FFMA.FTZ R122, R122, UR4, -R99 ;  /* 0x000000047a7a7c23 */ /* 0x000fe20008010863 */
[----:B----4-:R-:W-:Y:S01]  /*b550*/  F2FP.BF16.F32.PACK_AB R50, R100, R103 ;  /* 0x000000676432723e */ /* 0x010fe200000010ff */
[--C-:B------:R-:W-:Y:S01]  /*b560*/  FFMA.FTZ R90, R90, UR4, -R101.reuse ;  /* 0x000000045a5a7c23 */ /* 0x100fe20008010865 */
[----:B------:R-:W4:Y:S01]  /*b570*/  MUFU.EX2 R29, R29 ;  /* 0x0000001d001d7308 */ /* 0x000f220000000800 */
[--C-:B------:R-:W-:Y:S01]  /*b580*/  FFMA.FTZ R35, R35, UR4, -R101.reuse ;  /* 0x0000000423237c23 */ /* 0x100fe20008010865 */
[----:B------:R-:W-:Y:S01]  /*b590*/  FFMA.FTZ R34, R34, UR4, -R101 ;  /* 0x0000000422227c23 */ /* 0x000fe20008010865 */
[----:B------:R-:W-:Y:S01]  /*b5a0*/  FADD.FTZ R102, R117, R102 ;  /* 0x0000006675667221 */ /* 0x000fe20000010000 */
[----:B------:R5:W-:Y:S01]  /*b5b0*/  MUFU.EX2 R30, R9 ;  /* 0x00000009001e7308 */ /* 0x000be20000000800 */
[----:B------:R-:W-:-:S02]  /*b5c0*/  ISETP.GT.AND P0, PT, R89, R106, PT ;  /* 0x0000006a5900720c */ /* 0x000fc40003f04270 */
[----:B--2---:R-:W-:Y:S01]  /*b5d0*/  F2FP.BF16.F32.PACK_AB R49, R118, R119 ;  /* 0x000000777631723e */ /* 0x004fe200000010ff */
[----:B------:R-:W2:Y:S01]  /*b5e0*/  MUFU.EX2 R33, R33 ;  /* 0x0000002100217308 */ /* 0x000ea20000000800 */
[----:B------:R-:W-:Y:S01]  /*b5f0*/  FADD.FTZ R119, R119, R118 ;  /* 0x0000007677777221 */ /* 0x000fe20000010000 */
[----:B------:R-:W-:Y:S02]  /*b600*/  FADD.FTZ R103, R103, R102 ;  /* 0x0000006667677221 */ /* 0x000fe40000010000 */
[----:B------:R-:W-:Y:S01]  /*b610*/  MUFU.EX2 R31, R31 ;  /* 0x0000001f001f7308 */ /* 0x000fe20000000800 */
[C---:B----4-:R-:W-:Y:S01]  /*b620*/  F2FP.BF16.F32.PACK_AB R51, R29.reuse, R116 ;  /* 0x000000741d33723e */ /* 0x050fe200000010ff */
[----:B------:R-:W-:Y:S02]  /*b630*/  FADD.FTZ R116, R116, R119 ;  /* 0x0000007774747221 */ /* 0x000fe40000010000 */
[----:B------:R-:W-:Y:S01]  /*b640*/  MUFU.EX2 R22, R22 ;  /* 0x0000001600167308 */ /* 0x000fe20000000800 */
[----:B------:R-:W-:Y:S01]  /*b650*/  FADD.FTZ R100, R100, R103 ;  /* 0x0000006764647221 */ /* 0x000fe20000010000 */
[----:B-----5:R-:W4:Y:S01]  /*b660*/  LDSM.16.MT88.4 R8, [R91+0x7400] ;  /* 0x007400005b08783b */ /* 0x020f220000004200 */
[----:B------:R-:W-:Y:S01]  /*b670*/  FADD.FTZ R29, R29, R116 ;  /* 0x000000741d1d7221 */ /* 0x000fe20000010000 */
[----:B------:R-:W-:Y:S01]  /*b680*/  MUFU.EX2 R28, R28 ;  /* 0x0000001c001c7308 */ /* 0x000fe20000000800 */
[C---:B-1----:R-:W-:Y:S03]  /*b690*/  HMMA.16816.F32.BF16 R64, R48.reuse, R60, RZ ;  /* 0x0000003c3040723c */ /* 0x042fe600000418ff */
[----:B------:R-:W1:Y:S04]  /*b6a0*/  MUFU.EX2 R23, R23 ;  /* 0x0000001700177308 */ /* 0x000e680000000800 */
[----:B------:R-:W-:Y:S01]  /*b6b0*/  MUFU.EX2 R21, R21 ;  /* 0x0000001500157308 */ /* 0x000fe20000000800 */
[C---:B------:R-:W-:Y:S03]  /*b6c0*/  HMMA.16816.F32.BF16 R60, R48.reuse, R62, RZ ;  /* 0x0000003e303c723c */ /* 0x040fe600000418ff */
[----:B------:R-:W5:Y:S04]  /*b6d0*/  MUFU.EX2 R20, R20 ;  /* 0x0000001400147308 */ /* 0x000f680000000800 */
[----:B------:R-:W-:Y:S01]  /*b6e0*/  MUFU.EX2 R130, R142 ;  /* 0x0000008e00827308 */ /* 0x000fe20000000800 */
[----:B------:R-:W-:Y:S01]  /*b6f0*/  HMMA.16816.F32.BF16 R80, R48, R4, RZ ;  /* 0x000000043050723c */ /* 0x000fe200000418ff */
[C---:B--2---:R-:W-:Y:S01]  /*b700*/  F2FP.BF16.F32.PACK_AB R4, R30.reuse, R33 ;  /* 0x000000211e04723e */ /* 0x044fe200000010ff */
[----:B------:R-:W-:Y:S01]  /*b710*/  FADD.FTZ R33, R33, R100 ;  /* 0x0000006421217221 */ /* 0x000fe20000010000 */
[----:B-1----:R-:W-:Y:S01]  /*b720*/  F2FP.BF16.F32.PACK_AB R5, R23, R28 ;  /* 0x0000001c1705723e */ /* 0x002fe200000010ff */
[----:B------:R-:W1:Y:S02]  /*b730*/  MUFU.EX2 R123, R123 ;  /* 0x0000007b007b7308 */ /* 0x000e640000000800 */
[----:B------:R-:W-:-:S02]  /*b740*/  FADD.FTZ R30, R30, R33 ;  /* 0x000000211e1e7221 */ /* 0x000fc40000010000 */
[C---:B------:R-:W-:Y:S01]  /*b750*/  HMMA.16816.F32.BF16 R76, R48.reuse, R6, RZ ;  /* 0x00000006304c723c */ /* 0x040fe200000418ff */
[----:B------:R-:W-:Y:S01]  /*b760*/  F2FP.BF16.F32.PACK_AB R6, R22, R31 ;  /* 0x0000001f1606723e */ /* 0x000fe200000010ff */
[----:B------:R-:W-:Y:S01]  /*b770*/  MUFU.EX2 R121, R121 ;  /* 0x0000007900797308 */ /* 0x000fe20000000800 */
[----:B-----5:R-:W-:Y:S01]  /*b780*/  F2FP.BF16.F32.PACK_AB R7, R20, R21 ;  /* 0x000000151407723e */ /* 0x020fe200000010ff */
[----:B------:R-:W-:Y:S02]  /*b790*/  FADD.FTZ R31, R31, R30 ;  /* 0x0000001e1f1f7221 */ /* 0x000fe40000010000 */
[----:B------:R-:W-:Y:S02]  /*b7a0*/  MUFU.EX2 R125, R125 ;  /* 0x0000007d007d7308 */ /* 0x000fe40000000800 */
[C---:B---3--:R-:W-:Y:S01]  /*b7b0*/  HMMA.16816.F32.BF16 R72, R48.reuse, R68, RZ ;  /* 0x000000443048723c */ /* 0x048fe200000418ff */
[----:B------:R-:W-:Y:S01]  /*b7c0*/  FADD.FTZ R31, R22, R31 ;  /* 0x0000001f161f7221 */ /* 0x000fe20000010000 */
[----:B------:R-:W-:Y:S04]  /*b7d0*/  MUFU.EX2 R90, R90 ;  /* 0x0000005a005a7308 */ /* 0x000fe80000000800 */
[----:B------:R-:W-:Y:S02]  /*b7e0*/  MUFU.EX2 R35, R35 ;  /* 0x0000002300237308 */ /* 0x000fe40000000800 */
[----:B------:R-:W-:Y:S02]  /*b7f0*/  HMMA.16816.F32.BF16 R68, R48, R70, RZ ;  /* 0x000000463044723c */ /* 0x000fe400000418ff */
[----:B------:R-:W-:Y:S06]  /*b800*/  MUFU.EX2 R34, R34 ;  /* 0x0000002200227308 */ /* 0x000fec0000000800 */
[C---:B----4-:R-:W-:Y:S08]  /*b810*/  HMMA.16816.F32.BF16 R64, R4.reuse, R8, R64 ;  /* 0x000000080440723c */ /* 0x050ff00000041840 */
[C---:B------:R-:W-:Y:S01]  /*b820*/  HMMA.16816.F32.BF16 R60, R4.reuse, R10, R60 ;  /* 0x0000000a043c723c */ /* 0x040fe2000004183c */
[----:B------:R-:W2:Y:S07]  /*b830*/  LDSM.16.MT88.4 R8, [R91+0x8400] ;  /* 0x008400005b08783b */ /* 0x000eae0000004200 */
[C---:B------:R-:W-:Y:S08]  /*b840*/  HMMA.16816.F32.BF16 R72, R4.reuse, R12, R72 ;  /* 0x0000000c0448723c */ /* 0x040ff00000041848 */
        /* <DEDUP_REMOVED lines=16> */
[C---:B------:R-:W-:Y:S01]  /*b950*/  HMMA.16816.F32.BF16 R76, R4.reuse, R26, R76 ;  /* 0x0000001a044c723c */ /* 0x040fe2000004184c */
[----:B------:R-:W-:Y:S01]  /*b960*/  FFMA.FTZ R26, R138, UR4, -R99 ;  /* 0x000000048a1a7c23 */ /* 0x000fe20008010863 */
[----:B------:R-:W-:Y:S01]  /*b970*/  FFMA.FTZ R27, R126, UR4, -R101 ;  /* 0x000000047e1b7c23 */ /* 0x000fe20008010865 */
[----:B------:R-:W-:Y:S04]  /*b980*/  MUFU.EX2 R24, R24 ;  /* 0x0000001800187308 */ /* 0x000fe80000000800 */
[----:B------:R-:W-:Y:S01]  /*b990*/  MUFU.EX2 R26, R26 ;  /* 0x0000001a001a7308 */ /* 0x000fe20000000800 */
[C---:B--2---:R-:W-:Y:S03]  /*b9a0*/  HMMA.16816.F32.BF16 R44, R4.reuse, R8, R44 ;  /* 0x00000008042c723c */ /* 0x044fe6000004182c */
[----:B------:R-:W-:Y:S04]  /*b9b0*/  MUFU.EX2 R126, R136 ;  /* 0x00000088007e7308 */ /* 0x000fe80000000800 */
[----:B------:R-:W2:Y:S01]  /*b9c0*/  MUFU.EX2 R27, R27 ;  /* 0x0000001b001b7308 */ /* 0x000ea20000000800 */
[C---:B------:R-:W-:Y:S01]  /*b9d0*/  HMMA.16816.F32.BF16 R48, R4.reuse, R10, R48 ;  /* 0x0000000a0430723c */ /* 0x040fe20000041830 */
[----:B------:R-:W3:Y:S07]  /*b9e0*/  LDSM.16.MT88.4 R8, [R91+0x6800] ;  /* 0x006800005b08783b */ /* 0x000eee0000004200 */
[C---:B------:R-:W-:Y:S08]  /*b9f0*/  HMMA.16816.F32.BF16 R56, R4.reuse, R16, R56 ;  /* 0x000000100438723c */ /* 0x040ff00000041838 */
[----:B------:R-:W-:Y:S01]  /*ba00*/  HMMA.16816.F32.BF16 R52, R4, R18, R52 ;  /* 0x000000120434723c */ /* 0x000fe20000041834 */
[----:B-1----:R-:W-:Y:S01]  /*ba10*/  F2FP.BF16.F32.PACK_AB R4, R123, R130 ;  /* 0x000000827b04723e */ /* 0x002fe200000010ff */
[----:B------:R-:W-:Y:S01]  /*ba20*/  LDSM.16.MT88.4 R16, [R91+0x6c00] ;  /* 0x006c00005b10783b */ /* 0x000fe20000004200 */
[----:B--2---:R-:W-:Y:S01]  /*ba30*/  F2FP.BF16.F32.PACK_AB R5, R27, R126 ;  /* 0x0000007e1b05723e */ /* 0x004fe200000010ff */
[----:B------:R-:W-:Y:S01]  /*ba40*/  FADD.FTZ R130, R130, R31 ;  /* 0x0000001f82827221 */ /* 0x000fe20000010000 */
[----:B------:R-:W-:-:S02]  /*ba50*/  F2FP.BF16.F32.PACK_AB R6, R26, R121 ;  /* 0x000000791a06723e */ /* 0x000fc400000010ff */
[----:B------:R-:W-:Y:S01]  /*ba60*/  F2FP.BF16.F32.PACK_AB R7, R24, R25 ;  /* 0x000000191807723e */ /* 0x000fe200000010ff */
[----:B------:R-:W-:-:S04]  /*ba70*/  FADD.FTZ R130, R123, R130 ;  /* 0x000000827b827221 */ /* 0x000fc80000010000 */
[----:B------:R-:W-:-:S04]  /*ba80*/  FADD.FTZ R121, R121, R130 ;  /* 0x0000008279797221 */ /* 0x000fc80000010000 */
[----:B------:R-:W-:Y:S01]  /*ba90*/  FADD.FTZ R26, R26, R121 ;  /* 0x000000791a1a7221 */ /* 0x000fe20000010000 */
        /* <DEDUP_REMOVED lines=19> */
[----:B------:R-:W-:Y:S01]  /*bbd0*/  FFMA.FTZ R99, R96, UR4, -R101 ;  /* 0x0000000460637c23 */ /* 0x000fe20008010865 */
[----:B------:R-:W1:Y:S01]  /*bbe0*/  MUFU.EX2 R98, R122 ;  /* 0x0000007a00627308 */ /* 0x000e620000000800 */
[----:B------:R-:W-:Y:S01]  /*bbf0*/  F2FP.BF16.F32.PACK_AB R7, R34, R35 ;  /* 0x000000232207723e */ /* 0x000fe200000010ff */
[----:B------:R-:W2:Y:S02]  /*bc00*/  LDSM.16.MT88.4 R8, [R91+0x7c00] ;  /* 0x007c00005b08783b */ /* 0x000ea40000004200 */
[----:B------:R1:W-:Y:S04]  /*bc10*/  MUFU.EX2 R97, R4 ;  /* 0x0000000400617308 */ /* 0x0003e80000000800 */
[----:B------:R-:W3:Y:S04]  /*bc20*/  MUFU.EX2 R96, R5 ;  /* 0x0000000500607308 */ /* 0x000ee80000000800 */
[----:B------:R-:W4:Y:S01]  /*bc30*/  MUFU.EX2 R99, R99 ;  /* 0x0000006300637308 */ /* 0x000f220000000800 */
[----:B-1----:R-:W-:Y:S01]  /*bc40*/  F2FP.BF16.F32.PACK_AB R4, R98, R125 ;  /* 0x0000007d6204723e */ /* 0x002fe200000010ff */
[----:B------:R-:W-:Y:S01]  /*bc50*/  FADD.FTZ R125, R125, R26 ;  /* 0x0000001a7d7d7221 */ /* 0x000fe20000010000 */
[----:B---3--:R-:W-:-:S03]  /*bc60*/  F2FP.BF16.F32.PACK_AB R6, R96, R97 ;  /* 0x000000616006723e */ /* 0x008fc600000010ff */
[----:B------:R-:W-:Y:S01]  /*bc70*/  FADD.FTZ R98, R98, R125 ;  /* 0x0000007d62627221 */ /* 0x000fe20000010000 */
[----:B----4-:R-:W-:-:S03]  /*bc80*/  F2FP.BF16.F32.PACK_AB R5, R90, R99 ;  /* 0x000000635a05723e */ /* 0x010fc600000010ff */
[----:B------:R-:W-:-:S04]  /*bc90*/  FADD.FTZ R97, R97, R98 ;  /* 0x0000006261617221 */ /* 0x000fc80000010000 */
[----:B------:R-:W-:Y:S01]  /*bca0*/  FADD.FTZ R123, R96, R97 ;  /* 0x00000061607b7221 */ /* 0x000fe20000010000 */
[C---:B------:R-:W-:Y:S08]  /*bcb0*/  HMMA.16816.F32.BF16 R80, R4.reuse, R16, R80 ;  /* 0x000000100450723c */ /* 0x040ff00000041850 */
        /* <DEDUP_REMOVED lines=24> */
[----:B------:R-:W-:Y:S01]  /*be40*/  FADD.FTZ R35, R35, R90 ;  /* 0x0000005a23237221 */ /* 0x000fe20000010000 */
[----:B------:R-:W-:-:S03]  /*be50*/  IMAD.SHL.U32 R90, R87, 0x4, RZ ;  /* 0x00000004575a7824 */ /* 0x000fc600078e00ff */
        /* <DEDUP_REMOVED lines=68> */
.L_x_5138:
[----:B------:R-:W-:Y:S01]  /*c2a0*/  UMOV UR4, URZ ;  /* 0x000000ff00047c82 */ /* 0x000fe20008000000 */
[----:B------:R-:W-:Y:S01]  /*c2b0*/  IMAD.SHL.U32 R4, R92, 0x40, RZ ;  /* 0x000000405c047824 */ /* 0x000fe200078e00ff */
[----:B------:R-:W-:-:S05]  /*c2c0*/  IADD3 R5, P0, PT, RZ, -UR4, RZ ;  /* 0x80000004ff057c10 */ /* 0x000fca000ff1e0ff */
[----:B------:R-:W-:-:S05]  /*c2d0*/  IMAD.X R4, RZ, RZ, ~R4, P0 ;  /* 0x000000ffff047224 */ /* 0x000fca00000e0e04 */
[----:B------:R-:W-:-:S04]  /*c2e0*/  SHF.R.S64 R5, R5, 0x1f, R4 ;  /* 0x0000001f05057819 */ /* 0x000fc80000001004 */
[----:B------:R-:W-:-:S04]  /*c2f0*/  IADD3 R112, P0, PT, R5, R112, RZ ;  /* 0x0000007005707210 */ /* 0x000fc80007f1e0ff */
[----:B------:R-:W-:-:S09]  /*c300*/  LEA.HI.X.SX32 R113, R4, R113, 0x1, P0 ;  /* 0x0000007104717211 */ /* 0x000fd200000f0eff */
.L_x_5139:
[C---:B------:R-:W-:Y:S01]  /*c310*/  LEA R6, P0, R92.reuse, R112, 0x6 ;  /* 0x000000705c067211 */ /* 0x040fe200078030ff */
[----:B------:R-:W-:Y:S01]  /*c320*/  @!PT LDS RZ, [RZ] ;  /* 0x00000000fffff984 */ /* 0x000fe20000000800 */
[----:B------:R-:W-:Y:S01]  /*c330*/  @!PT LDS RZ, [RZ] ;  /* 0x00000000fffff984 */ /* 0x000fe20000000800 */
[----:B------:R-:W-:Y:S01]  /*c340*/  @!PT LDS RZ, [RZ] ;  /* 0x00000000fffff984 */ /* 0x000fe20000000800 */
[----:B------:R-:W-:Y:S01]  /*c350*/  LDGSTS.E.BYPASS.LTC128B.128 [R0+0x6000], desc[UR6][R112.64] ;  /* 0x0600000070007fae */ /* 0x000fe2000b981a06 */
[----:B------:R-:W-:Y:S02]  /*c360*/  VIADD R89, R85, 0xfffffffe ;  /* 0xfffffffe55597836 */ /* 0x000fe40000000000 */
        /* <DEDUP_REMOVED lines=78> */
[----:B------:R-:W-:Y:S08]  /*c850*/  HMMA.16816.F32.BF16 R96, R100, R118, R96 ;  /* 0x000000766460723c */ /* 0x000ff00000041860 */
[C---:B-1----:R-:W-:Y:S08]  /*c860*/  HMMA.16816.F32.BF16 R20, R92.reuse, R124, R20 ;  /* 0x0000007c5c14723c */ /* 0x042ff00000041814 */
[C---:B------:R-:W-:Y:S08]  /*c870*/  HMMA.16816.F32.BF16 R16, R92.reuse, R126, R16 ;  /* 0x0000007e5c10723c */ /* 0x040ff00000041810 */
[C---:B---3--:R-:W-:Y:S03]  /*c880*/  HMMA.16816.F32.BF16 R28, R92.reuse, R32, R28 ;  /* 0x000000205c1c723c */ /* 0x048fe6000004181c */
[----:B------:R-:W-:Y:S01]  /*c890*/  FMUL.FTZ R20, R20, UR11 ;  /* 0x0000000b14147c20 */ /* 0x000fe20008410000 */
[----:B------:R-:W-:Y:S01]  /*c8a0*/  FMUL.FTZ R21, R21, UR11 ;  /* 0x0000000b15157c20 */ /* 0x000fe20008410000 */
[----:B------:R-:W-:Y:S01]  /*c8b0*/  FMUL.FTZ R140, R22, UR11 ;  /* 0x0000000b168c7c20 */ /* 0x000fe20008410000 */
[----:B------:R-:W-:Y:S01]  /*c8c0*/  FMUL.FTZ R138, R23, UR11 ;  /* 0x0000000b178a7c20 */ /* 0x000fe20008410000 */
[----:B------:R-:W-:Y:S01]  /*c8d0*/  MUFU.TANH R125, R20 ;  /* 0x00000014007d7308 */ /* 0x000fe20000002400 */
[----:B------:R-:W-:Y:S03]  /*c8e0*/  HMMA.16816.F32.BF16 R24, R92, R34, R24 ;  /* 0x000000225c18723c */ /* 0x000fe60000041818 */
        /* <DEDUP_REMOVED lines=9> */
[----:B------:R-:W-:Y:S01]  /*c980*/  MUFU.TANH R140, R140 ;  /* 0x0000008c008c7308 */ /* 0x000fe20000002400 */
[----:B------:R-:W2:Y:S03]  /*c990*/  LDSM.16.M88.4 R28, [R86+0x5800] ;  /* 0x00580000561c783b */ /* 0x000ea60000000200 */
[----:B------:R-:W-:Y:S01]  /*c9a0*/  FMUL.FTZ R87, R24, UR11 ;  /* 0x0000000b18577c20 */ /* 0x000fe20008410000 */
[----:B------:R-:W-:Y:S01]  /*c9b0*/  FMUL.FTZ R24, R25, UR11 ;  /* 0x0000000b19187c20 */ /* 0x000fe20008410000 */
[----:B------:R-:W-:Y:S01]  /*c9c0*/  FMUL.FTZ R25, R27, UR11 ;  /* 0x0000000b1b197c20 */ /* 0x000fe20008410000 */
[----:B------:R-:W-:Y:S01]  /*c9d0*/  FMUL.FTZ R26, R26, UR11 ;  /* 0x0000000b1a1a7c20 */ /* 0x000fe20008410000 */
[----:B------:R-:W3:Y:S01]  /*c9e0*/  S2R R27, SR_TID.X ;  /* 0x00000000001b7919 */ /* 0x000ee20000002100 */
[----:B------:R-:W4:Y:S01]  /*c9f0*/  MUFU.TANH R32, R32 ;  /* 0x0000002000207308 */ /* 0x000f220000002400 */
[----:B-1----:R-:W1:Y:S01]  /*ca00*/  LDSM.16.M88.4 R20, [R86+0x5c00] ;  /* 0x005c00005614783b */ /* 0x002e620000000200 */
[----:B------:R-:W-:-:S06]  /*ca10*/  DEPBAR.LE SB0, 0x0 ;  /* 0x000080000000791a */ /* 0x000fcc0000000000 */
[----:B------:R-:W-:Y:S08]  /*ca20*/  MUFU.TANH R33, R33 ;  /* 0x0000002100217308 */ /* 0x000ff00000002400 */
[----:B------:R-:W5:Y:S08]  /*ca30*/  MUFU.TANH R34, R34 ;  /* 0x0000002200227308 */ /* 0x000f700000002400 */
[----:B------:R-:W-:Y:S01]  /*ca40*/  MUFU.TANH R35, R35 ;  /* 0x0000002300237308 */ /* 0x000fe20000002400 */
[C---:B--2---:R-:W-:Y:S07]  /*ca50*/  HMMA.16816.F32.BF16 R12, R92.reuse, R28, R12 ;  /* 0x0000001c5c0c723c */ /* 0x044fee000004180c */
[----:B------:R-:W2:Y:S01]  /*ca60*/  MUFU.TANH R87, R87 ;  /* 0x0000005700577308 */ /* 0x000ea20000002400 */
[C---:B------:R-:W-:Y:S07]  /*ca70*/  HMMA.16816.F32.BF16 R8, R92.reuse, R30, R8 ;  /* 0x0000001e5c08723c */ /* 0x040fee0000041808 */
[----:B------:R-:W-:Y:S01]  /*ca80*/  MUFU.TANH R24, R24 ;  /* 0x0000001800187308 */ /* 0x000fe20000002400 */
[----:B-1----:R-:W-:Y:S07]  /*ca90*/  HMMA.16816.F32.BF16 R4, R92, R20, R4 ;  /* 0x000000145c04723c */ /* 0x002fee0000041804 */
[----:B------:R-:W1:Y:S01]  /*caa0*/  MUFU.TANH R25, R25 ;  /* 0x0000001900197308 */ /* 0x000e620000002400 */
[----:B------:R-:W-:Y:S01]  /*cab0*/  FMUL.FTZ R133, R13, UR11 ;  /* 0x0000000b0d857c20 */ /* 0x000fe20008410000 */
[----:B---3--:R-:W-:-:S02]  /*cac0*/  IMAD.SHL.U32 R13, R27, 0x2, RZ ;  /* 0x000000021b0d7824 */ /* 0x008fc400078e00ff */
[----:B------:R-:W-:Y:S01]  /*cad0*/  FMUL.FTZ R139, R12, UR11 ;  /* 0x0000000b0c8b7c20 */ /* 0x000fe20008410000 */
[----:B------:R-:W-:Y:S02]  /*cae0*/  IMAD.SHL.U32 R12, R85, 0x40, RZ ;  /* 0x00000040550c7824 */ /* 0x000fe400078e00ff */
[----:B------:R-:W-:Y:S01]  /*caf0*/  FMUL.FTZ R126, R15, UR11 ;  /* 0x0000000b0f7e7c20 */ /* 0x000fe20008410000 */
[----:B------:R-:W-:Y:S01]  /*cb00*/  HMMA.16816.F32.BF16 R96, R92, R22, R96 ;  /* 0x000000165c60723c */ /* 0x000fe20000041860 */
[----:B------:R-:W-:Y:S01]  /*cb10*/  LOP3.LUT R13, R13, 0x6, RZ, 0xc0, !PT ;  /* 0x000000060d0d7812 */ /* 0x000fe200078ec0ff */
[----:B------:R3:W-:Y:S01]  /*cb20*/  MUFU.TANH R135, R17 ;  /* 0x0000001100877308 */ /* 0x0007e20000002400 */
[----:B------:R-:W-:Y:S01]  /*cb30*/  FMUL.FTZ R14, R14, UR11 ;  /* 0x0000000b0e0e7c20 */ /* 0x000fe20008410000 */
[----:B------:R-:W-:Y:S01]  /*cb40*/  FMUL.FTZ R132, R11, UR11 ;  /* 0x0000000b0b847c20 */ /* 0x000fe20008410000 */
[----:B------:R-:W-:Y:S01]  /*cb50*/  LOP3.LUT R13, R12, R13, RZ, 0xfc, !PT ;  /* 0x0000000d0c0d7212 */ /* 0x000fe200078efcff */
[----:B------:R-:W-:Y:S01]  /*cb60*/  FMUL.FTZ R131, R9, UR11 ;  /* 0x0000000b09837c20 */ /* 0x000fe20008410000 */
[----:B------:R-:W-:Y:S01]  /*cb70*/  FMUL.FTZ R8, R8, UR11 ;  /* 0x0000000b08087c20 */ /* 0x000fe20008410000 */
[----:B------:R-:W-:-:S02]  /*cb80*/  FMUL.FTZ R10, R10, UR11 ;  /* 0x0000000b0a0a7c20 */ /* 0x000fc40008410000 */
[C---:B------:R-:W-:Y:S01]  /*cb90*/  VIADD R15, R13.reuse, 0xffffff80 ;  /* 0xffffff800d0f7836 */ /* 0x040fe20000000000 */
[----:B------:R-:W1:Y:S01]  /*cba0*/  MUFU.TANH R26, R26 ;  /* 0x0000001a001a7308 */ /* 0x000e620000002400 */
[----:B------:R-:W-:Y:S02]  /*cbb0*/  VIADD R11, R13, 0xffffff91 ;  /* 0xffffff910d0b7836 */ /* 0x000fe40000000000 */
[----:B------:R-:W-:Y:S01]  /*cbc0*/  FMUL.FTZ R6, R6, UR11 ;  /* 0x0000000b06067c20 */ /* 0x000fe20008410000 */
[----:B------:R-:W-:Y:S01]  /*cbd0*/  FMUL.FTZ R119, R5, UR11 ;  /* 0x0000000b05777c20 */ /* 0x000fe20008410000 */
[----:B------:R-:W-:Y:S01]  /*cbe0*/  ISETP.GE.AND P5, PT, R15, R2, PT ;  /* 0x000000020f00720c */ /* 0x000fe20003fa6270 */
[----:B------:R-:W-:Y:S01]  /*cbf0*/  VIADD R5, R13, 0xffffffa0 ;  /* 0xffffffa00d057836 */ /* 0x000fe20000000000 */
[----:B------:R-:W-:Y:S01]  /*cc00*/  ISETP.GE.AND P4, PT, R15, R88, PT ;  /* 0x000000580f00720c */ /* 0x000fe20003f86270 */
[C---:B------:R-:W-:Y:S01]  /*cc10*/  VIADD R15, R13.reuse, 0xffffff88 ;  /* 0xffffff880d0f7836 */ /* 0x040fe20000000000 */
[----:B------:R-:W-:Y:S01]  /*cc20*/  MUFU.TANH R134, R18 ;  /* 0x0000001200867308 */ /* 0x000fe20000002400 */
[----:B---3--:R-:W-:Y:S01]  /*cc30*/  VIADD R17, R13, 0xffffff81 ;  /* 0xffffff810d117836 */ /* 0x008fe20000000000 */
[----:B----4-:R-:W-:Y:S01]  /*cc40*/  FSEL R9, R32, -INF , !P5 ;  /* 0xff80000020097808 */ /* 0x010fe20006800000 */
[----:B------:R-:W-:Y:S01]  /*cc50*/  FMUL.FTZ R102, R4, UR11 ;  /* 0x0000000b04667c20 */ /* 0x000fe20008410000 */
[-C--:B------:R-:W-:Y:S01]  /*cc60*/  ISETP.GE.AND P0, PT, R15, R2.reuse, PT ;  /* 0x000000020f00720c */ /* 0x080fe20003f06270 */
[----:B------:R-:W-:Y:S01]  /*cc70*/  FMUL.FTZ R100, R7, UR11 ;  /* 0x0000000b07647c20 */ /* 0x000fe20008410000 */
[----:B------:R-:W-:Y:S01]  /*cc80*/  ISETP.GE.AND P2, PT, R17, R2, PT ;  /* 0x000000021100720c */ /* 0x000fe20003f46270 */
[----:B------:R-:W-:Y:S01]  /*cc90*/  VIADD R7, R13, 0xffffffa8 ;  /* 0xffffffa80d077836 */ /* 0x000fe20000000000 */
[----:B------:R-:W3:Y:S01]  /*cca0*/  MUFU.TANH R138, R138 ;  /* 0x0000008a008a7308 */ /* 0x000ee20000002400 */
[-C--:B------:R-:W-:Y:S01]  /*ccb0*/  ISETP.GE.AND P1, PT, R17, R88.reuse, PT ;  /* 0x000000581100720c */ /* 0x080fe20003f26270 */
[----:B------:R-:W-:Y:S01]  /*ccc0*/  VIADD R17, R13, 0xffffff89 ;  /* 0xffffff890d117836 */ /* 0x000fe20000000000 */
[----:B------:R-:W-:Y:S01]  /*ccd0*/  ISETP.GE.AND P6, PT, R15, R88, PT ;  /* 0x000000580f00720c */ /* 0x000fe20003fc6270 */
[----:B------:R-:W-:Y:S01]  /*cce0*/  VIADD R15, R13, 0xffffff90 ;  /* 0xffffff900d0f7836 */ /* 0x000fe20000000000 */
[----:B-----5:R-:W-:Y:S01]  /*ccf0*/  FSEL R34, R34, -INF , !P4 ;  /* 0xff80000022227808 */ /* 0x020fe20006000000 */
[----:B------:R-:W-:Y:S01]  /*cd00*/  FMUL.FTZ R95, R98, UR11 ;  /* 0x0000000b625f7c20 */ /* 0x000fe20008410000 */
[----:B------:R-:W-:Y:S01]  /*cd10*/  FSEL R33, R33, -INF , !P2 ;  /* 0xff80000021217808 */ /* 0x000fe20005000000 */
[----:B------:R-:W4:Y:S01]  /*cd20*/  MUFU.TANH R137, R16 ;  /* 0x0000001000897308 */ /* 0x000f220000002400 */
[----:B------:R-:W-:Y:S01]  /*cd30*/  ISETP.GE.AND P3, PT, R17, R2, PT ;  /* 0x000000021100720c */ /* 0x000fe20003f66270 */
[----:B------:R-:W-:Y:S01]  /*cd40*/  FMUL.FTZ R94, R99, UR11 ;  /* 0x0000000b635e7c20 */ /* 0x000fe20008410000 */
[----:B------:R-:W-:Y:S01]  /*cd50*/  ISETP.GE.AND P5, PT, R17, R88, PT ;  /* 0x000000581100720c */ /* 0x000fe20003fa6270 */
[----:B------:R-:W-:Y:S01]  /*cd60*/  VIADD R17, R13, 0xffffff98 ;  /* 0xffffff980d117836 */ /* 0x000fe20000000000 */
[C---:B------:R-:W-:Y:S01]  /*cd70*/  ISETP.GE.AND P4, PT, R15.reuse, R2, PT ;  /* 0x000000020f00720c */ /* 0x040fe20003f86270 */
[----:B------:R-:W-:Y:S01]  /*cd80*/  FMUL.FTZ R96, R96, UR11 ;  /* 0x0000000b60607c20 */ /* 0x000fe20008410000 */
[-C--:B------:R-:W-:Y:S01]  /*cd90*/  ISETP.GE.AND P2, PT, R15, R88.reuse, PT ;  /* 0x000000580f00720c */ /* 0x080fe20003f46270 */
[----:B------:R-:W5:Y:S01]  /*cda0*/  MUFU.TANH R133, R133 ;  /* 0x0000008500857308 */ /* 0x000f620000002400 */
[----:B------:R-:W-:Y:S01]  /*cdb0*/  VIADD R15, R13, 0xffffff99 ;  /* 0xffffff990d0f7836 */ /* 0x000fe20000000000 */
[----:B--2---:R-:W-:Y:S01]  /*cdc0*/  FSEL R87, R87, -INF , !P0 ;  /* 0xff80000057577808 */ /* 0x004fe20004000000 */
[----:B------:R-:W-:Y:S01]  /*cdd0*/  FMUL.FTZ R97, R97, UR11 ;  /* 0x0000000b61617c20 */ /* 0x000fe20008410000 */
[----:B------:R-:W-:-:S02]  /*cde0*/  ISETP.GE.AND P0, PT, R11, R88, PT ;  /* 0x000000580b00720c */ /* 0x000fc40003f06270 */
[----:B-1----:R-:W-:Y:S02]  /*cdf0*/  FSEL R4, R25, -INF , !P5 ;  /* 0xff80000019047808 */ /* 0x002fe40006800000 */
[----:B------:R1:W-:Y:S01]  /*ce00*/  MUFU.TANH R124, R14 ;  /* 0x0000000e007c7308 */ /* 0x0003e20000002400 */
[----:B------:R-:W-:Y:S02]  /*ce10*/  FSEL R140, R140, -INF , !P2 ;  /* 0xff8000008c8c7808 */ /* 0x000fe40005000000 */
[-C--:B------:R-:W-:Y:S02]  /*ce20*/  ISETP.GE.AND P5, PT, R15, R2.reuse, PT ;  /* 0x000000020f00720c */ /* 0x080fe40003fa6270 */
[-C--:B------:R-:W-:Y:S02]  /*ce30*/  ISETP.GE.AND P2, PT, R5, R2.reuse, PT ;  /* 0x000000020500720c */ /* 0x080fe40003f46270 */
[----:B------:R-:W-:Y:S01]  /*ce40*/  FSEL R12, R26, -INF , !P6 ;  /* 0xff8000001a0c7808 */ /* 0x000fe20007000000 */
[----:B------:R-:W2:Y:S01]  /*ce50*/  MUFU.TANH R136, R19 ;  /* 0x0000001300887308 */ /* 0x000ea20000002400 */
[----:B------:R-:W-:-:S02]  /*ce60*/  ISETP.GE.AND P6, PT, R17, R2, PT ;  /* 0x000000021100720c */ /* 0x000fc40003fc6270 */
[----:B------:R-:W-:Y:S02]  /*ce70*/  FSEL R135, R135, -INF , !P5 ;  /* 0xff80000087877808 */ /* 0x000fe40006800000 */
[----:B---3--:R-:W-:Y:S02]  /*ce80*/  FSEL R138, R138, -INF , !P0 ;  /* 0xff8000008a8a7808 */ /* 0x008fe40004000000 */
[----:B------:R-:W-:Y:S01]  /*ce90*/  ISETP.GE.AND P5, PT, R7, R88, PT ;  /* 0x000000580700720c */ /* 0x000fe20003fa6270 */
[----:B------:R-:W3:Y:S01]  /*cea0*/  MUFU.TANH R139, R139 ;  /* 0x0000008b008b7308 */ /* 0x000ee20000002400 */
[----:B----4-:R-:W-:Y:S02]  /*ceb0*/  FSEL R137, R137, -INF , !P6 ;  /* 0xff80000089897808 */ /* 0x010fe40007000000 */
[----:B-1----:R-:W-:Y:S02]  /*cec0*/  FSEL R14, R35, -INF , !P1 ;  /* 0xff800000230e7808 */ /* 0x002fe40004800000 */
[----:B------:R-:W-:-:S02]  /*ced0*/  ISETP.GE.AND P1, PT, R11, R2, PT ;  /* 0x000000020b00720c */ /* 0x000fc40003f26270 */
[----:B------:R-:W-:Y:S01]  /*cee0*/  FSEL R11, R24, -INF , !P3 ;  /* 0xff800000180b7808 */ /* 0x000fe20005800000 */
[----:B------:R-:W1:Y:S01]  /*cef0*/  MUFU.TANH R101, R6 ;  /* 0x0000000600657308 */ /* 0x000e620000002400 */
[----:B------:R-:W-:Y:S02]  /*cf00*/  FSEL R141, R141, -INF , !P1 ;  /* 0xff8000008d8d7808 */ /* 0x000fe40004800000 */
[-C--:B------:R-:W-:Y:S02]  /*cf10*/  ISETP.GE.AND P3, PT, R17, R88.reuse, PT ;  /* 0x000000581100720c */ /* 0x080fe40003f66270 */
[----:B------:R-:W-:Y:S01]  /*cf20*/  ISETP.GE.AND P1, PT, R5, R88, PT ;  /* 0x000000580500720c */ /* 0x000fe20003f26270 */
[----:B------:R-:W-:Y:S01]  /*cf30*/  VIADD R5, R13, 0xffffffa1 ;  /* 0xffffffa10d057836 */ /* 0x000fe20000000000 */
[----:B------:R-:W-:Y:S01]  /*cf40*/  FSEL R134, R134, -INF , !P3 ;  /* 0xff80000086867808 */ /* 0x000fe20005800000 */
[----:B------:R-:W4:Y:S01]  /*cf50*/  MUFU.TANH R126, R126 ;  /* 0x0000007e007e7308 */ /* 0x000f220000002400 */
[-C--:B------:R-:W-:Y:S01]  /*cf60*/  ISETP.GE.AND P3, PT, R7, R2.reuse, PT ;  /* 0x000000020700720c */ /* 0x080fe20003f66270 */
[----:B------:R-:W-:Y:S01]  /*cf70*/  VIADD R7, R13, 0xffffffb0 ;  /* 0xffffffb00d077836 */ /* 0x000fe20000000000 */
[----:B------:R-:W-:-:S02]  /*cf80*/  ISETP.GE.AND P0, PT, R5, R2, PT ;  /* 0x000000020500720c */ /* 0x000fc40003f06270 */
[----:B------:R-:W-:Y:S02]  /*cf90*/  FSEL R125, R125, -INF , !P4 ;  /* 0xff8000007d7d7808 */ /* 0x000fe40006000000 */
[-C--:B------:R-:W-:Y:S01]  /*cfa0*/  ISETP.GE.AND P6, PT, R5, R88.reuse, PT ;  /* 0x000000580500720c */ /* 0x080fe20003fc6270 */
[----:B------:R-:W4:Y:S01]  /*cfb0*/  MUFU.TANH R127, R8 ;  /* 0x00000008007f7308 */ /* 0x000f220000002400 */
[-C--:B------:R-:W-:Y:S01]  /*cfc0*/  ISETP.GE.AND P4, PT, R15, R88.reuse, PT ;  /* 0x000000580f00720c */ /* 0x080fe20003f86270 */
[----:B------:R-:W-:Y:S01]  /*cfd0*/  VIADD R5, R13, 0xffffffa9 ;  /* 0xffffffa90d057836 */ /* 0x000fe20000000000 */
[----:B-----5:R-:W-:Y:S02]  /*cfe0*/  FSEL R133, R133, -INF , !P0 ;  /* 0xff80000085857808 */ /* 0x020fe40004000000 */
[----:B------:R-:W-:Y:S02]  /*cff0*/  ISETP.GE.AND P0, PT, R7, R88, PT ;  /* 0x000000580700720c */ /* 0x000fe40003f06270 */
[----:B--2---:R-:W-:Y:S01]  /*d000*/  FSEL R136, R136, -INF , !P4 ;  /* 0xff80000088887808 */ /* 0x004fe20006000000 */
[----:B------:R-:W2:Y:S01]  /*d010*/  MUFU.TANH R131, R131 ;  /* 0x0000008300837308 */ /* 0x000ea20000002400 */
[----:B---3--:R-:W-:-:S02]  /*d020*/  FSEL R139, R139, -INF , !P2 ;  /* 0xff8000008b8b7808 */ /* 0x008fc40005000000 */
[C---:B------:R-:W-:Y:S02]  /*d030*/  ISETP.GE.AND P4, PT, R5.reuse, R2, PT ;  /* 0x000000020500720c */ /* 0x040fe40003f86270 */
[----:B------:R-:W-:Y:S01]  /*d040*/  ISETP.GE.AND P2, PT, R5, R88, PT ;  /* 0x000000580500720c */ /* 0x000fe20003f46270 */
[----:B------:R-:W-:Y:S01]  /*d050*/  VIADD R5, R13, 0xffffffb1 ;  /* 0xffffffb10d057836 */ /* 0x000fe20000000000 */
[----:B-1----:R-:W-:Y:S01]  /*d060*/  FSEL R101, R101, -INF , !P0 ;  /* 0xff80000065657808 */ /* 0x002fe20004000000 */
[----:B------:R-:W1:Y:S01]  /*d070*/  MUFU.TANH R130, R10 ;  /* 0x0000000a00827308 */ /* 0x000e620000002400 */
[----:B------:R-:W-:Y:S02]  /*d080*/  ISETP.GT.AND P0, PT, R89, R106, PT ;  /* 0x0000006a5900720c */ /* 0x000fe40003f04270 */
[----:B----4-:R-:W-:Y:S02]  /*d090*/  FSEL R126, R126, -INF , !P6 ;  /* 0xff8000007e7e7808 */ /* 0x010fe40007000000 */
[----:B------:R-:W-:-:S02]  /*d0a0*/  FSEL R127, R127, -INF , !P3 ;  /* 0xff8000007f7f7808 */ /* 0x000fc40005800000 */
[C---:B------:R-:W-:Y:S01]  /*d0b0*/  ISETP.GE.AND P6, PT, R5.reuse, R2, PT ;  /* 0x000000020500720c */ /* 0x040fe20003fc6270 */
[----:B------:R-:W3:Y:S01]  /*d0c0*/  MUFU.TANH R132, R132 ;  /* 0x0000008400847308 */ /* 0x000ee20000002400 */
[----:B------:R-:W-:Y:S01]  /*d0d0*/  ISETP.GE.AND P3, PT, R5, R88, PT ;  /* 0x000000580500720c */ /* 0x000fe20003f66270 */
[C---:B------:R-:W-:Y:S01]  /*d0e0*/  VIADD R5, R13.reuse, 0xffffffb8 ;  /* 0xffffffb80d057836 */ /* 0x040fe20000000000 */
[----:B------:R-:W-:Y:S01]  /*d0f0*/  FSEL R124, R124, -INF , !P1 ;  /* 0xff8000007c7c7808 */ /* 0x000fe20004800000 */
[----:B------:R-:W-:Y:S01]  /*d100*/  VIADD R13, R13, 0xffffffb9 ;  /* 0xffffffb90d0d7836 */ /* 0x000fe20000000000 */
[-C--:B------:R-:W-:Y:S02]  /*d110*/  ISETP.GE.AND P1, PT, R7, R2.reuse, PT ;  /* 0x000000020700720c */ /* 0x080fe40003f26270 */
[----:B--2---:R-:W-:Y:S01]  /*d120*/  FSEL R131, R131, -INF , !P4 ;  /* 0xff80000083837808 */ /* 0x004fe20006000000 */
[----:B------:R-:W2:Y:S01]  /*d130*/  MUFU.TANH R102, R102 ;  /* 0x0000006600667308 */ /* 0x000ea20000002400 */
[----:B------:R-:W-:-:S02]  /*d140*/  ISETP.GE.AND P4, PT, R13, R2, PT ;  /* 0x000000020d00720c */ /* 0x000fc40003f86270 */
[----:B-1----:R-:W-:Y:S02]  /*d150*/  FSEL R130, R130, -INF , !P5 ;  /* 0xff80000082827808 */ /* 0x002fe40006800000 */
[----:B------:R-:W-:-:S03]  /*d160*/  ISETP.GE.AND P5, PT, R5, R2, PT ;  /* 0x000000020500720c */ /* 0x000fc60003fa6270 */
        /* <DEDUP_REMOVED lines=83> */
.L_x_5141:
[----:B------:R-:W-:Y:S01]  /*d6a0*/  UMOV UR4, URZ ;  /* 0x000000ff00047c82 */ /* 0x000fe20008000000 */
[----:B------:R-:W-:Y:S01]  /*d6b0*/  IMAD.SHL.U32 R2, R128, 0x40, RZ ;  /* 0x0000004080027824 */ /* 0x000fe200078e00ff */
[----:B------:R-:W-:-:S05]  /*d6c0*/  IADD3 R5, P1, PT, RZ, -UR4, RZ ;  /* 0x80000004ff057c10 */ /* 0x000fca000ff3e0ff */
[----:B------:R-:W-:-:S05]  /*d6d0*/  IMAD.X R2, RZ, RZ, ~R2, P1 ;  /* 0x000000ffff027224 */ /* 0x000fca00008e0e02 */
[----:B------:R-:W-:-:S04]  /*d6e0*/  SHF.R.S64 R5, R5, 0x1f, R2 ;  /* 0x0000001f05057819 */ /* 0x000fc80000001002 */
[----:B------:R-:W-:-:S04]  /*d6f0*/  IADD3 R110, P1, PT, R5, R110, RZ ;  /* 0x0000006e056e7210 */ /* 0x000fc80007f3e0ff */
[----:B------:R-:W-:-:S09]  /*d700*/  LEA.HI.X.SX32 R111, R2, R111, 0x1, P1 ;  /* 0x0000006f026f7211 */ /* 0x000fd200008f0eff */
.L_x_5142:
        /* <DEDUP_REMOVED lines=12> */
.L_x_5140:
[----:B------:R-:W-:Y:S01]  /*d7d0*/  FMNMX3.FTZ R5, R3, R34, R14, !PT ;  /* 0x0000002203057276 */ /* 0x000fe2000781000e */
[----:B------:R-:W2:Y:S01]  /*d7e0*/  LDCU UR4, c[0x0][0x45c] ;  /* 0x00008b80ff0477ac */ /* 0x000ea20008000800 */
        /* <DEDUP_REMOVED lines=11> */
[----:B------:R-:W-:Y:S01]  /*d8a0*/  FMNMX3.FTZ R8, R8, R127, R131, !PT ;  /* 0x0000007f08087276 */ /* 0x000fe20007810083 */
[----:B------:R-:W1:Y:S01]  /*d8b0*/  S2R R5, SR_TID.X ;  /* 0x0000000000057919 */ /* 0x000e620000002100 */
[----:B------:R-:W-:-:S02]  /*d8c0*/  FMNMX3.FTZ R6, R6, R101, R100, !PT ;  /* 0x0000006506067276 */ /* 0x000fc40007810064 */
[----:B------:R-:W-:Y:S02]  /*d8d0*/  FMNMX3.FTZ R8, R8, R102, R119, !PT ;  /* 0x0000006608087276 */ /* 0x000fe40007810077 */
[----:B------:R-:W-:Y:S02]  /*d8e0*/  FMNMX3.FTZ R6, R6, R95, R94, !PT ;  /* 0x0000005f06067276 */ /* 0x000fe4000781005e */
[----:B------:R-:W-:Y:S02]  /*d8f0*/  FMNMX3.FTZ R8, R8, R117, R116, !PT ;  /* 0x0000007508087276 */ /* 0x000fe40007810074 */
[----:B------:R-:W-:Y:S01]  /*d900*/  IADD3 R99, PT, PT, R91, 0x6020, RZ ;  /* 0x000060205b637810 */ /* 0x000fe20007ffe0ff */
[----:B------:R-:W3:Y:S01]  /*d910*/  SHFL.BFLY PT, R7, R6, 0x2, 0x1f ;  /* 0x0c401f0006077f89 */ /* 0x000ee200000e0000 */
[----:B------:R-:W-:-:S03]  /*d920*/  @P0 IADD3 R85, PT, PT, R85, -0x3, RZ ;  /* 0xfffffffd55550810 */ /* 0x000fc60007ffe0ff */
[----:B------:R-:W4:Y:S01]  /*d930*/  SHFL.BFLY PT, R13, R8, 0x2, 0x1f ;  /* 0x0c401f00080d7f89 */ /* 0x000f2200000e0000 */
[----:B---3--:R-:W-:Y:S02]  /*d940*/  FMNMX.FTZ R7, R6, R7, !PT ;  /* 0x0000000706077209 */ /* 0x008fe40007810000 */
[----:B----4-:R-:W-:-:S03]  /*d950*/  FMNMX.FTZ R13, R8, R13, !PT ;  /* 0x0000000d080d7209 */ /* 0x010fc60007810000 */
[----:B------:R-:W3:Y:S04]  /*d960*/  SHFL.BFLY PT, R0, R7, 0x1, 0x1f ;  /* 0x0c201f0007007f89 */ /* 0x000ee800000e0000 */
[----:B------:R-:W4:Y:S01]  /*d970*/  SHFL.BFLY PT, R2, R13, 0x1, 0x1f ;  /* 0x0c201f000d027f89 */ /* 0x000f2200000e0000 */
[----:B---3--:R-:W-:-:S04]  /*d980*/  FMNMX.FTZ R0, R7, R0, !PT ;  /* 0x0000000007007209 */ /* 0x008fc80007810000 */
[C---:B------:R-:W-:Y:S01]  /*d990*/  FSETP.NEU.FTZ.AND P1, PT, R0.reuse, -INF , PT ;  /* 0xff8000000000780b */ /* 0x040fe20003f3d000 */
[C---:B--2---:R-:W-:Y:S01]  /*d9a0*/  FMUL.FTZ R103, R0.reuse, UR4 ;  /* 0x0000000400677c20 */ /* 0x044fe20008410000 */
[----:B----4-:R-:W-:Y:S02]  /*d9b0*/  FMNMX.FTZ R2, R13, R2, !PT ;  /* 0x000000020d027209 */ /* 0x010fe40007810000 */
[----:B------:R-:W-:Y:S02]  /*d9c0*/  FSEL R6, R0, RZ, P1 ;  /* 0x000000ff00067208 */ /* 0x000fe40000800000 */
[----:B------:R-:W-:Y:S01]  /*d9d0*/  FSEL R103, R103, RZ, P1 ;  /* 0x000000ff67677208 */ /* 0x000fe20000800000 */
[C---:B------:R-:W-:Y:S01]  /*d9e0*/  FMUL.FTZ R118, R2.reuse, UR4 ;  /* 0x0000000402767c20 */ /* 0x040fe20008410000 */
[----:B-1----:R-:W-:Y:S01]  /*d9f0*/  LOP3.LUT P1, RZ, R5, 0x4, RZ, 0xc0, !PT ;  /* 0x0000000405ff7812 */ /* 0x002fe2000782c0ff */
[----:B------:R-:W-:Y:S01]  /*da00*/  FADD.FTZ R6, R3, -R6 ;  /* 0x8000000603067221 */ /* 0x000fe20000010000 */
[----:B------:R-:W-:Y:S01]  /*da10*/  FSETP.NEU.FTZ.AND P2, PT, R2, -INF , PT ;  /* 0xff8000000200780b */ /* 0x000fe20003f5d000 */
[--C-:B------:R-:W-:Y:S01]  /*da20*/  FFMA.FTZ R98, R34, UR4, -R103.reuse ;  /* 0x0000000422627c23 */ /* 0x100fe20008010867 */
[----:B------:R-:W-:Y:S01]  /*da30*/  IADD3 R5, PT, PT, R91, 0x6000, RZ ;  /* 0x000060005b057810 */ /* 0x000fe20007ffe0ff */
[----:B------:R-:W-:Y:S01]  /*da40*/  FMUL.FTZ R97, R6, UR4 ;  /* 0x0000000406617c20 */ /* 0x000fe20008410000 */
[----:B------:R-:W-:Y:S01]  /*da50*/  FSEL R7, R2, RZ, P2 ;  /* 0x000000ff02077208 */ /* 0x000fe20001000000 */
[--C-:B------:R-:W-:Y:S01]  /*da60*/  FFMA.FTZ R88, R14, UR4, -R103.reuse ;  /* 0x000000040e587c23 */ /* 0x100fe20008010867 */
[----:B------:R-:W-:Y:S01]  /*da70*/  FSEL R118, R118, RZ, P2 ;  /* 0x000000ff76767208 */ /* 0x000fe20001000000 */
[----:B------:R-:W-:Y:S01]  /*da80*/  FFMA.FTZ R3, R4, UR4, -R103 ;  /* 0x0000000404037c23 */ /* 0x000fe20008010867 */
[----:B------:R-:W-:Y:S01]  /*da90*/  MUFU.EX2 R98, R98 ;  /* 0x0000006200627308 */ /* 0x000fe20000000800 */
[----:B------:R-:W-:Y:S01]  /*daa0*/  FADD.FTZ R7, R84, -R7 ;  /* 0x8000000754077221 */ /* 0x000fe20000010000 */
[--C-:B------:R-:W-:Y:S01]  /*dab0*/  FFMA.FTZ R84, R12, UR4, -R103.reuse ;  /* 0x000000040c547c23 */ /* 0x100fe20008010867 */
[----:B------:R-:W-:Y:S01]  /*dac0*/  @P1 IADD3 R99, PT, PT, R5, -0x20, RZ ;  /* 0xffffffe005631810 */ /* 0x000fe20007ffe0ff */
[--C-:B------:R-:W-:Y:S01]  /*dad0*/  FFMA.FTZ R96, R33, UR4, -R118.reuse ;  /* 0x0000000421607c23 */ /* 0x100fe20008010876 */
[----:B------:R-:W-:Y:S01]  /*dae0*/  FMUL.FTZ R7, R7, UR4 ;  /* 0x0000000407077c20 */ /* 0x000fe20008410000 */
[----:B------:R-:W1:Y:S01]  /*daf0*/  MUFU.EX2 R97, R97 ;  /* 0x0000006100617308 */ /* 0x000e620000000800 */
[--C-:B------:R-:W-:Y:S01]  /*db00*/  FFMA.FTZ R92, R9, UR4, -R118.reuse ;  /* 0x00000004095c7c23 */ /* 0x100fe20008010876 */
[----:B------:R-:W2:Y:S01]  /*db10*/  LDSM.16.MT88.4 R32, [R99+0x1000] ;  /* 0x001000006320783b */ /* 0x000ea20000004200 */
[--C-:B------:R-:W-:Y:S01]  /*db20*/  FFMA.FTZ R87, R87, UR4, -R118.reuse ;  /* 0x0000000457577c23 */ /* 0x100fe20008010876 */
[----:B------:R-:W3:Y:S01]  /*db30*/  MUFU.EX2 R93, R7 ;  /* 0x00000007005d7308 */ /* 0x000ee20000000800 */
[--C-:B------:R-:W-:Y:S01]  /*db40*/  FFMA.FTZ R86, R11, UR4, -R118.reuse ;  /* 0x000000040b567c23 */ /* 0x100fe20008010876 */
[----:B------:R-:W-:Y:S01]  /*db50*/  LDSM.16.MT88.4 R16, [R99] ;  /* 0x000000006310783b */ /* 0x000fe20000004200 */
[--C-:B------:R-:W-:Y:S01]  /*db60*/  FFMA.FTZ R120, R137, UR4, -R118.reuse ;  /* 0x0000000489787c23 */ /* 0x100fe20008010876 */
[----:B------:R-:W-:Y:S01]  /*db70*/  MUFU.EX2 R92, R92 ;  /* 0x0000005c005c7308 */ /* 0x000fe20000000800 */
[--C-:B------:R-:W-:Y:S01]  /*db80*/  FFMA.FTZ R129, R135, UR4, -R118.reuse ;  /* 0x0000000487817c23 */ /* 0x100fe20008010876 */
[----:B------:R-:W-:Y:S01]  /*db90*/  LDSM.16.MT88.4 R8, [R91+0x6000] ;  /* 0x006000005b08783b */ /* 0x000fe20000004200 */
[--C-:B------:R-:W-:Y:S01]  /*dba0*/  FFMA.FTZ R125, R125, UR4, -R118.reuse ;  /* 0x000000047d7d7c23 */ /* 0x100fe20008010876 */
[----:B------:R-:W4:Y:S01]  /*dbb0*/  MUFU.EX2 R96, R96 ;  /* 0x0000006000607308 */ /* 0x000f220000000800 */
[--C-:B------:R-:W-:Y:S01]  /*dbc0*/  FFMA.FTZ R122, R141, UR4, -R118.reuse ;  /* 0x000000048d7a7c23 */ /* 0x100fe20008010876 */
[-C--:B-1----:R-:W-:Y:S01]  /*dbd0*/  FMUL.FTZ R30, R58, R97.reuse ;  /* 0x000000613a1e7220 */ /* 0x082fe20000410000 */
[-C--:B------:R-:W-:Y:S01]  /*dbe0*/  FMUL.FTZ R31, R59, R97.reuse ;  /* 0x000000613b1f7220 */ /* 0x080fe20000410000 */
[----:B------:R-:W-:Y:S01]  /*dbf0*/  MUFU.EX2 R87, R87 ;  /* 0x0000005700577308 */ /* 0x000fe20000000800 */
[----:B------:R-:W-:Y:S01]  /*dc00*/  FMUL.FTZ R6, R82, R97 ;  /* 0x0000006152067220 */ /* 0x000fe20000410000 */
[-C--:B---3--:R-:W-:Y:S01]  /*dc10*/  FMUL.FTZ R28, R56, R93.reuse ;  /* 0x0000005d381c7220 */ /* 0x088fe20000410000 */
[-C--:B------:R-:W-:Y:S01]  /*dc20*/  FMUL.FTZ R29, R57, R93.reuse ;  /* 0x0000005d391d7220 */ /* 0x080fe20000410000 */
[----:B------:R-:W1:Y:S01]  /*dc30*/  MUFU.EX2 R86, R86 ;  /* 0x0000005600567308 */ /* 0x000e620000000800 */
[----:B------:R-:W3:Y:S01]  /*dc40*/  LDSM.16.MT88.4 R56, [R91+0x8000] ;  /* 0x008000005b38783b */ /* 0x000ee20000004200 */
[-C--:B------:R-:W-:Y:S01]  /*dc50*/  FMUL.FTZ R4, R80, R93.reuse ;  /* 0x0000005d50047220 */ /* 0x080fe20000410000 */
[----:B------:R-:W-:Y:S01]  /*dc60*/  FMUL.FTZ R5, R81, R93 ;  /* 0x0000005d51057220 */ /* 0x000fe20000410000 */
[----:B------:R-:W5:Y:S01]  /*dc70*/  MUFU.EX2 R88, R88 ;  /* 0x0000005800587308 */ /* 0x000f620000000800 */
[----:B------:R-:W-:Y:S01]  /*dc80*/  FMUL.FTZ R7, R83, R97 ;  /* 0x0000006153077220 */ /* 0x000fe20000410000 */
[----:B----4-:R-:W-:Y:S01]  /*dc90*/  F2FP.BF16.F32.PACK_AB R80, R96, R92 ;  /* 0x0000005c6050723e */ /* 0x010fe200000010ff */
[-C--:B------:R-:W-:Y:S01]  /*dca0*/  FMUL.FTZ R52, R52, R93.reuse ;  /* 0x0000005d34347220 */ /* 0x080fe20000410000 */
[----:B------:R-:W-:Y:S01]  /*dcb0*/  MUFU.EX2 R84, R84 ;  /* 0x0000005400547308 */ /* 0x000fe20000000800 */
[----:B------:R-:W-:Y:S01]  /*dcc0*/  FMUL.FTZ R53, R53, R93 ;  /* 0x0000005d35357220 */ /* 0x000fe20000410000 */
[-C--:B------:R-:W-:Y:S01]  /*dcd0*/  FMUL.FTZ R54, R54, R97.reuse ;  /* 0x0000006136367220 */ /* 0x080fe20000410000 */
[----:B------:R-:W-:Y:S01]  /*dce0*/  FMUL.FTZ R55, R55, R97 ;  /* 0x0000006137377220 */ /* 0x000fe20000410000 */
[----:B------:R-:W4:Y:S01]  /*dcf0*/  MUFU.EX2 R3, R3 ;  /* 0x0000000300037308 */ /* 0x000f220000000800 */
[----:B------:R-:W-:Y:S01]  /*dd00*/  FMUL.FTZ R20, R64, R93 ;  /* 0x0000005d40147220 */ /* 0x000fe20000410000 */
[----:B-1----:R-:W-:Y:S01]  /*dd10*/  F2FP.BF16.F32.PACK_AB R82, R86, R87 ;  /* 0x000000575652723e */ /* 0x002fe200000010ff */
        /* <DEDUP_REMOVED lines=11> */
[----:B----4-:R-:W-:Y:S01]  /*ddd0*/  F2FP.BF16.F32.PACK_AB R83, R3, R84 ;  /* 0x000000540353723e */ /* 0x010fe200000010ff */
        /* <DEDUP_REMOVED lines=10> */
[----:B------:R-:W-:Y:S01]  /*de80*/  LDSM.16.MT88.4 R64, [R91+0x6400] ;  /* 0x006400005b40783b */ /* 0x000fe20000004200 */
[-C--:B------:R-:W-:Y:S01]  /*de90*/  FMUL.FTZ R68, R68, R93.reuse ;  /* 0x0000005d44447220 */ /* 0x080fe20000410000 */
[----:B------:R-:W-:Y:S01]  /*dea0*/  FMUL.FTZ R69, R69, R93 ;  /* 0x0000005d45457220 */ /* 0x000fe20000410000 */
[-C--:B------:R-:W-:Y:S01]  /*deb0*/  FMUL.FTZ R70, R70, R97.reuse ;  /* 0x0000006146467220 */ /* 0x080fe20000410000 */
[C---:B------:R-:W-:Y:S01]  /*dec0*/  HMMA.16816.F32.BF16 R32, R80.reuse, R34, R52 ;  /* 0x000000225020723c */ /* 0x040fe20000041834 */
[----:B------:R-:W1:Y:S01]  /*ded0*/  LDSM.16.MT88.4 R52, [R99+0x2000] ;  /* 0x002000006334783b */ /* 0x000e620000004200 */
[----:B------:R-:W-:Y:S01]  /*dee0*/  FMUL.FTZ R71, R71, R97 ;  /* 0x0000006147477220 */ /* 0x000fe20000410000 */
[--C-:B------:R-:W-:Y:S01]  /*def0*/  FFMA.FTZ R137, R140, UR4, -R103.reuse ;  /* 0x000000048c897c23 */ /* 0x100fe20008010867 */
[--C-:B------:R-:W-:Y:S01]  /*df00*/  FFMA.FTZ R135, R134, UR4, -R103.reuse ;  /* 0x0000000486877c23 */ /* 0x100fe20008010867 */
[--C-:B------:R-:W-:Y:S01]  /*df10*/  FFMA.FTZ R128, R136, UR4, -R103.reuse ;  /* 0x0000000488807c23 */ /* 0x100fe20008010867 */
[--C-:B------:R-:W-:Y:S01]  /*df20*/  FFMA.FTZ R138, R138, UR4, -R103.reuse ;  /* 0x000000048a8a7c23 */ /* 0x100fe20008010867 */
        /* <DEDUP_REMOVED lines=10> */
[----:B------:R-:W4:Y:S01]  /*dfd0*/  LDSM.16.MT88.4 R60, [R99+0x400] ;  /* 0x00040000633c783b */ /* 0x000f220000004200 */
[----:B------:R-:W-:Y:S01]  /*dfe0*/  FMUL.FTZ R45, R45, R93 ;  /* 0x0000005d2d2d7220 */ /* 0x000fe20000410000 */
[----:B------:R-:W-:Y:S01]  /*dff0*/  MUFU.EX2 R129, R129 ;  /* 0x0000008100817308 */ /* 0x000fe20000000800 */
[-C--:B------:R-:W-:Y:S01]  /*e000*/  FMUL.FTZ R46, R46, R97.reuse ;  /* 0x000000612e2e7220 */ /* 0x080fe20000410000 */
[----:B------:R-:W-:Y:S01]  /*e010*/  FMUL.FTZ R47, R47, R97 ;  /* 0x000000612f2f7220 */ /* 0x000fe20000410000 */
[-C--:B------:R-:W-:Y:S01]  /*e020*/  FMUL.FTZ R48, R48, R93.reuse ;  /* 0x0000005d30307220 */ /* 0x080fe20000410000 */
[----:B------:R-:W-:Y:S01]  /*e030*/  MUFU.EX2 R137, R137 ;  /* 0x0000008900897308 */ /* 0x000fe20000000800 */
[C---:B---3--:R-:W-:Y:S01]  /*e040*/  HMMA.16816.F32.BF16 R36, R80.reuse, R56, R36 ;  /* 0x000000385024723c */ /* 0x048fe20000041824 */
[----:B------:R-:W-:Y:S01]  /*e050*/  FMUL.FTZ R49, R49, R93 ;  /* 0x0000005d31317220 */ /* 0x000fe20000410000 */
[-C--:B------:R-:W-:Y:S01]  /*e060*/  FMUL.FTZ R50, R50, R97.reuse ;  /* 0x0000006132327220 */ /* 0x080fe20000410000 */
[----:B------:R-:W3:Y:S01]  /*e070*/  MUFU.EX2 R134, R138 ;  /* 0x0000008a00867308 */ /* 0x000ee20000000800 */
[----:B------:R-:W-:Y:S01]  /*e080*/  FMUL.FTZ R51, R51, R97 ;  /* 0x0000006133337220 */ /* 0x000fe20000410000 */
[----:B------:R-:W-:Y:S01]  /*e090*/  FFMA.FTZ R136, R139, UR4, -R118 ;  /* 0x000000048b887c23 */ /* 0x000fe20008010876 */
[----:B------:R-:W-:Y:S01]  /*e0a0*/  FFMA.FTZ R139, R124, UR4, -R103 ;  /* 0x000000047c8b7c23 */ /* 0x000fe20008010867 */
[----:B------:R-:W-:Y:S01]  /*e0b0*/  MUFU.EX2 R135, R135 ;  /* 0x0000008700877308 */ /* 0x000fe20000000800 */
[----:B------:R-:W-:Y:S01]  /*e0c0*/  HMMA.16816.F32.BF16 R40, R80, R58, R40 ;  /* 0x0000003a5028723c */ /* 0x000fe20000041828 */
[----:B------:R-:W5:Y:S01]  /*e0d0*/  LDSM.16.MT88.4 R56, [R91+0x7400] ;  /* 0x007400005b38783b */ /* 0x000f620000004200 */
[----:B------:R-:W-:Y:S01]  /*e0e0*/  FFMA.FTZ R123, R123, R93, R92 ;  /* 0x0000005d7b7b7223 */ /* 0x000fe2000001005c */
[----:B------:R-:W3:Y:S01]  /*e0f0*/  MUFU.EX2 R128, R128 ;  /* 0x0000008000807308 */ /* 0x000ee20000000800 */
[----:B------:R-:W-:-:S02]  /*e100*/  FFMA.FTZ R97, R121, R97, R98 ;  /* 0x0000006179617223 */ /* 0x000fc40000010062 */
[----:B------:R-:W-:Y:S01]  /*e110*/  FADD.FTZ R96, R96, R123 ;  /* 0x0000007b60607221 */ /* 0x000fe20000010000 */
[----:B------:R-:W-:Y:S01]  /*e120*/  MUFU.EX2 R136, R136 ;  /* 0x0000008800887308 */ /* 0x000fe20000000800 */
[C---:B------:R-:W-:Y:S01]  /*e130*/  HMMA.16816.F32.BF16 R12, R80.reuse, R16, R12 ;  /* 0x00000010500c723c */ /* 0x040fe2000004180c */
[----:B------:R-:W-:Y:S01]  /*e140*/  FADD.FTZ R97, R88, R97 ;  /* 0x0000006158617221 */ /* 0x000fe20000010000 */
[----:B------:R-:W-:Y:S01]  /*e150*/  FADD.FTZ R87, R87, R96 ;  /* 0x0000006057577221 */ /* 0x000fe20000010000 */
[----:B------:R-:W-:Y:S02]  /*e160*/  MUFU.EX2 R139, R139 ;  /* 0x0000008b008b7308 */ /* 0x000fe40000000800 */
[----:B------:R-:W-:Y:S01]  /*e170*/  FADD.FTZ R84, R84, R97 ;  /* 0x0000006154547221 */ /* 0x000fe20000010000 */
[----:B------:R-:W-:Y:S02]  /*e180*/  FADD.FTZ R86, R86, R87 ;  /* 0x0000005756567221 */ /* 0x000fe40000010000 */
[----:B------:R-:W-:Y:S01]  /*e190*/  HMMA.16816.F32.BF16 R16, R80, R18, R68 ;  /* 0x000000125010723c */ /* 0x000fe20000041844 */
[----:B------:R-:W-:Y:S01]  /*e1a0*/  FADD.FTZ R84, R3, R84 ;  /* 0x0000005403547221 */ /* 0x000fe20000010000 */
[----:B------:R-:W-:Y:S01]  /*e1b0*/  LDSM.16.MT88.4 R68, [R99+0xc00] ;  /* 0x000c00006344783b */ /* 0x000fe20000004200 */
[----:B------:R-:W-:-:S02]  /*e1c0*/  MOV R3, R0 ;  /* 0x0000000000037202 */ /* 0x000fc40000000f00 */
[----:B------:R-:W-:-:S03]  /*e1d0*/  @P0 MOV R3, R0 ;  /* 0x0000000000030202 */ /* 0x000fc60000000f00 */
[C---:B------:R-:W-:Y:S08]  /*e1e0*/  HMMA.16816.F32.BF16 R4, R80.reuse, R8, R4 ;  /* 0x000000085004723c */ /* 0x040ff00000041804 */
[C---:B------:R-:W-:Y:S01]  /*e1f0*/  HMMA.16816.F32.BF16 R8, R80.reuse, R10, R76 ;  /* 0x0000000a5008723c */ /* 0x040fe2000004184c */
[----:B------:R-:W-:Y:S07]  /*e200*/  LDSM.16.MT88.4 R76, [R91+0x6c00] ;  /* 0x006c00005b4c783b */ /* 0x000fee0000004200 */
[C---:B-1----:R-:W-:Y:S01]  /*e210*/  HMMA.16816.F32.BF16 R44, R80.reuse, R52, R44 ;  /* 0x00000034502c723c */ /* 0x042fe2000004182c */
[----:B--2---:R-:W-:Y:S01]  /*e220*/  F2FP.BF16.F32.PACK_AB R52, R122, R125 ;  /* 0x0000007d7a34723e */ /* 0x004fe200000010ff */
[----:B------:R-:W-:Y:S01]  /*e230*/  FADD.FTZ R125, R125, R86 ;  /* 0x000000567d7d7221 */ /* 0x000fe20000010000 */
[----:B---3--:R-:W-:Y:S01]  /*e240*/  F2FP.BF16.F32.PACK_AB R53, R134, R137 ;  /* 0x000000898635723e */ /* 0x008fe200000010ff */
[----:B------:R-:W-:Y:S01]  /*e250*/  FADD.FTZ R137, R137, R84 ;  /* 0x0000005489897221 */ /* 0x000fe20000010000 */
[-C--:B------:R-:W-:Y:S01]  /*e260*/  MOV R84, R2.reuse ;  /* 0x0000000200547202 */ /* 0x080fe20000000f00 */
[----:B------:R-:W-:Y:S01]  /*e270*/  FADD.FTZ R125, R122, R125 ;  /* 0x0000007d7a7d7221 */ /* 0x000fe20000010000 */
[----:B------:R-:W-:Y:S01]  /*e280*/  @P0 MOV R84, R2 ;  /* 0x0000000200540202 */ /* 0x000fe20000000f00 */
[----:B------:R-:W-:Y:S01]  /*e290*/  HMMA.16816.F32.BF16 R48, R80, R54, R48 ;  /* 0x000000365030723c */ /* 0x000fe20000041830 */
[----:B------:R-:W-:Y:S01]  /*e2a0*/  F2FP.BF16.F32.PACK_AB R54, R129, R120 ;  /* 0x000000788136723e */ /* 0x000fe200000010ff */
[----:B------:R-:W-:Y:S01]  /*e2b0*/  FADD.FTZ R134, R134, R137 ;  /* 0x0000008986867221 */ /* 0x000fe20000010000 */
[----:B------:R-:W-:Y:S01]  /*e2c0*/  F2FP.BF16.F32.PACK_AB R55, R128, R135 ;  /* 0x000000878037723e */ /* 0x000fe200000010ff */
[----:B------:R-:W-:-:S02]  /*e2d0*/  FADD.FTZ R120, R120, R125 ;  /* 0x0000007d78787221 */ /* 0x000fc40000010000 */
[----:B------:R-:W-:Y:S02]  /*e2e0*/  FADD.FTZ R135, R135, R134 ;  /* 0x0000008687877221 */ /* 0x000fe40000010000 */
[----:B------:R-:W-:Y:S02]  /*e2f0*/  FADD.FTZ R129, R129, R120 ;  /* 0x0000007881817221 */ /* 0x000fe40000010000 */
[----:B----4-:R-:W-:Y:S01]  /*e300*/  HMMA.16816.F32.BF16 R12, R52, R60, R12 ;  /* 0x0000003c340c723c */ /* 0x010fe2000004180c */
[----:B------:R-:W-:-:S07]  /*e310*/  FADD.FTZ R128, R128, R135 ;  /* 0x0000008780807221 */ /* 0x000fce0000010000 */
        /* <DEDUP_REMOVED lines=16> */
[----:B------:R-:W-:-:S06]  /*e420*/  FFMA.FTZ R126, R132, UR4, -R103 ;  /* 0x00000004847e7c23 */ /* 0x000fcc0008010867 */
[----:B------:R-:W-:Y:S01]  /*e430*/  HMMA.16816.F32.BF16 R32, R52, R66, R32 ;  /* 0x000000423420723c */ /* 0x000fe20000041820 */
[--C-:B------:R-:W-:Y:S01]  /*e440*/  FFMA.FTZ R52, R133, UR4, -R118.reuse ;  /* 0x0000000485347c23 */ /* 0x100fe20008010876 */
[----:B------:R-:W-:Y:S01]  /*e450*/  FFMA.FTZ R133, R130, UR4, -R103 ;  /* 0x0000000482857c23 */ /* 0x000fe20008010867 */
[--C-:B------:R-:W-:Y:S01]  /*e460*/  FFMA.FTZ R53, R127, UR4, -R118.reuse ;  /* 0x000000047f357c23 */ /* 0x100fe20008010876 */
[----:B------:R-:W-:Y:S01]  /*e470*/  FFMA.FTZ R55, R131, UR4, -R118 ;  /* 0x0000000483377c23 */ /* 0x000fe20008010876 */
[----:B------:R-:W3:Y:S04]  /*e480*/  MUFU.EX2 R127, R52 ;  /* 0x00000034007f7308 */ /* 0x000ee80000000800 */
[----:B------:R-:W-:Y:S04]  /*e490*/  MUFU.EX2 R131, R53 ;  /* 0x0000003500837308 */ /* 0x000fe80000000800 */
[----:B------:R-:W4:Y:S04]  /*e4a0*/  MUFU.EX2 R124, R55 ;  /* 0x00000037007c7308 */ /* 0x000f280000000800 */
[----:B------:R-:W5:Y:S01]  /*e4b0*/  MUFU.EX2 R130, R64 ;  /* 0x0000004000827308 */ /* 0x000f620000000800 */
[----:B---3--:R-:W-:Y:S01]  /*e4c0*/  F2FP.BF16.F32.PACK_AB R52, R127, R136 ;  /* 0x000000887f34723e */ /* 0x008fe200000010ff */
[----:B------:R-:W-:-:S02]  /*e4d0*/  FADD.FTZ R136, R136, R129 ;  /* 0x0000008188887221 */ /* 0x000fc40000010000 */
[----:B------:R-:W-:Y:S02]  /*e4e0*/  MUFU.EX2 R133, R133 ;  /* 0x0000008500857308 */ /* 0x000fe40000000800 */
[----:B------:R-:W-:Y:S02]  /*e4f0*/  FADD.FTZ R136, R127, R136 ;  /* 0x000000887f887221 */ /* 0x000fe40000010000 */
[----:B------:R-:W3:Y:S01]  /*e500*/  MUFU.EX2 R126, R126 ;  /* 0x0000007e007e7308 */ /* 0x000ee20000000800 */
[----:B----4-:R-:W-:Y:S01]  /*e510*/  F2FP.BF16.F32.PACK_AB R54, R124, R131 ;  /* 0x000000837c36723e */ /* 0x010fe200000010ff */
[----:B------:R-:W-:Y:S01]  /*e520*/  FADD.FTZ R131, R131, R136 ;  /* 0x0000008883837221 */ /* 0x000fe20000010000 */
[----:B-----5:R-:W-:Y:S01]  /*e530*/  F2FP.BF16.F32.PACK_AB R53, R130, R139 ;  /* 0x0000008b8235723e */ /* 0x020fe200000010ff */
[----:B------:R-:W4:Y:S01]  /*e540*/  LDSM.16.MT88.4 R64, [R91+0x7800] ;  /* 0x007800005b40783b */ /* 0x000f220000004200 */
[----:B------:R-:W-:Y:S01]  /*e550*/  FADD.FTZ R139, R139, R128 ;  /* 0x000000808b8b7221 */ /* 0x000fe20000010000 */
[----:B------:R-:W-:-:S03]  /*e560*/  FADD.FTZ R124, R124, R131 ;  /* 0x000000837c7c7221 */ /* 0x000fc60000010000 */
[----:B------:R-:W-:Y:S01]  /*e570*/  FADD.FTZ R130, R130, R139 ;  /* 0x0000008b82827221 */ /* 0x000fe20000010000 */
[----:B---3--:R-:W-:-:S03]  /*e580*/  F2FP.BF16.F32.PACK_AB R55, R126, R133 ;  /* 0x000000857e37723e */ /* 0x008fc600000010ff */
        /* <DEDUP_REMOVED lines=8> */
[C---:B----4-:R-:W-:Y:S08]  /*e610*/  HMMA.16816.F32.BF16 R20, R52.reuse, R64, R20 ;  /* 0x000000403414723c */ /* 0x050ff00000041814 */
[C---:B------:R-:W-:Y:S08]  /*e620*/  HMMA.16816.F32.BF16 R24, R52.reuse, R66, R24 ;  /* 0x000000423418723c */ /* 0x040ff00000041818 */
[C---:B-1----:R-:W-:Y:S08]  /*e630*/  HMMA.16816.F32.BF16 R28, R52.reuse, R60, R28 ;  /* 0x0000003c341c723c */ /* 0x042ff0000004181c */
[C---:B------:R-:W-:Y:S01]  /*e640*/  HMMA.16816.F32.BF16 R32, R52.reuse, R62, R32 ;  /* 0x0000003e3420723c */ /* 0x040fe20000041820 */
[----:B------:R-:W1:Y:S07]  /*e650*/  LDSM.16.MT88.4 R60, [R99+0x2800] ;  /* 0x00280000633c783b */ /* 0x000e6e0000004200 */
[C---:B--2---:R-:W-:Y:S01]  /*e660*/  HMMA.16816.F32.BF16 R40, R52.reuse, R58, R40 ;  /* 0x0000003a3428723c */ /* 0x044fe20000041828 */
[--C-:B------:R-:W-:Y:S01]  /*e670*/  FFMA.FTZ R59, R102, UR4, -R118.reuse ;  /* 0x00000004663b7c23 */ /* 0x100fe20008010876 */
[--C-:B------:R-:W-:Y:S01]  /*e680*/  FFMA.FTZ R58, R119, UR4, -R118.reuse ;  /* 0x00000004773a7c23 */ /* 0x100fe20008010876 */
[--C-:B------:R-:W-:Y:S01]  /*e690*/  FFMA.FTZ R102, R117, UR4, -R118.reuse ;  /* 0x0000000475667c23 */ /* 0x100fe20008010876 */
[--C-:B------:R-:W-:Y:S01]  /*e6a0*/  FFMA.FTZ R117, R94, UR4, -R103.reuse ;  /* 0x000000045e757c23 */ /* 0x100fe20008010867 */
[----:B------:R-:W-:Y:S03]  /*e6b0*/  MUFU.EX2 R119, R59 ;  /* 0x0000003b00777308 */ /* 0x000fe60000000800 */
[----:B------:R-:W-:Y:S01]  /*e6c0*/  HMMA.16816.F32.BF16 R36, R52, R56, R36 ;  /* 0x000000383424723c */ /* 0x000fe20000041824 */
[----:B------:R-:W-:Y:S01]  /*e6d0*/  FFMA.FTZ R57, R116, UR4, -R118 ;  /* 0x0000000474397c23 */ /* 0x000fe20008010876 */
[--C-:B------:R-:W-:Y:S01]  /*e6e0*/  FFMA.FTZ R56, R100, UR4, -R103.reuse ;  /* 0x0000000464387c23 */ /* 0x100fe20008010867 */
[--C-:B------:R-:W-:Y:S01]  /*e6f0*/  FFMA.FTZ R118, R101, UR4, -R103.reuse ;  /* 0x0000000465767c23 */ /* 0x100fe20008010867 */
[----:B------:R-:W-:Y:S01]  /*e700*/  FFMA.FTZ R100, R95, UR4, -R103 ;  /* 0x000000045f647c23 */ /* 0x000fe20008010867 */
[----:B------:R-:W2:Y:S04]  /*e710*/  MUFU.EX2 R116, R58 ;  /* 0x0000003a00747308 */ /* 0x000ea80000000800 */
[----:B------:R-:W-:Y:S04]  /*e720*/  MUFU.EX2 R102, R102 ;  /* 0x0000006600667308 */ /* 0x000fe80000000800 */
[----:B------:R-:W3:Y:S04]  /*e730*/  MUFU.EX2 R101, R57 ;  /* 0x0000003900657308 */ /* 0x000ee80000000800 */
[----:B------:R-:W-:Y:S01]  /*e740*/  MUFU.EX2 R118, R118 ;  /* 0x0000007600767308 */ /* 0x000fe20000000800 */
[----:B--2---:R-:W-:Y:S01]  /*e750*/  F2FP.BF16.F32.PACK_AB R92, R116, R119 ;  /* 0x00000077745c723e */ /* 0x004fe200000010ff */
[----:B------:R-:W-:-:S02]  /*e760*/  FADD.FTZ R119, R119, R124 ;  /* 0x0000007c77777221 */ /* 0x000fc40000010000 */
[----:B------:R-:W2:Y:S02]  /*e770*/  MUFU.EX2 R103, R56 ;  /* 0x0000003800677308 */ /* 0x000ea40000000800 */
[----:B------:R-:W-:Y:S02]  /*e780*/  FADD.FTZ R119, R116, R119 ;  /* 0x0000007774777221 */ /* 0x000fe40000010000 */
[----:B------:R-:W-:Y:S01]  /*e790*/  MUFU.EX2 R100, R100 ;  /* 0x0000006400647308 */ /* 0x000fe20000000800 */
[----:B-1----:R-:W-:Y:S01]  /*e7a0*/  HMMA.16816.F32.BF16 R44, R52, R60, R44 ;  /* 0x0000003c342c723c */ /* 0x002fe2000004182c */
[C---:B---3--:R-:W-:Y:S01]  /*e7b0*/  F2FP.BF16.F32.PACK_AB R94, R101.reuse, R102 ;  /* 0x00000066655e723e */ /* 0x048fe200000010ff */
[----:B------:R-:W-:Y:S01]  /*e7c0*/  FADD.FTZ R102, R102, R119 ;  /* 0x0000007766667221 */ /* 0x000fe20000010000 */
[----:B------:R-:W1:Y:S03]  /*e7d0*/  MUFU.EX2 R117, R117 ;  /* 0x0000007500757308 */ /* 0x000e660000000800 */
[----:B------:R-:W-:-:S02]  /*e7e0*/  FADD.FTZ R123, R101, R102 ;  /* 0x00000066657b7221 */ /* 0x000fc40000010000 */
[----:B------:R-:W-:Y:S01]  /*e7f0*/  HMMA.16816.F32.BF16 R48, R52, R62, R48 ;  /* 0x0000003e3430723c */ /* 0x000fe20000041830 */
[----:B--2---:R-:W-:Y:S01]  /*e800*/  F2FP.BF16.F32.PACK_AB R93, R103, R118 ;  /* 0x00000076675d723e */ /* 0x004fe200000010ff */
[----:B------:R-:W2:Y:S01]  /*e810*/  LDSM.16.MT88.4 R60, [R91+0x7c00] ;  /* 0x007c00005b3c783b */ /* 0x000ea20000004200 */
[----:B------:R-:W-:-:S03]  /*e820*/  FADD.FTZ R118, R118, R133 ;  /* 0x0000008576767221 */ /* 0x000fc60000010000 */
[----:B------:R-:W3:Y:S01]  /*e830*/  LDSM.16.MT88.4 R52, [R99+0x1c00] ;  /* 0x001c00006334783b */ /* 0x000ee20000004200 */
[----:B------:R-:W-:Y:S01]  /*e840*/  FADD.FTZ R103, R103, R118 ;  /* 0x0000007667677221 */ /* 0x000fe20000010000 */
[----:B-1----:R-:W-:-:S03]  /*e850*/  F2FP.BF16.F32.PACK_AB R95, R117, R100 ;  /* 0x00000064755f723e */ /* 0x002fc600000010ff */
[----:B------:R-:W-:-:S04]  /*e860*/  FADD.FTZ R100, R100, R103 ;  /* 0x0000006764647221 */ /* 0x000fc80000010000 */
[----:B------:R-:W-:Y:S01]  /*e870*/  FADD.FTZ R121, R117, R100 ;  /* 0x0000006475797221 */ /* 0x000fe20000010000 */
[C---:B------:R-:W-:Y:S01]  /*e880*/  HMMA.16816.F32.BF16 R80, R92.reuse, R76, R4 ;  /* 0x0000004c5c50723c */ /* 0x040fe20000041804 */
[----:B------:R-:W1:Y:S07]  /*e890*/  LDSM.16.MT88.4 R4, [R91+0x8c00] ;  /* 0x008c00005b04783b */ /* 0x000e6e0000004200 */
[C---:B------:R-:W-:Y:S01]  /*e8a0*/  HMMA.16816.F32.BF16 R76, R92.reuse, R78, R8 ;  /* 0x0000004e5c4c723c */ /* 0x040fe20000041808 */
[----:B------:R-:W4:Y:S07]  /*e8b0*/  LDSM.16.MT88.4 R8, [R99+0x2c00] ;  /* 0x002c00006308783b */ /* 0x000f2e0000004200 */
[C---:B------:R-:W-:Y:S08]  /*e8c0*/  HMMA.16816.F32.BF16 R72, R92.reuse, R68, R12 ;  /* 0x000000445c48723c */ /* 0x040ff0000004180c */
[C---:B------:R-:W-:Y:S08]  /*e8d0*/  HMMA.16816.F32.BF16 R68, R92.reuse, R70, R16 ;  /* 0x000000465c44723c */ /* 0x040ff00000041810 */
[C---:B--2---:R-:W-:Y:S08]  /*e8e0*/  HMMA.16816.F32.BF16 R64, R92.reuse, R60, R20 ;  /* 0x0000003c5c40723c */ /* 0x044ff00000041814 */
[C---:B---3--:R-:W-:Y:S08]  /*e8f0*/  HMMA.16816.F32.BF16 R56, R92.reuse, R52, R28 ;  /* 0x000000345c38723c */ /* 0x048ff0000004181c */
[C---:B------:R-:W-:Y:S08]  /*e900*/  HMMA.16816.F32.BF16 R60, R92.reuse, R62, R24 ;  /* 0x0000003e5c3c723c */ /* 0x040ff00000041818 */
[C---:B------:R-:W-:Y:S08]  /*e910*/  HMMA.16816.F32.BF16 R52, R92.reuse, R54, R32 ;  /* 0x000000365c34723c */ /* 0x040ff00000041820 */
[C---:B-1----:R-:W-:Y:S08]  /*e920*/  HMMA.16816.F32.BF16 R36, R92.reuse, R4, R36 ;  /* 0x000000045c24723c */ /* 0x042ff00000041824 */
[C---:B------:R-:W-:Y:S08]  /*e930*/  HMMA.16816.F32.BF16 R40, R92.reuse, R6, R40 ;  /* 0x000000065c28723c */ /* 0x040ff00000041828 */
[C---:B----4-:R-:W-:Y:S08]  /*e940*/  HMMA.16816.F32.BF16 R44, R92.reuse, R8, R44 ;  /* 0x000000085c2c723c */ /* 0x050ff0000004182c */
[----:B------:R-:W-:Y:S01]  /*e950*/  HMMA.16816.F32.BF16 R48, R92, R10, R48 ;  /* 0x0000000a5c30723c */ /* 0x000fe20000041830 */
[----:B------:R-:W-:-:S04]  /*e960*/  NOP ;  /* 0x0000000000007918 */ /* 0x000fc80000000000 */
[----:B------:R-:W-:-:S15]  /*e970*/  @P0 BRA `(.L_x_5143) ;  /* 0x0000000000040947 */ /* 0x000fde0003800000 */
.L_x_5137:
[----:B------:R-:W-:-:S07]  /*e980*/  IADD3 R85, PT, PT, R89, -0x1, RZ ;  /* 0xffffffff59557810 */ /* 0x000fce0007ffe0ff */
.L_x_5143:
        /* <DEDUP_REMOVED lines=19> */
.L_x_5148:
        /* <DEDUP_REMOVED lines=87> */
.L_x_5145:
        /* <DEDUP_REMOVED lines=8> */
[----:B------:R-:W-:Y:S02]  /*f0b0*/  LEA R88, R4, UR5, 0x1 ;  /* 0x0000000504587c11 */ /* 0x000fe4000f8e08ff */
[----:B------:R-:W-:Y:S02]  /*f0c0*/  LOP3.LUT P0, RZ, R2, 0x4, RZ, 0xc0, !PT ;  /* 0x0000000402ff7812 */ /* 0x000fe4000780c0ff */
[----:B------:R-:W-:Y:S01]  /*f0d0*/  MOV R5, 0x20 ;  /* 0x0000002000057802 */ /* 0x000fe20000000f00 */
[----:B------:R-:W-:Y:S01]  /*f0e0*/  LDGSTS.E.BYPASS.LTC128B.128 [R125+0x7000], desc[UR6][R112.64+0x40] ;  /* 0x07000040707d7fae */ /* 0x000fe2000b981a06 */
[----:B------:R-:W-:Y:S02]  /*f0f0*/  IADD3 R119, PT, PT, R119, -0x1, RZ ;  /* 0xffffffff77777810 */ /* 0x000fe40007ffe0ff */
[----:B------:R-:W-:Y:S02]  /*f100*/  SEL R5, R5, 0xffffffe0, !P0 ;  /* 0xffffffe005057807 */ /* 0x000fe40004000000 */
[----:B------:R-:W-:Y:S02]  /*f110*/  ISETP.GT.AND P2, PT, R119, R106, PT ;  /* 0x0000006a7700720c */ /* 0x000fe40003f44270 */
[-C--:B------:R-:W-:Y:S01]  /*f120*/  IADD3 R3, PT, PT, R104, R5.reuse, RZ ;  /* 0x0000000568037210 */ /* 0x080fe20007ffe0ff */
[----:B------:R-:W-:Y:S01]  /*f130*/  LDGSTS.E.BYPASS.LTC128B.128 [R125+0x8000], desc[UR6][R112.64+0x80] ;  /* 0x08000080707d7fae */ /* 0x000fe2000b981a06 */
[----:B------:R-:W-:Y:S07]  /*f140*/  IADD3 R2, PT, PT, R88, R5, RZ ;  /* 0x0000000558027210 */ /* 0x000fee0007ffe0ff */
[----:B------:R-:W-:Y:S08]  /*f150*/  LDGSTS.E.BYPASS.LTC128B.128 [R125+0x6800], desc[UR6][R12.64] ;  /* 0x068000000c7d7fae */ /* 0x000ff0000b981a06 */
[----:B------:R-:W-:Y:S08]  /*f160*/  LDGSTS.E.BYPASS.LTC128B.128 [R125+0x7800], desc[UR6][R12.64+0x40] ;  /* 0x078000400c7d7fae */ /* 0x000ff0000b981a06 */
[----:B------:R1:W-:Y:S08]  /*f170*/  LDGSTS.E.BYPASS.LTC128B.128 [R125+0x8800], desc[UR6][R12.64+0x80] ;  /* 0x088000800c7d7fae */ /* 0x0003f0000b981a06 */
[----:B------:R-:W-:Y:S08]  /*f180*/  LDSM.16.M88.4 R32, [R104] ;  /* 0x000000006820783b */ /* 0x000ff00000000200 */
[----:B------:R-:W2:Y:S08]  /*f190*/  LDSM.16.M88.4 R8, [R88+0x3000] ;  /* 0x003000005808783b */ /* 0x000eb00000000200 */
[----:B------:R-:W1:Y:S08]  /*f1a0*/  LDSM.16.M88.4 R16, [R88+0x3400] ;  /* 0x003400005810783b */ /* 0x000e700000000200 */
[----:B------:R-:W5:Y:S08]  /*f1b0*/  LDSM.16.M88.4 R24, [R88+0x3800] ;  /* 0x003800005818783b */ /* 0x000f700000000200 */
[----:B------:R-:W0:Y:S08]  /*f1c0*/  LDGDEPBAR ;  /* 0x00000000000079af */ /* 0x000e300000000000 */
[----:B------:R-:W3:Y:S08]  /*f1d0*/  LDSM.16.M88.4 R84, [R88+0x3c00] ;  /* 0x003c00005854783b */ /* 0x000ef00000000200 */
[----:B------:R-:W-:Y:S01]  /*f1e0*/  LDSM.16.M88.4 R92, [R3] ;  /* 0x00000000035c783b */ /* 0x000fe20000000200 */
[C---:B--2---:R-:W-:Y:S07]  /*f1f0*/  HMMA.16816.F32.BF16 R4, R32.reuse, R8, RZ ;  /* 0x000000082004723c */ /* 0x044fee00000418ff */
[----:B------:R-:W2:Y:S01]  /*f200*/  LDSM.16.M88.4 R96, [R2+0x3000] ;  /* 0x003000000260783b */ /* 0x000ea20000000200 */
[C---:B------:R-:W-:Y:S07]  /*f210*/  HMMA.16816.F32.BF16 R8, R32.reuse, R10, RZ ;  /* 0x0000000a2008723c */ /* 0x040fee00000418ff */
[----:B------:R-:W4:Y:S01]  /*f220*/  LDSM.16.M88.4 R100, [R2+0x3400] ;  /* 0x003400000264783b */ /* 0x000f220000000200 */
[C---:B-1----:R-:W-:Y:S08]  /*f230*/  HMMA.16816.F32.BF16 R12, R32.reuse, R16, RZ ;  /* 0x00000010200c723c */ /* 0x042ff000000418ff */
[C---:B------:R-:W-:Y:S08]  /*f240*/  HMMA.16816.F32.BF16 R16, R32.reuse, R18, RZ ;  /* 0x000000122010723c */ /* 0x040ff000000418ff */
[C---:B-----5:R-:W-:Y:S08]  /*f250*/  HMMA.16816.F32.BF16 R20, R32.reuse, R24, RZ ;  /* 0x000000182014723c */ /* 0x060ff000000418ff */
[C---:B------:R-:W-:Y:S08]  /*f260*/  HMMA.16816.F32.BF16 R24, R32.reuse, R26, RZ ;  /* 0x0000001a2018723c */ /* 0x040ff000000418ff */
[C---:B---3--:R-:W-:Y:S08]  /*f270*/  HMMA.16816.F32.BF16 R28, R32.reuse, R84, RZ ;  /* 0x00000054201c723c */ /* 0x048ff000000418ff */
[----:B------:R-:W-:Y:S01]  /*f280*/  HMMA.16816.F32.BF16 R32, R32, R86, RZ ;  /* 0x000000562020723c */ /* 0x000fe200000418ff */
[----:B------:R-:W1:Y:S07]  /*f290*/  LDSM.16.M88.4 R84, [R2+0x3800] ;  /* 0x003800000254783b */ /* 0x000e6e0000000200 */
        /* <DEDUP_REMOVED lines=9> */
[C---:B--2---:R-:W-:Y:S08]  /*f330*/  HMMA.16816.F32.BF16 R28, R92.reuse, R96, R28 ;  /* 0x000000605c1c723c */ /* 0x044ff0000004181c */
[----:B------:R-:W-:Y:S01]  /*f340*/  HMMA.16816.F32.BF16 R32, R92, R98, R32 ;  /* 0x000000625c20723c */ /* 0x000fe20000041820 */
[----:B------:R-:W2:Y:S08]  /*f350*/  LDSM.16.M88.4 R92, [R88+0x4400] ;  /* 0x00440000585c783b */ /* 0x000eb00000000200 */
        /* <DEDUP_REMOVED lines=12> */
[----:B------:R-:W1:Y:S08]  /*f420*/  LDSM.16.M88.4 R84, [R2+0x4400] ;  /* 0x004400000254783b */ /* 0x000e700000000200 */
        /* <DEDUP_REMOVED lines=12> */
[----:B------:R-:W2:Y:S08]  /*f4f0*/  LDSM.16.M88.4 R92, [R88+0x5400] ;  /* 0x00540000585c783b */ /* 0x000eb00000000200 */
        /* <DEDUP_REMOVED lines=44> */
[C---:B------:R-:W-:Y:S01]  /*f7c0*/  HMMA.16816.F32.BF16 R24, R96.reuse, R6, R24 ;  /* 0x000000066018723c */ /* 0x040fe20000041818 */
[----:B------:R-:W-:Y:S08]  /*f7d0*/  BAR.SYNC.DEFER_BLOCKING 0x0 ;  /* 0x0000000000007b1d */ /* 0x000ff00000010000 */
        /* <DEDUP_REMOVED lines=10> */
[----:B------:R1:W1:Y:S10]  /*f880*/  MUFU.TANH R159, R13 ;  /* 0x0000000d009f7308 */ /* 0x0002740000002400 */
        /* <DEDUP_REMOVED lines=109> */
.L_x_5147:
        /* <DEDUP_REMOVED lines=12> */
.L_x_5146:
        /* <DEDUP_REMOVED lines=154> */
[----:B------:R-:W-:Y:S01]  /*109c0*/  FFMA.FTZ R151, R151, UR4, -R124 ;  /* 0x0000000497977c23 */ /* 0x000fe2000801087c */
[--C-:B--2---:R-:W-:Y:S08]  /*109d0*/  FFMA.FTZ R64, R127, UR4, -R122.reuse ;  /* 0x000000047f407c23 */ /* 0x104ff0000801087a */
[----:B------:R-:W-:Y:S01]  /*109e0*/  MUFU.EX2 R140, R140 ;  /* 0x0000008c008c7308 */ /* 0x000fe20000000800 */
[----:B------:R-:W-:Y:S01]  /*109f0*/  FFMA.FTZ R122, R94, UR4, -R122 ;  /* 0x000000045e7a7c23 */ /* 0x000fe2000801087a */
[--C-:B------:R-:W-:Y:S01]  /*10a00*/  FFMA.FTZ R142, R87, UR4, -R124.reuse ;  /* 0x00000004578e7c23 */ /* 0x100fe2000801087c */
        /* <DEDUP_REMOVED lines=23> */
[----:B-----5:R-:W-:Y:S01]  /*10b80*/  F2FP.BF16.F32.PACK_AB R53, R130, R125 ;  /* 0x0000007d8235723e */ /* 0x020fe200000010ff */
[----:B------:R-:W-:Y:S01]  /*10b90*/  FADD.FTZ R125, R125, R98 ;  /* 0x000000627d7d7221 */ /* 0x000fe20000010000 */
[----:B------:R-:W-:Y:S03]  /*10ba0*/  HMMA.16816.F32.BF16 R48, R80, R54, R48 ;  /* 0x000000365030723c */ /* 0x000fe60000041830 */
[----:B--2---:R-:W-:Y:S01]  /*10bb0*/  F2FP.BF16.F32.PACK_AB R54, R132, R149 ;  /* 0x000000958436723e */ /* 0x004fe200000010ff */
[----:B------:R-:W-:Y:S01]  /*10bc0*/  FADD.FTZ R126, R126, R145 ;  /* 0x000000917e7e7221 */ /* 0x000fe20000010000 */
[----:B----4-:R-:W-:Y:S01]  /*10bd0*/  F2FP.BF16.F32.PACK_AB R55, R128, R147 ;  /* 0x000000938037723e */ /* 0x010fe200000010ff */
        /* <DEDUP_REMOVED lines=75> */
[----:B------:R-:W-:Y:S01]  /*11090*/  FADD.FTZ R127, R127, R0 ;  /* 0x000000007f7f7221 */ /* 0x000fe20000010000 */
[----:B------:R-:W-:Y:S03]  /*110a0*/  MOV R0, R3 ;  /* 0x0000000300007202 */ /* 0x000fe60000000f00 */
[----:B------:R-:W-:Y:S01]  /*110b0*/  FADD.FTZ R88, R88, R127 ;  /* 0x0000007f58587221 */ /* 0x000fe20000010000 */
[C---:B--2---:R-:W-:Y:S03]  /*110c0*/  HMMA.16816.F32.BF16 R56, R92.reuse, R52, R28 ;  /* 0x000000345c38723c */ /* 0x044fe6000004181c */
[----:B------:R-:W-:Y:S04]  /*110d0*/  FADD.FTZ R123, R133, R88 ;  /* 0x00000058857b7221 */ /* 0x000fe80000010000 */
[----:B------:R-:W-:Y:S01]  /*110e0*/  FADD.FTZ R123, R122, R123 ;  /* 0x0000007b7a7b7221 */ /* 0x000fe20000010000 */
[C---:B------:R-:W-:Y:S08]  /*110f0*/  HMMA.16816.F32.BF16 R52, R92.reuse, R54, R32 ;  /* 0x000000365c34723c */ /* 0x040ff00000041820 */
[C---:B---3--:R-:W-:Y:S08]  /*11100*/  HMMA.16816.F32.BF16 R36, R92.reuse, R4, R36 ;  /* 0x000000045c24723c */ /* 0x048ff00000041824 */
[C---:B------:R-:W-:Y:S08]  /*11110*/  HMMA.16816.F32.BF16 R40, R92.reuse, R6, R40 ;  /* 0x000000065c28723c */ /* 0x040ff00000041828 */
[C---:B----4-:R-:W-:Y:S08]  /*11120*/  HMMA.16816.F32.BF16 R44, R92.reuse, R8, R44 ;  /* 0x000000085c2c723c */ /* 0x050ff0000004182c */
[----:B------:R-:W-:Y:S01]  /*11130*/  HMMA.16816.F32.BF16 R48, R92, R10, R48 ;  /* 0x0000000a5c30723c */ /* 0x000fe20000041830 */
[----:B------:R-:W-:Y:S08]  /*11140*/  @!UPT UIADD3 URZ, UPT, UPT, URZ, URZ, URZ ;  /* 0x000000fffffff290 */ /* 0x000ff0000fffe0ff */
[----:B------:R-:W-:Y:S11]  /*11150*/  @P0 BRA `(.L_x_5148) ;  /* 0xffffffd800580947 */ /* 0x000ff6000383ffff */
.L_x_5144:
        /* <DEDUP_REMOVED lines=149> */
.L_x_5150:
[----:B------:R-:W-:Y:S05]  /*11ab0*/  BSYNC.RECONVERGENT B0 ;  /* 0x0000000000007941 */ /* 0x000fea0003800200 */
.L_x_5149:
        /* <DEDUP_REMOVED lines=40> */
.L_x_5151:
        /* <DEDUP_REMOVED lines=12> */
.L_x_5543:


//--------------------- .text._ZN5flash24flash_fwd_splitkv_kernelI23Flash_fwd_kernel_traitsILi96ELi64ELi64ELi4ELb0ELb0EN7cutlass10bfloat16_tE19Flash_kernel_traitsILi96ELi64ELi64ELi4ES3_EELb1ELb0ELb1ELb0ELb0ELb0ELb1ELb1EEEvNS_16Flash_fwd_paramsE --------------------------
	.section	.text._ZN5flash24flash_fwd_splitkv_kernelI23Flash_fwd_kernel_traitsILi96ELi64ELi64ELi4ELb0ELb0EN7cutlass10bfloat16_tE19Flash_kernel_traitsILi96ELi64ELi64ELi4ES3_EELb1ELb0ELb1ELb0ELb0ELb0ELb1ELb1EEEvNS_16Flash_fwd_paramsE,"ax",@progbits
	.align	128
        .global         _ZN5flash24flash_fwd_splitkv_kernelI23Flash_fwd_kernel_traitsILi96ELi64ELi64ELi4ELb0ELb0EN7cutlass10bfloat16_tE19Flash_kernel_traitsILi96ELi64ELi64ELi4ES3_EELb1ELb0ELb1ELb0ELb0ELb0ELb1ELb1EEEvNS_16Flash_fwd_paramsE
        .type           _ZN5flash24flash_fwd_splitkv_kernelI23Flash_fwd_kernel_traitsILi96ELi64ELi64ELi4ELb0ELb0EN7cutlass10bfloat16_tE19Flash_kernel_traitsILi96ELi64ELi64ELi4ES3_EELb1ELb0ELb1ELb0ELb0ELb0ELb1ELb1EEEvNS_16Flash_fwd_paramsE,@function
        .size           _ZN5flash24flash_fwd_splitkv_kernelI23Flash_fwd_kernel_traitsILi96ELi64ELi64ELi4ELb0ELb0EN7cutlass10bfloat16_tE19Flash_kernel_traitsILi96ELi64ELi64ELi4ES3_EELb1ELb0ELb1ELb0ELb0ELb0ELb1ELb1EEEvNS_16Flash_fwd_paramsE,(.L_x_5544 - _ZN5flash24flash_fwd_splitkv_kernelI23Flash_fwd_kernel_traitsILi96ELi64ELi64ELi4ELb0ELb0EN7cutlass10bfloat16_tE19Flash_kernel_traitsILi96ELi64ELi64ELi4ES3_EELb1ELb0ELb1ELb0ELb0ELb0ELb1ELb1EEEvNS_16Flash_fwd_paramsE)
        .other          _ZN5flash24flash_fwd_splitkv_kernelI23Flash_fwd_kernel_traitsILi96ELi64ELi64ELi4ELb0ELb0EN7cutlass10bfloat16_tE19Flash_kernel_traitsILi96ELi64ELi64ELi4ES3_EELb1ELb0ELb1ELb0ELb0ELb0ELb1ELb1EEEvNS_16Flash_fwd_paramsE,@"STO_CUDA_ENTRY STV_DEFAULT"
_ZN5flash24flash_fwd_splitkv_kernelI23Flash_fwd_kernel_traitsILi96ELi64ELi64ELi4ELb0ELb0EN7cutlass10bfloat16_tE19Flash_kernel_traitsILi96ELi64ELi64ELi4ES3_EELb1ELb0ELb1ELb0ELb0ELb0ELb1ELb1EEEvNS_16Flash_fwd_paramsE:
.text._ZN5flash24flash_fwd_splitkv_kernelI23Flash_fwd_kernel_traitsILi96ELi64ELi64ELi4ELb0ELb0EN7cutlass10bfloat16_tE19Flash_kernel_traitsILi96ELi64ELi64ELi4ES3_EELb1ELb0ELb1ELb0ELb0ELb0ELb1ELb1EEEvNS_16Flash_fwd_paramsE:
        /* <DEDUP_REMOVED lines=46> */
[----:B------:R-:W-:-:S03]  /*02e0*/  IADD3.X R101, PT, PT, R0, UR5, RZ, P2, !PT ;  /* 0x0000000500657c10 */ /* 0x000fc600097fe4ff */
[----:B------:R2:W5:Y:S06]  /*02f0*/  @P3 LDG.E R13, desc[UR6][R12.64] ;  /* 0x000000060c0d3981 */ /* 0x00056c000c1e1900 */
[----:B------:R2:W5:Y:S01]  /*0300*/  @P4 LDG.E R8, desc[UR6][R100.64] ;  /* 0x0000000664084981 */ /* 0x000562000c1e1900 */
[----:B---3--:R-:W-:Y:S01]  /*0310*/  ISETP.NE.AND P2, PT, RZ, UR4, PT ;  /* 0x00000004ff007c0c */ /* 0x008fe2000bf45270 */
[----:B-1----:R-:W-:Y:S01]  /*0320*/  IMAD.MOV.U32 R11, RZ, RZ, -0x1 ;  /* 0xffffffffff0b7424 */ /* 0x002fe200078e00ff */
[----:B----4-:R-:W-:Y:S02]  /*0330*/  ISETP.EQ.U32.AND P5, PT, R2, RZ, PT ;  /* 0x000000ff0200720c */ /* 0x010fe40003fa2070 */
[----:B------:R-:W-:-:S02]  /*0340*/  IADD3 R14, P0, PT, R5, R2, RZ ;  /* 0x00000002050e7210 */ /* 0x000fc40007f1e0ff */
[----:B------:R-:W-:-:S03]  /*0350*/  ISETP.EQ.OR.EX P5, PT, R3, RZ, !P2, P5 ;  /* 0x000000ff0300720c */ /* 0x000fc600057a2750 */
[----:B------:R-:W-:-:S10]  /*0360*/  IMAD.X R15, R0, 0x1, R3, P0 ;  /* 0x00000001000f7824 */ /* 0x000fd400000e0603 */
[----:B------:R1:W5:Y:S01]  /*0370*/  @!P5 LDG.E R11, desc[UR6][R14.64] ;  /* 0x000000060e0bd981 */ /* 0x000362000c1e1900 */
[----:B------:R-:W-:Y:S01]  /*0380*/  ISETP.NE.U32.AND P0, PT, R2, RZ, PT ;  /* 0x000000ff0200720c */ /* 0x000fe20003f05070 */
[----:B------:R-:W3:Y:S01]  /*0390*/  @!P1 LDC R125, c[0x0][0x434] ;  /* 0x00010d00ff7d9b82 */ /* 0x000ee20000000800 */
[----:B------:R-:W4:Y:S02]  /*03a0*/  S2R R17, SR_CTAID.X ;  /* 0x0000000000117919 */ /* 0x000f240000002500 */
[----:B------:R-:W-:Y:S01]  /*03b0*/  ISETP.NE.AND.EX P0, PT, R3, RZ, PT, P0 ;  /* 0x000000ff0300720c */ /* 0x000fe20003f05300 */
[----:B------:R-:W1:-:S12]  /*03c0*/  S2R R123, SR_CTAID.Y ;  /* 0x00000000007b7919 */ /* 0x000e580000002600 */
        /* <DEDUP_REMOVED lines=8> */
.L_x_5152:
        /* <DEDUP_REMOVED lines=18> */
[----:B------:R-:W-:-:S05]  /*0570*/  VIADD R19, R19, 0xffffffff ;  /* 0xffffffff13137836 */ /* 0x000fca0000000000 */
[----:B------:R-:W-:Y:S02]  /*0580*/  IABS R12, R19 ;  /* 0x00000013000c7213 */ /* 0x000fe40000000000 */
[----:B------:R-:W-:Y:S01]  /*0590*/  LOP3.LUT R19, R19, R4, RZ, 0x3c, !PT ;  /* 0x0000000413137212 */ /* 0x000fe200078e3cff */
[----:B-1----:R-:W-:-:S03]  /*05a0*/  VIADD R3, R3, 0xffffffe ;  /* 0x0ffffffe03037836 */ /* 0x002fc60000000000 */
[----:B------:R-:W-:-:S03]  /*05b0*/  ISETP.GE.AND P0, PT, R19, RZ, PT ;  /* 0x000000ff1300720c */ /* 0x000fc60003f06270 */
[----:B------:R-:W1:Y:S02]  /*05c0*/  F2I.FTZ.U32.TRUNC.NTZ R3, R3 ;  /* 0x0000000300037305 */ /* 0x000e64000021f000 */
[----:B-1----:R-:W-:-:S04]  /*05d0*/  IMAD.MOV R21, RZ, RZ, -R3 ;  /* 0x000000ffff157224 */ /* 0x002fc800078e0a03 */
[----:B------:R-:W-:-:S04]  /*05e0*/  IMAD R21, R21, R10, RZ ;  /* 0x0000000a15157224 */ /* 0x000fc800078e02ff */
[----:B------:R-:W-:Y:S02]  /*05f0*/  IMAD.HI.U32 R21, R3, R21, R2 ;  /* 0x0000001503157227 */ /* 0x000fe400078e0002 */
[----:B------:R-:W1:Y:S04]  /*0600*/  @!P3 LDC.64 R2, c[0x0][0x488] ;  /* 0x00012200ff02bb82 */ /* 0x000e680000000a00 */
[----:B------:R-:W-:-:S04]  /*0610*/  IMAD.HI.U32 R6, R21, R12, RZ ;  /* 0x0000000c15067227 */ /* 0x000fc800078e00ff */
[----:B------:R-:W-:Y:S02]  /*0620*/  IMAD R15, R6, R15, R12 ;  /* 0x0000000f060f7224 */ /* 0x000fe400078e020c */
[----:B------:R-:W2:Y:S03]  /*0630*/  @!P3 LDC R12, c[0x0][0x43c] ;  /* 0x00010f00ff0cbb82 */ /* 0x000ea60000000800 */
[----:B------:R-:W-:Y:S02]  /*0640*/  ISETP.GT.U32.AND P1, PT, R10, R15, PT ;  /* 0x0000000f0a00720c */ /* 0x000fe40003f24070 */
[----:B-1----:R-:W-:-:S03]  /*0650*/  @!P3 ISETP.NE.U32.AND P2, PT, R2, RZ, PT ;  /* 0x000000ff0200b20c */ /* 0x002fc60003f45070 */
[----:B------:R-:W1:Y:S08]  /*0660*/  LDC R2, c[0x0][0x508] ;  /* 0x00014200ff027b82 */ /* 0x000e700000000800 */
[----:B------:R-:W-:Y:S01]  /*0670*/  @!P1 IMAD.IADD R15, R15, 0x1, -R10 ;  /* 0x000000010f0f9824 */ /* 0x000fe200078e0a0a */
[----:B------:R-:W-:Y:S01]  /*0680*/  @!P3 ISETP.NE.AND.EX P2, PT, R3, RZ, PT, P2 ;  /* 0x000000ff0300b20c */ /* 0x000fe20003f45320 */
[----:B------:R-:W-:Y:S01]  /*0690*/  @!P1 VIADD R6, R6, 0x1 ;  /* 0x0000000106069836 */ /* 0x000fe20000000000 */
[----:B------:R-:W-:-:S02]  /*06a0*/  ISETP.NE.AND P1, PT, R4, RZ, PT ;  /* 0x000000ff0400720c */ /* 0x000fc40003f25270 */
[----:B------:R-:W-:Y:S01]  /*06b0*/  ISETP.GE.U32.AND P5, PT, R15, R10, PT ;  /* 0x0000000a0f00720c */ /* 0x000fe20003fa6070 */
[----:B------:R-:W-:Y:S01]  /*06c0*/  VIADD R10, R17, 0x1 ;  /* 0x00000001110a7836 */ /* 0x000fe20000000000 */
[----:B--2---:R-:W-:-:S03]  /*06d0*/  @!P3 SEL R12, R12, RZ, P2 ;  /* 0x000000ff0c0cb207 */ /* 0x004fc60001000000 */
[----:B------:R-:W-:Y:S02]  /*06e0*/  IMAD R10, R10, 0x40, -R125 ;  /* 0x000000400a0a7824 */ /* 0x000fe400078e0a7d */
[----:B------:R-:W-:-:S04]  /*06f0*/  @!P3 IMAD.IADD R60, R65, 0x1, R12 ;  /* 0x00000001413cb824 */ /* 0x000fc800078e020c */
[----:B------:R-:W-:Y:S02]  /*0700*/  VIADD R3, R60, 0x3f ;  /* 0x0000003f3c037836 */ /* 0x000fe40000000000 */
[----:B------:R-:W-:-:S04]  /*0710*/  @P5 VIADD R6, R6, 0x1 ;  /* 0x0000000106065836 */ /* 0x000fc80000000000 */
[----:B------:R-:W-:Y:S01]  /*0720*/  @!P0 IMAD.MOV R6, RZ, RZ, -R6 ;  /* 0x000000ffff068224 */ /* 0x000fe200078e0a06 */
[----:B-1----:R-:W-:Y:S02]  /*0730*/  IADD3 R2, PT, PT, R3, R2, R10 ;  /* 0x0000000203027210 */ /* 0x002fe40007ffe00a */
        /* <DEDUP_REMOVED lines=46> */
.L_x_5155:
[----:B------:R-:W-:Y:S05]  /*0a20*/  BSYNC.RECONVERGENT B0 ;  /* 0x0000000000007941 */ /* 0x000fea0003800200 */
.L_x_5154:
        /* <DEDUP_REMOVED lines=18> */
.L_x_5157:
[----:B------:R-:W-:Y:S05]  /*0b50*/  BSYNC.RECONVERGENT B0 ;  /* 0x0000000000007941 */ /* 0x000fea0003800200 */
.L_x_5156:
        /* <DEDUP_REMOVED lines=18> */
.L_x_5159:
[----:B------:R-:W-:Y:S05]  /*0c80*/  BSYNC.RECONVERGENT B0 ;  /* 0x0000000000007941 */ /* 0x000fea0003800200 */
.L_x_5158:
        /* <DEDUP_REMOVED lines=18> */
.L_x_5161:
[----:B------:R-:W-:Y:S05]  /*0db0*/  BSYNC.RECONVERGENT B0 ;  /* 0x0000000000007941 */ /* 0x000fea0003800200 */
.L_x_5160:
        /* <DEDUP_REMOVED lines=20> */
.L_x_5153:
        /* <DEDUP_REMOVED lines=11> */
.L_x_5162:
[----:B------:R-:W-:Y:S05]  /*0fb0*/  BRA.U !UP0, `(.L_x_5163) ;  /* 0x0000000508947547 */ /* 0x000fea000b800000 */
[----:B-----5:R-:W2:Y:S01]  /*0fc0*/  LDC R7, c[0x0][0x4f0] ;  /* 0x00013c00ff077b82 */ /* 0x020ea20000000800 */
[----:B------:R-:W-:Y:S01]  /*0fd0*/  LEA R0, R84, 0xffffffc0, 0x6 ;  /* 0xffffffc054007811 */ /* 0x000fe200078e30ff */
[----:B------:R-:W3:Y:S01]  /*0fe0*/  LDCU.64 UR4, c[0x0][0x4e8] ;  /* 0x00009d00ff0477ac */ /* 0x000ee20008000a00 */
        /* <DEDUP_REMOVED lines=34> */
[----:B------:R-:W-:-:S03]  /*1210*/  IMAD.MOV R5, RZ, RZ, -R5 ;  /* 0x000000ffff057224 */ /* 0x000fc600078e0a05 */
[----:B------:R-:W2:Y:S01]  /*1220*/  I2F.RP R8, R2 ;  /* 0x0000000200087306 */ /* 0x000ea20000209400 */
[----:B------:R-:W-:Y:S01]  /*1230*/  IMAD R0, R7, R5, R0 ;  /* 0x0000000507007224 */ /* 0x000fe200078e0200 */
[----:B----4-:R-:W-:-:S04]  /*1240*/  MOV R5, UR15 ;  /* 0x0000000f00057c02 */ /* 0x010fc80008000f00 */
[----:B------:R-:W-:Y:S02]  /*1250*/  SHF.R.S32.HI R7, RZ, 0x1f, R0 ;  /* 0x0000001fff077819 */ /* 0x000fe40000011400 */
        /* <DEDUP_REMOVED lines=8> */
[----:B------:R-:W-:-:S06]  /*12e0*/  IMAD.HI.U32 R13, R13, R6, R12 ;  /* 0x000000060d0d7227 */ /* 0x000fcc00078e000c */
[----:B------:R-:W-:-:S04]  /*12f0*/  IMAD.HI.U32 R6, R13, R4, RZ ;  /* 0x000000040d067227 */ /* 0x000fc800078e00ff */
[----:B---3--:R-:W-:-:S04]  /*1300*/  IMAD.MOV R11, RZ, RZ, -R6 ;  /* 0x000000ffff0b7224 */ /* 0x008fc800078e0a06 */
[----:B------:R-:W-:Y:S02]  /*1310*/  IMAD R13, R2, R11, R4 ;  /* 0x0000000b020d7224 */ /* 0x000fe400078e0204 */
[----:B------:R-:W-:-:S03]  /*1320*/  IMAD.U32 R4, RZ, RZ, UR14 ;  /* 0x0000000eff047e24 */ /* 0x000fc6000f8e00ff */
        /* <DEDUP_REMOVED lines=24> */
[----:B------:R-:W-:-:S03]  /*14b0*/  IMAD R10, R7, R4, RZ ;  /* 0x00000004070a7224 */ /* 0x000fc600078e02ff */
[----:B------:R-:W-:Y:S01]  /*14c0*/  SEL R11, R8, R11, !P1 ;  /* 0x0000000b080b7207 */ /* 0x000fe20004800000 */
[C---:B------:R-:W-:Y:S02]  /*14d0*/  IMAD R10, R0.reuse, R5, R10 ;  /* 0x00000005000a7224 */ /* 0x040fe400078e020a */
[----:B--2---:R-:W-:Y:S01]  /*14e0*/  IMAD.U32 R2, RZ, RZ, UR4 ;  /* 0x00000004ff027e24 */ /* 0x004fe2000f8e00ff */
[----:B------:R-:W-:Y:S01]  /*14f0*/  MOV R3, UR5 ;  /* 0x0000000500037c02 */ /* 0x000fe20008000f00 */
[----:B------:R-:W-:Y:S02]  /*1500*/  IMAD.IADD R15, R15, 0x1, R10 ;  /* 0x000000010f0f7824 */ /* 0x000fe400078e020a */
[-C--:B------:R-:W-:Y:S02]  /*1510*/  IMAD R7, R7, R2.reuse, RZ ;  /* 0x0000000207077224 */ /* 0x080fe400078e02ff */
[----:B------:R-:W-:-:S04]  /*1520*/  IMAD.WIDE.U32 R12, R0, R2, R12 ;  /* 0x00000002000c7225 */ /* 0x000fc800078e000c */
[----:B------:R-:W-:Y:S01]  /*1530*/  IMAD R7, R0, R3, R7 ;  /* 0x0000000300077224 */ /* 0x000fe200078e0207 */
[----:B------:R-:W-:Y:S01]  /*1540*/  SHF.R.S32.HI R0, RZ, 0x1f, R11 ;  /* 0x0000001fff007819 */ /* 0x000fe2000001140b */
[----:B-1----:R-:W-:-:S03]  /*1550*/  IMAD.WIDE.U32 R14, R11, UR8, R14 ;  /* 0x000000080b0e7c25 */ /* 0x002fc6000f8e000e */
        /* <DEDUP_REMOVED lines=11> */
.L_x_5163:
        /* <DEDUP_REMOVED lines=15> */
.L_x_5165:
[----:B------:R-:W2:Y:S01]  /*1700*/  LDC.64 R4, c[0x0][0x3b8] ;  /* 0x0000ee00ff047b82 */ /* 0x000ea20000000a00 */
[----:B------:R-:W-:-:S05]  /*1710*/  IADD3 R0, PT, PT, R8, R11, RZ ;  /* 0x0000000b08007210 */ /* 0x000fca0007ffe0ff */
[C---:B--2---:R-:W-:Y:S02]  /*1720*/  IMAD R23, R0.reuse, R5, RZ ;  /* 0x0000000500177224 */ /* 0x044fe400078e02ff */
[----:B-1----:R-:W-:-:S05]  /*1730*/  IMAD.WIDE.U32 R2, R0, R4, RZ ;  /* 0x0000000400027225 */ /* 0x002fca00078e00ff */
[----:B------:R-:W-:Y:S02]  /*1740*/  IADD3 R23, PT, PT, R3, R23, RZ ;  /* 0x0000001703177210 */ /* 0x000fe40007ffe0ff */
[----:B------:R-:W-:Y:S02]  /*1750*/  MOV R22, R2 ;  /* 0x0000000200167202 */ /* 0x000fe40000000f00 */
.L_x_5166:
        /* <DEDUP_REMOVED lines=14> */
.L_x_5167:
[----:B------:R-:W1:Y:S01]  /*1840*/  LDC.64 R2, c[0x0][0x3c0] ;  /* 0x0000f000ff027b82 */ /* 0x000e620000000a00 */
[----:B------:R-:W-:-:S05]  /*1850*/  IADD3 R8, PT, PT, R8, R11, RZ ;  /* 0x0000000b08087210 */ /* 0x000fca0007ffe0ff */
[C---:B-1----:R-:W-:Y:S02]  /*1860*/  IMAD R21, R8.reuse, R3, RZ ;  /* 0x0000000308157224 */ /* 0x042fe400078e02ff */
[----:B-----5:R-:W-:-:S05]  /*1870*/  IMAD.WIDE.U32 R6, R8, R2, RZ ;  /* 0x0000000208067225 */ /* 0x020fca00078e00ff */
[----:B------:R-:W-:Y:S02]  /*1880*/  IADD3 R21, PT, PT, R7, R21, RZ ;  /* 0x0000001507157210 */ /* 0x000fe40007ffe0ff */
[----:B------:R-:W-:-:S07]  /*1890*/  MOV R20, R6 ;  /* 0x0000000600147202 */ /* 0x000fce0000000f00 */
.L_x_5168:
        /* <DEDUP_REMOVED lines=12> */
[----:B------:R-:W-:Y:S02]  /*1960*/  IMAD.HI.U32 R7, R11, R7, R10 ;  /* 0x000000070b077227 */ /* 0x000fe400078e000a */
[----:B------:R-:W2:Y:S02]  /*1970*/  LDC.64 R10, c[0x0][0x3d0] ;  /* 0x0000f400ff0a7b82 */ /* 0x000ea40000000a00 */
        /* <DEDUP_REMOVED lines=9> */
[----:B------:R-:W-:-:S04]  /*1a10*/  LOP3.LUT R0, R130, R19, RZ, 0x3c, !PT ;  /* 0x0000001382007212 */ /* 0x000fc800078e3cff */
        /* <DEDUP_REMOVED lines=8> */
[-C--:B------:R-:W-:Y:S01]  /*1aa0*/  IMAD R7, R7, R4.reuse, RZ ;  /* 0x0000000407077224 */ /* 0x080fe200078e02ff */
        /* <DEDUP_REMOVED lines=18> */
.L_x_5164:
        /* <DEDUP_REMOVED lines=9> */
[C---:B------:R-:W-:Y:S01]  /*1c60*/  IMAD.SHL.U32 R121, R2.reuse, 0x20, RZ ;  /* 0x0000002002797824 */ /* 0x040fe200078e00ff */
        /* <DEDUP_REMOVED lines=12> */
[----:B------:R-:W-:-:S03]  /*1d30*/  LOP3.LUT R82, R95, 0x20, RZ, 0xc0, !PT ;  /* 0x000000205f527812 */ /* 0x000fc600078ec0ff */
[----:B--2---:R-:W-:-:S04]  /*1d40*/  @!P2 IMAD.WIDE.U32 R20, R127, R10, RZ ;  /* 0x0000000a7f14a225 */ /* 0x004fc800078e00ff */
[----:B------:R-:W-:Y:S01]  /*1d50*/  @!P2 IMAD.MOV.U32 R10, RZ, RZ, R20 ;  /* 0x000000ffff0aa224 */ /* 0x000fe200078e0014 */
[----:B------:R-:W-:Y:S01]  /*1d60*/  @P2 MOV R10, R18 ;  /* 0x00000012000a2202 */ /* 0x000fe20000000f00 */
[----:B------:R-:W-:Y:S02]  /*1d70*/  @!P2 IMAD R11, R127, R11, R21 ;  /* 0x0000000b7f0ba224 */ /* 0x000fe400078e0215 */
[----:B------:R-:W-:Y:S01]  /*1d80*/  @P2 IMAD R11, R9, R97, R19 ;  /* 0x00000061090b2224 */ /* 0x000fe200078e0213 */
[C---:B------:R-:W-:Y:S01]  /*1d90*/  IADD3 R18, P2, PT, R12.reuse, R10, RZ ;  /* 0x0000000a0c127210 */ /* 0x040fe20007f5e0ff */
[----:B------:R-:W-:Y:S01]  /*1da0*/  IMAD R9, R131, UR4, RZ ;  /* 0x0000000483097c24 */ /* 0x000fe2000f8e02ff */
[----:B------:R-:W-:Y:S01]  /*1db0*/  IADD3 R10, P3, PT, R12, R16, RZ ;  /* 0x000000100c0a7210 */ /* 0x000fe20007f7e0ff */
        /* <DEDUP_REMOVED lines=19> */
[----:B----4-:R-:W-:Y:S01]  /*1ef0*/  IADD3 R104, P2, PT, R104, UR8, RZ ;  /* 0x0000000868687c10 */ /* 0x010fe2000ff5e0ff */
[-C--:B------:R-:W-:Y:S01]  /*1f00*/  IMAD R10, R17, R96.reuse, RZ ;  /* 0x00000060110a7224 */ /* 0x080fe200078e02ff */
[----:B------:R-:W-:Y:S01]  /*1f10*/  SHF.L.U64.HI R73, R18, 0x1, R73 ;  /* 0x0000000112497819 */ /* 0x000fe20000010249 */
[----:B------:R-:W-:Y:S01]  /*1f20*/  IMAD.IADD R15, R15, 0x1, R9 ;  /* 0x000000010f0f7824 */ /* 0x000fe200078e0209 */
[----:B------:R-:W-:Y:S01]  /*1f30*/  IADD3.X R105, PT, PT, R105, UR9, RZ, P2, !PT ;  /* 0x0000000969697c10 */ /* 0x000fe200097fe4ff */
[----:B------:R-:W-:Y:S01]  /*1f40*/  IMAD R63, R16, R97, R10 ;  /* 0x00000061103f7224 */ /* 0x000fe200078e020a */
[----:B-1----:R-:W-:Y:S01]  /*1f50*/  IADD3 R72, P2, PT, R72, UR4, RZ ;  /* 0x0000000448487c10 */ /* 0x002fe2000ff5e0ff */
[----:B------:R-:W-:Y:S01]  /*1f60*/  IMAD.WIDE.U32 R96, R16, R96, R14 ;  /* 0x0000006010607225 */ /* 0x000fe200078e000e */
[----:B------:R-:W-:-:S02]  /*1f70*/  VIMNMX R71, PT, PT, R113, R2, !PT ;  /* 0x0000000271477248 */ /* 0x000fc40007fe0100 */
[----:B--2---:R-:W-:Y:S01]  /*1f80*/  LEA.HI R69, R7, R7, RZ, 0x1 ;  /* 0x0000000707457211 */ /* 0x004fe200078f08ff */
[----:B------:R-:W-:Y:S01]  /*1f90*/  IMAD.MOV.U32 R116, RZ, RZ, R72 ;  /* 0x000000ffff747224 */ /* 0x000fe200078e0048 */
[----:B------:R-:W-:Y:S01]  /*1fa0*/  IADD3.X R73, PT, PT, R73, UR5, RZ, P2, !PT ;  /* 0x0000000549497c10 */ /* 0x000fe200097fe4ff */
[----:B------:R-:W-:Y:S01]  /*1fb0*/  IMAD.MOV.U32 R115, RZ, RZ, R105 ;  /* 0x000000ffff737224 */ /* 0x000fe200078e0069 */
[----:B------:R-:W-:Y:S01]  /*1fc0*/  ISETP.GT.AND P2, PT, R84, R71, PT ;  /* 0x000000475400720c */ /* 0x000fe20003f44270 */
[----:B------:R-:W-:Y:S01]  /*1fd0*/  IMAD.IADD R63, R97, 0x1, R63 ;  /* 0x00000001613f7824 */ /* 0x000fe200078e023f */
[----:B------:R-:W-:Y:S02]  /*1fe0*/  SHF.R.S32.HI R69, RZ, 0x1, R69 ;  /* 0x00000001ff457819 */ /* 0x000fe40000011445 */
[C---:B------:R-:W-:Y:S02]  /*1ff0*/  LOP3.LUT R10, R12.reuse, 0x40, RZ, 0xfc, !PT ;  /* 0x000000400c0a7812 */ /* 0x040fe400078efcff */
[----:B------:R-:W-:Y:S01]  /*2000*/  LOP3.LUT R9, R12, 0x20, RZ, 0xfc, !PT ;  /* 0x000000200c097812 */ /* 0x000fe200078efcff */
[----:B------:R-:W-:Y:S01]  /*2010*/  IMAD R68, R98, R69, R67 ;  /* 0x0000004562447224 */ /* 0x000fe200078e0243 */
[----:B------:R-:W-:-:S02]  /*2020*/  MOV R114, R104 ;  /* 0x0000006800727202 */ /* 0x000fc40000000f00 */
[----:B------:R-:W-:Y:S01]  /*2030*/  MOV R117, R73 ;  /* 0x0000004900757202 */ /* 0x000fe20000000f00 */
        /* <DEDUP_REMOVED lines=11> */
[----:B------:R-:W-:Y:S01]  /*20f0*/  IMAD.SHL.U32 R93, R69, 0x20, RZ ;  /* 0x00000020455d7824 */ /* 0x000fe200078e00ff */
[----:B------:R-:W4:Y:S01]  /*2100*/  LDC.64 R2, c[0x0][0x4a8] ;  /* 0x00012a00ff027b82 */ /* 0x000f220000000a00 */
[----:B------:R-:W-:Y:S01]  /*2110*/  SHF.R.S32.HI R7, RZ, 0x1f, R92 ;  /* 0x0000001fff077819 */ /* 0x000fe2000001145c */
[----:B------:R-:W2:Y:S01]  /*2120*/  LDCU.128 UR12, c[0x0][0x4c0] ;  /* 0x00009800ff0c77ac */ /* 0x000ea20008000c00 */
[----:B------:R-:W-:Y:S01]  /*2130*/  SEL R8, R8, R6, !P1 ;  /* 0x0000000608087207 */ /* 0x000fe20004800000 */
[----:B------:R-:W-:Y:S01]  /*2140*/  IMAD R50, R0, R69, RZ ;  /* 0x0000004500327224 */ /* 0x000fe200078e02ff */
[----:B------:R-:W-:Y:S01]  /*2150*/  IADD3 R91, PT, PT, R98, 0x20, RZ ;  /* 0x00000020625b7810 */ /* 0x000fe20007ffe0ff */
[----:B------:R-:W2:Y:S01]  /*2160*/  LDCU.U8 UR20, c[0x0][0x533] ;  /* 0x0000a660ff1477ac */ /* 0x000ea20008000000 */
[C---:B------:R-:W-:Y:S01]  /*2170*/  IMAD R90, R84.reuse, -0x40, R65 ;  /* 0xffffffc0545a7824 */ /* 0x040fe200078e0241 */
[----:B------:R-:W-:Y:S01]  /*2180*/  SHF.R.S32.HI R80, RZ, 0x1f, R93 ;  /* 0x0000001fff507819 */ /* 0x000fe2000001145d */
[----:B------:R-:W-:Y:S01]  /*2190*/  IMAD R89, R84, -0x40, R60 ;  /* 0xffffffc054597824 */ /* 0x000fe200078e023c */
[----:B------:R-:W1:Y:S01]  /*21a0*/  LDCU.64 UR4, c[0x0][0x3b8] ;  /* 0x00007700ff0477ac */ /* 0x000e620008000a00 */
[----:B------:R-:W-:-:S02]  /*21b0*/  IMAD.MOV.U32 R88, RZ, RZ, R84 ;  /* 0x000000ffff587224 */ /* 0x000fc400078e0054 */
[----:B---3--:R-:W-:-:S04]  /*21c0*/  IMAD.WIDE.U32 R14, R127, UR10, R12 ;  /* 0x0000000a7f0e7c25 */ /* 0x008fc8000f8e000c */
[----:B-1----:R-:W-:-:S04]  /*21d0*/  IMAD.WIDE.U32 R16, R127, R4, R12 ;  /* 0x000000047f107225 */ /* 0x002fc800078e000c */
[----:B------:R-:W-:Y:S01]  /*21e0*/  IMAD R17, R127, R5, R17 ;  /* 0x000000057f117224 */ /* 0x000fe200078e0211 */
[C---:B----4-:R-:W-:Y:S01]  /*21f0*/  SHF.L.U32 R79, R2.reuse, 0x6, RZ ;  /* 0x00000006024f7819 */ /* 0x050fe200000006ff */
[----:B--2---:R-:W-:Y:S01]  /*2200*/  IMAD R5, R7, UR16, RZ ;  /* 0x0000001007057c24 */ /* 0x004fe2000f8e02ff */
[----:B------:R-:W-:Y:S01]  /*2210*/  SHF.L.U64.HI R83, R2, 0x5, R3 ;  /* 0x0000000502537819 */ /* 0x000fe20000010203 */
[----:B------:R-:W-:Y:S01]  /*2220*/  IMAD R15, R127, UR11, R15 ;  /* 0x0000000b7f0f7c24 */ /* 0x000fe2000f8e020f */
[----:B------:R-:W1:Y:S01]  /*2230*/  LDCU.64 UR10, c[0x0][0x488] ;  /* 0x00009100ff0a77ac */ /* 0x000e620008000a00 */
[C---:B------:R-:W-:Y:S02]  /*2240*/  IMAD R18, R92.reuse, UR17, R5 ;  /* 0x000000115c127c24 */ /* 0x040fe4000f8e0205 */
[----:B------:R-:W-:Y:S01]  /*2250*/  IMAD.WIDE.U32 R4, R92, UR16, R16 ;  /* 0x000000105c047c25 */ /* 0x000fe2000f8e0010 */
[----:B------:R-:W-:-:S03]  /*2260*/  UISETP.NE.AND UP0, UPT, UR20, URZ, UPT ;  /* 0x000000ff1400728c */ /* 0x000fc6000bf05270 */
[----:B------:R-:W-:Y:S01]  /*2270*/  IMAD.IADD R19, R5, 0x1, R18 ;  /* 0x0000000105137824 */ /* 0x000fe200078e0212 */
[----:B------:R-:W-:Y:S01]  /*2280*/  SHF.R.S32.HI R5, RZ, 0x1f, R8 ;  /* 0x0000001fff057819 */ /* 0x000fe20000011408 */
[----:B------:R-:W-:Y:S01]  /*2290*/  IMAD R6, R7, R2, RZ ;  /* 0x0000000207067224 */ /* 0x000fe200078e02ff */
[----:B------:R-:W-:Y:S01]  /*22a0*/  MOV R18, R4 ;  /* 0x0000000400127202 */ /* 0x000fe20000000f00 */
[C---:B------:R-:W-:Y:S01]  /*22b0*/  IMAD.WIDE.U32 R16, R92.reuse, R2, R14 ;  /* 0x000000025c107225 */ /* 0x040fe200078e000e */
[----:B------:R-:W-:Y:S02]  /*22c0*/  IADD3 R4, P0, PT, -R65, R98, RZ ;  /* 0x0000006241047210 */ /* 0x000fe40007f1e1ff */
[----:B------:R-:W-:Y:S01]  /*22d0*/  SHF.R.S32.HI R15, RZ, 0x1f, R65 ;  /* 0x0000001fff0f7819 */ /* 0x000fe20000011441 */
[----:B------:R-:W-:Y:S02]  /*22e0*/  IMAD R6, R92, R3, R6 ;  /* 0x000000035c067224 */ /* 0x000fe400078e0206 */
[----:B------:R-:W-:Y:S01]  /*22f0*/  IMAD R7, R5, UR12, RZ ;  /* 0x0000000c05077c24 */ /* 0x000fe2000f8e02ff */
[----:B------:R-:W-:Y:S01]  /*2300*/  IADD3.X R15, PT, PT, RZ, ~R15, RZ, P0, !PT ;  /* 0x8000000fff0f7210 */ /* 0x000fe200007fe4ff */
[----:B------:R-:W-:Y:S01]  /*2310*/  IMAD.IADD R17, R17, 0x1, R6 ;  /* 0x0000000111117824 */ /* 0x000fe200078e0206 */
[----:B------:R-:W-:Y:S01]  /*2320*/  IADD3 R74, P0, PT, R50, R67, RZ ;  /* 0x00000043324a7210 */ /* 0x000fe20007f1e0ff */
[----:B------:R-:W-:-:S02]  /*2330*/  IMAD R6, R8, UR13, R7 ;  /* 0x0000000d08067c24 */ /* 0x000fc4000f8e0207 */
[----:B------:R-:W-:Y:S01]  /*2340*/  IMAD.WIDE.U32 R18, R8, UR12, R18 ;  /* 0x0000000c08127c25 */ /* 0x000fe2000f8e0012 */
[----:B------:R-:W2:Y:S03]  /*2350*/  LDCU.64 UR12, c[0x0][0x4d0] ;  /* 0x00009a00ff0c77ac */ /* 0x000ea60008000a00 */
[----:B------:R-:W-:Y:S02]  /*2360*/  IMAD.IADD R7, R19, 0x1, R6 ;  /* 0x0000000113077824 */ /* 0x000fe400078e0206 */
[----:B------:R-:W-:Y:S02]  /*2370*/  IMAD.MOV.U32 R6, RZ, RZ, R18 ;  /* 0x000000ffff067224 */ /* 0x000fe400078e0012 */
[----:B------:R-:W-:Y:S02]  /*2380*/  IMAD R5, R5, UR18, RZ ;  /* 0x0000001205057c24 */ /* 0x000fe4000f8e02ff */
[----:B------:R-:W-:Y:S01]  /*2390*/  IMAD.WIDE.U32 R18, R4, UR16, R6 ;  /* 0x0000001004127c25 */ /* 0x000fe2000f8e0006 */
[----:B------:R-:W-:-:S02]  /*23a0*/  SHF.R.S32.HI R7, RZ, 0x1f, R50 ;  /* 0x0000001fff077819 */ /* 0x000fc40000011432 */
[----:B------:R-:W-:Y:S01]  /*23b0*/  IADD3 R50, P1, PT, R50, R68, RZ ;  /* 0x0000004432327210 */ /* 0x000fe20007f3e0ff */
[C---:B------:R-:W-:Y:S01]  /*23c0*/  IMAD R5, R8.reuse, UR19, R5 ;  /* 0x0000001308057c24 */ /* 0x040fe2000f8e0205 */
[----:B------:R-:W-:Y:S01]  /*23d0*/  UMOV UR19, URZ ;  /* 0x000000ff00137c82 */ /* 0x000fe20008000000 */
[----:B------:R-:W-:Y:S01]  /*23e0*/  IMAD.WIDE.U32 R16, R8, UR18, R16 ;  /* 0x0000001208107c25 */ /* 0x000fe2000f8e0010 */
[----:B------:R-:W-:Y:S01]  /*23f0*/  USHF.L.U32 UR18, UR16, 0x6, URZ ;  /* 0x0000000610127899 */ /* 0x000fe200080006ff */
[----:B------:R-:W-:Y:S02]  /*2400*/  LEA R102, P2, R18, UR8, 0x1 ;  /* 0x0000000812667c11 */ /* 0x000fe4000f8408ff */
[C---:B------:R-:W-:Y:S01]  /*2410*/  IMAD.X R75, R7.reuse, 0x1, R64, P0 ;  /* 0x00000001074b7824 */ /* 0x040fe200000e0640 */
[----:B------:R-:W-:Y:S01]  /*2420*/  IADD3.X R7, PT, PT, R7, R66, RZ, P1, !PT ;  /* 0x0000004207077210 */ /* 0x000fe20000ffe4ff */
[----:B------:R-:W-:Y:S01]  /*2430*/  IMAD R103, R15, UR16, RZ ;  /* 0x000000100f677c24 */ /* 0x000fe2000f8e02ff */
[----:B------:R-:W-:Y:S01]  /*2440*/  IADD3 R17, PT, PT, R17, R5, RZ ;  /* 0x0000000511117210 */ /* 0x000fe20007ffe0ff */
[-C--:B------:R-:W-:Y:S01]  /*2450*/  IMAD R15, R15, R2.reuse, RZ ;  /* 0x000000020f0f7224 */ /* 0x080fe200078e02ff */
[----:B------:R-:W-:Y:S01]  /*2460*/  SHF.L.U64.HI R0, R50, 0x1, R7 ;  /* 0x0000000132007819 */ /* 0x000fe20000010207 */
[----:B------:R-:W-:Y:S01]  /*2470*/  IMAD R103, R4, UR17, R103 ;  /* 0x0000001104677c24 */ /* 0x000fe2000f8e0267 */
[----:B------:R-:W-:Y:S01]  /*2480*/  SHF.L.U32 R50, R50, 0x1, RZ ;  /* 0x0000000132327819 */ /* 0x000fe200000006ff */
[C---:B------:R-:W-:Y:S01]  /*2490*/  IMAD R15, R4.reuse, R3, R15 ;  /* 0x00000003040f7224 */ /* 0x040fe200078e020f */
[----:B------:R-:W3:Y:S01]  /*24a0*/  LDCU UR17, c[0x0][0x450] ;  /* 0x00008a00ff1177ac */ /* 0x000ee20008000800 */
[----:B------:R-:W-:Y:S01]  /*24b0*/  IMAD.WIDE.U32 R4, R4, R2, R16 ;  /* 0x0000000204047225 */ /* 0x000fe200078e0010 */
[----:B------:R-:W-:-:S02]  /*24c0*/  IADD3 R16, P0, PT, R50, UR14, RZ ;  /* 0x0000000e32107c10 */ /* 0x000fc4000ff1e0ff */
[C---:B------:R-:W-:Y:S01]  /*24d0*/  SHF.L.U64.HI R75, R74.reuse, 0x1, R75 ;  /* 0x000000014a4b7819 */ /* 0x040fe2000001024b */
[----:B------:R-:W-:Y:S01]  /*24e0*/  IMAD.SHL.U32 R74, R74, 0x2, RZ ;  /* 0x000000024a4a7824 */ /* 0x000fe200078e00ff */
[----:B------:R-:W-:Y:S01]  /*24f0*/  IADD3.X R17, PT, PT, R0, UR15, RZ, P0, !PT ;  /* 0x0000000f00117c10 */ /* 0x000fe200087fe4ff */
[----:B------:R-:W-:Y:S01]  /*2500*/  IMAD.IADD R103, R19, 0x1, R103 ;  /* 0x0000000113677824 */ /* 0x000fe200078e0267 */
[----:B--2---:R-:W-:Y:S01]  /*2510*/  IADD3 R50, P0, PT, R50, UR12, RZ ;  /* 0x0000000c32327c10 */ /* 0x004fe2000ff1e0ff */
[----:B------:R-:W-:Y:S01]  /*2520*/  IMAD.SHL.U32 R87, R2, 0x20, RZ ;  /* 0x0000002002577824 */ /* 0x000fe200078e00ff */
[----:B------:R-:W-:Y:S01]  /*2530*/  IADD3 R76, P1, PT, R74, UR14, RZ ;  /* 0x0000000e4a4c7c10 */ /* 0x000fe2000ff3e0ff */
[----:B------:R-:W2:Y:S01]  /*2540*/  LDCU UR16, c[0x0][0x440] ;  /* 0x00008800ff1077ac */ /* 0x000ea20008000800 */
[----:B------:R-:W-:Y:S02]  /*2550*/  IADD3.X R51, PT, PT, R0, UR13, RZ, P0, !PT ;  /* 0x0000000d00337c10 */ /* 0x000fe400087fe4ff */
[----:B------:R-:W-:-:S02]  /*2560*/  IADD3 R0, P0, PT, RZ, -UR19, RZ ;  /* 0x80000013ff007c10 */ /* 0x000fc4000ff1e0ff */
[----:B------:R-:W-:Y:S01]  /*2570*/  IADD3.X R77, PT, PT, R75, UR15, RZ, P1, !PT ;  /* 0x0000000f4b4d7c10 */ /* 0x000fe20008ffe4ff */
[----:B------:R-:W4:Y:S01]  /*2580*/  LDCU.64 UR14, c[0x0][0x3c0] ;  /* 0x00007800ff0e77ac */ /* 0x000f220008000a00 */
[----:B------:R-:W-:Y:S01]  /*2590*/  IADD3.X R3, PT, PT, RZ, ~UR18, RZ, P0, !PT ;  /* 0x80000012ff037c10 */ /* 0x000fe200087fe4ff */
[----:B------:R-:W-:Y:S01]  /*25a0*/  IMAD.X R79, RZ, RZ, ~R79, P0 ;  /* 0x000000ffff4f7224 */ /* 0x000fe200000e0e4f */
[----:B------:R-:W-:Y:S02]  /*25b0*/  LEA.HI.X R103, R18, UR9, R103, 0x1, P2 ;  /* 0x0000000912677c11 */ /* 0x000fe400090f0c67 */
[----:B------:R-:W-:Y:S02]  /*25c0*/  IADD3 R15, PT, PT, R5, R15, RZ ;  /* 0x0000000f050f7210 */ /* 0x000fe40007ffe0ff */
[----:B-1----:R-:W-:Y:S02]  /*25d0*/  LEA R14, P2, R4, UR10, 0x1 ;  /* 0x0000000a040e7c11 */ /* 0x002fe4000f8408ff */
[----:B------:R-:W-:-:S02]  /*25e0*/  IADD3 R74, P1, PT, R74, UR12, RZ ;  /* 0x0000000c4a4a7c10 */ /* 0x000fc4000ff3e0ff */
[C---:B------:R-:W-:Y:S02]  /*25f0*/  SHF.R.S64 R81, R0.reuse, 0x1f, R79 ;  /* 0x0000001f00517819 */ /* 0x040fe4000000104f */
[----:B---3--:R-:W-:Y:S02]  /*2600*/  MOV R11, UR17 ;  /* 0x00000011000b7c02 */ /* 0x008fe40008000f00 */
[--C-:B------:R-:W-:Y:S02]  /*2610*/  SHF.R.S64 R78, R0, 0x1f, R3.reuse ;  /* 0x0000001f004e7819 */ /* 0x100fe40000001003 */
[----:B------:R-:W-:Y:S02]  /*2620*/  SHF.R.S32.HI R70, RZ, 0x1f, R3 ;  /* 0x0000001fff467819 */ /* 0x000fe40000011403 */
[----:B------:R-:W-:Y:S02]  /*2630*/  SHF.R.S32.HI R79, RZ, 0x1f, R79 ;  /* 0x0000001fff4f7819 */ /* 0x000fe4000001144f */
[----:B------:R-:W-:Y:S01]  /*2640*/  LEA.HI.X R15, R4, UR11, R15, 0x1, P2 ;  /* 0x0000000b040f7c11 */ /* 0x000fe200090f0c0f */
[----:B------:R-:W1:Y:S01]  /*2650*/  LDCU.128 UR8, c[0x0][0x3a0] ;  /* 0x00007400ff0877ac */ /* 0x000e620008000c00 */
[----:B------:R-:W-:Y:S01]  /*2660*/  IADD3.X R75, PT, PT, R75, UR13, RZ, P1, !PT ;  /* 0x0000000d4b4b7c10 */ /* 0x000fe20008ffe4ff */
[----:B--2-4-:R-:W3:Y:S06]  /*2670*/  LDCU.64 UR12, c[0x0][0x4e0] ;  /* 0x00009c00ff0c77ac */ /* 0x014eec0008000a00 */
.L_x_5205:
        /* <DEDUP_REMOVED lines=20> */
.L_x_5171:
[----:B-1-3--:R-:W-:Y:S05]  /*27c0*/  BSYNC.RECONVERGENT B0 ;  /* 0x0000000000007941 */ /* 0x00afea0003800200 */
.L_x_5170:
        /* <DEDUP_REMOVED lines=16> */
.L_x_5173:
[----:B------:R-:W-:Y:S05]  /*28d0*/  BSYNC.RECONVERGENT B0 ;  /* 0x0000000000007941 */ /* 0x000fea0003800200 */
.L_x_5172:
        /* <DEDUP_REMOVED lines=14> */
.L_x_5177:
[----:B------:R-:W-:Y:S05]  /*29c0*/  BSYNC.RECONVERGENT B0 ;  /* 0x0000000000007941 */ /* 0x000fea0003800200 */
.L_x_5176:
        /* <DEDUP_REMOVED lines=18> */
.L_x_5175:
        /* <DEDUP_REMOVED lines=55> */
.L_x_5183:
[----:B------:R-:W-:Y:S05]  /*2e60*/  BSYNC.RECONVERGENT B0 ;  /* 0x0000000000007941 */ /* 0x000fea0003800200 */
.L_x_5182:
        /* <DEDUP_REMOVED lines=48> */
.L_x_5185:
[----:B------:R-:W-:Y:S05]  /*3170*/  BSYNC.RECONVERGENT B0 ;  /* 0x0000000000007941 */ /* 0x000fea0003800200 */
.L_x_5184:
        /* <DEDUP_REMOVED lines=47> */
.L_x_5181:
[----:B------:R-:W-:Y:S05]  /*3470*/  BSYNC.RECONVERGENT B1 ;  /* 0x0000000000017941 */ /* 0x000fea0003800200 */
.L_x_5180:
        /* <DEDUP_REMOVED lines=64> */
.L_x_5189:
[----:B------:R-:W-:Y:S05]  /*3880*/  BSYNC.RECONVERGENT B0 ;  /* 0x0000000000007941 */ /* 0x000fea0003800200 */
.L_x_5188:
        /* <DEDUP_REMOVED lines=48> */
.L_x_5191:
[----:B------:R-:W-:Y:S05]  /*3b90*/  BSYNC.RECONVERGENT B0 ;  /* 0x0000000000007941 */ /* 0x000fea0003800200 */
.L_x_5190:
        /* <DEDUP_REMOVED lines=47> */
.L_x_5187:
[----:B------:R-:W-:Y:S05]  /*3e90*/  BSYNC.RECONVERGENT B1 ;  /* 0x0000000000017941 */ /* 0x000fea0003800200 */
.L_x_5186:
        /* <DEDUP_REMOVED lines=8> */
.L_x_5179:
        /* <DEDUP_REMOVED lines=96> */
.L_x_5195:
[----:B------:R-:W-:Y:S05]  /*4520*/  BSYNC.RECONVERGENT B0 ;  /* 0x0000000000007941 */ /* 0x000fea0003800200 */
.L_x_5194:
        /* <DEDUP_REMOVED lines=87> */
.L_x_5197:
[----:B------:R-:W-:Y:S05]  /*4aa0*/  BSYNC.RECONVERGENT B0 ;  /* 0x0000000000007941 */ /* 0x000fea0003800200 */
.L_x_5196:
        /* <DEDUP_REMOVED lines=86> */
.L_x_5193:
[----:B------:R-:W-:Y:S05]  /*5010*/  BSYNC.RECONVERGENT B1 ;  /* 0x0000000000017941 */ /* 0x000fea0003800200 */
.L_x_5192:
        /* <DEDUP_REMOVED lines=97> */
.L_x_5201:
[----:B------:R-:W-:Y:S05]  /*5630*/  BSYNC.RECONVERGENT B0 ;  /* 0x0000000000007941 */ /* 0x000fea0003800200 */
.L_x_5200:
        /* <DEDUP_REMOVED lines=87> */
.L_x_5203:
[----:B------:R-:W-:Y:S05]  /*5bb0*/  BSYNC.RECONVERGENT B0 ;  /* 0x0000000000007941 */ /* 0x000fea0003800200 */
.L_x_5202:
        /* <DEDUP_REMOVED lines=86> */
.L_x_5199:
[----:B------:R-:W-:Y:S05]  /*6120*/  BSYNC.RECONVERGENT B1 ;  /* 0x0000000000017941 */ /* 0x000fea0003800200 */
.L_x_5198:
[----:B------:R-:W5:Y:S08]  /*6130*/  LDC R3, c[0x0][0x450] ;  /* 0x00011400ff037b82 */ /* 0x000f700000000800 */
[----:B------:R-:W1:Y:S01]  /*6140*/  LDC R11, c[0x0][0x450] ;  /* 0x00011400ff0b7b82 */ /* 0x000e620000000800 */
[----:B-----5:R-:W-:Y:S05]  /*6150*/  IMAD.U32 R3, R3, -0x20, RZ ;  /* 0xffffffe003037824 */ /* 0x020fea00078e00ff */
[C---:B------:R-:W-:Y:S02]  /*6160*/  LEA R76, P1, R3.reuse, R76, 0x1 ;  /* 0x0000004c034c7211 */ /* 0x040fe400078208ff */
[C---:B------:R-:W-:Y:S02]  /*6170*/  LEA R74, P0, R3.reuse, R74, 0x1 ;  /* 0x0000004a034a7211 */ /* 0x040fe400078008ff */
[C---:B------:R-:W-:Y:S02]  /*6180*/  LEA.HI.X.SX32 R77, R3.reuse, R77, 0x1, P1 ;  /* 0x0000004d034d7211 */ /* 0x040fe400008f0eff */
[----:B-1----:R-:W-:Y:S09]  /*6190*/  LEA.HI.X.SX32 R75, R3, R75, 0x1, P0 ;  /* 0x0000004b034b7211 */ /* 0x002ff200000f0eff */
.L_x_5178:
[----:B------:R-:W-:Y:S05]  /*61a0*/  BSYNC.RECONVERGENT B2 ;  /* 0x0000000000027941 */ /* 0x000fea0003800200 */
.L_x_5174:
        /* <DEDUP_REMOVED lines=92> */
.L_x_5204:
[----:B------:R-:W-:Y:S02]  /*6770*/  ISETP.GT.AND P0, PT, R88, R71, PT ;  /* 0x000000475800720c */ /* 0x000fe40003f04270 */
[----:B------:R-:W-:Y:S02]  /*6780*/  IADD3 R102, P2, PT, R102, R78, RZ ;  /* 0x0000004e66667210 */ /* 0x000fe40007f5e0ff */
[----:B------:R-:W-:Y:S03]  /*6790*/  IADD3 R14, P1, PT, R14, R81, RZ ;  /* 0x000000510e0e7210 */ /* 0x000fe60007f3e0ff */
[----:B------:R-:W-:Y:S02]  /*67a0*/  IMAD.X R103, R103, 0x1, R70, P2 ;  /* 0x0000000167677824 */ /* 0x000fe400010e0646 */
[----:B------:R-:W-:Y:S04]  /*67b0*/  IMAD.X R15, R15, 0x1, R79, P1 ;  /* 0x000000010f0f7824 */ /* 0x000fe800008e064f */
[----:B------:R-:W-:Y:S05]  /*67c0*/  @P0 BRA `(.L_x_5205) ;  /* 0xffffffbc00ac0947 */ /* 0x000fea000383ffff */
.L_x_5169:
        /* <DEDUP_REMOVED lines=43> */
.L_x_5210:
[----:B------:R2:W-:Y:S02]  /*6a80*/  STS.128 [R133+0x2000], RZ ;  /* 0x002000ff85007388 */ /* 0x0005e40000000c00 */
.L_x_5209:
[----:B------:R-:W-:Y:S05]  /*6a90*/  BSYNC.RECONVERGENT B0 ;  /* 0x0000000000007941 */ /* 0x000fea0003800200 */
.L_x_5208:
        /* <DEDUP_REMOVED lines=25> */
.L_x_5212:
[----:B------:R1:W-:Y:S01]  /*6c30*/  STS.128 [R133+0x2800], RZ ;  /* 0x002800ff85007388 */ /* 0x0003e20000000c00 */
[----:B------:R-:W-:Y:S05]  /*6c40*/  BRA `(.L_x_5211) ;  /* 0x0000003800707947 */ /* 0x000fea0003800000 */
.L_x_5207:
        /* <DEDUP_REMOVED lines=79> */
.L_x_5219:
[----:B------:R-:W-:Y:S05]  /*7140*/  BSYNC.RECONVERGENT B0 ;  /* 0x0000000000007941 */ /* 0x000fea0003800200 */
.L_x_5218:
[----:B-----5:R-:W-:Y:S01]  /*7150*/  IMAD.MOV.U32 R6, RZ, RZ, R18 ;  /* 0x000000ffff067224 */ /* 0x020fe200078e0012 */
[----:B------:R-:W-:Y:S01]  /*7160*/  MOV R4, R16 ;  /* 0x0000001000047202 */ /* 0x000fe20000000f00 */
[----:B------:R-:W-:Y:S01]  /*7170*/  IMAD.MOV.U32 R7, RZ, RZ, R19 ;  /* 0x000000ffff077224 */ /* 0x000fe200078e0013 */
[----:B------:R-:W-:Y:S02]  /*7180*/  MOV R5, R17 ;  /* 0x0000001100057202 */ /* 0x000fe40000000f00 */
.L_x_5217:
[----:B------:R-:W-:Y:S05]  /*7190*/  BSYNC.RECONVERGENT B1 ;  /* 0x0000000000017941 */ /* 0x000fea0003800200 */
.L_x_5216:
        /* <DEDUP_REMOVED lines=47> */
.L_x_5223:
[----:B------:R-:W-:Y:S05]  /*7490*/  BSYNC.RECONVERGENT B0 ;  /* 0x0000000000007941 */ /* 0x000fea0003800200 */
.L_x_5222:
[----:B-----5:R4:W-:Y:S02]  /*74a0*/  STS.128 [R133+0x1000], R16 ;  /* 0x0010001085007388 */ /* 0x0209e40000000c00 */
.L_x_5221:
[----:B------:R-:W-:Y:S05]  /*74b0*/  BSYNC.RECONVERGENT B1 ;  /* 0x0000000000017941 */ /* 0x000fea0003800200 */
.L_x_5220:
        /* <DEDUP_REMOVED lines=45> */
.L_x_5225:
[----:B------:R-:W-:Y:S05]  /*7790*/  BSYNC.RECONVERGENT B0 ;  /* 0x0000000000007941 */ /* 0x000fea0003800200 */
.L_x_5224:
[----:B-----5:R1:W-:Y:S02]  /*77a0*/  STS.128 [R133+0x2000], R16 ;  /* 0x0020001085007388 */ /* 0x0203e40000000c00 */
.L_x_5215:
[----:B------:R-:W-:Y:S05]  /*77b0*/  BSYNC.RECONVERGENT B2 ;  /* 0x0000000000027941 */ /* 0x000fea0003800200 */
.L_x_5214:
        /* <DEDUP_REMOVED lines=63> */
.L_x_5229:
[----:B------:R-:W-:Y:S05]  /*7bb0*/  BSYNC.RECONVERGENT B0 ;  /* 0x0000000000007941 */ /* 0x000fea0003800200 */
.L_x_5228:
[----:B-----5:R4:W-:Y:S02]  /*7bc0*/  STS.128 [R133+0x800], R16 ;  /* 0x0008001085007388 */ /* 0x0209e40000000c00 */
.L_x_5227:
[----:B------:R-:W-:Y:S05]  /*7bd0*/  BSYNC.RECONVERGENT B1 ;  /* 0x0000000000017941 */ /* 0x000fea0003800200 */
.L_x_5226:
        /* <DEDUP_REMOVED lines=57> */
.L_x_5233:
[----:B------:R-:W-:Y:S05]  /*7f70*/  BSYNC.RECONVERGENT B0 ;  /* 0x0000000000007941 */ /* 0x000fea0003800200 */
.L_x_5232:
[----:B-----5:R4:W-:Y:S02]  /*7f80*/  STS.128 [R133+0x1800], R16 ;  /* 0x0018001085007388 */ /* 0x0209e40000000c00 */
.L_x_5231:
[----:B------:R-:W-:Y:S05]  /*7f90*/  BSYNC.RECONVERGENT B1 ;  /* 0x0000000000017941 */ /* 0x000fea0003800200 */
.L_x_5230:
        /* <DEDUP_REMOVED lines=56> */
.L_x_5235:
[----:B------:R-:W-:Y:S05]  /*8320*/  BSYNC.RECONVERGENT B0 ;  /* 0x0000000000007941 */ /* 0x000fea0003800200 */
.L_x_5234:
[----:B-----5:R4:W-:Y:S01]  /*8330*/  STS.128 [R133+0x2800], R16 ;  /* 0x0028001085007388 */ /* 0x0209e20000000c00 */
[----:B------:R-:W-:Y:S05]  /*8340*/  BRA `(.L_x_5211) ;  /* 0x0000002000b07947 */ /* 0x000fea0003800000 */
.L_x_5213:
        /* <DEDUP_REMOVED lines=99> */
.L_x_5240:
[----:B------:R-:W-:Y:S05]  /*8980*/  BSYNC.RECONVERGENT B0 ;  /* 0x0000000000007941 */ /* 0x000fea0003800200 */
.L_x_5239:
[----:B------:R-:W-:Y:S05]  /*8990*/  BSYNC.RECONVERGENT B1 ;  /* 0x0000000000017941 */ /* 0x000fea0003800200 */
.L_x_5238:
        /* <DEDUP_REMOVED lines=88> */
.L_x_5244:
[----:B------:R-:W-:Y:S05]  /*8f20*/  BSYNC.RECONVERGENT B0 ;  /* 0x0000000000007941 */ /* 0x000fea0003800200 */
.L_x_5243:
[----:B-----5:R4:W-:Y:S02]  /*8f30*/  STS.128 [R133+0x1000], R24 ;  /* 0x0010001885007388 */ /* 0x0209e40000000c00 */
.L_x_5242:
[----:B------:R-:W-:Y:S05]  /*8f40*/  BSYNC.RECONVERGENT B1 ;  /* 0x0000000000017941 */ /* 0x000fea0003800200 */
.L_x_5241:
        /* <DEDUP_REMOVED lines=85> */
.L_x_5246:
[----:B------:R-:W-:Y:S05]  /*94a0*/  BSYNC.RECONVERGENT B0 ;  /* 0x0000000000007941 */ /* 0x000fea0003800200 */
.L_x_5245:
[----:B-----5:R1:W-:Y:S02]  /*94b0*/  STS.128 [R133+0x2000], R24 ;  /* 0x0020001885007388 */ /* 0x0203e40000000c00 */
.L_x_5237:
[----:B------:R-:W-:Y:S05]  /*94c0*/  BSYNC.RECONVERGENT B2 ;  /* 0x0000000000027941 */ /* 0x000fea0003800200 */
.L_x_5236:
        /* <DEDUP_REMOVED lines=93> */
.L_x_5250:
[----:B------:R-:W-:Y:S05]  /*9aa0*/  BSYNC.RECONVERGENT B0 ;  /* 0x0000000000007941 */ /* 0x000fea0003800200 */
.L_x_5249:
[----:B-----5:R4:W-:Y:S02]  /*9ab0*/  STS.128 [R133+0x800], R24 ;  /* 0x0008001885007388 */ /* 0x0209e40000000c00 */
.L_x_5248:
[----:B------:R-:W-:Y:S05]  /*9ac0*/  BSYNC.RECONVERGENT B1 ;  /* 0x0000000000017941 */ /* 0x000fea0003800200 */
.L_x_5247:
        /* <DEDUP_REMOVED lines=87> */
.L_x_5254:
[----:B------:R-:W-:Y:S05]  /*a040*/  BSYNC.RECONVERGENT B0 ;  /* 0x0000000000007941 */ /* 0x000fea0003800200 */
.L_x_5253:
[----:B-----5:R4:W-:Y:S02]  /*a050*/  STS.128 [R133+0x1800], R24 ;  /* 0x0018001885007388 */ /* 0x0209e40000000c00 */
.L_x_5252:
[----:B------:R-:W-:Y:S05]  /*a060*/  BSYNC.RECONVERGENT B1 ;  /* 0x0000000000017941 */ /* 0x000fea0003800200 */
.L_x_5251:
        /* <DEDUP_REMOVED lines=88> */
.L_x_5256:
[----:B------:R-:W-:Y:S05]  /*a5f0*/  BSYNC.RECONVERGENT B0 ;  /* 0x0000000000007941 */ /* 0x000fea0003800200 */
.L_x_5255:
[----:B-----5:R1:W-:Y:S02]  /*a600*/  STS.128 [R133+0x2800], R4 ;  /* 0x0028000485007388 */ /* 0x0203e40000000c00 */
.L_x_5211:
[----:B------:R-:W-:Y:S05]  /*a610*/  BSYNC.RECONVERGENT B3 ;  /* 0x0000000000037941 */ /* 0x000fea0003800200 */
.L_x_5206:
        /* <DEDUP_REMOVED lines=26> */
.L_x_5259:
[----:B------:R4:W-:Y:S02]  /*a7c0*/  STS.128 [R133+0x5000], RZ ;  /* 0x005000ff85007388 */ /* 0x0009e40000000c00 */
.L_x_5258:
[----:B------:R-:W-:Y:S05]  /*a7d0*/  BSYNC.RECONVERGENT B0 ;  /* 0x0000000000007941 */ /* 0x000fea0003800200 */
.L_x_5257:
[----:B-1----:R-:W1:Y:S01]  /*a7e0*/  LDC.64 R2, c[0x0][0x538] ;  /* 0x00014e00ff027b82 */ /* 0x002e620000000a00 */
[----:B------:R-:W-:Y:S01]  /*a7f0*/  ISETP.GE.AND P0, PT, R30, R5, PT ;  /* 0x000000051e00720c */ /* 0x000fe20003f06270 */
[----:B------:R-:W-:-:S12]  /*a800*/  BSSY.RECONVERGENT B0, `(.L_x_5260) ;  /* 0x0000017000007945 */ /* 0x000fd80003800200 */
[----:B------:R-:W-:Y:S05]  /*a810*/  @P0 BRA `(.L_x_5261) ;  /* 0x0000000000540947 */ /* 0x000fea0003800000 */
[----:B------:R-:W5:Y:S01]  /*a820*/  LDCU UR5, c[0x0][0x440] ;  /* 0x00008800ff0577ac */ /* 0x000f620008000800 */
[----:B---3--:R-:W-:-:S04]  /*a830*/  LEA R6, P3, R119, R114, 0x1 ;  /* 0x0000007277067211 */ /* 0x008fc800078608ff */
[----:B------:R-:W-:Y:S02]  /*a840*/  LEA.HI.X R7, R119, R115, R118, 0x1, P3 ;  /* 0x0000007377077211 */ /* 0x000fe400018f0c76 */
[----:B-----5:R-:W-:Y:S02]  /*a850*/  ISETP.GE.AND P2, PT, R12, UR5, PT ;  /* 0x000000050c007c0c */ /* 0x020fe4000bf46270 */
        /* <DEDUP_REMOVED lines=17> */
.L_x_5261:
[----:B------:R-:W-:Y:S05]  /*a970*/  BSYNC.RECONVERGENT B0 ;  /* 0x0000000000007941 */ /* 0x000fea0003800200 */
.L_x_5260:
[----:B------:R-:W3:Y:S01]  /*a980*/  LDCU.64 UR8, c[0x0][0x540] ;  /* 0x0000a800ff0877ac */ /* 0x000ee20008000a00 */
[----:B------:R-:W0:Y:S01]  /*a990*/  LDGDEPBAR ;  /* 0x00000000000079af */ /* 0x000e220000000000 */
[----:B------:R-:W5:Y:S01]  /*a9a0*/  LDCU UR5, c[0x0][0x508] ;  /* 0x0000a100ff0577ac */ /* 0x000f620008000800 */
[C---:B---3--:R-:W-:Y:S01]  /*a9b0*/  IMAD.WIDE.U32 R6, R127.reuse, UR8, R130 ;  /* 0x000000087f067c25 */ /* 0x048fe2000f8e0082 */
[----:B------:R-:W3:Y:S03]  /*a9c0*/  LDCU UR8, c[0x0][0x458] ;  /* 0x00008b00ff0877ac */ /* 0x000ee60008000800 */
[----:B------:R-:W-:Y:S01]  /*a9d0*/  IMAD R0, R127, UR9, R7 ;  /* 0x000000097f007c24 */ /* 0x000fe2000f8e0207 */
[C---:B-1----:R-:W-:Y:S02]  /*a9e0*/  LEA R16, P0, R6.reuse, R2, 0x2 ;  /* 0x0000000206107211 */ /* 0x042fe400078010ff */
[----:B------:R-:W-:Y:S01]  /*a9f0*/  LOP3.LUT R15, R61, 0x1f0, RZ, 0xc0, !PT ;  /* 0x000001f03d0f7812 */ /* 0x000fe200078ec0ff */
[----:B------:R-:W-:Y:S01]  /*aa00*/  IMAD.SHL.U32 R4, R85, 0x20, RZ ;  /* 0x0000002055047824 */ /* 0x000fe200078e00ff */
[----:B------:R-:W-:Y:S01]  /*aa10*/  LEA.HI.X R17, R6, R3, R0, 0x2, P0 ;  /* 0x0000000306117211 */ /* 0x000fe200000f1400 */
[----:B------:R-:W-:-:S04]  /*aa20*/  DEPBAR.LE SB0, 0x0 ;  /* 0x000080000000791a */ /* 0x000fc80000000000 */
[----:B------:R-:W2:Y:S01]  /*aa30*/  LDG.E R7, desc[UR6][R16.64] ;  /* 0x0000000610077981 */ /* 0x000ea2000c1e1900 */
[----:B------:R-:W-:Y:S01]  /*aa40*/  LOP3.LUT R3, R98, 0x7, RZ, 0xc0, !PT ;  /* 0x0000000762037812 */ /* 0x000fe200078ec0ff */
[----:B------:R-:W-:Y:S01]  /*aa50*/  IMAD.SHL.U32 R6, R85, 0x10, RZ ;  /* 0x0000001055067824 */ /* 0x000fe200078e00ff */
[----:B------:R-:W-:Y:S01]  /*aa60*/  IADD3 R2, PT, PT, R15, 0x1, R122 ;  /* 0x000000010f027810 */ /* 0x000fe20007ffe07a */
[----:B------:R-:W-:Y:S01]  /*aa70*/  BSSY.RECONVERGENT B0, `(.L_x_5262) ;  /* 0x0000027000007945 */ /* 0x000fe20003800200 */
[----:B---3--:R-:W2:Y:S01]  /*aa80*/  MUFU.RCP R0, UR8 ;  /* 0x0000000800007d08 */ /* 0x008ea20008001000 */
[----:B------:R-:W-:Y:S02]  /*aa90*/  LOP3.LUT R11, R4, 0xc0, RZ, 0xc0, !PT ;  /* 0x000000c0040b7812 */ /* 0x000fe400078ec0ff */
[----:B------:R-:W-:Y:S02]  /*aaa0*/  IADD3 R3, PT, PT, -R125, R2, R3 ;  /* 0x000000027d037210 */ /* 0x000fe40007ffe103 */
[----:B------:R-:W-:-:S02]  /*aab0*/  LOP3.LUT R62, R11, 0x18, R62, 0xf8, !PT ;  /* 0x000000180b3e7812 */ /* 0x000fc400078ef83e */
[----:B-----5:R-:W-:Y:S02]  /*aac0*/  IADD3 R3, PT, PT, R3, UR5, R60 ;  /* 0x0000000503037c10 */ /* 0x020fe4000fffe03c */
[----:B------:R-:W-:Y:S02]  /*aad0*/  LOP3.LUT R110, R6, 0x3e00, RZ, 0xc0, !PT ;  /* 0x00003e00066e7812 */ /* 0x000fe400078ec0ff */
[----:B------:R-:W-:Y:S02]  /*aae0*/  LOP3.LUT R2, R4, 0x120, RZ, 0xc0, !PT ;  /* 0x0000012004027812 */ /* 0x000fe400078ec0ff */
[----:B------:R-:W-:Y:S01]  /*aaf0*/  LOP3.LUT R15, R62, 0x8, R61, 0x78, !PT ;  /* 0x000000083e0f7812 */ /* 0x000fe200078e783d */
        /* <DEDUP_REMOVED lines=25> */
.L_x_5264:
[----:B------:R3:W-:Y:S01]  /*ac90*/  STS.128 [R133+0x8000], RZ ;  /* 0x008000ff85007388 */ /* 0x0007e20000000c00 */
[----:B------:R-:W-:Y:S05]  /*aca0*/  BRA `(.L_x_5265) ;  /* 0x00000000000c7947 */ /* 0x000fea0003800000 */
.L_x_5263:
[----:B------:R1:W-:Y:S04]  /*acb0*/  STS.128 [R133+0x6000], RZ ;  /* 0x006000ff85007388 */ /* 0x0003e80000000c00 */
[----:B------:R1:W-:Y:S04]  /*acc0*/  STS.128 [R133+0x7000], RZ ;  /* 0x007000ff85007388 */ /* 0x0003e80000000c00 */
[----:B------:R1:W-:Y:S02]  /*acd0*/  STS.128 [R133+0x8000], RZ ;  /* 0x008000ff85007388 */ /* 0x0003e40000000c00 */
.L_x_5265:
[----:B------:R-:W-:Y:S05]  /*ace0*/  BSYNC.RECONVERGENT B0 ;  /* 0x0000000000007941 */ /* 0x000fea0003800200 */
.L_x_5262:
        /* <DEDUP_REMOVED lines=30> */
.L_x_5268:
[----:B------:R1:W-:Y:S02]  /*aed0*/  STS.128 [R133+0x8800], RZ ;  /* 0x008800ff85007388 */ /* 0x0003e40000000c00 */
.L_x_5267:
[----:B------:R-:W-:Y:S05]  /*aee0*/  BSYNC.RECONVERGENT B0 ;  /* 0x0000000000007941 */ /* 0x000fea0003800200 */
.L_x_5266:
        /* <DEDUP_REMOVED lines=13> */
[----:B------:R-:W-:Y:S02]  /*afc0*/  LDSM.16.M88.4 R88, [R110+0x2000] ;  /* 0x002000006e58783b */ /* 0x000fe40000000200 */
        /* <DEDUP_REMOVED lines=58> */
[----:B------:R-:W2:Y:S01]  /*b370*/  LDSM.16.M88.4 R16, [R14+0x5800] ;  /* 0x005800000e10783b */ /* 0x000ea20000000200 */
[----:B------:R-:W-:-:S06]  /*b380*/  DEPBAR.LE SB0, 0x0 ;  /* 0x000080000000791a */ /* 0x000fcc0000000000 */
[----:B------:R-:W-:Y:S08]  /*b390*/  HMMA.16816.F32.BF16 R92, R96, R104, R92 ;  /* 0x00000068605c723c */ /* 0x000ff0000004185c */
[C---:B-----5:R-:W-:Y:S08]  /*b3a0*/  HMMA.16816.F32.BF16 R32, R88.reuse, R70, R32 ;  /* 0x000000465820723c */ /* 0x060ff00000041820 */
[----:B------:R-:W-:Y:S08]  /*b3b0*/  HMMA.16816.F32.BF16 R64, R88, R80, R64 ;  /* 0x000000505840723c */ /* 0x000ff00000041840 */
[----:B------:R-:W-:Y:S01]  /*b3c0*/  HMMA.16816.F32.BF16 R40, R96, R100, R40 ;  /* 0x000000646028723c */ /* 0x000fe20000041828 */
[----:B------:R-:W-:-:S07]  /*b3d0*/  VIADDMNMX R100, R3, 0x8, R60, PT ;  /* 0x0000000803647846 */ /* 0x000fce000380013c */
[----:B------:R-:W-:Y:S08]  /*b3e0*/  HMMA.16816.F32.BF16 R36, R96, R102, R36 ;  /* 0x000000666024723c */ /* 0x000ff00000041824 */
[C---:B------:R-:W-:Y:S08]  /*b3f0*/  HMMA.16816.F32.BF16 R56, R88.reuse, R82, R56 ;  /* 0x000000525838723c */ /* 0x040ff00000041838 */
[----:B------:R-:W-:Y:S08]  /*b400*/  HMMA.16816.F32.BF16 R92, R88, R68, R92 ;  /* 0x00000044585c723c */ /* 0x000ff0000004185c */
[----:B-1----:R-:W-:Y:S01]  /*b410*/  HMMA.16816.F32.BF16 R32, R28, R6, R32 ;  /* 0x000000061c20723c */ /* 0x002fe20000041820 */
[----:B------:R-:W-:-:S05]  /*b420*/  VIADD R6, R8, 0x38 ;  /* 0x0000003808067836 */ /* 0x000fca0000000000 */
[----:B------:R-:W-:Y:S02]  /*b430*/  I2FP.F32.S32 R3, R6 ;  /* 0x0000000600037245 */ /* 0x000fe40000201400 */
[----:B------:R-:W-:Y:S01]  /*b440*/  HMMA.16816.F32.BF16 R52, R88, R76, R52 ;  /* 0x0000004c5834723c */ /* 0x000fe20000041834 */
[C---:B------:R-:W-:Y:S02]  /*b450*/  ISETP.GE.AND P5, PT, R6.reuse, R87, PT ;  /* 0x000000570600720c */ /* 0x040fe40003fa6270 */
[----:B------:R-:W-:-:S05]  /*b460*/  ISETP.GE.AND P2, PT, R6, R100, PT ;  /* 0x000000640600720c */ /* 0x000fca0003f46270 */
[----:B------:R-:W-:Y:S03]  /*b470*/  HMMA.16816.F32.BF16 R44, R88, R78, R44 ;  /* 0x0000004e582c723c */ /* 0x000fe6000004182c */
[CC--:B------:R-:W-:Y:S01]  /*b480*/  FFMA.FTZ R107, R0.reuse, R3.reuse, R32 ;  /* 0x00000003006b7223 */ /* 0x0c0fe20000010020 */
[----:B------:R-:W-:-:S04]  /*b490*/  FFMA.FTZ R32, R0, R3, R34 ;  /* 0x0000000300207223 */ /* 0x000fc80000010022 */
[----:B------:R-:W-:Y:S01]  /*b4a0*/  HMMA.16816.F32.BF16 R64, R28, R24, R64 ;  /* 0x000000181c40723c */ /* 0x000fe20000041840 */
[----:B------:R-:W-:Y:S02]  /*b4b0*/  FSEL R107, R107, -INF , !P5 ;  /* 0xff8000006b6b7808 */ /* 0x000fe40006800000 */
[----:B------:R-:W-:-:S05]  /*b4c0*/  FSEL R32, R32, -INF , !P2 ;  /* 0xff80000020207808 */ /* 0x000fca0005000000 */
[C---:B------:R-:W-:Y:S08]  /*b4d0*/  HMMA.16816.F32.BF16 R40, R88.reuse, R72, R40 ;  /* 0x000000485828723c */ /* 0x040ff00000041828 */
[----:B------:R-:W-:Y:S08]  /*b4e0*/  HMMA.16816.F32.BF16 R36, R88, R74, R36 ;  /* 0x0000004a5824723c */ /* 0x000ff00000041824 */
[----:B------:R-:W-:Y:S01]  /*b4f0*/  HMMA.16816.F32.BF16 R56, R28, R26, R56 ;  /* 0x0000001a1c38723c */ /* 0x000fe20000041838 */
[----:B------:R-:W-:Y:S01]  /*b500*/  VIADD R27, R8, 0x8 ;  /* 0x00000008081b7836 */ /* 0x000fe20000000000 */
[----:B------:R-:W-:Y:S04]  /*b510*/  BAR.SYNC.DEFER_BLOCKING 0x0 ;  /* 0x0000000000007b1d */ /* 0x000fe80000010000 */
[----:B------:R-:W-:-:S02]  /*b520*/  ISETP.GE.AND P0, PT, R27, R87, PT ;  /* 0x000000571b00720c */ /* 0x000fc40003f06270 */
[C---:B------:R-:W-:Y:S01]  /*b530*/  HMMA.16816.F32.BF16 R92, R28.reuse, R4, R92 ;  /* 0x000000041c5c723c */ /* 0x040fe2000004185c */
[C---:B------:R-:W-:Y:S01]  /*b540*/  VIADD R5, R8.reuse, 0x1 ;  /* 0x0000000108057836 */ /* 0x040fe20000000000 */
[-C--:B------:R-:W-:Y:S01]  /*b550*/  ISETP.GE.AND P6, PT, R27, R100.reuse, PT ;  /* 0x000000641b00720c */ /* 0x080fe20003fc6270 */
[----:B------:R-:W-:Y:S01]  /*b560*/  VIADD R4, R8, 0x9 ;  /* 0x0000000908047836 */ /* 0x000fe20000000000 */
[----:B------:R-:W-:Y:S02]  /*b570*/  I2FP.F32.S32 R27, R27 ;  /* 0x0000001b001b7245 */ /* 0x000fe40000201400 */
[----:B------:R-:W-:Y:S02]  /*b580*/  I2FP.F32.S32 R3, R5 ;  /* 0x0000000500037245 */ /* 0x000fe40000201400 */
[C---:B------:R-:W-:Y:S01]  /*b590*/  HMMA.16816.F32.BF16 R52, R28.reuse, R20, R52 ;  /* 0x000000141c34723c */ /* 0x040fe20000041834 */
[----:B------:R-:W-:Y:S01]  /*b5a0*/  ISETP.GE.AND P3, PT, R4, R87, PT ;  /* 0x000000570400720c */ /* 0x000fe20003f66270 */
[----:B------:R-:W-:Y:S01]  /*b5b0*/  VIADD R21, R8, 0x18 ;  /* 0x0000001808157836 */ /* 0x000fe20000000000 */
[----:B------:R-:W-:Y:S01]  /*b5c0*/  ISETP.GE.AND P5, PT, R4, R100, PT ;  /* 0x000000640400720c */ /* 0x000fe20003fa6270 */
[C---:B------:R-:W-:Y:S01]  /*b5d0*/  FFMA.FTZ R61, R0.reuse, R3, R65 ;  /* 0x00000003003d7223 */ /* 0x040fe20000010041 */
[----:B------:R-:W-:Y:S01]  /*b5e0*/  I2FP.F32.S32 R4, R4 ;  /* 0x0000000400047245 */ /* 0x000fe20000201400 */
[----:B------:R-:W-:Y:S01]  /*b5f0*/  FFMA.FTZ R56, R0, R27, R56 ;  /* 0x0000001b00387223 */ /* 0x000fe20000010038 */
[----:B------:R-:W-:Y:S01]  /*b600*/  ISETP.GE.AND P4, PT, R5, R87, PT ;  /* 0x000000570500720c */ /* 0x000fe20003f86270 */
[----:B------:R-:W-:Y:S01]  /*b610*/  HMMA.16816.F32.BF16 R44, R28, R22, R44 ;  /* 0x000000161c2c723c */ /* 0x000fe2000004182c */
[----:B------:R-:W-:-:S02]  /*b620*/  VIADD R23, R8, 0x10 ;  /* 0x0000001008177836 */ /* 0x000fc40000000000 */
[C---:B------:R-:W-:Y:S01]  /*b630*/  FFMA.FTZ R67, R0.reuse, R3, R67 ;  /* 0x0000000300437223 */ /* 0x040fe20000010043 */
[C---:B------:R-:W-:Y:S01]  /*b640*/  FFMA.FTZ R27, R0.reuse, R27, R58 ;  /* 0x0000001b001b7223 */ /* 0x040fe2000001003a */
[----:B------:R-:W-:Y:S01]  /*b650*/  FFMA.FTZ R51, R0, R4, R59 ;  /* 0x0000000400337223 */ /* 0x000fe2000001003b */
[-C--:B------:R-:W-:Y:S01]  /*b660*/  ISETP.GE.AND P1, PT, R5, R100.reuse, PT ;  /* 0x000000640500720c */ /* 0x080fe20003f26270 */
[C---:B------:R-:W-:Y:S01]  /*b670*/  VIADD R5, R8.reuse, 0x19 ;  /* 0x0000001908057836 */ /* 0x040fe20000000000 */
[----:B------:R-:W-:Y:S01]  /*b680*/  FSEL R61, R61, -INF , !P4 ;  /* 0xff8000003d3d7808 */ /* 0x000fe20006000000 */
[----:B--2---:R-:W-:Y:S01]  /*b690*/  HMMA.16816.F32.BF16 R40, R28, R16, R40 ;  /* 0x000000101c28723c */ /* 0x004fe20000041828 */
[C---:B------:R-:W-:Y:S01]  /*b6a0*/  ISETP.GE.AND P2, PT, R23.reuse, R87, PT ;  /* 0x000000571700720c */ /* 0x040fe20003f46270 */
[----:B------:R-:W-:Y:S01]  /*b6b0*/  VIADD R3, R8, 0x20 ;  /* 0x0000002008037836 */ /* 0x000fe20000000000 */
[----:B------:R-:W-:Y:S02]  /*b6c0*/  ISETP.GE.AND P4, PT, R23, R100, PT ;  /* 0x000000641700720c */ /* 0x000fe40003f86270 */
[----:B------:R-:W-:-:S02]  /*b6d0*/  I2FP.F32.S32 R23, R23 ;  /* 0x0000001700177245 */ /* 0x000fc40000201400 */
[----:B------:R-:W-:Y:S01]  /*b6e0*/  FSEL R59, R56, -INF , !P0 ;  /* 0xff800000383b7808 */ /* 0x000fe20004000000 */
[----:B------:R-:W-:Y:S01]  /*b6f0*/  HMMA.16816.F32.BF16 R36, R28, R18, R36 ;  /* 0x000000121c24723c */ /* 0x000fe20000041824 */
[----:B------:R-:W-:Y:S01]  /*b700*/  FFMA.FTZ R31, R0, R4, R57 ;  /* 0x00000004001f7223 */ /* 0x000fe20000010039 */
[----:B------:R-:W-:Y:S01]  /*b710*/  VIADD R4, R8, 0x11 ;  /* 0x0000001108047836 */ /* 0x000fe20000000000 */
        /* <DEDUP_REMOVED lines=14> */
[-C--:B------:R-:W-:Y:S01]  /*b800*/  FFMA.FTZ R17, R0, R21.reuse, R44 ;  /* 0x0000001500117223 */ /* 0x080fe2000001002c */
[----:B------:R-:W-:Y:S01]  /*b810*/  VIADD R4, R8, 0x21 ;  /* 0x0000002108047836 */ /* 0x000fe20000000000 */
[----:B------:R-:W-:Y:S01]  /*b820*/  FSEL R29, R29, -INF , !P2 ;  /* 0xff8000001d1d7808 */ /* 0x000fe20005000000 */
[----:B------:R-:W-:Y:S01]  /*b830*/  FFMA.FTZ R21, R0, R21, R46 ;  /* 0x0000001500157223 */ /* 0x000fe2000001002e */
[----:B------:R-:W-:-:S02]  /*b840*/  ISETP.GE.AND P5, PT, R5, R87, PT ;  /* 0x000000570500720c */ /* 0x000fc40003fa6270 */
[----:B------:R-:W-:Y:S02]  /*b850*/  ISETP.GE.AND P2, PT, R5, R100, PT ;  /* 0x000000640500720c */ /* 0x000fe40003f46270 */
[----:B------:R-:W-:Y:S02]  /*b860*/  I2FP.F32.S32 R5, R5 ;  /* 0x0000000500057245 */ /* 0x000fe40000201400 */
[----:B------:R-:W-:Y:S02]  /*b870*/  FSEL R23, R23, -INF , !P4 ;  /* 0xff80000017177808 */ /* 0x000fe40006000000 */
[----:B------:R-:W-:Y:S01]  /*b880*/  FSEL R19, R19, -INF , !P1 ;  /* 0xff80000013137808 */ /* 0x000fe20004800000 */
[-C--:B------:R-:W-:Y:S01]  /*b890*/  FFMA.FTZ R25, R0, R5.reuse, R45 ;  /* 0x0000000500197223 */ /* 0x080fe2000001002d */
[----:B------:R-:W-:Y:S01]  /*b8a0*/  FSEL R7, R7, -INF , !P0 ;  /* 0xff80000007077808 */ /* 0x000fe20004000000 */
[----:B------:R-:W-:Y:S01]  /*b8b0*/  VIADD R45, R8, 0x28 ;  /* 0x00000028082d7836 */ /* 0x000fe20000000000 */
[----:B------:R-:W-:Y:S01]  /*b8c0*/  FSEL R17, R17, -INF , !P6 ;  /* 0xff80000011117808 */ /* 0x000fe20007000000 */
[----:B------:R-:W-:Y:S01]  /*b8d0*/  FFMA.FTZ R5, R0, R5, R47 ;  /* 0x0000000500057223 */ /* 0x000fe2000001002f */
        /* <DEDUP_REMOVED lines=9> */
[----:B------:R-:W-:Y:S01]  /*b970*/  FFMA.FTZ R41, R0, R4, R41 ;  /* 0x0000000400297223 */ /* 0x000fe20000010029 */
[----:B------:R-:W-:-:S02]  /*b980*/  VIADD R3, R8, 0x30 ;  /* 0x0000003008037836 */ /* 0x000fc40000000000 */
[----:B------:R-:W-:Y:S01]  /*b990*/  FFMA.FTZ R43, R0, R4, R43 ;  /* 0x00000004002b7223 */ /* 0x000fe2000001002b */
[----:B------:R-:W-:Y:S01]  /*b9a0*/  FSEL R25, R25, -INF , !P5 ;  /* 0xff80000019197808 */ /* 0x000fe20006800000 */
[----:B------:R-:W-:Y:S01]  /*b9b0*/  VIADD R4, R8, 0x29 ;  /* 0x0000002908047836 */ /* 0x000fe20000000000 */
[C---:B------:R-:W-:Y:S02]  /*b9c0*/  ISETP.GE.AND P3, PT, R45.reuse, R87, PT ;  /* 0x000000572d00720c */ /* 0x040fe40003f66270 */
[-C--:B------:R-:W-:Y:S02]  /*b9d0*/  ISETP.GE.AND P5, PT, R45, R100.reuse, PT ;  /* 0x000000642d00720c */ /* 0x080fe40003fa6270 */
[----:B------:R-:W-:Y:S02]  /*b9e0*/  I2FP.F32.S32 R45, R45 ;  /* 0x0000002d002d7245 */ /* 0x000fe40000201400 */
[----:B------:R-:W-:Y:S02]  /*b9f0*/  FSEL R99, R42, -INF , !P1 ;  /* 0xff8000002a637808 */ /* 0x000fe40004800000 */
[----:B------:R-:W-:Y:S01]  /*ba00*/  FSEL R98, R41, -INF , !P0 ;  /* 0xff80000029627808 */ /* 0x000fe20004000000 */
[C---:B------:R-:W-:Y:S01]  /*ba10*/  FFMA.FTZ R36, R0.reuse, R45, R36 ;  /* 0x0000002d00247223 */ /* 0x040fe20000010024 */
[C---:B------:R-:W-:Y:S01]  /*ba20*/  ISETP.GE.AND P1, PT, R3.reuse, R87, PT ;  /* 0x000000570300720c */ /* 0x040fe20003f26270 */
[----:B------:R-:W-:Y:S01]  /*ba30*/  FFMA.FTZ R38, R0, R45, R38 ;  /* 0x0000002d00267223 */ /* 0x000fe20000010026 */
[----:B------:R-:W-:-:S02]  /*ba40*/  ISETP.GE.AND P0, PT, R3, R100, PT ;  /* 0x000000640300720c */ /* 0x000fc40003f06270 */
[----:B------:R-:W-:Y:S02]  /*ba50*/  FSEL R5, R5, -INF , !P2 ;  /* 0xff80000005057808 */ /* 0x000fe40005000000 */
[----:B------:R-:W-:Y:S02]  /*ba60*/  FSEL R101, R40, -INF , !P4 ;  /* 0xff80000028657808 */ /* 0x000fe40006000000 */
[----:B------:R-:W-:Y:S02]  /*ba70*/  I2FP.F32.S32 R3, R3 ;  /* 0x0000000300037245 */ /* 0x000fe40000201400 */
[C---:B------:R-:W-:Y:S02]  /*ba80*/  ISETP.GE.AND P2, PT, R4.reuse, R87, PT ;  /* 0x000000570400720c */ /* 0x040fe40003f46270 */
[----:B------:R-:W-:Y:S01]  /*ba90*/  ISETP.GE.AND P4, PT, R4, R100, PT ;  /* 0x000000640400720c */ /* 0x000fe20003f86270 */
[CC--:B------:R-:W-:Y:S01]  /*baa0*/  FFMA.FTZ R34, R0.reuse, R3.reuse, R94 ;  /* 0x0000000300227223 */ /* 0x0c0fe2000001005e */
[----:B------:R-:W-:Y:S01]  /*bab0*/  I2FP.F32.S32 R4, R4 ;  /* 0x0000000400047245 */ /* 0x000fe20000201400 */
[----:B------:R-:W-:Y:S01]  /*bac0*/  FFMA.FTZ R92, R0, R3, R92 ;  /* 0x00000003005c7223 */ /* 0x000fe2000001005c */
[----:B------:R-:W-:-:S02]  /*bad0*/  FSEL R137, R43, -INF , !P6 ;  /* 0xff8000002b897808 */ /* 0x000fc40007000000 */
[----:B------:R-:W-:Y:S01]  /*bae0*/  FSEL R105, R36, -INF , !P3 ;  /* 0xff80000024697808 */ /* 0x000fe20005800000 */
[CC--:B------:R-:W-:Y:S01]  /*baf0*/  FFMA.FTZ R37, R0.reuse, R4.reuse, R37 ;  /* 0x0000000400257223 */ /* 0x0c0fe20000010025 */
[----:B------:R-:W-:Y:S01]  /*bb00*/  FFMA.FTZ R39, R0, R4, R39 ;  /* 0x0000000400277223 */ /* 0x000fe20000010027 */
[C---:B------:R-:W-:Y:S01]  /*bb10*/  ISETP.GE.AND P6, PT, R8.reuse, R87, PT ;  /* 0x000000570800720c */ /* 0x040fe20003fc6270 */
[C---:B------:R-:W-:Y:S01]  /*bb20*/  VIADD R4, R8.reuse, 0x31 ;  /* 0x0000003108047836 */ /* 0x040fe20000000000 */
[C---:B------:R-:W-:Y:S02]  /*bb30*/  ISETP.GE.AND P3, PT, R8.reuse, R100, PT ;  /* 0x000000640800720c */ /* 0x040fe40003f66270 */
[----:B------:R-:W-:Y:S01]  /*bb40*/  I2FP.F32.S32 R3, R8 ;  /* 0x0000000800037245 */ /* 0x000fe20000201400 */
[----:B------:R-:W-:Y:S01]  /*bb50*/  VIADD R8, R8, 0x39 ;  /* 0x0000003908087836 */ /* 0x000fe20000000000 */
[----:B------:R-:W-:Y:S02]  /*bb60*/  FSEL R34, R34, -INF , !P0 ;  /* 0xff80000022227808 */ /* 0x000fe40004000000 */
[----:B------:R-:W-:-:S02]  /*bb70*/  ISETP.GT.AND P0, PT, R86, R113, PT ;  /* 0x000000715600720c */ /* 0x000fc40003f04270 */
[----:B------:R-:W-:Y:S01]  /*bb80*/  FSEL R135, R39, -INF , !P4 ;  /* 0xff80000027877808 */ /* 0x000fe20006000000 */
[-C--:B------:R-:W-:Y:S01]  /*bb90*/  FFMA.FTZ R39, R0, R3.reuse, R64 ;  /* 0x0000000300277223 */ /* 0x080fe20000010040 */
[----:B------:R-:W-:Y:S02]  /*bba0*/  FSEL R111, R92, -INF , !P1 ;  /* 0xff8000005c6f7808 */ /* 0x000fe40004800000 */
[----:B------:R-:W-:Y:S02]  /*bbb0*/  FSEL R103, R38, -INF , !P5 ;  /* 0xff80000026677808 */ /* 0x000fe40006800000 */
[----:B------:R-:W-:Y:S01]  /*bbc0*/  FSEL R139, R37, -INF , !P2 ;  /* 0xff800000258b7808 */ /* 0x000fe20005000000 */
[----:B------:R-:W-:Y:S01]  /*bbd0*/  FFMA.FTZ R37, R0, R3, R66 ;  /* 0x0000000300257223 */ /* 0x000fe20000010042 */
[C---:B------:R-:W-:Y:S02]  /*bbe0*/  ISETP.GE.AND P4, PT, R8.reuse, R87, PT ;  /* 0x000000570800720c */ /* 0x040fe40003f86270 */
[----:B------:R-:W-:-:S02]  /*bbf0*/  ISETP.GE.AND P1, PT, R8, R100, PT ;  /* 0x000000640800720c */ /* 0x000fc40003f26270 */
        /* <DEDUP_REMOVED lines=27> */
.L_x_5270:
        /* <DEDUP_REMOVED lines=60> */
.L_x_5271:
        /* <DEDUP_REMOVED lines=39> */
.L_x_5269:
        /* <DEDUP_REMOVED lines=18> */
[----:B------:R-:W1:Y:S03]  /*c500*/  SHFL.BFLY PT, R6, R43, 0x2, 0x1f ;  /* 0x0c401f002b067f89 */ /* 0x000e6600000e0000 */
        /* <DEDUP_REMOVED lines=27> */
[----:B------:R-:W-:Y:S01]  /*c6c0*/  IADD3 R31, PT, PT, R11, R108, RZ ;  /* 0x0000006c0b1f7210 */ /* 0x000fe20007ffe0ff */
[----:B------:R-:W-:Y:S01]  /*c6d0*/  LDSM.16.MT88.4 R16, [R108+0x6400] ;  /* 0x006400006c10783b */ /* 0x000fe20000004200 */
[----:B------:R-:W1:Y:S01]  /*c6e0*/  MUFU.EX2 R91, R91 ;  /* 0x0000005b005b7308 */ /* 0x000e620000000800 */
[--C-:B------:R-:W-:Y:S01]  /*c6f0*/  FFMA.FTZ R97, R29, UR5, -R126.reuse ;  /* 0x000000051d617c23 */ /* 0x100fe2000801087e */
[----:B------:R-:W-:Y:S01]  /*c700*/  FFMA.FTZ R14, R25, UR5, -R126 ;  /* 0x00000005190e7c23 */ /* 0x000fe2000801087e */
[--C-:B------:R-:W-:Y:S01]  /*c710*/  FFMA.FTZ R29, R23, UR5, -R88.reuse ;  /* 0x00000005171d7c23 */ /* 0x100fe20008010858 */
[----:B------:R-:W-:Y:S01]  /*c720*/  MUFU.EX2 R90, R90 ;  /* 0x0000005a005a7308 */ /* 0x000fe20000000800 */
[--C-:B------:R-:W-:Y:S01]  /*c730*/  FFMA.FTZ R28, R7, UR5, -R88.reuse ;  /* 0x00000005071c7c23 */ /* 0x100fe20008010858 */
[--C-:B------:R-:W-:Y:S01]  /*c740*/  FFMA.FTZ R11, R21, UR5, -R88.reuse ;  /* 0x00000005150b7c23 */ /* 0x100fe20008010858 */
[----:B------:R-:W-:Y:S01]  /*c750*/  FFMA.FTZ R8, R5, UR5, -R88 ;  /* 0x0000000505087c23 */ /* 0x000fe20008010858 */
[----:B------:R-:W2:Y:S01]  /*c760*/  MUFU.EX2 R89, R89 ;  /* 0x0000005900597308 */ /* 0x000ea20000000800 */
[----:B------:R-:W3:Y:S01]  /*c770*/  LDSM.16.MT88.4 R56, [R31+0x7000] ;  /* 0x007000001f38783b */ /* 0x000ee20000004200 */
[----:B------:R-:W-:Y:S01]  /*c780*/  FFMA.FTZ R106, R101, UR5, -R126 ;  /* 0x00000005656a7c23 */ /* 0x000fe2000801087e */
[----:B------:R-:W-:Y:S01]  /*c790*/  FFMA.FTZ R104, R99, UR5, -R88 ;  /* 0x0000000563687c23 */ /* 0x000fe20008010858 */
[----:B------:R-:W-:Y:S01]  /*c7a0*/  MUFU.EX2 R96, R96 ;  /* 0x0000006000607308 */ /* 0x000fe20000000800 */
[----:B------:R-:W4:Y:S01]  /*c7b0*/  LDSM.16.MT88.4 R48, [R108+0x7000] ;  /* 0x007000006c30783b */ /* 0x000f220000004200 */
[----:B-1----:R-:W-:Y:S01]  /*c7c0*/  F2FP.BF16.F32.PACK_AB R72, R91, R92 ;  /* 0x0000005c5b48723e */ /* 0x002fe200000010ff */
[--C-:B------:R-:W-:Y:S01]  /*c7d0*/  FFMA.FTZ R102, R105, UR5, -R126.reuse ;  /* 0x0000000569667c23 */ /* 0x100fe2000801087e */
[----:B------:R-:W1:Y:S01]  /*c7e0*/  MUFU.EX2 R95, R95 ;  /* 0x0000005f005f7308 */ /* 0x000e620000000800 */
[----:B------:R-:W5:Y:S01]  /*c7f0*/  LDSM.16.MT88.4 R40, [R31+0x6000] ;  /* 0x006000001f28783b */ /* 0x000f620000004200 */
[----:B------:R-:W-:Y:S01]  /*c800*/  FFMA.FTZ R101, R139, UR5, -R126 ;  /* 0x000000058b657c23 */ /* 0x000fe2000801087e */
[--C-:B------:R-:W-:Y:S01]  /*c810*/  FFMA.FTZ R99, R103, UR5, -R88.reuse ;  /* 0x0000000567637c23 */ /* 0x100fe20008010858 */
[----:B------:R-:W-:Y:S01]  /*c820*/  MUFU.EX2 R94, R94 ;  /* 0x0000005e005e7308 */ /* 0x000fe20000000800 */
[----:B------:R-:W-:Y:S01]  /*c830*/  LDSM.16.MT88.4 R20, [R108+0x7400] ;  /* 0x007400006c14783b */ /* 0x000fe20000004200 */
[----:B--2---:R-:W-:Y:S01]  /*c840*/  F2FP.BF16.F32.PACK_AB R74, R89, R90 ;  /* 0x0000005a594a723e */ /* 0x004fe200000010ff */
[----:B------:R-:W-:Y:S01]  /*c850*/  FFMA.FTZ R137, R137, UR5, -R88 ;  /* 0x0000000589897c23 */ /* 0x000fe20008010858 */
[----:B------:R-:W2:Y:S01]  /*c860*/  MUFU.EX2 R93, R93 ;  /* 0x0000005d005d7308 */ /* 0x000ea20000000800 */
[----:B------:R-:W-:Y:S01]  /*c870*/  LDSM.16.MT88.4 R24, [R31+0x6400] ;  /* 0x006400001f18783b */ /* 0x000fe20000004200 */
        /* <DEDUP_REMOVED lines=8> */
[--C-:B------:R-:W-:Y:S01]  /*c900*/  FFMA.FTZ R32, R32, UR5, -R88.reuse ;  /* 0x0000000520207c23 */ /* 0x100fe20008010858 */
[----:B------:R-:W-:Y:S01]  /*c910*/  FFMA.FTZ R35, R35, UR5, -R88 ;  /* 0x0000000523237c23 */ /* 0x000fe20008010858 */
[----:B------:R-:W-:Y:S01]  /*c920*/  MUFU.EX2 R15, R15 ;  /* 0x0000000f000f7308 */ /* 0x000fe20000000800 */
[----:B------:R-:W-:Y:S01]  /*c930*/  FADD.FTZ R91, R92, R91 ;  /* 0x0000005b5c5b7221 */ /* 0x000fe20000010000 */
[----:B--2---:R-:W-:Y:S01]  /*c940*/  F2FP.BF16.F32.PACK_AB R75, R93, R94 ;  /* 0x0000005e5d4b723e */ /* 0x004fe200000010ff */
[----:B------:R-:W-:Y:S01]  /*c950*/  FADD.FTZ R95, R96, R95 ;  /* 0x0000005f605f7221 */ /* 0x000fe20000010000 */
[----:B------:R-:W2:Y:S01]  /*c960*/  MUFU.EX2 R14, R14 ;  /* 0x0000000e000e7308 */ /* 0x000ea20000000800 */
[----:B------:R-:W-:Y:S01]  /*c970*/  FADD.FTZ R90, R90, R91 ;  /* 0x0000005b5a5a7221 */ /* 0x000fe20000010000 */
[----:B------:R-:W-:-:S02]  /*c980*/  ISETP.GT.AND P0, PT, R86, R113, PT ;  /* 0x000000715600720c */ /* 0x000fc40003f04270 */
[----:B------:R-:W-:Y:S01]  /*c990*/  MUFU.EX2 R29, R29 ;  /* 0x0000001d001d7308 */ /* 0x000fe20000000800 */
[C---:B------:R-:W-:Y:S01]  /*c9a0*/  HMMA.16816.F32.BF16 R80, R72.reuse, R76, RZ ;  /* 0x0000004c4850723c */ /* 0x040fe200000418ff */
[----:B-1----:R-:W-:Y:S01]  /*c9b0*/  F2FP.BF16.F32.PACK_AB R4, R30, R97 ;  /* 0x000000611e04723e */ /* 0x002fe200000010ff */
[----:B------:R-:W-:Y:S01]  /*c9c0*/  FADD.FTZ R90, R89, R90 ;  /* 0x0000005a595a7221 */ /* 0x000fe20000010000 */
[----:B------:R-:W1:Y:S03]  /*c9d0*/  MUFU.EX2 R28, R28 ;  /* 0x0000001c001c7308 */ /* 0x000e660000000800 */
[----:B------:R-:W-:Y:S01]  /*c9e0*/  FADD.FTZ R97, R97, R90 ;  /* 0x0000005a61617221 */ /* 0x000fe20000010000 */
[----:B------:R-:W-:Y:S01]  /*c9f0*/  MUFU.EX2 R11, R11 ;  /* 0x0000000b000b7308 */ /* 0x000fe20000000800 */
[C---:B------:R-:W-:Y:S01]  /*ca00*/  HMMA.16816.F32.BF16 R76, R72.reuse, R78, RZ ;  /* 0x0000004e484c723c */ /* 0x040fe200000418ff */
[----:B--2---:R-:W-:Y:S01]  /*ca10*/  F2FP.BF16.F32.PACK_AB R6, R14, R15 ;  /* 0x0000000f0e06723e */ /* 0x004fe200000010ff */
[----:B------:R-:W-:Y:S01]  /*ca20*/  FADD.FTZ R30, R30, R97 ;  /* 0x000000611e1e7221 */ /* 0x000fe20000010000 */
[----:B------:R-:W2:Y:S03]  /*ca30*/  MUFU.EX2 R8, R8 ;  /* 0x0000000800087308 */ /* 0x000ea60000000800 */
[----:B------:R-:W-:Y:S01]  /*ca40*/  FADD.FTZ R15, R15, R30 ;  /* 0x0000001e0f0f7221 */ /* 0x000fe20000010000 */
[----:B------:R-:W-:Y:S01]  /*ca50*/  MUFU.EX2 R106, R106 ;  /* 0x0000006a006a7308 */ /* 0x000fe20000000800 */
[----:B---3--:R-:W-:Y:S01]  /*ca60*/  HMMA.16816.F32.BF16 R52, R72, R56, RZ ;  /* 0x000000384834723c */ /* 0x008fe200000418ff */
[----:B-1----:R-:W-:-:S02]  /*ca70*/  F2FP.BF16.F32.PACK_AB R5, R28, R29 ;  /* 0x0000001d1c05723e */ /* 0x002fc400000010ff */
[----:B------:R-:W-:Y:S04]  /*ca80*/  MUFU.EX2 R102, R102 ;  /* 0x0000006600667308 */ /* 0x000fe80000000800 */
[----:B------:R-:W-:Y:S01]  /*ca90*/  MUFU.EX2 R101, R101 ;  /* 0x0000006500657308 */ /* 0x000fe20000000800 */
[----:B------:R-:W-:Y:S01]  /*caa0*/  HMMA.16816.F32.BF16 R56, R72, R58, RZ ;  /* 0x0000003a4838723c */ /* 0x000fe200000418ff */
[----:B--2---:R-:W-:Y:S02]  /*cab0*/  F2FP.BF16.F32.PACK_AB R7, R8, R11 ;  /* 0x0000000b0807723e */ /* 0x004fe400000010ff */
[----:B------:R-:W-:Y:S04]  /*cac0*/  MUFU.EX2 R104, R104 ;  /* 0x0000006800687308 */ /* 0x000fe80000000800 */
[----:B------:R1:W2:Y:S01]  /*cad0*/  MUFU.EX2 R103, R137 ;  /* 0x0000008900677308 */ /* 0x0002a20000000800 */
[C---:B------:R-:W-:Y:S03]  /*cae0*/  HMMA.16816.F32.BF16 R80, R4.reuse, R16, R80 ;  /* 0x000000100450723c */ /* 0x040fe60000041850 */
[----:B------:R-:W-:Y:S04]  /*caf0*/  MUFU.EX2 R99, R99 ;  /* 0x0000006300637308 */ /* 0x000fe80000000800 */
[----:B------:R-:W-:Y:S01]  /*cb00*/  MUFU.EX2 R111, R111 ;  /* 0x0000006f006f7308 */ /* 0x000fe20000000800 */
[----:B------:R-:W-:Y:S01]  /*cb10*/  HMMA.16816.F32.BF16 R76, R4, R18, R76 ;  /* 0x00000012044c723c */ /* 0x000fe2000004184c */
[----:B------:R-:W3:Y:S02]  /*cb20*/  LDSM.16.MT88.4 R16, [R31+0x7400] ;  /* 0x007400001f10783b */ /* 0x000ee40000004200 */
[----:B------:R-:W-:Y:S01]  /*cb30*/  MUFU.EX2 R124, R124 ;  /* 0x0000007c007c7308 */ /* 0x000fe20000000800 */
[----:B-1----:R-:W-:-:S03]  /*cb40*/  FFMA.FTZ R137, R33, UR5, -R88 ;  /* 0x0000000521897c23 */ /* 0x002fc60008010858 */
[----:B------:R-:W-:Y:S01]  /*cb50*/  MUFU.EX2 R107, R107 ;  /* 0x0000006b006b7308 */ /* 0x000fe20000000800 */
[C---:B----4-:R-:W-:Y:S03]  /*cb60*/  HMMA.16816.F32.BF16 R44, R72.reuse, R48, RZ ;  /* 0x00000030482c723c */ /* 0x050fe600000418ff */
[----:B------:R-:W-:Y:S04]  /*cb70*/  MUFU.EX2 R112, R112 ;  /* 0x0000007000707308 */ /* 0x000fe80000000800 */
[----:B------:R-:W-:Y:S01]  /*cb80*/  MUFU.EX2 R34, R34 ;  /* 0x0000002200227308 */ /* 0x000fe20000000800 */
[C---:B------:R-:W-:Y:S03]  /*cb90*/  HMMA.16816.F32.BF16 R48, R72.reuse, R50, RZ ;  /* 0x000000324830723c */ /* 0x040fe600000418ff */
[----:B------:R-:W-:Y:S04]  /*cba0*/  MUFU.EX2 R33, R35 ;  /* 0x0000002300217308 */ /* 0x000fe80000000800 */
[----:B------:R-:W-:Y:S01]  /*cbb0*/  MUFU.EX2 R32, R32 ;  /* 0x0000002000207308 */ /* 0x000fe20000000800 */
[C---:B-----5:R-:W-:Y:S03]  /*cbc0*/  HMMA.16816.F32.BF16 R36, R72.reuse, R40, RZ ;  /* 0x000000284824723c */ /* 0x060fe600000418ff */
[----:B------:R-:W-:Y:S05]  /*cbd0*/  MUFU.EX2 R137, R137 ;  /* 0x0000008900897308 */ /* 0x000fea0000000800 */
[C---:B------:R-:W-:Y:S08]  /*cbe0*/  HMMA.16816.F32.BF16 R60, R72.reuse, R64, RZ ;  /* 0x00000040483c723c */ /* 0x040ff000000418ff */
[----:B------:R-:W-:Y:S08]  /*cbf0*/  HMMA.16816.F32.BF16 R40, R72, R42, RZ ;  /* 0x0000002a4828723c */ /* 0x000ff000000418ff */
[C---:B---3--:R-:W-:Y:S08]  /*cc00*/  HMMA.16816.F32.BF16 R52, R4.reuse, R16, R52 ;  /* 0x000000100434723c */ /* 0x048ff00000041834 */
[----:B------:R-:W-:Y:S01]  /*cc10*/  HMMA.16816.F32.BF16 R56, R4, R18, R56 ;  /* 0x000000120438723c */ /* 0x000fe20000041838 */
[----:B------:R-:W1:Y:S07]  /*cc20*/  LDSM.16.MT88.4 R16, [R31+0x8000] ;  /* 0x008000001f10783b */ /* 0x000e6e0000004200 */
[----:B------:R-:W-:Y:S08]  /*cc30*/  HMMA.16816.F32.BF16 R64, R72, R66, RZ ;  /* 0x000000424840723c */ /* 0x000ff000000418ff */
[C---:B------:R-:W-:Y:S08]  /*cc40*/  HMMA.16816.F32.BF16 R44, R4.reuse, R20, R44 ;  /* 0x00000014042c723c */ /* 0x040ff0000004182c */
[C---:B------:R-:W-:Y:S01]  /*cc50*/  HMMA.16816.F32.BF16 R48, R4.reuse, R22, R48 ;  /* 0x000000160430723c */ /* 0x040fe20000041830 */
[----:B------:R-:W3:Y:S07]  /*cc60*/  LDSM.16.MT88.4 R20, [R108+0x8400] ;  /* 0x008400006c14783b */ /* 0x000eee0000004200 */
[C---:B------:R-:W-:Y:S08]  /*cc70*/  HMMA.16816.F32.BF16 R36, R4.reuse, R24, R36 ;  /* 0x000000180424723c */ /* 0x040ff00000041824 */
[----:B------:R-:W-:Y:S01]  /*cc80*/  HMMA.16816.F32.BF16 R40, R4, R26, R40 ;  /* 0x0000001a0428723c */ /* 0x000fe20000041828 */
[----:B------:R-:W-:Y:S07]  /*cc90*/  LDSM.16.MT88.4 R24, [R108+0x6c00] ;  /* 0x006c00006c18783b */ /* 0x000fee0000004200 */
[C---:B-1----:R-:W-:Y:S08]  /*cca0*/  HMMA.16816.F32.BF16 R68, R72.reuse, R16, RZ ;  /* 0x000000104844723c */ /* 0x042ff000000418ff */
[----:B------:R-:W-:Y:S01]  /*ccb0*/  HMMA.16816.F32.BF16 R72, R72, R18, RZ ;  /* 0x000000124848723c */ /* 0x000fe200000418ff */
[----:B------:R-:W1:Y:S07]  /*ccc0*/  LDSM.16.MT88.4 R16, [R31+0x8400] ;  /* 0x008400001f10783b */ /* 0x000e6e0000004200 */
[C---:B---3--:R-:W-:Y:S08]  /*ccd0*/  HMMA.16816.F32.BF16 R60, R4.reuse, R20, R60 ;  /* 0x00000014043c723c */ /* 0x048ff0000004183c */
[C---:B------:R-:W-:Y:S01]  /*cce0*/  HMMA.16816.F32.BF16 R64, R4.reuse, R22, R64 ;  /* 0x000000160440723c */ /* 0x040fe20000041840 */
[----:B------:R-:W-:Y:S07]  /*ccf0*/  LDSM.16.MT88.4 R20, [R31+0x6c00] ;  /* 0x006c00001f14783b */ /* 0x000fee0000004200 */
[C---:B-1----:R-:W-:Y:S08]  /*cd00*/  HMMA.16816.F32.BF16 R68, R4.reuse, R16, R68 ;  /* 0x000000100444723c */ /* 0x042ff00000041844 */
[----:B------:R-:W-:Y:S01]  /*cd10*/  HMMA.16816.F32.BF16 R72, R4, R18, R72 ;  /* 0x000000120448723c */ /* 0x000fe20000041848 */
[----:B------:R-:W1:Y:S01]  /*cd20*/  LDSM.16.MT88.4 R16, [R108+0x6800] ;  /* 0x006800006c10783b */ /* 0x000e620000004200 */
[----:B------:R-:W-:Y:S01]  /*cd30*/  FFMA.FTZ R4, R98, UR5, -R126 ;  /* 0x0000000562047c23 */ /* 0x000fe2000801087e */
[----:B------:R-:W-:Y:S01]  /*cd40*/  FFMA.FTZ R98, R135, UR5, -R88 ;  /* 0x0000000587627c23 */ /* 0x000fe20008010858 */
[----:B--2---:R-:W-:Y:S01]  /*cd50*/  F2FP.BF16.F32.PACK_AB R5, R103, R104 ;  /* 0x000000686705723e */ /* 0x004fe200000010ff */
[----:B------:R-:W-:Y:S01]  /*cd60*/  FADD.FTZ R88, R94, R95 ;  /* 0x0000005f5e587221 */ /* 0x000fe20000010000 */
[----:B------:R-:W2:Y:S01]  /*cd70*/  MUFU.EX2 R105, R4 ;  /* 0x0000000400697308 */ /* 0x000ea20000000800 */
[----:B------:R-:W-:-:S02]  /*cd80*/  F2FP.BF16.F32.PACK_AB R6, R101, R102 ;  /* 0x000000666506723e */ /* 0x000fc400000010ff */
[----:B------:R-:W-:Y:S01]  /*cd90*/  FADD.FTZ R88, R93, R88 ;  /* 0x000000585d587221 */ /* 0x000fe20000010000 */
[----:B------:R-:W3:Y:S03]  /*cda0*/  MUFU.EX2 R98, R98 ;  /* 0x0000006200627308 */ /* 0x000ee60000000800 */
[----:B------:R-:W-:-:S04]  /*cdb0*/  FADD.FTZ R29, R29, R88 ;  /* 0x000000581d1d7221 */ /* 0x000fc80000010000 */
[----:B------:R-:W-:Y:S01]  /*cdc0*/  FADD.FTZ R28, R28, R29 ;  /* 0x0000001d1c1c7221 */ /* 0x000fe20000010000 */
[----:B--2---:R-:W-:Y:S02]  /*cdd0*/  F2FP.BF16.F32.PACK_AB R4, R105, R106 ;  /* 0x0000006a6904723e */ /* 0x004fe400000010ff */
        /* <DEDUP_REMOVED lines=18> */
[----:B------:R-:W-:Y:S01]  /*cf00*/  F2FP.BF16.F32.PACK_AB R4, R124, R111 ;  /* 0x0000006f7c04723e */ /* 0x000fe200000010ff */
[----:B------:R-:W1:Y:S01]  /*cf10*/  LDSM.16.MT88.4 R16, [R108+0x7c00] ;  /* 0x007c00006c10783b */ /* 0x000e620000004200 */
[----:B------:R-:W-:-:S02]  /*cf20*/  F2FP.BF16.F32.PACK_AB R5, R33, R34 ;  /* 0x000000222105723e */ /* 0x000fc400000010ff */
[----:B------:R-:W-:Y:S02]  /*cf30*/  F2FP.BF16.F32.PACK_AB R6, R112, R107 ;  /* 0x0000006b7006723e */ /* 0x000fe400000010ff */
[----:B------:R-:W-:-:S07]  /*cf40*/  F2FP.BF16.F32.PACK_AB R7, R137, R32 ;  /* 0x000000208907723e */ /* 0x000fce00000010ff */
        /* <DEDUP_REMOVED lines=44> */
[----:B------:R-:W2:Y:S03]  /*d210*/  LDCU.64 UR8, c[0x0][0x3c0] ;  /* 0x00007800ff0877ac */ /* 0x000ea60008000a00 */
[----:B------:R-:W-:Y:S01]  /*d220*/  IABS R8, R6 ;  /* 0x0000000600087213 */ /* 0x000fe20000000000 */
[----:B------:R-:W-:Y:S01]  /*d230*/  VIADD R18, R6, 0x40 ;  /* 0x0000004006127836 */ /* 0x000fe20000000000 */
[----:B------:R-:W3:Y:S04]  /*d240*/  LDCU.64 UR4, c[0x0][0x3a8] ;  /* 0x00007500ff0477ac */ /* 0x000ee80008000a00 */
[----:B------:R-:W-:-:S02]  /*d250*/  IABS R14, R18 ;  /* 0x00000012000e7213 */ /* 0x000fc40000000000 */
        /* <DEDUP_REMOVED lines=55> */
.L_x_5273:
        /* <DEDUP_REMOVED lines=8> */
.L_x_5274:
[----:B------:R-:W1:Y:S01]  /*d650*/  LDCU UR4, c[0x0][0x440] ;  /* 0x00008800ff0477ac */ /* 0x000e620008000800 */
[----:B------:R-:W-:Y:S02]  /*d660*/  LEA R8, P0, R121, R116, 0x1 ;  /* 0x0000007479087211 */ /* 0x000fe400078008ff */
[----:B-1----:R-:W-:Y:S02]  /*d670*/  ISETP.GE.AND P3, PT, R9, UR4, PT ;  /* 0x0000000409007c0c */ /* 0x002fe4000bf66270 */
[----:B------:R-:W-:Y:S02]  /*d680*/  ISETP.GE.AND P4, PT, R12, UR4, PT ;  /* 0x000000040c007c0c */ /* 0x000fe4000bf86270 */
[----:B------:R-:W-:Y:S02]  /*d690*/  ISETP.GE.AND P2, PT, R10, UR4, PT ;  /* 0x000000040a007c0c */ /* 0x000fe4000bf46270 */
[----:B------:R-:W-:Y:S02]  /*d6a0*/  LEA.HI.X R9, R121, R117, R120, 0x1, P0 ;  /* 0x0000007579097211 */ /* 0x000fe400000f0c78 */
[----:B------:R-:W-:Y:S01]  /*d6b0*/  LOP3.LUT P0, RZ, R85, 0x4, RZ, 0xc0, !PT ;  /* 0x0000000455ff7812 */ /* 0x000fe2000780c0ff */
[----:B------:R-:W-:-:S04]  /*d6c0*/  IMAD.MOV.U32 R85, RZ, RZ, 0x20 ;  /* 0x00000020ff557424 */ /* 0x000fc800078e00ff */
[----:B------:R-:W-:Y:S01]  /*d6d0*/  @!P3 IMAD.MOV.U32 R10, RZ, RZ, R116 ;  /* 0x000000ffff0ab224 */ /* 0x000fe200078e0074 */
[----:B------:R-:W-:Y:S01]  /*d6e0*/  SEL R85, R85, 0xffffffe0, !P0 ;  /* 0xffffffe055557807 */ /* 0x000fe20004000000 */
[----:B------:R-:W-:Y:S01]  /*d6f0*/  @!P3 IMAD.MOV.U32 R11, RZ, RZ, R117 ;  /* 0x000000ffff0bb224 */ /* 0x000fe200078e0075 */
[----:B------:R-:W-:Y:S01]  /*d700*/  @!PT LDS RZ, [RZ] ;  /* 0x00000000fffff984 */ /* 0x000fe20000000800 */
[----:B------:R-:W-:Y:S01]  /*d710*/  @!PT LDS RZ, [RZ] ;  /* 0x00000000fffff984 */ /* 0x000fe20000000800 */
[----:B------:R-:W-:Y:S01]  /*d720*/  @!PT LDS RZ, [RZ] ;  /* 0x00000000fffff984 */ /* 0x000fe20000000800 */
[----:B------:R-:W-:Y:S03]  /*d730*/  @!P4 LDGSTS.E.BYPASS.LTC128B.128 [R133+0x6000], desc[UR6][R116.64] ;  /* 0x060000007485cfae */ /* 0x000fe6000b981a06 */
[--C-:B------:R-:W-:Y:S01]  /*d740*/  IMAD.IADD R101, R110, 0x1, R85.reuse ;  /* 0x000000016e657824 */ /* 0x100fe200078e0255 */
[----:B------:R-:W-:Y:S01]  /*d750*/  @P4 STS.128 [R133+0x6000], RZ ;  /* 0x006000ff85004388 */ /* 0x000fe20000000c00 */
[----:B------:R-:W-:-:S03]  /*d760*/  IMAD.IADD R85, R109, 0x1, R85 ;  /* 0x000000016d557824 */ /* 0x000fc600078e0255 */
        /* <DEDUP_REMOVED lines=101> */
[C---:B-1----:R-:W-:Y:S01]  /*ddc0*/  HMMA.16816.F32.BF16 R16, R96.reuse, R92, R16 ;  /* 0x0000005c6010723c */ /* 0x042fe20000041810 */
[----:B------:R-:W1:Y:S07]  /*ddd0*/  S2R R92, SR_TID.X ;  /* 0x00000000005c7919 */ /* 0x000e6e0000002100 */
[C---:B------:R-:W-:Y:S08]  /*dde0*/  HMMA.16816.F32.BF16 R12, R96.reuse, R94, R12 ;  /* 0x0000005e600c723c */ /* 0x040ff0000004180c */
[----:B--2---:R-:W-:Y:S01]  /*ddf0*/  HMMA.16816.F32.BF16 R8, R96, R88, R8 ;  /* 0x000000586008723c */ /* 0x004fe20000041808 */
[----:B------:R-:W-:-:S04]  /*de00*/  VIADD R88, R84, 0xffffffff ;  /* 0xffffffff54587836 */ /* 0x000fc80000000000 */
[----:B------:R-:W-:-:S03]  /*de10*/  IMAD.SHL.U32 R89, R88, 0x40, RZ ;  /* 0x0000004058597824 */ /* 0x000fc600078e00ff */
[----:B------:R-:W-:Y:S01]  /*de20*/  HMMA.16816.F32.BF16 R4, R96, R90, R4 ;  /* 0x0000005a6004723c */ /* 0x000fe20000041804 */
[----:B-1----:R-:W-:-:S05]  /*de30*/  LOP3.LUT R92, R92, 0x3, RZ, 0xc0, !PT ;  /* 0x000000035c5c7812 */ /* 0x002fca00078ec0ff */
[----:B------:R-:W-:-:S04]  /*de40*/  IMAD R88, R92, 0x2, R89 ;  /* 0x000000025c587824 */ /* 0x000fc800078e0259 */
[----:B------:R-:W-:-:S05]  /*de50*/  VIADD R89, R88, 0xffffffc0 ;  /* 0xffffffc058597836 */ /* 0x000fca0000000000 */
[----:B------:R-:W-:Y:S01]  /*de60*/  I2FP.F32.S32 R85, R89 ;  /* 0x0000005900557245 */ /* 0x000fe20000201400 */
[----:B------:R-:W-:Y:S01]  /*de70*/  BAR.SYNC.DEFER_BLOCKING 0x0 ;  /* 0x0000000000007b1d */ /* 0x000fe20000010000 */
[C---:B------:R-:W-:Y:S02]  /*de80*/  ISETP.GE.AND P1, PT, R89.reuse, R87, PT ;  /* 0x000000575900720c */ /* 0x040fe40003f26270 */
[----:B------:R-:W-:Y:S01]  /*de90*/  ISETP.GE.AND P5, PT, R89, R100, PT ;  /* 0x000000645900720c */ /* 0x000fe20003fa6270 */
[-C--:B------:R-:W-:Y:S01]  /*dea0*/  FFMA.FTZ R94, R0, R85.reuse, R32 ;  /* 0x00000055005e7223 */ /* 0x080fe20000010020 */
[----:B------:R-:W-:Y:S02]  /*deb0*/  VIADD R32, R88, 0xffffffc1 ;  /* 0xffffffc158207836 */ /* 0x000fe40000000000 */
[----:B------:R-:W-:Y:S01]  /*dec0*/  FFMA.FTZ R34, R0, R85, R34 ;  /* 0x0000005500227223 */ /* 0x000fe20000010022 */
[C---:B------:R-:W-:Y:S02]  /*ded0*/  VIADD R89, R88.reuse, 0xffffffc8 ;  /* 0xffffffc858597836 */ /* 0x040fe40000000000 */
[----:B------:R-:W-:Y:S01]  /*dee0*/  VIADD R85, R88, 0xfffffff8 ;  /* 0xfffffff858557836 */ /* 0x000fe20000000000 */
[----:B------:R-:W-:-:S02]  /*def0*/  ISETP.GE.AND P6, PT, R32, R87, PT ;  /* 0x000000572000720c */ /* 0x000fc40003fc6270 */
[----:B------:R-:W-:Y:S02]  /*df00*/  I2FP.F32.S32 R90, R32 ;  /* 0x00000020005a7245 */ /* 0x000fe40000201400 */
[----:B------:R-:W-:Y:S02]  /*df10*/  ISETP.GE.AND P0, PT, R32, R100, PT ;  /* 0x000000642000720c */ /* 0x000fe40003f06270 */
[----:B------:R-:W-:Y:S01]  /*df20*/  I2FP.F32.S32 R32, R32 ;  /* 0x0000002000207245 */ /* 0x000fe20000201400 */
[----:B------:R-:W-:Y:S01]  /*df30*/  FFMA.FTZ R90, R0, R90, R33 ;  /* 0x0000005a005a7223 */ /* 0x000fe20000010021 */
[----:B------:R-:W-:Y:S02]  /*df40*/  I2FP.F32.S32 R33, R89 ;  /* 0x0000005900217245 */ /* 0x000fe40000201400 */
[----:B------:R-:W-:Y:S01]  /*df50*/  FSEL R94, R94, -INF , !P1 ;  /* 0xff8000005e5e7808 */ /* 0x000fe20004800000 */
[----:B------:R-:W-:Y:S01]  /*df60*/  FFMA.FTZ R32, R0, R32, R35 ;  /* 0x0000002000207223 */ /* 0x000fe20000010023 */
[----:B------:R-:W-:Y:S01]  /*df70*/  FSEL R90, R90, -INF , !P6 ;  /* 0xff8000005a5a7808 */ /* 0x000fe20007000000 */
[----:B------:R-:W-:Y:S01]  /*df80*/  FFMA.FTZ R28, R0, R33, R28 ;  /* 0x00000021001c7223 */ /* 0x000fe2000001001c */
[----:B------:R-:W-:Y:S01]  /*df90*/  ISETP.GE.AND P6, PT, R85, R87, PT ;  /* 0x000000575500720c */ /* 0x000fe20003fc6270 */
[----:B------:R-:W-:Y:S01]  /*dfa0*/  VIADD R33, R88, 0xffffffc9 ;  /* 0xffffffc958217836 */ /* 0x000fe20000000000 */
[----:B------:R-:W-:-:S02]  /*dfb0*/  FSEL R32, R32, -INF , !P0 ;  /* 0xff80000020207808 */ /* 0x000fc40004000000 */
[-C--:B------:R-:W-:Y:S02]  /*dfc0*/  ISETP.GE.AND P0, PT, R85, R100.reuse, PT ;  /* 0x000000645500720c */ /* 0x080fe40003f06270 */
[----:B------:R-:W-:Y:S02]  /*dfd0*/  I2FP.F32.S32 R35, R89 ;  /* 0x0000005900237245 */ /* 0x000fe40000201400 */
[----:B------:R-:W-:Y:S02]  /*dfe0*/  I2FP.F32.S32 R85, R85 ;  /* 0x0000005500557245 */ /* 0x000fe40000201400 */
[----:B------:R-:W-:Y:S01]  /*dff0*/  FSEL R34, R34, -INF , !P5 ;  /* 0xff80000022227808 */ /* 0x000fe20006800000 */
[C---:B------:R-:W-:Y:S01]  /*e000*/  FFMA.FTZ R35, R0.reuse, R35, R30 ;  /* 0x0000002300237223 */ /* 0x040fe2000001001e */
[C---:B------:R-:W-:Y:S01]  /*e010*/  ISETP.GE.AND P1, PT, R89.reuse, R87, PT ;  /* 0x000000575900720c */ /* 0x040fe20003f26270 */
[CC--:B------:R-:W-:Y:S01]  /*e020*/  FFMA.FTZ R101, R0.reuse, R85.reuse, R4 ;  /* 0x0000005500657223 */ /* 0x0c0fe20000010004 */
[----:B------:R-:W-:Y:S01]  /*e030*/  ISETP.GE.AND P5, PT, R89, R100, PT ;  /* 0x000000645900720c */ /* 0x000fe20003fa6270 */
[----:B------:R-:W-:Y:S01]  /*e040*/  FFMA.FTZ R85, R0, R85, R6 ;  /* 0x0000005500557223 */ /* 0x000fe20000010006 */
[----:B------:R-:W-:Y:S01]  /*e050*/  VIADD R30, R88, 0xffffffd0 ;  /* 0xffffffd0581e7836 */ /* 0x000fe20000000000 */
[----:B------:R-:W-:-:S02]  /*e060*/  I2FP.F32.S32 R6, R33 ;  /* 0x0000002100067245 */ /* 0x000fc40000201400 */
[----:B------:R-:W-:Y:S02]  /*e070*/  FSEL R28, R28, -INF , !P1 ;  /* 0xff8000001c1c7808 */ /* 0x000fe40004800000 */
[----:B------:R-:W-:Y:S02]  /*e080*/  FSEL R4, R35, -INF , !P5 ;  /* 0xff80000023047808 */ /* 0x000fe40006800000 */
[C---:B------:R-:W-:Y:S02]  /*e090*/  ISETP.GE.AND P1, PT, R33.reuse, R87, PT ;  /* 0x000000572100720c */ /* 0x040fe40003f26270 */
        /* <DEDUP_REMOVED lines=12> */
[----:B------:R-:W-:-:S02]  /*e160*/  I2FP.F32.S32 R26, R29 ;  /* 0x0000001d001a7245 */ /* 0x000fc40000201400 */
[----:B------:R-:W-:Y:S02]  /*e170*/  FSEL R24, R33, -INF , !P1 ;  /* 0xff80000021187808 */ /* 0x000fe40004800000 */
[----:B------:R-:W-:Y:S01]  /*e180*/  FSEL R6, R6, -INF , !P5 ;  /* 0xff80000006067808 */ /* 0x000fe20006800000 */
[----:B------:R-:W-:Y:S01]  /*e190*/  FFMA.FTZ R140, R0, R26, R25 ;  /* 0x0000001a008c7223 */ /* 0x000fe20000010019 */
[C---:B------:R-:W-:Y:S01]  /*e1a0*/  ISETP.GE.AND P1, PT, R29.reuse, R87, PT ;  /* 0x000000571d00720c */ /* 0x040fe20003f26270 */
[----:B------:R-:W-:Y:S01]  /*e1b0*/  VIADD R25, R88, 0xffffffd9 ;  /* 0xffffffd958197836 */ /* 0x000fe20000000000 */
[----:B------:R-:W-:Y:S01]  /*e1c0*/  ISETP.GE.AND P5, PT, R29, R100, PT ;  /* 0x000000641d00720c */ /* 0x000fe20003fa6270 */
[----:B------:R-:W-:Y:S01]  /*e1d0*/  FFMA.FTZ R27, R0, R26, R27 ;  /* 0x0000001a001b7223 */ /* 0x000fe2000001001b */
[----:B------:R-:W-:Y:S02]  /*e1e0*/  I2FP.F32.S32 R29, R30 ;  /* 0x0000001e001d7245 */ /* 0x000fe40000201400 */
[----:B------:R-:W-:-:S02]  /*e1f0*/  FSEL R140, R140, -INF , !P1 ;  /* 0xff8000008c8c7808 */ /* 0x000fc40004800000 */
[----:B------:R-:W-:Y:S01]  /*e200*/  FSEL R148, R27, -INF , !P5 ;  /* 0xff8000001b947808 */ /* 0x000fe20006800000 */
[CC--:B------:R-:W-:Y:S01]  /*e210*/  FFMA.FTZ R154, R0.reuse, R29.reuse, R20 ;  /* 0x0000001d009a7223 */ /* 0x0c0fe20000010014 */
[----:B------:R-:W-:Y:S01]  /*e220*/  FFMA.FTZ R146, R0, R29, R22 ;  /* 0x0000001d00927223 */ /* 0x000fe20000010016 */
[----:B------:R-:W-:Y:S01]  /*e230*/  VIADD R22, R88, 0xffffffe0 ;  /* 0xffffffe058167836 */ /* 0x000fe20000000000 */
[----:B------:R-:W-:Y:S02]  /*e240*/  I2FP.F32.S32 R20, R25 ;  /* 0x0000001900147245 */ /* 0x000fe40000201400 */
[C---:B------:R-:W-:Y:S02]  /*e250*/  ISETP.GE.AND P1, PT, R25.reuse, R87, PT ;  /* 0x000000571900720c */ /* 0x040fe40003f26270 */
[----:B------:R-:W-:Y:S01]  /*e260*/  ISETP.GE.AND P5, PT, R25, R100, PT ;  /* 0x000000641900720c */ /* 0x000fe20003fa6270 */
[C---:B------:R-:W-:Y:S01]  /*e270*/  FFMA.FTZ R21, R0.reuse, R20, R21 ;  /* 0x0000001400157223 */ /* 0x040fe20000010015 */
[----:B------:R-:W-:Y:S01]  /*e280*/  I2FP.F32.S32 R25, R22 ;  /* 0x0000001600197245 */ /* 0x000fe20000201400 */
[----:B------:R-:W-:Y:S01]  /*e290*/  FFMA.FTZ R23, R0, R20, R23 ;  /* 0x0000001400177223 */ /* 0x000fe20000010017 */
[----:B------:R-:W-:Y:S01]  /*e2a0*/  VIADD R20, R88, 0xffffffe1 ;  /* 0xffffffe158147836 */ /* 0x000fe20000000000 */
[----:B------:R-:W-:-:S02]  /*e2b0*/  FSEL R124, R124, -INF , !P6 ;  /* 0xff8000007c7c7808 */ /* 0x000fc40007000000 */
[CC--:B------:R-:W-:Y:S01]  /*e2c0*/  FFMA.FTZ R105, R0.reuse, R25.reuse, R16 ;  /* 0x0000001900697223 */ /* 0x0c0fe20000010010 */
[----:B------:R-:W-:Y:S01]  /*e2d0*/  FFMA.FTZ R112, R0, R25, R18 ;  /* 0x0000001900707223 */ /* 0x000fe20000010012 */
[----:B------:R-:W-:Y:S01]  /*e2e0*/  FSEL R138, R138, -INF , !P0 ;  /* 0xff8000008a8a7808 */ /* 0x000fe20004000000 */
[----:B------:R-:W-:Y:S01]  /*e2f0*/  VIADD R18, R88, 0xffffffe8 ;  /* 0xffffffe858127836 */ /* 0x000fe20000000000 */
[----:B------:R-:W-:Y:S02]  /*e300*/  I2FP.F32.S32 R16, R20 ;  /* 0x0000001400107245 */ /* 0x000fe40000201400 */
[C---:B------:R-:W-:Y:S02]  /*e310*/  ISETP.GE.AND P6, PT, R30.reuse, R87, PT ;  /* 0x000000571e00720c */ /* 0x040fe40003fc6270 */
[----:B------:R-:W-:Y:S01]  /*e320*/  ISETP.GE.AND P0, PT, R30, R100, PT ;  /* 0x000000641e00720c */ /* 0x000fe20003f06270 */
[CC--:B------:R-:W-:Y:S01]  /*e330*/  FFMA.FTZ R17, R0.reuse, R16.reuse, R17 ;  /* 0x0000001000117223 */ /* 0x0c0fe20000010011 */
[----:B------:R-:W-:Y:S01]  /*e340*/  FSEL R152, R21, -INF , !P1 ;  /* 0xff80000015987808 */ /* 0x000fe20004800000 */
[----:B------:R-:W-:Y:S01]  /*e350*/  FFMA.FTZ R19, R0, R16, R19 ;  /* 0x0000001000137223 */ /* 0x000fe20000010013 */
[----:B------:R-:W-:Y:S01]  /*e360*/  FSEL R154, R154, -INF , !P6 ;  /* 0xff8000009a9a7808 */ /* 0x000fe20007000000 */
[----:B------:R-:W-:Y:S01]  /*e370*/  VIADD R16, R88, 0xffffffe9 ;  /* 0xffffffe958107836 */ /* 0x000fe20000000000 */
[----:B------:R-:W-:-:S02]  /*e380*/  FSEL R146, R146, -INF , !P0 ;  /* 0xff80000092927808 */ /* 0x000fc40004000000 */
        /* <DEDUP_REMOVED lines=8> */
[----:B------:R-:W-:-:S02]  /*e410*/  ISETP.GE.AND P1, PT, R20, R87, PT ;  /* 0x000000571400720c */ /* 0x000fc40003f26270 */
[----:B------:R-:W-:Y:S02]  /*e420*/  FSEL R150, R23, -INF , !P5 ;  /* 0xff80000017967808 */ /* 0x000fe40006800000 */
[C---:B------:R-:W-:Y:S02]  /*e430*/  ISETP.GE.AND P6, PT, R18.reuse, R87, PT ;  /* 0x000000571200720c */ /* 0x040fe40003fc6270 */
[----:B------:R-:W-:Y:S02]  /*e440*/  ISETP.GE.AND P0, PT, R18, R100, PT ;  /* 0x000000641200720c */ /* 0x000fe40003f06270 */
[----:B------:R-:W-:Y:S02]  /*e450*/  I2FP.F32.S32 R12, R16 ;  /* 0x00000010000c7245 */ /* 0x000fe40000201400 */
[----:B------:R-:W-:Y:S02]  /*e460*/  ISETP.GE.AND P5, PT, R20, R100, PT ;  /* 0x000000641400720c */ /* 0x000fe40003fa6270 */
[----:B------:R-:W-:Y:S01]  /*e470*/  FSEL R134, R17, -INF , !P1 ;  /* 0xff80000011867808 */ /* 0x000fe20004800000 */
[-C--:B------:R-:W-:Y:S01]  /*e480*/  FFMA.FTZ R13, R0, R12.reuse, R13 ;  /* 0x0000000c000d7223 */ /* 0x080fe2000001000d */
[----:B------:R-:W-:Y:S01]  /*e490*/  FSEL R132, R132, -INF , !P6 ;  /* 0xff80000084847808 */ /* 0x000fe20007000000 */
[----:B------:R-:W-:Y:S01]  /*e4a0*/  FFMA.FTZ R15, R0, R12, R15 ;  /* 0x0000000c000f7223 */ /* 0x000fe2000001000f */
[----:B------:R-:W-:Y:S01]  /*e4b0*/  FSEL R102, R102, -INF , !P0 ;  /* 0xff80000066667808 */ /* 0x000fe20004000000 */
[----:B------:R-:W1:Y:S01]  /*e4c0*/  S2R R12, SR_TID.X ;  /* 0x00000000000c7919 */ /* 0x000e620000002100 */
[----:B------:R-:W-:-:S02]  /*e4d0*/  FSEL R104, R19, -INF , !P5 ;  /* 0xff80000013687808 */ /* 0x000fc40006800000 */
[CC--:B------:R-:W-:Y:S02]  /*e4e0*/  ISETP.GE.AND P6, PT, R14.reuse, R87.reuse, PT ;  /* 0x000000570e00720c */ /* 0x0c0fe40003fc6270 */
[----:B------:R-:W-:Y:S02]  /*e4f0*/  I2FP.F32.S32 R17, R14 ;  /* 0x0000000e00117245 */ /* 0x000fe40000201400 */
[-C--:B------:R-:W-:Y:S01]  /*e500*/  ISETP.GE.AND P0, PT, R14, R100.reuse, PT ;  /* 0x000000640e00720c */ /* 0x080fe20003f06270 */
[----:B------:R-:W-:Y:S01]  /*e510*/  VIADD R14, R88, 0xfffffff1 ;  /* 0xfffffff1580e7836 */ /* 0x000fe20000000000 */
[----:B------:R-:W-:Y:S01]  /*e520*/  ISETP.GE.AND P1, PT, R16, R87, PT ;  /* 0x000000571000720c */ /* 0x000fe20003f26270 */
[-C--:B------:R-:W-:Y:S01]  /*e530*/  FFMA.FTZ R103, R0, R17.reuse, R8 ;  /* 0x0000001100677223 */ /* 0x080fe20000010008 */
[----:B------:R-:W-:Y:S01]  /*e540*/  ISETP.GE.AND P5, PT, R16, R100, PT ;  /* 0x000000641000720c */ /* 0x000fe20003fa6270 */
[----:B------:R-:W-:Y:S01]  /*e550*/  FFMA.FTZ R10, R0, R17, R10 ;  /* 0x00000011000a7223 */ /* 0x000fe2000001000a */
[----:B------:R-:W-:Y:S01]  /*e560*/  FSEL R144, R13, -INF , !P1 ;  /* 0xff8000000d907808 */ /* 0x000fe20004800000 */
[----:B------:R-:W-:Y:S01]  /*e570*/  VIADD R8, R88, 0xfffffff9 ;  /* 0xfffffff958087836 */ /* 0x000fe20000000000 */
[----:B------:R-:W-:-:S02]  /*e580*/  FSEL R106, R15, -INF , !P5 ;  /* 0xff8000000f6a7808 */ /* 0x000fc40006800000 */
[CC--:B------:R-:W-:Y:S02]  /*e590*/  ISETP.GE.AND P1, PT, R14.reuse, R87.reuse, PT ;  /* 0x000000570e00720c */ /* 0x0c0fe40003f26270 */
[----:B------:R-:W-:Y:S02]  /*e5a0*/  ISETP.GE.AND P5, PT, R14, R100, PT ;  /* 0x000000640e00720c */ /* 0x000fe40003fa6270 */
[----:B------:R-:W-:Y:S02]  /*e5b0*/  I2FP.F32.S32 R14, R14 ;  /* 0x0000000e000e7245 */ /* 0x000fe40000201400 */
[----:B------:R-:W-:Y:S02]  /*e5c0*/  FSEL R103, R103, -INF , !P6 ;  /* 0xff80000067677808 */ /* 0x000fe40007000000 */
[----:B------:R-:W-:Y:S01]  /*e5d0*/  FSEL R88, R10, -INF , !P0 ;  /* 0xff8000000a587808 */ /* 0x000fe20004000000 */
[-C--:B------:R-:W-:Y:S01]  /*e5e0*/  FFMA.FTZ R9, R0, R14.reuse, R9 ;  /* 0x0000000e00097223 */ /* 0x080fe20000010009 */
[----:B------:R-:W-:Y:S01]  /*e5f0*/  ISETP.GE.AND P6, PT, R8, R87, PT ;  /* 0x000000570800720c */ /* 0x000fe20003fc6270 */
[----:B------:R-:W-:Y:S01]  /*e600*/  FFMA.FTZ R95, R0, R14, R11 ;  /* 0x0000000e005f7223 */ /* 0x000fe2000001000b */
[----:B------:R-:W-:Y:S01]  /*e610*/  ISETP.GE.AND P0, PT, R8, R100, PT ;  /* 0x000000640800720c */ /* 0x000fe20003f06270 */
[----:B------:R-:W-:Y:S01]  /*e620*/  VIADD R11, R84, 0xffffffff ;  /* 0xffffffff540b7836 */ /* 0x000fe20000000000 */
[----:B------:R-:W-:-:S02]  /*e630*/  FSEL R126, R9, -INF , !P1 ;  /* 0xff800000097e7808 */ /* 0x000fc40004800000 */
[----:B------:R-:W-:Y:S01]  /*e640*/  ISETP.GT.AND P1, PT, R86, R113, PT ;  /* 0x000000715600720c */ /* 0x000fe20003f24270 */
[----:B------:R-:W-:Y:S01]  /*e650*/  IMAD.SHL.U32 R11, R11, 0x40, RZ ;  /* 0x000000400b0b7824 */ /* 0x000fe200078e00ff */
[----:B------:R-:W-:Y:S02]  /*e660*/  I2FP.F32.S32 R8, R8 ;  /* 0x0000000800087245 */ /* 0x000fe40000201400 */
[----:B------:R-:W-:-:S03]  /*e670*/  FSEL R95, R95, -INF , !P5 ;  /* 0xff8000005f5f7808 */ /* 0x000fc60006800000 */
[CC--:B------:R-:W-:Y:S01]  /*e680*/  FFMA.FTZ R5, R0.reuse, R8.reuse, R5 ;  /* 0x0000000800057223 */ /* 0x0c0fe20000010005 */
[----:B------:R-:W-:-:S04]  /*e690*/  FFMA.FTZ R7, R0, R8, R7 ;  /* 0x0000000800077223 */ /* 0x000fc80000010007 */
[----:B------:R-:W-:Y:S02]  /*e6a0*/  FSEL R142, R5, -INF , !P6 ;  /* 0xff800000058e7808 */ /* 0x000fe40007000000 */
[----:B------:R-:W-:Y:S01]  /*e6b0*/  FSEL R96, R7, -INF , !P0 ;  /* 0xff80000007607808 */ /* 0x000fe20004000000 */
[----:B-1----:R-:W-:Y:S06]  /*e6c0*/  @!P1 BRA `(.L_x_5275) ;  /* 0x0000000400a49947 */ /* 0x002fec0003800000 */
[----:B------:R-:W-:Y:S05]  /*e6d0*/  BRA.U !UP0, `(.L_x_5276) ;  /* 0x0000000108fc7547 */ /* 0x000fea000b800000 */
[----:B------:R-:W1:Y:S01]  /*e6e0*/  LDC R8, c[0x0][0x4f0] ;  /* 0x00013c00ff087b82 */ /* 0x000e620000000800 */
[----:B------:R-:W-:Y:S01]  /*e6f0*/  IMAD.SHL.U32 R9, R86, 0x40, RZ ;  /* 0x0000004056097824 */ /* 0x000fe200078e00ff */
[----:B------:R-:W2:Y:S01]  /*e700*/  LDCU.64 UR8, c[0x0][0x3b8] ;  /* 0x00007700ff0877ac */ /* 0x000ea20008000a00 */
[----:B------:R-:W-:-:S03]  /*e710*/  VIADD R11, R11, 0xffffff80 ;  /* 0xffffff800b0b7836 */ /* 0x000fc60000000000 */
[----:B------:R-:W-:Y:S01]  /*e720*/  IABS R16, R9 ;  /* 0x0000000900107213 */ /* 0x000fe20000000000 */
[----:B------:R-:W3:Y:S01]  /*e730*/  LDCU.64 UR4, c[0x0][0x3a0] ;  /* 0x00007400ff0477ac */ /* 0x000ee20008000a00 */
        /* <DEDUP_REMOVED lines=57> */
.L_x_5276:
        /* <DEDUP_REMOVED lines=8> */
.L_x_5277:
        /* <DEDUP_REMOVED lines=33> */
.L_x_5275:
        /* <DEDUP_REMOVED lines=17> */
[----:B------:R-:W3:Y:S04]  /*ee70*/  SHFL.BFLY PT, R5, R10, 0x2, 0x1f ;  /* 0x0c401f000a057f89 */ /* 0x000ee800000e0000 */
[----:B-1----:R-:W1:Y:S01]  /*ee80*/  SHFL.BFLY PT, R8, R7, 0x2, 0x1f ;  /* 0x0c401f0007087f89 */ /* 0x002e6200000e0000 */
[----:B---3--:R-:W-:Y:S02]  /*ee90*/  FMNMX.FTZ R5, R10, R5, !PT ;  /* 0x000000050a057209 */ /* 0x008fe40007810000 */
[----:B-1----:R-:W-:-:S03]  /*eea0*/  FMNMX.FTZ R8, R7, R8, !PT ;  /* 0x0000000807087209 */ /* 0x002fc60007810000 */
[----:B------:R-:W1:Y:S04]  /*eeb0*/  SHFL.BFLY PT, R92, R5, 0x1, 0x1f ;  /* 0x0c201f00055c7f89 */ /* 0x000e6800000e0000 */
[----:B------:R-:W3:Y:S01]  /*eec0*/  SHFL.BFLY PT, R87, R8, 0x1, 0x1f ;  /* 0x0c201f0008577f89 */ /* 0x000ee200000e0000 */
[----:B-1----:R-:W-:-:S04]  /*eed0*/  FMNMX.FTZ R92, R5, R92, !PT ;  /* 0x0000005c055c7209 */ /* 0x002fc80007810000 */
[C---:B------:R-:W-:Y:S01]  /*eee0*/  FSETP.NEU.FTZ.AND P2, PT, R92.reuse, -INF , PT ;  /* 0xff8000005c00780b */ /* 0x040fe20003f5d000 */
[----:B--2---:R-:W-:Y:S01]  /*eef0*/  FMUL.FTZ R143, R92, UR4 ;  /* 0x000000045c8f7c20 */ /* 0x004fe20008410000 */
[----:B---3--:R-:W-:Y:S02]  /*ef00*/  FMNMX.FTZ R87, R8, R87, !PT ;  /* 0x0000005708577209 */ /* 0x008fe40007810000 */
[----:B------:R-:W-:Y:S02]  /*ef10*/  FSEL R8, R92, RZ, P2 ;  /* 0x000000ff5c087208 */ /* 0x000fe40001000000 */
[C---:B------:R-:W-:Y:S01]  /*ef20*/  FSETP.NEU.FTZ.AND P0, PT, R87.reuse, -INF , PT ;  /* 0xff8000005700780b */ /* 0x040fe20003f1d000 */
[----:B------:R-:W-:Y:S01]  /*ef30*/  FMUL.FTZ R97, R87, UR4 ;  /* 0x0000000457617c20 */ /* 0x000fe20008410000 */
[----:B------:R-:W-:Y:S01]  /*ef40*/  FSEL R143, R143, RZ, P2 ;  /* 0x000000ff8f8f7208 */ /* 0x000fe20001000000 */
[----:B------:R-:W-:Y:S01]  /*ef50*/  FADD.FTZ R3, R3, -R8 ;  /* 0x8000000803037221 */ /* 0x000fe20000010000 */
[----:B------:R-:W-:Y:S01]  /*ef60*/  FSEL R5, R87, RZ, P0 ;  /* 0x000000ff57057208 */ /* 0x000fe20000000000 */
[----:B------:R-:W1:Y:S01]  /*ef70*/  LDSM.16.MT88.4 R8, [R108+0x6000] ;  /* 0x006000006c08783b */ /* 0x000e620000004200 */
[----:B------:R-:W-:Y:S01]  /*ef80*/  FSEL R97, R97, RZ, P0 ;  /* 0x000000ff61617208 */ /* 0x000fe20000000000 */
[----:B------:R-:W-:Y:S01]  /*ef90*/  FMUL.FTZ R3, R3, UR4 ;  /* 0x0000000403037c20 */ /* 0x000fe20008410000 */
[----:B------:R-:W-:Y:S01]  /*efa0*/  LOP3.LUT P0, RZ, R12, 0x4, RZ, 0xc0, !PT ;  /* 0x000000040cff7812 */ /* 0x000fe2000780c0ff */
[----:B------:R-:W-:Y:S01]  /*efb0*/  FADD.FTZ R2, R2, -R5 ;  /* 0x8000000502027221 */ /* 0x000fe20000010000 */
[----:B------:R-:W-:Y:S01]  /*efc0*/  FFMA.FTZ R141, R94, UR4, -R143 ;  /* 0x000000045e8d7c23 */ /* 0x000fe2000801088f */
[----:B------:R2:W3:Y:S01]  /*efd0*/  MUFU.EX2 R145, R3 ;  /* 0x0000000300917308 */ /* 0x0004e20000000800 */
[--C-:B------:R-:W-:Y:S01]  /*efe0*/  FFMA.FTZ R98, R34, UR4, -R97.reuse ;  /* 0x0000000422627c23 */ /* 0x100fe20008010861 */
[----:B------:R-:W-:Y:S01]  /*eff0*/  FFMA.FTZ R93, R32, UR4, -R97 ;  /* 0x00000004205d7c23 */ /* 0x000fe20008010861 */
[----:B------:R-:W-:Y:S01]  /*f000*/  FMUL.FTZ R99, R2, UR4 ;  /* 0x0000000402637c20 */ /* 0x000fe20008410000 */
[--C-:B------:R-:W-:Y:S01]  /*f010*/  FFMA.FTZ R90, R90, UR4, -R143.reuse ;  /* 0x000000045a5a7c23 */ /* 0x100fe2000801088f */
[--C-:B------:R-:W-:Y:S01]  /*f020*/  FFMA.FTZ R89, R28, UR4, -R143.reuse ;  /* 0x000000041c597c23 */ /* 0x100fe2000801088f */
[----:B------:R-:W-:Y:S01]  /*f030*/  FFMA.FTZ R94, R24, UR4, -R143 ;  /* 0x00000004185e7c23 */ /* 0x000fe2000801088f */
[--C-:B------:R-:W-:Y:S01]  /*f040*/  FFMA.FTZ R91, R4, UR4, -R97.reuse ;  /* 0x00000004045b7c23 */ /* 0x100fe20008010861 */
[----:B------:R-:W-:Y:S01]  /*f050*/  FFMA.FTZ R2, R6, UR4, -R97 ;  /* 0x0000000406027c23 */ /* 0x000fe20008010861 */
[----:B------:R-:W4:Y:S01]  /*f060*/  MUFU.EX2 R99, R99 ;  /* 0x0000006300637308 */ /* 0x000f220000000800 */
[--C-:B------:R-:W-:Y:S01]  /*f070*/  FFMA.FTZ R139, R140, UR4, -R143.reuse ;  /* 0x000000048c8b7c23 */ /* 0x100fe2000801088f */
[----:B------:R-:W-:Y:S01]  /*f080*/  FFMA.FTZ R111, R152, UR4, -R143 ;  /* 0x00000004986f7c23 */ /* 0x000fe2000801088f */
[----:B------:R-:W-:Y:S01]  /*f090*/  FFMA.FTZ R138, R138, UR4, -R97 ;  /* 0x000000048a8a7c23 */ /* 0x000fe20008010861 */
[----:B------:R-:W-:Y:S01]  /*f0a0*/  MUFU.EX2 R141, R141 ;  /* 0x0000008d008d7308 */ /* 0x000fe20000000800 */
[----:B--2---:R-:W-:Y:S01]  /*f0b0*/  MOV R3, 0x20 ;  /* 0x0000002000037802 */ /* 0x004fe20000000f00 */
[-C--:B---3--:R-:W-:Y:S01]  /*f0c0*/  FMUL.FTZ R4, R80, R145.reuse ;  /* 0x0000009150047220 */ /* 0x088fe20000410000 */
[-C--:B------:R-:W-:Y:S01]  /*f0d0*/  FMUL.FTZ R5, R81, R145.reuse ;  /* 0x0000009151057220 */ /* 0x080fe20000410000 */
[----:B------:R-:W2:Y:S01]  /*f0e0*/  MUFU.EX2 R90, R90 ;  /* 0x0000005a005a7308 */ /* 0x000ea20000000800 */
[----:B------:R-:W-:Y:S01]  /*f0f0*/  SEL R3, R3, 0xffffffe0, !P0 ;  /* 0xffffffe003037807 */ /* 0x000fe20004000000 */
[-C--:B------:R-:W-:Y:S01]  /*f100*/  FMUL.FTZ R28, R52, R145.reuse ;  /* 0x00000091341c7220 */ /* 0x080fe20000410000 */
[----:B------:R-:W-:Y:S01]  /*f110*/  FMUL.FTZ R29, R53, R145 ;  /* 0x00000091351d7220 */ /* 0x000fe20000410000 */
[----:B------:R-:W-:Y:S01]  /*f120*/  MUFU.EX2 R89, R89 ;  /* 0x0000005900597308 */ /* 0x000fe20000000800 */
[----:B------:R-:W-:Y:S01]  /*f130*/  IADD3 R3, PT, PT, R3, R108, RZ ;  /* 0x0000006c03037210 */ /* 0x000fe20007ffe0ff */
[-C--:B----4-:R-:W-:Y:S01]  /*f140*/  FMUL.FTZ R6, R82, R99.reuse ;  /* 0x0000006352067220 */ /* 0x090fe20000410000 */
[-C--:B------:R-:W-:Y:S01]  /*f150*/  FMUL.FTZ R7, R83, R99.reuse ;  /* 0x0000006353077220 */ /* 0x080fe20000410000 */
[----:B------:R-:W3:Y:S01]  /*f160*/  MUFU.EX2 R94, R94 ;  /* 0x0000005e005e7308 */ /* 0x000ee20000000800 */
[-C--:B------:R-:W-:Y:S01]  /*f170*/  FMUL.FTZ R30, R54, R99.reuse ;  /* 0x00000063361e7220 */ /* 0x080fe20000410000 */
[----:B------:R-:W4:Y:S01]  /*f180*/  LDSM.16.MT88.4 R32, [R3+0x7000] ;  /* 0x007000000320783b */ /* 0x000f220000004200 */
        /* <DEDUP_REMOVED lines=8> */
[--C-:B------:R-:W-:Y:S01]  /*f210*/  FFMA.FTZ R52, R124, UR4, -R143.reuse ;  /* 0x000000047c347c23 */ /* 0x100fe2000801088f */
[----:B------:R-:W-:Y:S01]  /*f220*/  MUFU.EX2 R91, R91 ;  /* 0x0000005b005b7308 */ /* 0x000fe20000000800 */
[----:B------:R-:W-:Y:S01]  /*f230*/  FMUL.FTZ R76, R76, R145 ;  /* 0x000000914c4c7220 */ /* 0x000fe20000410000 */
[----:B---3--:R-:W-:Y:S01]  /*f240*/  F2FP.BF16.F32.PACK_AB R82, R94, R89 ;  /* 0x000000595e52723e */ /* 0x008fe200000010ff */
[----:B------:R-:W-:Y:S01]  /*f250*/  FMUL.FTZ R77, R77, R145 ;  /* 0x000000914d4d7220 */ /* 0x000fe20000410000 */
[----:B------:R-:W3:Y:S01]  /*f260*/  MUFU.EX2 R2, R2 ;  /* 0x0000000200027308 */ /* 0x000ee20000000800 */
[-C--:B------:R-:W-:Y:S01]  /*f270*/  FMUL.FTZ R78, R78, R99.reuse ;  /* 0x000000634e4e7220 */ /* 0x080fe20000410000 */
[----:B------:R-:W-:Y:S01]  /*f280*/  FMUL.FTZ R79, R79, R99 ;  /* 0x000000634f4f7220 */ /* 0x000fe20000410000 */
[----:B------:R-:W-:Y:S01]  /*f290*/  FFMA.FTZ R124, R154, UR4, -R143 ;  /* 0x000000049a7c7c23 */ /* 0x000fe2000801088f */
[--C-:B------:R-:W-:Y:S01]  /*f2a0*/  FFMA.FTZ R135, R148, UR4, -R97.reuse ;  /* 0x0000000494877c23 */ /* 0x100fe20008010861 */
[--C-:B------:R-:W-:Y:S01]  /*f2b0*/  FFMA.FTZ R107, R146, UR4, -R97.reuse ;  /* 0x00000004926b7c23 */ /* 0x100fe20008010861 */
[----:B--2---:R-:W-:Y:S01]  /*f2c0*/  F2FP.BF16.F32.PACK_AB R81, R93, R98 ;  /* 0x000000625d51723e */ /* 0x004fe200000010ff */
[--C-:B------:R-:W-:Y:S01]  /*f2d0*/  FFMA.FTZ R100, R150, UR4, -R97.reuse ;  /* 0x0000000496647c23 */ /* 0x100fe20008010861 */
[----:B------:R-:W-:Y:S01]  /*f2e0*/  MUFU.EX2 R140, R52 ;  /* 0x00000034008c7308 */ /* 0x000fe20000000800 */
[----:B------:R-:W2:Y:S01]  /*f2f0*/  LDSM.16.MT88.4 R16, [R3+0x6000] ;  /* 0x006000000310783b */ /* 0x000ea20000004200 */
[-C--:B------:R-:W-:Y:S01]  /*f300*/  FMUL.FTZ R12, R36, R145.reuse ;  /* 0x00000091240c7220 */ /* 0x080fe20000410000 */
[----:B------:R-:W-:Y:S01]  /*f310*/  FMUL.FTZ R13, R37, R145 ;  /* 0x00000091250d7220 */ /* 0x000fe20000410000 */
[----:B------:R-:W5:Y:S01]  /*f320*/  MUFU.EX2 R139, R139 ;  /* 0x0000008b008b7308 */ /* 0x000f620000000800 */
[----:B------:R-:W-:Y:S01]  /*f330*/  FMUL.FTZ R14, R38, R99 ;  /* 0x00000063260e7220 */ /* 0x000fe20000410000 */
[----:B---3--:R-:W-:Y:S01]  /*f340*/  F2FP.BF16.F32.PACK_AB R83, R2, R91 ;  /* 0x0000005b0253723e */ /* 0x008fe200000010ff */
[----:B------:R-:W-:Y:S01]  /*f350*/  FMUL.FTZ R15, R39, R99 ;  /* 0x00000063270f7220 */ /* 0x000fe20000410000 */
[----:B------:R-:W-:Y:S01]  /*f360*/  MUFU.EX2 R124, R124 ;  /* 0x0000007c007c7308 */ /* 0x000fe20000000800 */
[-C--:B------:R-:W-:Y:S01]  /*f370*/  FMUL.FTZ R40, R40, R145.reuse ;  /* 0x0000009128287220 */ /* 0x080fe20000410000 */
[----:B------:R-:W-:Y:S01]  /*f380*/  FMUL.FTZ R41, R41, R145 ;  /* 0x0000009129297220 */ /* 0x000fe20000410000 */
[-C--:B------:R-:W-:Y:S01]  /*f390*/  FMUL.FTZ R42, R42, R99.reuse ;  /* 0x000000632a2a7220 */ /* 0x080fe20000410000 */
[----:B------:R-:W3:Y:S01]  /*f3a0*/  MUFU.EX2 R111, R111 ;  /* 0x0000006f006f7308 */ /* 0x000ee20000000800 */
[C---:B-1----:R-:W-:Y:S01]  /*f3b0*/  HMMA.16816.F32.BF16 R4, R80.reuse, R8, R4 ;  /* 0x000000085004723c */ /* 0x042fe20000041804 */
[----:B------:R-:W-:Y:S01]  /*f3c0*/  FMUL.FTZ R43, R43, R99 ;  /* 0x000000632b2b7220 */ /* 0x000fe20000410000 */
[----:B------:R-:W1:Y:S01]  /*f3d0*/  LDSM.16.MT88.4 R24, [R108+0x7000] ;  /* 0x007000006c18783b */ /* 0x000e620000004200 */
[----:B------:R-:W-:Y:S01]  /*f3e0*/  MUFU.EX2 R138, R138 ;  /* 0x0000008a008a7308 */ /* 0x000fe20000000800 */
[-C--:B------:R-:W-:Y:S01]  /*f3f0*/  FMUL.FTZ R20, R44, R145.reuse ;  /* 0x000000912c147220 */ /* 0x080fe20000410000 */
[----:B-----5:R-:W-:Y:S01]  /*f400*/  F2FP.BF16.F32.PACK_AB R52, R139, R140 ;  /* 0x0000008c8b34723e */ /* 0x020fe200000010ff */
[----:B------:R-:W-:Y:S01]  /*f410*/  FMUL.FTZ R21, R45, R145 ;  /* 0x000000912d157220 */ /* 0x000fe20000410000 */
[----:B------:R-:W5:Y:S01]  /*f420*/  MUFU.EX2 R135, R135 ;  /* 0x0000008700877308 */ /* 0x000f620000000800 */
[C---:B----4-:R-:W-:Y:S01]  /*f430*/  HMMA.16816.F32.BF16 R28, R80.reuse, R32, R28 ;  /* 0x00000020501c723c */ /* 0x050fe2000004181c */
[-C--:B------:R-:W-:Y:S01]  /*f440*/  FMUL.FTZ R22, R46, R99.reuse ;  /* 0x000000632e167220 */ /* 0x080fe20000410000 */
[----:B------:R-:W-:Y:S01]  /*f450*/  FMUL.FTZ R23, R47, R99 ;  /* 0x000000632f177220 */ /* 0x000fe20000410000 */
[----:B------:R-:W-:Y:S01]  /*f460*/  MUFU.EX2 R107, R107 ;  /* 0x0000006b006b7308 */ /* 0x000fe20000000800 */
[-C--:B------:R-:W-:Y:S01]  /*f470*/  FMUL.FTZ R48, R48, R145.reuse ;  /* 0x0000009130307220 */ /* 0x080fe20000410000 */
[----:B---3--:R-:W-:Y:S01]  /*f480*/  F2FP.BF16.F32.PACK_AB R54, R111, R124 ;  /* 0x0000007c6f36723e */ /* 0x008fe200000010ff */
[----:B------:R-:W-:Y:S01]  /*f490*/  FMUL.FTZ R49, R49, R145 ;  /* 0x0000009131317220 */ /* 0x000fe20000410000 */
[----:B------:R-:W3:Y:S01]  /*f4a0*/  MUFU.EX2 R100, R100 ;  /* 0x0000006400647308 */ /* 0x000ee20000000800 */
[C---:B------:R-:W-:Y:S01]  /*f4b0*/  HMMA.16816.F32.BF16 R32, R80.reuse, R34, R56 ;  /* 0x000000225020723c */ /* 0x040fe20000041838 */
[----:B------:R-:W4:Y:S01]  /*f4c0*/  LDSM.16.MT88.4 R56, [R108+0x6400] ;  /* 0x006400006c38783b */ /* 0x000f220000004200 */
[-C--:B------:R-:W-:Y:S01]  /*f4d0*/  FMUL.FTZ R50, R50, R99.reuse ;  /* 0x0000006332327220 */ /* 0x080fe20000410000 */
[----:B------:R-:W-:Y:S01]  /*f4e0*/  FMUL.FTZ R51, R51, R99 ;  /* 0x0000006333337220 */ /* 0x000fe20000410000 */
[-C--:B------:R-:W-:Y:S01]  /*f4f0*/  FMUL.FTZ R36, R60, R145.reuse ;  /* 0x000000913c247220 */ /* 0x080fe20000410000 */
[----:B-----5:R-:W-:Y:S01]  /*f500*/  F2FP.BF16.F32.PACK_AB R53, R135, R138 ;  /* 0x0000008a8735723e */ /* 0x020fe200000010ff */
[----:B------:R-:W-:Y:S01]  /*f510*/  FMUL.FTZ R37, R61, R145 ;  /* 0x000000913d257220 */ /* 0x000fe20000410000 */
[-C--:B------:R-:W-:Y:S01]  /*f520*/  FMUL.FTZ R38, R62, R99.reuse ;  /* 0x000000633e267220 */ /* 0x080fe20000410000 */
[C---:B------:R-:W-:Y:S01]  /*f530*/  HMMA.16816.F32.BF16 R8, R80.reuse, R10, R76 ;  /* 0x0000000a5008723c */ /* 0x040fe2000004184c */
[----:B------:R-:W-:Y:S01]  /*f540*/  FMUL.FTZ R39, R63, R99 ;  /* 0x000000633f277220 */ /* 0x000fe20000410000 */
[-C--:B------:R-:W-:Y:S01]  /*f550*/  FMUL.FTZ R64, R64, R145.reuse ;  /* 0x0000009140407220 */ /* 0x080fe20000410000 */
[----:B------:R-:W-:Y:S01]  /*f560*/  FMUL.FTZ R65, R65, R145 ;  /* 0x0000009141417220 */ /* 0x000fe20000410000 */
[----:B------:R-:W-:Y:S01]  /*f570*/  FMUL.FTZ R66, R66, R99 ;  /* 0x0000006342427220 */ /* 0x000fe20000410000 */
[----:B---3--:R-:W-:Y:S01]  /*f580*/  F2FP.BF16.F32.PACK_AB R55, R100, R107 ;  /* 0x0000006b6437723e */ /* 0x008fe200000010ff */
        /* <DEDUP_REMOVED lines=9> */
[-C--:B------:R-:W-:Y:S01]  /*f620*/  FMUL.FTZ R75, R75, R99.reuse ;  /* 0x000000634b4b7220 */ /* 0x080fe20000410000 */
[C---:B------:R-:W-:Y:S01]  /*f630*/  HMMA.16816.F32.BF16 R16, R80.reuse, R18, R40 ;  /* 0x000000125010723c */ /* 0x040fe20000041828 */
[----:B------:R-:W2:Y:S01]  /*f640*/  LDSM.16.MT88.4 R40, [R108+0x8000] ;  /* 0x008000006c28783b */ /* 0x000ea20000004200 */
[----:B------:R-:W-:Y:S01]  /*f650*/  FFMA.FTZ R149, R102, UR4, -R97 ;  /* 0x0000000466957c23 */ /* 0x000fe20008010861 */
[----:B------:R-:W-:Y:S01]  /*f660*/  FFMA.FTZ R147, R134, UR4, -R143 ;  /* 0x0000000486937c23 */ /* 0x000fe2000801088f */
[--C-:B------:R-:W-:Y:S01]  /*f670*/  FFMA.FTZ R151, R104, UR4, -R97.reuse ;  /* 0x0000000468977c23 */ /* 0x100fe20008010861 */
[----:B------:R-:W-:Y:S01]  /*f680*/  LDSM.16.MT88.4 R60, [R108+0x6800] ;  /* 0x006800006c3c783b */ /* 0x000fe20000004200 */
[----:B------:R-:W-:Y:S01]  /*f690*/  FFMA.FTZ R102, R106, UR4, -R97 ;  /* 0x000000046a667c23 */ /* 0x000fe20008010861 */
[--C-:B------:R-:W-:Y:S01]  /*f6a0*/  FFMA.FTZ R144, R144, UR4, -R143.reuse ;  /* 0x0000000490907c23 */ /* 0x100fe2000801088f */
[C---:B-1----:R-:W-:Y:S01]  /*f6b0*/  HMMA.16816.F32.BF16 R20, R80.reuse, R24, R20 ;  /* 0x000000185014723c */ /* 0x042fe20000041814 */
[----:B------:R-:W-:Y:S01]  /*f6c0*/  MUFU.EX2 R147, R147 ;  /* 0x0000009300937308 */ /* 0x000fe20000000800 */
[----:B------:R-:W-:Y:S01]  /*f6d0*/  LDSM.16.MT88.4 R76, [R108+0x6c00] ;  /* 0x006c00006c4c783b */ /* 0x000fe20000004200 */
[--C-:B------:R-:W-:Y:S01]  /*f6e0*/  FFMA.FTZ R103, R103, UR4, -R143.reuse ;  /* 0x0000000467677c23 */ /* 0x100fe2000801088f */
[--C-:B------:R-:W-:Y:S01]  /*f6f0*/  FFMA.FTZ R126, R126, UR4, -R143.reuse ;  /* 0x000000047e7e7c23 */ /* 0x100fe2000801088f */
[----:B------:R-:W-:Y:S01]  /*f700*/  MUFU.EX2 R151, R151 ;  /* 0x0000009700977308 */ /* 0x000fe20000000800 */
[--C-:B------:R-:W-:Y:S01]  /*f710*/  FFMA.FTZ R101, R101, UR4, -R143.reuse ;  /* 0x0000000465657c23 */ /* 0x100fe2000801088f */
[----:B------:R-:W-:Y:S01]  /*f720*/  FFMA.FTZ R142, R142, UR4, -R143 ;  /* 0x000000048e8e7c23 */ /* 0x000fe2000801088f */
[----:B------:R-:W-:Y:S01]  /*f730*/  HMMA.16816.F32.BF16 R24, R80, R26, R48 ;  /* 0x0000001a5018723c */ /* 0x000fe20000041830 */
[----:B------:R-:W1:Y:S01]  /*f740*/  LDSM.16.MT88.4 R48, [R3+0x8000] ;  /* 0x008000000330783b */ /* 0x000e620000004200 */
[----:B------:R-:W-:Y:S01]  /*f750*/  MUFU.EX2 R149, R149 ;  /* 0x0000009500957308 */ /* 0x000fe20000000800 */
[--C-:B------:R-:W-:Y:S01]  /*f760*/  FFMA.FTZ R106, R95, UR4, -R97.reuse ;  /* 0x000000045f6a7c23 */ /* 0x100fe20008010861 */
[----:B------:R-:W-:Y:S01]  /*f770*/  FFMA.FTZ R88, R88, UR4, -R97 ;  /* 0x0000000458587c23 */ /* 0x000fe20008010861 */
[----:B------:R-:W-:Y:S01]  /*f780*/  FFMA.FTZ R98, R137, R99, R98 ;  /* 0x0000006389627223 */ /* 0x000fe20000010062 */
[----:B------:R-:W-:Y:S01]  /*f790*/  MUFU.EX2 R102, R102 ;  /* 0x0000006600667308 */ /* 0x000fe20000000800 */
[----:B------:R-:W-:Y:S01]  /*f7a0*/  FFMA.FTZ R141, R136, R145, R141 ;  /* 0x00000091888d7223 */ /* 0x000fe2000001008d */
[----:B----4-:R-:W-:Y:S01]  /*f7b0*/  HMMA.16816.F32.BF16 R4, R52, R56, R4 ;  /* 0x000000383404723c */ /* 0x010fe20000041804 */
[----:B------:R-:W-:Y:S01]  /*f7c0*/  FADD.FTZ R98, R93, R98 ;  /* 0x000000625d627221 */ /* 0x000fe20000010000 */
[----:B------:R-:W-:Y:S01]  /*f7d0*/  MUFU.EX2 R103, R103 ;  /* 0x0000006700677308 */ /* 0x000fe20000000800 */
[----:B------:R-:W-:-:S02]  /*f7e0*/  FADD.FTZ R90, R90, R141 ;  /* 0x0000008d5a5a7221 */ /* 0x000fc40000010000 */
[----:B------:R-:W-:Y:S01]  /*f7f0*/  FADD.FTZ R93, R91, R98 ;  /* 0x000000625b5d7221 */ /* 0x000fe20000010000 */
[----:B------:R-:W3:Y:S02]  /*f800*/  MUFU.EX2 R126, R126 ;  /* 0x0000007e007e7308 */ /* 0x000ee40000000800 */
[----:B------:R-:W-:Y:S01]  /*f810*/  HMMA.16816.F32.BF16 R8, R52, R58, R8 ;  /* 0x0000003a3408723c */ /* 0x000fe20000041808 */
[----:B------:R-:W4:Y:S01]  /*f820*/  LDSM.16.MT88.4 R56, [R3+0x6400] ;  /* 0x006400000338783b */ /* 0x000f220000004200 */
[----:B------:R-:W-:Y:S01]  /*f830*/  MUFU.EX2 R101, R101 ;  /* 0x0000006500657308 */ /* 0x000fe20000000800 */
[----:B------:R-:W-:-:S03]  /*f840*/  FADD.FTZ R93, R2, R93 ;  /* 0x0000005d025d7221 */ /* 0x000fc60000010000 */
[----:B------:R-:W-:Y:S01]  /*f850*/  MUFU.EX2 R142, R142 ;  /* 0x0000008e008e7308 */ /* 0x000fe20000000800 */
[----:B------:R-:W-:Y:S01]  /*f860*/  FADD.FTZ R2, R138, R93 ;  /* 0x0000005d8a027221 */ /* 0x000fe20000010000 */
[----:B--2---:R-:W-:Y:S02]  /*f870*/  HMMA.16816.F32.BF16 R36, R80, R40, R36 ;  /* 0x000000285024723c */ /* 0x004fe40000041824 */
[----:B------:R3:W-:Y:S01]  /*f880*/  MUFU.EX2 R95, R88 ;  /* 0x00000058005f7308 */ /* 0x0007e20000000800 */
[----:B------:R-:W-:-:S03]  /*f890*/  FADD.FTZ R2, R135, R2 ;  /* 0x0000000287027221 */ /* 0x000fc60000010000 */
[----:B------:R-:W-:Y:S01]  /*f8a0*/  MUFU.EX2 R106, R106 ;  /* 0x0000006a006a7308 */ /* 0x000fe20000000800 */
[----:B------:R-:W-:Y:S01]  /*f8b0*/  FADD.FTZ R107, R107, R2 ;  /* 0x000000026b6b7221 */ /* 0x000fe20000010000 */
[----:B------:R-:W-:Y:S01]  /*f8c0*/  HMMA.16816.F32.BF16 R40, R80, R42, R64 ;  /* 0x0000002a5028723c */ /* 0x000fe20000041840 */
[----:B------:R-:W-:Y:S01]  /*f8d0*/  LDSM.16.MT88.4 R64, [R108+0x8800] ;  /* 0x008800006c40783b */ /* 0x000fe20000004200 */
[----:B---3--:R-:W-:-:S06]  /*f8e0*/  F2FP.BF16.F32.PACK_AB R88, R126, R103 ;  /* 0x000000677e58723e */ /* 0x008fcc00000010ff */
[C---:B-1----:R-:W-:Y:S08]  /*f8f0*/  HMMA.16816.F32.BF16 R44, R80.reuse, R48, R44 ;  /* 0x00000030502c723c */ /* 0x042ff0000004182c */
[----:B------:R-:W-:Y:S01]  /*f900*/  HMMA.16816.F32.BF16 R48, R80, R50, R72 ;  /* 0x000000325030723c */ /* 0x000fe20000041848 */
[----:B------:R-:W-:Y:S07]  /*f910*/  LDSM.16.MT88.4 R72, [R3+0x8800] ;  /* 0x008800000348783b */ /* 0x000fee0000004200 */
[C---:B----4-:R-:W-:Y:S08]  /*f920*/  HMMA.16816.F32.BF16 R12, R52.reuse, R56, R12 ;  /* 0x00000038340c723c */ /* 0x050ff0000004180c */
        /* <DEDUP_REMOVED lines=16> */
[----:B------:R-:W-:Y:S01]  /*fa30*/  F2FP.BF16.F32.PACK_AB R55, R102, R149 ;  /* 0x000000956637723e */ /* 0x000fe200000010ff */
[----:B------:R-:W-:Y:S01]  /*fa40*/  MUFU.EX2 R134, R53 ;  /* 0x0000003500867308 */ /* 0x000fe20000000800 */
[----:B------:R-:W1:Y:S01]  /*fa50*/  LDSM.16.MT88.4 R56, [R3+0x6800] ;  /* 0x006800000338783b */ /* 0x000e620000004200 */
[----:B------:R-:W-:-:S02]  /*fa60*/  @P1 IADD3 R132, PT, PT, R84, -0x3, RZ ;  /* 0xfffffffd54841810 */ /* 0x000fc40007ffe0ff */
[----:B------:R-:W-:Y:S04]  /*fa70*/  MUFU.EX2 R105, R105 ;  /* 0x0000006900697308 */ /* 0x000fe80000000800 */
[----:B------:R-:W2:Y:S04]  /*fa80*/  MUFU.EX2 R112, R144 ;  /* 0x0000009000707308 */ /* 0x000ea80000000800 */
[----:B------:R3:W4:Y:S01]  /*fa90*/  MUFU.EX2 R104, R52 ;  /* 0x0000003400687308 */ /* 0x0007220000000800 */
        /* <DEDUP_REMOVED lines=14> */
[C---:B------:R-:W-:Y:S01]  /*fb80*/  HMMA.16816.F32.BF16 R60, R52.reuse, R64, R36 ;  /* 0x00000040343c723c */ /* 0x040fe20000041824 */
[--C-:B------:R-:W-:Y:S01]  /*fb90*/  FFMA.FTZ R36, R85, UR4, -R97.reuse ;  /* 0x0000000455247c23 */ /* 0x100fe20008010861 */
[----:B------:R-:W-:Y:S01]  /*fba0*/  FFMA.FTZ R97, R96, UR4, -R97 ;  /* 0x0000000460617c23 */ /* 0x000fe20008010861 */
[----:B------:R-:W-:Y:S01]  /*fbb0*/  FADD.FTZ R85, R89, R90 ;  /* 0x0000005a59557221 */ /* 0x000fe20000010000 */
[----:B------:R-:W-:Y:S01]  /*fbc0*/  F2FP.BF16.F32.PACK_AB R89, R106, R95 ;  /* 0x0000005f6a59723e */ /* 0x000fe200000010ff */
[----:B------:R-:W-:Y:S01]  /*fbd0*/  MUFU.EX2 R96, R36 ;  /* 0x0000002400607308 */ /* 0x000fe20000000800 */
[----:B------:R-:W-:Y:S01]  /*fbe0*/  F2FP.BF16.F32.PACK_AB R90, R142, R101 ;  /* 0x000000658e5a723e */ /* 0x000fe200000010ff */
[----:B------:R-:W-:Y:S01]  /*fbf0*/  FADD.FTZ R85, R94, R85 ;  /* 0x000000555e557221 */ /* 0x000fe20000010000 */
[----:B-1----:R-:W-:Y:S01]  /*fc00*/  HMMA.16816.F32.BF16 R28, R52, R56, R28 ;  /* 0x00000038341c723c */ /* 0x002fe2000004181c */
[----:B------:R-:W1:Y:S02]  /*fc10*/  MUFU.EX2 R137, R97 ;  /* 0x0000006100897308 */ /* 0x000e640000000800 */
[----:B------:R-:W-:-:S04]  /*fc20*/  FADD.FTZ R140, R140, R85 ;  /* 0x000000558c8c7221 */ /* 0x000fc80000010000 */
[----:B------:R-:W-:Y:S01]  /*fc30*/  FADD.FTZ R139, R139, R140 ;  /* 0x0000008c8b8b7221 */ /* 0x000fe20000010000 */
[----:B------:R-:W-:Y:S01]  /*fc40*/  HMMA.16816.F32.BF16 R32, R52, R58, R32 ;  /* 0x0000003a3420723c */ /* 0x000fe20000041820 */
[----:B------:R-:W2:Y:S02]  /*fc50*/  LDSM.16.MT88.4 R56, [R3+0x7c00] ;  /* 0x007c00000338783b */ /* 0x000ea40000004200 */
[----:B------:R-:W-:Y:S01]  /*fc60*/  FADD.FTZ R124, R124, R139 ;  /* 0x0000008b7c7c7221 */ /* 0x000fe20000010000 */
[----:B-1----:R-:W-:-:S04]  /*fc70*/  F2FP.BF16.F32.PACK_AB R91, R137, R96 ;  /* 0x00000060895b723e */ /* 0x002fc800000010ff */
[----:B------:R-:W-:Y:S01]  /*fc80*/  HMMA.16816.F32.BF16 R64, R52, R66, R40 ;  /* 0x000000423440723c */ /* 0x000fe20000041828 */
[----:B------:R-:W1:Y:S01]  /*fc90*/  LDSM.16.MT88.4 R40, [R3+0x6c00] ;  /* 0x006c00000328783b */ /* 0x000e620000004200 */
[----:B------:R-:W-:-:S04]  /*fca0*/  FADD.FTZ R111, R111, R124 ;  /* 0x0000007c6f6f7221 */ /* 0x000fc80000010000 */
[----:B------:R-:W-:Y:S02]  /*fcb0*/  FADD.FTZ R2, R134, R111 ;  /* 0x0000006f86027221 */ /* 0x000fe40000010000 */
[----:B------:R-:W-:Y:S01]  /*fcc0*/  HMMA.16816.F32.BF16 R80, R88, R76, R4 ;  /* 0x0000004c5850723c */ /* 0x000fe20000041804 */
[----:B------:R4:W-:Y:S01]  /*fcd0*/  LDSM.16.MT88.4 R4, [R3+0x8c00] ;  /* 0x008c00000304783b */ /* 0x0009e20000004200 */
[----:B------:R-:W-:-:S04]  /*fce0*/  FADD.FTZ R2, R147, R2 ;  /* 0x0000000293027221 */ /* 0x000fc80000010000 */
[----:B------:R-:W-:Y:S01]  /*fcf0*/  FADD.FTZ R105, R105, R2 ;  /* 0x0000000269697221 */ /* 0x000fe20000010000 */
[-C--:B------:R-:W-:Y:S01]  /*fd00*/  MOV R2, R87.reuse ;  /* 0x0000005700027202 */ /* 0x080fe20000000f00 */
[----:B------:R-:W-:Y:S01]  /*fd10*/  HMMA.16816.F32.BF16 R76, R88, R78, R8 ;  /* 0x0000004e584c723c */ /* 0x000fe20000041808 */
[----:B------:R-:W5:Y:S01]  /*fd20*/  LDSM.16.MT88.4 R8, [R108+0x8c00] ;  /* 0x008c00006c08783b */ /* 0x000f620000004200 */
[----:B------:R-:W-:Y:S01]  /*fd30*/  FADD.FTZ R112, R112, R105 ;  /* 0x0000006970707221 */ /* 0x000fe20000010000 */
[----:B------:R-:W-:-:S03]  /*fd40*/  @P1 MOV R2, R87 ;  /* 0x0000005700021202 */ /* 0x000fc60000000f00 */
[----:B------:R-:W-:Y:S02]  /*fd50*/  FADD.FTZ R103, R103, R112 ;  /* 0x0000007067677221 */ /* 0x000fe40000010000 */
[----:B---3--:R-:W-:Y:S02]  /*fd60*/  HMMA.16816.F32.BF16 R44, R88, R48, R20 ;  /* 0x00000030582c723c */ /* 0x008fe40000041814 */
[----:B------:R-:W-:-:S04]  /*fd70*/  FADD.FTZ R126, R126, R103 ;  /* 0x000000677e7e7221 */ /* 0x000fc80000010000 */
[----:B------:R-:W-:Y:S01]  /*fd80*/  FADD.FTZ R101, R101, R126 ;  /* 0x0000007e65657221 */ /* 0x000fe20000010000 */
[----:B----4-:R-:W-:Y:S01]  /*fd90*/  FADD.FTZ R3, R100, R107 ;  /* 0x0000006b64037221 */ /* 0x010fe20000010000 */
[----:B--2---:R-:W-:Y:S02]  /*fda0*/  HMMA.16816.F32.BF16 R52, R88, R56, R28 ;  /* 0x000000385834723c */ /* 0x004fe4000004181c */
[----:B------:R-:W-:-:S06]  /*fdb0*/  FADD.FTZ R136, R142, R101 ;  /* 0x000000658e887221 */ /* 0x000fcc0000010000 */
[C---:B-1----:R-:W-:Y:S08]  /*fdc0*/  HMMA.16816.F32.BF16 R36, R88.reuse, R40, R12 ;  /* 0x000000285824723c */ /* 0x042ff0000004180c */
[C---:B------:R-:W-:Y:S08]  /*fdd0*/  HMMA.16816.F32.BF16 R40, R88.reuse, R42, R16 ;  /* 0x0000002a5828723c */ /* 0x040ff00000041810 */
[----:B-----5:R-:W-:Y:S01]  /*fde0*/  HMMA.16816.F32.BF16 R60, R88, R8, R60 ;  /* 0x00000008583c723c */ /* 0x020fe2000004183c */
[----:B------:R-:W-:Y:S01]  /*fdf0*/  FADD.FTZ R8, R104, R3 ;  /* 0x0000000368087221 */ /* 0x000fe20000010000 */
[----:B------:R-:W-:-:S02]  /*fe00*/  MOV R3, R92 ;  /* 0x0000005c00037202 */ /* 0x000fc40000000f00 */
[----:B------:R-:W-:Y:S01]  /*fe10*/  @P1 MOV R3, R92 ;  /* 0x0000005c00031202 */ /* 0x000fe20000000f00 */
[----:B------:R-:W-:-:S03]  /*fe20*/  FADD.FTZ R8, R151, R8 ;  /* 0x0000000897087221 */ /* 0x000fc60000010000 */
[----:B------:R-:W-:Y:S01]  /*fe30*/  HMMA.16816.F32.BF16 R48, R88, R50, R24 ;  /* 0x000000325830723c */ /* 0x000fe20000041818 */
[----:B------:R-:W-:-:S04]  /*fe40*/  FADD.FTZ R149, R149, R8 ;  /* 0x0000000895957221 */ /* 0x000fc80000010000 */
[----:B------:R-:W-:-:S03]  /*fe50*/  FADD.FTZ R102, R102, R149 ;  /* 0x0000009566667221 */ /* 0x000fc60000010000 */
[----:B------:R-:W-:Y:S01]  /*fe60*/  HMMA.16816.F32.BF16 R56, R88, R58, R32 ;  /* 0x0000003a5838723c */ /* 0x000fe20000041820 */
[----:B------:R-:W-:-:S04]  /*fe70*/  FADD.FTZ R95, R95, R102 ;  /* 0x000000665f5f7221 */ /* 0x000fc80000010000 */
[----:B------:R-:W-:-:S03]  /*fe80*/  FADD.FTZ R95, R106, R95 ;  /* 0x0000005f6a5f7221 */ /* 0x000fc60000010000 */
[----:B------:R-:W-:Y:S01]  /*fe90*/  HMMA.16816.F32.BF16 R64, R88, R10, R64 ;  /* 0x0000000a5840723c */ /* 0x000fe20000041840 */
[----:B------:R-:W-:-:S04]  /*fea0*/  FADD.FTZ R96, R96, R95 ;  /* 0x0000005f60607221 */ /* 0x000fc80000010000 */
[----:B------:R-:W-:-:S03]  /*feb0*/  FADD.FTZ R137, R137, R96 ;  /* 0x0000006089897221 */ /* 0x000fc60000010000 */
[C---:B------:R-:W-:Y:S08]  /*fec0*/  HMMA.16816.F32.BF16 R68, R88.reuse, R4, R68 ;  /* 0x000000045844723c */ /* 0x040ff00000041844 */
[----:B------:R-:W-:Y:S01]  /*fed0*/  HMMA.16816.F32.BF16 R72, R88, R6, R72 ;  /* 0x000000065848723c */ /* 0x000fe20000041848 */
[----:B------:R-:W-:-:S04]  /*fee0*/  NOP ;  /* 0x0000000000007918 */ /* 0x000fc80000000000 */
[----:B------:R-:W-:-:S15]  /*fef0*/  @P1 BRA `(.L_x_5278) ;  /* 0x0000000000041947 */ /* 0x000fde0003800000 */
.L_x_5272:
[----:B------:R-:W-:-:S07]  /*ff00*/  IADD3 R132, PT, PT, R86, -0x1, RZ ;  /* 0xffffffff56847810 */ /* 0x000fce0007ffe0ff */
.L_x_5278:
[----:B------:R-:W-:-:S13]  /*ff10*/  ISETP.GE.AND P0, PT, R132, R113, PT ;  /* 0x000000718400720c */ /* 0x000fda0003f06270 */
[----:B------:R-:W-:Y:S05]  /*ff20*/  @!P0 BRA `(.L_x_5279) ;  /* 0x00000028007c8947 */ /* 0x000fea0003800000 */
[----:B------:R-:W-:Y:S01]  /*ff30*/  ISETP.NE.U32.AND P1, PT, RZ, UR12, PT ;  /* 0x0000000cff007c0c */ /* 0x000fe2000bf25070 */
[----:B------:R-:W1:Y:S01]  /*ff40*/  S2R R112, SR_TID.X ;  /* 0x0000000000707919 */ /* 0x000e620000002100 */
[----:B------:R-:W-:Y:S01]  /*ff50*/  IMAD.MOV.U32 R84, RZ, RZ, R3 ;  /* 0x000000ffff547224 */ /* 0x000fe200078e0003 */
[----:B------:R-:W-:Y:S01]  /*ff60*/  MOV R111, 0x20 ;  /* 0x00000020006f7802 */ /* 0x000fe20000000f00 */
[C---:B------:R-:W-:Y:S01]  /*ff70*/  IMAD.SHL.U32 R134, R132.reuse, 0x40, RZ ;  /* 0x0000004084867824 */ /* 0x040fe200078e00ff */
[----:B------:R-:W-:Y:S01]  /*ff80*/  ISETP.NE.AND.EX P1, PT, RZ, UR13, PT, P1 ;  /* 0x0000000dff007c0c */ /* 0x000fe2000bf25310 */
[----:B------:R-:W-:Y:S01]  /*ff90*/  IMAD.MOV.U32 R85, RZ, RZ, R2 ;  /* 0x000000ffff557224 */ /* 0x000fe200078e0002 */
[----:B------:R-:W-:Y:S01]  /*ffa0*/  IADD3 R132, PT, PT, R132, 0x1, RZ ;  /* 0x0000000184847810 */ /* 0x000fe20007ffe0ff */
[----:B------:R-:W2:Y:S01]  /*ffb0*/  LDCU UR5, c[0x0][0x440] ;  /* 0x00008800ff0577ac */ /* 0x000ea20008000800 */
[----:B------:R-:W3:Y:S01]  /*ffc0*/  LDCU UR4, c[0x0][0x45c] ;  /* 0x00008b80ff0477ac */ /* 0x000ee20008000800 */
[----:B------:R-:W4:Y:S08]  /*ffd0*/  LDCU.64 UR10, c[0x0][0x3b8] ;  /* 0x00007700ff0a77ac */ /* 0x000f300008000a00 */
[----:B------:R-:W5:Y:S01]  /*ffe0*/  @!P1 LDC R124, c[0x0][0x3c0] ;  /* 0x0000f000ff7c9b82 */ /* 0x000f620000000800 */
[----:B------:R-:W-:Y:S01]  /*fff0*/  @!P1 IMAD.MOV.U32 R135, RZ, RZ, RZ ;  /* 0x000000ffff879224 */ /* 0x000fe200078e00ff */
[----:B------:R-:W2:Y:S04]  /*10000*/  LDCU.64 UR14, c[0x0][0x3c0] ;  /* 0x00007800ff0e77ac */ /* 0x000ea80008000a00 */
[----:B------:R-:W-:Y:S01]  /*10010*/  @!P1 IADD3 R135, P2, PT, RZ, -R135, RZ ;  /* 0x80000087ff879210 */ /* 0x000fe20007f5e0ff */
[----:B------:R-:W2:Y:S01]  /*10020*/  LDCU.64 UR8, c[0x0][0x3a0] ;  /* 0x00007400ff0877ac */ /* 0x000ea20008000a00 */
[----:B------:R-:W2:Y:S01]  /*10030*/  LDCU.64 UR12, c[0x0][0x3a8] ;  /* 0x00007500ff0c77ac */ /* 0x000ea20008000a00 */
[----:B-1----:R-:W-:-:S02]  /*10040*/  LOP3.LUT R3, R112, 0x3, RZ, 0xc0, !PT ;  /* 0x0000000370037812 */ /* 0x002fc400078ec0ff */
[----:B------:R-:W-:-:S03]  /*10050*/  LOP3.LUT P0, RZ, R112, 0x4, RZ, 0xc0, !PT ;  /* 0x0000000470ff7812 */ /* 0x000fc6000780c0ff */
[----:B------:R-:W-:Y:S01]  /*10060*/  IMAD R126, R3, 0x2, R134 ;  /* 0x00000002037e7824 */ /* 0x000fe200078e0286 */
[----:B------:R-:W-:Y:S02]  /*10070*/  SEL R111, R111, 0xffffffe0, !P0 ;  /* 0xffffffe06f6f7807 */ /* 0x000fe40004000000 */
[----:B------:R-:W-:Y:S01]  /*10080*/  IADD3 R134, PT, PT, R134, 0x40, RZ ;  /* 0x0000004086867810 */ /* 0x000fe20007ffe0ff */
[----:B-----5:R-:W-:Y:S01]  /*10090*/  @!P1 IMAD.SHL.U32 R124, R124, 0x40, RZ ;  /* 0x000000407c7c9824 */ /* 0x020fe200078e00ff */
[----:B------:R-:W-:Y:S01]  /*100a0*/  IADD3 R111, PT, PT, R111, R108, RZ ;  /* 0x0000006c6f6f7210 */ /* 0x000fe20007ffe0ff */
[----:B------:R-:W-:Y:S02]  /*100b0*/  VIADD R126, R126, 0x20 ;  /* 0x000000207e7e7836 */ /* 0x000fe40000000000 */
[----:B------:R-:W-:-:S05]  /*100c0*/  @!P1 IMAD.X R124, RZ, RZ, ~R124, P2 ;  /* 0x000000ffff7c9224 */ /* 0x000fca00010e0e7c */
[----:B--234-:R-:W-:-:S07]  /*100d0*/  @!P1 SHF.R.S64 R135, R135, 0x1f, R124 ;  /* 0x0000001f87879819 */ /* 0x01cfce000000107c */
.L_x_5283:
[----:B------:R-:W-:Y:S04]  /*100e0*/  DEPBAR.LE SB0, 0x0 ;  /* 0x000080000000791a */ /* 0x000fe80000000000 */
[----:B------:R-:W-:Y:S01]  /*100f0*/  BAR.SYNC.DEFER_BLOCKING 0x0 ;  /* 0x0000000000007b1d */ /* 0x000fe20000010000 */
[----:B------:R-:W-:Y:S02]  /*10100*/  IMAD.SHL.U32 R139, R112, 0x8, RZ ;  /* 0x00000008708b7824 */ /* 0x000fe400078e00ff */
[----:B------:R-:W-:Y:S01]  /*10110*/  IMAD.MOV.U32 R3, RZ, RZ, R116 ;  /* 0x000000ffff037224 */ /* 0x000fe200078e0074 */
[----:B------:R-:W-:Y:S01]  /*10120*/  @!P1 IADD3 R116, P4, PT, R116, R135, RZ ;  /* 0x0000008774749210 */ /* 0x000fe20007f9e0ff */
[----:B------:R-:W-:Y:S01]  /*10130*/  IMAD.MOV.U32 R2, RZ, RZ, R117 ;  /* 0x000000ffff027224 */ /* 0x000fe200078e0075 */
[----:B------:R-:W-:Y:S02]  /*10140*/  LOP3.LUT R139, R139, 0x18, RZ, 0xc0, !PT ;  /* 0x000000188b8b7812 */ /* 0x000fe400078ec0ff */
[----:B------:R-:W-:Y:S02]  /*10150*/  @!P1 LEA.HI.X.SX32 R117, R124, R117, 0x1, P4 ;  /* 0x000000757c759211 */ /* 0x000fe400020f0eff */
[C---:B------:R-:W-:Y:S02]  /*10160*/  LOP3.LUT R87, R139.reuse, 0x20, RZ, 0xfc, !PT ;  /* 0x000000208b577812 */ /* 0x040fe400078efcff */
[C---:B------:R-:W-:Y:S02]  /*10170*/  LOP3.LUT R138, R139.reuse, 0x40, RZ, 0xfc, !PT ;  /* 0x000000408b8a7812 */ /* 0x040fe400078efcff */
[----:B------:R-:W-:Y:S02]  /*10180*/  ISETP.GE.AND P3, PT, R139, UR5, PT ;  /* 0x000000058b007c0c */ /* 0x000fe4000bf66270 */
[----:B------:R-:W-:Y:S02]  /*10190*/  ISETP.GE.AND P2, PT, R87, UR5, PT ;  /* 0x0000000557007c0c */ /* 0x000fe4000bf46270 */
[----:B------:R-:W-:Y:S01]  /*101a0*/  ISETP.GE.AND P0, PT, R138, UR5, PT ;  /* 0x000000058a007c0c */ /* 0x000fe2000bf06270 */
[----:B------:R-:W-:Y:S01]  /*101b0*/  @!UPT UIADD3 URZ, UPT, UPT, URZ, URZ, URZ ;  /* 0x000000fffffff290 */ /* 0x000fe2000fffe0ff */
[----:B------:R-:W-:Y:S11]  /*101c0*/  @!P1 BRA `(.L_x_5280) ;  /* 0x0000000000f09947 */ /* 0x000ff60003800000 */
        /* <DEDUP_REMOVED lines=60> */
.L_x_5280:
[----:B------:R-:W-:Y:S01]  /*10590*/  @!PT LDS RZ, [RZ] ;  /* 0x00000000fffff984 */ /* 0x000fe20000000800 */
[----:B------:R-:W-:Y:S01]  /*105a0*/  @!PT LDS RZ, [RZ] ;  /* 0x00000000fffff984 */ /* 0x000fe20000000800 */
[----:B------:R-:W-:Y:S01]  /*105b0*/  @!PT LDS RZ, [RZ] ;  /* 0x00000000fffff984 */ /* 0x000fe20000000800 */
[----:B------:R1:W-:Y:S01]  /*105c0*/  @!P3 LDGSTS.E.BYPASS.LTC128B.128 [R133+0x6000], desc[UR6][R116.64] ;  /* 0x060000007485bfae */ /* 0x0003e2000b981a06 */
[----:B------:R-:W-:Y:S01]  /*105d0*/  @!P0 IMAD.MOV.U32 R142, RZ, RZ, R116 ;  /* 0x000000ffff8e8224 */ /* 0x000fe200078e0074 */
[C---:B------:R-:W-:Y:S01]  /*105e0*/  LEA R140, P4, R121.reuse, R116, 0x1 ;  /* 0x00000074798c7211 */ /* 0x040fe200078808ff */
[----:B------:R-:W-:Y:S01]  /*105f0*/  @!P0 IMAD.MOV.U32 R143, RZ, RZ, R117 ;  /* 0x000000ffff8f8224 */ /* 0x000fe200078e0075 */
[----:B------:R-:W-:Y:S01]  /*10600*/  @P3 STS.128 [R133+0x6000], RZ ;  /* 0x006000ff85003388 */ /* 0x000fe20000000c00 */
[----:B------:R-:W-:Y:S01]  /*10610*/  IMAD.MOV.U32 R86, RZ, RZ, 0x20 ;  /* 0x00000020ff567424 */ /* 0x000fe200078e00ff */
[----:B------:R-:W-:Y:S02]  /*10620*/  LEA.HI.X R141, R121, R117, R120, 0x1, P4 ;  /* 0x00000075798d7211 */ /* 0x000fe400020f0c78 */
[----:B------:R-:W-:Y:S01]  /*10630*/  @!PT LDS RZ, [RZ] ;  /* 0x00000000fffff984 */ /* 0x000fe20000000800 */
[----:B------:R-:W-:Y:S01]  /*10640*/  @!PT LDS RZ, [RZ] ;  /* 0x00000000fffff984 */ /* 0x000fe20000000800 */
[----:B------:R-:W-:Y:S01]  /*10650*/  @!PT LDS RZ, [RZ] ;  /* 0x00000000fffff984 */ /* 0x000fe20000000800 */
[----:B------:R1:W-:Y:S01]  /*10660*/  @!P2 LDGSTS.E.BYPASS.LTC128B.128 [R133+0x7000], desc[UR6][R116.64+0x40] ;  /* 0x070000407485afae */ /* 0x0003e2000b981a06 */
[----:B------:R-:W-:Y:S03]  /*10670*/  IADD3 R132, PT, PT, R132, -0x1, RZ ;  /* 0xffffffff84847810 */ /* 0x000fe60007ffe0ff */
        /* <DEDUP_REMOVED lines=22> */
[----:B------:R-:W-:Y:S01]  /*107e0*/  LDSM.16.M88.4 R88, [R110] ;  /* 0x000000006e58783b */ /* 0x000fe20000000200 */
[----:B------:R-:W-:Y:S02]  /*107f0*/  SEL R86, R86, 0xffffffe0, !P0 ;  /* 0xffffffe056567807 */ /* 0x000fe40004000000 */
[----:B------:R-:W-:Y:S01]  /*10800*/  ISETP.GT.AND P0, PT, R132, R113, PT ;  /* 0x000000718400720c */ /* 0x000fe20003f04270 */
[----:B------:R-:W2:Y:S01]  /*10810*/  LDSM.16.M88.4 R92, [R109+0x3000] ;  /* 0x003000006d5c783b */ /* 0x000ea20000000200 */
[----:B------:R-:W-:Y:S01]  /*10820*/  IADD3 R3, PT, PT, R110, R86, RZ ;  /* 0x000000566e037210 */ /* 0x000fe20007ffe0ff */
[----:B------:R-:W-:Y:S02]  /*10830*/  IMAD.IADD R2, R109, 0x1, R86 ;  /* 0x000000016d027824 */ /* 0x000fe400078e0256 */
[----:B------:R-:W3:Y:S04]  /*10840*/  LDSM.16.M88.4 R96, [R109+0x3400] ;  /* 0x003400006d60783b */ /* 0x000ee80000000200 */
[----:B------:R-:W4:Y:S04]  /*10850*/  LDSM.16.M88.4 R100, [R109+0x3800] ;  /* 0x003800006d64783b */ /* 0x000f280000000200 */
[----:B------:R-:W0:Y:S04]  /*10860*/  LDGDEPBAR ;  /* 0x00000000000079af */ /* 0x000e280000000000 */
[----:B------:R-:W5:Y:S01]  /*10870*/  LDSM.16.M88.4 R104, [R109+0x3c00] ;  /* 0x003c00006d68783b */ /* 0x000f620000000200 */
[C---:B--2---:R-:W-:Y:S08]  /*10880*/  HMMA.16816.F32.BF16 R4, R88.reuse, R92, RZ ;  /* 0x0000005c5804723c */ /* 0x044ff000000418ff */
[C---:B------:R-:W-:Y:S01]  /*10890*/  HMMA.16816.F32.BF16 R8, R88.reuse, R94, RZ ;  /* 0x0000005e5808723c */ /* 0x040fe200000418ff */
[----:B------:R-:W-:Y:S07]  /*108a0*/  LDSM.16.M88.4 R92, [R2+0x3000] ;  /* 0x00300000025c783b */ /* 0x000fee0000000200 */
[C---:B---3--:R-:W-:Y:S08]  /*108b0*/  HMMA.16816.F32.BF16 R12, R88.reuse, R96, RZ ;  /* 0x00000060580c723c */ /* 0x048ff000000418ff */
[C---:B------:R-:W-:Y:S08]  /*108c0*/  HMMA.16816.F32.BF16 R16, R88.reuse, R98, RZ ;  /* 0x000000625810723c */ /* 0x040ff000000418ff */
[C---:B----4-:R-:W-:Y:S08]  /*108d0*/  HMMA.16816.F32.BF16 R20, R88.reuse, R100, RZ ;  /* 0x000000645814723c */ /* 0x050ff000000418ff */
        /* <DEDUP_REMOVED lines=83> */
[C---:B------:R-:W-:Y:S01]  /*10e10*/  VIADD R87, R134.reuse, 0xffffffc0 ;  /* 0xffffffc086577836 */ /* 0x040fe20000000000 */
[----:B------:R-:W1:Y:S01]  /*10e20*/  LDC R86, c[0x0][0x4f0] ;  /* 0x00013c00ff567b82 */ /* 0x000e620000000800 */
[----:B------:R-:W-:Y:S03]  /*10e30*/  IADD3 R91, PT, PT, R134, -0x80, RZ ;  /* 0xffffff80865b7810 */ /* 0x000fe60007ffe0ff */
        /* <DEDUP_REMOVED lines=21> */
[--C-:B------:R-:W-:Y:S02]  /*10f90*/  @!P5 IMAD.IADD R89, R89, 0x1, -R3.reuse ;  /* 0x000000015959d824 */ /* 0x100fe400078e0a03 */
[----:B------:R-:W-:Y:S01]  /*10fa0*/  @!P5 VIADD R92, R92, 0x1 ;  /* 0x000000015c5cd836 */ /* 0x000fe20000000000 */
[----:B------:R-:W-:Y:S03]  /*10fb0*/  ISETP.GE.AND P5, PT, R91, RZ, PT ;  /* 0x000000ff5b00720c */ /* 0x000fe60003fa6270 */
[----:B------:R-:W-:Y:S01]  /*10fc0*/  @!P4 IADD3 R2, PT, PT, R2, 0x1, RZ ;  /* 0x000000010202c810 */ /* 0x000fe20007ffe0ff */
[----:B------:R-:W-:Y:S01]  /*10fd0*/  @!P4 IMAD.IADD R88, R88, 0x1, -R3 ;  /* 0x000000015858c824 */ /* 0x000fe200078e0a03 */
[-C--:B------:R-:W-:Y:S04]  /*10fe0*/  ISETP.GE.U32.AND P4, PT, R89, R3.reuse, PT ;  /* 0x000000035900720c */ /* 0x080fe80003f86070 */
[----:B------:R-:W-:Y:S02]  /*10ff0*/  ISETP.GE.U32.AND P6, PT, R88, R3, PT ;  /* 0x000000035800720c */ /* 0x000fe40003fc6070 */
[----:B------:R-:W-:Y:S07]  /*11000*/  LOP3.LUT R3, RZ, R86, RZ, 0x33, !PT ;  /* 0x00000056ff037212 */ /* 0x000fee00078e33ff */
[----:B------:R-:W-:Y:S02]  /*11010*/  @P4 IADD3 R92, PT, PT, R92, 0x1, RZ ;  /* 0x000000015c5c4810 */ /* 0x000fe40007ffe0ff */
[----:B------:R-:W-:Y:S02]  /*11020*/  ISETP.NE.AND P4, PT, R86, RZ, PT ;  /* 0x000000ff5600720c */ /* 0x000fe40003f85270 */
[----:B------:R-:W-:Y:S01]  /*11030*/  @P6 VIADD R2, R2, 0x1 ;  /* 0x0000000102026836 */ /* 0x000fe20000000000 */
[----:B------:R-:W-:Y:S03]  /*11040*/  ISETP.GE.AND P6, PT, R87, RZ, PT ;  /* 0x000000ff5700720c */ /* 0x000fe60003fc6270 */
        /* <DEDUP_REMOVED lines=11> */
[----:B------:R-:W-:Y:S04]  /*11100*/  IMAD R86, R3, R86, -0x40 ;  /* 0xffffffc003567424 */ /* 0x000fe800078e0256 */
        /* <DEDUP_REMOVED lines=13> */
.L_x_5282:
        /* <DEDUP_REMOVED lines=35> */
.L_x_5281:
[C---:B-1----:R-:W-:Y:S02]  /*11410*/  IADD3 R2, PT, PT, R126.reuse, -0x1f, RZ ;  /* 0xffffffe17e027810 */ /* 0x042fe40007ffe0ff */
[----:B------:R-:W-:Y:S02]  /*11420*/  I2FP.F32.S32 R87, R126 ;  /* 0x0000007e00577245 */ /* 0x000fe40000201400 */
[----:B------:R-:W-:Y:S02]  /*11430*/  I2FP.F32.S32 R2, R2 ;  /* 0x0000000200027245 */ /* 0x000fe40000201400 */
[----:B------:R-:W-:Y:S01]  /*11440*/  IADD3 R3, PT, PT, R126, -0x20, RZ ;  /* 0xffffffe07e037810 */ /* 0x000fe20007ffe0ff */
[CC--:B------:R-:W-:Y:S01]  /*11450*/  FFMA.FTZ R22, R0.reuse, R87.reuse, R22 ;  /* 0x0000005700167223 */ /* 0x0c0fe20000010016 */
[C---:B------:R-:W-:Y:S01]  /*11460*/  FFMA.FTZ R20, R0.reuse, R87, R20 ;  /* 0x0000005700147223 */ /* 0x040fe20000010014 */
[CC--:B------:R-:W-:Y:S01]  /*11470*/  FFMA.FTZ R7, R0.reuse, R2.reuse, R7 ;  /* 0x0000000200077223 */ /* 0x0c0fe20000010007 */
[----:B------:R-:W-:Y:S01]  /*11480*/  FFMA.FTZ R5, R0, R2, R5 ;  /* 0x0000000200057223 */ /* 0x000fe20000010005 */
[C---:B------:R-:W-:Y:S02]  /*11490*/  IADD3 R87, PT, PT, R126.reuse, -0x18, RZ ;  /* 0xffffffe87e577810 */ /* 0x040fe40007ffe0ff */
[C---:B------:R-:W-:Y:S02]  /*114a0*/  IADD3 R2, PT, PT, R126.reuse, -0xf, RZ ;  /* 0xfffffff17e027810 */ /* 0x040fe40007ffe0ff */
[----:B------:R-:W-:Y:S02]  /*114b0*/  I2FP.F32.S32 R3, R3 ;  /* 0x0000000300037245 */ /* 0x000fe40000201400 */
[----:B------:R-:W-:Y:S02]  /*114c0*/  I2FP.F32.S32 R87, R87 ;  /* 0x0000005700577245 */ /* 0x000fe40000201400 */
[----:B------:R-:W-:Y:S01]  /*114d0*/  IADD3 R86, PT, PT, R126, -0x17, RZ ;  /* 0xffffffe97e567810 */ /* 0x000fe20007ffe0ff */
[CC--:B------:R-:W-:Y:S01]  /*114e0*/  FFMA.FTZ R6, R0.reuse, R3.reuse, R6 ;  /* 0x0000000300067223 */ /* 0x0c0fe20000010006 */
[----:B------:R-:W-:Y:S01]  /*114f0*/  I2FP.F32.S32 R2, R2 ;  /* 0x0000000200027245 */ /* 0x000fe20000201400 */
[C---:B------:R-:W-:Y:S01]  /*11500*/  FFMA.FTZ R4, R0.reuse, R3, R4 ;  /* 0x0000000300047223 */ /* 0x040fe20000010004 */
[----:B------:R-:W-:Y:S01]  /*11510*/  I2FP.F32.S32 R86, R86 ;  /* 0x0000005600567245 */ /* 0x000fe20000201400 */
[-C--:B------:R-:W-:Y:S01]  /*11520*/  FFMA.FTZ R10, R0, R87.reuse, R10 ;  /* 0x00000057000a7223 */ /* 0x080fe2000001000a */
[----:B------:R-:W-:Y:S01]  /*11530*/  IADD3 R3, PT, PT, R126, -0x10, RZ ;  /* 0xfffffff07e037810 */ /* 0x000fe20007ffe0ff */
[C---:B------:R-:W-:Y:S01]  /*11540*/  FFMA.FTZ R8, R0.reuse, R87, R8 ;  /* 0x0000005700087223 */ /* 0x040fe20000010008 */
[CC--:B------:R-:W-:Y:S01]  /*11550*/  FFMA.FTZ R15, R0.reuse, R2.reuse, R15 ;  /* 0x00000002000f7223 */ /* 0x0c0fe2000001000f */
[----:B------:R-:W-:Y:S01]  /*11560*/  FFMA.FTZ R13, R0, R2, R13 ;  /* 0x00000002000d7223 */ /* 0x000fe2000001000d */
[----:B------:R-:W-:Y:S01]  /*11570*/  IADD3 R87, PT, PT, R126, -0x8, RZ ;  /* 0xfffffff87e577810 */ /* 0x000fe20007ffe0ff */
[-C--:B------:R-:W-:Y:S01]  /*11580*/  FFMA.FTZ R11, R0, R86.reuse, R11 ;  /* 0x00000056000b7223 */ /* 0x080fe2000001000b */
[----:B------:R-:W-:Y:S01]  /*11590*/  IADD3 R2, PT, PT, R126, 0x9, RZ ;  /* 0x000000097e027810 */ /* 0x000fe20007ffe0ff */
[C---:B------:R-:W-:Y:S01]  /*115a0*/  FFMA.FTZ R9, R0.reuse, R86, R9 ;  /* 0x0000005600097223 */ /* 0x040fe20000010009 */
[----:B------:R-:W-:Y:S02]  /*115b0*/  I2FP.F32.S32 R3, R3 ;  /* 0x0000000300037245 */ /* 0x000fe40000201400 */
[----:B------:R-:W-:Y:S02]  /*115c0*/  I2FP.F32.S32 R87, R87 ;  /* 0x0000005700577245 */ /* 0x000fe40000201400 */
[----:B------:R-:W-:Y:S01]  /*115d0*/  I2FP.F32.S32 R2, R2 ;  /* 0x0000000200027245 */ /* 0x000fe20000201400 */
[-C--:B------:R-:W-:Y:S01]  /*115e0*/  FFMA.FTZ R14, R0, R3.reuse, R14 ;  /* 0x00000003000e7223 */ /* 0x080fe2000001000e */
[----:B------:R-:W-:Y:S01]  /*115f0*/  IADD3 R86, PT, PT, R126, -0x7, RZ ;  /* 0xfffffff97e567810 */ /* 0x000fe20007ffe0ff */
[----:B------:R-:W-:Y:S01]  /*11600*/  FFMA.FTZ R12, R0, R3, R12 ;  /* 0x00000003000c7223 */ /* 0x000fe2000001000c */
[----:B------:R-:W-:Y:S01]  /*11610*/  IADD3 R3, PT, PT, R126, 0x1, RZ ;  /* 0x000000017e037810 */ /* 0x000fe20007ffe0ff */
[CC--:B------:R-:W-:Y:S01]  /*11620*/  FFMA.FTZ R18, R0.reuse, R87.reuse, R18 ;  /* 0x0000005700127223 */ /* 0x0c0fe20000010012 */
[----:B------:R-:W-:Y:S01]  /*11630*/  I2FP.F32.S32 R86, R86 ;  /* 0x0000005600567245 */ /* 0x000fe20000201400 */
[C---:B------:R-:W-:Y:S01]  /*11640*/  FFMA.FTZ R16, R0.reuse, R87, R16 ;  /* 0x0000005700107223 */ /* 0x040fe20000010010 */
[CC--:B------:R-:W-:Y:S01]  /*11650*/  FFMA.FTZ R27, R0.reuse, R2.reuse, R27 ;  /* 0x00000002001b7223 */ /* 0x0c0fe2000001001b */
[----:B------:R-:W-:Y:S01]  /*11660*/  FFMA.FTZ R25, R0, R2, R25 ;  /* 0x0000000200197223 */ /* 0x000fe20000010019 */
[----:B------:R-:W-:Y:S01]  /*11670*/  IADD3 R87, PT, PT, R126, 0x8, RZ ;  /* 0x000000087e577810 */ /* 0x000fe20007ffe0ff */
[C---:B------:R-:W-:Y:S01]  /*11680*/  FFMA.FTZ R19, R0.reuse, R86, R19 ;  /* 0x0000005600137223 */ /* 0x040fe20000010013 */
[----:B------:R-:W-:Y:S01]  /*11690*/  FMNMX3.FTZ R2, R85, R6, R7, !PT ;  /* 0x0000000655027276 */ /* 0x000fe20007810007 */
[----:B------:R-:W-:Y:S01]  /*116a0*/  FFMA.FTZ R17, R0, R86, R17 ;  /* 0x0000005600117223 */ /* 0x000fe20000010011 */
[----:B------:R-:W-:Y:S02]  /*116b0*/  FMNMX3.FTZ R88, R84, R4, R5, !PT ;  /* 0x0000000454587276 */ /* 0x000fe40007810005 */
[----:B------:R-:W-:Y:S02]  /*116c0*/  I2FP.F32.S32 R3, R3 ;  /* 0x0000000300037245 */ /* 0x000fe40000201400 */
[----:B------:R-:W-:Y:S02]  /*116d0*/  I2FP.F32.S32 R87, R87 ;  /* 0x0000005700577245 */ /* 0x000fe40000201400 */
[----:B------:R-:W-:Y:S01]  /*116e0*/  FMNMX3.FTZ R2, R2, R10, R11, !PT ;  /* 0x0000000a02027276 */ /* 0x000fe2000781000b */
[-C--:B------:R-:W-:Y:S01]  /*116f0*/  FFMA.FTZ R23, R0, R3.reuse, R23 ;  /* 0x0000000300177223 */ /* 0x080fe20000010017 */
[----:B------:R-:W-:Y:S01]  /*11700*/  FMNMX3.FTZ R88, R88, R8, R9, !PT ;  /* 0x0000000858587276 */ /* 0x000fe20007810009 */
[----:B------:R-:W-:Y:S01]  /*11710*/  FFMA.FTZ R21, R0, R3, R21 ;  /* 0x0000000300157223 */ /* 0x000fe20000010015 */
[----:B------:R-:W-:Y:S01]  /*11720*/  IADD3 R86, PT, PT, R126, 0x10, RZ ;  /* 0x000000107e567810 */ /* 0x000fe20007ffe0ff */
[-C--:B------:R-:W-:Y:S01]  /*11730*/  FFMA.FTZ R26, R0, R87.reuse, R26 ;  /* 0x00000057001a7223 */ /* 0x080fe2000001001a */
[----:B------:R-:W-:Y:S01]  /*11740*/  FMNMX3.FTZ R2, R2, R14, R15, !PT ;  /* 0x0000000e02027276 */ /* 0x000fe2000781000f */
[----:B------:R-:W-:Y:S01]  /*11750*/  FFMA.FTZ R24, R0, R87, R24 ;  /* 0x0000005700187223 */ /* 0x000fe20000010018 */
[----:B------:R-:W-:Y:S02]  /*11760*/  FMNMX3.FTZ R88, R88, R12, R13, !PT ;  /* 0x0000000c58587276 */ /* 0x000fe4000781000d */
[----:B------:R-:W-:Y:S02]  /*11770*/  I2FP.F32.S32 R3, R86 ;  /* 0x0000005600037245 */ /* 0x000fe40000201400 */
        /* <DEDUP_REMOVED lines=18> */
[C---:B------:R-:W-:Y:S01]  /*118a0*/  FFMA.FTZ R35, R0.reuse, R86, R35 ;  /* 0x0000005600237223 */ /* 0x040fe20000010023 */
[----:B------:R-:W-:Y:S01]  /*118b0*/  FFMA.FTZ R34, R0, R3, R34 ;  /* 0x0000000300227223 */ /* 0x000fe20000010022 */
        /* <DEDUP_REMOVED lines=15> */
[C---:B------:R-:W-:Y:S01]  /*119b0*/  FMUL.FTZ R95, R2.reuse, UR4 ;  /* 0x00000004025f7c20 */ /* 0x040fe20008410000 */
[----:B------:R-:W-:Y:S01]  /*119c0*/  FSETP.NEU.FTZ.AND P0, PT, R2, -INF , PT ;  /* 0xff8000000200780b */ /* 0x000fe20003f1d000 */
[----:B------:R-:W1:Y:S01]  /*119d0*/  LDSM.16.MT88.4 R88, [R108+0x6000] ;  /* 0x006000006c58783b */ /* 0x000e620000004200 */
[----:B------:R-:W-:Y:S01]  /*119e0*/  FADD.FTZ R87, -R3, R84 ;  /* 0x0000005403577221 */ /* 0x000fe20000010100 */
[----:B------:R-:W-:Y:S01]  /*119f0*/  FMUL.FTZ R84, R86, UR4 ;  /* 0x0000000456547c20 */ /* 0x000fe20008410000 */
[----:B------:R-:W-:Y:S01]  /*11a00*/  FSEL R95, R95, RZ, P0 ;  /* 0x000000ff5f5f7208 */ /* 0x000fe20000000000 */
[----:B------:R-:W-:Y:S01]  /*11a10*/  FMUL.FTZ R94, R3, UR4 ;  /* 0x00000004035e7c20 */ /* 0x000fe20008410000 */
[----:B------:R-:W-:Y:S01]  /*11a20*/  FMUL.FTZ R85, R87, UR4 ;  /* 0x0000000457557c20 */ /* 0x000fe20008410000 */
[----:B------:R-:W-:Y:S02]  /*11a30*/  FSETP.NEU.FTZ.AND P0, PT, R3, -INF , PT ;  /* 0xff8000000300780b */ /* 0x000fe40003f1d000 */
[----:B------:R-:W2:Y:S01]  /*11a40*/  MUFU.EX2 R84, R84 ;  /* 0x0000005400547308 */ /* 0x000ea20000000800 */
[--C-:B------:R-:W-:Y:S01]  /*11a50*/  FFMA.FTZ R92, R10, UR4, -R95.reuse ;  /* 0x000000040a5c7c23 */ /* 0x100fe2000801085f */
[----:B------:R-:W-:Y:S01]  /*11a60*/  FSEL R94, R94, RZ, P0 ;  /* 0x000000ff5e5e7208 */ /* 0x000fe20000000000 */
[--C-:B------:R-:W-:Y:S07]  /*11a70*/  FFMA.FTZ R87, R11, UR4, -R95.reuse ;  /* 0x000000040b577c23 */ /* 0x100fee000801085f */
[----:B------:R-:W3:Y:S01]  /*11a80*/  MUFU.EX2 R85, R85 ;  /* 0x0000005500557308 */ /* 0x000ee20000000800 */
[--C-:B------:R-:W-:Y:S01]  /*11a90*/  FFMA.FTZ R99, R6, UR4, -R95.reuse ;  /* 0x0000000406637c23 */ /* 0x100fe2000801085f */
[--C-:B------:R-:W-:Y:S01]  /*11aa0*/  FFMA.FTZ R96, R7, UR4, -R95.reuse ;  /* 0x0000000407607c23 */ /* 0x100fe2000801085f */
[--C-:B------:R-:W-:Y:S01]  /*11ab0*/  FFMA.FTZ R93, R8, UR4, -R94.reuse ;  /* 0x00000004085d7c23 */ /* 0x100fe2000801085e */
[--C-:B------:R-:W-:Y:S01]  /*11ac0*/  FFMA.FTZ R86, R9, UR4, -R94.reuse ;  /* 0x0000000409567c23 */ /* 0x100fe2000801085e */
[--C-:B------:R-:W-:Y:S01]  /*11ad0*/  FFMA.FTZ R100, R4, UR4, -R94.reuse ;  /* 0x0000000404647c23 */ /* 0x100fe2000801085e */
[--C-:B------:R-:W-:Y:S04]  /*11ae0*/  FFMA.FTZ R98, R5, UR4, -R94.reuse ;  /* 0x0000000405627c23 */ /* 0x100fe8000801085e */
[----:B------:R-:W-:Y:S01]  /*11af0*/  MUFU.EX2 R87, R87 ;  /* 0x0000005700577308 */ /* 0x000fe20000000800 */
[--C-:B------:R-:W-:Y:S01]  /*11b00*/  FFMA.FTZ R97, R13, UR4, -R94.reuse ;  /* 0x000000040d617c23 */ /* 0x100fe2000801085e */
[--C-:B------:R-:W-:Y:S01]  /*11b10*/  FFMA.FTZ R14, R14, UR4, -R95.reuse ;  /* 0x000000040e0e7c23 */ /* 0x100fe2000801085f */
[C---:B--2---:R-:W-:Y:S01]  /*11b20*/  FMUL.FTZ R10, R84.reuse, R78 ;  /* 0x0000004e540a7220 */ /* 0x044fe20000410000 */
[C---:B------:R-:W-:Y:S06]  /*11b30*/  FMUL.FTZ R11, R84.reuse, R79 ;  /* 0x0000004f540b7220 */ /* 0x040fec0000410000 */
[----:B------:R-:W-:Y:S01]  /*11b40*/  MUFU.EX2 R99, R99 ;  /* 0x0000006300637308 */ /* 0x000fe20000000800 */
[C---:B------:R-:W-:Y:S01]  /*11b50*/  FMUL.FTZ R6, R84.reuse, R82 ;  /* 0x0000005254067220 */ /* 0x040fe20000410000 */
[C---:B---3--:R-:W-:Y:S01]  /*11b60*/  FMUL.FTZ R8, R85.reuse, R76 ;  /* 0x0000004c55087220 */ /* 0x048fe20000410000 */
[C---:B------:R-:W-:Y:S07]  /*11b70*/  FMUL.FTZ R9, R85.reuse, R77 ;  /* 0x0000004d55097220 */ /* 0x040fee0000410000 */
[----:B------:R-:W2:Y:S01]  /*11b80*/  MUFU.EX2 R96, R96 ;  /* 0x0000006000607308 */ /* 0x000ea20000000800 */
[----:B------:R-:W3:Y:S01]  /*11b90*/  LDSM.16.MT88.4 R76, [R111+0x6000] ;  /* 0x006000006f4c783b */ /* 0x000ee20000004200 */
[C---:B------:R-:W-:Y:S01]  /*11ba0*/  FMUL.FTZ R7, R84.reuse, R83 ;  /* 0x0000005354077220 */ /* 0x040fe20000410000 */
[C---:B------:R-:W-:Y:S07]  /*11bb0*/  FMUL.FTZ R4, R85.reuse, R80 ;  /* 0x0000005055047220 */ /* 0x040fee0000410000 */
[----:B------:R-:W4:Y:S01]  /*11bc0*/  MUFU.EX2 R92, R92 ;  /* 0x0000005c005c7308 */ /* 0x000f220000000800 */
[C---:B------:R-:W-:Y:S01]  /*11bd0*/  FMUL.FTZ R5, R85.reuse, R81 ;  /* 0x0000005155057220 */ /* 0x040fe20000410000 */
[C---:B------:R-:W-:Y:S01]  /*11be0*/  FMUL.FTZ R38, R84.reuse, R38 ;  /* 0x0000002654267220 */ /* 0x040fe20000410000 */
[C---:B------:R-:W-:Y:S07]  /*11bf0*/  FMUL.FTZ R39, R84.reuse, R39 ;  /* 0x0000002754277220 */ /* 0x040fee0000410000 */
[----:B------:R-:W-:Y:S01]  /*11c00*/  MUFU.EX2 R100, R100 ;  /* 0x0000006400647308 */ /* 0x000fe20000000800 */
[C---:B------:R-:W-:Y:S01]  /*11c10*/  FMUL.FTZ R36, R85.reuse, R36 ;  /* 0x0000002455247220 */ /* 0x040fe20000410000 */
[C---:B------:R-:W-:Y:S01]  /*11c20*/  FMUL.FTZ R37, R85.reuse, R37 ;  /* 0x0000002555257220 */ /* 0x040fe20000410000 */
[C---:B------:R-:W-:Y:S07]  /*11c30*/  FMUL.FTZ R42, R84.reuse, R42 ;  /* 0x0000002a542a7220 */ /* 0x040fee0000410000 */
[----:B------:R-:W5:Y:S01]  /*11c40*/  MUFU.EX2 R98, R98 ;  /* 0x0000006200627308 */ /* 0x000f620000000800 */
[----:B------:R-:W-:Y:S01]  /*11c50*/  FMUL.FTZ R43, R84, R43 ;  /* 0x0000002b542b7220 */ /* 0x000fe20000410000 */
        /* <DEDUP_REMOVED lines=18> */
[----:B------:R-:W-:Y:S01]  /*11d80*/  FMUL.FTZ R53, R85, R53 ;  /* 0x0000003555357220 */ /* 0x000fe20000410000 */
        /* <DEDUP_REMOVED lines=8> */
[C---:B-1----:R-:W-:Y:S01]  /*11e10*/  HMMA.16816.F32.BF16 R4, R80.reuse, R88, R4 ;  /* 0x000000585004723c */ /* 0x042fe20000041804 */
[----:B------:R-:W-:Y:S01]  /*11e20*/  LDSM.16.MT88.4 R20, [R111+0x6800] ;  /* 0x006800006f14783b */ /* 0x000fe20000004200 */
[----:B------:R-:W-:Y:S03]  /*11e30*/  MUFU.EX2 R97, R97 ;  /* 0x0000006100617308 */ /* 0x000fe60000000800 */
[--C-:B------:R-:W-:Y:S01]  /*11e40*/  FFMA.FTZ R89, R18, UR4, -R95.reuse ;  /* 0x0000000412597c23 */ /* 0x100fe2000801085f */
[--C-:B------:R-:W-:Y:S01]  /*11e50*/  FFMA.FTZ R88, R19, UR4, -R95.reuse ;  /* 0x0000000413587c23 */ /* 0x100fe2000801085f */
[----:B------:R-:W-:Y:S01]  /*11e60*/  FMUL.FTZ R59, R84, R59 ;  /* 0x0000003b543b7220 */ /* 0x000fe20000410000 */
[C---:B------:R-:W-:Y:S04]  /*11e70*/  HMMA.16816.F32.BF16 R8, R80.reuse, R90, R8 ;  /* 0x0000005a5008723c */ /* 0x040fe80000041808 */
[----:B------:R-:W-:Y:S01]  /*11e80*/  MUFU.EX2 R103, R103 ;  /* 0x0000006700677308 */ /* 0x000fe20000000800 */
[--C-:B------:R-:W-:Y:S01]  /*11e90*/  FFMA.FTZ R91, R16, UR4, -R94.reuse ;  /* 0x00000004105b7c23 */ /* 0x100fe2000801085e */
[--C-:B------:R-:W-:Y:S01]  /*11ea0*/  FFMA.FTZ R90, R17, UR4, -R94.reuse ;  /* 0x00000004115a7c23 */ /* 0x100fe2000801085e */
[C---:B------:R-:W-:Y:S01]  /*11eb0*/  FMUL.FTZ R56, R85.reuse, R56 ;  /* 0x0000003855387220 */ /* 0x040fe20000410000 */
[----:B------:R-:W-:Y:S01]  /*11ec0*/  LDSM.16.MT88.4 R16, [R111+0x6400] ;  /* 0x006400006f10783b */ /* 0x000fe20000004200 */
[C---:B------:R-:W-:Y:S01]  /*11ed0*/  FMUL.FTZ R57, R85.reuse, R57 ;  /* 0x0000003955397220 */ /* 0x040fe20000410000 */
[C---:B---3--:R-:W-:Y:S04]  /*11ee0*/  HMMA.16816.F32.BF16 R36, R80.reuse, R76, R36 ;  /* 0x0000004c5024723c */ /* 0x048fe80000041824 */
        /* <DEDUP_REMOVED lines=22> */
[----:B------:R-:W-:Y:S01]  /*12050*/  MUFU.EX2 R91, R91 ;  /* 0x0000005b005b7308 */ /* 0x000fe20000000800 */
[--C-:B------:R-:W-:Y:S01]  /*12060*/  FFMA.FTZ R106, R24, UR4, -R94.reuse ;  /* 0x00000004186a7c23 */ /* 0x100fe2000801085e */
[--C-:B------:R-:W-:Y:S01]  /*12070*/  FFMA.FTZ R24, R31, UR4, -R95.reuse ;  /* 0x000000041f187c23 */ /* 0x100fe2000801085f */
[----:B------:R-:W-:Y:S01]  /*12080*/  FFMA.FTZ R31, R34, UR4, -R95 ;  /* 0x00000004221f7c23 */ /* 0x000fe2000801085f */
[--C-:B------:R-:W-:Y:S06]  /*12090*/  FFMA.FTZ R34, R29, UR4, -R94.reuse ;  /* 0x000000041d227c23 */ /* 0x100fec000801085e */
[----:B------:R-:W3:Y:S01]  /*120a0*/  MUFU.EX2 R90, R90 ;  /* 0x0000005a005a7308 */ /* 0x000ee20000000800 */
[----:B------:R-:W-:Y:S01]  /*120b0*/  FFMA.FTZ R99, R84, R137, R99 ;  /* 0x0000008954637223 */ /* 0x000fe20000010063 */
[----:B------:R-:W-:Y:S01]  /*120c0*/  FFMA.FTZ R30, R30, UR4, -R95 ;  /* 0x000000041e1e7c23 */ /* 0x000fe2000801085f */
[----:B------:R-:W-:Y:S07]  /*120d0*/  FFMA.FTZ R32, R32, UR4, -R94 ;  /* 0x0000000420207c23 */ /* 0x000fee000801085e */
[----:B------:R-:W-:Y:S01]  /*120e0*/  MUFU.EX2 R29, R25 ;  /* 0x00000019001d7308 */ /* 0x000fe20000000800 */
[----:B------:R-:W-:Y:S01]  /*120f0*/  FADD.FTZ R99, R96, R99 ;  /* 0x0000006360637221 */ /* 0x000fe20000010000 */
[----:B------:R-:W-:Y:S01]  /*12100*/  FFMA.FTZ R100, R85, R136, R100 ;  /* 0x0000008855647223 */ /* 0x000fe20000010064 */
[----:B------:R-:W-:Y:S07]  /*12110*/  ISETP.GT.AND P0, PT, R132, R113, PT ;  /* 0x000000718400720c */ /* 0x000fee0003f04270 */
[----:B------:R-:W-:Y:S01]  /*12120*/  MUFU.EX2 R104, R104 ;  /* 0x0000006800687308 */ /* 0x000fe20000000800 */
[----:B------:R-:W-:Y:S01]  /*12130*/  FADD.FTZ R92, R92, R99 ;  /* 0x000000635c5c7221 */ /* 0x000fe20000010000 */
[----:B------:R-:W-:Y:S01]  /*12140*/  FADD.FTZ R100, R98, R100 ;  /* 0x0000006462647221 */ /* 0x000fe20000010000 */
[----:B------:R-:W-:Y:S07]  /*12150*/  MOV R85, R2 ;  /* 0x0000000200557202 */ /* 0x000fee0000000f00 */
[----:B------:R-:W-:Y:S01]  /*12160*/  MUFU.EX2 R101, R101 ;  /* 0x0000006500657308 */ /* 0x000fe20000000800 */
[----:B------:R-:W-:Y:S09]  /*12170*/  FADD.FTZ R93, R93, R100 ;  /* 0x000000645d5d7221 */ /* 0x000ff20000010000 */
[----:B------:R-:W-:Y:S01]  /*12180*/  MUFU.EX2 R102, R102 ;  /* 0x0000006600667308 */ /* 0x000fe20000000800 */
[----:B------:R-:W-:Y:S01]  /*12190*/  FADD.FTZ R93, R86, R93 ;  /* 0x0000005d565d7221 */ /* 0x000fe20000010000 */
[C---:B-1----:R-:W-:Y:S08]  /*121a0*/  HMMA.16816.F32.BF16 R44, R80.reuse, R76, R44 ;  /* 0x0000004c502c723c */ /* 0x042ff0000004182c */
[----:B------:R-:W-:Y:S10]  /*121b0*/  MUFU.EX2 R107, R107 ;  /* 0x0000006b006b7308 */ /* 0x000ff40000000800 */
[----:B------:R-:W-:Y:S01]  /*121c0*/  MUFU.EX2 R138, R138 ;  /* 0x0000008a008a7308 */ /* 0x000fe20000000800 */
[C---:B------:R-:W-:Y:S01]  /*121d0*/  HMMA.16816.F32.BF16 R48, R80.reuse, R78, R48 ;  /* 0x0000004e5030723c */ /* 0x040fe20000041830 */
[----:B------:R-:W1:Y:S08]  /*121e0*/  LDSM.16.MT88.4 R76, [R111+0x7000] ;  /* 0x007000006f4c783b */ /* 0x000e700000004200 */
[----:B------:R-:W-:Y:S10]  /*121f0*/  MUFU.EX2 R106, R106 ;  /* 0x0000006a006a7308 */ /* 0x000ff40000000800 */
[----:B------:R-:W-:Y:S10]  /*12200*/  MUFU.EX2 R105, R105 ;  /* 0x0000006900697308 */ /* 0x000ff40000000800 */
[----:B------:R-:W-:Y:S10]  /*12210*/  MUFU.EX2 R30, R30 ;  /* 0x0000001e001e7308 */ /* 0x000ff40000000800 */
[----:B------:R-:W-:Y:S10]  /*12220*/  MUFU.EX2 R31, R31 ;  /* 0x0000001f001f7308 */ /* 0x000ff40000000800 */
[----:B------:R-:W-:Y:S10]  /*12230*/  MUFU.EX2 R34, R34 ;  /* 0x0000002200227308 */ /* 0x000ff40000000800 */
        /* <DEDUP_REMOVED lines=10> */
[----:B------:R3:W-:Y:S01]  /*122e0*/  MUFU.EX2 R81, R14 ;  /* 0x0000000e00517308 */ /* 0x0007e20000000800 */
[--C-:B------:R-:W-:Y:S01]  /*122f0*/  FFMA.FTZ R80, R15, UR4, -R95.reuse ;  /* 0x000000040f507c23 */ /* 0x100fe2000801085f */
[--C-:B------:R-:W-:Y:S01]  /*12300*/  FFMA.FTZ R82, R12, UR4, -R94.reuse ;  /* 0x000000040c527c23 */ /* 0x100fe2000801085e */
[----:B--2---:R-:W-:Y:S01]  /*12310*/  F2FP.BF16.F32.PACK_AB R15, R88, R89 ;  /* 0x00000059580f723e */ /* 0x004fe200000010ff */
[----:B------:R-:W-:Y:S01]  /*12320*/  FFMA.FTZ R95, R35, UR4, -R95 ;  /* 0x00000004235f7c23 */ /* 0x000fe2000801085f */
[----:B------:R-:W-:Y:S05]  /*12330*/  FFMA.FTZ R94, R33, UR4, -R94 ;  /* 0x00000004215e7c23 */ /* 0x000fea000801085e */
[----:B------:R2:W-:Y:S10]  /*12340*/  MUFU.EX2 R35, R24 ;  /* 0x0000001800237308 */ /* 0x0005f40000000800 */
[----:B------:R-:W4:Y:S10]  /*12350*/  MUFU.EX2 R80, R80 ;  /* 0x0000005000507308 */ /* 0x000f340000000800 */
[----:B------:R-:W5:Y:S01]  /*12360*/  MUFU.EX2 R82, R82 ;  /* 0x0000005200527308 */ /* 0x000f620000000800 */
[----:B---3--:R-:W-:Y:S09]  /*12370*/  F2FP.BF16.F32.PACK_AB R14, R90, R91 ;  /* 0x0000005b5a0e723e */ /* 0x008ff200000010ff */
[----:B------:R-:W3:Y:S01]  /*12380*/  MUFU.EX2 R28, R95 ;  /* 0x0000005f001c7308 */ /* 0x000ee20000000800 */
[----:B--2---:R-:W-:Y:S09]  /*12390*/  FADD.FTZ R24, R87, R92 ;  /* 0x0000005c57187221 */ /* 0x004ff20000010000 */
[----:B------:R-:W2:Y:S01]  /*123a0*/  MUFU.EX2 R33, R94 ;  /* 0x0000005e00217308 */ /* 0x000ea20000000800 */
[----:B----4-:R-:W-:Y:S01]  /*123b0*/  F2FP.BF16.F32.PACK_AB R13, R80, R81 ;  /* 0x00000051500d723e */ /* 0x010fe200000010ff */
[----:B------:R-:W-:Y:S02]  /*123c0*/  FADD.FTZ R81, R81, R24 ;  /* 0x0000001851517221 */ /* 0x000fe40000010000 */
[----:B------:R-:W-:Y:S01]  /*123d0*/  LDSM.16.MT88.4 R24, [R111+0x7c00] ;  /* 0x007c00006f18783b */ /* 0x000fe20000004200 */
[C---:B-----5:R-:W-:Y:S01]  /*123e0*/  F2FP.BF16.F32.PACK_AB R12, R97.reuse, R82 ;  /* 0x00000052610c723e */ /* 0x060fe200000010ff */
[----:B------:R-:W-:Y:S01]  /*123f0*/  FADD.FTZ R86, R82, R93 ;  /* 0x0000005d52567221 */ /* 0x000fe20000010000 */
[----:B------:R-:W-:Y:S03]  /*12400*/  FADD.FTZ R84, R80, R81 ;  /* 0x0000005150547221 */ /* 0x000fe60000010000 */
[----:B------:R-:W-:Y:S01]  /*12410*/  FADD.FTZ R86, R97, R86 ;  /* 0x0000005661567221 */ /* 0x000fe20000010000 */
[----:B------:R-:W-:Y:S01]  /*12420*/  FADD.FTZ R89, R89, R84 ;  /* 0x0000005459597221 */ /* 0x000fe20000010000 */
[----:B------:R-:W-:Y:S02]  /*12430*/  MOV R84, R3 ;  /* 0x0000000300547202 */ /* 0x000fe40000000f00 */
[----:B------:R-:W-:Y:S01]  /*12440*/  FADD.FTZ R91, R91, R86 ;  /* 0x000000565b5b7221 */ /* 0x000fe20000010000 */
[----:B------:R-:W-:Y:S01]  /*12450*/  FADD.FTZ R88, R88, R89 ;  /* 0x0000005958587221 */ /* 0x000fe20000010000 */
[C---:B-1----:R-:W-:Y:S05]  /*12460*/  HMMA.16816.F32.BF16 R4, R12.reuse, R76, R4 ;  /* 0x0000004c0c04723c */ /* 0x042fea0000041804 */
[----:B------:R-:W-:Y:S03]  /*12470*/  FADD.FTZ R90, R90, R91 ;  /* 0x0000005b5a5a7221 */ /* 0x000fe60000010000 */
[C---:B------:R-:W-:Y:S01]  /*12480*/  HMMA.16816.F32.BF16 R8, R12.reuse, R78, R8 ;  /* 0x0000004e0c08723c */ /* 0x040fe20000041808 */
[----:B------:R-:W-:Y:S07]  /*12490*/  LDSM.16.MT88.4 R76, [R108+0x6c00] ;  /* 0x006c00006c4c783b */ /* 0x000fee0000004200 */
        /* <DEDUP_REMOVED lines=15> */
[----:B------:R-:W-:Y:S01]  /*12590*/  F2FP.BF16.F32.PACK_AB R13, R104, R103 ;  /* 0x00000067680d723e */ /* 0x000fe200000010ff */
[----:B------:R-:W-:Y:S01]  /*125a0*/  FADD.FTZ R103, R103, R88 ;  /* 0x0000005867677221 */ /* 0x000fe20000010000 */
[----:B------:R-:W-:Y:S02]  /*125b0*/  F2FP.BF16.F32.PACK_AB R15, R102, R101 ;  /* 0x00000065660f723e */ /* 0x000fe400000010ff */
[----:B------:R-:W-:Y:S01]  /*125c0*/  F2FP.BF16.F32.PACK_AB R12, R138, R107 ;  /* 0x0000006b8a0c723e */ /* 0x000fe200000010ff */
[----:B------:R-:W-:Y:S01]  /*125d0*/  FADD.FTZ R104, R104, R103 ;  /* 0x0000006768687221 */ /* 0x000fe20000010000 */
[----:B------:R-:W-:Y:S03]  /*125e0*/  F2FP.BF16.F32.PACK_AB R14, R105, R106 ;  /* 0x0000006a690e723e */ /* 0x000fe600000010ff */
[----:B------:R-:W-:Y:S04]  /*125f0*/  FADD.FTZ R101, R101, R104 ;  /* 0x0000006865657221 */ /* 0x000fe80000010000 */
[C---:B-1----:R-:W-:Y:S08]  /*12600*/  HMMA.16816.F32.BF16 R4, R12.reuse, R16, R4 ;  /* 0x000000100c04723c */ /* 0x042ff00000041804 */
[C---:B------:R-:W-:Y:S01]  /*12610*/  HMMA.16816.F32.BF16 R8, R12.reuse, R18, R8 ;  /* 0x000000120c08723c */ /* 0x040fe20000041808 */
[----:B------:R-:W1:Y:S07]  /*12620*/  LDSM.16.MT88.4 R16, [R108+0x7800] ;  /* 0x007800006c10783b */ /* 0x000e6e0000004200 */
[C---:B------:R-:W-:Y:S08]  /*12630*/  HMMA.16816.F32.BF16 R36, R12.reuse, R20, R36 ;  /* 0x000000140c24723c */ /* 0x040ff00000041824 */
[C---:B------:R-:W-:Y:S01]  /*12640*/  HMMA.16816.F32.BF16 R40, R12.reuse, R22, R40 ;  /* 0x000000160c28723c */ /* 0x040fe20000041828 */
[----:B------:R-:W4:Y:S07]  /*12650*/  LDSM.16.MT88.4 R20, [R111+0x7800] ;  /* 0x007800006f14783b */ /* 0x000f2e0000004200 */
[C---:B-1----:R-:W-:Y:S08]  /*12660*/  HMMA.16816.F32.BF16 R44, R12.reuse, R16, R44 ;  /* 0x000000100c2c723c */ /* 0x042ff0000004182c */
[C---:B------:R-:W-:Y:S01]  /*12670*/  HMMA.16816.F32.BF16 R48, R12.reuse, R18, R48 ;  /* 0x000000120c30723c */ /* 0x040fe20000041830 */
[----:B------:R-:W1:Y:S07]  /*12680*/  LDSM.16.MT88.4 R16, [R108+0x8800] ;  /* 0x008800006c10783b */ /* 0x000e6e0000004200 */
[C---:B----4-:R-:W-:Y:S08]  /*12690*/  HMMA.16816.F32.BF16 R52, R12.reuse, R20, R52 ;  /* 0x000000140c34723c */ /* 0x050ff00000041834 */
[C---:B------:R-:W-:Y:S01]  /*126a0*/  HMMA.16816.F32.BF16 R56, R12.reuse, R22, R56 ;  /* 0x000000160c38723c */ /* 0x040fe20000041838 */
[----:B------:R-:W4:Y:S07]  /*126b0*/  LDSM.16.MT88.4 R20, [R111+0x8800] ;  /* 0x008800006f14783b */ /* 0x000f2e0000004200 */
[C---:B-1----:R-:W-:Y:S08]  /*126c0*/  HMMA.16816.F32.BF16 R60, R12.reuse, R16, R60 ;  /* 0x000000100c3c723c */ /* 0x042ff0000004183c */
[C---:B------:R-:W-:Y:S01]  /*126d0*/  HMMA.16816.F32.BF16 R64, R12.reuse, R18, R64 ;  /* 0x000000120c40723c */ /* 0x040fe20000041840 */
[----:B------:R-:W1:Y:S07]  /*126e0*/  LDSM.16.MT88.4 R16, [R111+0x6c00] ;  /* 0x006c00006f10783b */ /* 0x000e6e0000004200 */
[C---:B----4-:R-:W-:Y:S08]  /*126f0*/  HMMA.16816.F32.BF16 R68, R12.reuse, R20, R68 ;  /* 0x000000140c44723c */ /* 0x050ff00000041844 */
[----:B------:R-:W-:Y:S01]  /*12700*/  HMMA.16816.F32.BF16 R72, R12, R22, R72 ;  /* 0x000000160c48723c */ /* 0x000fe20000041848 */
[----:B------:R-:W4:Y:S02]  /*12710*/  LDSM.16.MT88.4 R20, [R108+0x7c00] ;  /* 0x007c00006c14783b */ /* 0x000f240000004200 */
[----:B------:R-:W-:Y:S02]  /*12720*/  F2FP.BF16.F32.PACK_AB R13, R35, R30 ;  /* 0x0000001e230d723e */ /* 0x000fe400000010ff */
[----:B---3--:R-:W-:Y:S02]  /*12730*/  F2FP.BF16.F32.PACK_AB R15, R28, R31 ;  /* 0x0000001f1c0f723e */ /* 0x008fe400000010ff */
[----:B------:R-:W-:Y:S02]  /*12740*/  F2FP.BF16.F32.PACK_AB R12, R34, R29 ;  /* 0x0000001d220c723e */ /* 0x000fe400000010ff */
[----:B--2---:R-:W-:Y:S07]  /*12750*/  F2FP.BF16.F32.PACK_AB R14, R33, R32 ;  /* 0x00000020210e723e */ /* 0x004fee00000010ff */
[C---:B------:R-:W-:Y:S01]  /*12760*/  HMMA.16816.F32.BF16 R80, R12.reuse, R76, R4 ;  /* 0x0000004c0c50723c */ /* 0x040fe20000041804 */
[----:B------:R-:W2:Y:S07]  /*12770*/  LDSM.16.MT88.4 R4, [R108+0x8c00] ;  /* 0x008c00006c04783b */ /* 0x000eae0000004200 */
[C---:B------:R-:W-:Y:S01]  /*12780*/  HMMA.16816.F32.BF16 R76, R12.reuse, R78, R8 ;  /* 0x0000004e0c4c723c */ /* 0x040fe20000041808 */
[----:B------:R-:W3:Y:S07]  /*12790*/  LDSM.16.MT88.4 R8, [R111+0x8c00] ;  /* 0x008c00006f08783b */ /* 0x000eee0000004200 */
[C---:B-1----:R-:W-:Y:S08]  /*127a0*/  HMMA.16816.F32.BF16 R36, R12.reuse, R16, R36 ;  /* 0x000000100c24723c */ /* 0x042ff00000041824 */
[C---:B------:R-:W-:Y:S08]  /*127b0*/  HMMA.16816.F32.BF16 R40, R12.reuse, R18, R40 ;  /* 0x000000120c28723c */ /* 0x040ff00000041828 */
[C---:B----4-:R-:W-:Y:S08]  /*127c0*/  HMMA.16816.F32.BF16 R44, R12.reuse, R20, R44 ;  /* 0x000000140c2c723c */ /* 0x050ff0000004182c */
[C---:B------:R-:W-:Y:S08]  /*127d0*/  HMMA.16816.F32.BF16 R48, R12.reuse, R22, R48 ;  /* 0x000000160c30723c */ /* 0x040ff00000041830 */
[C---:B------:R-:W-:Y:S08]  /*127e0*/  HMMA.16816.F32.BF16 R52, R12.reuse, R24, R52 ;  /* 0x000000180c34723c */ /* 0x040ff00000041834 */
[C---:B------:R-:W-:Y:S08]  /*127f0*/  HMMA.16816.F32.BF16 R56, R12.reuse, R26, R56 ;  /* 0x0000001a0c38723c */ /* 0x040ff00000041838 */
[C---:B--2---:R-:W-:Y:S03]  /*12800*/  HMMA.16816.F32.BF16 R60, R12.reuse, R4, R60 ;  /* 0x000000040c3c723c */ /* 0x044fe6000004183c */
[----:B------:R-:W-:Y:S04]  /*12810*/  FADD.FTZ R5, R107, R90 ;  /* 0x0000005a6b057221 */ /* 0x000fe80000010000 */
        /* <DEDUP_REMOVED lines=15> */
[----:B------:R-:W-:Y:S08]  /*12910*/  @P0 BRA `(.L_x_5283) ;  /* 0xffffffd400f00947 */ /* 0x000ff0000383ffff */
.L_x_5279:
[----:B------:R-:W1:Y:S01]  /*12920*/  SHFL.BFLY PT, R5, R136, 0x2, 0x1f ;  /* 0x0c401f0088057f89 */ /* 0x000e6200000e0000 */
[----:B------:R-:W-:Y:S01]  /*12930*/  IADD3 R13, PT, PT, -R122, R125, RZ ;  /* 0x0000007d7a0d7210 */ /* 0x000fe20007ffe1ff */
[----:B------:R-:W2:Y:S01]  /*12940*/  S2UR UR5, SR_CgaCtaId ;  /* 0x00000000000579c3 */ /* 0x000ea20000008800 */
[----:B------:R-:W-:Y:S01]  /*12950*/  UMOV UR4, 0x400 ;  /* 0x0000040000047882 */ /* 0x000fe20000000000 */
[----:B------:R-:W3:Y:S01]  /*12960*/  SHFL.BFLY PT, R0, R137, 0x2, 0x1f ;  /* 0x0c401f0089007f89 */ /* 0x000ee200000e0000 */
[----:B------:R-:W-:Y:S01]  /*12970*/  BSSY.RECONVERGENT B0, `(.L_x_5284) ;  /* 0x00000a0000007945 */ /* 0x000fe20003800200 */
[----:B------:R-:W4:Y:S04]  /*12980*/  S2R R11, SR_TID.X ;  /* 0x00000000000b7919 */ /* 0x000f280000002100 */
[----:B------:R-:W-:Y:S01]  /*12990*/  BAR.SYNC.DEFER_BLOCKING 0x0 ;  /* 0x0000000000007b1d */ /* 0x000fe20000010000 */
[----:B-1----:R-:W-:Y:S01]  /*129a0*/  FADD.FTZ R8, R5, R136 ;  /* 0x0000008805087221 */ /* 0x002fe20000010000 */
[----:B--2---:R-:W-:Y:S01]  /*129b0*/  ULEA UR5, UR5, UR4, 0x18 ;  /* 0x0000000405057291 */ /* 0x004fe2000f8ec0ff */
[----:B---3--:R-:W-:-:S03]  /*129c0*/  FADD.FTZ R0, R0, R137 ;  /* 0x0000008900007221 */ /* 0x008fc60000010000 */
[----:B------:R-:W1:Y:S01]  /*129d0*/  SHFL.BFLY PT, R9, R8, 0x1, 0x1f ;  /* 0x0c201f0008097f89 */ /* 0x000e6200000e0000 */
[----:B------:R-:W2:Y:S03]  /*129e0*/  LDCU UR4, c[0x0][0x44c] ;  /* 0x00008980ff0477ac */ /* 0x000ea60008000800 */
[----:B------:R-:W3:Y:S01]  /*129f0*/  SHFL.BFLY PT, R7, R0, 0x1, 0x1f ;  /* 0x0c201f0000077f89 */ /* 0x000ee200000e0000 */
[----:B----4-:R-:W-:Y:S02]  /*12a00*/  SHF.R.U32.HI R6, RZ, 0x3, R11 ;  /* 0x00000003ff067819 */ /* 0x010fe4000001160b */
[----:B------:R-:W-:Y:S02]  /*12a10*/  SHF.L.U32 R5, R11, 0x4, RZ ;  /* 0x000000040b057819 */ /* 0x000fe400000006ff */
[C---:B------:R-:W-:Y:S02]  /*12a20*/  IADD3 R4, PT, PT, R6.reuse, 0x10, RZ ;  /* 0x0000001006047810 */ /* 0x040fe40007ffe0ff */
[----:B------:R-:W-:-:S02]  /*12a30*/  IADD3 R10, PT, PT, R6, 0x20, RZ ;  /* 0x00000020060a7810 */ /* 0x000fc40007ffe0ff */
[-C--:B------:R-:W-:Y:S02]  /*12a40*/  ISETP.GE.AND P4, PT, R4, R13.reuse, PT ;  /* 0x0000000d0400720c */ /* 0x080fe40003f86270 */
[----:B------:R-:W-:Y:S02]  /*12a50*/  IADD3 R4, PT, PT, R6, 0x30, RZ ;  /* 0x0000003006047810 */ /* 0x000fe40007ffe0ff */
[----:B------:R-:W-:Y:S01]  /*12a60*/  LOP3.LUT R14, R11, 0x3, RZ, 0xc0, !PT ;  /* 0x000000030b0e7812 */ /* 0x000fe200078ec0ff */
[----:B-1----:R-:W-:Y:S01]  /*12a70*/  FADD.FTZ R8, R8, R9 ;  /* 0x0000000908087221 */ /* 0x002fe20000010000 */
[----:B------:R-:W-:Y:S02]  /*12a80*/  ISETP.GE.AND P6, PT, R4, R13, PT ;  /* 0x0000000d0400720c */ /* 0x000fe40003fc6270 */
[----:B------:R-:W-:Y:S01]  /*12a90*/  LOP3.LUT R5, R5, 0x3e00, RZ, 0xc0, !PT ;  /* 0x00003e0005057812 */ /* 0x000fe200078ec0ff */
[----:B---3--:R-:W-:Y:S01]  /*12aa0*/  FADD.FTZ R7, R0, R7 ;  /* 0x0000000700077221 */ /* 0x008fe20000010000 */
[----:B------:R-:W1:Y:S01]  /*12ab0*/  MUFU.RCP R12, R8 ;  /* 0x00000008000c7308 */ /* 0x000e620000001000 */
[----:B------:R-:W-:-:S02]  /*12ac0*/  SHF.L.U32 R0, R11, 0x2, RZ ;  /* 0x000000020b007819 */ /* 0x000fc400000006ff */
[-C--:B------:R-:W-:Y:S02]  /*12ad0*/  ISETP.GE.AND P5, PT, R10, R13.reuse, PT ;  /* 0x0000000d0a00720c */ /* 0x080fe40003fa6270 */
[----:B------:R-:W-:Y:S02]  /*12ae0*/  ISETP.GE.AND P1, PT, R6, R13, PT ;  /* 0x0000000d0600720c */ /* 0x000fe40003f26270 */
[C---:B------:R-:W-:Y:S01]  /*12af0*/  ISETP.NE.AND P0, PT, R14.reuse, RZ, PT ;  /* 0x000000ff0e00720c */ /* 0x040fe20003f05270 */
[----:B------:R-:W3:Y:S01]  /*12b00*/  MUFU.RCP R4, R7 ;  /* 0x0000000700047308 */ /* 0x000ee20000001000 */
[----:B------:R-:W-:Y:S02]  /*12b10*/  LEA R14, R14, R5, 0x1 ;  /* 0x000000050e0e7211 */ /* 0x000fe400078e08ff */
[----:B------:R-:W-:Y:S02]  /*12b20*/  SHF.R.U32.HI R13, RZ, 0x1, R11 ;  /* 0x00000001ff0d7819 */ /* 0x000fe4000001160b */
[----:B------:R-:W-:-:S02]  /*12b30*/  LOP3.LUT R16, R0, 0xd8, RZ, 0xc0, !PT ;  /* 0x000000d800107812 */ /* 0x000fc400078ec0ff */
[----:B------:R-:W-:Y:S02]  /*12b40*/  SHF.L.U32 R5, R11, 0x3, RZ ;  /* 0x000000030b057819 */ /* 0x000fe400000006ff */
[----:B------:R-:W-:Y:S02]  /*12b50*/  LOP3.LUT R13, R16, 0x18, R13, 0x78, !PT ;  /* 0x00000018100d7812 */ /* 0x000fe400078e780d */
[C---:B------:R-:W-:Y:S02]  /*12b60*/  LOP3.LUT R16, R5.reuse, 0xc0, RZ, 0xc0, !PT ;  /* 0x000000c005107812 */ /* 0x040fe400078ec0ff */
[----:B------:R-:W-:Y:S02]  /*12b70*/  FSETP.NE.FTZ.AND P3, PT, R8, RZ, PT ;  /* 0x000000ff0800720b */ /* 0x000fe40003f75000 */
[----:B------:R-:W-:Y:S02]  /*12b80*/  LOP3.LUT R5, R5, 0x20, RZ, 0xc0, !PT ;  /* 0x0000002005057812 */ /* 0x000fe400078ec0ff */
[----:B------:R-:W-:-:S02]  /*12b90*/  LOP3.LUT R15, R16, 0x18, R11, 0xf8, !PT ;  /* 0x00000018100f7812 */ /* 0x000fc400078ef80b */
[----:B------:R-:W-:Y:S02]  /*12ba0*/  FSETP.NE.FTZ.AND P2, PT, R7, RZ, PT ;  /* 0x000000ff0700720b */ /* 0x000fe40003f55000 */
[----:B-1----:R-:W-:Y:S02]  /*12bb0*/  FSEL R12, R12, 1, P3 ;  /* 0x3f8000000c0c7808 */ /* 0x002fe40001800000 */
[----:B------:R-:W-:Y:S02]  /*12bc0*/  IADD3 R5, PT, PT, R15, R14, R5 ;  /* 0x0000000e0f057210 */ /* 0x000fe40007ffe005 */
[----:B---3--:R-:W-:Y:S01]  /*12bd0*/  FSEL R4, R4, 1, P2 ;  /* 0x3f80000004047808 */ /* 0x008fe20001000000 */
[C---:B------:R-:W-:Y:S01]  /*12be0*/  FMUL.FTZ R80, R12.reuse, R80 ;  /* 0x000000500c507220 */ /* 0x040fe20000410000 */
[--C-:B------:R-:W-:Y:S01]  /*12bf0*/  SHF.R.U32.HI R10, RZ, 0x1, R11.reuse ;  /* 0x00000001ff0a7819 */ /* 0x100fe2000001160b */
        /* <DEDUP_REMOVED lines=47> */
[----:B------:R-:W-:Y:S01]  /*12ef0*/  FMUL.FTZ R75, R4, R75 ;  /* 0x0000004b044b7220 */ /* 0x000fe20000410000 */
[----:B------:R-:W-:Y:S01]  /*12f00*/  SHF.R.U32.HI R9, RZ, 0x2, R11 ;  /* 0x00000002ff097819 */ /* 0x000fe2000001160b */
[----:B------:R-:W1:Y:S01]  /*12f10*/  LDC.64 R4, c[0x0][0x430] ;  /* 0x00010c00ff047b82 */ /* 0x000e620000000a00 */
[----:B------:R-:W-:Y:S01]  /*12f20*/  LOP3.LUT R10, R10, 0x30, RZ, 0xc0, !PT ;  /* 0x000000300a0a7812 */ /* 0x000fe200078ec0ff */
[----:B------:R-:W3:Y:S01]  /*12f30*/  @P2 MUFU.LG2 R7, R7 ;  /* 0x0000000700072308 */ /* 0x000ee20000000c00 */
[----:B------:R-:W-:Y:S01]  /*12f40*/  LOP3.LUT R17, R11, 0x1, RZ, 0xc0, !PT ;  /* 0x000000010b117812 */ /* 0x000fe200078ec0ff */
[----:B------:R4:W-:Y:S01]  /*12f50*/  STS.64 [R12], R80 ;  /* 0x000000500c007388 */ /* 0x0009e20000000a00 */
[----:B------:R-:W-:-:S02]  /*12f60*/  LOP3.LUT R18, R0, 0xf00, RZ, 0xc0, !PT ;  /* 0x00000f0000127812 */ /* 0x000fc400078ec0ff */
[----:B------:R-:W-:Y:S01]  /*12f70*/  LOP3.LUT R9, R10, 0x7, R9, 0xf8, !PT ;  /* 0x000000070a097812 */ /* 0x000fe200078ef809 */
[----:B------:R-:W5:Y:S01]  /*12f80*/  LDC R15, c[0x0][0x3e0] ;  /* 0x0000f800ff0f7b82 */ /* 0x000f620000000800 */
[----:B------:R-:W-:Y:S01]  /*12f90*/  LEA R17, R17, R18, 0x2 ;  /* 0x0000001211117211 */ /* 0x000fe200078e10ff */
[----:B------:R-:W2:Y:S01]  /*12fa0*/  @P3 MUFU.LG2 R8, R8 ;  /* 0x0000000800083308 */ /* 0x000ea20000000c00 */
[----:B------:R-:W-:Y:S01]  /*12fb0*/  LOP3.LUT R10, R6, 0x1, RZ, 0xc0, !PT ;  /* 0x00000001060a7812 */ /* 0x000fe200078ec0ff */
[----:B------:R4:W-:Y:S01]  /*12fc0*/  STS.64 [R12+0x400], R82 ;  /* 0x000400520c007388 */ /* 0x0009e20000000a00 */
[----:B------:R-:W-:Y:S02]  /*12fd0*/  SHF.L.U32 R11, R11, 0x3, RZ ;  /* 0x000000030b0b7819 */ /* 0x000fe400000006ff */
[----:B------:R-:W-:Y:S01]  /*12fe0*/  LEA R10, R10, R17, 0x5 ;  /* 0x000000110a0a7211 */ /* 0x000fe200078e28ff */
[----:B------:R-:W4:Y:S01]  /*12ff0*/  @P2 LDC R19, c[0x0][0x458] ;  /* 0x00011600ff132b82 */ /* 0x000f220000000800 */
[----:B------:R-:W-:-:S02]  /*13000*/  LOP3.LUT R17, R0, 0x1c, RZ, 0xc0, !PT ;  /* 0x0000001c00117812 */ /* 0x000fc400078ec0ff */
[----:B------:R-:W-:Y:S01]  /*13010*/  IADD3 R10, PT, PT, R13, R10, RZ ;  /* 0x0000000a0d0a7210 */ /* 0x000fe20007ffe0ff */
[----:B---3--:R-:W-:Y:S01]  /*13020*/  @P2 FMUL.FTZ R7, R7, 0.69314718246459960938 ;  /* 0x3f31721807072820 */ /* 0x008fe20000410000 */
[C---:B------:R-:W-:Y:S02]  /*13030*/  LOP3.LUT R13, R11.reuse, 0x40, RZ, 0xc0, !PT ;  /* 0x000000400b0d7812 */ /* 0x040fe400078ec0ff */
[----:B------:R-:W-:Y:S01]  /*13040*/  LOP3.LUT R11, R11, 0x80, RZ, 0xc0, !PT ;  /* 0x000000800b0b7812 */ /* 0x000fe200078ec0ff */
[----:B------:R-:W3:Y:S01]  /*13050*/  @P3 LDC R16, c[0x0][0x458] ;  /* 0x00011600ff103b82 */ /* 0x000ee20000000800 */
[C---:B------:R-:W-:Y:S01]  /*13060*/  IADD3 R14, PT, PT, R12.reuse, -R13, RZ ;  /* 0x8000000d0c0e7210 */ /* 0x040fe20007ffe0ff */
[----:B-1----:R-:W-:Y:S01]  /*13070*/  IMAD R4, R123, R4, R127 ;  /* 0x000000047b047224 */ /* 0x002fe200078e027f */
[-C--:B------:R-:W-:Y:S01]  /*13080*/  IADD3 R13, PT, PT, R12, -R11.reuse, RZ ;  /* 0x8000000b0c0d7210 */ /* 0x080fe20007ffe0ff */
[----:B--2---:R-:W-:Y:S01]  /*13090*/  @P3 FMUL.FTZ R8, R8, 0.69314718246459960938 ;  /* 0x3f31721808083820 */ /* 0x004fe20000410000 */
[----:B------:R-:W-:Y:S01]  /*130a0*/  IADD3 R11, PT, PT, R14, -R11, RZ ;  /* 0x8000000b0e0b7210 */ /* 0x000fe20007ffe0ff */
[----:B------:R1:W-:Y:S01]  /*130b0*/  STS.64 [R14+0x20], R76 ;  /* 0x0000204c0e007388 */ /* 0x0003e20000000a00 */
[----:B-----5:R-:W-:Y:S01]  /*130c0*/  IMAD R130, R4, R15, R130 ;  /* 0x0000000f04827224 */ /* 0x020fe200078e0282 */
[----:B------:R-:W-:-:S02]  /*130d0*/  MOV R4, 0xff800000 ;  /* 0xff80000000047802 */ /* 0x000fc40000000f00 */
[----:B------:R1:W-:Y:S01]  /*130e0*/  STS.64 [R14+0x420], R78 ;  /* 0x0004204e0e007388 */ /* 0x0003e20000000a00 */
[----:B------:R-:W-:Y:S01]  /*130f0*/  MOV R15, 0xff800000 ;  /* 0xff800000000f7802 */ /* 0x000fe20000000f00 */
[----:B------:R-:W-:Y:S02]  /*13100*/  IMAD R130, R130, R5, R122 ;  /* 0x0000000582827224 */ /* 0x000fe400078e027a */
[----:B------:R1:W-:Y:S01]  /*13110*/  STS.64 [R13+0x40], R36 ;  /* 0x000040240d007388 */ /* 0x0003e20000000a00 */
[----:B----4-:R-:W-:Y:S01]  /*13120*/  @P2 FFMA.FTZ R4, R2, R19, R7 ;  /* 0x0000001302042223 */ /* 0x010fe20000010007 */
[----:B------:R-:W-:Y:S02]  /*13130*/  IMAD R0, R130, UR4, RZ ;  /* 0x0000000482007c24 */ /* 0x000fe4000f8e02ff */
[----:B------:R1:W-:Y:S01]  /*13140*/  STS.64 [R13+0x440], R38 ;  /* 0x000440260d007388 */ /* 0x0003e20000000a00 */
[----:B------:R-:W-:-:S03]  /*13150*/  LEA R2, R10, UR5, 0x2 ;  /* 0x000000050a027c11 */ /* 0x000fc6000f8e10ff */
[----:B------:R1:W-:Y:S01]  /*13160*/  STS.64 [R11+0x60], R40 ;  /* 0x000060280b007388 */ /* 0x0003e20000000a00 */
[----:B---3--:R-:W-:Y:S01]  /*13170*/  @P3 FFMA.FTZ R15, R3, R16, R8 ;  /* 0x00000010030f3223 */ /* 0x008fe20000010008 */
[----:B------:R-:W-:Y:S02]  /*13180*/  IMAD R3, R6, 0x60, R17 ;  /* 0x0000006006037824 */ /* 0x000fe400078e0211 */
        /* <DEDUP_REMOVED lines=30> */
.L_x_5285:
[----:B------:R-:W-:Y:S05]  /*13370*/  BSYNC.RECONVERGENT B0 ;  /* 0x0000000000007941 */ /* 0x000fea0003800200 */
.L_x_5284:
[----:B-12---:R1:W2:Y:S01]  /*13380*/  LDS.128 R12, [R2] ;  /* 0x00000000020c7984 */ /* 0x0062a20000000c00 */
        /* <DEDUP_REMOVED lines=18> */
.L_x_5287:
[----:B------:R-:W-:Y:S05]  /*134b0*/  BSYNC.RECONVERGENT B0 ;  /* 0x0000000000007941 */ /* 0x000fea0003800200 */
.L_x_5286:
        /* <DEDUP_REMOVED lines=21> */
.L_x_5289:
[----:B------:R-:W-:Y:S05]  /*13610*/  BSYNC.RECONVERGENT B0 ;  /* 0x0000000000007941 */ /* 0x000fea0003800200 */
.L_x_5288:
        /* <DEDUP_REMOVED lines=21> */
.L_x_5291:
[----:B------:R-:W-:Y:S05]  /*13770*/  BSYNC.RECONVERGENT B0 ;  /* 0x0000000000007941 */ /* 0x000fea0003800200 */
.L_x_5290:
        /* <DEDUP_REMOVED lines=22> */
.L_x_5292:
        /* <DEDUP_REMOVED lines=10> */
.L_x_5544:


//--------------------- .text._ZN5flash24flash_fwd_splitkv_kernelI23Flash_fwd_kernel_traitsILi96ELi64ELi64ELi4ELb0ELb0EN7cutlass10bfloat16_tE19Flash_kernel_traitsILi96ELi64ELi64ELi4ES3_EELb1ELb0ELb1ELb0ELb0ELb1ELb1ELb1EEEvNS_16Flash_fwd_paramsE --------------------------
	.section	.text._ZN5flash24flash_fwd_splitkv_kernelI23Flash_fwd_kernel_traitsILi96ELi64ELi64ELi4ELb0ELb0EN7cutlass10bfloat16_tE19Flash_kernel_traitsILi96ELi64ELi64ELi4ES3_EELb1ELb0ELb1ELb0ELb0ELb1ELb1ELb1EEEvNS_16Flash_fwd_paramsE,"ax",@progbits
	.align	128
        .global         _ZN5flash24flash_fwd_splitkv_kernelI23Flash_fwd_kernel_traitsILi96ELi64ELi64ELi4ELb0ELb0EN7cutlass10bfloat16_tE19Flash_kernel_traitsILi96ELi64ELi64ELi4ES3_EELb1ELb0ELb1ELb0ELb0ELb1ELb1ELb1EEEvNS_16Flash_fwd_paramsE
        .type           _ZN5flash24flash_fwd_splitkv_kernelI23Flash_fwd_kernel_traitsILi96ELi64ELi64ELi4ELb0ELb0EN7cutlass10bfloat16_tE19Flash_kernel_traitsILi96ELi64ELi64ELi4ES3_EELb1ELb0ELb1ELb0ELb0ELb1ELb1ELb1EEEvNS_16Flash_fwd_paramsE,@function
        .size           _ZN5flash24flash_fwd_splitkv_kernelI23Flash_fwd_kernel_traitsILi96ELi64ELi64ELi4ELb0ELb0EN7cutlass10bfloat16_tE19Flash_kernel_traitsILi96ELi64ELi64ELi4ES3_EELb1ELb0ELb1ELb0ELb0ELb1ELb1ELb1EEEvNS_16Flash_fwd_paramsE,(.L_x_5545 - _ZN5flash24flash_fwd_splitkv_kernelI23Flash_fwd_kernel_traitsILi96ELi64ELi64ELi4ELb0ELb0EN7cutlass10bfloat16_tE19Flash_kernel_traitsILi96ELi64ELi64ELi4ES3_EELb1ELb0ELb1ELb0ELb0ELb1ELb1ELb1EEEvNS_16Flash_fwd_paramsE)
        .other          _ZN5flash24flash_fwd_splitkv_kernelI23Flash_fwd_kernel_traitsILi96ELi64ELi64ELi4ELb0ELb0EN7cutlass10bfloat16_tE19Flash_kernel_traitsILi96ELi64ELi64ELi4ES3_EELb1ELb0ELb1ELb0ELb0ELb1ELb1ELb1EEEvNS_16Flash_fwd_paramsE,@"STO_CUDA_ENTRY STV_DEFAULT"
_ZN5flash24flash_fwd_splitkv_kernelI23Flash_fwd_kernel_traitsILi96ELi64ELi64ELi4ELb0ELb0EN7cutlass10bfloat16_tE19Flash_kernel_traitsILi96ELi64ELi64ELi4ES3_EELb1ELb0ELb1ELb0ELb0ELb1ELb1ELb1EEEvNS_16Flash_fwd_paramsE:
.text._ZN5flash24flash_fwd_splitkv_kernelI23Flash_fwd_kernel_traitsILi96ELi64ELi64ELi4ELb0ELb0EN7cutlass10bfloat16_tE19Flash_kernel_traitsILi96ELi64ELi64ELi4ES3_EELb1ELb0ELb1ELb0ELb0ELb1ELb1ELb1EEEvNS_16Flash_fwd_paramsE:
        /* <DEDUP_REMOVED lines=69> */
.L_x_5293:
        /* <DEDUP_REMOVED lines=93> */
.L_x_5296:
[----:B------:R-:W-:Y:S05]  /*0a20*/  BSYNC.RECONVERGENT B0 ;  /* 0x0000000000007941 */ /* 0x000fea0003800200 */
.L_x_5295:
        /* <DEDUP_REMOVED lines=18> */
.L_x_5298:
[----:B------:R-:W-:Y:S05]  /*0b50*/  BSYNC.RECONVERGENT B0 ;  /* 0x0000000000007941 */ /* 0x000fea0003800200 */
.L_x_5297:
        /* <DEDUP_REMOVED lines=18> */
.L_x_5300:
[----:B------:R-:W-:Y:S05]  /*0c80*/  BSYNC.RECONVERGENT B0 ;  /* 0x0000000000007941 */ /* 0x000fea0003800200 */
.L_x_5299:
        /* <DEDUP_REMOVED lines=18> */
.L_x_5302:
[----:B------:R-:W-:Y:S05]  /*0db0*/  BSYNC.RECONVERGENT B0 ;  /* 0x0000000000007941 */ /* 0x000fea0003800200 */
.L_x_5301:
        /* <DEDUP_REMOVED lines=20> */
.L_x_5294:
        /* <DEDUP_REMOVED lines=11> */
.L_x_5303:
        /* <DEDUP_REMOVED lines=39> */
[----:B-----5:R-:W2:Y:S03]  /*1220*/  I2F.RP R8, R2 ;  /* 0x0000000200087306 */ /* 0x020ea60000209400 */
        /* <DEDUP_REMOVED lines=14> */
[----:B------:R-:W-:Y:S01]  /*1310*/  IMAD R15, R2, R13, R4 ;  /* 0x0000000d020f7224 */ /* 0x000fe200078e0204 */
[----:B------:R-:W-:-:S04]  /*1320*/  MOV R4, UR14 ;  /* 0x0000000e00047c02 */ /* 0x000fc80008000f00 */
[----:B------:R-:W-:Y:S01]  /*1330*/  ISETP.GT.U32.AND P0, PT, R2, R15, PT ;  /* 0x0000000f0200720c */ /* 0x000fe20003f04070 */
[----:B------:R-:W-:-:S04]  /*1340*/  IMAD R10, R11, R4, RZ ;  /* 0x000000040b0a7224 */ /* 0x000fc800078e02ff */
[----:B------:R-:W-:-:S08]  /*1350*/  IMAD R10, R0, R5, R10 ;  /* 0x00000005000a7224 */ /* 0x000fd000078e020a */
[----:B------:R-:W-:Y:S01]  /*1360*/  @!P0 IADD3 R15, PT, PT, R15, -R2, RZ ;  /* 0x800000020f0f8210 */ /* 0x000fe20007ffe0ff */
[----:B------:R-:W-:-:S03]  /*1370*/  @!P0 VIADD R6, R6, 0x1 ;  /* 0x0000000106068836 */ /* 0x000fc60000000000 */
        /* <DEDUP_REMOVED lines=29> */
[----:B-1----:R-:W-:Y:S01]  /*1550*/  IMAD.WIDE.U32 R16, R12, UR8, R16 ;  /* 0x000000080c107c25 */ /* 0x002fe2000f8e0010 */
[----:B------:R-:W-:-:S03]  /*1560*/  MOV R18, R14 ;  /* 0x0000000e00127202 */ /* 0x000fc60000000f00 */
[----:B------:R-:W-:Y:S02]  /*1570*/  IMAD.IADD R19, R15, 0x1, R11 ;  /* 0x000000010f137824 */ /* 0x000fe400078e020b */
        /* <DEDUP_REMOVED lines=10> */
.L_x_5304:
        /* <DEDUP_REMOVED lines=15> */
.L_x_5306:
[----:B------:R-:W2:Y:S01]  /*1710*/  LDC.64 R4, c[0x0][0x3b8] ;  /* 0x0000ee00ff047b82 */ /* 0x000ea20000000a00 */
[----:B------:R-:W-:-:S05]  /*1720*/  IADD3 R0, PT, PT, R10, R11, RZ ;  /* 0x0000000b0a007210 */ /* 0x000fca0007ffe0ff */
[C---:B--2---:R-:W-:Y:S02]  /*1730*/  IMAD R23, R0.reuse, R5, RZ ;  /* 0x0000000500177224 */ /* 0x044fe400078e02ff */
[----:B-1----:R-:W-:-:S05]  /*1740*/  IMAD.WIDE.U32 R2, R0, R4, RZ ;  /* 0x0000000400027225 */ /* 0x002fca00078e00ff */
[----:B------:R-:W-:Y:S02]  /*1750*/  IADD3 R23, PT, PT, R3, R23, RZ ;  /* 0x0000001703177210 */ /* 0x000fe40007ffe0ff */
[----:B------:R-:W-:Y:S02]  /*1760*/  MOV R22, R2 ;  /* 0x0000000200167202 */ /* 0x000fe40000000f00 */
.L_x_5307:
        /* <DEDUP_REMOVED lines=14> */
.L_x_5308:
[----:B------:R-:W1:Y:S01]  /*1850*/  LDC.64 R2, c[0x0][0x3c0] ;  /* 0x0000f000ff027b82 */ /* 0x000e620000000a00 */
[----:B------:R-:W-:-:S05]  /*1860*/  IADD3 R10, PT, PT, R10, R11, RZ ;  /* 0x0000000b0a0a7210 */ /* 0x000fca0007ffe0ff */
[C---:B-1----:R-:W-:Y:S02]  /*1870*/  IMAD R21, R10.reuse, R3, RZ ;  /* 0x000000030a157224 */ /* 0x042fe400078e02ff */
[----:B------:R-:W-:-:S05]  /*1880*/  IMAD.WIDE.U32 R10, R10, R2, RZ ;  /* 0x000000020a0a7225 */ /* 0x000fca00078e00ff */
[----:B------:R-:W-:Y:S02]  /*1890*/  IADD3 R21, PT, PT, R11, R21, RZ ;  /* 0x000000150b157210 */ /* 0x000fe40007ffe0ff */
[----:B------:R-:W-:-:S07]  /*18a0*/  MOV R20, R10 ;  /* 0x0000000a00147202 */ /* 0x000fce0000000f00 */
.L_x_5309:
        /* <DEDUP_REMOVED lines=50> */
.L_x_5305:
[----:B------:R-:W-:Y:S01]  /*1bd0*/  IMAD.MOV.U32 R0, RZ, RZ, RZ ;  /* 0x000000ffff007224 */ /* 0x000fe200078e00ff */
[----:B------:R-:W-:Y:S01]  /*1be0*/  ISETP.NE.AND P2, PT, R9, -0x1, PT ;  /* 0xffffffff0900780c */ /* 0x000fe20003f45270 */
[----:B------:R-:W1:Y:S01]  /*1bf0*/  LDC.64 R98, c[0x0][0x3b0] ;  /* 0x0000ec00ff627b82 */ /* 0x000e620000000a00 */
[----:B------:R-:W-:Y:S01]  /*1c00*/  IMAD.SHL.U32 R95, R85, 0x8, RZ ;  /* 0x00000008555f7824 */ /* 0x000fe200078e00ff */
[----:B------:R-:W2:Y:S02]  /*1c10*/  LDCU.64 UR4, c[0x0][0x390] ;  /* 0x00007200ff0477ac */ /* 0x000ea40008000a00 */
[----:B------:R3:W5:Y:S01]  /*1c20*/  @P4 LDG.E R0, desc[UR6][R102.64] ;  /* 0x0000000666004981 */ /* 0x000762000c1e1900 */
[----:B------:R-:W-:Y:S01]  /*1c30*/  SHF.R.U32.HI R100, RZ, 0x2, R85 ;  /* 0x00000002ff647819 */ /* 0x000fe20000011655 */
[----:B------:R-:W4:Y:S01]  /*1c40*/  LDCU.64 UR10, c[0x0][0x3c8] ;  /* 0x00007900ff0a77ac */ /* 0x000f220008000a00 */
[----:B------:R-:W-:Y:S01]  /*1c50*/  LOP3.LUT R12, R95, 0x18, RZ, 0xc0, !PT ;  /* 0x000000185f0c7812 */ /* 0x000fe200078ec0ff */
[C---:B------:R-:W-:Y:S01]  /*1c60*/  IMAD.SHL.U32 R125, R2.reuse, 0x20, RZ ;  /* 0x00000020027d7824 */ /* 0x040fe200078e00ff */
[----:B------:R-:W-:Y:S01]  /*1c70*/  SHF.L.U64.HI R124, R2, 0x5, R3 ;  /* 0x00000005027c7819 */ /* 0x000fe20000010203 */
[----:B------:R-:W3:Y:S01]  /*1c80*/  LDCU.64 UR8, c[0x0][0x388] ;  /* 0x00007100ff0877ac */ /* 0x000ee20008000a00 */
[----:B------:R-:W-:Y:S01]  /*1c90*/  MOV R101, RZ ;  /* 0x000000ff00657202 */ /* 0x000fe20000000f00 */
[----:B------:R-:W2:Y:S01]  /*1ca0*/  @!P2 LDC.64 R10, c[0x0][0x398] ;  /* 0x0000e600ff0aab82 */ /* 0x000ea20000000a00 */
[----:B------:R-:W-:Y:S01]  /*1cb0*/  SHF.R.S32.HI R135, RZ, 0x1f, R134 ;  /* 0x0000001fff877819 */ /* 0x000fe20000011486 */
[C---:B------:R-:W-:Y:S01]  /*1cc0*/  IMAD.SHL.U32 R63, R85.reuse, 0x4, RZ ;  /* 0x00000004553f7824 */ /* 0x040fe200078e00ff */
[----:B------:R-:W-:Y:S01]  /*1cd0*/  IADD3 R86, PT, PT, R84, -0x1, RZ ;  /* 0xffffffff54567810 */ /* 0x000fe20007ffe0ff */
[----:B------:R-:W-:Y:S01]  /*1ce0*/  IMAD.SHL.U32 R61, R85, 0x10, RZ ;  /* 0x00000010553d7824 */ /* 0x000fe200078e00ff */
[----:B------:R-:W-:-:S02]  /*1cf0*/  SHF.L.U64.HI R122, R4, 0x5, R5 ;  /* 0x00000005047a7819 */ /* 0x000fc40000010205 */
[----:B------:R-:W-:Y:S01]  /*1d00*/  SHF.L.U32 R123, R4, 0x5, RZ ;  /* 0x00000005047b7819 */ /* 0x000fe200000006ff */
[----:B------:R-:W-:Y:S01]  /*1d10*/  IMAD.SHL.U32 R49, R86, 0x40, RZ ;  /* 0x0000004056317824 */ /* 0x000fe200078e00ff */
[----:B------:R-:W-:Y:S02]  /*1d20*/  SHF.R.U32.HI R62, RZ, 0x1, R85 ;  /* 0x00000001ff3e7819 */ /* 0x000fe40000011655 */
[----:B------:R-:W-:Y:S01]  /*1d30*/  LOP3.LUT R61, R61, 0x3e00, RZ, 0xc0, !PT ;  /* 0x00003e003d3d7812 */ /* 0x000fe200078ec0ff */
[----:B-1----:R-:W-:Y:S01]  /*1d40*/  @P2 IMAD.WIDE.U32 R20, R9, R98, RZ ;  /* 0x0000006209142225 */ /* 0x002fe200078e00ff */
[----:B------:R-:W-:-:S03]  /*1d50*/  LOP3.LUT R82, R95, 0x20, RZ, 0xc0, !PT ;  /* 0x000000205f527812 */ /* 0x000fc600078ec0ff */
[----:B--2---:R-:W-:-:S04]  /*1d60*/  @!P2 IMAD.WIDE.U32 R18, R131, R10, RZ ;  /* 0x0000000a8312a225 */ /* 0x004fc800078e00ff */
[----:B------:R-:W-:Y:S02]  /*1d70*/  @!P2 IMAD R11, R131, R11, R19 ;  /* 0x0000000b830ba224 */ /* 0x000fe400078e0213 */
[----:B------:R-:W-:Y:S02]  /*1d80*/  @!P2 IMAD.MOV.U32 R10, RZ, RZ, R18 ;  /* 0x000000ffff0aa224 */ /* 0x000fe400078e0012 */
[----:B------:R-:W-:Y:S02]  /*1d90*/  @P2 IMAD R11, R9, R99, R21 ;  /* 0x00000063090b2224 */ /* 0x000fe400078e0215 */
[----:B------:R-:W-:Y:S01]  /*1da0*/  @P2 IMAD.MOV.U32 R10, RZ, RZ, R20 ;  /* 0x000000ffff0a2224 */ /* 0x000fe200078e0014 */
[----:B------:R-:W1:Y:S01]  /*1db0*/  LDC R9, c[0x0][0x450] ;  /* 0x00011400ff097b82 */ /* 0x000e620000000800 */
[C---:B------:R-:W-:Y:S01]  /*1dc0*/  IADD3 R16, P2, PT, R12.reuse, R16, RZ ;  /* 0x000000100c107210 */ /* 0x040fe20007f5e0ff */
[----:B------:R-:W-:Y:S01]  /*1dd0*/  IMAD.WIDE.U32 R18, R7, 0x40, R100 ;  /* 0x0000004007127825 */ /* 0x000fe200078e0064 */
[----:B------:R-:W-:-:S03]  /*1de0*/  IADD3 R20, P3, PT, R12, R14, RZ ;  /* 0x0000000e0c147210 */ /* 0x000fc60007f7e0ff */
[----:B------:R-:W-:Y:S02]  /*1df0*/  IMAD.X R17, RZ, RZ, R15, P2 ;  /* 0x000000ffff117224 */ /* 0x000fe400010e060f */
[----:B------:R-:W-:Y:S01]  /*1e00*/  IMAD.X R21, RZ, RZ, R13, P3 ;  /* 0x000000ffff157224 */ /* 0x000fe200018e060d */
[----:B------:R-:W-:Y:S01]  /*1e10*/  IADD3 R14, P3, PT, R12, R10, RZ ;  /* 0x0000000a0c0e7210 */ /* 0x000fe20007f7e0ff */
[C---:B------:R-:W-:Y:S01]  /*1e20*/  IMAD.WIDE.U32 R16, R100.reuse, R2, R16 ;  /* 0x0000000264107225 */ /* 0x040fe200078e0010 */
[----:B------:R-:W-:Y:S02]  /*1e30*/  SHF.R.S32.HI R2, RZ, 0x1f, R65 ;  /* 0x0000001fff027819 */ /* 0x000fe40000011441 */
[----:B------:R-:W-:Y:S01]  /*1e40*/  IADD3.X R15, PT, PT, RZ, R11, RZ, P3, !PT ;  /* 0x0000000bff0f7210 */ /* 0x000fe20001ffe4ff */
[----:B------:R-:W-:Y:S01]  /*1e50*/  IMAD R73, R100, R3, R17 ;  /* 0x0000000364497224 */ /* 0x000fe200078e0211 */
[----:B------:R-:W-:Y:S01]  /*1e60*/  LEA.HI R2, R2, R65, RZ, 0x6 ;  /* 0x0000004102027211 */ /* 0x000fe200078f30ff */
[----:B------:R-:W-:Y:S01]  /*1e70*/  IMAD.SHL.U32 R72, R16, 0x2, RZ ;  /* 0x0000000210487824 */ /* 0x000fe200078e00ff */
[----:B------:R-:W-:Y:S01]  /*1e80*/  LOP3.LUT R3, R63, 0xc, RZ, 0xc0, !PT ;  /* 0x0000000c3f037812 */ /* 0x000fe200078ec0ff */
[----:B------:R-:W-:Y:S01]  /*1e90*/  IMAD.WIDE.U32 R20, R100, R4, R20 ;  /* 0x0000000464147225 */ /* 0x000fe200078e0014 */
[----:B------:R-:W-:-:S02]  /*1ea0*/  SHF.R.S32.HI R2, RZ, 0x6, R2 ;  /* 0x00000006ff027819 */ /* 0x000fc40000011402 */
[----:B------:R-:W-:Y:S01]  /*1eb0*/  SHF.L.U64.HI R73, R16, 0x1, R73 ;  /* 0x0000000110497819 */ /* 0x000fe20000010249 */
[----:B----4-:R-:W-:Y:S01]  /*1ec0*/  IMAD R7, R135, UR10, RZ ;  /* 0x0000000a87077c24 */ /* 0x010fe2000f8e02ff */
[----:B------:R-:W-:Y:S01]  /*1ed0*/  IADD3 R72, P2, PT, R72, UR4, RZ ;  /* 0x0000000448487c10 */ /* 0x000fe2000ff5e0ff */
[----:B------:R-:W-:Y:S01]  /*1ee0*/  IMAD R107, R100, R5, R21 ;  /* 0x00000005646b7224 */ /* 0x000fe200078e0215 */
[----:B------:R-:W-:Y:S01]  /*1ef0*/  VIMNMX R71, PT, PT, R117, R2, !PT ;  /* 0x0000000275477248 */ /* 0x000fe20007fe0100 */
[----:B------:R-:W-:Y:S01]  /*1f00*/  IMAD.SHL.U32 R106, R20, 0x2, RZ ;  /* 0x00000002146a7824 */ /* 0x000fe200078e00ff */
[----:B-1----:R-:W-:Y:S01]  /*1f10*/  LEA.HI R70, R9, R9, RZ, 0x1 ;  /* 0x0000000909467211 */ /* 0x002fe200078f08ff */
[C---:B------:R-:W-:Y:S01]  /*1f20*/  IMAD R10, R134.reuse, UR11, R7 ;  /* 0x0000000b860a7c24 */ /* 0x040fe2000f8e0207 */
[----:B------:R-:W-:Y:S01]  /*1f30*/  IADD3.X R73, PT, PT, R73, UR5, RZ, P2, !PT ;  /* 0x0000000549497c10 */ /* 0x000fe200097fe4ff */
[----:B------:R-:W-:Y:S01]  /*1f40*/  IMAD.WIDE.U32 R14, R134, UR10, R14 ;  /* 0x0000000a860e7c25 */ /* 0x000fe2000f8e000e */
[----:B------:R-:W-:-:S02]  /*1f50*/  ISETP.GT.AND P2, PT, R84, R71, PT ;  /* 0x000000475400720c */ /* 0x000fc40003f44270 */
[----:B------:R-:W-:Y:S01]  /*1f60*/  SHF.R.S32.HI R70, RZ, 0x1, R70 ;  /* 0x00000001ff467819 */ /* 0x000fe20000011446 */
[----:B------:R-:W-:Y:S01]  /*1f70*/  IMAD R7, R19, R98, RZ ;  /* 0x0000006213077224 */ /* 0x000fe200078e02ff */
[----:B------:R-:W-:Y:S01]  /*1f80*/  SHF.L.U64.HI R107, R20, 0x1, R107 ;  /* 0x00000001146b7819 */ /* 0x000fe2000001026b */
[----:B------:R-:W-:Y:S01]  /*1f90*/  IMAD.IADD R15, R15, 0x1, R10 ;  /* 0x000000010f0f7824 */ /* 0x000fe200078e020a */
[----:B---3--:R-:W-:Y:S01]  /*1fa0*/  IADD3 R106, P3, PT, R106, UR8, RZ ;  /* 0x000000086a6a7c10 */ /* 0x008fe2000ff7e0ff */
[----:B------:R-:W-:Y:S01]  /*1fb0*/  IMAD R69, R100, R70, R3 ;  /* 0x0000004664457224 */ /* 0x000fe200078e0203 */
[----:B------:R-:W-:Y:S01]  /*1fc0*/  LOP3.LUT R10, R12, 0x40, RZ, 0xfc, !PT ;  /* 0x000000400c0a7812 */ /* 0x000fe200078efcff */
[----:B------:R-:W-:Y:S01]  /*1fd0*/  IMAD R7, R18, R99, R7 ;  /* 0x0000006312077224 */ /* 0x000fe200078e0207 */
[----:B------:R-:W-:Y:S01]  /*1fe0*/  IADD3.X R107, PT, PT, R107, UR9, RZ, P3, !PT ;  /* 0x000000096b6b7c10 */ /* 0x000fe20009ffe4ff */
[----:B------:R-:W-:Y:S01]  /*1ff0*/  IMAD.IADD R68, R3, 0x1, R69 ;  /* 0x0000000103447824 */ /* 0x000fe200078e0245 */
[----:B------:R-:W-:Y:S01]  /*2000*/  LOP3.LUT R9, R12, 0x20, RZ, 0xfc, !PT ;  /* 0x000000200c097812 */ /* 0x000fe200078efcff */
[----:B------:R-:W-:Y:S01]  /*2010*/  IMAD.WIDE.U32 R98, R18, R98, R14 ;  /* 0x0000006212627225 */ /* 0x000fe200078e000e */
[----:B------:R-:W-:-:S02]  /*2020*/  SHF.R.S32.HI R67, RZ, 0x1f, R69 ;  /* 0x0000001fff437819 */ /* 0x000fc40000011445 */
[----:B------:R-:W-:Y:S01]  /*2030*/  SHF.R.S32.HI R66, RZ, 0x1f, R68 ;  /* 0x0000001fff427819 */ /* 0x000fe20000011444 */
[----:B------:R-:W-:Y:S01]  /*2040*/  IMAD.MOV.U32 R120, RZ, RZ, R72 ;  /* 0x000000ffff787224 */ /* 0x000fe200078e0048 */
[----:B------:R-:W-:Y:S01]  /*2050*/  MOV R118, R106 ;  /* 0x0000006a00767202 */ /* 0x000fe20000000f00 */
[----:B------:R-:W-:Y:S01]  /*2060*/  IMAD.MOV.U32 R119, RZ, RZ, R107 ;  /* 0x000000ffff777224 */ /* 0x000fe200078e006b */
[----:B------:R-:W-:Y:S01]  /*2070*/  MOV R121, R73 ;  /* 0x0000004900797202 */ /* 0x000fe20000000f00 */
[----:B------:R-:W-:Y:S01]  /*2080*/  IMAD.IADD R64, R99, 0x1, R7 ;  /* 0x0000000163407824 */ /* 0x000fe200078e0207 */
[----:B------:R-:W-:Y:S06]  /*2090*/  @!P2 BRA `(.L_x_5310) ;  /* 0x0000004400d0a947 */ /* 0x000fec0003800000 */
[----:B------:R-:W1:Y:S01]  /*20a0*/  LDC.64 R4, c[0x0][0x4a0] ;  /* 0x00012800ff047b82 */ /* 0x000e620000000a00 */
[----:B------:R-:W2:Y:S01]  /*20b0*/  LDCU.128 UR16, c[0x0][0x4b0] ;  /* 0x00009600ff1077ac */ /* 0x000ea20008000c00 */
[----:B------:R-:W-:Y:S01]  /*20c0*/  IMAD.MOV.U32 R94, RZ, RZ, R49 ;  /* 0x000000ffff5e7224 */ /* 0x000fe200078e0031 */
[----:B------:R-:W-:Y:S01]  /*20d0*/  @!P0 IADD3 R6, PT, PT, -R6, RZ, RZ ;  /* 0x000000ff06068210 */ /* 0x000fe20007ffe1ff */
[----:B------:R-:W-:Y:S01]  /*20e0*/  IMAD.MOV.U32 R13, RZ, RZ, RZ ;  /* 0x000000ffff0d7224 */ /* 0x000fe200078e00ff */
[----:B------:R-:W3:Y:S01]  /*20f0*/  LDCU.128 UR8, c[0x0][0x490] ;  /* 0x00009200ff0877ac */ /* 0x000ee20008000c00 */
[----:B------:R-:W-:Y:S01]  /*2100*/  IMAD.SHL.U32 R93, R70, 0x20, RZ ;  /* 0x00000020465d7824 */ /* 0x000fe200078e00ff */
[----:B------:R-:W-:Y:S01]  /*2110*/  SHF.R.S32.HI R7, RZ, 0x1f, R94 ;  /* 0x0000001fff077819 */ /* 0x000fe2000001145e */
[----:B------:R-:W4:Y:S01]  /*2120*/  LDC.64 R2, c[0x0][0x4a8] ;  /* 0x00012a00ff027b82 */ /* 0x000f220000000a00 */
[----:B------:R-:W2:Y:S01]  /*2130*/  LDCU.128 UR12, c[0x0][0x4c0] ;  /* 0x00009800ff0c77ac */ /* 0x000ea20008000c00 */
[----:B------:R-:W-:Y:S01]  /*2140*/  SEL R8, R8, R6, !P1 ;  /* 0x0000000608087207 */ /* 0x000fe20004800000 */
[----:B------:R-:W-:Y:S01]  /*2150*/  IMAD R91, R84, -0x40, R65 ;  /* 0xffffffc0545b7824 */ /* 0x000fe200078e0241 */
[----:B------:R-:W-:Y:S01]  /*2160*/  IADD3 R92, PT, PT, R100, 0x20, RZ ;  /* 0x00000020645c7810 */ /* 0x000fe20007ffe0ff */
[----:B------:R-:W2:Y:S01]  /*2170*/  LDCU.U8 UR20, c[0x0][0x533] ;  /* 0x0000a660ff1477ac */ /* 0x000ea20008000000 */
[----:B------:R-:W-:Y:S01]  /*2180*/  IMAD R90, R84, -0x40, R60 ;  /* 0xffffffc0545a7824 */ /* 0x000fe200078e023c */
[----:B------:R-:W-:Y:S01]  /*2190*/  SHF.R.S32.HI R80, RZ, 0x1f, R93 ;  /* 0x0000001fff507819 */ /* 0x000fe2000001145d */
[----:B------:R-:W-:Y:S01]  /*21a0*/  IMAD.MOV.U32 R88, RZ, RZ, R84 ;  /* 0x000000ffff587224 */ /* 0x000fe200078e0054 */
[----:B------:R-:W1:Y:S01]  /*21b0*/  LDCU.64 UR4, c[0x0][0x3b8] ;  /* 0x00007700ff0477ac */ /* 0x000e620008000a00 */
        /* <DEDUP_REMOVED lines=11> */
[-C--:B------:R-:W-:Y:S02]  /*2270*/  IMAD R6, R7, R2.reuse, RZ ;  /* 0x0000000207067224 */ /* 0x080fe400078e02ff */
[----:B------:R-:W-:Y:S01]  /*2280*/  IMAD.IADD R19, R5, 0x1, R18 ;  /* 0x0000000105137824 */ /* 0x000fe200078e0212 */
[----:B------:R-:W-:Y:S01]  /*2290*/  SHF.R.S32.HI R5, RZ, 0x1f, R8 ;  /* 0x0000001fff057819 */ /* 0x000fe20000011408 */
[C---:B------:R-:W-:Y:S02]  /*22a0*/  IMAD R6, R94.reuse, R3, R6 ;  /* 0x000000035e067224 */ /* 0x040fe400078e0206 */
[----:B------:R-:W-:Y:S01]  /*22b0*/  IMAD.WIDE.U32 R16, R94, R2, R14 ;  /* 0x000000025e107225 */ /* 0x000fe200078e000e */
[----:B------:R-:W-:-:S03]  /*22c0*/  SHF.R.S32.HI R15, RZ, 0x1f, R65 ;  /* 0x0000001fff0f7819 */ /* 0x000fc60000011441 */
[----:B------:R-:W-:Y:S01]  /*22d0*/  IMAD R7, R5, UR12, RZ ;  /* 0x0000000c05077c24 */ /* 0x000fe2000f8e02ff */
[----:B------:R-:W-:Y:S01]  /*22e0*/  IADD3 R17, PT, PT, R17, R6, RZ ;  /* 0x0000000611117210 */ /* 0x000fe20007ffe0ff */
[----:B------:R-:W-:Y:S01]  /*22f0*/  IMAD.MOV.U32 R18, RZ, RZ, R4 ;  /* 0x000000ffff127224 */ /* 0x000fe200078e0004 */
[----:B------:R-:W-:Y:S01]  /*2300*/  IADD3 R4, P0, PT, -R65, R100, RZ ;  /* 0x0000006441047210 */ /* 0x000fe20007f1e1ff */
[----:B------:R-:W-:Y:S02]  /*2310*/  IMAD R6, R8, UR13, R7 ;  /* 0x0000000d08067c24 */ /* 0x000fe4000f8e0207 */
[----:B-----5:R-:W-:Y:S02]  /*2320*/  IMAD.IADD R7, R49, 0x1, R0 ;  /* 0x0000000131077824 */ /* 0x020fe400078e0200 */
[----:B------:R-:W-:Y:S02]  /*2330*/  IMAD.X R15, RZ, RZ, ~R15, P0 ;  /* 0x000000ffff0f7224 */ /* 0x000fe400000e0e0f */
[----:B------:R-:W-:-:S02]  /*2340*/  IMAD R50, R7, R70, RZ ;  /* 0x0000004607327224 */ /* 0x000fc400078e02ff */
[----:B------:R-:W-:Y:S02]  /*2350*/  IMAD R5, R5, UR18, RZ ;  /* 0x0000001205057c24 */ /* 0x000fe4000f8e02ff */
[----:B------:R-:W-:Y:S01]  /*2360*/  IMAD.WIDE.U32 R18, R8, UR12, R18 ;  /* 0x0000000c08127c25 */ /* 0x000fe2000f8e0012 */
[----:B------:R-:W-:Y:S01]  /*2370*/  SHF.R.S32.HI R7, RZ, 0x1f, R50 ;  /* 0x0000001fff077819 */ /* 0x000fe20000011432 */
[----:B------:R-:W2:Y:S01]  /*2380*/  LDCU.64 UR12, c[0x0][0x4d0] ;  /* 0x00009a00ff0c77ac */ /* 0x000ea20008000a00 */
[----:B------:R-:W-:Y:S01]  /*2390*/  IADD3 R74, P0, PT, R50, R68, RZ ;  /* 0x00000044324a7210 */ /* 0x000fe20007f1e0ff */
[----:B------:R-:W-:Y:S01]  /*23a0*/  IMAD R5, R8, UR19, R5 ;  /* 0x0000001308057c24 */ /* 0x000fe2000f8e0205 */
[----:B------:R-:W-:Y:S01]  /*23b0*/  IADD3 R50, P1, PT, R50, R69, RZ ;  /* 0x0000004532327210 */ /* 0x000fe20007f3e0ff */
[----:B------:R-:W-:Y:S01]  /*23c0*/  IMAD.WIDE.U32 R16, R8, UR18, R16 ;  /* 0x0000001208107c25 */ /* 0x000fe2000f8e0010 */
[----:B------:R-:W-:Y:S01]  /*23d0*/  IADD3 R19, PT, PT, R19, R6, RZ ;  /* 0x0000000613137210 */ /* 0x000fe20007ffe0ff */
[----:B------:R-:W-:Y:S01]  /*23e0*/  UMOV UR19, URZ ;  /* 0x000000ff00137c82 */ /* 0x000fe20008000000 */
[----:B------:R-:W-:Y:S01]  /*23f0*/  USHF.L.U32 UR18, UR16, 0x6, URZ ;  /* 0x0000000610127899 */ /* 0x000fe200080006ff */
[C---:B------:R-:W-:Y:S01]  /*2400*/  IMAD.X R75, R7.reuse, 0x1, R66, P0 ;  /* 0x00000001074b7824 */ /* 0x040fe200000e0642 */
[----:B------:R-:W-:Y:S01]  /*2410*/  IADD3.X R7, PT, PT, R7, R67, RZ, P1, !PT ;  /* 0x0000004307077210 */ /* 0x000fe20000ffe4ff */
[----:B------:R-:W-:Y:S01]  /*2420*/  IMAD R105, R15, UR16, RZ ;  /* 0x000000100f697c24 */ /* 0x000fe2000f8e02ff */
[----:B------:R-:W-:Y:S01]  /*2430*/  IADD3 R17, PT, PT, R17, R5, RZ ;  /* 0x0000000511117210 */ /* 0x000fe20007ffe0ff */
[----:B------:R-:W-:Y:S01]  /*2440*/  IMAD R15, R15, R2, RZ ;  /* 0x000000020f0f7224 */ /* 0x000fe200078e02ff */
[----:B------:R-:W-:Y:S01]  /*2450*/  SHF.L.U64.HI R0, R50, 0x1, R7 ;  /* 0x0000000132007819 */ /* 0x000fe20000010207 */
[----:B------:R-:W-:Y:S01]  /*2460*/  IMAD R105, R4, UR17, R105 ;  /* 0x0000001104697c24 */ /* 0x000fe2000f8e0269 */
[----:B------:R-:W-:Y:S01]  /*2470*/  SHF.L.U32 R50, R50, 0x1, RZ ;  /* 0x0000000132327819 */ /* 0x000fe200000006ff */
[----:B------:R-:W-:Y:S01]  /*2480*/  IMAD.WIDE.U32 R18, R4, UR16, R18 ;  /* 0x0000001004127c25 */ /* 0x000fe2000f8e0012 */
[----:B------:R-:W3:Y:S01]  /*2490*/  LDCU UR17, c[0x0][0x450] ;  /* 0x00008a00ff1177ac */ /* 0x000ee20008000800 */
[----:B------:R-:W-:-:S02]  /*24a0*/  SHF.L.U64.HI R75, R74, 0x1, R75 ;  /* 0x000000014a4b7819 */ /* 0x000fc4000001024b */
[----:B------:R-:W-:Y:S01]  /*24b0*/  IMAD R15, R4, R3, R15 ;  /* 0x00000003040f7224 */ /* 0x000fe200078e020f */
[----:B------:R-:W-:Y:S01]  /*24c0*/  LEA R104, P2, R18, UR8, 0x1 ;  /* 0x0000000812687c11 */ /* 0x000fe2000f8408ff */
[----:B------:R-:W-:Y:S01]  /*24d0*/  IMAD.WIDE.U32 R4, R4, R2, R16 ;  /* 0x0000000204047225 */ /* 0x000fe200078e0010 */
[----:B------:R-:W-:Y:S01]  /*24e0*/  IADD3 R16, P0, PT, R50, UR14, RZ ;  /* 0x0000000e32107c10 */ /* 0x000fe2000ff1e0ff */
[----:B------:R-:W4:Y:S02]  /*24f0*/  LDCU UR16, c[0x0][0x440] ;  /* 0x00008800ff1077ac */ /* 0x000f240008000800 */
[----:B------:R-:W-:Y:S01]  /*2500*/  IMAD.SHL.U32 R74, R74, 0x2, RZ ;  /* 0x000000024a4a7824 */ /* 0x000fe200078e00ff */
[----:B------:R-:W-:Y:S01]  /*2510*/  IADD3.X R17, PT, PT, R0, UR15, RZ, P0, !PT ;  /* 0x0000000f00117c10 */ /* 0x000fe200087fe4ff */
[----:B------:R-:W-:Y:S01]  /*2520*/  IMAD.IADD R105, R19, 0x1, R105 ;  /* 0x0000000113697824 */ /* 0x000fe200078e0269 */
[----:B--2---:R-:W-:Y:S01]  /*2530*/  IADD3 R50, P0, PT, R50, UR12, RZ ;  /* 0x0000000c32327c10 */ /* 0x004fe2000ff1e0ff */
[----:B------:R-:W-:Y:S01]  /*2540*/  IMAD.SHL.U32 R89, R2, 0x20, RZ ;  /* 0x0000002002597824 */ /* 0x000fe200078e00ff */
[----:B------:R-:W-:-:S02]  /*2550*/  IADD3 R76, P1, PT, R74, UR14, RZ ;  /* 0x0000000e4a4c7c10 */ /* 0x000fc4000ff3e0ff */
[----:B------:R-:W-:Y:S02]  /*2560*/  IADD3.X R51, PT, PT, R0, UR13, RZ, P0, !PT ;  /* 0x0000000d00337c10 */ /* 0x000fe400087fe4ff */
[----:B------:R-:W-:Y:S02]  /*2570*/  IADD3 R0, P0, PT, RZ, -UR19, RZ ;  /* 0x80000013ff007c10 */ /* 0x000fe4000ff1e0ff */
[----:B------:R-:W-:Y:S01]  /*2580*/  IADD3.X R77, PT, PT, R75, UR15, RZ, P1, !PT ;  /* 0x0000000f4b4d7c10 */ /* 0x000fe20008ffe4ff */
[----:B------:R-:W2:Y:S01]  /*2590*/  LDCU.64 UR14, c[0x0][0x3c0] ;  /* 0x00007800ff0e77ac */ /* 0x000ea20008000a00 */
[----:B------:R-:W-:Y:S01]  /*25a0*/  IADD3.X R3, PT, PT, RZ, ~UR18, RZ, P0, !PT ;  /* 0x80000012ff037c10 */ /* 0x000fe200087fe4ff */
[----:B------:R-:W-:Y:S01]  /*25b0*/  IMAD.X R81, RZ, RZ, ~R81, P0 ;  /* 0x000000ffff517224 */ /* 0x000fe200000e0e51 */
[----:B------:R-:W-:Y:S02]  /*25c0*/  LEA.HI.X R105, R18, UR9, R105, 0x1, P2 ;  /* 0x0000000912697c11 */ /* 0x000fe400090f0c69 */
[----:B------:R-:W-:-:S02]  /*25d0*/  IADD3 R15, PT, PT, R5, R15, RZ ;  /* 0x0000000f050f7210 */ /* 0x000fc40007ffe0ff */
[----:B-1----:R-:W-:Y:S02]  /*25e0*/  LEA R14, P2, R4, UR10, 0x1 ;  /* 0x0000000a040e7c11 */ /* 0x002fe4000f8408ff */
[----:B------:R-:W-:Y:S02]  /*25f0*/  IADD3 R74, P1, PT, R74, UR12, RZ ;  /* 0x0000000c4a4a7c10 */ /* 0x000fe4000ff3e0ff */
[C---:B------:R-:W-:Y:S02]  /*2600*/  SHF.R.S64 R83, R0.reuse, 0x1f, R81 ;  /* 0x0000001f00537819 */ /* 0x040fe40000001051 */
[----:B---3--:R-:W-:Y:S02]  /*2610*/  MOV R11, UR17 ;  /* 0x00000011000b7c02 */ /* 0x008fe40008000f00 */
[--C-:B------:R-:W-:Y:S02]  /*2620*/  SHF.R.S64 R79, R0, 0x1f, R3.reuse ;  /* 0x0000001f004f7819 */ /* 0x100fe40000001003 */
[----:B------:R-:W-:-:S02]  /*2630*/  SHF.R.S32.HI R78, RZ, 0x1f, R3 ;  /* 0x0000001fff4e7819 */ /* 0x000fc40000011403 */
[----:B------:R-:W-:Y:S02]  /*2640*/  SHF.R.S32.HI R81, RZ, 0x1f, R81 ;  /* 0x0000001fff517819 */ /* 0x000fe40000011451 */
[----:B------:R-:W-:Y:S01]  /*2650*/  LEA.HI.X R15, R4, UR11, R15, 0x1, P2 ;  /* 0x0000000b040f7c11 */ /* 0x000fe200090f0c0f */
[----:B------:R-:W1:Y:S01]  /*2660*/  LDCU.128 UR8, c[0x0][0x3a0] ;  /* 0x00007400ff0877ac */ /* 0x000e620008000c00 */
[----:B------:R-:W-:Y:S01]  /*2670*/  IADD3.X R75, PT, PT, R75, UR13, RZ, P1, !PT ;  /* 0x0000000d4b4b7c10 */ /* 0x000fe20008ffe4ff */
[----:B--2-4-:R-:W3:Y:S06]  /*2680*/  LDCU.64 UR12, c[0x0][0x4e0] ;  /* 0x00009c00ff0c77ac */ /* 0x014eec0008000a00 */
.L_x_5346:
[----:B------:R-:W-:Y:S01]  /*2690*/  ISETP.NE.AND P5, PT, R11, RZ, PT ;  /* 0x000000ff0b00720c */ /* 0x000fe20003fa5270 */
[----:B------:R-:W-:Y:S01]  /*26a0*/  VIADD R90, R90, 0x40 ;  /* 0x000000405a5a7836 */ /* 0x000fe20000000000 */
[----:B------:R-:W-:Y:S01]  /*26b0*/  BSSY.RECONVERGENT B0, `(.L_x_5311) ;  /* 0x0000012000007945 */ /* 0x000fe20003800200 */
[----:B------:R-:W-:Y:S02]  /*26c0*/  VIADD R91, R91, 0x40 ;  /* 0x000000405b5b7836 */ /* 0x000fe40000000000 */
[----:B------:R-:W-:Y:S01]  /*26d0*/  VIADD R88, R88, 0xffffffff ;  /* 0xffffffff58587836 */ /* 0x000fe20000000000 */
[-C--:B------:R-:W-:Y:S01]  /*26e0*/  ISETP.GE.AND P3, PT, R100, R90.reuse, PT ;  /* 0x0000005a6400720c */ /* 0x080fe20003f66270 */
[----:B------:R-:W-:Y:S01]  /*26f0*/  IMAD.MOV.U32 R96, RZ, RZ, R94 ;  /* 0x000000ffff607224 */ /* 0x000fe200078e005e */
[----:B------:R-:W-:Y:S02]  /*2700*/  ISETP.GE.AND P2, PT, R92, R90, PT ;  /* 0x0000005a5c00720c */ /* 0x000fe40003f46270 */
        /* <DEDUP_REMOVED lines=12> */
.L_x_5312:
[----:B-1-3--:R-:W-:Y:S05]  /*27d0*/  BSYNC.RECONVERGENT B0 ;  /* 0x0000000000007941 */ /* 0x00afea0003800200 */
.L_x_5311:
        /* <DEDUP_REMOVED lines=16> */
.L_x_5314:
[----:B------:R-:W-:Y:S05]  /*28e0*/  BSYNC.RECONVERGENT B0 ;  /* 0x0000000000007941 */ /* 0x000fea0003800200 */
.L_x_5313:
        /* <DEDUP_REMOVED lines=14> */
.L_x_5318:
[----:B------:R-:W-:Y:S05]  /*29d0*/  BSYNC.RECONVERGENT B0 ;  /* 0x0000000000007941 */ /* 0x000fea0003800200 */
.L_x_5317:
        /* <DEDUP_REMOVED lines=18> */
.L_x_5316:
        /* <DEDUP_REMOVED lines=55> */
.L_x_5324:
[----:B------:R-:W-:Y:S05]  /*2e70*/  BSYNC.RECONVERGENT B0 ;  /* 0x0000000000007941 */ /* 0x000fea0003800200 */
.L_x_5323:
        /* <DEDUP_REMOVED lines=48> */
.L_x_5326:
[----:B------:R-:W-:Y:S05]  /*3180*/  BSYNC.RECONVERGENT B0 ;  /* 0x0000000000007941 */ /* 0x000fea0003800200 */
.L_x_5325:
        /* <DEDUP_REMOVED lines=47> */
.L_x_5322:
[----:B------:R-:W-:Y:S05]  /*3480*/  BSYNC.RECONVERGENT B1 ;  /* 0x0000000000017941 */ /* 0x000fea0003800200 */
.L_x_5321:
        /* <DEDUP_REMOVED lines=64> */
.L_x_5330:
[----:B------:R-:W-:Y:S05]  /*3890*/  BSYNC.RECONVERGENT B0 ;  /* 0x0000000000007941 */ /* 0x000fea0003800200 */
.L_x_5329:
        /* <DEDUP_REMOVED lines=48> */
.L_x_5332:
[----:B------:R-:W-:Y:S05]  /*3ba0*/  BSYNC.RECONVERGENT B0 ;  /* 0x0000000000007941 */ /* 0x000fea0003800200 */
.L_x_5331:
        /* <DEDUP_REMOVED lines=47> */
.L_x_5328:
[----:B------:R-:W-:Y:S05]  /*3ea0*/  BSYNC.RECONVERGENT B1 ;  /* 0x0000000000017941 */ /* 0x000fea0003800200 */
.L_x_5327:
        /* <DEDUP_REMOVED lines=8> */
.L_x_5320:
        /* <DEDUP_REMOVED lines=96> */
.L_x_5336:
[----:B------:R-:W-:Y:S05]  /*4530*/  BSYNC.RECONVERGENT B0 ;  /* 0x0000000000007941 */ /* 0x000fea0003800200 */
.L_x_5335:
        /* <DEDUP_REMOVED lines=87> */
.L_x_5338:
[----:B------:R-:W-:Y:S05]  /*4ab0*/  BSYNC.RECONVERGENT B0 ;  /* 0x0000000000007941 */ /* 0x000fea0003800200 */
.L_x_5337:
        /* <DEDUP_REMOVED lines=86> */
.L_x_5334:
[----:B------:R-:W-:Y:S05]  /*5020*/  BSYNC.RECONVERGENT B1 ;  /* 0x0000000000017941 */ /* 0x000fea0003800200 */
.L_x_5333:
        /* <DEDUP_REMOVED lines=97> */
.L_x_5342:
[----:B------:R-:W-:Y:S05]  /*5640*/  BSYNC.RECONVERGENT B0 ;  /* 0x0000000000007941 */ /* 0x000fea0003800200 */
.L_x_5341:
        /* <DEDUP_REMOVED lines=87> */
.L_x_5344:
[----:B------:R-:W-:Y:S05]  /*5bc0*/  BSYNC.RECONVERGENT B0 ;  /* 0x0000000000007941 */ /* 0x000fea0003800200 */
.L_x_5343:
        /* <DEDUP_REMOVED lines=86> */
.L_x_5340:
[----:B------:R-:W-:Y:S05]  /*6130*/  BSYNC.RECONVERGENT B1 ;  /* 0x0000000000017941 */ /* 0x000fea0003800200 */
.L_x_5339:
[----:B------:R-:W5:Y:S08]  /*6140*/  LDC R3, c[0x0][0x450] ;  /* 0x00011400ff037b82 */ /* 0x000f700000000800 */
[----:B------:R-:W1:Y:S01]  /*6150*/  LDC R11, c[0x0][0x450] ;  /* 0x00011400ff0b7b82 */ /* 0x000e620000000800 */
[----:B-----5:R-:W-:Y:S05]  /*6160*/  IMAD.U32 R3, R3, -0x20, RZ ;  /* 0xffffffe003037824 */ /* 0x020fea00078e00ff */
[C---:B------:R-:W-:Y:S02]  /*6170*/  LEA R76, P1, R3.reuse, R76, 0x1 ;  /* 0x0000004c034c7211 */ /* 0x040fe400078208ff */
[C---:B------:R-:W-:Y:S02]  /*6180*/  LEA R74, P0, R3.reuse, R74, 0x1 ;  /* 0x0000004a034a7211 */ /* 0x040fe400078008ff */
[C---:B------:R-:W-:Y:S02]  /*6190*/  LEA.HI.X.SX32 R77, R3.reuse, R77, 0x1, P1 ;  /* 0x0000004d034d7211 */ /* 0x040fe400008f0eff */
[----:B-1----:R-:W-:Y:S09]  /*61a0*/  LEA.HI.X.SX32 R75, R3, R75, 0x1, P0 ;  /* 0x0000004b034b7211 */ /* 0x002ff200000f0eff */
.L_x_5319:
[----:B------:R-:W-:Y:S05]  /*61b0*/  BSYNC.RECONVERGENT B2 ;  /* 0x0000000000027941 */ /* 0x000fea0003800200 */
.L_x_5315:
        /* <DEDUP_REMOVED lines=92> */
.L_x_5345:
[----:B------:R-:W-:Y:S02]  /*6780*/  ISETP.GT.AND P0, PT, R88, R71, PT ;  /* 0x000000475800720c */ /* 0x000fe40003f04270 */
[----:B------:R-:W-:Y:S02]  /*6790*/  IADD3 R104, P2, PT, R104, R79, RZ ;  /* 0x0000004f68687210 */ /* 0x000fe40007f5e0ff */
[----:B------:R-:W-:Y:S03]  /*67a0*/  IADD3 R14, P1, PT, R14, R83, RZ ;  /* 0x000000530e0e7210 */ /* 0x000fe60007f3e0ff */
[----:B------:R-:W-:Y:S02]  /*67b0*/  IMAD.X R105, R105, 0x1, R78, P2 ;  /* 0x0000000169697824 */ /* 0x000fe400010e064e */
[----:B------:R-:W-:Y:S04]  /*67c0*/  IMAD.X R15, R15, 0x1, R81, P1 ;  /* 0x000000010f0f7824 */ /* 0x000fe800008e0651 */
[----:B------:R-:W-:Y:S05]  /*67d0*/  @P0 BRA `(.L_x_5346) ;  /* 0xffffffbc00ac0947 */ /* 0x000fea000383ffff */
.L_x_5310:
        /* <DEDUP_REMOVED lines=43> */
.L_x_5351:
[----:B------:R2:W-:Y:S02]  /*6a90*/  STS.128 [R137+0x2000], RZ ;  /* 0x002000ff89007388 */ /* 0x0005e40000000c00 */
.L_x_5350:
[----:B------:R-:W-:Y:S05]  /*6aa0*/  BSYNC.RECONVERGENT B0 ;  /* 0x0000000000007941 */ /* 0x000fea0003800200 */
.L_x_5349:
        /* <DEDUP_REMOVED lines=25> */
.L_x_5353:
[----:B------:R1:W-:Y:S01]  /*6c40*/  STS.128 [R137+0x2800], RZ ;  /* 0x002800ff89007388 */ /* 0x0003e20000000c00 */
[----:B------:R-:W-:Y:S05]  /*6c50*/  BRA `(.L_x_5352) ;  /* 0x0000003800707947 */ /* 0x000fea0003800000 */
.L_x_5348:
        /* <DEDUP_REMOVED lines=79> */
.L_x_5360:
[----:B------:R-:W-:Y:S05]  /*7150*/  BSYNC.RECONVERGENT B0 ;  /* 0x0000000000007941 */ /* 0x000fea0003800200 */
.L_x_5359:
[----:B-----5:R-:W-:Y:S01]  /*7160*/  IMAD.MOV.U32 R6, RZ, RZ, R18 ;  /* 0x000000ffff067224 */ /* 0x020fe200078e0012 */
[----:B------:R-:W-:Y:S01]  /*7170*/  MOV R4, R16 ;  /* 0x0000001000047202 */ /* 0x000fe20000000f00 */
[----:B------:R-:W-:Y:S01]  /*7180*/  IMAD.MOV.U32 R7, RZ, RZ, R19 ;  /* 0x000000ffff077224 */ /* 0x000fe200078e0013 */
[----:B------:R-:W-:Y:S02]  /*7190*/  MOV R5, R17 ;  /* 0x0000001100057202 */ /* 0x000fe40000000f00 */
.L_x_5358:
[----:B------:R-:W-:Y:S05]  /*71a0*/  BSYNC.RECONVERGENT B1 ;  /* 0x0000000000017941 */ /* 0x000fea0003800200 */
.L_x_5357:
        /* <DEDUP_REMOVED lines=47> */
.L_x_5364:
[----:B------:R-:W-:Y:S05]  /*74a0*/  BSYNC.RECONVERGENT B0 ;  /* 0x0000000000007941 */ /* 0x000fea0003800200 */
.L_x_5363:
[----:B-----5:R4:W-:Y:S02]  /*74b0*/  STS.128 [R137+0x1000], R16 ;  /* 0x0010001089007388 */ /* 0x0209e40000000c00 */
.L_x_5362:
[----:B------:R-:W-:Y:S05]  /*74c0*/  BSYNC.RECONVERGENT B1 ;  /* 0x0000000000017941 */ /* 0x000fea0003800200 */
.L_x_5361:
        /* <DEDUP_REMOVED lines=45> */
.L_x_5366:
[----:B------:R-:W-:Y:S05]  /*77a0*/  BSYNC.RECONVERGENT B0 ;  /* 0x0000000000007941 */ /* 0x000fea0003800200 */
.L_x_5365:
[----:B-----5:R1:W-:Y:S02]  /*77b0*/  STS.128 [R137+0x2000], R16 ;  /* 0x0020001089007388 */ /* 0x0203e40000000c00 */
.L_x_5356:
[----:B------:R-:W-:Y:S05]  /*77c0*/  BSYNC.RECONVERGENT B2 ;  /* 0x0000000000027941 */ /* 0x000fea0003800200 */
.L_x_5355:
        /* <DEDUP_REMOVED lines=63> */
.L_x_5370:
[----:B------:R-:W-:Y:S05]  /*7bc0*/  BSYNC.RECONVERGENT B0 ;  /* 0x0000000000007941 */ /* 0x000fea0003800200 */
.L_x_5369:
[----:B-----5:R4:W-:Y:S02]  /*7bd0*/  STS.128 [R137+0x800], R16 ;  /* 0x0008001089007388 */ /* 0x0209e40000000c00 */
.L_x_5368:
[----:B------:R-:W-:Y:S05]  /*7be0*/  BSYNC.RECONVERGENT B1 ;  /* 0x0000000000017941 */ /* 0x000fea0003800200 */
.L_x_5367:
        /* <DEDUP_REMOVED lines=57> */
.L_x_5374:
[----:B------:R-:W-:Y:S05]  /*7f80*/  BSYNC.RECONVERGENT B0 ;  /* 0x0000000000007941 */ /* 0x000fea0003800200 */
.L_x_5373:
[----:B-----5:R4:W-:Y:S02]  /*7f90*/  STS.128 [R137+0x1800], R16 ;  /* 0x0018001089007388 */ /* 0x0209e40000000c00 */
.L_x_5372:
[----:B------:R-:W-:Y:S05]  /*7fa0*/  BSYNC.RECONVERGENT B1 ;  /* 0x0000000000017941 */ /* 0x000fea0003800200 */
.L_x_5371:
        /* <DEDUP_REMOVED lines=56> */
.L_x_5376:
[----:B------:R-:W-:Y:S05]  /*8330*/  BSYNC.RECONVERGENT B0 ;  /* 0x0000000000007941 */ /* 0x000fea0003800200 */
.L_x_5375:
[----:B-----5:R4:W-:Y:S01]  /*8340*/  STS.128 [R137+0x2800], R16 ;  /* 0x0028001089007388 */ /* 0x0209e20000000c00 */
[----:B------:R-:W-:Y:S05]  /*8350*/  BRA `(.L_x_5352) ;  /* 0x0000002000b07947 */ /* 0x000fea0003800000 */
.L_x_5354:
        /* <DEDUP_REMOVED lines=99> */
.L_x_5381:
[----:B------:R-:W-:Y:S05]  /*8990*/  BSYNC.RECONVERGENT B0 ;  /* 0x0000000000007941 */ /* 0x000fea0003800200 */
.L_x_5380:
[----:B------:R-:W-:Y:S05]  /*89a0*/  BSYNC.RECONVERGENT B1 ;  /* 0x0000000000017941 */ /* 0x000fea0003800200 */
.L_x_5379:
        /* <DEDUP_REMOVED lines=88> */
.L_x_5385:
[----:B------:R-:W-:Y:S05]  /*8f30*/  BSYNC.RECONVERGENT B0 ;  /* 0x0000000000007941 */ /* 0x000fea0003800200 */
.L_x_5384:
[----:B-----5:R4:W-:Y:S02]  /*8f40*/  STS.128 [R137+0x1000], R24 ;  /* 0x0010001889007388 */ /* 0x0209e40000000c00 */
.L_x_5383:
[----:B------:R-:W-:Y:S05]  /*8f50*/  BSYNC.RECONVERGENT B1 ;  /* 0x0000000000017941 */ /* 0x000fea0003800200 */
.L_x_5382:
        /* <DEDUP_REMOVED lines=85> */
.L_x_5387:
[----:B------:R-:W-:Y:S05]  /*94b0*/  BSYNC.RECONVERGENT B0 ;  /* 0x0000000000007941 */ /* 0x000fea0003800200 */
.L_x_5386:
[----:B-----5:R1:W-:Y:S02]  /*94c0*/  STS.128 [R137+0x2000], R24 ;  /* 0x0020001889007388 */ /* 0x0203e40000000c00 */
.L_x_5378:
[----:B------:R-:W-:Y:S05]  /*94d0*/  BSYNC.RECONVERGENT B2 ;  /* 0x0000000000027941 */ /* 0x000fea0003800200 */
.L_x_5377:
        /* <DEDUP_REMOVED lines=93> */
.L_x_5391:
[----:B------:R-:W-:Y:S05]  /*9ab0*/  BSYNC.RECONVERGENT B0 ;  /* 0x0000000000007941 */ /* 0x000fea0003800200 */
.L_x_5390:
[----:B-----5:R4:W-:Y:S02]  /*9ac0*/  STS.128 [R137+0x800], R24 ;  /* 0x0008001889007388 */ /* 0x0209e40000000c00 */
.L_x_5389:
[----:B------:R-:W-:Y:S05]  /*9ad0*/  BSYNC.RECONVERGENT B1 ;  /* 0x0000000000017941 */ /* 0x000fea0003800200 */
.L_x_5388:
        /* <DEDUP_REMOVED lines=87> */
.L_x_5395:
[----:B------:R-:W-:Y:S05]  /*a050*/  BSYNC.RECONVERGENT B0 ;  /* 0x0000000000007941 */ /* 0x000fea0003800200 */
.L_x_5394:
[----:B-----5:R4:W-:Y:S02]  /*a060*/  STS.128 [R137+0x1800], R24 ;  /* 0x0018001889007388 */ /* 0x0209e40000000c00 */
.L_x_5393:
[----:B------:R-:W-:Y:S05]  /*a070*/  BSYNC.RECONVERGENT B1 ;  /* 0x0000000000017941 */ /* 0x000fea0003800200 */
.L_x_5392:
        /* <DEDUP_REMOVED lines=88> */
.L_x_5397:
[----:B------:R-:W-:Y:S05]  /*a600*/  BSYNC.RECONVERGENT B0 ;  /* 0x0000000000007941 */ /* 0x000fea0003800200 */
.L_x_5396:
[----:B-----5:R1:W-:Y:S02]  /*a610*/  STS.128 [R137+0x2800], R4 ;  /* 0x0028000489007388 */ /* 0x0203e40000000c00 */
.L_x_5352:
[----:B------:R-:W-:Y:S05]  /*a620*/  BSYNC.RECONVERGENT B3 ;  /* 0x0000000000037941 */ /* 0x000fea0003800200 */
.L_x_5347:
        /* <DEDUP_REMOVED lines=26> */
.L_x_5400:
[----:B------:R4:W-:Y:S02]  /*a7d0*/  STS.128 [R137+0x5000], RZ ;  /* 0x005000ff89007388 */ /* 0x0009e40000000c00 */
.L_x_5399:
[----:B------:R-:W-:Y:S05]  /*a7e0*/  BSYNC.RECONVERGENT B0 ;  /* 0x0000000000007941 */ /* 0x000fea0003800200 */
.L_x_5398:
        /* <DEDUP_REMOVED lines=25> */
.L_x_5402:
[----:B------:R-:W-:Y:S05]  /*a980*/  BSYNC.RECONVERGENT B0 ;  /* 0x0000000000007941 */ /* 0x000fea0003800200 */
.L_x_5401:
[----:B------:R-:W3:Y:S01]  /*a990*/  LDCU.64 UR8, c[0x0][0x540] ;  /* 0x0000a800ff0877ac */ /* 0x000ee20008000a00 */
[----:B------:R-:W0:Y:S01]  /*a9a0*/  LDGDEPBAR ;  /* 0x00000000000079af */ /* 0x000e220000000000 */
[----:B------:R-:W5:Y:S01]  /*a9b0*/  LDCU UR5, c[0x0][0x508] ;  /* 0x0000a100ff0577ac */ /* 0x000f620008000800 */
[C---:B---3--:R-:W-:Y:S01]  /*a9c0*/  IMAD.WIDE.U32 R6, R131.reuse, UR8, R134 ;  /* 0x0000000883067c25 */ /* 0x048fe2000f8e0086 */
[----:B------:R-:W3:Y:S03]  /*a9d0*/  LDCU UR8, c[0x0][0x458] ;  /* 0x00008b00ff0877ac */ /* 0x000ee60008000800 */
[----:B------:R-:W-:Y:S01]  /*a9e0*/  IMAD R0, R131, UR9, R7 ;  /* 0x0000000983007c24 */ /* 0x000fe2000f8e0207 */
[----:B-1----:R-:W-:Y:S01]  /*a9f0*/  LEA R14, P0, R6, R2, 0x2 ;  /* 0x00000002060e7211 */ /* 0x002fe200078010ff */
[----:B------:R-:W-:Y:S01]  /*aa00*/  IMAD.SHL.U32 R4, R85, 0x20, RZ ;  /* 0x0000002055047824 */ /* 0x000fe200078e00ff */
[----:B------:R-:W-:Y:S01]  /*aa10*/  LOP3.LUT R100, R100, 0x7, RZ, 0xc0, !PT ;  /* 0x0000000764647812 */ /* 0x000fe200078ec0ff */
[----:B------:R-:W-:-:S04]  /*aa20*/  DEPBAR.LE SB0, 0x0 ;  /* 0x000080000000791a */ /* 0x000fc80000000000 */
[----:B------:R-:W-:-:S05]  /*aa30*/  LEA.HI.X R15, R6, R3, R0, 0x2, P0 ;  /* 0x00000003060f7211 */ /* 0x000fca00000f1400 */
[----:B------:R1:W2:Y:S01]  /*aa40*/  LDG.E R7, desc[UR6][R14.64] ;  /* 0x000000060e077981 */ /* 0x0002a2000c1e1900 */
[----:B------:R-:W-:Y:S01]  /*aa50*/  LOP3.LUT R3, R62, 0x1f0, RZ, 0xc0, !PT ;  /* 0x000001f03e037812 */ /* 0x000fe200078ec0ff */
[----:B---3--:R-:W2:Y:S01]  /*aa60*/  MUFU.RCP R0, UR8 ;  /* 0x0000000800007d08 */ /* 0x008ea20008001000 */
[----:B------:R-:W-:Y:S01]  /*aa70*/  LOP3.LUT R2, R4, 0xc0, RZ, 0xc0, !PT ;  /* 0x000000c004027812 */ /* 0x000fe200078ec0ff */
[----:B------:R-:W-:Y:S01]  /*aa80*/  BSSY.RECONVERGENT B0, `(.L_x_5403) ;  /* 0x0000025000007945 */ /* 0x000fe20003800200 */
[----:B------:R-:W-:Y:S02]  /*aa90*/  IADD3 R3, PT, PT, R3, 0x1, R126 ;  /* 0x0000000103037810 */ /* 0x000fe40007ffe07e */
[----:B------:R-:W-:Y:S02]  /*aaa0*/  LOP3.LUT R63, R2, 0x18, R63, 0xf8, !PT ;  /* 0x00000018023f7812 */ /* 0x000fe400078ef83f */
[----:B------:R-:W-:Y:S02]  /*aab0*/  IADD3 R3, PT, PT, -R129, R3, R100 ;  /* 0x0000000381037210 */ /* 0x000fe40007ffe164 */
[----:B------:R-:W-:-:S02]  /*aac0*/  LOP3.LUT R2, R4, 0x120, RZ, 0xc0, !PT ;  /* 0x0000012004027812 */ /* 0x000fc400078ec0ff */
[----:B-----5:R-:W-:Y:S02]  /*aad0*/  IADD3 R3, PT, PT, R3, UR5, R60 ;  /* 0x0000000503037c10 */ /* 0x020fe4000fffe03c */
[----:B-1----:R-:W-:Y:S01]  /*aae0*/  LOP3.LUT R15, R63, 0x8, R62, 0x78, !PT ;  /* 0x000000083f0f7812 */ /* 0x002fe200078e783e */
        /* <DEDUP_REMOVED lines=25> */
.L_x_5405:
[----:B------:R3:W-:Y:S01]  /*ac80*/  STS.128 [R137+0x8000], RZ ;  /* 0x008000ff89007388 */ /* 0x0007e20000000c00 */
[----:B------:R-:W-:Y:S05]  /*ac90*/  BRA `(.L_x_5406) ;  /* 0x00000000000c7947 */ /* 0x000fea0003800000 */
.L_x_5404:
[----:B------:R1:W-:Y:S04]  /*aca0*/  STS.128 [R137+0x6000], RZ ;  /* 0x006000ff89007388 */ /* 0x0003e80000000c00 */
[----:B------:R1:W-:Y:S04]  /*acb0*/  STS.128 [R137+0x7000], RZ ;  /* 0x007000ff89007388 */ /* 0x0003e80000000c00 */
[----:B------:R1:W-:Y:S02]  /*acc0*/  STS.128 [R137+0x8000], RZ ;  /* 0x008000ff89007388 */ /* 0x0003e40000000c00 */
.L_x_5406:
[----:B------:R-:W-:Y:S05]  /*acd0*/  BSYNC.RECONVERGENT B0 ;  /* 0x0000000000007941 */ /* 0x000fea0003800200 */
.L_x_5403:
        /* <DEDUP_REMOVED lines=30> */
.L_x_5409:
[----:B------:R1:W-:Y:S02]  /*aec0*/  STS.128 [R137+0x8800], RZ ;  /* 0x008800ff89007388 */ /* 0x0003e40000000c00 */
.L_x_5408:
[----:B------:R-:W-:Y:S05]  /*aed0*/  BSYNC.RECONVERGENT B0 ;  /* 0x0000000000007941 */ /* 0x000fea0003800200 */
.L_x_5407:
[----:B------:R-:W-:Y:S01]  /*aee0*/  IMAD.SHL.U32 R5, R85, 0x10, RZ ;  /* 0x0000001055057824 */ /* 0x000fe200078e00ff */
[----:B------:R-:W-:Y:S01]  /*aef0*/  LOP3.LUT R113, R63, 0x8, R85, 0x78, !PT ;  /* 0x000000083f717812 */ /* 0x000fe200078e7855 */
[----:B------:R-:W-:Y:S01]  /*af00*/  IMAD.MOV.U32 R11, RZ, RZ, 0x20 ;  /* 0x00000020ff0b7424 */ /* 0x000fe200078e00ff */
[----:B------:R-:W-:Y:S01]  /*af10*/  LEA R114, R114, UR4, 0x1 ;  /* 0x0000000472727c11 */ /* 0x000fe2000f8e08ff */
[----:B------:R-:W5:Y:S01]  /*af20*/  LDCU UR5, c[0x0][0x50c] ;  /* 0x0000a180ff0577ac */ /* 0x000f620008000800 */
[----:B------:R-:W-:Y:S01]  /*af30*/  LOP3.LUT R5, R5, 0x100, RZ, 0xc0, !PT ;  /* 0x0000010005057812 */ /* 0x000fe200078ec0ff */
[----:B------:R-:W0:Y:S01]  /*af40*/  LDGDEPBAR ;  /* 0x00000000000079af */ /* 0x000e220000000000 */
[----:B------:R-:W-:Y:S02]  /*af50*/  LOP3.LUT P0, RZ, R85, 0x4, RZ, 0xc0, !PT ;  /* 0x0000000455ff7812 */ /* 0x000fe4000780c0ff */
[----:B------:R-:W-:Y:S01]  /*af60*/  LOP3.LUT R4, R5, 0x20, R4, 0xf8, !PT ;  /* 0x0000002005047812 */ /* 0x000fe200078ef804 */
[----:B------:R-:W-:Y:S01]  /*af70*/  LDSM.16.M88.4 R88, [R114] ;  /* 0x000000007258783b */ /* 0x000fe20000000200 */
[----:B------:R-:W-:-:S02]  /*af80*/  SEL R11, R11, 0xffffffe0, !P0 ;  /* 0xffffffe00b0b7807 */ /* 0x000fc40004000000 */
[----:B------:R-:W-:Y:S01]  /*af90*/  VIMNMX R87, PT, PT, R3, R60, PT ;  /* 0x0000003c03577248 */ /* 0x000fe20003fe0100 */
[----:B------:R-:W-:Y:S01]  /*afa0*/  IMAD.IADD R113, R113, 0x1, R4 ;  /* 0x0000000171717824 */ /* 0x000fe200078e0204 */
[----:B------:R-:W-:Y:S01]  /*afb0*/  LDSM.16.M88.4 R80, [R114+0x1000] ;  /* 0x001000007250783b */ /* 0x000fe20000000200 */
[----:B------:R-:W-:-:S03]  /*afc0*/  IMAD.IADD R48, R114, 0x1, R11 ;  /* 0x0000000172307824 */ /* 0x000fc600078e020b */
[----:B------:R-:W-:Y:S02]  /*afd0*/  LEA R113, R113, UR4, 0x1 ;  /* 0x0000000471717c11 */ /* 0x000fe4000f8e08ff */
[----:B------:R-:W-:Y:S03]  /*afe0*/  LDSM.16.M88.4 R92, [R48] ;  /* 0x00000000305c783b */ /* 0x000fe60000000200 */
[----:B------:R-:W-:Y:S01]  /*aff0*/  IMAD.IADD R14, R113, 0x1, R11 ;  /* 0x00000001710e7824 */ /* 0x000fe200078e020b */
[----:B------:R-:W2:Y:S04]  /*b000*/  LDSM.16.M88.4 R64, [R113+0x3000] ;  /* 0x003000007140783b */ /* 0x000ea80000000200 */
[----:B------:R-:W3:Y:S04]  /*b010*/  LDSM.16.M88.4 R52, [R113+0x3400] ;  /* 0x003400007134783b */ /* 0x000ee80000000200 */
[----:B------:R-:W4:Y:S04]  /*b020*/  LDSM.16.M88.4 R40, [R113+0x3800] ;  /* 0x003800007128783b */ /* 0x000f280000000200 */
[----:B------:R-:W5:Y:S04]  /*b030*/  LDSM.16.M88.4 R24, [R14+0x3000] ;  /* 0x003000000e18783b */ /* 0x000f680000000200 */
[----:B------:R-:W5:Y:S04]  /*b040*/  LDSM.16.M88.4 R28, [R113+0x3c00] ;  /* 0x003c0000711c783b */ /* 0x000f680000000200 */
[----:B------:R-:W5:Y:S04]  /*b050*/  LDSM.16.M88.4 R16, [R14+0x3400] ;  /* 0x003400000e10783b */ /* 0x000f680000000200 */
[----:B-1----:R-:W1:Y:S04]  /*b060*/  LDSM.16.M88.4 R4, [R14+0x3800] ;  /* 0x003800000e04783b */ /* 0x002e680000000200 */
[----:B------:R-:W1:Y:S04]  /*b070*/  LDSM.16.M88.4 R76, [R113+0x4400] ;  /* 0x00440000714c783b */ /* 0x000e680000000200 */
[----:B------:R-:W1:Y:S04]  /*b080*/  LDSM.16.M88.4 R72, [R113+0x4800] ;  /* 0x004800007148783b */ /* 0x000e680000000200 */
[----:B------:R-:W1:Y:S01]  /*b090*/  LDSM.16.M88.4 R100, [R14+0x3c00] ;  /* 0x003c00000e64783b */ /* 0x000e620000000200 */
[C---:B--2---:R-:W-:Y:S03]  /*b0a0*/  HMMA.16816.F32.BF16 R20, R88.reuse, R64, RZ ;  /* 0x000000405814723c */ /* 0x044fe600000418ff */
[----:B------:R-:W-:Y:S04]  /*b0b0*/  LDSM.16.M88.4 R32, [R48+0x1000] ;  /* 0x001000003020783b */ /* 0x000fe80000000200 */
[----:B------:R-:W-:Y:S01]  /*b0c0*/  LDSM.16.M88.4 R68, [R113+0x4c00] ;  /* 0x004c00007144783b */ /* 0x000fe20000000200 */
[C---:B------:R-:W-:Y:S03]  /*b0d0*/  HMMA.16816.F32.BF16 R64, R88.reuse, R66, RZ ;  /* 0x000000425840723c */ /* 0x040fe600000418ff */
[----:B------:R-:W-:Y:S05]  /*b0e0*/  LDSM.16.M88.4 R96, [R113+0x4000] ;  /* 0x004000007160783b */ /* 0x000fea0000000200 */
[C---:B---3--:R-:W-:Y:S08]  /*b0f0*/  HMMA.16816.F32.BF16 R56, R88.reuse, R52, RZ ;  /* 0x000000345838723c */ /* 0x048ff000000418ff */
[C---:B----4-:R-:W-:Y:S08]  /*b100*/  HMMA.16816.F32.BF16 R44, R88.reuse, R40, RZ ;  /* 0x00000028582c723c */ /* 0x050ff000000418ff */
[C---:B------:R-:W-:Y:S08]  /*b110*/  HMMA.16816.F32.BF16 R52, R88.reuse, R54, RZ ;  /* 0x000000365834723c */ /* 0x040ff000000418ff */
[----:B------:R-:W-:Y:S08]  /*b120*/  HMMA.16816.F32.BF16 R40, R88, R42, RZ ;  /* 0x0000002a5828723c */ /* 0x000ff000000418ff */
[C---:B-----5:R-:W-:Y:S08]  /*b130*/  HMMA.16816.F32.BF16 R20, R92.reuse, R24, R20 ;  /* 0x000000185c14723c */ /* 0x060ff00000041814 */
[----:B------:R-:W-:Y:S01]  /*b140*/  HMMA.16816.F32.BF16 R64, R92, R26, R64 ;  /* 0x0000001a5c40723c */ /* 0x000fe20000041840 */
[----:B------:R-:W2:Y:S07]  /*b150*/  LDSM.16.M88.4 R24, [R14+0x4400] ;  /* 0x004400000e18783b */ /* 0x000eae0000000200 */
        /* <DEDUP_REMOVED lines=15> */
[----:B------:R-:W-:Y:S01]  /*b250*/  HMMA.16816.F32.BF16 R36, R92, R100, R36 ;  /* 0x000000645c24723c */ /* 0x000fe20000041824 */
[----:B------:R-:W-:Y:S01]  /*b260*/  VIADDMNMX R100, R3, 0x8, R60, PT ;  /* 0x0000000803647846 */ /* 0x000fe2000380013c */
[----:B------:R-:W-:-:S04]  /*b270*/  IMAD R3, R8, 0x2, R49 ;  /* 0x0000000208037824 */ /* 0x000fc800078e0231 */
[----:B------:R-:W-:Y:S02]  /*b280*/  VIADD R8, R3, 0x8 ;  /* 0x0000000803087836 */ /* 0x000fe40000000000 */
[----:B------:R-:W-:Y:S03]  /*b290*/  HMMA.16816.F32.BF16 R88, R92, R102, R88 ;  /* 0x000000665c58723c */ /* 0x000fe60000041858 */
[C---:B------:R-:W-:Y:S02]  /*b2a0*/  ISETP.GE.AND P0, PT, R8.reuse, R87, PT ;  /* 0x000000570800720c */ /* 0x040fe40003f06270 */
[----:B------:R-:W-:-:S03]  /*b2b0*/  ISETP.GE.AND P6, PT, R8, R100, PT ;  /* 0x000000640800720c */ /* 0x000fc60003fc6270 */
[C---:B--2---:R-:W-:Y:S08]  /*b2c0*/  HMMA.16816.F32.BF16 R56, R32.reuse, R24, R56 ;  /* 0x000000182038723c */ /* 0x044ff00000041838 */
        /* <DEDUP_REMOVED lines=23> */
[----:B------:R1:W5:Y:S01]  /*b440*/  LDSM.16.M88.4 R4, [R14+0x5400] ;  /* 0x005400000e04783b */ /* 0x0003620000000200 */
[----:B------:R-:W-:-:S06]  /*b450*/  DEPBAR.LE SB0, 0x0 ;  /* 0x000080000000791a */ /* 0x000fcc0000000000 */
[C---:B----4-:R-:W-:Y:S08]  /*b460*/  HMMA.16816.F32.BF16 R44, R16.reuse, R28, R44 ;  /* 0x0000001c102c723c */ /* 0x050ff0000004182c */
[----:B------:R-:W-:Y:S08]  /*b470*/  HMMA.16816.F32.BF16 R36, R16, R72, R36 ;  /* 0x000000481024723c */ /* 0x000ff00000041824 */
[----:B--2---:R-:W-:Y:S01]  /*b480*/  HMMA.16816.F32.BF16 R88, R20, R26, R88 ;  /* 0x0000001a1458723c */ /* 0x004fe20000041858 */
[----:B-1----:R-:W-:-:S02]  /*b490*/  VIADD R14, R3, 0x11 ;  /* 0x00000011030e7836 */ /* 0x002fc40000000000 */
[----:B------:R-:W-:-:S05]  /*b4a0*/  VIADD R26, R3, 0x21 ;  /* 0x00000021031a7836 */ /* 0x000fca0000000000 */
[C---:B------:R-:W-:Y:S08]  /*b4b0*/  HMMA.16816.F32.BF16 R92, R20.reuse, R76, R92 ;  /* 0x0000004c145c723c */ /* 0x040ff0000004185c */
[----:B------:R-:W-:Y:S03]  /*b4c0*/  HMMA.16816.F32.BF16 R64, R20, R78, R64 ;  /* 0x0000004e1440723c */ /* 0x000fe60000041840 */
[----:B------:R-:W-:Y:S01]  /*b4d0*/  FMUL.FTZ R89, R89, UR5 ;  /* 0x0000000559597c20 */ /* 0x000fe20008410000 */
[----:B------:R-:W-:-:S04]  /*b4e0*/  FMUL.FTZ R91, R91, UR5 ;  /* 0x000000055b5b7c20 */ /* 0x000fc80008410000 */
[C---:B---3--:R-:W-:Y:S01]  /*b4f0*/  HMMA.16816.F32.BF16 R44, R20.reuse, R32, R44 ;  /* 0x00000020142c723c */ /* 0x048fe2000004182c */
[----:B------:R-:W-:Y:S01]  /*b500*/  FMUL.FTZ R33, R88, UR5 ;  /* 0x0000000558217c20 */ /* 0x000fe20008410000 */
[----:B------:R-:W-:Y:S01]  /*b510*/  MUFU.TANH R89, R89 ;  /* 0x0000005900597308 */ /* 0x000fe20000002400 */
[----:B------:R-:W-:Y:S01]  /*b520*/  FMUL.FTZ R63, R93, UR5 ;  /* 0x000000055d3f7c20 */ /* 0x000fe20008410000 */
[----:B------:R-:W-:Y:S01]  /*b530*/  FMUL.FTZ R69, R95, UR5 ;  /* 0x000000055f457c20 */ /* 0x000fe20008410000 */
[----:B------:R-:W-:Y:S01]  /*b540*/  FMUL.FTZ R51, R92, UR5 ;  /* 0x000000055c337c20 */ /* 0x000fe20008410000 */
[----:B------:R-:W-:Y:S02]  /*b550*/  FMUL.FTZ R61, R94, UR5 ;  /* 0x000000055e3d7c20 */ /* 0x000fe40008410000 */
[----:B------:R-:W-:Y:S01]  /*b560*/  HMMA.16816.F32.BF16 R36, R20, R24, R36 ;  /* 0x000000181424723c */ /* 0x000fe20000041824 */
[----:B------:R-:W-:Y:S01]  /*b570*/  FMUL.FTZ R25, R90, UR5 ;  /* 0x000000055a197c20 */ /* 0x000fe20008410000 */
[----:B------:R-:W1:Y:S01]  /*b580*/  MUFU.TANH R33, R33 ;  /* 0x0000002100217308 */ /* 0x000e620000002400 */
[----:B------:R-:W-:Y:S01]  /*b590*/  FMUL.FTZ R64, R64, UR5 ;  /* 0x0000000540407c20 */ /* 0x000fe20008410000 */
[----:B------:R-:W-:Y:S01]  /*b5a0*/  FMUL.FTZ R29, R67, UR5 ;  /* 0x00000005431d7c20 */ /* 0x000fe20008410000 */
[----:B------:R-:W-:-:S03]  /*b5b0*/  VIADD R24, R3, 0x19 ;  /* 0x0000001903187836 */ /* 0x000fc60000000000 */
[----:B-----5:R-:W-:Y:S01]  /*b5c0*/  HMMA.16816.F32.BF16 R56, R20, R4, R56 ;  /* 0x000000041438723c */ /* 0x020fe20000041838 */
[----:B------:R-:W-:Y:S01]  /*b5d0*/  FMUL.FTZ R5, R65, UR5 ;  /* 0x0000000541057c20 */ /* 0x000fe20008410000 */
[----:B------:R-:W2:Y:S01]  /*b5e0*/  MUFU.TANH R25, R25 ;  /* 0x0000001900197308 */ /* 0x000ea20000002400 */
[----:B------:R-:W-:Y:S02]  /*b5f0*/  VIADD R4, R3, 0x38 ;  /* 0x0000003803047836 */ /* 0x000fe40000000000 */
[----:B------:R-:W-:Y:S01]  /*b600*/  FMUL.FTZ R65, R66, UR5 ;  /* 0x0000000542417c20 */ /* 0x000fe20008410000 */
[----:B------:R-:W-:Y:S01]  /*b610*/  FMUL.FTZ R44, R44, UR5 ;  /* 0x000000052c2c7c20 */ /* 0x000fe20008410000 */
[----:B------:R-:W-:Y:S01]  /*b620*/  FMUL.FTZ R46, R46, UR5 ;  /* 0x000000052e2e7c20 */ /* 0x000fe20008410000 */
[----:B------:R-:W-:Y:S01]  /*b630*/  FMUL.FTZ R47, R47, UR5 ;  /* 0x000000052f2f7c20 */ /* 0x000fe20008410000 */
[----:B------:R-:W-:Y:S01]  /*b640*/  HMMA.16816.F32.BF16 R40, R16, R30, R40 ;  /* 0x0000001e1028723c */ /* 0x000fe20000041828 */
[CC--:B------:R-:W-:Y:S01]  /*b650*/  ISETP.GE.AND P5, PT, R4.reuse, R87.reuse, PT ;  /* 0x000000570400720c */ /* 0x0c0fe20003fa6270 */
[----:B------:R-:W3:Y:S01]  /*b660*/  MUFU.TANH R63, R63 ;  /* 0x0000003f003f7308 */ /* 0x000ee20000002400 */
[----:B------:R-:W-:Y:S01]  /*b670*/  ISETP.GE.AND P2, PT, R4, R100, PT ;  /* 0x000000640400720c */ /* 0x000fe20003f46270 */
[----:B------:R-:W-:Y:S01]  /*b680*/  FMUL.FTZ R38, R38, UR5 ;  /* 0x0000000526267c20 */ /* 0x000fe20008410000 */
[----:B------:R-:W-:Y:S01]  /*b690*/  I2FP.F32.S32 R4, R4 ;  /* 0x0000000400047245 */ /* 0x000fe20000201400 */
[----:B------:R-:W-:Y:S01]  /*b6a0*/  FMUL.FTZ R36, R36, UR5 ;  /* 0x0000000524247c20 */ /* 0x000fe20008410000 */
[----:B------:R-:W-:Y:S01]  /*b6b0*/  FMUL.FTZ R37, R37, UR5 ;  /* 0x0000000525257c20 */ /* 0x000fe20008410000 */
[C---:B------:R-:W-:Y:S01]  /*b6c0*/  HMMA.16816.F32.BF16 R52, R20.reuse, R6, R52 ;  /* 0x000000061434723c */ /* 0x040fe20000041834 */
[----:B------:R-:W-:Y:S01]  /*b6d0*/  VIADD R6, R3, 0x1 ;  /* 0x0000000103067836 */ /* 0x000fe20000000000 */
[----:B------:R-:W4:Y:S01]  /*b6e0*/  MUFU.TANH R69, R69 ;  /* 0x0000004500457308 */ /* 0x000f220000002400 */
[CC--:B-1----:R-:W-:Y:S01]  /*b6f0*/  FFMA.FTZ R33, R0.reuse, R4.reuse, R33 ;  /* 0x0000000400217223 */ /* 0x0c2fe20000010021 */
[----:B--2---:R-:W-:Y:S01]  /*b700*/  FFMA.FTZ R25, R0, R4, R25 ;  /* 0x0000000400197223 */ /* 0x004fe20000010019 */
[----:B------:R-:W-:Y:S01]  /*b710*/  FMUL.FTZ R56, R56, UR5 ;  /* 0x0000000538387c20 */ /* 0x000fe20008410000 */
[----:B------:R-:W-:Y:S01]  /*b720*/  I2FP.F32.S32 R4, R6 ;  /* 0x0000000600047245 */ /* 0x000fe20000201400 */
[----:B------:R-:W-:Y:S01]  /*b730*/  FMUL.FTZ R31, R58, UR5 ;  /* 0x000000053a1f7c20 */ /* 0x000fe20008410000 */
[----:B------:R-:W-:Y:S01]  /*b740*/  FMUL.FTZ R7, R57, UR5 ;  /* 0x0000000539077c20 */ /* 0x000fe20008410000 */
[----:B------:R-:W-:Y:S01]  /*b750*/  FMUL.FTZ R27, R59, UR5 ;  /* 0x000000053b1b7c20 */ /* 0x000fe20008410000 */
[----:B------:R-:W1:Y:S01]  /*b760*/  MUFU.TANH R71, R64 ;  /* 0x0000004000477308 */ /* 0x000e620000002400 */
[-C--:B------:R-:W-:Y:S01]  /*b770*/  ISETP.GE.AND P4, PT, R6, R87.reuse, PT ;  /* 0x000000570600720c */ /* 0x080fe20003f86270 */
[----:B------:R-:W-:Y:S01]  /*b780*/  HMMA.16816.F32.BF16 R40, R20, R34, R40 ;  /* 0x000000221428723c */ /* 0x000fe20000041828 */
[----:B---3--:R-:W-:Y:S01]  /*b790*/  FFMA.FTZ R20, R0, R4, R63 ;  /* 0x0000000400147223 */ /* 0x008fe2000001003f */
[----:B------:R-:W-:Y:S01]  /*b7a0*/  ISETP.GE.AND P1, PT, R6, R100, PT ;  /* 0x000000640600720c */ /* 0x000fe20003f26270 */
[----:B------:R-:W-:Y:S01]  /*b7b0*/  VIADD R22, R3, 0x18 ;  /* 0x0000001803167836 */ /* 0x000fe20000000000 */
[----:B------:R-:W-:Y:S01]  /*b7c0*/  I2FP.F32.S32 R6, R8 ;  /* 0x0000000800067245 */ /* 0x000fe20000201400 */
[----:B------:R-:W-:Y:S01]  /*b7d0*/  FMUL.FTZ R35, R45, UR5 ;  /* 0x000000052d237c20 */ /* 0x000fe20008410000 */
[----:B------:R-:W2:Y:S01]  /*b7e0*/  MUFU.TANH R65, R65 ;  /* 0x0000004100417308 */ /* 0x000ea20000002400 */
[----:B------:R-:W-:Y:S01]  /*b7f0*/  FMUL.FTZ R17, R52, UR5 ;  /* 0x0000000534117c20 */ /* 0x000fe20008410000 */
[----:B----4-:R-:W-:Y:S01]  /*b800*/  FFMA.FTZ R69, R0, R4, R69 ;  /* 0x0000000400457223 */ /* 0x010fe20000010045 */
[----:B------:R-:W-:Y:S01]  /*b810*/  FMUL.FTZ R23, R54, UR5 ;  /* 0x0000000536177c20 */ /* 0x000fe20008410000 */
[----:B------:R-:W-:Y:S01]  /*b820*/  VIADD R4, R3, 0x9 ;  /* 0x0000000903047836 */ /* 0x000fe20000000000 */
[----:B------:R-:W-:Y:S01]  /*b830*/  FSEL R108, R33, -INF , !P5 ;  /* 0xff800000216c7808 */ /* 0x000fe20006800000 */
[----:B------:R-:W-:Y:S01]  /*b840*/  FMUL.FTZ R19, R53, UR5 ;  /* 0x0000000535137c20 */ /* 0x000fe20008410000 */
[----:B------:R-:W-:Y:S01]  /*b850*/  FMUL.FTZ R21, R55, UR5 ;  /* 0x0000000537157c20 */ /* 0x000fe20008410000 */
[----:B------:R-:W3:Y:S01]  /*b860*/  MUFU.TANH R5, R5 ;  /* 0x0000000500057308 */ /* 0x000ee20000002400 */
[-C--:B------:R-:W-:Y:S01]  /*b870*/  ISETP.GE.AND P3, PT, R4, R87.reuse, PT ;  /* 0x000000570400720c */ /* 0x080fe20003f66270 */
[----:B-1----:R-:W-:Y:S01]  /*b880*/  FFMA.FTZ R18, R0, R6, R71 ;  /* 0x0000000600127223 */ /* 0x002fe20000010047 */
[----:B------:R-:W-:Y:S01]  /*b890*/  ISETP.GE.AND P5, PT, R4, R100, PT ;  /* 0x000000640400720c */ /* 0x000fe20003fa6270 */
[----:B------:R-:W-:Y:S01]  /*b8a0*/  FMUL.FTZ R39, R39, UR5 ;  /* 0x0000000527277c20 */ /* 0x000fe20008410000 */
[----:B------:R-:W-:Y:S01]  /*b8b0*/  I2FP.F32.S32 R4, R4 ;  /* 0x0000000400047245 */ /* 0x000fe20000201400 */
[----:B------:R-:W-:Y:S01]  /*b8c0*/  FMUL.FTZ R40, R40, UR5 ;  /* 0x0000000528287c20 */ /* 0x000fe20008410000 */
[----:B------:R-:W-:Y:S01]  /*b8d0*/  FSEL R33, R25, -INF , !P2 ;  /* 0xff80000019217808 */ /* 0x000fe20005000000 */
[----:B------:R-:W1:Y:S01]  /*b8e0*/  MUFU.TANH R29, R29 ;  /* 0x0000001d001d7308 */ /* 0x000e620000002400 */
[----:B------:R-:W-:Y:S01]  /*b8f0*/  FSEL R20, R20, -INF , !P4 ;  /* 0xff80000014147808 */ /* 0x000fe20006000000 */
[----:B--2---:R-:W-:Y:S01]  /*b900*/  FFMA.FTZ R65, R0, R6, R65 ;  /* 0x0000000600417223 */ /* 0x004fe20000010041 */
[----:B------:R-:W-:Y:S01]  /*b910*/  VIADD R6, R3, 0x10 ;  /* 0x0000001003067836 */ /* 0x000fe20000000000 */
[----:B------:R-:W-:Y:S01]  /*b920*/  FSEL R18, R18, -INF , !P0 ;  /* 0xff80000012127808 */ /* 0x000fe20004000000 */
[----:B------:R-:W-:Y:S01]  /*b930*/  FMUL.FTZ R42, R42, UR5 ;  /* 0x000000052a2a7c20 */ /* 0x000fe20008410000 */
[----:B------:R-:W-:Y:S01]  /*b940*/  ISETP.GE.AND P0, PT, R14, R100, PT ;  /* 0x000000640e00720c */ /* 0x000fe20003f06270 */
[----:B------:R-:W-:Y:S01]  /*b950*/  FMUL.FTZ R41, R41, UR5 ;  /* 0x0000000529297c20 */ /* 0x000fe20008410000 */
[----:B------:R-:W2:Y:S01]  /*b960*/  MUFU.TANH R67, R56 ;  /* 0x0000003800437308 */ /* 0x000ea20000002400 */
[----:B------:R-:W-:Y:S01]  /*b970*/  ISETP.GE.AND P2, PT, R6, R87, PT ;  /* 0x000000570600720c */ /* 0x000fe20003f46270 */
[----:B---3--:R-:W-:Y:S01]  /*b980*/  FFMA.FTZ R16, R0, R4, R5 ;  /* 0x0000000400107223 */ /* 0x008fe20000010005 */
[----:B------:R-:W-:Y:S01]  /*b990*/  ISETP.GE.AND P4, PT, R6, R100, PT ;  /* 0x000000640600720c */ /* 0x000fe20003f86270 */
[----:B------:R-:W-:Y:S01]  /*b9a0*/  FMUL.FTZ R43, R43, UR5 ;  /* 0x000000052b2b7c20 */ /* 0x000fe20008410000 */
[----:B------:R-:W-:-:S02]  /*b9b0*/  I2FP.F32.S32 R6, R6 ;  /* 0x0000000600067245 */ /* 0x000fc40000201400 */
[----:B------:R-:W-:Y:S01]  /*b9c0*/  FSEL R25, R65, -INF , !P6 ;  /* 0xff80000041197808 */ /* 0x000fe20007000000 */
[----:B------:R-:W3:Y:S01]  /*b9d0*/  MUFU.TANH R31, R31 ;  /* 0x0000001f001f7308 */ /* 0x000ee20000002400 */
[----:B------:R-:W-:Y:S01]  /*b9e0*/  FSEL R16, R16, -INF , !P3 ;  /* 0xff80000010107808 */ /* 0x000fe20005800000 */
[----:B-1----:R-:W-:Y:S01]  /*b9f0*/  FFMA.FTZ R4, R0, R4, R29 ;  /* 0x0000000400047223 */ /* 0x002fe2000001001d */
[----:B------:R-:W-:Y:S02]  /*ba00*/  FSEL R29, R69, -INF , !P1 ;  /* 0xff800000451d7808 */ /* 0x000fe40004800000 */
[-C--:B------:R-:W-:Y:S02]  /*ba10*/  ISETP.GE.AND P1, PT, R14, R87.reuse, PT ;  /* 0x000000570e00720c */ /* 0x080fe40003f26270 */
[----:B------:R-:W-:Y:S01]  /*ba20*/  I2FP.F32.S32 R14, R14 ;  /* 0x0000000e000e7245 */ /* 0x000fe20000201400 */
        /* <DEDUP_REMOVED lines=8> */
[----:B---3--:R-:W-:-:S06]  /*bab0*/  FFMA.FTZ R31, R0, R6, R31 ;  /* 0x00000006001f7223 */ /* 0x008fcc000001001f */
[----:B------:R-:W3:Y:S01]  /*bac0*/  MUFU.TANH R17, R17 ;  /* 0x0000001100117308 */ /* 0x000ee20000002400 */
[----:B-1----:R-:W-:-:S05]  /*bad0*/  FFMA.FTZ R6, R0, R14, R7 ;  /* 0x0000000e00067223 */ /* 0x002fca0000010007 */
[----:B------:R-:W-:Y:S02]  /*bae0*/  FSEL R6, R6, -INF , !P1 ;  /* 0xff80000006067808 */ /* 0x000fe40004800000 */
[----:B------:R-:W1:Y:S01]  /*baf0*/  MUFU.TANH R23, R23 ;  /* 0x0000001700177308 */ /* 0x000e620000002400 */
[----:B--2---:R-:W-:-:S07]  /*bb00*/  FFMA.FTZ R27, R0, R14, R27 ;  /* 0x0000000e001b7223 */ /* 0x004fce000001001b */
[----:B------:R-:W2:Y:S01]  /*bb10*/  MUFU.TANH R19, R19 ;  /* 0x0000001300137308 */ /* 0x000ea20000002400 */
[----:B---3--:R-:W-:Y:S01]  /*bb20*/  FFMA.FTZ R14, R0, R22, R17 ;  /* 0x00000016000e7223 */ /* 0x008fe20000010011 */
[----:B------:R-:W-:Y:S02]  /*bb30*/  FSEL R17, R4, -INF , !P5 ;  /* 0xff80000004117808 */ /* 0x000fe40006800000 */
[----:B------:R-:W-:Y:S02]  /*bb40*/  ISETP.GE.AND P5, PT, R24, R87, PT ;  /* 0x000000571800720c */ /* 0x000fe40003fa6270 */
[----:B------:R-:W-:Y:S02]  /*bb50*/  I2FP.F32.S32 R24, R24 ;  /* 0x0000001800187245 */ /* 0x000fe40000201400 */
[----:B------:R-:W3:Y:S01]  /*bb60*/  MUFU.TANH R21, R21 ;  /* 0x0000001500157308 */ /* 0x000ee20000002400 */
[----:B-1----:R-:W-:Y:S01]  /*bb70*/  FFMA.FTZ R7, R0, R22, R23 ;  /* 0x0000001600077223 */ /* 0x002fe20000010017 */
[----:B------:R-:W-:Y:S01]  /*bb80*/  VIADD R22, R3, 0x20 ;  /* 0x0000002003167836 */ /* 0x000fe20000000000 */
[----:B------:R-:W-:-:S03]  /*bb90*/  FSEL R23, R31, -INF , !P4 ;  /* 0xff8000001f177808 */ /* 0x000fc60006000000 */
[----:B------:R-:W-:Y:S02]  /*bba0*/  FSEL R7, R7, -INF , !P3 ;  /* 0xff80000007077808 */ /* 0x000fe40005800000 */
[----:B------:R-:W1:Y:S01]  /*bbb0*/  MUFU.TANH R45, R44 ;  /* 0x0000002c002d7308 */ /* 0x000e620000002400 */
[C---:B------:R-:W-:Y:S02]  /*bbc0*/  ISETP.GE.AND P4, PT, R22.reuse, R87, PT ;  /* 0x000000571600720c */ /* 0x040fe40003f86270 */
[----:B------:R-:W-:Y:S02]  /*bbd0*/  ISETP.GE.AND P1, PT, R22, R100, PT ;  /* 0x000000641600720c */ /* 0x000fe40003f26270 */
[----:B------:R-:W-:Y:S01]  /*bbe0*/  I2FP.F32.S32 R4, R22 ;  /* 0x0000001600047245 */ /* 0x000fe20000201400 */
[CC--:B--2---:R-:W-:Y:S02]  /*bbf0*/  FFMA.FTZ R22, R0.reuse, R24.reuse, R19 ;  /* 0x0000001800167223 */ /* 0x0c4fe40000010013 */
[----:B------:R-:W2:Y:S01]  /*bc00*/  MUFU.TANH R53, R46 ;  /* 0x0000002e00357308 */ /* 0x000ea20000002400 */
[----:B---3--:R-:W-:Y:S01]  /*bc10*/  FFMA.FTZ R19, R0, R24, R21 ;  /* 0x0000001800137223 */ /* 0x008fe20000010015 */
[----:B------:R-:W-:Y:S01]  /*bc20*/  VIADD R24, R3, 0x28 ;  /* 0x0000002803187836 */ /* 0x000fe20000000000 */
[----:B------:R-:W-:-:S02]  /*bc30*/  FSEL R21, R27, -INF , !P0 ;  /* 0xff8000001b157808 */ /* 0x000fc40004000000 */
[----:B------:R-:W-:-:S03]  /*bc40*/  ISETP.GE.AND P0, PT, R26, R87, PT ;  /* 0x000000571a00720c */ /* 0x000fc60003f06270 */
[----:B------:R-:W3:Y:S01]  /*bc50*/  MUFU.TANH R35, R35 ;  /* 0x0000002300237308 */ /* 0x000ee20000002400 */
[----:B------:R-:W-:Y:S01]  /*bc60*/  ISETP.GE.AND P3, PT, R24, R87, PT ;  /* 0x000000571800720c */ /* 0x000fe20003f66270 */
[----:B-1----:R-:W-:-:S05]  /*bc70*/  FFMA.FTZ R45, R0, R4, R45 ;  /* 0x00000004002d7223 */ /* 0x002fca000001002d */
[----:B------:R-:W-:Y:S01]  /*bc80*/  FSEL R106, R45, -INF , !P4 ;  /* 0xff8000002d6a7808 */ /* 0x000fe20006000000 */
[----:B------:R-:W1:Y:S01]  /*bc90*/  MUFU.TANH R5, R40 ;  /* 0x0000002800057308 */ /* 0x000e620000002400 */
[----:B--2---:R-:W-:Y:S01]  /*bca0*/  FFMA.FTZ R53, R0, R4, R53 ;  /* 0x0000000400357223 */ /* 0x004fe20000010035 */
[----:B------:R-:W-:Y:S02]  /*bcb0*/  FSEL R4, R14, -INF , !P6 ;  /* 0xff8000000e047808 */ /* 0x000fe40007000000 */
[----:B------:R-:W-:Y:S02]  /*bcc0*/  ISETP.GE.AND P6, PT, R26, R100, PT ;  /* 0x000000641a00720c */ /* 0x000fe40003fc6270 */
[----:B------:R-:W-:Y:S02]  /*bcd0*/  FSEL R14, R22, -INF , !P5 ;  /* 0xff800000160e7808 */ /* 0x000fe40006800000 */
[----:B------:R-:W2:Y:S01]  /*bce0*/  MUFU.TANH R55, R42 ;  /* 0x0000002a00377308 */ /* 0x000ea20000002400 */
[----:B------:R-:W-:-:S02]  /*bcf0*/  I2FP.F32.S32 R26, R26 ;  /* 0x0000001a001a7245 */ /* 0x000fc40000201400 */
[----:B------:R-:W-:Y:S02]  /*bd00*/  I2FP.F32.S32 R22, R24 ;  /* 0x0000001800167245 */ /* 0x000fe40000201400 */
[----:B------:R-:W-:Y:S01]  /*bd10*/  ISETP.GE.AND P5, PT, R24, R100, PT ;  /* 0x000000641800720c */ /* 0x000fe20003fa6270 */
[C---:B---3--:R-:W-:Y:S01]  /*bd20*/  FFMA.FTZ R35, R0.reuse, R26, R35 ;  /* 0x0000001a00237223 */ /* 0x048fe20000010023 */
[----:B------:R-:W-:Y:S01]  /*bd30*/  VIADD R24, R3, 0x29 ;  /* 0x0000002903187836 */ /* 0x000fe20000000000 */
[----:B------:R-:W3:Y:S01]  /*bd40*/  MUFU.TANH R47, R47 ;  /* 0x0000002f002f7308 */ /* 0x000ee20000002400 */
[----:B------:R-:W-:Y:S01]  /*bd50*/  FSEL R101, R53, -INF , !P1 ;  /* 0xff80000035657808 */ /* 0x000fe20004800000 */
[----:B-1----:R-:W-:Y:S01]  /*bd60*/  FFMA.FTZ R102, R0, R22, R5 ;  /* 0x0000001600667223 */ /* 0x002fe20000010005 */
[----:B------:R-:W-:Y:S02]  /*bd70*/  FSEL R104, R35, -INF , !P0 ;  /* 0xff80000023687808 */ /* 0x000fe40004000000 */
[----:B------:R-:W-:Y:S01]  /*bd80*/  FSEL R5, R19, -INF , !P2 ;  /* 0xff80000013057808 */ /* 0x000fe20005000000 */
[C---:B------:R-:W-:Y:S01]  /*bd90*/  VIADD R19, R3.reuse, 0x31 ;  /* 0x0000003103137836 */ /* 0x040fe20000000000 */
[C---:B------:R-:W-:Y:S01]  /*bda0*/  ISETP.GE.AND P2, PT, R24.reuse, R87, PT ;  /* 0x000000571800720c */ /* 0x040fe20003f46270 */
[----:B------:R-:W1:Y:S01]  /*bdb0*/  MUFU.TANH R31, R38 ;  /* 0x00000026001f7308 */ /* 0x000e620000002400 */
[----:B------:R-:W-:Y:S01]  /*bdc0*/  ISETP.GE.AND P4, PT, R24, R100, PT ;  /* 0x000000641800720c */ /* 0x000fe20003f86270 */
[----:B--2---:R-:W-:Y:S01]  /*bdd0*/  FFMA.FTZ R55, R0, R22, R55 ;  /* 0x0000001600377223 */ /* 0x004fe20000010037 */
[----:B------:R-:W-:Y:S01]  /*bde0*/  VIADD R22, R3, 0x30 ;  /* 0x0000003003167836 */ /* 0x000fe20000000000 */
[----:B------:R-:W-:-:S02]  /*bdf0*/  I2FP.F32.S32 R24, R24 ;  /* 0x0000001800187245 */ /* 0x000fc40000201400 */
[----:B------:R-:W-:Y:S02]  /*be00*/  FSEL R102, R102, -INF , !P3 ;  /* 0xff80000066667808 */ /* 0x000fe40005800000 */
[----:B------:R-:W2:Y:S01]  /*be10*/  MUFU.TANH R41, R41 ;  /* 0x0000002900297308 */ /* 0x000ea20000002400 */
[-C--:B------:R-:W-:Y:S01]  /*be20*/  ISETP.GE.AND P1, PT, R22, R87.reuse, PT ;  /* 0x000000571600720c */ /* 0x080fe20003f26270 */
[----:B---3--:R-:W-:Y:S01]  /*be30*/  FFMA.FTZ R47, R0, R26, R47 ;  /* 0x0000001a002f7223 */ /* 0x008fe2000001002f */
[----:B------:R-:W-:Y:S02]  /*be40*/  ISETP.GE.AND P0, PT, R22, R100, PT ;  /* 0x000000641600720c */ /* 0x000fe40003f06270 */
[----:B------:R-:W-:Y:S02]  /*be50*/  I2FP.F32.S32 R22, R22 ;  /* 0x0000001600167245 */ /* 0x000fe40000201400 */
[----:B------:R-:W-:Y:S01]  /*be60*/  FSEL R115, R47, -INF , !P6 ;  /* 0xff8000002f737808 */ /* 0x000fe20007000000 */
[----:B------:R-:W3:Y:S01]  /*be70*/  MUFU.TANH R27, R36 ;  /* 0x00000024001b7308 */ /* 0x000ee20000002400 */
[C---:B------:R-:W-:Y:S01]  /*be80*/  ISETP.GE.AND P6, PT, R3.reuse, R87, PT ;  /* 0x000000570300720c */ /* 0x040fe20003fc6270 */
[----:B-1----:R-:W-:Y:S01]  /*be90*/  FFMA.FTZ R31, R0, R22, R31 ;  /* 0x00000016001f7223 */ /* 0x002fe2000001001f */
[----:B------:R-:W-:-:S02]  /*bea0*/  ISETP.GE.AND P3, PT, R3, R100, PT ;  /* 0x000000640300720c */ /* 0x000fc40003f66270 */
[----:B------:R-:W-:Y:S02]  /*beb0*/  FSEL R103, R55, -INF , !P5 ;  /* 0xff80000037677808 */ /* 0x000fe40006800000 */
[----:B------:R-:W-:Y:S01]  /*bec0*/  FSEL R35, R31, -INF , !P0 ;  /* 0xff8000001f237808 */ /* 0x000fe20004000000 */
[----:B------:R-:W1:Y:S01]  /*bed0*/  MUFU.TANH R43, R43 ;  /* 0x0000002b002b7308 */ /* 0x000e620000002400 */
[----:B------:R-:W-:Y:S01]  /*bee0*/  ISETP.GT.AND P0, PT, R86, R117, PT ;  /* 0x000000755600720c */ /* 0x000fe20003f04270 */
[----:B--2---:R-:W-:Y:S01]  /*bef0*/  FFMA.FTZ R41, R0, R24, R41 ;  /* 0x0000001800297223 */ /* 0x004fe20000010029 */
[----:B------:R-:W-:-:S04]  /*bf00*/  ISETP.GE.AND P5, PT, R19, R87, PT ;  /* 0x000000571300720c */ /* 0x000fc80003fa6270 */
[----:B------:R-:W-:Y:S01]  /*bf10*/  FSEL R98, R41, -INF , !P2 ;  /* 0xff80000029627808 */ /* 0x000fe20005000000 */
[----:B------:R-:W2:Y:S01]  /*bf20*/  MUFU.TANH R37, R37 ;  /* 0x0000002500257308 */ /* 0x000ea20000002400 */
[----:B------:R-:W-:Y:S01]  /*bf30*/  BAR.SYNC.DEFER_BLOCKING 0x0 ;  /* 0x0000000000007b1d */ /* 0x000fe20000010000 */
[C---:B---3--:R-:W-:Y:S01]  /*bf40*/  FFMA.FTZ R27, R0.reuse, R22, R27 ;  /* 0x00000016001b7223 */ /* 0x048fe2000001001b */
[----:B------:R-:W-:Y:S01]  /*bf50*/  I2FP.F32.S32 R22, R3 ;  /* 0x0000000300167245 */ /* 0x000fe20000201400 */
[----:B------:R-:W-:Y:S01]  /*bf60*/  VIADD R3, R3, 0x39 ;  /* 0x0000003903037836 */ /* 0x000fe20000000000 */
[----:B------:R-:W-:Y:S02]  /*bf70*/  ISETP.GE.AND P2, PT, R19, R100, PT ;  /* 0x000000641300720c */ /* 0x000fe40003f46270 */
[----:B------:R-:W-:Y:S01]  /*bf80*/  I2FP.F32.S32 R19, R19 ;  /* 0x0000001300137245 */ /* 0x000fe20000201400 */
[----:B------:R-:W3:Y:S01]  /*bf90*/  MUFU.TANH R39, R39 ;  /* 0x0000002700277308 */ /* 0x000ee20000002400 */
[----:B------:R-:W-:Y:S01]  /*bfa0*/  FSEL R110, R27, -INF , !P1 ;  /* 0xff8000001b6e7808 */ /* 0x000fe20004800000 */
[----:B-1----:R-:W-:Y:S01]  /*bfb0*/  FFMA.FTZ R43, R0, R24, R43 ;  /* 0x00000018002b7223 */ /* 0x002fe2000001002b */
[----:B------:R-:W-:-:S02]  /*bfc0*/  I2FP.F32.S32 R24, R3 ;  /* 0x0000000300187245 */ /* 0x000fc40000201400 */
[----:B------:R-:W-:Y:S02]  /*bfd0*/  ISETP.GE.AND P1, PT, R3, R100, PT ;  /* 0x000000640300720c */ /* 0x000fe40003f26270 */
[----:B------:R-:W-:Y:S01]  /*bfe0*/  FSEL R99, R43, -INF , !P4 ;  /* 0xff8000002b637808 */ /* 0x000fe20006000000 */
[----:B------:R-:W1:Y:S01]  /*bff0*/  MUFU.TANH R51, R51 ;  /* 0x0000003300337308 */ /* 0x000e620000002400 */
[C---:B------:R-:W-:Y:S01]  /*c000*/  FFMA.FTZ R89, R0.reuse, R24, R89 ;  /* 0x0000001800597223 */ /* 0x040fe20000010059 */
[----:B--2---:R-:W-:Y:S01]  /*c010*/  FFMA.FTZ R37, R0, R19, R37 ;  /* 0x0000001300257223 */ /* 0x004fe20000010025 */
[----:B------:R-:W-:-:S04]  /*c020*/  ISETP.GE.AND P4, PT, R3, R87, PT ;  /* 0x000000570300720c */ /* 0x000fc80003f86270 */
[----:B------:R-:W-:Y:S01]  /*c030*/  FSEL R109, R37, -INF , !P5 ;  /* 0xff800000256d7808 */ /* 0x000fe20006800000 */
[----:B------:R-:W2:Y:S01]  /*c040*/  MUFU.TANH R61, R61 ;  /* 0x0000003d003d7308 */ /* 0x000ea20000002400 */
[----:B------:R-:W-:Y:S01]  /*c050*/  FSEL R107, R89, -INF , !P4 ;  /* 0xff800000596b7808 */ /* 0x000fe20006000000 */
[----:B---3--:R-:W-:-:S05]  /*c060*/  FFMA.FTZ R34, R0, R19, R39 ;  /* 0x0000001300227223 */ /* 0x008fca0000010027 */
[----:B------:R-:W-:Y:S01]  /*c070*/  FSEL R34, R34, -INF , !P2 ;  /* 0xff80000022227808 */ /* 0x000fe20005000000 */
[----:B------:R-:W3:Y:S01]  /*c080*/  MUFU.TANH R91, R91 ;  /* 0x0000005b005b7308 */ /* 0x000ee20000002400 */
[CC--:B-1----:R-:W-:Y:S01]  /*c090*/  FFMA.FTZ R51, R0.reuse, R22.reuse, R51 ;  /* 0x0000001600337223 */ /* 0x0c2fe20000010033 */
[----:B--2---:R-:W-:-:S04]  /*c0a0*/  FFMA.FTZ R19, R0, R22, R61 ;  /* 0x0000001600137223 */ /* 0x004fc8000001003d */
[----:B------:R-:W-:Y:S02]  /*c0b0*/  FSEL R22, R51, -INF , !P6 ;  /* 0xff80000033167808 */ /* 0x000fe40007000000 */
[----:B------:R-:W-:Y:S01]  /*c0c0*/  FSEL R19, R19, -INF , !P3 ;  /* 0xff80000013137808 */ /* 0x000fe20005800000 */
[----:B---3--:R-:W-:-:S05]  /*c0d0*/  FFMA.FTZ R32, R0, R24, R91 ;  /* 0x0000001800207223 */ /* 0x008fca000001005b */
        /* <DEDUP_REMOVED lines=14> */
.L_x_5411:
        /* <DEDUP_REMOVED lines=60> */
.L_x_5412:
        /* <DEDUP_REMOVED lines=39> */
.L_x_5410:
        /* <DEDUP_REMOVED lines=22> */
[----:B------:R-:W-:Y:S04]  /*c950*/  LDSM.16.MT88.4 R60, [R112+0x7000] ;  /* 0x00700000703c783b */ /* 0x000fe80000004200 */
[----:B------:R-:W-:Y:S01]  /*c960*/  LDSM.16.MT88.4 R40, [R112+0x8000] ;  /* 0x008000007028783b */ /* 0x000fe20000004200 */
[----:B-1----:R-:W-:-:S02]  /*c970*/  FMNMX.FTZ R26, R31, R26, !PT ;  /* 0x0000001a1f1a7209 */ /* 0x002fc40007810000 */
[----:B------:R-:W-:Y:S02]  /*c980*/  IADD3 R31, PT, PT, R11, R112, RZ ;  /* 0x000000700b1f7210 */ /* 0x000fe40007ffe0ff */
[----:B---3--:R-:W-:Y:S01]  /*c990*/  FMNMX.FTZ R27, R28, R27, !PT ;  /* 0x0000001b1c1b7209 */ /* 0x008fe20007810000 */
[----:B------:R-:W1:Y:S04]  /*c9a0*/  SHFL.BFLY PT, R3, R26, 0x1, 0x1f ;  /* 0x0c201f001a037f89 */ /* 0x000e6800000e0000 */
[----:B------:R-:W3:Y:S04]  /*c9b0*/  SHFL.BFLY PT, R24, R27, 0x1, 0x1f ;  /* 0x0c201f001b187f89 */ /* 0x000ee800000e0000 */
[----:B------:R-:W4:Y:S04]  /*c9c0*/  LDSM.16.MT88.4 R52, [R31+0x7000] ;  /* 0x007000001f34783b */ /* 0x000f280000004200 */
[----:B------:R-:W-:Y:S01]  /*c9d0*/  LDSM.16.MT88.4 R68, [R31+0x6000] ;  /* 0x006000001f44783b */ /* 0x000fe20000004200 */
[----:B-1----:R-:W-:-:S02]  /*c9e0*/  FMNMX.FTZ R3, R26, R3, !PT ;  /* 0x000000031a037209 */ /* 0x002fc40007810000 */
        /* <DEDUP_REMOVED lines=17> */
[----:B------:R-:W1:Y:S01]  /*cb00*/  LDSM.16.MT88.4 R16, [R112+0x6400] ;  /* 0x006400007010783b */ /* 0x000e620000004200 */
        /* <DEDUP_REMOVED lines=28> */
[----:B------:R-:W-:Y:S01]  /*ccd0*/  FFMA.FTZ R35, R35, UR5, -R88 ;  /* 0x0000000523237c23 */ /* 0x000fe20008010858 */
[----:B------:R-:W-:Y:S01]  /*cce0*/  FADD.FTZ R91, R92, R91 ;  /* 0x0000005b5c5b7221 */ /* 0x000fe20000010000 */
[----:B------:R-:W-:Y:S01]  /*ccf0*/  MUFU.EX2 R97, R97 ;  /* 0x0000006100617308 */ /* 0x000fe20000000800 */
[----:B------:R-:W-:-:S02]  /*cd00*/  ISETP.GT.AND P0, PT, R86, R117, PT ;  /* 0x000000755600720c */ /* 0x000fc40003f04270 */
[----:B--2---:R-:W-:Y:S01]  /*cd10*/  F2FP.BF16.F32.PACK_AB R49, R95, R96 ;  /* 0x000000605f31723e */ /* 0x004fe200000010ff */
[----:B------:R-:W2:Y:S01]  /*cd20*/  MUFU.EX2 R30, R30 ;  /* 0x0000001e001e7308 */ /* 0x000ea20000000800 */
[----:B------:R-:W-:Y:S01]  /*cd30*/  FADD.FTZ R95, R96, R95 ;  /* 0x0000005f605f7221 */ /* 0x000fe20000010000 */
[----:B------:R-:W-:Y:S02]  /*cd40*/  FADD.FTZ R90, R90, R91 ;  /* 0x0000005b5a5a7221 */ /* 0x000fe40000010000 */
[----:B------:R-:W-:Y:S01]  /*cd50*/  MUFU.EX2 R15, R15 ;  /* 0x0000000f000f7308 */ /* 0x000fe20000000800 */
[----:B---3--:R-:W-:Y:S01]  /*cd60*/  F2FP.BF16.F32.PACK_AB R51, R93, R94 ;  /* 0x0000005e5d33723e */ /* 0x008fe200000010ff */
[----:B------:R-:W-:Y:S02]  /*cd70*/  FADD.FTZ R90, R89, R90 ;  /* 0x0000005a595a7221 */ /* 0x000fe40000010000 */
[----:B------:R-:W3:Y:S04]  /*cd80*/  MUFU.EX2 R14, R14 ;  /* 0x0000000e000e7308 */ /* 0x000ee80000000800 */
[----:B------:R-:W-:Y:S01]  /*cd90*/  MUFU.EX2 R29, R29 ;  /* 0x0000001d001d7308 */ /* 0x000fe20000000800 */
[C---:B------:R-:W-:Y:S01]  /*cda0*/  HMMA.16816.F32.BF16 R80, R48.reuse, R76, RZ ;  /* 0x0000004c3050723c */ /* 0x040fe200000418ff */
[C---:B--2---:R-:W-:Y:S01]  /*cdb0*/  F2FP.BF16.F32.PACK_AB R4, R30.reuse, R97 ;  /* 0x000000611e04723e */ /* 0x044fe200000010ff */
[----:B------:R-:W-:Y:S01]  /*cdc0*/  FADD.FTZ R97, R97, R90 ;  /* 0x0000005a61617221 */ /* 0x000fe20000010000 */
[----:B------:R-:W2:Y:S03]  /*cdd0*/  MUFU.EX2 R28, R28 ;  /* 0x0000001c001c7308 */ /* 0x000ea60000000800 */
[----:B------:R-:W-:Y:S01]  /*cde0*/  FADD.FTZ R30, R30, R97 ;  /* 0x000000611e1e7221 */ /* 0x000fe20000010000 */
[----:B------:R-:W-:Y:S01]  /*cdf0*/  MUFU.EX2 R11, R11 ;  /* 0x0000000b000b7308 */ /* 0x000fe20000000800 */
[C---:B------:R-:W-:Y:S01]  /*ce00*/  HMMA.16816.F32.BF16 R76, R48.reuse, R78, RZ ;  /* 0x0000004e304c723c */ /* 0x040fe200000418ff */
[----:B---3--:R-:W-:Y:S01]  /*ce10*/  F2FP.BF16.F32.PACK_AB R6, R14, R15 ;  /* 0x0000000f0e06723e */ /* 0x008fe200000010ff */
[----:B------:R-:W-:Y:S01]  /*ce20*/  FADD.FTZ R15, R15, R30 ;  /* 0x0000001e0f0f7221 */ /* 0x000fe20000010000 */
[----:B------:R-:W3:Y:S04]  /*ce30*/  MUFU.EX2 R8, R8 ;  /* 0x0000000800087308 */ /* 0x000ee80000000800 */
[----:B------:R-:W-:Y:S01]  /*ce40*/  MUFU.EX2 R106, R106 ;  /* 0x0000006a006a7308 */ /* 0x000fe20000000800 */
[----:B----4-:R-:W-:Y:S01]  /*ce50*/  HMMA.16816.F32.BF16 R56, R48, R52, RZ ;  /* 0x000000343038723c */ /* 0x010fe200000418ff */
[----:B--2---:R-:W-:-:S02]  /*ce60*/  F2FP.BF16.F32.PACK_AB R5, R28, R29 ;  /* 0x0000001d1c05723e */ /* 0x004fc400000010ff */
[----:B------:R-:W-:Y:S04]  /*ce70*/  MUFU.EX2 R105, R105 ;  /* 0x0000006900697308 */ /* 0x000fe80000000800 */
[----:B------:R-:W-:Y:S01]  /*ce80*/  MUFU.EX2 R102, R102 ;  /* 0x0000006600667308 */ /* 0x000fe20000000800 */
[----:B------:R-:W-:Y:S01]  /*ce90*/  HMMA.16816.F32.BF16 R52, R48, R54, RZ ;  /* 0x000000363034723c */ /* 0x000fe200000418ff */
[----:B---3--:R-:W-:Y:S02]  /*cea0*/  F2FP.BF16.F32.PACK_AB R7, R8, R11 ;  /* 0x0000000b0807723e */ /* 0x008fe400000010ff */
[----:B------:R-:W-:Y:S04]  /*ceb0*/  MUFU.EX2 R104, R104 ;  /* 0x0000006800687308 */ /* 0x000fe80000000800 */
[----:B------:R-:W-:Y:S01]  /*cec0*/  MUFU.EX2 R110, R110 ;  /* 0x0000006e006e7308 */ /* 0x000fe20000000800 */
[C---:B-1----:R-:W-:Y:S03]  /*ced0*/  HMMA.16816.F32.BF16 R80, R4.reuse, R16, R80 ;  /* 0x000000100450723c */ /* 0x042fe60000041850 */
        /* <DEDUP_REMOVED lines=24> */
[----:B--2---:R-:W-:Y:S01]  /*d060*/  HMMA.16816.F32.BF16 R36, R4, R20, R36 ;  /* 0x000000140424723c */ /* 0x004fe20000041824 */
[----:B------:R-:W-:-:S02]  /*d070*/  FFMA.FTZ R20, R103, UR5, -R88 ;  /* 0x0000000567147c23 */ /* 0x000fc40008010858 */
[----:B------:R-:W2:Y:S05]  /*d080*/  MUFU.EX2 R103, R115 ;  /* 0x0000007300677308 */ /* 0x000eaa0000000800 */
[C---:B------:R-:W-:Y:S08]  /*d090*/  HMMA.16816.F32.BF16 R40, R4.reuse, R22, R40 ;  /* 0x000000160428723c */ /* 0x040ff00000041828 */
[C---:B-1----:R-:W-:Y:S08]  /*d0a0*/  HMMA.16816.F32.BF16 R44, R4.reuse, R16, R44 ;  /* 0x00000010042c723c */ /* 0x042ff0000004182c */
[----:B------:R-:W-:Y:S01]  /*d0b0*/  HMMA.16816.F32.BF16 R48, R4, R18, R48 ;  /* 0x000000120430723c */ /* 0x000fe20000041830 */
[----:B------:R-:W1:Y:S01]  /*d0c0*/  LDSM.16.MT88.4 R16, [R112+0x6800] ;  /* 0x006800007010783b */ /* 0x000e620000004200 */
[----:B------:R-:W-:Y:S01]  /*d0d0*/  FFMA.FTZ R4, R98, UR5, -R111 ;  /* 0x0000000562047c23 */ /* 0x000fe2000801086f */
[----:B------:R-:W-:Y:S01]  /*d0e0*/  FFMA.FTZ R98, R99, UR5, -R88 ;  /* 0x0000000563627c23 */ /* 0x000fe20008010858 */
[----:B--2---:R-:W-:Y:S01]  /*d0f0*/  F2FP.BF16.F32.PACK_AB R5, R103, R104 ;  /* 0x000000686705723e */ /* 0x004fe200000010ff */
[----:B------:R2:W-:Y:S04]  /*d100*/  MUFU.EX2 R99, R20 ;  /* 0x0000001400637308 */ /* 0x0005e80000000800 */
[----:B------:R3:W4:Y:S04]  /*d110*/  MUFU.EX2 R101, R4 ;  /* 0x0000000400657308 */ /* 0x0007280000000800 */
[----:B------:R-:W5:Y:S01]  /*d120*/  MUFU.EX2 R98, R98 ;  /* 0x0000006200627308 */ /* 0x000f620000000800 */
[----:B--2---:R-:W-:Y:S01]  /*d130*/  LDSM.16.MT88.4 R20, [R31+0x6c00] ;  /* 0x006c00001f14783b */ /* 0x004fe20000004200 */
[----:B---3--:R-:W-:-:S02]  /*d140*/  F2FP.BF16.F32.PACK_AB R4, R105, R106 ;  /* 0x0000006a6904723e */ /* 0x008fc400000010ff */
        /* <DEDUP_REMOVED lines=21> */
[----:B------:R-:W-:Y:S01]  /*d2a0*/  MUFU.EX2 R34, R35 ;  /* 0x0000002300227308 */ /* 0x000fe20000000800 */
[----:B------:R-:W-:Y:S01]  /*d2b0*/  F2FP.BF16.F32.PACK_AB R4, R109, R110 ;  /* 0x0000006e6d04723e */ /* 0x000fe200000010ff */
[----:B------:R-:W1:Y:S01]  /*d2c0*/  LDSM.16.MT88.4 R16, [R112+0x7c00] ;  /* 0x007c00007010783b */ /* 0x000e620000004200 */
[----:B------:R-:W-:Y:S01]  /*d2d0*/  F2FP.BF16.F32.PACK_AB R6, R107, R108 ;  /* 0x0000006c6b06723e */ /* 0x000fe200000010ff */
[----:B------:R-:W2:Y:S01]  /*d2e0*/  MUFU.EX2 R33, R5 ;  /* 0x0000000500217308 */ /* 0x000ea20000000800 */
[----:B------:R-:W-:-:S03]  /*d2f0*/  FADD.FTZ R88, R94, R95 ;  /* 0x0000005f5e587221 */ /* 0x000fc60000010000 */
[----:B------:R-:W3:Y:S01]  /*d300*/  MUFU.EX2 R32, R7 ;  /* 0x0000000700207308 */ /* 0x000ee20000000800 */
[----:B------:R-:W-:-:S04]  /*d310*/  FADD.FTZ R88, R93, R88 ;  /* 0x000000585d587221 */ /* 0x000fc80000010000 */
        /* <DEDUP_REMOVED lines=108> */
.L_x_5414:
        /* <DEDUP_REMOVED lines=8> */
.L_x_5415:
[----:B------:R-:W1:Y:S01]  /*da60*/  LDCU UR4, c[0x0][0x440] ;  /* 0x00008800ff0477ac */ /* 0x000e620008000800 */
[----:B------:R-:W-:Y:S02]  /*da70*/  LEA R8, P0, R125, R120, 0x1 ;  /* 0x000000787d087211 */ /* 0x000fe400078008ff */
[----:B-1----:R-:W-:Y:S02]  /*da80*/  ISETP.GE.AND P3, PT, R9, UR4, PT ;  /* 0x0000000409007c0c */ /* 0x002fe4000bf66270 */
[----:B------:R-:W-:Y:S02]  /*da90*/  ISETP.GE.AND P4, PT, R12, UR4, PT ;  /* 0x000000040c007c0c */ /* 0x000fe4000bf86270 */
[----:B------:R-:W-:Y:S01]  /*daa0*/  ISETP.GE.AND P2, PT, R10, UR4, PT ;  /* 0x000000040a007c0c */ /* 0x000fe2000bf46270 */
[----:B------:R-:W1:Y:S01]  /*dab0*/  LDCU UR4, c[0x0][0x50c] ;  /* 0x0000a180ff0477ac */ /* 0x000e620008000800 */
        /* <DEDUP_REMOVED lines=43> */
[----:B------:R-:W1:Y:S04]  /*dd70*/  LDSM.16.M88.4 R12, [R113+0x3800] ;  /* 0x00380000710c783b */ /* 0x000e680000000200 */
[----:B--2---:R-:W2:Y:S04]  /*dd80*/  LDSM.16.M88.4 R8, [R85+0x3400] ;  /* 0x003400005508783b */ /* 0x004ea80000000200 */
[----:B------:R-:W2:Y:S04]  /*dd90*/  LDSM.16.M88.4 R92, [R113+0x3c00] ;  /* 0x003c0000715c783b */ /* 0x000ea80000000200 */
[----:B------:R-:W2:Y:S04]  /*dda0*/  LDSM.16.M88.4 R96, [R85+0x3800] ;  /* 0x003800005560783b */ /* 0x000ea80000000200 */
[----:B------:R-:W0:Y:S01]  /*ddb0*/  LDGDEPBAR ;  /* 0x00000000000079af */ /* 0x000e220000000000 */
[C---:B---3--:R-:W-:Y:S08]  /*ddc0*/  HMMA.16816.F32.BF16 R32, R4.reuse, R28, RZ ;  /* 0x0000001c0420723c */ /* 0x048ff000000418ff */
[C---:B------:R-:W-:Y:S08]  /*ddd0*/  HMMA.16816.F32.BF16 R28, R4.reuse, R30, RZ ;  /* 0x0000001e041c723c */ /* 0x040ff000000418ff */
[C---:B----4-:R-:W-:Y:S08]  /*dde0*/  HMMA.16816.F32.BF16 R24, R4.reuse, R20, RZ ;  /* 0x000000140418723c */ /* 0x050ff000000418ff */
[----:B------:R-:W-:Y:S08]  /*ddf0*/  HMMA.16816.F32.BF16 R20, R4, R22, RZ ;  /* 0x000000160414723c */ /* 0x000ff000000418ff */
[C---:B-----5:R-:W-:Y:S08]  /*de00*/  HMMA.16816.F32.BF16 R32, R88.reuse, R16, R32 ;  /* 0x000000105820723c */ /* 0x060ff00000041820 */
[----:B------:R-:W-:Y:S08]  /*de10*/  HMMA.16816.F32.BF16 R28, R88, R18, R28 ;  /* 0x00000012581c723c */ /* 0x000ff0000004181c */
[----:B-1----:R-:W-:Y:S08]  /*de20*/  HMMA.16816.F32.BF16 R16, R4, R12, RZ ;  /* 0x0000000c0410723c */ /* 0x002ff000000418ff */
[C---:B--2---:R-:W-:Y:S08]  /*de30*/  HMMA.16816.F32.BF16 R24, R88.reuse, R8, R24 ;  /* 0x000000085818723c */ /* 0x044ff00000041818 */
        /* <DEDUP_REMOVED lines=57> */
[----:B------:R-:W-:-:S03]  /*e1d0*/  FMUL.FTZ R27, R27, UR4 ;  /* 0x000000041b1b7c20 */ /* 0x000fc60008410000 */
[----:B------:R-:W-:Y:S01]  /*e1e0*/  HMMA.16816.F32.BF16 R28, R96, R94, R28 ;  /* 0x0000005e601c723c */ /* 0x000fe2000004181c */
[----:B------:R2:W3:Y:S01]  /*e1f0*/  LDSM.16.M88.4 R92, [R85+0x5800] ;  /* 0x00580000555c783b */ /* 0x0004e20000000200 */
[----:B------:R-:W-:-:S04]  /*e200*/  DEPBAR.LE SB0, 0x0 ;  /* 0x000080000000791a */ /* 0x000fc80000000000 */
[----:B------:R-:W-:Y:S01]  /*e210*/  MUFU.TANH R27, R27 ;  /* 0x0000001b001b7308 */ /* 0x000fe20000002400 */
[----:B------:R-:W-:-:S04]  /*e220*/  FMUL.FTZ R21, R21, UR4 ;  /* 0x0000000415157c20 */ /* 0x000fc80008410000 */
[----:B------:R-:W-:Y:S01]  /*e230*/  FMUL.FTZ R32, R32, UR4 ;  /* 0x0000000420207c20 */ /* 0x000fe20008410000 */
[----:B------:R-:W-:Y:S02]  /*e240*/  FMUL.FTZ R34, R34, UR4 ;  /* 0x0000000422227c20 */ /* 0x000fe40008410000 */
[----:B------:R-:W-:Y:S05]  /*e250*/  MUFU.TANH R21, R21 ;  /* 0x0000001500157308 */ /* 0x000fea0000002400 */
[----:B------:R-:W-:-:S04]  /*e260*/  FMUL.FTZ R30, R30, UR4 ;  /* 0x000000041e1e7c20 */ /* 0x000fc80008410000 */
[----:B--2---:R2:W-:Y:S01]  /*e270*/  MUFU.TANH R85, R30 ;  /* 0x0000001e00557308 */ /* 0x0045e20000002400 */
[C---:B-1----:R-:W-:Y:S01]  /*e280*/  HMMA.16816.F32.BF16 R8, R96.reuse, R88, R8 ;  /* 0x000000586008723c */ /* 0x042fe20000041808 */
[----:B------:R-:W-:Y:S01]  /*e290*/  FMUL.FTZ R89, R33, UR4 ;  /* 0x0000000421597c20 */ /* 0x000fe20008410000 */
[----:B------:R-:W-:Y:S01]  /*e2a0*/  FMUL.FTZ R33, R28, UR4 ;  /* 0x000000041c217c20 */ /* 0x000fe20008410000 */
[----:B------:R-:W-:Y:S01]  /*e2b0*/  FMUL.FTZ R88, R23, UR4 ;  /* 0x0000000417587c20 */ /* 0x000fe20008410000 */
[----:B------:R-:W1:Y:S03]  /*e2c0*/  S2R R28, SR_TID.X ;  /* 0x00000000001c7919 */ /* 0x000e660000002100 */
[----:B------:R-:W-:Y:S01]  /*e2d0*/  MUFU.TANH R89, R89 ;  /* 0x0000005900597308 */ /* 0x000fe20000002400 */
[----:B------:R-:W-:Y:S01]  /*e2e0*/  HMMA.16816.F32.BF16 R4, R96, R90, R4 ;  /* 0x0000005a6004723c */ /* 0x000fe20000041804 */
[----:B------:R-:W-:-:S06]  /*e2f0*/  FMUL.FTZ R90, R22, UR4 ;  /* 0x00000004165a7c20 */ /* 0x000fcc0008410000 */
[----:B------:R4:W5:Y:S01]  /*e300*/  MUFU.TANH R91, R32 ;  /* 0x00000020005b7308 */ /* 0x0009620000002400 */
[C---:B---3--:R-:W-:Y:S07]  /*e310*/  HMMA.16816.F32.BF16 R16, R96.reuse, R92, R16 ;  /* 0x0000005c6010723c */ /* 0x048fee0000041810 */
[----:B------:R3:W-:Y:S01]  /*e320*/  MUFU.TANH R93, R26 ;  /* 0x0000001a005d7308 */ /* 0x0007e20000002400 */
[----:B------:R-:W-:Y:S01]  /*e330*/  HMMA.16816.F32.BF16 R12, R96, R94, R12 ;  /* 0x0000005e600c723c */ /* 0x000fe2000004180c */
[----:B------:R-:W-:Y:S01]  /*e340*/  FMUL.FTZ R95, R31, UR4 ;  /* 0x000000041f5f7c20 */ /* 0x000fe20008410000 */
[----:B------:R-:W-:Y:S01]  /*e350*/  FMUL.FTZ R31, R25, UR4 ;  /* 0x00000004191f7c20 */ /* 0x000fe20008410000 */
[----:B------:R-:W-:Y:S01]  /*e360*/  FMUL.FTZ R25, R20, UR4 ;  /* 0x0000000414197c20 */ /* 0x000fe20008410000 */
[----:B------:R-:W-:-:S02]  /*e370*/  VIADD R20, R84, 0xffffffff ;  /* 0xffffffff54147836 */ /* 0x000fc40000000000 */
[----:B------:R-:W-:Y:S01]  /*e380*/  FMUL.FTZ R97, R35, UR4 ;  /* 0x0000000423617c20 */ /* 0x000fe20008410000 */
[----:B------:R-:W-:Y:S01]  /*e390*/  FMUL.FTZ R35, R29, UR4 ;  /* 0x000000041d237c20 */ /* 0x000fe20008410000 */
[----:B------:R5:W5:Y:S01]  /*e3a0*/  MUFU.TANH R99, R34 ;  /* 0x0000002200637308 */ /* 0x000b620000002400 */
[----:B------:R-:W-:Y:S02]  /*e3b0*/  IMAD.SHL.U32 R20, R20, 0x40, RZ ;  /* 0x0000004014147824 */ /* 0x000fe400078e00ff */
[----:B--2---:R-:W-:Y:S01]  /*e3c0*/  FMUL.FTZ R30, R18, UR4 ;  /* 0x00000004121e7c20 */ /* 0x004fe20008410000 */
[----:B-1----:R-:W-:Y:S01]  /*e3d0*/  LOP3.LUT R101, R28, 0x3, RZ, 0xc0, !PT ;  /* 0x000000031c657812 */ /* 0x002fe200078ec0ff */
[----:B------:R-:W-:Y:S01]  /*e3e0*/  FMUL.FTZ R28, R19, UR4 ;  /* 0x00000004131c7c20 */ /* 0x000fe20008410000 */
[----:B----4-:R-:W-:Y:S02]  /*e3f0*/  FMUL.FTZ R32, R17, UR4 ;  /* 0x0000000411207c20 */ /* 0x010fe40008410000 */
[----:B------:R1:W-:Y:S01]  /*e400*/  MUFU.TANH R23, R90 ;  /* 0x0000005a00177308 */ /* 0x0003e20000002400 */
[----:B------:R-:W-:Y:S01]  /*e410*/  FMUL.FTZ R17, R8, UR4 ;  /* 0x0000000408117c20 */ /* 0x000fe20008410000 */
[----:B------:R-:W-:-:S02]  /*e420*/  IMAD R20, R101, 0x2, R20 ;  /* 0x0000000265147824 */ /* 0x000fc400078e0214 */
[----:B------:R-:W-:Y:S01]  /*e430*/  FMUL.FTZ R8, R7, UR4 ;  /* 0x0000000407087c20 */ /* 0x000fe20008410000 */
[----:B---3--:R-:W-:Y:S01]  /*e440*/  FMUL.FTZ R26, R12, UR4 ;  /* 0x000000040c1a7c20 */ /* 0x008fe20008410000 */
[----:B------:R-:W-:Y:S01]  /*e450*/  FMUL.FTZ R18, R15, UR4 ;  /* 0x000000040f127c20 */ /* 0x000fe20008410000 */
[----:B------:R-:W-:Y:S02]  /*e460*/  VIADD R12, R20, 0xffffffc0 ;  /* 0xffffffc0140c7836 */ /* 0x000fe40000000000 */
[----:B------:R-:W-:Y:S01]  /*e470*/  FMUL.FTZ R15, R10, UR4 ;  /* 0x000000040a0f7c20 */ /* 0x000fe20008410000 */
[----:B------:R2:W-:Y:S01]  /*e480*/  MUFU.TANH R29, R24 ;  /* 0x00000018001d7308 */ /* 0x0005e20000002400 */
[----:B------:R-:W-:Y:S01]  /*e490*/  FMUL.FTZ R10, R11, UR4 ;  /* 0x000000040b0a7c20 */ /* 0x000fe20008410000 */
[----:B-----5:R-:W-:Y:S01]  /*e4a0*/  FMUL.FTZ R34, R16, UR4 ;  /* 0x0000000410227c20 */ /* 0x020fe20008410000 */
[----:B------:R-:W-:Y:S01]  /*e4b0*/  FMUL.FTZ R16, R9, UR4 ;  /* 0x0000000409107c20 */ /* 0x000fe20008410000 */
[----:B------:R-:W-:Y:S01]  /*e4c0*/  FMUL.FTZ R9, R4, UR4 ;  /* 0x0000000404097c20 */ /* 0x000fe20008410000 */
[----:B------:R-:W-:Y:S01]  /*e4d0*/  I2FP.F32.S32 R4, R12 ;  /* 0x0000000c00047245 */ /* 0x000fe20000201400 */
[----:B------:R-:W-:Y:S01]  /*e4e0*/  FMUL.FTZ R22, R14, UR4 ;  /* 0x000000040e167c20 */ /* 0x000fe20008410000 */
[C---:B------:R-:W-:Y:S01]  /*e4f0*/  ISETP.GE.AND P1, PT, R12.reuse, R87, PT ;  /* 0x000000570c00720c */ /* 0x040fe20003f26270 */
[----:B------:R-:W3:Y:S01]  /*e500*/  MUFU.TANH R97, R97 ;  /* 0x0000006100617308 */ /* 0x000ee20000002400 */
[----:B------:R-:W-:Y:S01]  /*e510*/  ISETP.GE.AND P5, PT, R12, R100, PT ;  /* 0x000000640c00720c */ /* 0x000fe20003fa6270 */
[----:B-1----:R-:W-:Y:S01]  /*e520*/  FMUL.FTZ R90, R6, UR4 ;  /* 0x00000004065a7c20 */ /* 0x002fe20008410000 */
[----:B------:R-:W-:Y:S01]  /*e530*/  I2FP.F32.S32 R12, R12 ;  /* 0x0000000c000c7245 */ /* 0x000fe20000201400 */
[----:B------:R-:W-:-:S02]  /*e540*/  VIADD R6, R20, 0xffffffc1 ;  /* 0xffffffc114067836 */ /* 0x000fc40000000000 */
[----:B------:R-:W-:Y:S01]  /*e550*/  FFMA.FTZ R4, R0, R4, R91 ;  /* 0x0000000400047223 */ /* 0x000fe2000001005b */
[----:B------:R-:W-:Y:S01]  /*e560*/  VIADD R110, R20, 0xffffffd1 ;  /* 0xffffffd1146e7836 */ /* 0x000fe20000000000 */
[----:B------:R1:W4:Y:S01]  /*e570*/  MUFU.TANH R11, R9 ;  /* 0x00000009000b7308 */ /* 0x0003220000002400 */
[----:B------:R-:W-:Y:S01]  /*e580*/  FFMA.FTZ R14, R0, R12, R99 ;  /* 0x0000000c000e7223 */ /* 0x000fe20000010063 */
[----:B--2---:R-:W-:Y:S01]  /*e590*/  FMUL.FTZ R24, R13, UR4 ;  /* 0x000000040d187c20 */ /* 0x004fe20008410000 */
[----:B------:R-:W-:Y:S01]  /*e5a0*/  FMUL.FTZ R13, R5, UR4 ;  /* 0x00000004050d7c20 */ /* 0x000fe20008410000 */
[-C--:B------:R-:W-:Y:S01]  /*e5b0*/  I2FP.F32.S32 R7, R6.reuse ;  /* 0x0000000600077245 */ /* 0x080fe20000201400 */
[C---:B------:R-:W-:Y:S01]  /*e5c0*/  VIADD R144, R20.reuse, 0xffffffd9 ;  /* 0xffffffd914907836 */ /* 0x040fe20000000000 */
[----:B------:R-:W-:Y:S01]  /*e5d0*/  I2FP.F32.S32 R12, R6 ;  /* 0x00000006000c7245 */ /* 0x000fe20000201400 */
[----:B------:R-:W-:Y:S01]  /*e5e0*/  VIADD R146, R20, 0xffffffd8 ;  /* 0xffffffd814927836 */ /* 0x000fe20000000000 */
[----:B------:R-:W2:Y:S01]  /*e5f0*/  MUFU.TANH R5, R90 ;  /* 0x0000005a00057308 */ /* 0x000ea20000002400 */
[----:B------:R-:W-:Y:S01]  /*e600*/  ISETP.GE.AND P6, PT, R6, R87, PT ;  /* 0x000000570600720c */ /* 0x000fe20003fc6270 */
[----:B------:R-:W-:Y:S01]  /*e610*/  FFMA.FTZ R7, R0, R7, R89 ;  /* 0x0000000700077223 */ /* 0x000fe20000010059 */
[----:B------:R-:W-:Y:S01]  /*e620*/  ISETP.GE.AND P0, PT, R6, R100, PT ;  /* 0x000000640600720c */ /* 0x000fe20003f06270 */
[----:B---3--:R-:W-:Y:S01]  /*e630*/  FFMA.FTZ R12, R0, R12, R97 ;  /* 0x0000000c000c7223 */ /* 0x008fe20000010061 */
[----:B------:R-:W-:Y:S01]  /*e640*/  VIADD R6, R20, 0xffffffc8 ;  /* 0xffffffc814067836 */ /* 0x000fe20000000000 */
[----:B------:R-:W-:-:S02]  /*e650*/  FSEL R14, R14, -INF , !P5 ;  /* 0xff8000000e0e7808 */ /* 0x000fc40006800000 */
[----:B------:R3:W-:Y:S01]  /*e660*/  MUFU.TANH R19, R88 ;  /* 0x0000005800137308 */ /* 0x0007e20000002400 */
[----:B------:R-:W-:Y:S02]  /*e670*/  FSEL R7, R7, -INF , !P6 ;  /* 0xff80000007077808 */ /* 0x000fe40007000000 */
[----:B-1----:R-:W-:Y:S02]  /*e680*/  FSEL R9, R4, -INF , !P1 ;  /* 0xff80000004097808 */ /* 0x002fe40004800000 */
[----:B------:R-:W-:Y:S02]  /*e690*/  FSEL R12, R12, -INF , !P0 ;  /* 0xff8000000c0c7808 */ /* 0x000fe40004000000 */
[C---:B------:R-:W-:Y:S01]  /*e6a0*/  ISETP.GE.AND P6, PT, R6.reuse, R87, PT ;  /* 0x000000570600720c */ /* 0x040fe20003fc6270 */
[----:B------:R-:W1:Y:S01]  /*e6b0*/  MUFU.TANH R33, R33 ;  /* 0x0000002100217308 */ /* 0x000e620000002400 */
[----:B------:R-:W-:Y:S02]  /*e6c0*/  ISETP.GE.AND P0, PT, R6, R100, PT ;  /* 0x000000640600720c */ /* 0x000fe40003f06270 */
[----:B------:R-:W-:-:S05]  /*e6d0*/  I2FP.F32.S32 R6, R6 ;  /* 0x0000000600067245 */ /* 0x000fca0000201400 */
[----:B------:R-:W5:Y:S01]  /*e6e0*/  MUFU.TANH R35, R35 ;  /* 0x0000002300237308 */ /* 0x000f620000002400 */
[----:B---3--:R-:W-:-:S05]  /*e6f0*/  VIADD R88, R20, 0xfffffff8 ;  /* 0xfffffff814587836 */ /* 0x008fca0000000000 */
[----:B------:R-:W-:Y:S02]  /*e700*/  I2FP.F32.S32 R4, R88 ;  /* 0x0000005800047245 */ /* 0x000fe40000201400 */
[----:B------:R-:W3:Y:S01]  /*e710*/  MUFU.TANH R95, R95 ;  /* 0x0000005f005f7308 */ /* 0x000ee20000002400 */
[CC--:B------:R-:W-:Y:S02]  /*e720*/  ISETP.GE.AND P1, PT, R88.reuse, R87.reuse, PT ;  /* 0x000000575800720c */ /* 0x0c0fe40003f26270 */
[----:B------:R-:W-:Y:S01]  /*e730*/  ISETP.GE.AND P5, PT, R88, R100, PT ;  /* 0x000000645800720c */ /* 0x000fe20003fa6270 */
[CC--:B----4-:R-:W-:Y:S01]  /*e740*/  FFMA.FTZ R11, R0.reuse, R4.reuse, R11 ;  /* 0x00000004000b7223 */ /* 0x0d0fe2000001000b */
[----:B--2---:R-:W-:Y:S01]  /*e750*/  FFMA.FTZ R5, R0, R4, R5 ;  /* 0x0000000400057223 */ /* 0x004fe20000010005 */
[----:B------:R-:W-:Y:S02]  /*e760*/  VIADD R4, R20, 0xffffffc9 ;  /* 0xffffffc914047836 */ /* 0x000fe40000000000 */
[----:B------:R-:W2:Y:S01]  /*e770*/  MUFU.TANH R31, R31 ;  /* 0x0000001f001f7308 */ /* 0x000ea20000002400 */
[----:B------:R-:W-:Y:S01]  /*e780*/  FSEL R105, R11, -INF , !P1 ;  /* 0xff8000000b697808 */ /* 0x000fe20004800000 */
[CC--:B-1----:R-:W-:Y:S01]  /*e790*/  FFMA.FTZ R11, R0.reuse, R6.reuse, R33 ;  /* 0x00000006000b7223 */ /* 0x0c2fe20000010021 */
[----:B------:R-:W-:Y:S01]  /*e7a0*/  FSEL R89, R5, -INF , !P5 ;  /* 0xff80000005597808 */ /* 0x000fe20006800000 */
[----:B------:R-:W-:Y:S01]  /*e7b0*/  FFMA.FTZ R6, R0, R6, R85 ;  /* 0x0000000600067223 */ /* 0x000fe20000010055 */
[----:B------:R-:W-:Y:S01]  /*e7c0*/  ISETP.GE.AND P1, PT, R4, R87, PT ;  /* 0x000000570400720c */ /* 0x000fe20003f26270 */
[----:B------:R-:W-:Y:S01]  /*e7d0*/  VIADD R5, R20, 0xffffffd0 ;  /* 0xffffffd014057836 */ /* 0x000fe20000000000 */
[----:B------:R-:W-:Y:S01]  /*e7e0*/  ISETP.GE.AND P5, PT, R4, R100, PT ;  /* 0x000000640400720c */ /* 0x000fe20003fa6270 */
[----:B------:R1:W-:Y:S01]  /*e7f0*/  MUFU.TANH R99, R30 ;  /* 0x0000001e00637308 */ /* 0x0003e20000002400 */
[----:B------:R-:W-:-:S02]  /*e800*/  I2FP.F32.S32 R4, R4 ;  /* 0x0000000400047245 */ /* 0x000fc40000201400 */
[----:B------:R-:W-:Y:S02]  /*e810*/  FSEL R11, R11, -INF , !P6 ;  /* 0xff8000000b0b7808 */ /* 0x000fe40007000000 */
[----:B------:R-:W-:Y:S01]  /*e820*/  FSEL R6, R6, -INF , !P0 ;  /* 0xff80000006067808 */ /* 0x000fe20004000000 */
[CC--:B-----5:R-:W-:Y:S01]  /*e830*/  FFMA.FTZ R35, R0.reuse, R4.reuse, R35 ;  /* 0x0000000400237223 */ /* 0x0e0fe20000010023 */
[----:B---3--:R-:W-:Y:S01]  /*e840*/  FFMA.FTZ R4, R0, R4, R95 ;  /* 0x0000000400047223 */ /* 0x008fe2000001005f */
[C---:B------:R-:W-:Y:S01]  /*e850*/  ISETP.GE.AND P6, PT, R5.reuse, R87, PT ;  /* 0x000000570500720c */ /* 0x040fe20003fc6270 */
[----:B------:R-:W3:Y:S01]  /*e860*/  MUFU.TANH R25, R25 ;  /* 0x0000001900197308 */ /* 0x000ee20000002400 */
[-C--:B------:R-:W-:Y:S02]  /*e870*/  ISETP.GE.AND P0, PT, R5, R100.reuse, PT ;  /* 0x000000640500720c */ /* 0x080fe40003f06270 */
[----:B------:R-:W-:Y:S02]  /*e880*/  FSEL R4, R4, -INF , !P5 ;  /* 0xff80000004047808 */ /* 0x000fe40006800000 */
[----:B------:R-:W-:-:S03]  /*e890*/  ISETP.GE.AND P5, PT, R110, R100, PT ;  /* 0x000000646e00720c */ /* 0x000fc60003fa6270 */
[----:B------:R-:W-:Y:S01]  /*e8a0*/  MUFU.TANH R97, R32 ;  /* 0x0000002000617308 */ /* 0x000fe20000002400 */
[----:B-1----:R-:W-:Y:S02]  /*e8b0*/  I2FP.F32.S32 R30, R5 ;  /* 0x00000005001e7245 */ /* 0x002fe40000201400 */
[----:B------:R-:W-:Y:S02]  /*e8c0*/  FSEL R5, R35, -INF , !P1 ;  /* 0xff80000023057808 */ /* 0x000fe40004800000 */
[----:B------:R-:W-:Y:S01]  /*e8d0*/  ISETP.GE.AND P1, PT, R110, R87, PT ;  /* 0x000000576e00720c */ /* 0x000fe20003f26270 */
[C---:B------:R-:W-:Y:S01]  /*e8e0*/  FFMA.FTZ R111, R0.reuse, R30, R29 ;  /* 0x0000001e006f7223 */ /* 0x040fe2000001001d */
[----:B------:R-:W-:Y:S01]  /*e8f0*/  I2FP.F32.S32 R110, R110 ;  /* 0x0000006e006e7245 */ /* 0x000fe20000201400 */
[C---:B------:R-:W-:Y:S01]  /*e900*/  FFMA.FTZ R93, R0.reuse, R30, R93 ;  /* 0x0000001e005d7223 */ /* 0x040fe2000001005d */
[----:B------:R-:W-:Y:S02]  /*e910*/  MUFU.TANH R85, R28 ;  /* 0x0000001c00557308 */ /* 0x000fe40000002400 */
[----:B------:R-:W-:Y:S01]  /*e920*/  FSEL R111, R111, -INF , !P6 ;  /* 0xff8000006f6f7808 */ /* 0x000fe20007000000 */
[CC--:B--2---:R-:W-:Y:S01]  /*e930*/  FFMA.FTZ R31, R0.reuse, R110.reuse, R31 ;  /* 0x0000006e001f7223 */ /* 0x0c4fe2000001001f */
[----:B------:R-:W-:Y:S01]  /*e940*/  FFMA.FTZ R110, R0, R110, R27 ;  /* 0x0000006e006e7223 */ /* 0x000fe2000001001b */
[----:B------:R-:W-:-:S02]  /*e950*/  FSEL R102, R93, -INF , !P0 ;  /* 0xff8000005d667808 */ /* 0x000fc40004000000 */
[-C--:B------:R-:W-:Y:S01]  /*e960*/  ISETP.GE.AND P6, PT, R146, R87.reuse, PT ;  /* 0x000000579200720c */ /* 0x080fe20003fc6270 */
[----:B------:R-:W1:Y:S01]  /*e970*/  MUFU.TANH R91, R34 ;  /* 0x00000022005b7308 */ /* 0x000e620000002400 */
[----:B------:R-:W-:Y:S02]  /*e980*/  FSEL R109, R31, -INF , !P1 ;  /* 0xff8000001f6d7808 */ /* 0x000fe40004800000 */
[----:B------:R-:W-:Y:S02]  /*e990*/  FSEL R110, R110, -INF , !P5 ;  /* 0xff8000006e6e7808 */ /* 0x000fe40006800000 */
[C---:B------:R-:W-:Y:S02]  /*e9a0*/  ISETP.GE.AND P1, PT, R144.reuse, R87, PT ;  /* 0x000000579000720c */ /* 0x040fe40003f26270 */
[----:B------:R-:W-:Y:S01]  /*e9b0*/  ISETP.GE.AND P5, PT, R144, R100, PT ;  /* 0x000000649000720c */ /* 0x000fe20003fa6270 */
[----:B------:R2:W4:Y:S01]  /*e9c0*/  MUFU.TANH R29, R24 ;  /* 0x00000018001d7308 */ /* 0x0005220000002400 */
[----:B------:R-:W-:-:S02]  /*e9d0*/  I2FP.F32.S32 R144, R144 ;  /* 0x0000009000907245 */ /* 0x000fc40000201400 */
[----:B------:R-:W-:Y:S02]  /*e9e0*/  ISETP.GE.AND P0, PT, R146, R100, PT ;  /* 0x000000649200720c */ /* 0x000fe40003f06270 */
[----:B------:R-:W-:Y:S01]  /*e9f0*/  I2FP.F32.S32 R146, R146 ;  /* 0x0000009200927245 */ /* 0x000fe20000201400 */
[-C--:B------:R-:W-:Y:S01]  /*ea00*/  FFMA.FTZ R101, R0, R144.reuse, R21 ;  /* 0x0000009000657223 */ /* 0x080fe20000010015 */
[----:B------:R-:W-:Y:S02]  /*ea10*/  VIADD R21, R20, 0xffffffe1 ;  /* 0xffffffe114157836 */ /* 0x000fe40000000000 */
[C---:B------:R-:W-:Y:S01]  /*ea20*/  FFMA.FTZ R144, R0.reuse, R144, R19 ;  /* 0x0000009000907223 */ /* 0x040fe20000010013 */
[----:B------:R-:W-:Y:S01]  /*ea30*/  MUFU.TANH R33, R26 ;  /* 0x0000001a00217308 */ /* 0x000fe20000002400 */
[CC--:B---3--:R-:W-:Y:S01]  /*ea40*/  FFMA.FTZ R25, R0.reuse, R146.reuse, R25 ;  /* 0x0000009200197223 */ /* 0x0c8fe20000010019 */
[----:B------:R-:W-:Y:S01]  /*ea50*/  FFMA.FTZ R146, R0, R146, R23 ;  /* 0x0000009200927223 */ /* 0x000fe20000010017 */
[----:B------:R-:W-:-:S02]  /*ea60*/  FSEL R101, R101, -INF , !P1 ;  /* 0xff80000065657808 */ /* 0x000fc40004800000 */
[----:B------:R-:W-:Y:S02]  /*ea70*/  FSEL R144, R144, -INF , !P5 ;  /* 0xff80000090907808 */ /* 0x000fe40006800000 */
[C---:B------:R-:W-:Y:S01]  /*ea80*/  ISETP.GE.AND P1, PT, R21.reuse, R87, PT ;  /* 0x000000571500720c */ /* 0x040fe20003f26270 */
[----:B------:R3:W5:Y:S01]  /*ea90*/  MUFU.TANH R23, R18 ;  /* 0x0000001200177308 */ /* 0x0007620000002400 */
[----:B--2---:R-:W-:Y:S01]  /*eaa0*/  VIADD R24, R20, 0xffffffe0 ;  /* 0xffffffe014187836 */ /* 0x004fe20000000000 */
[----:B------:R-:W-:Y:S02]  /*eab0*/  ISETP.GE.AND P5, PT, R21, R100, PT ;  /* 0x000000641500720c */ /* 0x000fe40003fa6270 */
[----:B------:R-:W-:Y:S02]  /*eac0*/  FSEL R103, R25, -INF , !P6 ;  /* 0xff80000019677808 */ /* 0x000fe40007000000 */
[----:B------:R-:W-:Y:S02]  /*ead0*/  I2FP.F32.S32 R19, R24 ;  /* 0x0000001800137245 */ /* 0x000fe40000201400 */
[----:B------:R-:W2:Y:S01]  /*eae0*/  MUFU.TANH R27, R22 ;  /* 0x00000016001b7308 */ /* 0x000ea20000002400 */
[----:B------:R-:W-:-:S02]  /*eaf0*/  FSEL R146, R146, -INF , !P0 ;  /* 0xff80000092927808 */ /* 0x000fc40004000000 */
[CC--:B-1----:R-:W-:Y:S01]  /*eb00*/  FFMA.FTZ R91, R0.reuse, R19.reuse, R91 ;  /* 0x00000013005b7223 */ /* 0x0c2fe2000001005b */
[----:B------:R-:W-:Y:S01]  /*eb10*/  FFMA.FTZ R99, R0, R19, R99 ;  /* 0x0000001300637223 */ /* 0x000fe20000010063 */
[----:B------:R-:W-:Y:S01]  /*eb20*/  BAR.SYNC.DEFER_BLOCKING 0x0 ;  /* 0x0000000000007b1d */ /* 0x000fe20000010000 */
[C---:B------:R-:W-:Y:S02]  /*eb30*/  ISETP.GE.AND P6, PT, R24.reuse, R87, PT ;  /* 0x000000571800720c */ /* 0x040fe40003fc6270 */
[----:B------:R-:W-:Y:S02]  /*eb40*/  ISETP.GE.AND P0, PT, R24, R100, PT ;  /* 0x000000641800720c */ /* 0x000fe40003f06270 */
[----:B---3--:R-:W-:Y:S01]  /*eb50*/  I2FP.F32.S32 R18, R21 ;  /* 0x0000001500127245 */ /* 0x008fe20000201400 */
[----:B------:R1:W3:Y:S01]  /*eb60*/  MUFU.TANH R19, R16 ;  /* 0x0000001000137308 */ /* 0x0002e20000002400 */
[----:B------:R-:W-:Y:S01]  /*eb70*/  VIADD R21, R20, 0xffffffe8 ;  /* 0xffffffe814157836 */ /* 0x000fe20000000000 */
[----:B------:R-:W-:-:S02]  /*eb80*/  FSEL R147, R91, -INF , !P6 ;  /* 0xff8000005b937808 */ /* 0x000fc40007000000 */
[CC--:B------:R-:W-:Y:S01]  /*eb90*/  FFMA.FTZ R97, R0.reuse, R18.reuse, R97 ;  /* 0x0000001200617223 */ /* 0x0c0fe20000010061 */
[----:B------:R-:W-:Y:S01]  /*eba0*/  FFMA.FTZ R85, R0, R18, R85 ;  /* 0x0000001200557223 */ /* 0x000fe20000010055 */
[----:B------:R-:W-:Y:S01]  /*ebb0*/  VIADD R18, R20, 0xffffffe9 ;  /* 0xffffffe914127836 */ /* 0x000fe20000000000 */
[----:B------:R-:W-:Y:S01]  /*ebc0*/  FSEL R142, R99, -INF , !P0 ;  /* 0xff800000638e7808 */ /* 0x000fe20004000000 */
[----:B------:R-:W3:Y:S01]  /*ebd0*/  MUFU.TANH R17, R17 ;  /* 0x0000001100117308 */ /* 0x000ee20000002400 */
[----:B------:R-:W-:Y:S02]  /*ebe0*/  FSEL R145, R97, -INF , !P1 ;  /* 0xff80000061917808 */ /* 0x000fe40004800000 */
[----:B------:R-:W-:Y:S02]  /*ebf0*/  FSEL R108, R85, -INF , !P5 ;  /* 0xff800000556c7808 */ /* 0x000fe40006800000 */
[CC--:B------:R-:W-:Y:S02]  /*ec00*/  ISETP.GE.AND P1, PT, R18.reuse, R87.reuse, PT ;  /* 0x000000571200720c */ /* 0x0c0fe40003f26270 */
[----:B------:R-:W-:Y:S01]  /*ec10*/  ISETP.GE.AND P5, PT, R18, R100, PT ;  /* 0x000000641200720c */ /* 0x000fe20003fa6270 */
[----:B------:R-:W3:Y:S01]  /*ec20*/  MUFU.TANH R15, R15 ;  /* 0x0000000f000f7308 */ /* 0x000ee20000002400 */
[----:B------:R-:W-:Y:S01]  /*ec30*/  I2FP.F32.S32 R18, R18 ;  /* 0x0000001200127245 */ /* 0x000fe20000201400 */
[----:B-1----:R-:W-:Y:S01]  /*ec40*/  VIADD R16, R20, 0xfffffff1 ;  /* 0xfffffff114107836 */ /* 0x002fe20000000000 */
[----:B------:R-:W-:-:S02]  /*ec50*/  ISETP.GE.AND P6, PT, R21, R87, PT ;  /* 0x000000571500720c */ /* 0x000fc40003fc6270 */
[----:B------:R-:W-:Y:S01]  /*ec60*/  ISETP.GE.AND P0, PT, R21, R100, PT ;  /* 0x000000641500720c */ /* 0x000fe20003f06270 */
[CC--:B----4-:R-:W-:Y:S01]  /*ec70*/  FFMA.FTZ R29, R0.reuse, R18.reuse, R29 ;  /* 0x00000012001d7223 */ /* 0x0d0fe2000001001d */
[----:B-----5:R-:W-:Y:S01]  /*ec80*/  FFMA.FTZ R23, R0, R18, R23 ;  /* 0x0000001200177223 */ /* 0x020fe20000010017 */
[----:B------:R-:W-:Y:S01]  /*ec90*/  I2FP.F32.S32 R21, R21 ;  /* 0x0000001500157245 */ /* 0x000fe20000201400 */
[----:B------:R-:W-:Y:S01]  /*eca0*/  MUFU.TANH R13, R13 ;  /* 0x0000000d000d7308 */ /* 0x000fe20000002400 */
[C---:B------:R-:W-:Y:S01]  /*ecb0*/  VIADD R18, R20.reuse, 0xfffffff0 ;  /* 0xfffffff014127836 */ /* 0x040fe20000000000 */
[----:B------:R-:W-:Y:S01]  /*ecc0*/  FSEL R139, R29, -INF , !P1 ;  /* 0xff8000001d8b7808 */ /* 0x000fe20004800000 */
[----:B------:R-:W-:Y:S01]  /*ecd0*/  VIADD R20, R20, 0xfffffff9 ;  /* 0xfffffff914147836 */ /* 0x000fe20000000000 */
[----:B------:R-:W-:Y:S01]  /*ece0*/  FSEL R104, R23, -INF , !P5 ;  /* 0xff80000017687808 */ /* 0x000fe20006800000 */
[----:B------:R-:W-:Y:S01]  /*ecf0*/  FFMA.FTZ R33, R0, R21, R33 ;  /* 0x0000001500217223 */ /* 0x000fe20000010021 */
[----:B------:R-:W-:Y:S01]  /*ed00*/  ISETP.GE.AND P1, PT, R16, R87, PT ;  /* 0x000000571000720c */ /* 0x000fe20003f26270 */
[----:B--2---:R-:W-:Y:S01]  /*ed10*/  FFMA.FTZ R27, R0, R21, R27 ;  /* 0x00000015001b7223 */ /* 0x004fe2000001001b */
[----:B------:R-:W-:Y:S01]  /*ed20*/  ISETP.GE.AND P5, PT, R16, R100, PT ;  /* 0x000000641000720c */ /* 0x000fe20003fa6270 */
[----:B------:R1:W2:Y:S01]  /*ed30*/  MUFU.TANH R21, R10 ;  /* 0x0000000a00157308 */ /* 0x0002a20000002400 */
[----:B------:R-:W-:-:S02]  /*ed40*/  I2FP.F32.S32 R16, R16 ;  /* 0x0000001000107245 */ /* 0x000fc40000201400 */
[----:B------:R-:W-:Y:S02]  /*ed50*/  FSEL R143, R33, -INF , !P6 ;  /* 0xff800000218f7808 */ /* 0x000fe40007000000 */
[----:B------:R-:W-:Y:S01]  /*ed60*/  FSEL R106, R27, -INF , !P0 ;  /* 0xff8000001b6a7808 */ /* 0x000fe20004000000 */
[----:B---3--:R-:W-:Y:S01]  /*ed70*/  FFMA.FTZ R19, R0, R16, R19 ;  /* 0x0000001000137223 */ /* 0x008fe20000010013 */
[C---:B------:R-:W-:Y:S01]  /*ed80*/  ISETP.GE.AND P6, PT, R18.reuse, R87, PT ;  /* 0x000000571200720c */ /* 0x040fe20003fc6270 */
[----:B------:R-:W3:Y:S01]  /*ed90*/  MUFU.TANH R23, R8 ;  /* 0x0000000800177308 */ /* 0x000ee20000002400 */
[----:B------:R-:W-:Y:S02]  /*eda0*/  ISETP.GE.AND P0, PT, R18, R100, PT ;  /* 0x000000641200720c */ /* 0x000fe40003f06270 */
[----:B------:R-:W-:Y:S02]  /*edb0*/  FSEL R130, R19, -INF , !P1 ;  /* 0xff80000013827808 */ /* 0x000fe40004800000 */
[----:B------:R-:W-:-:S02]  /*edc0*/  I2FP.F32.S32 R18, R18 ;  /* 0x0000001200127245 */ /* 0x000fc40000201400 */
[----:B------:R-:W-:-:S03]  /*edd0*/  ISETP.GT.AND P1, PT, R86, R117, PT ;  /* 0x000000755600720c */ /* 0x000fc60003f24270 */
[CC--:B------:R-:W-:Y:S01]  /*ede0*/  FFMA.FTZ R17, R0.reuse, R18.reuse, R17 ;  /* 0x0000001200117223 */ /* 0x0c0fe20000010011 */
[C---:B------:R-:W-:Y:S01]  /*edf0*/  FFMA.FTZ R15, R0.reuse, R18, R15 ;  /* 0x00000012000f7223 */ /* 0x040fe2000001000f */
[----:B-1----:R-:W-:Y:S01]  /*ee00*/  I2FP.F32.S32 R10, R20 ;  /* 0x00000014000a7245 */ /* 0x002fe20000201400 */
[C---:B--2---:R-:W-:Y:S02]  /*ee10*/  FFMA.FTZ R21, R0.reuse, R16, R21 ;  /* 0x0000001000157223 */ /* 0x044fe40000010015 */
[----:B------:R-:W-:Y:S02]  /*ee20*/  FSEL R107, R17, -INF , !P6 ;  /* 0xff800000116b7808 */ /* 0x000fe40007000000 */
[----:B------:R-:W-:Y:S01]  /*ee30*/  FSEL R94, R15, -INF , !P0 ;  /* 0xff8000000f5e7808 */ /* 0x000fe20004000000 */
[CC--:B------:R-:W-:Y:S01]  /*ee40*/  FFMA.FTZ R13, R0.reuse, R10.reuse, R13 ;  /* 0x0000000a000d7223 */ /* 0x0c0fe2000001000d */
[----:B---3--:R-:W-:Y:S01]  /*ee50*/  FFMA.FTZ R23, R0, R10, R23 ;  /* 0x0000000a00177223 */ /* 0x008fe20000010017 */
        /* <DEDUP_REMOVED lines=8> */
[----:B------:R-:W-:Y:S01]  /*eee0*/  MOV R16, RZ ;  /* 0x000000ff00107202 */ /* 0x000fe20000000f00 */
[----:B------:R-:W2:Y:S01]  /*eef0*/  LDCU.64 UR8, c[0x0][0x3b8] ;  /* 0x00007700ff0877ac */ /* 0x000ea20008000a00 */
[----:B------:R-:W-:Y:S01]  /*ef00*/  IADD3 R18, PT, PT, R84, -0x1, RZ ;  /* 0xffffffff54127810 */ /* 0x000fe20007ffe0ff */
[----:B------:R-:W3:Y:S04]  /*ef10*/  LDCU.64 UR4, c[0x0][0x3a0] ;  /* 0x00007400ff0477ac */ /* 0x000ee80008000a00 */
[----:B------:R-:W-:-:S05]  /*ef20*/  IMAD.SHL.U32 R18, R18, 0x40, RZ ;  /* 0x0000004012127824 */ /* 0x000fca00078e00ff */
        /* <DEDUP_REMOVED lines=8> */
[----:B-1----:R-:W-:-:S04]  /*efb0*/  IMAD.MOV R8, RZ, RZ, -R17 ;  /* 0x000000ffff087224 */ /* 0x002fc800078e0a11 */
[----:B------:R-:W-:-:S04]  /*efc0*/  IMAD R8, R8, R10, RZ ;  /* 0x0000000a08087224 */ /* 0x000fc800078e02ff */
[----:B------:R-:W-:-:S04]  /*efd0*/  IMAD.HI.U32 R8, R17, R8, R16 ;  /* 0x0000000811087227 */ /* 0x000fc800078e0010 */
[----:B------:R-:W-:-:S05]  /*efe0*/  IMAD.SHL.U32 R16, R86, 0x40, RZ ;  /* 0x0000004056107824 */ /* 0x000fca00078e00ff */
        /* <DEDUP_REMOVED lines=19> */
[----:B------:R-:W-:-:S04]  /*f120*/  ISETP.GE.AND P6, PT, R16, RZ, PT ;  /* 0x000000ff1000720c */ /* 0x000fc80003fc6270 */
[----:B------:R-:W-:Y:S02]  /*f130*/  @P0 IADD3 R8, PT, PT, R8, 0x1, RZ ;  /* 0x0000000108080810 */ /* 0x000fe40007ffe0ff */
[----:B------:R-:W-:Y:S02]  /*f140*/  ISETP.NE.AND P0, PT, R13, RZ, PT ;  /* 0x000000ff0d00720c */ /* 0x000fe40003f05270 */
[----:B------:R-:W-:-:S05]  /*f150*/  @!P5 IADD3 R8, PT, PT, -R8, RZ, RZ ;  /* 0x000000ff0808d210 */ /* 0x000fca0007ffe1ff */
[----:B------:R-:W-:-:S05]  /*f160*/  @!P6 IMAD.MOV R20, RZ, RZ, -R20 ;  /* 0x000000ffff14e224 */ /* 0x000fca00078e0a14 */
[C---:B------:R-:W-:Y:S02]  /*f170*/  SEL R15, R10.reuse, R20, !P0 ;  /* 0x000000140a0f7207 */ /* 0x040fe40004000000 */
[----:B------:R-:W-:-:S03]  /*f180*/  SEL R10, R10, R8, !P0 ;  /* 0x000000080a0a7207 */ /* 0x000fc60004000000 */
[----:B------:R-:W-:-:S04]  /*f190*/  IMAD.WIDE R20, R15, 0x4, R132 ;  /* 0x000000040f147825 */ /* 0x000fc800078e0284 */
[----:B------:R-:W-:Y:S01]  /*f1a0*/  IMAD.WIDE R18, R10, 0x4, R132 ;  /* 0x000000040a127825 */ /* 0x000fe200078e0284 */
        /* <DEDUP_REMOVED lines=18> */
.L_x_5417:
        /* <DEDUP_REMOVED lines=8> */
.L_x_5418:
[C---:B------:R-:W-:Y:S01]  /*f350*/  LEA R16, P0, R123.reuse, R118, 0x1 ;  /* 0x000000767b107211 */ /* 0x040fe200078008ff */
[----:B------:R-:W-:Y:S01]  /*f360*/  @!P3 IMAD.MOV.U32 R18, RZ, RZ, R118 ;  /* 0x000000ffff12b224 */ /* 0x000fe200078e0076 */
[----:B------:R-:W-:Y:S01]  /*f370*/  @!PT LDS RZ, [RZ] ;  /* 0x00000000fffff984 */ /* 0x000fe20000000800 */
[----:B------:R-:W-:Y:S01]  /*f380*/  @!PT LDS RZ, [RZ] ;  /* 0x00000000fffff984 */ /* 0x000fe20000000800 */
[----:B------:R-:W-:Y:S01]  /*f390*/  @!PT LDS RZ, [RZ] ;  /* 0x00000000fffff984 */ /* 0x000fe20000000800 */
[----:B------:R1:W-:Y:S01]  /*f3a0*/  @!P4 LDGSTS.E.BYPASS.LTC128B.128 [R137+0x3000], desc[UR6][R118.64] ;  /* 0x030000007689cfae */ /* 0x0003e2000b981a06 */
[----:B------:R-:W-:Y:S01]  /*f3b0*/  @!P3 IMAD.MOV.U32 R19, RZ, RZ, R119 ;  /* 0x000000ffff13b224 */ /* 0x000fe200078e0077 */
[----:B------:R-:W-:Y:S02]  /*f3c0*/  LEA.HI.X R17, R123, R119, R122, 0x1, P0 ;  /* 0x000000777b117211 */ /* 0x000fe400000f0c7a */
        /* <DEDUP_REMOVED lines=27> */
.L_x_5416:
        /* <DEDUP_REMOVED lines=37> */
[----:B------:R-:W2:Y:S01]  /*f7d0*/  S2R R3, SR_TID.X ;  /* 0x0000000000037919 */ /* 0x000ea20000002100 */
[--C-:B------:R-:W-:Y:S01]  /*f7e0*/  FFMA.FTZ R88, R7, UR4, -R136.reuse ;  /* 0x0000000407587c23 */ /* 0x100fe20008010888 */
[----:B------:R-:W-:Y:S01]  /*f7f0*/  FADD.FTZ R2, R2, -R9 ;  /* 0x8000000902027221 */ /* 0x000fe20000010000 */
[--C-:B------:R-:W-:Y:S01]  /*f800*/  FFMA.FTZ R93, R11, UR4, -R136.reuse ;  /* 0x000000040b5d7c23 */ /* 0x100fe20008010888 */
[--C-:B------:R-:W-:Y:S01]  /*f810*/  FFMA.FTZ R92, R5, UR4, -R136.reuse ;  /* 0x00000004055c7c23 */ /* 0x100fe20008010888 */
[--C-:B------:R-:W-:Y:S01]  /*f820*/  FFMA.FTZ R98, R14, UR4, -R97.reuse ;  /* 0x000000040e627c23 */ /* 0x100fe20008010861 */
[----:B------:R-:W-:Y:S01]  /*f830*/  FMUL.FTZ R99, R2, UR4 ;  /* 0x0000000402637c20 */ /* 0x000fe20008410000 */
[--C-:B------:R-:W-:Y:S01]  /*f840*/  FFMA.FTZ R90, R12, UR4, -R97.reuse ;  /* 0x000000040c5a7c23 */ /* 0x100fe20008010861 */
[--C-:B------:R-:W-:Y:S01]  /*f850*/  FFMA.FTZ R91, R6, UR4, -R97.reuse ;  /* 0x00000004065b7c23 */ /* 0x100fe20008010861 */
[--C-:B------:R-:W-:Y:S01]  /*f860*/  FFMA.FTZ R2, R4, UR4, -R97.reuse ;  /* 0x0000000404027c23 */ /* 0x100fe20008010861 */
[----:B------:R-:W3:Y:S01]  /*f870*/  MUFU.EX2 R138, R138 ;  /* 0x0000008a008a7308 */ /* 0x000ee20000000800 */
[----:B------:R-:W-:Y:S01]  /*f880*/  LDSM.16.MT88.4 R8, [R112+0x6000] ;  /* 0x006000007008783b */ /* 0x000fe20000004200 */
        /* <DEDUP_REMOVED lines=10> */
[----:B------:R-:W5:Y:S01]  /*f930*/  MUFU.EX2 R88, R88 ;  /* 0x0000005800587308 */ /* 0x000f620000000800 */
[--C-:B------:R-:W-:Y:S01]  /*f940*/  FFMA.FTZ R107, R107, UR4, -R136.reuse ;  /* 0x000000046b6b7c23 */ /* 0x100fe20008010888 */
[-C--:B---3--:R-:W-:Y:S01]  /*f950*/  FMUL.FTZ R4, R80, R138.reuse ;  /* 0x0000008a50047220 */ /* 0x088fe20000410000 */
[-C--:B------:R-:W-:Y:S01]  /*f960*/  FMUL.FTZ R5, R81, R138.reuse ;  /* 0x0000008a51057220 */ /* 0x080fe20000410000 */
[----:B------:R-:W-:Y:S01]  /*f970*/  MUFU.EX2 R93, R93 ;  /* 0x0000005d005d7308 */ /* 0x000fe20000000800 */
[-C--:B------:R-:W-:Y:S01]  /*f980*/  FMUL.FTZ R28, R56, R138.reuse ;  /* 0x0000008a381c7220 */ /* 0x080fe20000410000 */
[-C--:B----4-:R-:W-:Y:S01]  /*f990*/  FMUL.FTZ R6, R82, R99.reuse ;  /* 0x0000006352067220 */ /* 0x090fe20000410000 */
[-C--:B------:R-:W-:Y:S01]  /*f9a0*/  FMUL.FTZ R7, R83, R99.reuse ;  /* 0x0000006353077220 */ /* 0x080fe20000410000 */
[----:B------:R-:W3:Y:S01]  /*f9b0*/  MUFU.EX2 R92, R92 ;  /* 0x0000005c005c7308 */ /* 0x000ee20000000800 */
[-C--:B------:R-:W-:Y:S01]  /*f9c0*/  FMUL.FTZ R29, R57, R138.reuse ;  /* 0x0000008a391d7220 */ /* 0x080fe20000410000 */
[----:B--2---:R-:W-:Y:S01]  /*f9d0*/  LOP3.LUT P0, RZ, R3, 0x4, RZ, 0xc0, !PT ;  /* 0x0000000403ff7812 */ /* 0x004fe2000780c0ff */
[----:B------:R-:W-:Y:S01]  /*f9e0*/  FMUL.FTZ R30, R58, R99 ;  /* 0x000000633a1e7220 */ /* 0x000fe20000410000 */
[----:B------:R-:W-:Y:S01]  /*f9f0*/  MOV R3, 0x20 ;  /* 0x0000002000037802 */ /* 0x000fe20000000f00 */
[----:B------:R-:W-:Y:S01]  /*fa00*/  MUFU.EX2 R98, R98 ;  /* 0x0000006200627308 */ /* 0x000fe20000000800 */
[----:B-----5:R-:W-:Y:S01]  /*fa10*/  F2FP.BF16.F32.PACK_AB R80, R88, R115 ;  /* 0x000000735850723e */ /* 0x020fe200000010ff */
[----:B------:R-:W-:Y:S01]  /*fa20*/  FMUL.FTZ R31, R59, R99 ;  /* 0x000000633b1f7220 */ /* 0x000fe20000410000 */
[----:B------:R-:W-:Y:S01]  /*fa30*/  SEL R3, R3, 0xffffffe0, !P0 ;  /* 0xffffffe003037807 */ /* 0x000fe20004000000 */
[----:B------:R-:W2:Y:S01]  /*fa40*/  MUFU.EX2 R90, R90 ;  /* 0x0000005a005a7308 */ /* 0x000ea20000000800 */
[-C--:B------:R-:W-:Y:S01]  /*fa50*/  FMUL.FTZ R52, R52, R138.reuse ;  /* 0x0000008a34347220 */ /* 0x080fe20000410000 */
[----:B------:R-:W-:Y:S01]  /*fa60*/  FMUL.FTZ R53, R53, R138 ;  /* 0x0000008a35357220 */ /* 0x000fe20000410000 */
[----:B------:R-:W-:Y:S01]  /*fa70*/  IADD3 R3, PT, PT, R3, R112, RZ ;  /* 0x0000007003037210 */ /* 0x000fe20007ffe0ff */
[----:B------:R-:W-:Y:S01]  /*fa80*/  MUFU.EX2 R91, R91 ;  /* 0x0000005b005b7308 */ /* 0x000fe20000000800 */
[----:B---3--:R-:W-:Y:S01]  /*fa90*/  F2FP.BF16.F32.PACK_AB R82, R92, R93 ;  /* 0x0000005d5c52723e */ /* 0x008fe200000010ff */
[-C--:B------:R-:W-:Y:S01]  /*faa0*/  FMUL.FTZ R54, R54, R99.reuse ;  /* 0x0000006336367220 */ /* 0x080fe20000410000 */
[-C--:B------:R-:W-:Y:S01]  /*fab0*/  FMUL.FTZ R55, R55, R99.reuse ;  /* 0x0000006337377220 */ /* 0x080fe20000410000 */
[----:B------:R-:W3:Y:S01]  /*fac0*/  LDSM.16.MT88.4 R32, [R3+0x7000] ;  /* 0x007000000320783b */ /* 0x000ee20000004200 */
[----:B------:R-:W4:Y:S01]  /*fad0*/  MUFU.EX2 R2, R2 ;  /* 0x0000000200027308 */ /* 0x000f220000000800 */
[-C--:B------:R-:W-:Y:S01]  /*fae0*/  FMUL.FTZ R36, R36, R138.reuse ;  /* 0x0000008a24247220 */ /* 0x080fe20000410000 */
[----:B------:R-:W-:Y:S01]  /*faf0*/  FMUL.FTZ R37, R37, R138 ;  /* 0x0000008a25257220 */ /* 0x000fe20000410000 */
[-C--:B------:R-:W-:Y:S01]  /*fb00*/  FMUL.FTZ R38, R38, R99.reuse ;  /* 0x0000006326267220 */ /* 0x080fe20000410000 */
[-C--:B------:R-:W-:Y:S01]  /*fb10*/  FMUL.FTZ R39, R39, R99.reuse ;  /* 0x0000006327277220 */ /* 0x080fe20000410000 */
[----:B--2---:R-:W-:Y:S01]  /*fb20*/  F2FP.BF16.F32.PACK_AB R81, R90, R98 ;  /* 0x000000625a51723e */ /* 0x004fe200000010ff */
[-C--:B------:R-:W-:Y:S01]  /*fb30*/  FMUL.FTZ R40, R40, R138.reuse ;  /* 0x0000008a28287220 */ /* 0x080fe20000410000 */
[-C--:B------:R-:W-:Y:S01]  /*fb40*/  FMUL.FTZ R41, R41, R138.reuse ;  /* 0x0000008a29297220 */ /* 0x080fe20000410000 */
[-C--:B------:R-:W-:Y:S01]  /*fb50*/  FMUL.FTZ R42, R42, R99.reuse ;  /* 0x000000632a2a7220 */ /* 0x080fe20000410000 */
[-C--:B------:R-:W-:Y:S01]  /*fb60*/  FMUL.FTZ R43, R43, R99.reuse ;  /* 0x000000632b2b7220 */ /* 0x080fe20000410000 */
[----:B------:R-:W-:Y:S01]  /*fb70*/  LDSM.16.MT88.4 R56, [R112+0x6400] ;  /* 0x006400007038783b */ /* 0x000fe20000004200 */
[-C--:B------:R-:W-:Y:S01]  /*fb80*/  FMUL.FTZ R48, R48, R138.reuse ;  /* 0x0000008a30307220 */ /* 0x080fe20000410000 */
[-C--:B------:R-:W-:Y:S01]  /*fb90*/  FMUL.FTZ R49, R49, R138.reuse ;  /* 0x0000008a31317220 */ /* 0x080fe20000410000 */
[----:B------:R-:W-:Y:S01]  /*fba0*/  FMUL.FTZ R50, R50, R99 ;  /* 0x0000006332327220 */ /* 0x000fe20000410000 */
[----:B----4-:R-:W-:Y:S01]  /*fbb0*/  F2FP.BF16.F32.PACK_AB R83, R2, R91 ;  /* 0x0000005b0253723e */ /* 0x010fe200000010ff */
        /* <DEDUP_REMOVED lines=14> */
[----:B------:R-:W-:Y:S01]  /*fca0*/  MUFU.EX2 R116, R116 ;  /* 0x0000007400747308 */ /* 0x000fe20000000800 */
[----:B-1----:R-:W1:Y:S01]  /*fcb0*/  LDSM.16.MT88.4 R16, [R3+0x6000] ;  /* 0x006000000310783b */ /* 0x002e620000004200 */
[-C--:B------:R-:W-:Y:S01]  /*fcc0*/  FMUL.FTZ R44, R44, R138.reuse ;  /* 0x0000008a2c2c7220 */ /* 0x080fe20000410000 */
[-C--:B------:R-:W-:Y:S01]  /*fcd0*/  FMUL.FTZ R45, R45, R138.reuse ;  /* 0x0000008a2d2d7220 */ /* 0x080fe20000410000 */
[----:B------:R-:W-:Y:S01]  /*fce0*/  MUFU.EX2 R111, R111 ;  /* 0x0000006f006f7308 */ /* 0x000fe20000000800 */
[-C--:B------:R-:W-:Y:S01]  /*fcf0*/  FMUL.FTZ R46, R46, R99.reuse ;  /* 0x000000632e2e7220 */ /* 0x080fe20000410000 */
[-C--:B------:R-:W-:Y:S01]  /*fd00*/  FMUL.FTZ R47, R47, R99.reuse ;  /* 0x000000632f2f7220 */ /* 0x080fe20000410000 */
[C---:B------:R-:W-:Y:S01]  /*fd10*/  HMMA.16816.F32.BF16 R24, R80.reuse, R26, R60 ;  /* 0x0000001a5018723c */ /* 0x040fe2000004183c */
[--C-:B------:R-:W-:Y:S01]  /*fd20*/  FFMA.FTZ R60, R102, UR4, -R97.reuse ;  /* 0x00000004663c7c23 */ /* 0x100fe20008010861 */
[----:B------:R-:W-:Y:S01]  /*fd30*/  MUFU.EX2 R103, R103 ;  /* 0x0000006700677308 */ /* 0x000fe20000000800 */
[-C--:B------:R-:W-:Y:S01]  /*fd40*/  FMUL.FTZ R12, R72, R138.reuse ;  /* 0x0000008a480c7220 */ /* 0x080fe20000410000 */
[-C--:B------:R-:W-:Y:S01]  /*fd50*/  FMUL.FTZ R13, R73, R138.reuse ;  /* 0x0000008a490d7220 */ /* 0x080fe20000410000 */
[-C--:B------:R-:W-:Y:S01]  /*fd60*/  FMUL.FTZ R14, R74, R99.reuse ;  /* 0x000000634a0e7220 */ /* 0x080fe20000410000 */
[----:B------:R2:W-:Y:S01]  /*fd70*/  MUFU.EX2 R110, R60 ;  /* 0x0000003c006e7308 */ /* 0x0005e20000000800 */
[-C--:B------:R-:W-:Y:S01]  /*fd80*/  FMUL.FTZ R15, R75, R99.reuse ;  /* 0x000000634b0f7220 */ /* 0x080fe20000410000 */
[C---:B---3--:R-:W-:Y:S01]  /*fd90*/  HMMA.16816.F32.BF16 R28, R80.reuse, R32, R28 ;  /* 0x00000020501c723c */ /* 0x048fe2000004181c */
[-C--:B------:R-:W-:Y:S01]  /*fda0*/  FMUL.FTZ R68, R68, R138.reuse ;  /* 0x0000008a44447220 */ /* 0x080fe20000410000 */
[----:B------:R-:W-:Y:S01]  /*fdb0*/  MUFU.EX2 R109, R109 ;  /* 0x0000006d006d7308 */ /* 0x000fe20000000800 */
[-C--:B------:R-:W-:Y:S01]  /*fdc0*/  FMUL.FTZ R69, R69, R138.reuse ;  /* 0x0000008a45457220 */ /* 0x080fe20000410000 */
[-C--:B------:R-:W-:Y:S01]  /*fdd0*/  FMUL.FTZ R70, R70, R99.reuse ;  /* 0x0000006346467220 */ /* 0x080fe20000410000 */
[-C--:B------:R-:W-:Y:S01]  /*fde0*/  FMUL.FTZ R71, R71, R99.reuse ;  /* 0x0000006347477220 */ /* 0x080fe20000410000 */
[----:B------:R-:W-:Y:S01]  /*fdf0*/  MUFU.EX2 R100, R100 ;  /* 0x0000006400647308 */ /* 0x000fe20000000800 */
[--C-:B------:R-:W-:Y:S01]  /*fe00*/  FFMA.FTZ R130, R130, UR4, -R136.reuse ;  /* 0x0000000482827c23 */ /* 0x100fe20008010888 */
[C---:B------:R-:W-:Y:S01]  /*fe10*/  HMMA.16816.F32.BF16 R32, R80.reuse, R34, R52 ;  /* 0x000000225020723c */ /* 0x040fe20000041834 */
[----:B------:R-:W3:Y:S01]  /*fe20*/  LDSM.16.MT88.4 R52, [R112+0x8000] ;  /* 0x008000007034783b */ /* 0x000ee20000004200 */
[----:B------:R-:W-:Y:S01]  /*fe30*/  MUFU.EX2 R144, R144 ;  /* 0x0000009000907308 */ /* 0x000fe20000000800 */
[--C-:B------:R-:W-:Y:S01]  /*fe40*/  FFMA.FTZ R105, R105, UR4, -R136.reuse ;  /* 0x0000000469697c23 */ /* 0x100fe20008010888 */
[----:B------:R-:W-:Y:S01]  /*fe50*/  FFMA.FTZ R128, R128, UR4, -R136 ;  /* 0x0000000480807c23 */ /* 0x000fe20008010888 */
[----:B--2---:R-:W-:Y:S01]  /*fe60*/  LDSM.16.MT88.4 R60, [R112+0x6800] ;  /* 0x00680000703c783b */ /* 0x004fe20000004200 */
[----:B------:R-:W-:Y:S01]  /*fe70*/  MUFU.EX2 R147, R147 ;  /* 0x0000009300937308 */ /* 0x000fe20000000800 */
[--C-:B------:R-:W-:Y:S01]  /*fe80*/  FFMA.FTZ R94, R94, UR4, -R97.reuse ;  /* 0x000000045e5e7c23 */ /* 0x100fe20008010861 */
[----:B------:R-:W-:Y:S01]  /*fe90*/  HMMA.16816.F32.BF16 R4, R80, R8, R4 ;  /* 0x000000085004723c */ /* 0x000fe20000041804 */
[----:B------:R-:W-:Y:S01]  /*fea0*/  FFMA.FTZ R95, R95, UR4, -R97 ;  /* 0x000000045f5f7c23 */ /* 0x000fe20008010861 */
[----:B------:R-:W-:Y:S01]  /*feb0*/  MUFU.EX2 R104, R104 ;  /* 0x0000006800687308 */ /* 0x000fe20000000800 */
[----:B------:R-:W-:Y:S01]  /*fec0*/  FFMA.FTZ R99, R141, R99, R98 ;  /* 0x000000638d637223 */ /* 0x000fe20000010062 */
[----:B------:R-:W-:-:S02]  /*fed0*/  FFMA.FTZ R115, R140, R138, R115 ;  /* 0x0000008a8c737223 */ /* 0x000fc40000010073 */
[----:B------:R-:W-:Y:S01]  /*fee0*/  MUFU.EX2 R107, R107 ;  /* 0x0000006b006b7308 */ /* 0x000fe20000000800 */
[----:B------:R-:W-:Y:S01]  /*fef0*/  FADD.FTZ R90, R90, R99 ;  /* 0x000000635a5a7221 */ /* 0x000fe20000010000 */
[----:B------:R-:W-:Y:S01]  /*ff00*/  HMMA.16816.F32.BF16 R8, R80, R10, R76 ;  /* 0x0000000a5008723c */ /* 0x000fe2000004184c */
[----:B------:R-:W-:Y:S01]  /*ff10*/  LDSM.16.MT88.4 R76, [R112+0x6c00] ;  /* 0x006c0000704c783b */ /* 0x000fe20000004200 */
[----:B------:R-:W2:Y:S01]  /*ff20*/  MUFU.EX2 R130, R130 ;  /* 0x0000008200827308 */ /* 0x000ea20000000800 */
[----:B------:R-:W-:-:S03]  /*ff30*/  FADD.FTZ R88, R88, R115 ;  /* 0x0000007358587221 */ /* 0x000fc60000010000 */
[----:B------:R-:W-:Y:S01]  /*ff40*/  MUFU.EX2 R105, R105 ;  /* 0x0000006900697308 */ /* 0x000fe20000000800 */
[----:B------:R-:W-:Y:S01]  /*ff50*/  FADD.FTZ R93, R93, R88 ;  /* 0x000000585d5d7221 */ /* 0x000fe20000010000 */
[----:B-1----:R-:W-:Y:S02]  /*ff60*/  HMMA.16816.F32.BF16 R12, R80, R16, R12 ;  /* 0x00000010500c723c */ /* 0x002fe4000004180c */
[----:B------:R-:W-:Y:S01]  /*ff70*/  MUFU.EX2 R128, R128 ;  /* 0x0000008000807308 */ /* 0x000fe20000000800 */
[----:B------:R-:W-:-:S03]  /*ff80*/  FADD.FTZ R93, R92, R93 ;  /* 0x0000005d5c5d7221 */ /* 0x000fc60000010000 */
[----:B------:R-:W-:Y:S02]  /*ff90*/  MUFU.EX2 R94, R94 ;  /* 0x0000005e005e7308 */ /* 0x000fe40000000800 */
[C---:B------:R-:W-:Y:S01]  /*ffa0*/  HMMA.16816.F32.BF16 R16, R80.reuse, R18, R68 ;  /* 0x000000125010723c */ /* 0x040fe20000041844 */
[----:B--2---:R-:W-:Y:S01]  /*ffb0*/  F2FP.BF16.F32.PACK_AB R88, R130, R107 ;  /* 0x0000006b8258723e */ /* 0x004fe200000010ff */
[----:B------:R-:W-:Y:S01]  /*ffc0*/  MUFU.EX2 R95, R95 ;  /* 0x0000005f005f7308 */ /* 0x000fe20000000800 */
[----:B------:R-:W-:Y:S05]  /*ffd0*/  LDSM.16.MT88.4 R68, [R3+0x6c00] ;  /* 0x006c00000344783b */ /* 0x000fea0000004200 */
[C---:B---3--:R-:W-:Y:S08]  /*ffe0*/  HMMA.16816.F32.BF16 R36, R80.reuse, R52, R36 ;  /* 0x000000345024723c */ /* 0x048ff00000041824 */
[C---:B------:R-:W-:Y:S01]  /*fff0*/  HMMA.16816.F32.BF16 R40, R80.reuse, R54, R40 ;  /* 0x000000365028723c */ /* 0x040fe20000041828 */
[----:B------:R-:W1:Y:S07]  /*10000*/  LDSM.16.MT88.4 R52, [R3+0x8000] ;  /* 0x008000000334783b */ /* 0x000e6e0000004200 */
[----:B-1----:R-:W-:Y:S01]  /*10010*/  HMMA.16816.F32.BF16 R48, R80, R54, R48 ;  /* 0x000000365030723c */ /* 0x002fe20000041830 */
[----:B------:R-:W-:Y:S01]  /*10020*/  FFMA.FTZ R55, R101, UR4, -R136 ;  /* 0x0000000465377c23 */ /* 0x000fe20008010888 */
[----:B------:R-:W-:-:S03]  /*10030*/  FFMA.FTZ R101, R146, UR4, -R97 ;  /* 0x0000000492657c23 */ /* 0x000fc60008010861 */
[----:B------:R-:W1:Y:S03]  /*10040*/  MUFU.EX2 R102, R55 ;  /* 0x0000003700667308 */ /* 0x000e660000000800 */
[----:B------:R-:W-:Y:S01]  /*10050*/  HMMA.16816.F32.BF16 R44, R80, R52, R44 ;  /* 0x00000034502c723c */ /* 0x000fe2000004182c */
[----:B------:R-:W2:Y:S01]  /*10060*/  MUFU.EX2 R101, R101 ;  /* 0x0000006500657308 */ /* 0x000ea20000000800 */
[----:B------:R-:W-:Y:S02]  /*10070*/  F2FP.BF16.F32.PACK_AB R52, R111, R116 ;  /* 0x000000746f34723e */ /* 0x000fe400000010ff */
[----:B------:R-:W-:Y:S02]  /*10080*/  F2FP.BF16.F32.PACK_AB R53, R109, R110 ;  /* 0x0000006e6d35723e */ /* 0x000fe400000010ff */
[----:B-1----:R-:W-:Y:S02]  /*10090*/  F2FP.BF16.F32.PACK_AB R54, R102, R103 ;  /* 0x000000676636723e */ /* 0x002fe400000010ff */
        /* <DEDUP_REMOVED lines=23> */
[----:B------:R-:W-:Y:S01]  /*10210*/  FFMA.FTZ R52, R142, UR4, -R97 ;  /* 0x000000048e347c23 */ /* 0x000fe20008010861 */
[----:B------:R-:W-:Y:S01]  /*10220*/  MUFU.EX2 R143, R55 ;  /* 0x00000037008f7308 */ /* 0x000fe20000000800 */
[----:B------:R-:W-:-:S03]  /*10230*/  @P1 IADD3 R136, PT, PT, R84, -0x3, RZ ;  /* 0xfffffffd54881810 */ /* 0x000fc60007ffe0ff */
[----:B------:R-:W-:Y:S04]  /*10240*/  MUFU.EX2 R139, R54 ;  /* 0x00000036008b7308 */ /* 0x000fe80000000800 */
[----:B------:R-:W2:Y:S04]  /*10250*/  MUFU.EX2 R142, R53 ;  /* 0x00000035008e7308 */ /* 0x000ea80000000800 */
[----:B------:R3:W4:Y:S04]  /*10260*/  MUFU.EX2 R108, R52 ;  /* 0x00000034006c7308 */ /* 0x0007280000000800 */
[----:B------:R-:W5:Y:S01]  /*10270*/  MUFU.EX2 R145, R145 ;  /* 0x0000009100917308 */ /* 0x000f620000000800 */
[----:B--2---:R-:W-:-:S02]  /*10280*/  F2FP.BF16.F32.PACK_AB R54, R142, R139 ;  /* 0x0000008b8e36723e */ /* 0x004fc400000010ff */
[----:B---3--:R-:W-:Y:S02]  /*10290*/  F2FP.BF16.F32.PACK_AB R52, R143, R144 ;  /* 0x000000908f34723e */ /* 0x008fe400000010ff */
[----:B----4-:R-:W-:Y:S02]  /*102a0*/  F2FP.BF16.F32.PACK_AB R53, R147, R108 ;  /* 0x0000006c9335723e */ /* 0x010fe400000010ff */
[----:B-----5:R-:W-:-:S07]  /*102b0*/  F2FP.BF16.F32.PACK_AB R55, R104, R145 ;  /* 0x000000916837723e */ /* 0x020fce00000010ff */
        /* <DEDUP_REMOVED lines=19> */
[----:B------:R-:W-:Y:S01]  /*103f0*/  FADD.FTZ R97, R91, R90 ;  /* 0x0000005a5b617221 */ /* 0x000fe20000010000 */
[----:B------:R-:W-:Y:S01]  /*10400*/  F2FP.BF16.F32.PACK_AB R89, R95, R94 ;  /* 0x0000005e5f59723e */ /* 0x000fe200000010ff */
[----:B------:R-:W-:Y:S01]  /*10410*/  MUFU.EX2 R96, R53 ;  /* 0x0000003500607308 */ /* 0x000fe20000000800 */
[----:B------:R-:W-:Y:S01]  /*10420*/  F2FP.BF16.F32.PACK_AB R90, R128, R105 ;  /* 0x00000069805a723e */ /* 0x000fe200000010ff */
[----:B------:R-:W-:Y:S01]  /*10430*/  FADD.FTZ R97, R2, R97 ;  /* 0x0000006102617221 */ /* 0x000fe20000010000 */
[----:B------:R-:W-:Y:S01]  /*10440*/  FADD.FTZ R2, R116, R93 ;  /* 0x0000005d74027221 */ /* 0x000fe20000010000 */
[----:B------:R-:W1:Y:S03]  /*10450*/  MUFU.EX2 R141, R52 ;  /* 0x00000034008d7308 */ /* 0x000e660000000800 */
[----:B------:R-:W-:-:S04]  /*10460*/  FADD.FTZ R2, R111, R2 ;  /* 0x000000026f027221 */ /* 0x000fc80000010000 */
[----:B------:R-:W-:Y:S01]  /*10470*/  FADD.FTZ R103, R103, R2 ;  /* 0x0000000267677221 */ /* 0x000fe20000010000 */
[----:B-1----:R-:W-:Y:S01]  /*10480*/  F2FP.BF16.F32.PACK_AB R91, R141, R96 ;  /* 0x000000608d5b723e */ /* 0x002fe200000010ff */
[----:B------:R-:W1:Y:S06]  /*10490*/  LDSM.16.MT88.4 R52, [R3+0x7c00] ;  /* 0x007c00000334783b */ /* 0x000e6c0000004200 */
[C---:B------:R-:W-:Y:S01]  /*104a0*/  HMMA.16816.F32.BF16 R80, R88.reuse, R76, R4 ;  /* 0x0000004c5850723c */ /* 0x040fe20000041804 */
[----:B------:R3:W-:Y:S07]  /*104b0*/  LDSM.16.MT88.4 R4, [R3+0x8c00] ;  /* 0x008c00000304783b */ /* 0x0007ee0000004200 */
[C---:B------:R-:W-:Y:S01]  /*104c0*/  HMMA.16816.F32.BF16 R76, R88.reuse, R78, R8 ;  /* 0x0000004e584c723c */ /* 0x040fe20000041808 */
[----:B------:R-:W4:Y:S07]  /*104d0*/  LDSM.16.MT88.4 R8, [R112+0x8c00] ;  /* 0x008c00007008783b */ /* 0x000f2e0000004200 */
[----:B------:R-:W-:Y:S01]  /*104e0*/  HMMA.16816.F32.BF16 R72, R88, R68, R12 ;  /* 0x000000445848723c */ /* 0x000fe2000004180c */
[----:B------:R-:W-:-:S04]  /*104f0*/  FADD.FTZ R12, R110, R97 ;  /* 0x000000616e0c7221 */ /* 0x000fc80000010000 */
[----:B------:R-:W-:Y:S01]  /*10500*/  FADD.FTZ R12, R109, R12 ;  /* 0x0000000c6d0c7221 */ /* 0x000fe20000010000 */
[----:B---3--:R-:W-:Y:S02]  /*10510*/  FADD.FTZ R3, R102, R103 ;  /* 0x0000006766037221 */ /* 0x008fe40000010000 */
[----:B--2---:R-:W-:Y:S02]  /*10520*/  HMMA.16816.F32.BF16 R64, R88, R60, R20 ;  /* 0x0000003c5840723c */ /* 0x004fe40000041814 */
[----:B------:R-:W-:-:S04]  /*10530*/  FADD.FTZ R2, R144, R3 ;  /* 0x0000000390027221 */ /* 0x000fc80000010000 */
[----:B------:R-:W-:Y:S02]  /*10540*/  FADD.FTZ R2, R143, R2 ;  /* 0x000000028f027221 */ /* 0x000fe40000010000 */
[C---:B------:R-:W-:Y:S02]  /*10550*/  HMMA.16816.F32.BF16 R68, R88.reuse, R70, R16 ;  /* 0x000000465844723c */ /* 0x040fe40000041810 */
[----:B------:R-:W-:Y:S01]  /*10560*/  FADD.FTZ R139, R139, R2 ;  /* 0x000000028b8b7221 */ /* 0x000fe20000010000 */
[-C--:B------:R-:W-:Y:S02]  /*10570*/  MOV R2, R85.reuse ;  /* 0x0000005500027202 */ /* 0x080fe40000000f00 */
[----:B------:R-:W-:Y:S01]  /*10580*/  @P1 MOV R2, R85 ;  /* 0x0000005500021202 */ /* 0x000fe20000000f00 */
[----:B------:R-:W-:Y:S02]  /*10590*/  FADD.FTZ R142, R142, R139 ;  /* 0x0000008b8e8e7221 */ /* 0x000fe40000010000 */
[----:B-1----:R-:W-:Y:S02]  /*105a0*/  HMMA.16816.F32.BF16 R56, R88, R52, R28 ;  /* 0x000000345838723c */ /* 0x002fe4000004181c */
[----:B------:R-:W-:-:S04]  /*105b0*/  FADD.FTZ R107, R107, R142 ;  /* 0x0000008e6b6b7221 */ /* 0x000fc80000010000 */
[----:B------:R-:W-:Y:S02]  /*105c0*/  FADD.FTZ R130, R130, R107 ;  /* 0x0000006b82827221 */ /* 0x000fe40000010000 */
[----:B----4-:R-:W-:Y:S01]  /*105d0*/  HMMA.16816.F32.BF16 R36, R88, R8, R36 ;  /* 0x000000085824723c */ /* 0x010fe20000041824 */
        /* <DEDUP_REMOVED lines=9> */
[----:B------:R-:W-:-:S03]  /*10670*/  FADD.FTZ R3, R104, R3 ;  /* 0x0000000368037221 */ /* 0x000fc60000010000 */
[----:B------:R-:W-:Y:S01]  /*10680*/  HMMA.16816.F32.BF16 R40, R88, R10, R40 ;  /* 0x0000000a5828723c */ /* 0x000fe20000041828 */
[----:B------:R-:W-:Y:S01]  /*10690*/  FADD.FTZ R94, R94, R3 ;  /* 0x000000035e5e7221 */ /* 0x000fe20000010000 */
[-C--:B------:R-:W-:Y:S02]  /*106a0*/  MOV R3, R87.reuse ;  /* 0x0000005700037202 */ /* 0x080fe40000000f00 */
[----:B------:R-:W-:Y:S01]  /*106b0*/  @P1 MOV R3, R87 ;  /* 0x0000005700031202 */ /* 0x000fe20000000f00 */
[----:B------:R-:W-:-:S03]  /*106c0*/  FADD.FTZ R95, R95, R94 ;  /* 0x0000005e5f5f7221 */ /* 0x000fc60000010000 */
[----:B------:R-:W-:Y:S01]  /*106d0*/  HMMA.16816.F32.BF16 R44, R88, R4, R44 ;  /* 0x00000004582c723c */ /* 0x000fe2000004182c */
[----:B------:R-:W-:-:S04]  /*106e0*/  FADD.FTZ R96, R96, R95 ;  /* 0x0000005f60607221 */ /* 0x000fc80000010000 */
[----:B------:R-:W-:-:S03]  /*106f0*/  FADD.FTZ R141, R141, R96 ;  /* 0x000000608d8d7221 */ /* 0x000fc60000010000 */
[----:B------:R-:W-:Y:S01]  /*10700*/  HMMA.16816.F32.BF16 R48, R88, R6, R48 ;  /* 0x000000065830723c */ /* 0x000fe20000041830 */
[----:B------:R-:W-:-:S04]  /*10710*/  NOP ;  /* 0x0000000000007918 */ /* 0x000fc80000000000 */
[----:B------:R-:W-:-:S15]  /*10720*/  @P1 BRA `(.L_x_5419) ;  /* 0x0000000000041947 */ /* 0x000fde0003800000 */
.L_x_5413:
[----:B------:R-:W-:-:S07]  /*10730*/  IADD3 R136, PT, PT, R86, -0x1, RZ ;  /* 0xffffffff56887810 */ /* 0x000fce0007ffe0ff */
.L_x_5419:
        /* <DEDUP_REMOVED lines=12> */
[----:B------:R-:W4:Y:S08]  /*10800*/  LDCU UR4, c[0x0][0x45c] ;  /* 0x00008b80ff0477ac */ /* 0x000f300008000800 */
[----:B------:R-:W5:Y:S01]  /*10810*/  @!P1 LDC R128, c[0x0][0x3c0] ;  /* 0x0000f000ff809b82 */ /* 0x000f620000000800 */
[----:B------:R-:W-:Y:S01]  /*10820*/  @!P1 IMAD.MOV.U32 R139, RZ, RZ, RZ ;  /* 0x000000ffff8b9224 */ /* 0x000fe200078e00ff */
[----:B------:R-:W2:Y:S04]  /*10830*/  LDCU.64 UR10, c[0x0][0x3b8] ;  /* 0x00007700ff0a77ac */ /* 0x000ea80008000a00 */
[----:B------:R-:W-:Y:S01]  /*10840*/  @!P1 IADD3 R139, P2, PT, RZ, -R139, RZ ;  /* 0x8000008bff8b9210 */ /* 0x000fe20007f5e0ff */
[----:B------:R-:W2:Y:S01]  /*10850*/  LDCU.64 UR14, c[0x0][0x3c0] ;  /* 0x00007800ff0e77ac */ /* 0x000ea20008000a00 */
[----:B------:R-:W2:Y:S01]  /*10860*/  LDCU.64 UR8, c[0x0][0x3a0] ;  /* 0x00007400ff0877ac */ /* 0x000ea20008000a00 */
[C---:B-1----:R-:W-:Y:S01]  /*10870*/  LOP3.LUT R3, R116.reuse, 0x3, RZ, 0xc0, !PT ;  /* 0x0000000374037812 */ /* 0x042fe200078ec0ff */
[----:B------:R-:W1:Y:S01]  /*10880*/  LDCU.64 UR12, c[0x0][0x3a8] ;  /* 0x00007500ff0c77ac */ /* 0x000e620008000a00 */
        /* <DEDUP_REMOVED lines=8> */
[----:B-1234-:R-:W-:-:S07]  /*10910*/  @!P1 SHF.R.S64 R139, R139, 0x1f, R128 ;  /* 0x0000001f8b8b9819 */ /* 0x01efce0000001080 */
.L_x_5424:
        /* <DEDUP_REMOVED lines=75> */
.L_x_5421:
        /* <DEDUP_REMOVED lines=13> */
[----:B------:R-:W-:Y:S02]  /*10ea0*/  LEA.HI.X R87, R125, R121, R124, 0x1, P4 ;  /* 0x000000797d577211 */ /* 0x000fe400020f0c7c */
[----:B------:R-:W-:Y:S03]  /*10eb0*/  IADD3 R136, PT, PT, R136, -0x1, RZ ;  /* 0xffffffff88887810 */ /* 0x000fe60007ffe0ff */
        /* <DEDUP_REMOVED lines=22> */
[----:B------:R-:W-:Y:S01]  /*11020*/  LDSM.16.M88.4 R92, [R114] ;  /* 0x00000000725c783b */ /* 0x000fe20000000200 */
[----:B------:R-:W-:Y:S02]  /*11030*/  SEL R90, R90, 0xffffffe0, !P0 ;  /* 0xffffffe05a5a7807 */ /* 0x000fe40004000000 */
[----:B------:R-:W-:Y:S02]  /*11040*/  ISETP.GT.AND P0, PT, R136, R117, PT ;  /* 0x000000758800720c */ /* 0x000fe40003f04270 */
[-C--:B------:R-:W-:Y:S01]  /*11050*/  IADD3 R3, PT, PT, R114, R90.reuse, RZ ;  /* 0x0000005a72037210 */ /* 0x080fe20007ffe0ff */
[----:B------:R-:W3:Y:S01]  /*11060*/  LDSM.16.M88.4 R96, [R113+0x3000] ;  /* 0x003000007160783b */ /* 0x000ee20000000200 */
[----:B------:R-:W-:Y:S05]  /*11070*/  IADD3 R2, PT, PT, R113, R90, RZ ;  /* 0x0000005a71027210 */ /* 0x000fea0007ffe0ff */
[----:B------:R-:W4:Y:S06]  /*11080*/  LDSM.16.M88.4 R100, [R113+0x3400] ;  /* 0x003400007164783b */ /* 0x000f2c0000000200 */
[----:B------:R-:W5:Y:S06]  /*11090*/  LDSM.16.M88.4 R104, [R113+0x3800] ;  /* 0x003800007168783b */ /* 0x000f6c0000000200 */
[----:B------:R-:W0:Y:S06]  /*110a0*/  LDGDEPBAR ;  /* 0x00000000000079af */ /* 0x000e2c0000000000 */
[----:B------:R-:W2:Y:S06]  /*110b0*/  LDSM.16.M88.4 R108, [R113+0x3c00] ;  /* 0x003c0000716c783b */ /* 0x000eac0000000200 */
[----:B-1----:R-:W-:Y:S01]  /*110c0*/  LDSM.16.M88.4 R88, [R113+0x4c00] ;  /* 0x004c00007158783b */ /* 0x002fe20000000200 */
[C---:B---3--:R-:W-:Y:S08]  /*110d0*/  HMMA.16816.F32.BF16 R4, R92.reuse, R96, RZ ;  /* 0x000000605c04723c */ /* 0x048ff000000418ff */
[C---:B------:R-:W-:Y:S01]  /*110e0*/  HMMA.16816.F32.BF16 R8, R92.reuse, R98, RZ ;  /* 0x000000625c08723c */ /* 0x040fe200000418ff */
[----:B------:R-:W-:Y:S07]  /*110f0*/  LDSM.16.M88.4 R96, [R2+0x3000] ;  /* 0x003000000260783b */ /* 0x000fee0000000200 */
[C---:B----4-:R-:W-:Y:S08]  /*11100*/  HMMA.16816.F32.BF16 R12, R92.reuse, R100, RZ ;  /* 0x000000645c0c723c */ /* 0x050ff000000418ff */
[C---:B------:R-:W-:Y:S08]  /*11110*/  HMMA.16816.F32.BF16 R16, R92.reuse, R102, RZ ;  /* 0x000000665c10723c */ /* 0x040ff000000418ff */
[C---:B-----5:R-:W-:Y:S08]  /*11120*/  HMMA.16816.F32.BF16 R20, R92.reuse, R104, RZ ;  /* 0x000000685c14723c */ /* 0x060ff000000418ff */
        /* <DEDUP_REMOVED lines=85> */
[----:B------:R4:W1:Y:S10]  /*11680*/  MUFU.TANH R109, R158 ;  /* 0x0000009e006d7308 */ /* 0x0008740000002400 */
[----:B------:R-:W1:Y:S01]  /*11690*/  MUFU.TANH R150, R150 ;  /* 0x0000009600967308 */ /* 0x000e620000002400 */
[C---:B-----5:R-:W-:Y:S09]  /*116a0*/  HMMA.16816.F32.BF16 R20, R88.reuse, R92, R20 ;  /* 0x0000005c5814723c */ /* 0x060ff20000041814 */
[----:B------:R-:W1:Y:S01]  /*116b0*/  MUFU.TANH R151, R151 ;  /* 0x0000009700977308 */ /* 0x000e620000002400 */
[C---:B------:R-:W-:Y:S01]  /*116c0*/  HMMA.16816.F32.BF16 R24, R88.reuse, R94, R24 ;  /* 0x0000005e5818723c */ /* 0x040fe20000041818 */
[----:B------:R-:W5:Y:S01]  /*116d0*/  LDSM.16.M88.4 R92, [R2+0x5c00] ;  /* 0x005c0000025c783b */ /* 0x000f620000000200 */
        /* <DEDUP_REMOVED lines=8> */
[----:B---3--:R-:W-:Y:S01]  /*11760*/  FMUL.FTZ R86, R24, UR5 ;  /* 0x0000000518567c20 */ /* 0x008fe20008410000 */
[----:B------:R-:W-:Y:S01]  /*11770*/  FMUL.FTZ R160, R25, UR5 ;  /* 0x0000000519a07c20 */ /* 0x000fe20008410000 */
[----:B----4-:R-:W-:Y:S06]  /*11780*/  FMUL.FTZ R158, R26, UR5 ;  /* 0x000000051a9e7c20 */ /* 0x010fec0008410000 */
[----:B------:R3:W4:Y:S10]  /*11790*/  MUFU.TANH R107, R156 ;  /* 0x0000009c006b7308 */ /* 0x0007340000002400 */
[----:B------:R2:W1:Y:S10]  /*117a0*/  MUFU.TANH R105, R152 ;  /* 0x0000009800697308 */ /* 0x0004740000002400 */
[----:B------:R4:W1:Y:S01]  /*117b0*/  MUFU.TANH R102, R87 ;  /* 0x0000005700667308 */ /* 0x0008620000002400 */
[----:B---3--:R-:W-:Y:S01]  /*117c0*/  FMUL.FTZ R156, R27, UR5 ;  /* 0x000000051b9c7c20 */ /* 0x008fe20008410000 */
[C---:B-----5:R-:W-:Y:S08]  /*117d0*/  HMMA.16816.F32.BF16 R28, R88.reuse, R92, R28 ;  /* 0x0000005c581c723c */ /* 0x060ff0000004181c */
[----:B------:R3:W1:Y:S01]  /*117e0*/  MUFU.TANH R103, R86 ;  /* 0x0000005600677308 */ /* 0x0006620000002400 */
[----:B------:R-:W-:Y:S09]  /*117f0*/  HMMA.16816.F32.BF16 R32, R88, R94, R32 ;  /* 0x0000005e5820723c */ /* 0x000ff20000041820 */
[----:B------:R5:W1:Y:S01]  /*11800*/  MUFU.TANH R99, R156 ;  /* 0x0000009c00637308 */ /* 0x000a620000002400 */
[----:B--2---:R-:W-:Y:S01]  /*11810*/  FMUL.FTZ R152, R28, UR5 ;  /* 0x000000051c987c20 */ /* 0x004fe20008410000 */
[----:B------:R-:W-:Y:S08]  /*11820*/  FMUL.FTZ R89, R30, UR5 ;  /* 0x000000051e597c20 */ /* 0x000ff00008410000 */
[----:B------:R-:W2:Y:S01]  /*11830*/  MUFU.TANH R155, R155 ;  /* 0x0000009b009b7308 */ /* 0x000ea20000002400 */
[----:B------:R-:W-:Y:S01]  /*11840*/  FMUL.FTZ R88, R31, UR5 ;  /* 0x000000051f587c20 */ /* 0x000fe20008410000 */
[----:B------:R-:W-:Y:S01]  /*11850*/  FMUL.FTZ R162, R29, UR5 ;  /* 0x000000051da27c20 */ /* 0x000fe20008410000 */
[----:B----4-:R-:W-:Y:S01]  /*11860*/  FMUL.FTZ R87, R34, UR5 ;  /* 0x0000000522577c20 */ /* 0x010fe20008410000 */
[----:B---3--:R-:W-:Y:S06]  /*11870*/  FMUL.FTZ R86, R35, UR5 ;  /* 0x0000000523567c20 */ /* 0x008fec0008410000 */
[----:B------:R-:W3:Y:S01]  /*11880*/  MUFU.TANH R147, R147 ;  /* 0x0000009300937308 */ /* 0x000ee20000002400 */
[----:B------:R-:W-:Y:S01]  /*11890*/  FMUL.FTZ R91, R33, UR5 ;  /* 0x00000005215b7c20 */ /* 0x000fe20008410000 */
[----:B-----5:R-:W-:Y:S08]  /*118a0*/  FMUL.FTZ R156, R32, UR5 ;  /* 0x00000005209c7c20 */ /* 0x020ff00008410000 */
[----:B------:R-:W4:Y:S10]  /*118b0*/  MUFU.TANH R153, R153 ;  /* 0x0000009900997308 */ /* 0x000f340000002400 */
[----:B------:R-:W1:Y:S10]  /*118c0*/  MUFU.TANH R154, R154 ;  /* 0x0000009a009a7308 */ /* 0x000e740000002400 */
[----:B------:R1:W1:Y:S10]  /*118d0*/  MUFU.TANH R101, R160 ;  /* 0x000000a000657308 */ /* 0x0002740000002400 */
[----:B------:R1:W1:Y:S10]  /*118e0*/  MUFU.TANH R100, R158 ;  /* 0x0000009e00647308 */ /* 0x0002740000002400 */
[----:B------:R-:W1:Y:S10]  /*118f0*/  MUFU.TANH R152, R152 ;  /* 0x0000009800987308 */ /* 0x000e740000002400 */
        /* <DEDUP_REMOVED lines=81> */
.L_x_5423:
        /* <DEDUP_REMOVED lines=35> */
.L_x_5422:
[----:B--2---:R-:W-:Y:S01]  /*12040*/  I2FP.F32.S32 R3, R130 ;  /* 0x0000008200037245 */ /* 0x004fe20000201400 */
[----:B------:R-:W-:Y:S01]  /*12050*/  LDSM.16.MT88.4 R12, [R112+0x6000] ;  /* 0x00600000700c783b */ /* 0x000fe20000004200 */
[C---:B------:R-:W-:Y:S02]  /*12060*/  IADD3 R2, PT, PT, R130.reuse, -0x1f, RZ ;  /* 0xffffffe182027810 */ /* 0x040fe40007ffe0ff */
[----:B------:R-:W-:Y:S01]  /*12070*/  IADD3 R4, PT, PT, R130, -0x20, RZ ;  /* 0xffffffe082047810 */ /* 0x000fe20007ffe0ff */
[CC--:B-1----:R-:W-:Y:S01]  /*12080*/  FFMA.FTZ R143, R0.reuse, R3.reuse, R154 ;  /* 0x00000003008f7223 */ /* 0x0c2fe2000001009a */
[----:B------:R-:W-:Y:S01]  /*12090*/  I2FP.F32.S32 R2, R2 ;  /* 0x0000000200027245 */ /* 0x000fe20000201400 */
[----:B------:R-:W-:Y:S01]  /*120a0*/  FFMA.FTZ R107, R0, R3, R107 ;  /* 0x00000003006b7223 */ /* 0x000fe2000001006b */
[----:B------:R-:W-:Y:S01]  /*120b0*/  IADD3 R3, PT, PT, R130, -0x18, RZ ;  /* 0xffffffe882037810 */ /* 0x000fe20007ffe0ff */
[----:B------:R-:W-:Y:S01]  /*120c0*/  LDSM.16.MT88.4 R20, [R115+0x6000] ;  /* 0x006000007314783b */ /* 0x000fe20000004200 */
[----:B------:R-:W-:Y:S01]  /*120d0*/  I2FP.F32.S32 R4, R4 ;  /* 0x0000000400047245 */ /* 0x000fe20000201400 */
[CC--:B------:R-:W-:Y:S01]  /*120e0*/  FFMA.FTZ R159, R0.reuse, R2.reuse, R159 ;  /* 0x00000002009f7223 */ /* 0x0c0fe2000001009f */
[----:B------:R-:W-:Y:S01]  /*120f0*/  FFMA.FTZ R163, R0, R2, R163 ;  /* 0x0000000200a37223 */ /* 0x000fe200000100a3 */
[----:B------:R-:W-:Y:S02]  /*12100*/  I2FP.F32.S32 R3, R3 ;  /* 0x0000000300037245 */ /* 0x000fe40000201400 */
[----:B------:R-:W-:Y:S01]  /*12110*/  IADD3 R2, PT, PT, R130, -0x8, RZ ;  /* 0xfffffff882027810 */ /* 0x000fe20007ffe0ff */
[CC--:B------:R-:W-:Y:S01]  /*12120*/  FFMA.FTZ R9, R0.reuse, R4.reuse, R145 ;  /* 0x0000000400097223 */ /* 0x0c0fe20000010091 */
[----:B------:R-:W-:Y:S01]  /*12130*/  FFMA.FTZ R161, R0, R4, R161 ;  /* 0x0000000400a17223 */ /* 0x000fe200000100a1 */
[----:B------:R-:W-:Y:S01]  /*12140*/  IADD3 R4, PT, PT, R130, -0x10, RZ ;  /* 0xfffffff082047810 */ /* 0x000fe20007ffe0ff */
[CC--:B------:R-:W-:Y:S01]  /*12150*/  FFMA.FTZ R165, R0.reuse, R3.reuse, R165 ;  /* 0x0000000300a57223 */ /* 0x0c0fe200000100a5 */
[----:B------:R-:W-:Y:S01]  /*12160*/  I2FP.F32.S32 R2, R2 ;  /* 0x0000000200027245 */ /* 0x000fe20000201400 */
[----:B------:R-:W-:Y:S01]  /*12170*/  FFMA.FTZ R148, R0, R3, R148 ;  /* 0x0000000300947223 */ /* 0x000fe20000010094 */
[C---:B------:R-:W-:Y:S01]  /*12180*/  IADD3 R11, PT, PT, R130.reuse, -0x17, RZ ;  /* 0xffffffe9820b7810 */ /* 0x040fe20007ffe0ff */
[----:B------:R-:W-:Y:S01]  /*12190*/  LDSM.16.MT88.4 R28, [R112+0x7000] ;  /* 0x00700000701c783b */ /* 0x000fe20000004200 */
[----:B------:R-:W-:Y:S01]  /*121a0*/  IADD3 R3, PT, PT, R130, 0x8, RZ ;  /* 0x0000000882037810 */ /* 0x000fe20007ffe0ff */
[C---:B------:R-:W-:Y:S01]  /*121b0*/  FFMA.FTZ R153, R0.reuse, R2, R153 ;  /* 0x0000000200997223 */ /* 0x040fe20000010099 */
[----:B------:R-:W-:Y:S01]  /*121c0*/  I2FP.F32.S32 R4, R4 ;  /* 0x0000000400047245 */ /* 0x000fe20000201400 */
[----:B------:R-:W-:Y:S01]  /*121d0*/  FFMA.FTZ R147, R0, R2, R147 ;  /* 0x0000000200937223 */ /* 0x000fe20000010093 */
[----:B------:R-:W-:Y:S02]  /*121e0*/  I2FP.F32.S32 R11, R11 ;  /* 0x0000000b000b7245 */ /* 0x000fe40000201400 */
[----:B------:R-:W-:Y:S01]  /*121f0*/  IADD3 R6, PT, PT, R130, -0xf, RZ ;  /* 0xfffffff182067810 */ /* 0x000fe20007ffe0ff */
[CC--:B------:R-:W-:Y:S01]  /*12200*/  FFMA.FTZ R157, R0.reuse, R4.reuse, R157 ;  /* 0x00000004009d7223 */ /* 0x0c0fe2000001009d */
[----:B------:R-:W-:Y:S01]  /*12210*/  I2FP.F32.S32 R3, R3 ;  /* 0x0000000300037245 */ /* 0x000fe20000201400 */
[----:B------:R-:W-:Y:S01]  /*12220*/  FFMA.FTZ R151, R0, R4, R151 ;  /* 0x0000000400977223 */ /* 0x000fe20000010097 */
[----:B------:R-:W-:Y:S01]  /*12230*/  IADD3 R2, PT, PT, R130, 0x9, RZ ;  /* 0x0000000982027810 */ /* 0x000fe20007ffe0ff */
[C---:B------:R-:W-:Y:S01]  /*12240*/  FFMA.FTZ R150, R0.reuse, R11, R150 ;  /* 0x0000000b00967223 */ /* 0x040fe20000010096 */
[----:B------:R-:W-:Y:S01]  /*12250*/  I2FP.F32.S32 R6, R6 ;  /* 0x0000000600067245 */ /* 0x000fe20000201400 */
[CC--:B------:R-:W-:Y:S01]  /*12260*/  FFMA.FTZ R100, R0.reuse, R3.reuse, R100 ;  /* 0x0000000300647223 */ /* 0x0c0fe20000010064 */
[----:B------:R-:W-:Y:S01]  /*12270*/  I2FP.F32.S32 R2, R2 ;  /* 0x0000000200027245 */ /* 0x000fe20000201400 */
[----:B------:R-:W-:Y:S01]  /*12280*/  FFMA.FTZ R103, R0, R3, R103 ;  /* 0x0000000300677223 */ /* 0x000fe20000010067 */
[----:B------:R-:W-:Y:S01]  /*12290*/  IADD3 R4, PT, PT, R130, -0x7, RZ ;  /* 0xfffffff982047810 */ /* 0x000fe20007ffe0ff */
[----:B------:R-:W-:Y:S01]  /*122a0*/  FFMA.FTZ R155, R0, R6, R155 ;  /* 0x00000006009b7223 */ /* 0x000fe2000001009b */
[----:B------:R-:W-:Y:S01]  /*122b0*/  IADD3 R5, PT, PT, R130, 0x1, RZ ;  /* 0x0000000182057810 */ /* 0x000fe20007ffe0ff */
[CC--:B------:R-:W-:Y:S01]  /*122c0*/  FFMA.FTZ R99, R0.reuse, R2.reuse, R99 ;  /* 0x0000000200637223 */ /* 0x0c0fe20000010063 */
[----:B------:R-:W-:Y:S01]  /*122d0*/  FMNMX3.FTZ R3, R85, R161, R163, !PT ;  /* 0x000000a155037276 */ /* 0x000fe200078100a3 */
[C---:B------:R-:W-:Y:S01]  /*122e0*/  FFMA.FTZ R101, R0.reuse, R2, R101 ;  /* 0x0000000200657223 */ /* 0x040fe20000010065 */
[----:B------:R-:W-:Y:S01]  /*122f0*/  I2FP.F32.S32 R4, R4 ;  /* 0x0000000400047245 */ /* 0x000fe20000201400 */
[C---:B------:R-:W-:Y:S01]  /*12300*/  FFMA.FTZ R11, R0.reuse, R11, R146 ;  /* 0x0000000b000b7223 */ /* 0x040fe20000010092 */
[C---:B------:R-:W-:Y:S01]  /*12310*/  FFMA.FTZ R149, R0.reuse, R6, R149 ;  /* 0x0000000600957223 */ /* 0x040fe20000010095 */
[----:B------:R-:W-:Y:S02]  /*12320*/  I2FP.F32.S32 R5, R5 ;  /* 0x0000000500057245 */ /* 0x000fe40000201400 */
[----:B------:R-:W-:Y:S01]  /*12330*/  FMNMX3.FTZ R2, R3, R148, R150, !PT ;  /* 0x0000009403027276 */ /* 0x000fe20007810096 */
[-C--:B------:R-:W-:Y:S01]  /*12340*/  FFMA.FTZ R109, R0, R4.reuse, R109 ;  /* 0x00000004006d7223 */ /* 0x080fe2000001006d */
[----:B------:R-:W-:Y:S01]  /*12350*/  FMNMX3.FTZ R6, R84, R9, R159, !PT ;  /* 0x0000000954067276 */ /* 0x000fe2000781009f */
[----:B------:R-:W-:Y:S01]  /*12360*/  FFMA.FTZ R102, R0, R5, R102 ;  /* 0x0000000500667223 */ /* 0x000fe20000010066 */
[----:B------:R-:W-:Y:S01]  /*12370*/  FMNMX3.FTZ R2, R2, R157, R155, !PT ;  /* 0x0000009d02027276 */ /* 0x000fe2000781009b */
[----:B------:R-:W-:Y:S01]  /*12380*/  FFMA.FTZ R105, R0, R5, R105 ;  /* 0x0000000500697223 */ /* 0x000fe20000010069 */
        /* <DEDUP_REMOVED lines=48> */
[----:B------:R-:W1:Y:S02]  /*12690*/  MUFU.EX2 R85, R85 ;  /* 0x0000005500557308 */ /* 0x000e640000000800 */
[--C-:B------:R-:W-:Y:S01]  /*126a0*/  FFMA.FTZ R145, R161, UR4, -R108.reuse ;  /* 0x00000004a1917c23 */ /* 0x100fe2000801086c */
[----:B------:R-:W-:Y:S01]  /*126b0*/  FSEL R98, R98, RZ, P0 ;  /* 0x000000ff62627208 */ /* 0x000fe20000000000 */
[--C-:B------:R-:W-:Y:S01]  /*126c0*/  FFMA.FTZ R110, R163, UR4, -R108.reuse ;  /* 0x00000004a36e7c23 */ /* 0x100fe2000801086c */
[--C-:B------:R-:W-:Y:S01]  /*126d0*/  FFMA.FTZ R96, R148, UR4, -R108.reuse ;  /* 0x0000000494607c23 */ /* 0x100fe2000801086c */
[----:B------:R-:W-:Y:S04]  /*126e0*/  FFMA.FTZ R95, R150, UR4, -R108 ;  /* 0x00000004965f7c23 */ /* 0x000fe8000801086c */
[----:B------:R-:W2:Y:S01]  /*126f0*/  MUFU.EX2 R84, R84 ;  /* 0x0000005400547308 */ /* 0x000ea20000000800 */
[--C-:B------:R-:W-:Y:S01]  /*12700*/  FFMA.FTZ R146, R9, UR4, -R98.reuse ;  /* 0x0000000409927c23 */ /* 0x100fe20008010862 */
[--C-:B------:R-:W-:Y:S01]  /*12710*/  FFMA.FTZ R94, R11, UR4, -R98.reuse ;  /* 0x000000040b5e7c23 */ /* 0x100fe20008010862 */
[--C-:B------:R-:W-:Y:S01]  /*12720*/  FFMA.FTZ R144, R159, UR4, -R98.reuse ;  /* 0x000000049f907c23 */ /* 0x100fe20008010862 */
[----:B------:R-:W-:Y:S06]  /*12730*/  FFMA.FTZ R97, R165, UR4, -R98 ;  /* 0x00000004a5617c23 */ /* 0x000fec0008010862 */
        /* <DEDUP_REMOVED lines=9> */
[C---:B--2---:R-:W-:Y:S01]  /*127d0*/  FMUL.FTZ R6, R84.reuse, R82 ;  /* 0x0000005254067220 */ /* 0x044fe20000410000 */
[C---:B------:R-:W-:Y:S01]  /*127e0*/  FMUL.FTZ R7, R84.reuse, R83 ;  /* 0x0000005354077220 */ /* 0x040fe20000410000 */
[C---:B------:R-:W-:Y:S07]  /*127f0*/  FMUL.FTZ R10, R84.reuse, R78 ;  /* 0x0000004e540a7220 */ /* 0x040fee0000410000 */
[----:B------:R-:W2:Y:S01]  /*12800*/  MUFU.EX2 R95, R95 ;  /* 0x0000005f005f7308 */ /* 0x000ea20000000800 */
[C---:B------:R-:W-:Y:S01]  /*12810*/  FMUL.FTZ R11, R84.reuse, R79 ;  /* 0x0000004f540b7220 */ /* 0x040fe20000410000 */
[C---:B------:R-:W-:Y:S01]  /*12820*/  FMUL.FTZ R26, R84.reuse, R62 ;  /* 0x0000003e541a7220 */ /* 0x040fe20000410000 */
[----:B------:R-:W-:Y:S07]  /*12830*/  FMUL.FTZ R27, R84, R63 ;  /* 0x0000003f541b7220 */ /* 0x000fee0000410000 */
[----:B------:R-:W-:Y:S01]  /*12840*/  MUFU.EX2 R146, R146 ;  /* 0x0000009200927308 */ /* 0x000fe20000000800 */
[C---:B------:R-:W-:Y:S01]  /*12850*/  FMUL.FTZ R25, R85.reuse, R61 ;  /* 0x0000003d55197220 */ /* 0x040fe20000410000 */
[----:B-1----:R-:W-:Y:S01]  /*12860*/  F2FP.BF16.F32.PACK_AB R81, R110, R145 ;  /* 0x000000916e51723e */ /* 0x002fe200000010ff */
[----:B------:R-:W1:Y:S07]  /*12870*/  LDSM.16.MT88.4 R60, [R115+0x7000] ;  /* 0x00700000733c783b */ /* 0x000e6e0000004200 */
        /* <DEDUP_REMOVED lines=11> */
[C---:B------:R-:W-:Y:S01]  /*12930*/  FMUL.FTZ R33, R85.reuse, R53 ;  /* 0x0000003555217220 */ /* 0x040fe20000410000 */
[----:B------:R-:W-:Y:S01]  /*12940*/  FMUL.FTZ R38, R84, R38 ;  /* 0x0000002654267220 */ /* 0x000fe20000410000 */
[----:B------:R-:W4:Y:S01]  /*12950*/  LDSM.16.MT88.4 R52, [R112+0x8000] ;  /* 0x008000007034783b */ /* 0x000f220000004200 */
[----:B---3--:R-:W-:Y:S01]  /*12960*/  F2FP.BF16.F32.PACK_AB R80, R144, R146 ;  /* 0x000000929050723e */ /* 0x008fe200000010ff */
[C---:B------:R-:W-:Y:S01]  /*12970*/  FMUL.FTZ R39, R84.reuse, R39 ;  /* 0x0000002754277220 */ /* 0x040fe20000410000 */
[C---:B------:R-:W-:Y:S01]  /*12980*/  FMUL.FTZ R36, R85.reuse, R36 ;  /* 0x0000002455247220 */ /* 0x040fe20000410000 */
[C---:B------:R-:W-:Y:S01]  /*12990*/  FMUL.FTZ R37, R85.reuse, R37 ;  /* 0x0000002555257220 */ /* 0x040fe20000410000 */
[C---:B------:R-:W-:Y:S01]  /*129a0*/  FMUL.FTZ R42, R84.reuse, R42 ;  /* 0x0000002a542a7220 */ /* 0x040fe20000410000 */
[----:B------:R-:W-:Y:S01]  /*129b0*/  FMUL.FTZ R43, R84, R43 ;  /* 0x0000002b542b7220 */ /* 0x000fe20000410000 */
[C---:B------:R-:W-:Y:S01]  /*129c0*/  FMUL.FTZ R40, R85.reuse, R40 ;  /* 0x0000002855287220 */ /* 0x040fe20000410000 */
[C---:B------:R-:W-:Y:S01]  /*129d0*/  FMUL.FTZ R41, R85.reuse, R41 ;  /* 0x0000002955297220 */ /* 0x040fe20000410000 */
[----:B--2---:R-:W-:Y:S01]  /*129e0*/  F2FP.BF16.F32.PACK_AB R82, R94, R97 ;  /* 0x000000615e52723e */ /* 0x004fe200000010ff */
[----:B------:R-:W-:Y:S01]  /*129f0*/  LDSM.16.MT88.4 R76, [R112+0x6c00] ;  /* 0x006c0000704c783b */ /* 0x000fe20000004200 */
[C---:B------:R-:W-:Y:S01]  /*12a00*/  FMUL.FTZ R46, R84.reuse, R46 ;  /* 0x0000002e542e7220 */ /* 0x040fe20000410000 */
[C---:B------:R-:W-:Y:S01]  /*12a10*/  FMUL.FTZ R47, R84.reuse, R47 ;  /* 0x0000002f542f7220 */ /* 0x040fe20000410000 */
[C---:B------:R-:W-:Y:S01]  /*12a20*/  FMUL.FTZ R44, R85.reuse, R44 ;  /* 0x0000002c552c7220 */ /* 0x040fe20000410000 */
[C---:B------:R-:W-:Y:S01]  /*12a30*/  FMUL.FTZ R45, R85.reuse, R45 ;  /* 0x0000002d552d7220 */ /* 0x040fe20000410000 */
[----:B------:R-:W-:Y:S01]  /*12a40*/  MUFU.EX2 R104, R104 ;  /* 0x0000006800687308 */ /* 0x000fe20000000800 */
[C---:B------:R-:W-:Y:S02]  /*12a50*/  HMMA.16816.F32.BF16 R4, R80.reuse, R12, R4 ;  /* 0x0000000c5004723c */ /* 0x040fe40000041804 */
[----:B------:R-:W-:Y:S03]  /*12a60*/  LDSM.16.MT88.4 R68, [R115+0x6c00] ;  /* 0x006c00007344783b */ /* 0x000fe60000004200 */
[C---:B------:R-:W-:Y:S01]  /*12a70*/  FMUL.FTZ R12, R85.reuse, R72 ;  /* 0x00000048550c7220 */ /* 0x040fe20000410000 */
[C---:B------:R-:W-:Y:S01]  /*12a80*/  FMUL.FTZ R13, R85.reuse, R73 ;  /* 0x00000049550d7220 */ /* 0x040fe20000410000 */
[C---:B------:R-:W-:Y:S01]  /*12a90*/  FMUL.FTZ R50, R84.reuse, R50 ;  /* 0x0000003254327220 */ /* 0x040fe20000410000 */
[C---:B------:R-:W-:Y:S03]  /*12aa0*/  HMMA.16816.F32.BF16 R8, R80.reuse, R14, R8 ;  /* 0x0000000e5008723c */ /* 0x040fe60000041808 */
        /* <DEDUP_REMOVED lines=8> */
[C---:B------:R-:W-:Y:S03]  /*12b30*/  HMMA.16816.F32.BF16 R12, R80.reuse, R20, R12 ;  /* 0x00000014500c723c */ /* 0x040fe6000004180c */
[----:B------:R-:W-:Y:S01]  /*12b40*/  MUFU.EX2 R150, R150 ;  /* 0x0000009600967308 */ /* 0x000fe20000000800 */
[C---:B------:R-:W-:Y:S01]  /*12b50*/  FMUL.FTZ R20, R85.reuse, R64 ;  /* 0x0000004055147220 */ /* 0x040fe20000410000 */
[----:B------:R-:W-:Y:S01]  /*12b60*/  FMUL.FTZ R21, R85, R65 ;  /* 0x0000004155157220 */ /* 0x000fe20000410000 */
[----:B------:R-:W-:Y:S07]  /*12b70*/  FFMA.FTZ R107, R107, UR4, -R98 ;  /* 0x000000046b6b7c23 */ /* 0x000fee0008010862 */
[----:B------:R-:W-:Y:S01]  /*12b80*/  MUFU.EX2 R148, R148 ;  /* 0x0000009400947308 */ /* 0x000fe20000000800 */
[C---:B------:R-:W-:Y:S03]  /*12b90*/  HMMA.16816.F32.BF16 R16, R80.reuse, R22, R16 ;  /* 0x000000165010723c */ /* 0x040fe60000041810 */
[C---:B------:R-:W-:Y:S01]  /*12ba0*/  FMUL.FTZ R22, R84.reuse, R66 ;  /* 0x0000004254167220 */ /* 0x040fe20000410000 */
[C---:B------:R-:W-:Y:S05]  /*12bb0*/  FMUL.FTZ R23, R84.reuse, R67 ;  /* 0x0000004354177220 */ /* 0x040fea0000410000 */
[----:B------:R-:W-:Y:S01]  /*12bc0*/  MUFU.EX2 R105, R107 ;  /* 0x0000006b00697308 */ /* 0x000fe20000000800 */
[C---:B------:R-:W-:Y:S01]  /*12bd0*/  FFMA.FTZ R145, R84.reuse, R141, R145 ;  /* 0x0000008d54917223 */ /* 0x040fe20000010091 */
[----:B------:R-:W-:Y:S01]  /*12be0*/  FFMA.FTZ R146, R85, R140, R146 ;  /* 0x0000008c55927223 */ /* 0x000fe20000010092 */
[--C-:B------:R-:W-:Y:S07]  /*12bf0*/  FFMA.FTZ R65, R157, UR4, -R108.reuse ;  /* 0x000000049d417c23 */ /* 0x100fee000801086c */
[----:B------:R-:W-:Y:S01]  /*12c00*/  MUFU.EX2 R101, R101 ;  /* 0x0000006500657308 */ /* 0x000fe20000000800 */
[----:B------:R-:W-:Y:S01]  /*12c10*/  FFMA.FTZ R64, R155, UR4, -R108 ;  /* 0x000000049b407c23 */ /* 0x000fe2000801086c */
[C---:B------:R-:W-:Y:S03]  /*12c20*/  HMMA.16816.F32.BF16 R20, R80.reuse, R28, R20 ;  /* 0x0000001c5014723c */ /* 0x040fe60000041814 */
[C---:B------:R-:W-:Y:S01]  /*12c30*/  FMUL.FTZ R28, R85.reuse, R56 ;  /* 0x00000038551c7220 */ /* 0x040fe20000410000 */
[----:B------:R-:W-:Y:S04]  /*12c40*/  FMUL.FTZ R29, R85, R57 ;  /* 0x00000039551d7220 */ /* 0x000fe80000410000 */
        /* <DEDUP_REMOVED lines=8> */
[----:B------:R-:W-:Y:S01]  /*12cd0*/  LDSM.16.MT88.4 R56, [R112+0x6400] ;  /* 0x006400007038783b */ /* 0x000fe20000004200 */
[----:B------:R-:W-:Y:S01]  /*12ce0*/  FFMA.FTZ R106, R111, UR4, -R98 ;  /* 0x000000046f6a7c23 */ /* 0x000fe20008010862 */
[----:B------:R-:W-:Y:S07]  /*12cf0*/  FFMA.FTZ R153, R153, UR4, -R108 ;  /* 0x0000000499997c23 */ /* 0x000fee000801086c */
[----:B------:R-:W-:Y:S01]  /*12d00*/  MUFU.EX2 R142, R142 ;  /* 0x0000008e008e7308 */ /* 0x000fe20000000800 */
[----:B------:R-:W-:Y:S01]  /*12d10*/  FFMA.FTZ R147, R147, UR4, -R98 ;  /* 0x0000000493937c23 */ /* 0x000fe20008010862 */
[C---:B-1----:R-:W-:Y:S08]  /*12d20*/  HMMA.16816.F32.BF16 R28, R80.reuse, R60, R28 ;  /* 0x0000003c501c723c */ /* 0x042ff0000004181c */
[----:B------:R-:W-:Y:S01]  /*12d30*/  MUFU.EX2 R109, R153 ;  /* 0x00000099006d7308 */ /* 0x000fe20000000800 */
[--C-:B------:R-:W-:Y:S01]  /*12d40*/  FFMA.FTZ R60, R143, UR4, -R108.reuse ;  /* 0x000000048f3c7c23 */ /* 0x100fe2000801086c */
[--C-:B------:R-:W-:Y:S01]  /*12d50*/  FFMA.FTZ R143, R102, UR4, -R108.reuse ;  /* 0x00000004668f7c23 */ /* 0x100fe2000801086c */
[--C-:B------:R-:W-:Y:S07]  /*12d60*/  FFMA.FTZ R66, R89, UR4, -R108.reuse ;  /* 0x0000000459427c23 */ /* 0x100fee000801086c */
[----:B------:R-:W-:Y:S01]  /*12d70*/  MUFU.EX2 R111, R147 ;  /* 0x00000093006f7308 */ /* 0x000fe20000000800 */
[--C-:B------:R-:W-:Y:S01]  /*12d80*/  FFMA.FTZ R89, R87, UR4, -R108.reuse ;  /* 0x0000000457597c23 */ /* 0x100fe2000801086c */
[C---:B------:R-:W-:Y:S08]  /*12d90*/  HMMA.16816.F32.BF16 R32, R80.reuse, R62, R32 ;  /* 0x0000003e5020723c */ /* 0x040ff00000041820 */
[----:B------:R1:W-:Y:S01]  /*12da0*/  MUFU.EX2 R102, R60 ;  /* 0x0000003c00667308 */ /* 0x0003e20000000800 */
[----:B------:R-:W-:Y:S01]  /*12db0*/  FFMA.FTZ R103, R88, UR4, -R108 ;  /* 0x0000000458677c23 */ /* 0x000fe2000801086c */
[----:B------:R-:W-:Y:S01]  /*12dc0*/  FADD.FTZ R145, R110, R145 ;  /* 0x000000916e917221 */ /* 0x000fe20000010000 */
[----:B------:R-:W-:Y:S07]  /*12dd0*/  ISETP.GT.AND P0, PT, R136, R117, PT ;  /* 0x000000758800720c */ /* 0x000fee0003f04270 */
[----:B------:R-:W-:Y:S01]  /*12de0*/  MUFU.EX2 R143, R143 ;  /* 0x0000008f008f7308 */ /* 0x000fe20000000800 */
[----:B------:R-:W-:Y:S01]  /*12df0*/  FADD.FTZ R146, R144, R146 ;  /* 0x0000009290927221 */ /* 0x000fe20000010000 */
[C---:B----4-:R-:W-:Y:S08]  /*12e00*/  HMMA.16816.F32.BF16 R36, R80.reuse, R52, R36 ;  /* 0x000000345024723c */ /* 0x050ff00000041824 */
[----:B------:R-:W-:Y:S01]  /*12e10*/  MUFU.EX2 R106, R106 ;  /* 0x0000006a006a7308 */ /* 0x000fe20000000800 */
[----:B------:R-:W-:Y:S09]  /*12e20*/  FADD.FTZ R97, R97, R146 ;  /* 0x0000009261617221 */ /* 0x000ff20000010000 */
[----:B------:R-:W-:Y:S01]  /*12e30*/  MUFU.EX2 R88, R66 ;  /* 0x0000004200587308 */ /* 0x000fe20000000800 */
[----:B------:R-:W-:Y:S01]  /*12e40*/  FADD.FTZ R94, R94, R97 ;  /* 0x000000615e5e7221 */ /* 0x000fe20000010000 */
[C---:B------:R-:W-:Y:S01]  /*12e50*/  HMMA.16816.F32.BF16 R40, R80.reuse, R54, R40 ;  /* 0x000000365028723c */ /* 0x040fe20000041828 */
[----:B------:R-:W2:Y:S07]  /*12e60*/  LDSM.16.MT88.4 R52, [R115+0x8000] ;  /* 0x008000007334783b */ /* 0x000eae0000004200 */
[----:B------:R-:W3:Y:S10]  /*12e70*/  MUFU.EX2 R103, R103 ;  /* 0x0000006700677308 */ /* 0x000ef40000000800 */
[----:B------:R-:W-:Y:S01]  /*12e80*/  MUFU.EX2 R89, R89 ;  /* 0x0000005900597308 */ /* 0x000fe20000000800 */
[----:B-1----:R-:W-:Y:S01]  /*12e90*/  LDSM.16.MT88.4 R60, [R115+0x6800] ;  /* 0x00680000733c783b */ /* 0x002fe20000004200 */
[----:B---3--:R-:W-:Y:S01]  /*12ea0*/  F2FP.BF16.F32.PACK_AB R85, R103, R88 ;  /* 0x000000586755723e */ /* 0x008fe200000010ff */
[C---:B--2---:R-:W-:Y:S03]  /*12eb0*/  HMMA.16816.F32.BF16 R44, R80.reuse, R52, R44 ;  /* 0x00000034502c723c */ /* 0x044fe6000004182c */
[----:B------:R-:W-:Y:S02]  /*12ec0*/  F2FP.BF16.F32.PACK_AB R53, R64, R65 ;  /* 0x000000414035723e */ /* 0x000fe400000010ff */
[----:B------:R-:W-:Y:S03]  /*12ed0*/  F2FP.BF16.F32.PACK_AB R52, R142, R67 ;  /* 0x000000438e34723e */ /* 0x000fe600000010ff */
[----:B------:R-:W-:Y:S03]  /*12ee0*/  HMMA.16816.F32.BF16 R48, R80, R54, R48 ;  /* 0x000000365030723c */ /* 0x000fe60000041830 */
[----:B------:R-:W-:Y:S02]  /*12ef0*/  F2FP.BF16.F32.PACK_AB R55, R104, R109 ;  /* 0x0000006d6837723e */ /* 0x000fe400000010ff */
[----:B------:R-:W-:Y:S07]  /*12f00*/  F2FP.BF16.F32.PACK_AB R54, R106, R111 ;  /* 0x0000006f6a36723e */ /* 0x000fee00000010ff */
        /* <DEDUP_REMOVED lines=19> */
[--C-:B------:R-:W-:Y:S01]  /*13040*/  FFMA.FTZ R100, R99, UR4, -R108.reuse ;  /* 0x0000000463647c23 */ /* 0x100fe2000801086c */
[----:B------:R-:W-:Y:S01]  /*13050*/  F2FP.BF16.F32.PACK_AB R53, R143, R102 ;  /* 0x000000668f35723e */ /* 0x000fe200000010ff */
[----:B------:R-:W-:Y:S01]  /*13060*/  FFMA.FTZ R108, R86, UR4, -R108 ;  /* 0x00000004566c7c23 */ /* 0x000fe2000801086c */
[----:B------:R2:W-:Y:S01]  /*13070*/  MUFU.EX2 R99, R52 ;  /* 0x0000003400637308 */ /* 0x0005e20000000800 */
[----:B------:R-:W-:Y:S09]  /*13080*/  F2FP.BF16.F32.PACK_AB R54, R101, R148 ;  /* 0x000000946536723e */ /* 0x000ff200000010ff */
[----:B------:R-:W3:Y:S10]  /*13090*/  MUFU.EX2 R100, R100 ;  /* 0x0000006400647308 */ /* 0x000ef40000000800 */
[----:B------:R-:W4:Y:S01]  /*130a0*/  MUFU.EX2 R108, R108 ;  /* 0x0000006c006c7308 */ /* 0x000f220000000800 */
[----:B--2---:R-:W-:Y:S02]  /*130b0*/  F2FP.BF16.F32.PACK_AB R52, R150, R105 ;  /* 0x000000699634723e */ /* 0x004fe400000010ff */
[----:B---3--:R-:W-:Y:S02]  /*130c0*/  F2FP.BF16.F32.PACK_AB R55, R100, R99 ;  /* 0x000000636437723e */ /* 0x008fe400000010ff */
[----:B----4-:R-:W-:Y:S05]  /*130d0*/  F2FP.BF16.F32.PACK_AB R87, R108, R89 ;  /* 0x000000596c57723e */ /* 0x010fea00000010ff */
        /* <DEDUP_REMOVED lines=14> */
[----:B------:R-:W-:Y:S04]  /*131c0*/  FADD.FTZ R56, R96, R145 ;  /* 0x0000009160387221 */ /* 0x000fe80000010000 */
[C---:B------:R-:W-:Y:S03]  /*131d0*/  HMMA.16816.F32.BF16 R40, R52.reuse, R58, R40 ;  /* 0x0000003a3428723c */ /* 0x040fe60000041828 */
[--C-:B------:R-:W-:Y:S01]  /*131e0*/  FFMA.FTZ R58, R91, UR4, -R98.reuse ;  /* 0x000000045b3a7c23 */ /* 0x100fe20008010862 */
[--C-:B------:R-:W-:Y:S01]  /*131f0*/  FFMA.FTZ R91, R93, UR4, -R98.reuse ;  /* 0x000000045d5b7c23 */ /* 0x100fe20008010862 */
[----:B------:R-:W-:Y:S01]  /*13200*/  FFMA.FTZ R98, R92, UR4, -R98 ;  /* 0x000000045c627c23 */ /* 0x000fe20008010862 */
        /* <DEDUP_REMOVED lines=8> */
[----:B------:R-:W-:Y:S01]  /*13290*/  HMMA.16816.F32.BF16 R48, R52, R62, R48 ;  /* 0x0000003e3430723c */ /* 0x000fe20000041830 */
[----:B------:R-:W2:Y:S07]  /*132a0*/  LDSM.16.MT88.4 R60, [R112+0x7c00] ;  /* 0x007c0000703c783b */ /* 0x000eae0000004200 */
[----:B------:R-:W3:Y:S01]  /*132b0*/  MUFU.EX2 R98, R98 ;  /* 0x0000006200627308 */ /* 0x000ee20000000800 */
[----:B------:R-:W-:Y:S04]  /*132c0*/  FADD.FTZ R142, R142, R95 ;  /* 0x0000005f8e8e7221 */ /* 0x000fe80000010000 */
[----:B------:R-:W-:Y:S01]  /*132d0*/  FADD.FTZ R111, R111, R142 ;  /* 0x0000008e6f6f7221 */ /* 0x000fe20000010000 */
[----:B-1----:R-:W-:Y:S01]  /*132e0*/  F2FP.BF16.F32.PACK_AB R84, R93, R90 ;  /* 0x0000005a5d54723e */ /* 0x002fe200000010ff */
[----:B------:R-:W1:Y:S02]  /*132f0*/  LDSM.16.MT88.4 R52, [R115+0x7c00] ;  /* 0x007c00007334783b */ /* 0x000e640000004200 */
[----:B------:R-:W-:Y:S01]  /*13300*/  FADD.FTZ R106, R106, R111 ;  /* 0x0000006f6a6a7221 */ /* 0x000fe20000010000 */
[----:B---3--:R-:W-:Y:S07]  /*13310*/  F2FP.BF16.F32.PACK_AB R86, R98, R91 ;  /* 0x0000005b6256723e */ /* 0x008fee00000010ff */
[C---:B------:R-:W-:Y:S01]  /*13320*/  HMMA.16816.F32.BF16 R80, R84.reuse, R76, R4 ;  /* 0x0000004c5450723c */ /* 0x040fe20000041804 */
[----:B------:R-:W3:Y:S07]  /*13330*/  LDSM.16.MT88.4 R4, [R112+0x8c00] ;  /* 0x008c00007004783b */ /* 0x000eee0000004200 */
[C---:B------:R-:W-:Y:S01]  /*13340*/  HMMA.16816.F32.BF16 R76, R84.reuse, R78, R8 ;  /* 0x0000004e544c723c */ /* 0x040fe20000041808 */
[----:B------:R-:W4:Y:S07]  /*13350*/  LDSM.16.MT88.4 R8, [R115+0x8c00] ;  /* 0x008c00007308783b */ /* 0x000f2e0000004200 */
        /* <DEDUP_REMOVED lines=30> */
[----:B------:R-:W-:Y:S06]  /*13540*/  @P0 BRA `(.L_x_5424) ;  /* 0xffffffd000f40947 */ /* 0x000fec000383ffff */
.L_x_5420:
[----:B------:R-:W1:Y:S01]  /*13550*/  SHFL.BFLY PT, R5, R140, 0x2, 0x1f ;  /* 0x0c401f008c057f89 */ /* 0x000e6200000e0000 */
[----:B------:R-:W2:Y:S01]  /*13560*/  S2UR UR5, SR_CgaCtaId ;  /* 0x00000000000579c3 */ /* 0x000ea20000008800 */
[----:B------:R-:W-:Y:S01]  /*13570*/  IADD3 R10, PT, PT, -R126, R129, RZ ;  /* 0x000000817e0a7210 */ /* 0x000fe20007ffe1ff */
[----:B------:R-:W-:Y:S01]  /*13580*/  UMOV UR4, 0x400 ;  /* 0x0000040000047882 */ /* 0x000fe20000000000 */
[----:B------:R-:W3:Y:S01]  /*13590*/  SHFL.BFLY PT, R4, R141, 0x2, 0x1f ;  /* 0x0c401f008d047f89 */ /* 0x000ee200000e0000 */
[----:B------:R-:W-:Y:S01]  /*135a0*/  BSSY.RECONVERGENT B0, `(.L_x_5425) ;  /* 0x00000a0000007945 */ /* 0x000fe20003800200 */
[----:B------:R-:W4:Y:S03]  /*135b0*/  S2R R11, SR_TID.X ;  /* 0x00000000000b7919 */ /* 0x000f260000002100 */
[----:B------:R-:W-:Y:S01]  /*135c0*/  BAR.SYNC.DEFER_BLOCKING 0x0 ;  /* 0x0000000000007b1d */ /* 0x000fe20000010000 */
[----:B-1----:R-:W-:Y:S01]  /*135d0*/  FADD.FTZ R8, R5, R140 ;  /* 0x0000008c05087221 */ /* 0x002fe20000010000 */
[----:B--2---:R-:W-:-:S04]  /*135e0*/  ULEA UR5, UR5, UR4, 0x18 ;  /* 0x0000000405057291 */ /* 0x004fc8000f8ec0ff */
[----:B------:R-:W1:Y:S01]  /*135f0*/  LDCU UR4, c[0x0][0x44c] ;  /* 0x00008980ff0477ac */ /* 0x000e620008000800 */
[----:B---3--:R-:W-:Y:S01]  /*13600*/  FADD.FTZ R4, R4, R141 ;  /* 0x0000008d04047221 */ /* 0x008fe20000010000 */
[----:B------:R-:W2:Y:S04]  /*13610*/  SHFL.BFLY PT, R5, R8, 0x1, 0x1f ;  /* 0x0c201f0008057f89 */ /* 0x000ea800000e0000 */
[----:B------:R-:W3:Y:S01]  /*13620*/  SHFL.BFLY PT, R7, R4, 0x1, 0x1f ;  /* 0x0c201f0004077f89 */ /* 0x000ee200000e0000 */
[----:B----4-:R-:W-:Y:S02]  /*13630*/  SHF.R.U32.HI R6, RZ, 0x3, R11 ;  /* 0x00000003ff067819 */ /* 0x010fe4000001160b */
[----:B------:R-:W-:Y:S02]  /*13640*/  SHF.L.U32 R0, R11, 0x4, RZ ;  /* 0x000000040b007819 */ /* 0x000fe400000006ff */
[----:B------:R-:W-:-:S02]  /*13650*/  IADD3 R13, PT, PT, R6, 0x20, RZ ;  /* 0x00000020060d7810 */ /* 0x000fc40007ffe0ff */
[----:B------:R-:W-:Y:S02]  /*13660*/  LOP3.LUT R14, R11, 0x3, RZ, 0xc0, !PT ;  /* 0x000000030b0e7812 */ /* 0x000fe400078ec0ff */
[----:B------:R-:W-:Y:S02]  /*13670*/  ISETP.GE.AND P5, PT, R13, R10, PT ;  /* 0x0000000a0d00720c */ /* 0x000fe40003fa6270 */
[----:B------:R-:W-:Y:S02]  /*13680*/  ISETP.NE.AND P0, PT, R14, RZ, PT ;  /* 0x000000ff0e00720c */ /* 0x000fe40003f05270 */
[----:B------:R-:W-:Y:S01]  /*13690*/  SHF.R.U32.HI R13, RZ, 0x1, R11 ;  /* 0x00000001ff0d7819 */ /* 0x000fe2000001160b */
[----:B--2---:R-:W-:Y:S01]  /*136a0*/  FADD.FTZ R8, R8, R5 ;  /* 0x0000000508087221 */ /* 0x004fe20000010000 */
[----:B------:R-:W-:Y:S02]  /*136b0*/  LOP3.LUT R5, R0, 0x3e00, RZ, 0xc0, !PT ;  /* 0x00003e0000057812 */ /* 0x000fe400078ec0ff */
[----:B------:R-:W-:Y:S01]  /*136c0*/  SHF.L.U32 R0, R11, 0x2, RZ ;  /* 0x000000020b007819 */ /* 0x000fe200000006ff */
[----:B---3--:R-:W-:Y:S01]  /*136d0*/  FADD.FTZ R7, R4, R7 ;  /* 0x0000000704077221 */ /* 0x008fe20000010000 */
[----:B------:R-:W2:Y:S01]  /*136e0*/  MUFU.RCP R12, R8 ;  /* 0x00000008000c7308 */ /* 0x000ea20000001000 */
[----:B------:R-:W-:-:S02]  /*136f0*/  LEA R14, R14, R5, 0x1 ;  /* 0x000000050e0e7211 */ /* 0x000fc400078e08ff */
[----:B------:R-:W-:Y:S02]  /*13700*/  LOP3.LUT R16, R0, 0xd8, RZ, 0xc0, !PT ;  /* 0x000000d800107812 */ /* 0x000fe400078ec0ff */
[----:B------:R-:W-:Y:S02]  /*13710*/  SHF.L.U32 R5, R11, 0x3, RZ ;  /* 0x000000030b057819 */ /* 0x000fe400000006ff */
[----:B------:R-:W-:Y:S01]  /*13720*/  LOP3.LUT R13, R16, 0x18, R13, 0x78, !PT ;  /* 0x00000018100d7812 */ /* 0x000fe200078e780d */
[----:B------:R-:W3:Y:S01]  /*13730*/  MUFU.RCP R4, R7 ;  /* 0x0000000700047308 */ /* 0x000ee20000001000 */
[----:B------:R-:W-:Y:S02]  /*13740*/  IADD3 R9, PT, PT, R6, 0x10, RZ ;  /* 0x0000001006097810 */ /* 0x000fe40007ffe0ff */
[----:B------:R-:W-:Y:S02]  /*13750*/  LOP3.LUT R16, R5, 0xc0, RZ, 0xc0, !PT ;  /* 0x000000c005107812 */ /* 0x000fe400078ec0ff */
[----:B------:R-:W-:-:S02]  /*13760*/  FSETP.NE.FTZ.AND P3, PT, R8, RZ, PT ;  /* 0x000000ff0800720b */ /* 0x000fc40003f75000 */
[----:B------:R-:W-:Y:S02]  /*13770*/  ISETP.GE.AND P4, PT, R9, R10, PT ;  /* 0x0000000a0900720c */ /* 0x000fe40003f86270 */
[----:B------:R-:W-:Y:S02]  /*13780*/  LOP3.LUT R5, R5, 0x20, RZ, 0xc0, !PT ;  /* 0x0000002005057812 */ /* 0x000fe400078ec0ff */
[----:B------:R-:W-:Y:S02]  /*13790*/  LOP3.LUT R15, R16, 0x18, R11, 0xf8, !PT ;  /* 0x00000018100f7812 */ /* 0x000fe400078ef80b */
[----:B------:R-:W-:Y:S02]  /*137a0*/  FSETP.NE.FTZ.AND P2, PT, R7, RZ, PT ;  /* 0x000000ff0700720b */ /* 0x000fe40003f55000 */
[----:B------:R-:W-:Y:S02]  /*137b0*/  IADD3 R9, PT, PT, R6, 0x30, RZ ;  /* 0x0000003006097810 */ /* 0x000fe40007ffe0ff */
[----:B--2---:R-:W-:Y:S01]  /*137c0*/  FSEL R12, R12, 1, P3 ;  /* 0x3f8000000c0c7808 */ /* 0x004fe20001800000 */
[----:B------:R-:W2:Y:S01]  /*137d0*/  @P3 LDC R16, c[0x0][0x458] ;  /* 0x00011600ff103b82 */ /* 0x000ea20000000800 */
[----:B------:R-:W-:Y:S01]  /*137e0*/  IADD3 R5, PT, PT, R15, R14, R5 ;  /* 0x0000000e0f057210 */ /* 0x000fe20007ffe005 */
[----:B------:R-:W4:Y:S01]  /*137f0*/  @P3 MUFU.LG2 R8, R8 ;  /* 0x0000000800083308 */ /* 0x000f220000000c00 */
[----:B---3--:R-:W-:Y:S01]  /*13800*/  FSEL R4, R4, 1, P2 ;  /* 0x3f80000004047808 */ /* 0x008fe20001000000 */
[----:B------:R-:W-:Y:S01]  /*13810*/  FMUL.FTZ R80, R12, R80 ;  /* 0x000000500c507220 */ /* 0x000fe20000410000 */
[-C--:B------:R-:W-:Y:S01]  /*13820*/  ISETP.GE.AND P1, PT, R6, R10.reuse, PT ;  /* 0x0000000a0600720c */ /* 0x080fe20003f26270 */
[C---:B------:R-:W-:Y:S01]  /*13830*/  FMUL.FTZ R81, R12.reuse, R81 ;  /* 0x000000510c517220 */ /* 0x040fe20000410000 */
[----:B------:R-:W-:Y:S01]  /*13840*/  ISETP.GE.AND P6, PT, R9, R10, PT ;  /* 0x0000000a0900720c */ /* 0x000fe20003fc6270 */
        /* <DEDUP_REMOVED lines=49> */
[----:B------:R-:W3:Y:S01]  /*13b60*/  LDC.64 R4, c[0x0][0x430] ;  /* 0x00010c00ff047b82 */ /* 0x000ee20000000a00 */
[----:B------:R-:W-:Y:S01]  /*13b70*/  LOP3.LUT R10, R10, 0x30, RZ, 0xc0, !PT ;  /* 0x000000300a0a7812 */ /* 0x000fe200078ec0ff */
[----:B------:R-:W5:Y:S01]  /*13b80*/  @P2 MUFU.LG2 R7, R7 ;  /* 0x0000000700072308 */ /* 0x000f620000000c00 */
[----:B------:R-:W-:Y:S01]  /*13b90*/  LOP3.LUT R17, R11, 0x1, RZ, 0xc0, !PT ;  /* 0x000000010b117812 */ /* 0x000fe200078ec0ff */
[----:B------:R1:W-:Y:S01]  /*13ba0*/  STS.64 [R12], R80 ;  /* 0x000000500c007388 */ /* 0x0003e20000000a00 */
[----:B------:R-:W-:Y:S01]  /*13bb0*/  LOP3.LUT R18, R0, 0xf00, RZ, 0xc0, !PT ;  /* 0x00000f0000127812 */ /* 0x000fe200078ec0ff */
[----:B----4-:R-:W-:Y:S01]  /*13bc0*/  @P3 FMUL.FTZ R8, R8, 0.69314718246459960938 ;  /* 0x3f31721808083820 */ /* 0x010fe20000410000 */
[----:B------:R-:W-:Y:S01]  /*13bd0*/  LOP3.LUT R9, R10, 0x7, R9, 0xf8, !PT ;  /* 0x000000070a097812 */ /* 0x000fe200078ef809 */
[----:B------:R-:W4:Y:S01]  /*13be0*/  LDC R15, c[0x0][0x3e0] ;  /* 0x0000f800ff0f7b82 */ /* 0x000f220000000800 */
[----:B------:R-:W-:Y:S01]  /*13bf0*/  LEA R17, R17, R18, 0x2 ;  /* 0x0000001211117211 */ /* 0x000fe200078e10ff */
[----:B------:R1:W-:Y:S01]  /*13c00*/  STS.64 [R12+0x400], R82 ;  /* 0x000400520c007388 */ /* 0x0003e20000000a00 */
[----:B------:R-:W-:-:S02]  /*13c10*/  LOP3.LUT R10, R6, 0x1, RZ, 0xc0, !PT ;  /* 0x00000001060a7812 */ /* 0x000fc400078ec0ff */
[----:B------:R-:W-:Y:S02]  /*13c20*/  SHF.L.U32 R11, R11, 0x3, RZ ;  /* 0x000000030b0b7819 */ /* 0x000fe400000006ff */
[----:B------:R-:W-:Y:S01]  /*13c30*/  LEA R10, R10, R17, 0x5 ;  /* 0x000000110a0a7211 */ /* 0x000fe200078e28ff */
[----:B------:R-:W1:Y:S01]  /*13c40*/  @P2 LDC R19, c[0x0][0x458] ;  /* 0x00011600ff132b82 */ /* 0x000e620000000800 */
[----:B------:R-:W-:Y:S02]  /*13c50*/  LOP3.LUT R17, R0, 0x1c, RZ, 0xc0, !PT ;  /* 0x0000001c00117812 */ /* 0x000fe400078ec0ff */
[----:B------:R-:W-:Y:S01]  /*13c60*/  IADD3 R10, PT, PT, R13, R10, RZ ;  /* 0x0000000a0d0a7210 */ /* 0x000fe20007ffe0ff */
[----:B-----5:R-:W-:Y:S01]  /*13c70*/  @P2 FMUL.FTZ R7, R7, 0.69314718246459960938 ;  /* 0x3f31721807072820 */ /* 0x020fe20000410000 */
[C---:B------:R-:W-:Y:S02]  /*13c80*/  LOP3.LUT R13, R11.reuse, 0x40, RZ, 0xc0, !PT ;  /* 0x000000400b0d7812 */ /* 0x040fe400078ec0ff */
[----:B------:R-:W-:Y:S01]  /*13c90*/  LOP3.LUT R11, R11, 0x80, RZ, 0xc0, !PT ;  /* 0x000000800b0b7812 */ /* 0x000fe200078ec0ff */
[----:B---3--:R-:W-:Y:S01]  /*13ca0*/  IMAD R4, R127, R4, R131 ;  /* 0x000000047f047224 */ /* 0x008fe200078e0283 */
[----:B------:R-:W-:-:S02]  /*13cb0*/  IADD3 R14, PT, PT, R12, -R13, RZ ;  /* 0x8000000d0c0e7210 */ /* 0x000fc40007ffe0ff */
[-C--:B------:R-:W-:Y:S02]  /*13cc0*/  IADD3 R13, PT, PT, R12, -R11.reuse, RZ ;  /* 0x8000000b0c0d7210 */ /* 0x080fe40007ffe0ff */
[----:B------:R-:W-:Y:S01]  /*13cd0*/  IADD3 R11, PT, PT, R14, -R11, RZ ;  /* 0x8000000b0e0b7210 */ /* 0x000fe20007ffe0ff */
[----:B------:R3:W-:Y:S01]  /*13ce0*/  STS.64 [R14+0x20], R76 ;  /* 0x0000204c0e007388 */ /* 0x0007e20000000a00 */
[----:B----4-:R-:W-:Y:S01]  /*13cf0*/  IMAD R134, R4, R15, R134 ;  /* 0x0000000f04867224 */ /* 0x010fe200078e0286 */
[----:B------:R-:W-:Y:S02]  /*13d00*/  MOV R4, 0xff800000 ;  /* 0xff80000000047802 */ /* 0x000fe40000000f00 */
[----:B------:R3:W-:Y:S01]  /*13d10*/  STS.64 [R14+0x420], R78 ;  /* 0x0004204e0e007388 */ /* 0x0007e20000000a00 */
[----:B------:R-:W-:Y:S01]  /*13d20*/  MOV R15, 0xff800000 ;  /* 0xff800000000f7802 */ /* 0x000fe20000000f00 */
[----:B------:R-:W-:Y:S02]  /*13d30*/  IMAD R134, R134, R5, R126 ;  /* 0x0000000586867224 */ /* 0x000fe400078e027e */
[----:B--2---:R-:W-:Y:S01]  /*13d40*/  @P3 FFMA.FTZ R15, R3, R16, R8 ;  /* 0x00000010030f3223 */ /* 0x004fe20000010008 */
[----:B------:R3:W-:Y:S01]  /*13d50*/  STS.64 [R13+0x40], R72 ;  /* 0x000040480d007388 */ /* 0x0007e20000000a00 */
[----:B------:R-:W-:-:S02]  /*13d60*/  IMAD R3, R6, 0x60, R17 ;  /* 0x0000006006037824 */ /* 0x000fc400078e0211 */
[----:B-1----:R-:W-:Y:S01]  /*13d70*/  @P2 FFMA.FTZ R4, R2, R19, R7 ;  /* 0x0000001302042223 */ /* 0x002fe20000010007 */
[----:B------:R-:W-:Y:S01]  /*13d80*/  IMAD R0, R134, UR4, RZ ;  /* 0x0000000486007c24 */ /* 0x000fe2000f8e02ff */
[----:B------:R3:W-:Y:S01]  /*13d90*/  STS.64 [R13+0x440], R74 ;  /* 0x0004404a0d007388 */ /* 0x0007e20000000a00 */
[----:B------:R-:W-:-:S03]  /*13da0*/  LEA R2, R10, UR5, 0x2 ;  /* 0x000000050a027c11 */ /* 0x000fc6000f8e10ff */
        /* <DEDUP_REMOVED lines=21> */
[----:B------:R-:W-:Y:S01]  /*13f00*/  IMAD.IADD R126, R129, 0x1, -R126 ;  /* 0x00000001817e7824 */ /* 0x000fe200078e0a7e */
[----:B------:R-:W-:Y:S01]  /*13f10*/  IADD3 R5, P0, PT, R134, R9, RZ ;  /* 0x0000000986057210 */ /* 0x000fe20007f1e0ff */
[----:B------:R-:W-:-:S03]  /*13f20*/  VIADD R7, R9, 0x8 ;  /* 0x0000000809077836 */ /* 0x000fc60000000000 */
[-C--:B------:R-:W-:Y:S02]  /*13f30*/  ISETP.GE.AND P3, PT, R9, R126.reuse, PT ;  /* 0x0000007e0900720c */ /* 0x080fe40003f66270 */
[----:B------:R-:W-:Y:S02]  /*13f40*/  ISETP.GE.AND P2, PT, R7, R126, PT ;  /* 0x0000007e0700720c */ /* 0x000fe40003f46270 */
[----:B------:R-:W-:Y:S02]  /*13f50*/  LEA.HI.X.SX32 R134, R134, RZ, 0x1, P0 ;  /* 0x000000ff86867211 */ /* 0x000fe400000f0eff */
[----:B-1----:R-:W-:-:S04]  /*13f60*/  LEA R6, P0, R5, UR4, 0x2 ;  /* 0x0000000405067c11 */ /* 0x002fc8000f8010ff */
[----:B------:R-:W-:-:S05]  /*13f70*/  LEA.HI.X R7, R5, UR5, R134, 0x2, P0 ;  /* 0x0000000505077c11 */ /* 0x000fca00080f1486 */
[----:B------:R1:W-:Y:S04]  /*13f80*/  @!P3 STG.E desc[UR6][R6.64], R15 ;  /* 0x0000000f0600b986 */ /* 0x0003e8000c101906 */
[----:B------:R1:W-:Y:S02]  /*13f90*/  @!P2 STG.E desc[UR6][R6.64+0x20], R4 ;  /* 0x000020040600a986 */ /* 0x0003e4000c101906 */
.L_x_5426:
[----:B------:R-:W-:Y:S05]  /*13fa0*/  BSYNC.RECONVERGENT B0 ;  /* 0x0000000000007941 */ /* 0x000fea0003800200 */
.L_x_5425:
        /* <DEDUP_REMOVED lines=19> */
.L_x_5428:
[----:B------:R-:W-:Y:S05]  /*140e0*/  BSYNC.RECONVERGENT B0 ;  /* 0x0000000000007941 */ /* 0x000fea0003800200 */
.L_x_5427:
        /* <DEDUP_REMOVED lines=21> */
.L_x_5430:
[----:B------:R-:W-:Y:S05]  /*14240*/  BSYNC.RECONVERGENT B0 ;  /* 0x0000000000007941 */ /* 0x000fea0003800200 */
.L_x_5429:
        /* <DEDUP_REMOVED lines=21> */
.L_x_5432:
[----:B------:R-:W-:Y:S05]  /*143a0*/  BSYNC.RECONVERGENT B0 ;  /* 0x0000000000007941 */ /* 0x000fea0003800200 */
.L_x_5431:
        /* <DEDUP_REMOVED lines=22> */
.L_x_5433:
        /* <DEDUP_REMOVED lines=15> */
.L_x_5545:


//--------------------- .nv.shared._ZN5flash32flash_fwd_splitkv_combine_kernelI23Flash_fwd_kernel_traitsILi96ELi64ELi128ELi4ELb0ELb0EN7cutlass10bfloat16_tE19Flash_kernel_traitsILi96ELi64ELi128ELi4ES3_EELi16ELi7ELb0EEEvNS_16Flash_fwd_paramsE --------------------------
	.section	.nv.shared._ZN5flash32flash_fwd_splitkv_combine_kernelI23Flash_fwd_kernel_traitsILi96ELi64ELi128ELi4ELb0ELb0EN7cutlass10bfloat16_tE19Flash_kernel_traitsILi96ELi64ELi128ELi4ES3_EELi16ELi7ELb0EEEvNS_16Flash_fwd_paramsE,"aw",@nobits
	.sectionflags	@""
	.align	16
.nv.shared._ZN5flash32flash_fwd_splitkv_combine_kernelI23Flash_fwd_kernel_traitsILi96ELi64ELi128ELi4ELb0ELb0EN7cutlass10bfloat16_tE19Flash_kernel_traitsILi96ELi64ELi128ELi4ES3_EELi16ELi7ELb0EEEvNS_16Flash_fwd_paramsE:
	.zero		9728


//--------------------- .nv.shared.reserved.0     --------------------------
	.section	.nv.shared.reserved.0,"aw",@nobits
	.weak		__nv_reservedSMEM_offset_0_alias
	.size		__nv_reservedSMEM_offset_0_alias, 0, 64
	.other		__nv_reservedSMEM_offset_0_alias,@"STO_CUDA_RESERVED_SHARED STV_DEFAULT"
__nv_reservedSMEM_offset_0_alias:
	.zero		0
	.zero		64


//--------------------- .nv.global                --------------------------
	.section	.nv.global,"aw",@nobits
.nv.global:
	.type		_ZN78_INTERNAL_a1629cc7_42_flash_fwd_split_hdim96_bf16_causal_sm80_cu_6987f922_31954cute1_E,@object
	.size		_ZN78_INTERNAL_a1629cc7_42_flash_fwd_split_hdim96_bf16_causal_sm80_cu_6987f922_31954cute1_E,(_ZN78_INTERNAL_a1629cc7_42_flash_fwd_split_hdim96_bf16_causal_sm80_cu_6987f922_31954cuda3std3__45__cpo6cbeginE - _ZN78_INTERNAL_a1629cc7_42_flash_fwd_split_hdim96_bf16_causal_sm80_cu_6987f922_31954cute1_E)
_ZN78_INTERNAL_a1629cc7_42_flash_fwd_split_hdim96_bf16_causal_sm80_cu_6987f922_31954cute1_E:
	.zero		1
	.type		_ZN78_INTERNAL_a1629cc7_42_flash_fwd_split_hdim96_bf16_causal_sm80_cu_6987f922_31954cuda3std3__45__cpo6cbeginE,@object
	.size		_ZN78_INTERNAL_a1629cc7_42_flash_fwd_split_hdim96_bf16_causal_sm80_cu_6987f922_31954cuda3std3__45__cpo6cbeginE,(_ZN78_INTERNAL_a1629cc7_42_flash_fwd_split_hdim96_bf16_causal_sm80_cu_6987f922_31954cuda3std3__48in_placeE - _ZN78_INTERNAL_a1629cc7_42_flash_fwd_split_hdim96_bf16_causal_sm80_cu_6987f922_31954cuda3std3__45__cpo6cbeginE)
_ZN78_INTERNAL_a1629cc7_42_flash_fwd_split_hdim96_bf16_causal_sm80_cu_6987f922_31954cuda3std3__45__cpo6cbeginE:
	.zero		1
	.type		_ZN78_INTERNAL_a1629cc7_42_flash_fwd_split_hdim96_bf16_causal_sm80_cu_6987f922_31954cuda3std3__48in_placeE,@object
	.size		_ZN78_INTERNAL_a1629cc7_42_flash_fwd_split_hdim96_bf16_causal_sm80_cu_6987f922_31954cuda3std3__48in_placeE,(_ZN78_INTERNAL_a1629cc7_42_flash_fwd_split_hdim96_bf16_causal_sm80_cu_6987f922_31954cuda3std6ranges3__45__cpo9iter_moveE - _ZN78_INTERNAL_a1629cc7_42_flash_fwd_split_hdim96_bf16_causal_sm80_cu_6987f922_31954cuda3std3__48in_placeE)
_ZN78_INTERNAL_a1629cc7_42_flash_fwd_split_hdim96_bf16_causal_sm80_cu_6987f922_31954cuda3std3__48in_placeE:
	.zero		1
	.type		_ZN78_INTERNAL_a1629cc7_42_flash_fwd_split_hdim96_bf16_causal_sm80_cu_6987f922_31954cuda3std6ranges3__45__cpo9iter_moveE,@object
	.size		_ZN78_INTERNAL_a1629cc7_42_flash_fwd_split_hdim96_bf16_causal_sm80_cu_6987f922_31954cuda3std6ranges3__45__cpo9iter_moveE,(_ZN78_INTERNAL_a1629cc7_42_flash_fwd_split_hdim96_bf16_causal_sm80_cu_6987f922_31954cuda3std3__45__cpo5beginE - _ZN78_INTERNAL_a1629cc7_42_flash_fwd_split_hdim96_bf16_causal_sm80_cu_6987f922_31954cuda3std6ranges3__45__cpo9iter_moveE)
_ZN78_INTERNAL_a1629cc7_42_flash_fwd_split_hdim96_bf16_causal_sm80_cu_6987f922_31954cuda3std6ranges3__45__cpo9iter_moveE:
	.zero		1
	.type		_ZN78_INTERNAL_a1629cc7_42_flash_fwd_split_hdim96_bf16_causal_sm80_cu_6987f922_31954cuda3std3__45__cpo5beginE,@object
	.size		_ZN78_INTERNAL_a1629cc7_42_flash_fwd_split_hdim96_bf16_causal_sm80_cu_6987f922_31954cuda3std3__45__cpo5beginE,(_ZN78_INTERNAL_a1629cc7_42_flash_fwd_split_hdim96_bf16_causal_sm80_cu_6987f922_31954cuda3std3__480_GLOBAL__N__a1629cc7_42_flash_fwd_split_hdim96_bf16_causal_sm80_cu_6987f922_31956ignoreE - _ZN78_INTERNAL_a1629cc7_42_flash_fwd_split_hdim96_bf16_causal_sm80_cu_6987f922_31954cuda3std3__45__cpo5beginE)
_ZN78_INTERNAL_a1629cc7_42_flash_fwd_split_hdim96_bf16_causal_sm80_cu_6987f922_31954cuda3std3__45__cpo5beginE:
	.zero		1
	.type		_ZN78_INTERNAL_a1629cc7_42_flash_fwd_split_hdim96_bf16_causal_sm80_cu_6987f922_31954cuda3std3__480_GLOBAL__N__a1629cc7_42_flash_fwd_split_hdim96_bf16_causal_sm80_cu_6987f922_31956ignoreE,@object
	.size		_ZN78_INTERNAL_a1629cc7_42_flash_fwd_split_hdim96_bf16_causal_sm80_cu_6987f922_31954cuda3std3__480_GLOBAL__N__a1629cc7_42_flash_fwd_split_hdim96_bf16_causal_sm80_cu_6987f922_31956ignoreE,(_ZN78_INTERNAL_a1629cc7_42_flash_fwd_split_hdim96_bf16_causal_sm80_cu_6987f922_31954cute7productE - _ZN78_INTERNAL_a1629cc7_42_flash_fwd_split_hdim96_bf16_causal_sm80_cu_6987f922_31954cuda3std3__480_GLOBAL__N__a1629cc7_42_flash_fwd_split_hdim96_bf16_causal_sm80_cu_6987f922_31956ignoreE)
_ZN78_INTERNAL_a1629cc7_42_flash_fwd_split_hdim96_bf16_causal_sm80_cu_6987f922_31954cuda3std3__480_GLOBAL__N__a1629cc7_42_flash_fwd_split_hdim96_bf16_causal_sm80_cu_6987f922_31956ignoreE:
	.zero		1
	.type		_ZN78_INTERNAL_a1629cc7_42_flash_fwd_split_hdim96_bf16_causal_sm80_cu_6987f922_31954cute7productE,@object
	.size		_ZN78_INTERNAL_a1629cc7_42_flash_fwd_split_hdim96_bf16_causal_sm80_cu_6987f922_31954cute7productE,(_ZN78_INTERNAL_a1629cc7_42_flash_fwd_split_hdim96_bf16_causal_sm80_cu_6987f922_31954cuda3std3__45__cpo3endE - _ZN78_INTERNAL_a1629cc7_42_flash_fwd_split_hdim96_bf16_causal_sm80_cu_6987f922_31954cute7productE)
_ZN78_INTERNAL_a1629cc7_42_flash_fwd_split_hdim96_bf16_causal_sm80_cu_6987f922_31954cute7productE:
	.zero		1
	.type		_ZN78_INTERNAL_a1629cc7_42_flash_fwd_split_hdim96_bf16_causal_sm80_cu_6987f922_31954cuda3std3__45__cpo3endE,@object
	.size		_ZN78_INTERNAL_a1629cc7_42_flash_fwd_split_hdim96_bf16_causal_sm80_cu_6987f922_31954cuda3std3__45__cpo3endE,(_ZN78_INTERNAL_a1629cc7_42_flash_fwd_split_hdim96_bf16_causal_sm80_cu_6987f922_31954cuda3std3__419piecewise_constructE - _ZN78_INTERNAL_a1629cc7_42_flash_fwd_split_hdim96_bf16_causal_sm80_cu_6987f922_31954cuda3std3__45__cpo3endE)
_ZN78_INTERNAL_a1629cc7_42_flash_fwd_split_hdim96_bf16_causal_sm80_cu_6987f922_31954cuda3std3__45__cpo3endE:
	.zero		1
	.type		_ZN78_INTERNAL_a1629cc7_42_flash_fwd_split_hdim96_bf16_causal_sm80_cu_6987f922_31954cuda3std3__419piecewise_constructE,@object
	.size		_ZN78_INTERNAL_a1629cc7_42_flash_fwd_split_hdim96_bf16_causal_sm80_cu_6987f922_31954cuda3std3__419piecewise_constructE,(_ZN78_INTERNAL_a1629cc7_42_flash_fwd_split_hdim96_bf16_causal_sm80_cu_6987f922_31954cuda3std3__45__cpo4cendE - _ZN78_INTERNAL_a1629cc7_42_flash_fwd_split_hdim96_bf16_causal_sm80_cu_6987f922_31954cuda3std3__419piecewise_constructE)
_ZN78_INTERNAL_a1629cc7_42_flash_fwd_split_hdim96_bf16_causal_sm80_cu_6987f922_31954cuda3std3__419piecewise_constructE:
	.zero		1
	.type		_ZN78_INTERNAL_a1629cc7_42_flash_fwd_split_hdim96_bf16_causal_sm80_cu_6987f922_31954cuda3std3__45__cpo4cendE,@object
	.size		_ZN78_INTERNAL_a1629cc7_42_flash_fwd_split_hdim96_bf16_causal_sm80_cu_6987f922_31954cuda3std3__45__cpo4cendE,(_ZN78_INTERNAL_a1629cc7_42_flash_fwd_split_hdim96_bf16_causal_sm80_cu_6987f922_31954cuda3std6ranges3__45__cpo4swapE - _ZN78_INTERNAL_a1629cc7_42_flash_fwd_split_hdim96_bf16_causal_sm80_cu_6987f922_31954cuda3std3__45__cpo4cendE)
_ZN78_INTERNAL_a1629cc7_42_flash_fwd_split_hdim96_bf16_causal_sm80_cu_6987f922_31954cuda3std3__45__cpo4cendE:
	.zero		1
	.type		_ZN78_INTERNAL_a1629cc7_42_flash_fwd_split_hdim96_bf16_causal_sm80_cu_6987f922_31954cuda3std6ranges3__45__cpo4swapE,@object
	.size		_ZN78_INTERNAL_a1629cc7_42_flash_fwd_split_hdim96_bf16_causal_sm80_cu_6987f922_31954cuda3std6ranges3__45__cpo4swapE,(.L_7 - _ZN78_INTERNAL_a1629cc7_42_flash_fwd_split_hdim96_bf16_causal_sm80_cu_6987f922_31954cuda3std6ranges3__45__cpo4swapE)
_ZN78_INTERNAL_a1629cc7_42_flash_fwd_split_hdim96_bf16_causal_sm80_cu_6987f922_31954cuda3std6ranges3__45__cpo4swapE:
	.zero		1
.L_7:


//--------------------- .nv.shared._ZN5flash32flash_fwd_splitkv_combine_kernelI23Flash_fwd_kernel_traitsILi96ELi64ELi128ELi4ELb0ELb0EN7cutlass10bfloat16_tE19Flash_kernel_traitsILi96ELi64ELi128ELi4ES3_EELi16ELi6ELb0EEEvNS_16Flash_fwd_paramsE --------------------------
	.section	.nv.shared._ZN5flash32flash_fwd_splitkv_combine_kernelI23Flash_fwd_kernel_traitsILi96ELi64ELi128ELi4ELb0ELb0EN7cutlass10bfloat16_tE19Flash_kernel_traitsILi96ELi64ELi128ELi4ES3_EELi16ELi6ELb0EEEvNS_16Flash_fwd_paramsE,"aw",@nobits
	.sectionflags	@""
	.align	16
.nv.shared._ZN5flash32flash_fwd_splitkv_combine_kernelI23Flash_fwd_kernel_traitsILi96ELi64ELi128ELi4ELb0ELb0EN7cutlass10bfloat16_tE19Flash_kernel_traitsILi96ELi64ELi128ELi4ES3_EELi16ELi6ELb0EEEvNS_16Flash_fwd_paramsE:
	.zero		5376


//--------------------- .nv.shared._ZN5flash32flash_fwd_splitkv_combine_kernelI23Flash_fwd_kernel_traitsILi96ELi64ELi128ELi4ELb0ELb0EN7cutlass10bfloat16_tE19Flash_kernel_traitsILi96ELi64ELi128ELi4ES3_EELi16ELi5ELb0EEEvNS_16Flash_fwd_paramsE --------------------------
	.section	.nv.shared._ZN5flash32flash_fwd_splitkv_combine_kernelI23Flash_fwd_kernel_traitsILi96ELi64ELi128ELi4ELb0ELb0EN7cutlass10bfloat16_tE19Flash_kernel_traitsILi96ELi64ELi128ELi4ES3_EELi16ELi5ELb0EEEvNS_16Flash_fwd_paramsE,"aw",@nobits
	.sectionflags	@""
	.align	16
.nv.shared._ZN5flash32flash_fwd_splitkv_combine_kernelI23Flash_fwd_kernel_traitsILi96ELi64ELi128ELi4ELb0ELb0EN7cutlass10bfloat16_tE19Flash_kernel_traitsILi96ELi64ELi128ELi4ES3_EELi16ELi5ELb0EEEvNS_16Flash_fwd_paramsE:
	.zero		3200


//--------------------- .nv.shared._ZN5flash32flash_fwd_splitkv_combine_kernelI23Flash_fwd_kernel_traitsILi96ELi64ELi128ELi4ELb0ELb0EN7cutlass10bfloat16_tE19Flash_kernel_traitsILi96ELi64ELi128ELi4ES3_EELi16ELi4ELb0EEEvNS_16Flash_fwd_paramsE --------------------------
	.section	.nv.shared._ZN5flash32flash_fwd_splitkv_combine_kernelI23Flash_fwd_kernel_traitsILi96ELi64ELi128ELi4ELb0ELb0EN7cutlass10bfloat16_tE19Flash_kernel_traitsILi96ELi64ELi128ELi4ES3_EELi16ELi4ELb0EEEvNS_16Flash_fwd_paramsE,"aw",@nobits
	.sectionflags	@""
	.align	16
.nv.shared._ZN5flash32flash_fwd_splitkv_combine_kernelI23Flash_fwd_kernel_traitsILi96ELi64ELi128ELi4ELb0ELb0EN7cutlass10bfloat16_tE19Flash_kernel_traitsILi96ELi64ELi128ELi4ES3_EELi16ELi4ELb0EEEvNS_16Flash_fwd_paramsE:
	.zero		2112


//--------------------- .nv.shared._ZN5flash32flash_fwd_splitkv_combine_kernelI23Flash_fwd_kernel_traitsILi96ELi64ELi128ELi4ELb0ELb0EN7cutlass10bfloat16_tE19Flash_kernel_traitsILi96ELi64ELi128ELi4ES3_EELi16ELi3ELb0EEEvNS_16Flash_fwd_paramsE --------------------------
	.section	.nv.shared._ZN5flash32flash_fwd_splitkv_combine_kernelI23Flash_fwd_kernel_traitsILi96ELi64ELi128ELi4ELb0ELb0EN7cutlass10bfloat16_tE19Flash_kernel_traitsILi96ELi64ELi128ELi4ES3_EELi16ELi3ELb0EEEvNS_16Flash_fwd_paramsE,"aw",@nobits
	.sectionflags	@""
	.align	16
.nv.shared._ZN5flash32flash_fwd_splitkv_combine_kernelI23Flash_fwd_kernel_traitsILi96ELi64ELi128ELi4ELb0ELb0EN7cutlass10bfloat16_tE19Flash_kernel_traitsILi96ELi64ELi128ELi4ES3_EELi16ELi3ELb0EEEvNS_16Flash_fwd_paramsE:
	.zero		1568


//--------------------- .nv.shared._ZN5flash32flash_fwd_splitkv_combine_kernelI23Flash_fwd_kernel_traitsILi96ELi64ELi128ELi4ELb0ELb0EN7cutlass10bfloat16_tE19Flash_kernel_traitsILi96ELi64ELi128ELi4ES3_EELi16ELi2ELb0EEEvNS_16Flash_fwd_paramsE --------------------------
	.section	.nv.shared._ZN5flash32flash_fwd_splitkv_combine_kernelI23Flash_fwd_kernel_traitsILi96ELi64ELi128ELi4ELb0ELb0EN7cutlass10bfloat16_tE19Flash_kernel_traitsILi96ELi64ELi128ELi4ES3_EELi16ELi2ELb0EEEvNS_16Flash_fwd_paramsE,"aw",@nobits
	.sectionflags	@""
	.align	16
.nv.shared._ZN5flash32flash_fwd_splitkv_combine_kernelI23Flash_fwd_kernel_traitsILi96ELi64ELi128ELi4ELb0ELb0EN7cutlass10bfloat16_tE19Flash_kernel_traitsILi96ELi64ELi128ELi4ES3_EELi16ELi2ELb0EEEvNS_16Flash_fwd_paramsE:
	.zero		1296


//--------------------- .nv.shared._ZN5flash32flash_fwd_splitkv_combine_kernelI23Flash_fwd_kernel_traitsILi96ELi64ELi128ELi4ELb0ELb0EN7cutlass10bfloat16_tE19Flash_kernel_traitsILi96ELi64ELi128ELi4ES3_EELi16ELi1ELb0EEEvNS_16Flash_fwd_paramsE --------------------------
	.section	.nv.shared._ZN5flash32flash_fwd_splitkv_combine_kernelI23Flash_fwd_kernel_traitsILi96ELi64ELi128ELi4ELb0ELb0EN7cutlass10bfloat16_tE19Flash_kernel_traitsILi96ELi64ELi128ELi4ES3_EELi16ELi1ELb0EEEvNS_16Flash_fwd_paramsE,"aw",@nobits
	.sectionflags	@""
	.align	16
.nv.shared._ZN5flash32flash_fwd_splitkv_combine_kernelI23Flash_fwd_kernel_traitsILi96ELi64ELi128ELi4ELb0ELb0EN7cutlass10bfloat16_tE19Flash_kernel_traitsILi96ELi64ELi128ELi4ES3_EELi16ELi1ELb0EEEvNS_16Flash_fwd_paramsE:
	.zero		1168


//--------------------- .nv.shared._ZN5flash32flash_fwd_splitkv_combine_kernelI23Flash_fwd_kernel_traitsILi96ELi64ELi128ELi4ELb0ELb0EN7cutlass10bfloat16_tE19Flash_kernel_traitsILi96ELi64ELi128ELi4ES3_EELi16ELi7ELb1EEEvNS_16Flash_fwd_paramsE --------------------------
	.section	.nv.shared._ZN5flash32flash_fwd_splitkv_combine_kernelI23Flash_fwd_kernel_traitsILi96ELi64ELi128ELi4ELb0ELb0EN7cutlass10bfloat16_tE19Flash_kernel_traitsILi96ELi64ELi128ELi4ES3_EELi16ELi7ELb1EEEvNS_16Flash_fwd_paramsE,"aw",@nobits
	.sectionflags	@""
	.align	16
.nv.shared._ZN5flash32flash_fwd_splitkv_combine_kernelI23Flash_fwd_kernel_traitsILi96ELi64ELi128ELi4ELb0ELb0EN7cutlass10bfloat16_tE19Flash_kernel_traitsILi96ELi64ELi128ELi4ES3_EELi16ELi7ELb1EEEvNS_16Flash_fwd_paramsE:
	.zero		9728


//--------------------- .nv.shared._ZN5flash32flash_fwd_splitkv_combine_kernelI23Flash_fwd_kernel_traitsILi96ELi64ELi128ELi4ELb0ELb0EN7cutlass10bfloat16_tE19Flash_kernel_traitsILi96ELi64ELi128ELi4ES3_EELi16ELi6ELb1EEEvNS_16Flash_fwd_paramsE --------------------------
	.section	.nv.shared._ZN5flash32flash_fwd_splitkv_combine_kernelI23Flash_fwd_kernel_traitsILi96ELi64ELi128ELi4ELb0ELb0EN7cutlass10bfloat16_tE19Flash_kernel_traitsILi96ELi64ELi128ELi4ES3_EELi16ELi6ELb1EEEvNS_16Flash_fwd_paramsE,"aw",@nobits
	.sectionflags	@""
	.align	16
.nv.shared._ZN5flash32flash_fwd_splitkv_combine_kernelI23Flash_fwd_kernel_traitsILi96ELi64ELi128ELi4ELb0ELb0EN7cutlass10bfloat16_tE19Flash_kernel_traitsILi96ELi64ELi128ELi4ES3_EELi16ELi6ELb1EEEvNS_16Flash_fwd_paramsE:
	.zero		5376


//--------------------- .nv.shared._ZN5flash32flash_fwd_splitkv_combine_kernelI23Flash_fwd_kernel_traitsILi96ELi64ELi128ELi4ELb0ELb0EN7cutlass10bfloat16_tE19Flash_kernel_traitsILi96ELi64ELi128ELi4ES3_EELi16ELi5ELb1EEEvNS_16Flash_fwd_paramsE --------------------------
	.section	.nv.shared._ZN5flash32flash_fwd_splitkv_combine_kernelI23Flash_fwd_kernel_traitsILi96ELi64ELi128ELi4ELb0ELb0EN7cutlass10bfloat16_tE19Flash_kernel_traitsILi96ELi64ELi128ELi4ES3_EELi16ELi5ELb1EEEvNS_16Flash_fwd_paramsE,"aw",@nobits
	.sectionflags	@""
	.align	16
.nv.shared._ZN5flash32flash_fwd_splitkv_combine_kernelI23Flash_fwd_kernel_traitsILi96ELi64ELi128ELi4ELb0ELb0EN7cutlass10bfloat16_tE19Flash_kernel_traitsILi96ELi64ELi128ELi4ES3_EELi16ELi5ELb1EEEvNS_16Flash_fwd_paramsE:
	.zero		3200


//--------------------- .nv.shared._ZN5flash32flash_fwd_splitkv_combine_kernelI23Flash_fwd_kernel_traitsILi96ELi64ELi128ELi4ELb0ELb0EN7cutlass10bfloat16_tE19Flash_kernel_traitsILi96ELi64ELi128ELi4ES3_EELi16ELi4ELb1EEEvNS_16Flash_fwd_paramsE --------------------------
	.section	.nv.shared._ZN5flash32flash_fwd_splitkv_combine_kernelI23Flash_fwd_kernel_traitsILi96ELi64ELi128ELi4ELb0ELb0EN7cutlass10bfloat16_tE19Flash_kernel_traitsILi96ELi64ELi128ELi4ES3_EELi16ELi4ELb1EEEvNS_16Flash_fwd_paramsE,"aw",@nobits
	.sectionflags	@""
	.align	16
.nv.shared._ZN5flash32flash_fwd_splitkv_combine_kernelI23Flash_fwd_kernel_traitsILi96ELi64ELi128ELi4ELb0ELb0EN7cutlass10bfloat16_tE19Flash_kernel_traitsILi96ELi64ELi128ELi4ES3_EELi16ELi4ELb1EEEvNS_16Flash_fwd_paramsE:
	.zero		2112


//--------------------- .nv.shared._ZN5flash32flash_fwd_splitkv_combine_kernelI23Flash_fwd_kernel_traitsILi96ELi64ELi128ELi4ELb0ELb0EN7cutlass10bfloat16_tE19Flash_kernel_traitsILi96ELi64ELi128ELi4ES3_EELi16ELi3ELb1EEEvNS_16Flash_fwd_paramsE --------------------------
	.section	.nv.shared._ZN5flash32flash_fwd_splitkv_combine_kernelI23Flash_fwd_kernel_traitsILi96ELi64ELi128ELi4ELb0ELb0EN7cutlass10bfloat16_tE19Flash_kernel_traitsILi96ELi64ELi128ELi4ES3_EELi16ELi3ELb1EEEvNS_16Flash_fwd_paramsE,"aw",@nobits
	.sectionflags	@""
	.align	16
.nv.shared._ZN5flash32flash_fwd_splitkv_combine_kernelI23Flash_fwd_kernel_traitsILi96ELi64ELi128ELi4ELb0ELb0EN7cutlass10bfloat16_tE19Flash_kernel_traitsILi96ELi64ELi128ELi4ES3_EELi16ELi3ELb1EEEvNS_16Flash_fwd_paramsE:
	.zero		1568


//--------------------- .nv.shared._ZN5flash32flash_fwd_splitkv_combine_kernelI23Flash_fwd_kernel_traitsILi96ELi64ELi128ELi4ELb0ELb0EN7cutlass10bfloat16_tE19Flash_kernel_traitsILi96ELi64ELi128ELi4ES3_EELi16ELi2ELb1EEEvNS_16Flash_fwd_paramsE --------------------------
	.section	.nv.shared._ZN5flash32flash_fwd_splitkv_combine_kernelI23Flash_fwd_kernel_traitsILi96ELi64ELi128ELi4ELb0ELb0EN7cutlass10bfloat16_tE19Flash_kernel_traitsILi96ELi64ELi128ELi4ES3_EELi16ELi2ELb1EEEvNS_16Flash_fwd_paramsE,"aw",@nobits
	.sectionflags	@""
	.align	16
.nv.shared._ZN5flash32flash_fwd_splitkv_combine_kernelI23Flash_fwd_kernel_traitsILi96ELi64ELi128ELi4ELb0ELb0EN7cutlass10bfloat16_tE19Flash_kernel_traitsILi96ELi64ELi128ELi4ES3_EELi16ELi2ELb1EEEvNS_16Flash_fwd_paramsE:
	.zero		1296


//--------------------- .nv.shared._ZN5flash32flash_fwd_splitkv_combine_kernelI23Flash_fwd_kernel_traitsILi96ELi64ELi128ELi4ELb0ELb0EN7cutlass10bfloat16_tE19Flash_kernel_traitsILi96ELi64ELi128ELi4ES3_EELi16ELi1ELb1EEEvNS_16Flash_fwd_paramsE --------------------------
	.section	.nv.shared._ZN5flash32flash_fwd_splitkv_combine_kernelI23Flash_fwd_kernel_traitsILi96ELi64ELi128ELi4ELb0ELb0EN7cutlass10bfloat16_tE19Flash_kernel_traitsILi96ELi64ELi128ELi4ES3_EELi16ELi1ELb1EEEvNS_16Flash_fwd_paramsE,"aw",@nobits
	.sectionflags	@""
	.align	16
.nv.shared._ZN5flash32flash_fwd_splitkv_combine_kernelI23Flash_fwd_kernel_traitsILi96ELi64ELi128ELi4ELb0ELb0EN7cutlass10bfloat16_tE19Flash_kernel_traitsILi96ELi64ELi128ELi4ES3_EELi16ELi1ELb1EEEvNS_16Flash_fwd_paramsE:
	.zero		1168


//--------------------- .nv.shared._ZN5flash24flash_fwd_splitkv_kernelI23Flash_fwd_kernel_traitsILi96ELi64ELi128ELi4ELb0ELb0EN7cutlass10bfloat16_tE19Flash_kernel_traitsILi96ELi64ELi128ELi4ES3_EELb1ELb0ELb0ELb0ELb0ELb0ELb0ELb0EEEvNS_16Flash_fwd_paramsE --------------------------
	.section	.nv.shared._ZN5flash24flash_fwd_splitkv_kernelI23Flash_fwd_kernel_traitsILi96ELi64ELi128ELi4ELb0ELb0EN7cutlass10bfloat16_tE19Flash_kernel_traitsILi96ELi64ELi128ELi4ES3_EELb1ELb0ELb0ELb0ELb0ELb0ELb0ELb0EEEvNS_16Flash_fwd_paramsE,"aw",@nobits
	.sectionflags	@""
	.align	16
	.zero		1024


//--------------------- .nv.shared._ZN5flash24flash_fwd_splitkv_kernelI23Flash_fwd_kernel_traitsILi96ELi64ELi128ELi4ELb0ELb0EN7cutlass10bfloat16_tE19Flash_kernel_traitsILi96ELi64ELi128ELi4ES3_EELb1ELb0ELb0ELb0ELb0ELb1ELb0ELb0EEEvNS_16Flash_fwd_paramsE --------------------------
	.section	.nv.shared._ZN5flash24flash_fwd_splitkv_kernelI23Flash_fwd_kernel_traitsILi96ELi64ELi128ELi4ELb0ELb0EN7cutlass10bfloat16_tE19Flash_kernel_traitsILi96ELi64ELi128ELi4ES3_EELb1ELb0ELb0ELb0ELb0ELb1ELb0ELb0EEEvNS_16Flash_fwd_paramsE,"aw",@nobits
	.sectionflags	@""
	.align	16
	.zero		1024


//--------------------- .nv.shared._ZN5flash24flash_fwd_splitkv_kernelI23Flash_fwd_kernel_traitsILi96ELi64ELi128ELi4ELb0ELb0EN7cutlass10bfloat16_tE19Flash_kernel_traitsILi96ELi64ELi128ELi4ES3_EELb1ELb0ELb0ELb0ELb0ELb0ELb0ELb1EEEvNS_16Flash_fwd_paramsE --------------------------
	.section	.nv.shared._ZN5flash24flash_fwd_splitkv_kernelI23Flash_fwd_kernel_traitsILi96ELi64ELi128ELi4ELb0ELb0EN7cutlass10bfloat16_tE19Flash_kernel_traitsILi96ELi64ELi128ELi4ES3_EELb1ELb0ELb0ELb0ELb0ELb0ELb0ELb1EEEvNS_16Flash_fwd_paramsE,"aw",@nobits
	.sectionflags	@""
	.align	16
	.zero		1024


//--------------------- .nv.shared._ZN5flash24flash_fwd_splitkv_kernelI23Flash_fwd_kernel_traitsILi96ELi64ELi128ELi4ELb0ELb0EN7cutlass10bfloat16_tE19Flash_kernel_traitsILi96ELi64ELi128ELi4ES3_EELb1ELb0ELb0ELb0ELb0ELb1ELb0ELb1EEEvNS_16Flash_fwd_paramsE --------------------------
	.section	.nv.shared._ZN5flash24flash_fwd_splitkv_kernelI23Flash_fwd_kernel_traitsILi96ELi64ELi128ELi4ELb0ELb0EN7cutlass10bfloat16_tE19Flash_kernel_traitsILi96ELi64ELi128ELi4ES3_EELb1ELb0ELb0ELb0ELb0ELb1ELb0ELb1EEEvNS_16Flash_fwd_paramsE,"aw",@nobits
	.sectionflags	@""
	.align	16
	.zero		1024


//--------------------- .nv.shared._ZN5flash24flash_fwd_splitkv_kernelI23Flash_fwd_kernel_traitsILi96ELi64ELi128ELi4ELb0ELb0EN7cutlass10bfloat16_tE19Flash_kernel_traitsILi96ELi64ELi128ELi4ES3_EELb1ELb0ELb0ELb0ELb0ELb0ELb1ELb0EEEvNS_16Flash_fwd_paramsE --------------------------
	.section	.nv.shared._ZN5flash24flash_fwd_splitkv_kernelI23Flash_fwd_kernel_traitsILi96ELi64ELi128ELi4ELb0ELb0EN7cutlass10bfloat16_tE19Flash_kernel_traitsILi96ELi64ELi128ELi4ES3_EELb1ELb0ELb0ELb0ELb0ELb0ELb1ELb0EEEvNS_16Flash_fwd_paramsE,"aw",@nobits
	.sectionflags	@""
	.align	16
	.zero		1024


//--------------------- .nv.shared._ZN5flash24flash_fwd_splitkv_kernelI23Flash_fwd_kernel_traitsILi96ELi64ELi128ELi4ELb0ELb0EN7cutlass10bfloat16_tE19Flash_kernel_traitsILi96ELi64ELi128ELi4ES3_EELb1ELb0ELb0ELb0ELb0ELb1ELb1ELb0EEEvNS_16Flash_fwd_paramsE --------------------------
	.section	.nv.shared._ZN5flash24flash_fwd_splitkv_kernelI23Flash_fwd_kernel_traitsILi96ELi64ELi128ELi4ELb0ELb0EN7cutlass10bfloat16_tE19Flash_kernel_traitsILi96ELi64ELi128ELi4ES3_EELb1ELb0ELb0ELb0ELb0ELb1ELb1ELb0EEEvNS_16Flash_fwd_paramsE,"aw",@nobits
	.sectionflags	@""
	.align	16
	.zero		1024


//--------------------- .nv.shared._ZN5flash24flash_fwd_splitkv_kernelI23Flash_fwd_kernel_traitsILi96ELi64ELi128ELi4ELb0ELb0EN7cutlass10bfloat16_tE19Flash_kernel_traitsILi96ELi64ELi128ELi4ES3_EELb1ELb0ELb0ELb0ELb0ELb0ELb1ELb1EEEvNS_16Flash_fwd_paramsE --------------------------
	.section	.nv.shared._ZN5flash24flash_fwd_splitkv_kernelI23Flash_fwd_kernel_traitsILi96ELi64ELi128ELi4ELb0ELb0EN7cutlass10bfloat16_tE19Flash_kernel_traitsILi96ELi64ELi128ELi4ES3_EELb1ELb0ELb0ELb0ELb0ELb0ELb1ELb1EEEvNS_16Flash_fwd_paramsE,"aw",@nobits
	.sectionflags	@""
	.align	16
	.zero		1024


//--------------------- .nv.shared._ZN5flash24flash_fwd_splitkv_kernelI23Flash_fwd_kernel_traitsILi96ELi64ELi128ELi4ELb0ELb0EN7cutlass10bfloat16_tE19Flash_kernel_traitsILi96ELi64ELi128ELi4ES3_EELb1ELb0ELb0ELb0ELb0ELb1ELb1ELb1EEEvNS_16Flash_fwd_paramsE --------------------------
	.section	.nv.shared._ZN5flash24flash_fwd_splitkv_kernelI23Flash_fwd_kernel_traitsILi96ELi64ELi128ELi4ELb0ELb0EN7cutlass10bfloat16_tE19Flash_kernel_traitsILi96ELi64ELi128ELi4ES3_EELb1ELb0ELb0ELb0ELb0ELb1ELb1ELb1EEEvNS_16Flash_fwd_paramsE,"aw",@nobits
	.sectionflags	@""
	.align	16
	.zero		1024


//--------------------- .nv.shared._ZN5flash24flash_fwd_splitkv_kernelI23Flash_fwd_kernel_traitsILi96ELi64ELi128ELi4ELb0ELb0EN7cutlass10bfloat16_tE19Flash_kernel_traitsILi96ELi64ELi128ELi4ES3_EELb1ELb0ELb0ELb1ELb1ELb0ELb0ELb0EEEvNS_16Flash_fwd_paramsE --------------------------
	.section	.nv.shared._ZN5flash24flash_fwd_splitkv_kernelI23Flash_fwd_kernel_traitsILi96ELi64ELi128ELi4ELb0ELb0EN7cutlass10bfloat16_tE19Flash_kernel_traitsILi96ELi64ELi128ELi4ES3_EELb1ELb0ELb0ELb1ELb1ELb0ELb0ELb0EEEvNS_16Flash_fwd_paramsE,"aw",@nobits
	.sectionflags	@""
	.align	16
	.zero		1024


//--------------------- .nv.shared._ZN5flash24flash_fwd_splitkv_kernelI23Flash_fwd_kernel_traitsILi96ELi64ELi128ELi4ELb0ELb0EN7cutlass10bfloat16_tE19Flash_kernel_traitsILi96ELi64ELi128ELi4ES3_EELb1ELb0ELb0ELb1ELb1ELb1ELb0ELb0EEEvNS_16Flash_fwd_paramsE --------------------------
	.section	.nv.shared._ZN5flash24flash_fwd_splitkv_kernelI23Flash_fwd_kernel_traitsILi96ELi64ELi128ELi4ELb0ELb0EN7cutlass10bfloat16_tE19Flash_kernel_traitsILi96ELi64ELi128ELi4ES3_EELb1ELb0ELb0ELb1ELb1ELb1ELb0ELb0EEEvNS_16Flash_fwd_paramsE,"aw",@nobits
	.sectionflags	@""
	.align	16
	.zero		1024


//--------------------- .nv.shared._ZN5flash24flash_fwd_splitkv_kernelI23Flash_fwd_kernel_traitsILi96ELi64ELi128ELi4ELb0ELb0EN7cutlass10bfloat16_tE19Flash_kernel_traitsILi96ELi64ELi128ELi4ES3_EELb1ELb0ELb0ELb1ELb1ELb0ELb1ELb0EEEvNS_16Flash_fwd_paramsE --------------------------
	.section	.nv.shared._ZN5flash24flash_fwd_splitkv_kernelI23Flash_fwd_kernel_traitsILi96ELi64ELi128ELi4ELb0ELb0EN7cutlass10bfloat16_tE19Flash_kernel_traitsILi96ELi64ELi128ELi4ES3_EELb1ELb0ELb0ELb1ELb1ELb0ELb1ELb0EEEvNS_16Flash_fwd_paramsE,"aw",@nobits
	.sectionflags	@""
	.align	16
	.zero		1024


//--------------------- .nv.shared._ZN5flash24flash_fwd_splitkv_kernelI23Flash_fwd_kernel_traitsILi96ELi64ELi128ELi4ELb0ELb0EN7cutlass10bfloat16_tE19Flash_kernel_traitsILi96ELi64ELi128ELi4ES3_EELb1ELb0ELb0ELb1ELb1ELb1ELb1ELb0EEEvNS_16Flash_fwd_paramsE --------------------------
	.section	.nv.shared._ZN5flash24flash_fwd_splitkv_kernelI23Flash_fwd_kernel_traitsILi96ELi64ELi128ELi4ELb0ELb0EN7cutlass10bfloat16_tE19Flash_kernel_traitsILi96ELi64ELi128ELi4ES3_EELb1ELb0ELb0ELb1ELb1ELb1ELb1ELb0EEEvNS_16Flash_fwd_paramsE,"aw",@nobits
	.sectionflags	@""
	.align	16
	.zero		1024


//--------------------- .nv.shared._ZN5flash24flash_fwd_splitkv_kernelI23Flash_fwd_kernel_traitsILi96ELi64ELi128ELi4ELb0ELb0EN7cutlass10bfloat16_tE19Flash_kernel_traitsILi96ELi64ELi128ELi4ES3_EELb1ELb0ELb0ELb0ELb1ELb0ELb0ELb0EEEvNS_16Flash_fwd_paramsE --------------------------
	.section	.nv.shared._ZN5flash24flash_fwd_splitkv_kernelI23Flash_fwd_kernel_traitsILi96ELi64ELi128ELi4ELb0ELb0EN7cutlass10bfloat16_tE19Flash_kernel_traitsILi96ELi64ELi128ELi4ES3_EELb1ELb0ELb0ELb0ELb1ELb0ELb0ELb0EEEvNS_16Flash_fwd_paramsE,"aw",@nobits
	.sectionflags	@""
	.align	16
	.zero		1024


//--------------------- .nv.shared._ZN5flash24flash_fwd_splitkv_kernelI23Flash_fwd_kernel_traitsILi96ELi64ELi128ELi4ELb0ELb0EN7cutlass10bfloat16_tE19Flash_kernel_traitsILi96ELi64ELi128ELi4ES3_EELb1ELb0ELb0ELb0ELb1ELb1ELb0ELb0EEEvNS_16Flash_fwd_paramsE --------------------------
	.section	.nv.shared._ZN5flash24flash_fwd_splitkv_kernelI23Flash_fwd_kernel_traitsILi96ELi64ELi128ELi4ELb0ELb0EN7cutlass10bfloat16_tE19Flash_kernel_traitsILi96ELi64ELi128ELi4ES3_EELb1ELb0ELb0ELb0ELb1ELb1ELb0ELb0EEEvNS_16Flash_fwd_paramsE,"aw",@nobits
	.sectionflags	@""
	.align	16
	.zero		1024


//--------------------- .nv.shared._ZN5flash24flash_fwd_splitkv_kernelI23Flash_fwd_kernel_traitsILi96ELi64ELi128ELi4ELb0ELb0EN7cutlass10bfloat16_tE19Flash_kernel_traitsILi96ELi64ELi128ELi4ES3_EELb1ELb0ELb1ELb0ELb0ELb0ELb0ELb0EEEvNS_16Flash_fwd_paramsE --------------------------
	.section	.nv.shared._ZN5flash24flash_fwd_splitkv_kernelI23Flash_fwd_kernel_traitsILi96ELi64ELi128ELi4ELb0ELb0EN7cutlass10bfloat16_tE19Flash_kernel_traitsILi96ELi64ELi128ELi4ES3_EELb1ELb0ELb1ELb0ELb0ELb0ELb0ELb0EEEvNS_16Flash_fwd_paramsE,"aw",@nobits
	.sectionflags	@""
	.align	16
	.zero		1024


//--------------------- .nv.shared._ZN5flash24flash_fwd_splitkv_kernelI23Flash_fwd_kernel_traitsILi96ELi64ELi128ELi4ELb0ELb0EN7cutlass10bfloat16_tE19Flash_kernel_traitsILi96ELi64ELi128ELi4ES3_EELb1ELb0ELb1ELb0ELb0ELb1ELb0ELb0EEEvNS_16Flash_fwd_paramsE --------------------------
	.section	.nv.shared._ZN5flash24flash_fwd_splitkv_kernelI23Flash_fwd_kernel_traitsILi96ELi64ELi128ELi4ELb0ELb0EN7cutlass10bfloat16_tE19Flash_kernel_traitsILi96ELi64ELi128ELi4ES3_EELb1ELb0ELb1ELb0ELb0ELb1ELb0ELb0EEEvNS_16Flash_fwd_paramsE,"aw",@nobits
	.sectionflags	@""
	.align	16
	.zero		1024


//--------------------- .nv.shared._ZN5flash24flash_fwd_splitkv_kernelI23Flash_fwd_kernel_traitsILi96ELi64ELi128ELi4ELb0ELb0EN7cutlass10bfloat16_tE19Flash_kernel_traitsILi96ELi64ELi128ELi4ES3_EELb1ELb0ELb0ELb0ELb1ELb0ELb0ELb1EEEvNS_16Flash_fwd_paramsE --------------------------
	.section	.nv.shared._ZN5flash24flash_fwd_splitkv_kernelI23Flash_fwd_kernel_traitsILi96ELi64ELi128ELi4ELb0ELb0EN7cutlass10bfloat16_tE19Flash_kernel_traitsILi96ELi64ELi128ELi4ES3_EELb1ELb0ELb0ELb0ELb1ELb0ELb0ELb1EEEvNS_16Flash_fwd_paramsE,"aw",@nobits
	.sectionflags	@""
	.align	16
	.zero		1024


//--------------------- .nv.shared._ZN5flash24flash_fwd_splitkv_kernelI23Flash_fwd_kernel_traitsILi96ELi64ELi128ELi4ELb0ELb0EN7cutlass10bfloat16_tE19Flash_kernel_traitsILi96ELi64ELi128ELi4ES3_EELb1ELb0ELb0ELb0ELb1ELb1ELb0ELb1EEEvNS_16Flash_fwd_paramsE --------------------------
	.section	.nv.shared._ZN5flash24flash_fwd_splitkv_kernelI23Flash_fwd_kernel_traitsILi96ELi64ELi128ELi4ELb0ELb0EN7cutlass10bfloat16_tE19Flash_kernel_traitsILi96ELi64ELi128ELi4ES3_EELb1ELb0ELb0ELb0ELb1ELb1ELb0ELb1EEEvNS_16Flash_fwd_paramsE,"aw",@nobits
	.sectionflags	@""
	.align	16
	.zero		1024


//--------------------- .nv.shared._ZN5flash24flash_fwd_splitkv_kernelI23Flash_fwd_kernel_traitsILi96ELi64ELi128ELi4ELb0ELb0EN7cutlass10bfloat16_tE19Flash_kernel_traitsILi96ELi64ELi128ELi4ES3_EELb1ELb0ELb1ELb0ELb0ELb0ELb0ELb1EEEvNS_16Flash_fwd_paramsE --------------------------
	.section	.nv.shared._ZN5flash24flash_fwd_splitkv_kernelI23Flash_fwd_kernel_traitsILi96ELi64ELi128ELi4ELb0ELb0EN7cutlass10bfloat16_tE19Flash_kernel_traitsILi96ELi64ELi128ELi4ES3_EELb1ELb0ELb1ELb0ELb0ELb0ELb0ELb1EEEvNS_16Flash_fwd_paramsE,"aw",@nobits
	.sectionflags	@""
	.align	16
	.zero		1024


//--------------------- .nv.shared._ZN5flash24flash_fwd_splitkv_kernelI23Flash_fwd_kernel_traitsILi96ELi64ELi128ELi4ELb0ELb0EN7cutlass10bfloat16_tE19Flash_kernel_traitsILi96ELi64ELi128ELi4ES3_EELb1ELb0ELb1ELb0ELb0ELb1ELb0ELb1EEEvNS_16Flash_fwd_paramsE --------------------------
	.section	.nv.shared._ZN5flash24flash_fwd_splitkv_kernelI23Flash_fwd_kernel_traitsILi96ELi64ELi128ELi4ELb0ELb0EN7cutlass10bfloat16_tE19Flash_kernel_traitsILi96ELi64ELi128ELi4ES3_EELb1ELb0ELb1ELb0ELb0ELb1ELb0ELb1EEEvNS_16Flash_fwd_paramsE,"aw",@nobits
	.sectionflags	@""
	.align	16
	.zero		1024


//--------------------- .nv.shared._ZN5flash24flash_fwd_splitkv_kernelI23Flash_fwd_kernel_traitsILi96ELi64ELi128ELi4ELb0ELb0EN7cutlass10bfloat16_tE19Flash_kernel_traitsILi96ELi64ELi128ELi4ES3_EELb1ELb0ELb0ELb0ELb1ELb0ELb1ELb0EEEvNS_16Flash_fwd_paramsE --------------------------
	.section	.nv.shared._ZN5flash24flash_fwd_splitkv_kernelI23Flash_fwd_kernel_traitsILi96ELi64ELi128ELi4ELb0ELb0EN7cutlass10bfloat16_tE19Flash_kernel_traitsILi96ELi64ELi128ELi4ES3_EELb1ELb0ELb0ELb0ELb1ELb0ELb1ELb0EEEvNS_16Flash_fwd_paramsE,"aw",@nobits
	.sectionflags	@""
	.align	16
	.zero		1024


//--------------------- .nv.shared._ZN5flash24flash_fwd_splitkv_kernelI23Flash_fwd_kernel_traitsILi96ELi64ELi128ELi4ELb0ELb0EN7cutlass10bfloat16_tE19Flash_kernel_traitsILi96ELi64ELi128ELi4ES3_EELb1ELb0ELb0ELb0ELb1ELb1ELb1ELb0EEEvNS_16Flash_fwd_paramsE --------------------------
	.section	.nv.shared._ZN5flash24flash_fwd_splitkv_kernelI23Flash_fwd_kernel_traitsILi96ELi64ELi128ELi4ELb0ELb0EN7cutlass10bfloat16_tE19Flash_kernel_traitsILi96ELi64ELi128ELi4ES3_EELb1ELb0ELb0ELb0ELb1ELb1ELb1ELb0EEEvNS_16Flash_fwd_paramsE,"aw",@nobits
	.sectionflags	@""
	.align	16
	.zero		1024


//--------------------- .nv.shared._ZN5flash24flash_fwd_splitkv_kernelI23Flash_fwd_kernel_traitsILi96ELi64ELi128ELi4ELb0ELb0EN7cutlass10bfloat16_tE19Flash_kernel_traitsILi96ELi64ELi128ELi4ES3_EELb1ELb0ELb1ELb0ELb0ELb0ELb1ELb0EEEvNS_16Flash_fwd_paramsE --------------------------
	.section	.nv.shared._ZN5flash24flash_fwd_splitkv_kernelI23Flash_fwd_kernel_traitsILi96ELi64ELi128ELi4ELb0ELb0EN7cutlass10bfloat16_tE19Flash_kernel_traitsILi96ELi64ELi128ELi4ES3_EELb1ELb0ELb1ELb0ELb0ELb0ELb1ELb0EEEvNS_16Flash_fwd_paramsE,"aw",@nobits
	.sectionflags	@""
	.align	16
	.zero		1024


//--------------------- .nv.shared._ZN5flash24flash_fwd_splitkv_kernelI23Flash_fwd_kernel_traitsILi96ELi64ELi128ELi4ELb0ELb0EN7cutlass10bfloat16_tE19Flash_kernel_traitsILi96ELi64ELi128ELi4ES3_EELb1ELb0ELb1ELb0ELb0ELb1ELb1ELb0EEEvNS_16Flash_fwd_paramsE --------------------------
	.section	.nv.shared._ZN5flash24flash_fwd_splitkv_kernelI23Flash_fwd_kernel_traitsILi96ELi64ELi128ELi4ELb0ELb0EN7cutlass10bfloat16_tE19Flash_kernel_traitsILi96ELi64ELi128ELi4ES3_EELb1ELb0ELb1ELb0ELb0ELb1ELb1ELb0EEEvNS_16Flash_fwd_paramsE,"aw",@nobits
	.sectionflags	@""
	.align	16
	.zero		1024


//--------------------- .nv.shared._ZN5flash24flash_fwd_splitkv_kernelI23Flash_fwd_kernel_traitsILi96ELi64ELi128ELi4ELb0ELb0EN7cutlass10bfloat16_tE19Flash_kernel_traitsILi96ELi64ELi128ELi4ES3_EELb1ELb0ELb0ELb0ELb1ELb0ELb1ELb1EEEvNS_16Flash_fwd_paramsE --------------------------
	.section	.nv.shared._ZN5flash24flash_fwd_splitkv_kernelI23Flash_fwd_kernel_traitsILi96ELi64ELi128ELi4ELb0ELb0EN7cutlass10bfloat16_tE19Flash_kernel_traitsILi96ELi64ELi128ELi4ES3_EELb1ELb0ELb0ELb0ELb1ELb0ELb1ELb1EEEvNS_16Flash_fwd_paramsE,"aw",@nobits
	.sectionflags	@""
	.align	16
	.zero		1024


//--------------------- .nv.shared._ZN5flash24flash_fwd_splitkv_kernelI23Flash_fwd_kernel_traitsILi96ELi64ELi128ELi4ELb0ELb0EN7cutlass10bfloat16_tE19Flash_kernel_traitsILi96ELi64ELi128ELi4ES3_EELb1ELb0ELb0ELb0ELb1ELb1ELb1ELb1EEEvNS_16Flash_fwd_paramsE --------------------------
	.section	.nv.shared._ZN5flash24flash_fwd_splitkv_kernelI23Flash_fwd_kernel_traitsILi96ELi64ELi128ELi4ELb0ELb0EN7cutlass10bfloat16_tE19Flash_kernel_traitsILi96ELi64ELi128ELi4ES3_EELb1ELb0ELb0ELb0ELb1ELb1ELb1ELb1EEEvNS_16Flash_fwd_paramsE,"aw",@nobits
	.sectionflags	@""
	.align	16
	.zero		1024


//--------------------- .nv.shared._ZN5flash24flash_fwd_splitkv_kernelI23Flash_fwd_kernel_traitsILi96ELi64ELi128ELi4ELb0ELb0EN7cutlass10bfloat16_tE19Flash_kernel_traitsILi96ELi64ELi128ELi4ES3_EELb1ELb0ELb1ELb0ELb0ELb0ELb1ELb1EEEvNS_16Flash_fwd_paramsE --------------------------
	.section	.nv.shared._ZN5flash24flash_fwd_splitkv_kernelI23Flash_fwd_kernel_traitsILi96ELi64ELi128ELi4ELb0ELb0EN7cutlass10bfloat16_tE19Flash_kernel_traitsILi96ELi64ELi128ELi4ES3_EELb1ELb0ELb1ELb0ELb0ELb0ELb1ELb1EEEvNS_16Flash_fwd_paramsE,"aw",@nobits
	.sectionflags	@""
	.align	16
	.zero		1024


//--------------------- .nv.shared._ZN5flash24flash_fwd_splitkv_kernelI23Flash_fwd_kernel_traitsILi96ELi64ELi128ELi4ELb0ELb0EN7cutlass10bfloat16_tE19Flash_kernel_traitsILi96ELi64ELi128ELi4ES3_EELb1ELb0ELb1ELb0ELb0ELb1ELb1ELb1EEEvNS_16Flash_fwd_paramsE --------------------------
	.section	.nv.shared._ZN5flash24flash_fwd_splitkv_kernelI23Flash_fwd_kernel_traitsILi96ELi64ELi128ELi4ELb0ELb0EN7cutlass10bfloat16_tE19Flash_kernel_traitsILi96ELi64ELi128ELi4ES3_EELb1ELb0ELb1ELb0ELb0ELb1ELb1ELb1EEEvNS_16Flash_fwd_paramsE,"aw",@nobits
	.sectionflags	@""
	.align	16
	.zero		1024


//--------------------- .nv.shared._ZN5flash32flash_fwd_splitkv_combine_kernelI23Flash_fwd_kernel_traitsILi96ELi64ELi64ELi4ELb0ELb0EN7cutlass10bfloat16_tE19Flash_kernel_traitsILi96ELi64ELi64ELi4ES3_EELi16ELi7ELb0EEEvNS_16Flash_fwd_paramsE --------------------------
	.section	.nv.shared._ZN5flash32flash_fwd_splitkv_combine_kernelI23Flash_fwd_kernel_traitsILi96ELi64ELi64ELi4ELb0ELb0EN7cutlass10bfloat16_tE19Flash_kernel_traitsILi96ELi64ELi64ELi4ES3_EELi16ELi7ELb0EEEvNS_16Flash_fwd_paramsE,"aw",@nobits
	.sectionflags	@""
	.align	16
.nv.shared._ZN5flash32flash_fwd_splitkv_combine_kernelI23Flash_fwd_kernel_traitsILi96ELi64ELi64ELi4ELb0ELb0EN7cutlass10bfloat16_tE19Flash_kernel_traitsILi96ELi64ELi64ELi4ES3_EELi16ELi7ELb0EEEvNS_16Flash_fwd_paramsE:
	.zero		9728


//--------------------- .nv.shared._ZN5flash32flash_fwd_splitkv_combine_kernelI23Flash_fwd_kernel_traitsILi96ELi64ELi64ELi4ELb0ELb0EN7cutlass10bfloat16_tE19Flash_kernel_traitsILi96ELi64ELi64ELi4ES3_EELi16ELi6ELb0EEEvNS_16Flash_fwd_paramsE --------------------------
	.section	.nv.shared._ZN5flash32flash_fwd_splitkv_combine_kernelI23Flash_fwd_kernel_traitsILi96ELi64ELi64ELi4ELb0ELb0EN7cutlass10bfloat16_tE19Flash_kernel_traitsILi96ELi64ELi64ELi4ES3_EELi16ELi6ELb0EEEvNS_16Flash_fwd_paramsE,"aw",@nobits
	.sectionflags	@""
	.align	16
.nv.shared._ZN5flash32flash_fwd_splitkv_combine_kernelI23Flash_fwd_kernel_traitsILi96ELi64ELi64ELi4ELb0ELb0EN7cutlass10bfloat16_tE19Flash_kernel_traitsILi96ELi64ELi64ELi4ES3_EELi16ELi6ELb0EEEvNS_16Flash_fwd_paramsE:
	.zero		5376


//--------------------- .nv.shared._ZN5flash32flash_fwd_splitkv_combine_kernelI23Flash_fwd_kernel_traitsILi96ELi64ELi64ELi4ELb0ELb0EN7cutlass10bfloat16_tE19Flash_kernel_traitsILi96ELi64ELi64ELi4ES3_EELi16ELi5ELb0EEEvNS_16Flash_fwd_paramsE --------------------------
	.section	.nv.shared._ZN5flash32flash_fwd_splitkv_combine_kernelI23Flash_fwd_kernel_traitsILi96ELi64ELi64ELi4ELb0ELb0EN7cutlass10bfloat16_tE19Flash_kernel_traitsILi96ELi64ELi64ELi4ES3_EELi16ELi5ELb0EEEvNS_16Flash_fwd_paramsE,"aw",@nobits
	.sectionflags	@""
	.align	16
.nv.shared._ZN5flash32flash_fwd_splitkv_combine_kernelI23Flash_fwd_kernel_traitsILi96ELi64ELi64ELi4ELb0ELb0EN7cutlass10bfloat16_tE19Flash_kernel_traitsILi96ELi64ELi64ELi4ES3_EELi16ELi5ELb0EEEvNS_16Flash_fwd_paramsE:
	.zero		3200


//--------------------- .nv.shared._ZN5flash32flash_fwd_splitkv_combine_kernelI23Flash_fwd_kernel_traitsILi96ELi64ELi64ELi4ELb0ELb0EN7cutlass10bfloat16_tE19Flash_kernel_traitsILi96ELi64ELi64ELi4ES3_EELi16ELi4ELb0EEEvNS_16Flash_fwd_paramsE --------------------------
	.section	.nv.shared._ZN5flash32flash_fwd_splitkv_combine_kernelI23Flash_fwd_kernel_traitsILi96ELi64ELi64ELi4ELb0ELb0EN7cutlass10bfloat16_tE19Flash_kernel_traitsILi96ELi64ELi64ELi4ES3_EELi16ELi4ELb0EEEvNS_16Flash_fwd_paramsE,"aw",@nobits
	.sectionflags	@""
	.align	16
.nv.shared._ZN5flash32flash_fwd_splitkv_combine_kernelI23Flash_fwd_kernel_traitsILi96ELi64ELi64ELi4ELb0ELb0EN7cutlass10bfloat16_tE19Flash_kernel_traitsILi96ELi64ELi64ELi4ES3_EELi16ELi4ELb0EEEvNS_16Flash_fwd_paramsE:
	.zero		2112


//--------------------- .nv.shared._ZN5flash32flash_fwd_splitkv_combine_kernelI23Flash_fwd_kernel_traitsILi96ELi64ELi64ELi4ELb0ELb0EN7cutlass10bfloat16_tE19Flash_kernel_traitsILi96ELi64ELi64ELi4ES3_EELi16ELi3ELb0EEEvNS_16Flash_fwd_paramsE --------------------------
	.section	.nv.shared._ZN5flash32flash_fwd_splitkv_combine_kernelI23Flash_fwd_kernel_traitsILi96ELi64ELi64ELi4ELb0ELb0EN7cutlass10bfloat16_tE19Flash_kernel_traitsILi96ELi64ELi64ELi4ES3_EELi16ELi3ELb0EEEvNS_16Flash_fwd_paramsE,"aw",@nobits
	.sectionflags	@""
	.align	16
.nv.shared._ZN5flash32flash_fwd_splitkv_combine_kernelI23Flash_fwd_kernel_traitsILi96ELi64ELi64ELi4ELb0ELb0EN7cutlass10bfloat16_tE19Flash_kernel_traitsILi96ELi64ELi64ELi4ES3_EELi16ELi3ELb0EEEvNS_16Flash_fwd_paramsE:
	.zero		1568


//--------------------- .nv.shared._ZN5flash32flash_fwd_splitkv_combine_kernelI23Flash_fwd_kernel_traitsILi96ELi64ELi64ELi4ELb0ELb0EN7cutlass10bfloat16_tE19Flash_kernel_traitsILi96ELi64ELi64ELi4ES3_EELi16ELi2ELb0EEEvNS_16Flash_fwd_paramsE --------------------------
	.section	.nv.shared._ZN5flash32flash_fwd_splitkv_combine_kernelI23Flash_fwd_kernel_traitsILi96ELi64ELi64ELi4ELb0ELb0EN7cutlass10bfloat16_tE19Flash_kernel_traitsILi96ELi64ELi64ELi4ES3_EELi16ELi2ELb0EEEvNS_16Flash_fwd_paramsE,"aw",@nobits
	.sectionflags	@""
	.align	16
.nv.shared._ZN5flash32flash_fwd_splitkv_combine_kernelI23Flash_fwd_kernel_traitsILi96ELi64ELi64ELi4ELb0ELb0EN7cutlass10bfloat16_tE19Flash_kernel_traitsILi96ELi64ELi64ELi4ES3_EELi16ELi2ELb0EEEvNS_16Flash_fwd_paramsE:
	.zero		1296


//--------------------- .nv.shared._ZN5flash32flash_fwd_splitkv_combine_kernelI23Flash_fwd_kernel_traitsILi96ELi64ELi64ELi4ELb0ELb0EN7cutlass10bfloat16_tE19Flash_kernel_traitsILi96ELi64ELi64ELi4ES3_EELi16ELi1ELb0EEEvNS_16Flash_fwd_paramsE --------------------------
	.section	.nv.shared._ZN5flash32flash_fwd_splitkv_combine_kernelI23Flash_fwd_kernel_traitsILi96ELi64ELi64ELi4ELb0ELb0EN7cutlass10bfloat16_tE19Flash_kernel_traitsILi96ELi64ELi64ELi4ES3_EELi16ELi1ELb0EEEvNS_16Flash_fwd_paramsE,"aw",@nobits
	.sectionflags	@""
	.align	16
.nv.shared._ZN5flash32flash_fwd_splitkv_combine_kernelI23Flash_fwd_kernel_traitsILi96ELi64ELi64ELi4ELb0ELb0EN7cutlass10bfloat16_tE19Flash_kernel_traitsILi96ELi64ELi64ELi4ES3_EELi16ELi1ELb0EEEvNS_16Flash_fwd_paramsE:
	.zero		1168


//--------------------- .nv.shared._ZN5flash32flash_fwd_splitkv_combine_kernelI23Flash_fwd_kernel_traitsILi96ELi64ELi64ELi4ELb0ELb0EN7cutlass10bfloat16_tE19Flash_kernel_traitsILi96ELi64ELi64ELi4ES3_EELi16ELi7ELb1EEEvNS_16Flash_fwd_paramsE --------------------------
	.section	.nv.shared._ZN5flash32flash_fwd_splitkv_combine_kernelI23Flash_fwd_kernel_traitsILi96ELi64ELi64ELi4ELb0ELb0EN7cutlass10bfloat16_tE19Flash_kernel_traitsILi96ELi64ELi64ELi4ES3_EELi16ELi7ELb1EEEvNS_16Flash_fwd_paramsE,"aw",@nobits
	.sectionflags	@""
	.align	16
.nv.shared._ZN5flash32flash_fwd_splitkv_combine_kernelI23Flash_fwd_kernel_traitsILi96ELi64ELi64ELi4ELb0ELb0EN7cutlass10bfloat16_tE19Flash_kernel_traitsILi96ELi64ELi64ELi4ES3_EELi16ELi7ELb1EEEvNS_16Flash_fwd_paramsE:
	.zero		9728


//--------------------- .nv.shared._ZN5flash32flash_fwd_splitkv_combine_kernelI23Flash_fwd_kernel_traitsILi96ELi64ELi64ELi4ELb0ELb0EN7cutlass10bfloat16_tE19Flash_kernel_traitsILi96ELi64ELi64ELi4ES3_EELi16ELi6ELb1EEEvNS_16Flash_fwd_paramsE --------------------------
	.section	.nv.shared._ZN5flash32flash_fwd_splitkv_combine_kernelI23Flash_fwd_kernel_traitsILi96ELi64ELi64ELi4ELb0ELb0EN7cutlass10bfloat16_tE19Flash_kernel_traitsILi96ELi64ELi64ELi4ES3_EELi16ELi6ELb1EEEvNS_16Flash_fwd_paramsE,"aw",@nobits
	.sectionflags	@""
	.align	16
.nv.shared._ZN5flash32flash_fwd_splitkv_combine_kernelI23Flash_fwd_kernel_traitsILi96ELi64ELi64ELi4ELb0ELb0EN7cutlass10bfloat16_tE19Flash_kernel_traitsILi96ELi64ELi64ELi4ES3_EELi16ELi6ELb1EEEvNS_16Flash_fwd_paramsE:
	.zero		5376


//--------------------- .nv.shared._ZN5flash32flash_fwd_splitkv_combine_kernelI23Flash_fwd_kernel_traitsILi96ELi64ELi64ELi4ELb0ELb0EN7cutlass10bfloat16_tE19Flash_kernel_traitsILi96ELi64ELi64ELi4ES3_EELi16ELi5ELb1EEEvNS_16Flash_fwd_paramsE --------------------------
	.section	.nv.shared._ZN5flash32flash_fwd_splitkv_combine_kernelI23Flash_fwd_kernel_traitsILi96ELi64ELi64ELi4ELb0ELb0EN7cutlass10bfloat16_tE19Flash_kernel_traitsILi96ELi64ELi64ELi4ES3_EELi16ELi5ELb1EEEvNS_16Flash_fwd_paramsE,"aw",@nobits
	.sectionflags	@""
	.align	16
.nv.shared._ZN5flash32flash_fwd_splitkv_combine_kernelI23Flash_fwd_kernel_traitsILi96ELi64ELi64ELi4ELb0ELb0EN7cutlass10bfloat16_tE19Flash_kernel_traitsILi96ELi64ELi64ELi4ES3_EELi16ELi5ELb1EEEvNS_16Flash_fwd_paramsE:
	.zero		3200


//--------------------- .nv.shared._ZN5flash32flash_fwd_splitkv_combine_kernelI23Flash_fwd_kernel_traitsILi96ELi64ELi64ELi4ELb0ELb0EN7cutlass10bfloat16_tE19Flash_kernel_traitsILi96ELi64ELi64ELi4ES3_EELi16ELi4ELb1EEEvNS_16Flash_fwd_paramsE --------------------------
	.section	.nv.shared._ZN5flash32flash_fwd_splitkv_combine_kernelI23Flash_fwd_kernel_traitsILi96ELi64ELi64ELi4ELb0ELb0EN7cutlass10bfloat16_tE19Flash_kernel_traitsILi96ELi64ELi64ELi4ES3_EELi16ELi4ELb1EEEvNS_16Flash_fwd_paramsE,"aw",@nobits
	.sectionflags	@""
	.align	16
.nv.shared._ZN5flash32flash_fwd_splitkv_combine_kernelI23Flash_fwd_kernel_traitsILi96ELi64ELi64ELi4ELb0ELb0EN7cutlass10bfloat16_tE19Flash_kernel_traitsILi96ELi64ELi64ELi4ES3_EELi16ELi4ELb1EEEvNS_16Flash_fwd_paramsE:
	.zero		2112


//--------------------- .nv.shared._ZN5flash32flash_fwd_splitkv_combine_kernelI23Flash_fwd_kernel_traitsILi96ELi64ELi64ELi4ELb0ELb0EN7cutlass10bfloat16_tE19Flash_kernel_traitsILi96ELi64ELi64ELi4ES3_EELi16ELi3ELb1EEEvNS_16Flash_fwd_paramsE --------------------------
	.section	.nv.shared._ZN5flash32flash_fwd_splitkv_combine_kernelI23Flash_fwd_kernel_traitsILi96ELi64ELi64ELi4ELb0ELb0EN7cutlass10bfloat16_tE19Flash_kernel_traitsILi96ELi64ELi64ELi4ES3_EELi16ELi3ELb1EEEvNS_16Flash_fwd_paramsE,"aw",@nobits
	.sectionflags	@""
	.align	16
.nv.shared._ZN5flash32flash_fwd_splitkv_combine_kernelI23Flash_fwd_kernel_traitsILi96ELi64ELi64ELi4ELb0ELb0EN7cutlass10bfloat16_tE19Flash_kernel_traitsILi96ELi64ELi64ELi4ES3_EELi16ELi3ELb1EEEvNS_16Flash_fwd_paramsE:
	.zero		1568


//--------------------- .nv.shared._ZN5flash32flash_fwd_splitkv_combine_kernelI23Flash_fwd_kernel_traitsILi96ELi64ELi64ELi4ELb0ELb0EN7cutlass10bfloat16_tE19Flash_kernel_traitsILi96ELi64ELi64ELi4ES3_EELi16ELi2ELb1EEEvNS_16Flash_fwd_paramsE --------------------------
	.section	.nv.shared._ZN5flash32flash_fwd_splitkv_combine_kernelI23Flash_fwd_kernel_traitsILi96ELi64ELi64ELi4ELb0ELb0EN7cutlass10bfloat16_tE19Flash_kernel_traitsILi96ELi64ELi64ELi4ES3_EELi16ELi2ELb1EEEvNS_16Flash_fwd_paramsE,"aw",@nobits
	.sectionflags	@""
	.align	16
.nv.shared._ZN5flash32flash_fwd_splitkv_combine_kernelI23Flash_fwd_kernel_traitsILi96ELi64ELi64ELi4ELb0ELb0EN7cutlass10bfloat16_tE19Flash_kernel_traitsILi96ELi64ELi64ELi4ES3_EELi16ELi2ELb1EEEvNS_16Flash_fwd_paramsE:
	.zero		1296


//--------------------- .nv.shared._ZN5flash32flash_fwd_splitkv_combine_kernelI23Flash_fwd_kernel_traitsILi96ELi64ELi64ELi4ELb0ELb0EN7cutlass10bfloat16_tE19Flash_kernel_traitsILi96ELi64ELi64ELi4ES3_EELi16ELi1ELb1EEEvNS_16Flash_fwd_paramsE --------------------------
	.section	.nv.shared._ZN5flash32flash_fwd_splitkv_combine_kernelI23Flash_fwd_kernel_traitsILi96ELi64ELi64ELi4ELb0ELb0EN7cutlass10bfloat16_tE19Flash_kernel_traitsILi96ELi64ELi64ELi4ES3_EELi16ELi1ELb1EEEvNS_16Flash_fwd_paramsE,"aw",@nobits
	.sectionflags	@""
	.align	16
.nv.shared._ZN5flash32flash_fwd_splitkv_combine_kernelI23Flash_fwd_kernel_traitsILi96ELi64ELi64ELi4ELb0ELb0EN7cutlass10bfloat16_tE19Flash_kernel_traitsILi96ELi64ELi64ELi4ES3_EELi16ELi1ELb1EEEvNS_16Flash_fwd_paramsE:
	.zero		1168


//--------------------- .nv.shared._ZN5flash24flash_fwd_splitkv_kernelI23Flash_fwd_kernel_traitsILi96ELi64ELi64ELi4ELb0ELb0EN7cutlass10bfloat16_tE19Flash_kernel_traitsILi96ELi64ELi64ELi4ES3_EELb1ELb0ELb0ELb0ELb0ELb0ELb0ELb0EEEvNS_16Flash_fwd_paramsE --------------------------
	.section	.nv.shared._ZN5flash24flash_fwd_splitkv_kernelI23Flash_fwd_kernel_traitsILi96ELi64ELi64ELi4ELb0ELb0EN7cutlass10bfloat16_tE19Flash_kernel_traitsILi96ELi64ELi64ELi4ES3_EELb1ELb0ELb0ELb0ELb0ELb0ELb0ELb0EEEvNS_16Flash_fwd_paramsE,"aw",@nobits
	.sectionflags	@""
	.align	16
	.zero		1024


//--------------------- .nv.shared._ZN5flash24flash_fwd_splitkv_kernelI23Flash_fwd_kernel_traitsILi96ELi64ELi64ELi4ELb0ELb0EN7cutlass10bfloat16_tE19Flash_kernel_traitsILi96ELi64ELi64ELi4ES3_EELb1ELb0ELb0ELb0ELb0ELb1ELb0ELb0EEEvNS_16Flash_fwd_paramsE --------------------------
	.section	.nv.shared._ZN5flash24flash_fwd_splitkv_kernelI23Flash_fwd_kernel_traitsILi96ELi64ELi64ELi4ELb0ELb0EN7cutlass10bfloat16_tE19Flash_kernel_traitsILi96ELi64ELi64ELi4ES3_EELb1ELb0ELb0ELb0ELb0ELb1ELb0ELb0EEEvNS_16Flash_fwd_paramsE,"aw",@nobits
	.sectionflags	@""
	.align	16
	.zero		1024


//--------------------- .nv.shared._ZN5flash24flash_fwd_splitkv_kernelI23Flash_fwd_kernel_traitsILi96ELi64ELi64ELi4ELb0ELb0EN7cutlass10bfloat16_tE19Flash_kernel_traitsILi96ELi64ELi64ELi4ES3_EELb1ELb0ELb0ELb0ELb0ELb0ELb0ELb1EEEvNS_16Flash_fwd_paramsE --------------------------
	.section	.nv.shared._ZN5flash24flash_fwd_splitkv_kernelI23Flash_fwd_kernel_traitsILi96ELi64ELi64ELi4ELb0ELb0EN7cutlass10bfloat16_tE19Flash_kernel_traitsILi96ELi64ELi64ELi4ES3_EELb1ELb0ELb0ELb0ELb0ELb0ELb0ELb1EEEvNS_16Flash_fwd_paramsE,"aw",@nobits
	.sectionflags	@""
	.align	16
	.zero		1024


//--------------------- .nv.shared._ZN5flash24flash_fwd_splitkv_kernelI23Flash_fwd_kernel_traitsILi96ELi64ELi64ELi4ELb0ELb0EN7cutlass10bfloat16_tE19Flash_kernel_traitsILi96ELi64ELi64ELi4ES3_EELb1ELb0ELb0ELb0ELb0ELb1ELb0ELb1EEEvNS_16Flash_fwd_paramsE --------------------------
	.section	.nv.shared._ZN5flash24flash_fwd_splitkv_kernelI23Flash_fwd_kernel_traitsILi96ELi64ELi64ELi4ELb0ELb0EN7cutlass10bfloat16_tE19Flash_kernel_traitsILi96ELi64ELi64ELi4ES3_EELb1ELb0ELb0ELb0ELb0ELb1ELb0ELb1EEEvNS_16Flash_fwd_paramsE,"aw",@nobits
	.sectionflags	@""
	.align	16
	.zero		1024


//--------------------- .nv.shared._ZN5flash24flash_fwd_splitkv_kernelI23Flash_fwd_kernel_traitsILi96ELi64ELi64ELi4ELb0ELb0EN7cutlass10bfloat16_tE19Flash_kernel_traitsILi96ELi64ELi64ELi4ES3_EELb1ELb0ELb0ELb0ELb0ELb0ELb1ELb0EEEvNS_16Flash_fwd_paramsE --------------------------
	.section	.nv.shared._ZN5flash24flash_fwd_splitkv_kernelI23Flash_fwd_kernel_traitsILi96ELi64ELi64ELi4ELb0ELb0EN7cutlass10bfloat16_tE19Flash_kernel_traitsILi96ELi64ELi64ELi4ES3_EELb1ELb0ELb0ELb0ELb0ELb0ELb1ELb0EEEvNS_16Flash_fwd_paramsE,"aw",@nobits
	.sectionflags	@""
	.align	16
	.zero		1024


//--------------------- .nv.shared._ZN5flash24flash_fwd_splitkv_kernelI23Flash_fwd_kernel_traitsILi96ELi64ELi64ELi4ELb0ELb0EN7cutlass10bfloat16_tE19Flash_kernel_traitsILi96ELi64ELi64ELi4ES3_EELb1ELb0ELb0ELb0ELb0ELb1ELb1ELb0EEEvNS_16Flash_fwd_paramsE --------------------------
	.section	.nv.shared._ZN5flash24flash_fwd_splitkv_kernelI23Flash_fwd_kernel_traitsILi96ELi64ELi64ELi4ELb0ELb0EN7cutlass10bfloat16_tE19Flash_kernel_traitsILi96ELi64ELi64ELi4ES3_EELb1ELb0ELb0ELb0ELb0ELb1ELb1ELb0EEEvNS_16Flash_fwd_paramsE,"aw",@nobits
	.sectionflags	@""
	.align	16
	.zero		1024


//--------------------- .nv.shared._ZN5flash24flash_fwd_splitkv_kernelI23Flash_fwd_kernel_traitsILi96ELi64ELi64ELi4ELb0ELb0EN7cutlass10bfloat16_tE19Flash_kernel_traitsILi96ELi64ELi64ELi4ES3_EELb1ELb0ELb0ELb0ELb0ELb0ELb1ELb1EEEvNS_16Flash_fwd_paramsE --------------------------
	.section	.nv.shared._ZN5flash24flash_fwd_splitkv_kernelI23Flash_fwd_kernel_traitsILi96ELi64ELi64ELi4ELb0ELb0EN7cutlass10bfloat16_tE19Flash_kernel_traitsILi96ELi64ELi64ELi4ES3_EELb1ELb0ELb0ELb0ELb0ELb0ELb1ELb1EEEvNS_16Flash_fwd_paramsE,"aw",@nobits
	.sectionflags	@""
	.align	16
	.zero		1024


//--------------------- .nv.shared._ZN5flash24flash_fwd_splitkv_kernelI23Flash_fwd_kernel_traitsILi96ELi64ELi64ELi4ELb0ELb0EN7cutlass10bfloat16_tE19Flash_kernel_traitsILi96ELi64ELi64ELi4ES3_EELb1ELb0ELb0ELb0ELb0ELb1ELb1ELb1EEEvNS_16Flash_fwd_paramsE --------------------------
	.section	.nv.shared._ZN5flash24flash_fwd_splitkv_kernelI23Flash_fwd_kernel_traitsILi96ELi64ELi64ELi4ELb0ELb0EN7cutlass10bfloat16_tE19Flash_kernel_traitsILi96ELi64ELi64ELi4ES3_EELb1ELb0ELb0ELb0ELb0ELb1ELb1ELb1EEEvNS_16Flash_fwd_paramsE,"aw",@nobits
	.sectionflags	@""
	.align	16
	.zero		1024


//--------------------- .nv.shared._ZN5flash24flash_fwd_splitkv_kernelI23Flash_fwd_kernel_traitsILi96ELi64ELi64ELi4ELb0ELb0EN7cutlass10bfloat16_tE19Flash_kernel_traitsILi96ELi64ELi64ELi4ES3_EELb1ELb0ELb0ELb1ELb1ELb0ELb0ELb0EEEvNS_16Flash_fwd_paramsE --------------------------
	.section	.nv.shared._ZN5flash24flash_fwd_splitkv_kernelI23Flash_fwd_kernel_traitsILi96ELi64ELi64ELi4ELb0ELb0EN7cutlass10bfloat16_tE19Flash_kernel_traitsILi96ELi64ELi64ELi4ES3_EELb1ELb0ELb0ELb1ELb1ELb0ELb0ELb0EEEvNS_16Flash_fwd_paramsE,"aw",@nobits
	.sectionflags	@""
	.align	16
	.zero		1024


//--------------------- .nv.shared._ZN5flash24flash_fwd_splitkv_kernelI23Flash_fwd_kernel_traitsILi96ELi64ELi64ELi4ELb0ELb0EN7cutlass10bfloat16_tE19Flash_kernel_traitsILi96ELi64ELi64ELi4ES3_EELb1ELb0ELb0ELb1ELb1ELb1ELb0ELb0EEEvNS_16Flash_fwd_paramsE --------------------------
	.section	.nv.shared._ZN5flash24flash_fwd_splitkv_kernelI23Flash_fwd_kernel_traitsILi96ELi64ELi64ELi4ELb0ELb0EN7cutlass10bfloat16_tE19Flash_kernel_traitsILi96ELi64ELi64ELi4ES3_EELb1ELb0ELb0ELb1ELb1ELb1ELb0ELb0EEEvNS_16Flash_fwd_paramsE,"aw",@nobits
	.sectionflags	@""
	.align	16
	.zero		1024


//--------------------- .nv.shared._ZN5flash24flash_fwd_splitkv_kernelI23Flash_fwd_kernel_traitsILi96ELi64ELi64ELi4ELb0ELb0EN7cutlass10bfloat16_tE19Flash_kernel_traitsILi96ELi64ELi64ELi4ES3_EELb1ELb0ELb0ELb1ELb1ELb0ELb1ELb0EEEvNS_16Flash_fwd_paramsE --------------------------
	.section	.nv.shared._ZN5flash24flash_fwd_splitkv_kernelI23Flash_fwd_kernel_traitsILi96ELi64ELi64ELi4ELb0ELb0EN7cutlass10bfloat16_tE19Flash_kernel_traitsILi96ELi64ELi64ELi4ES3_EELb1ELb0ELb0ELb1ELb1ELb0ELb1ELb0EEEvNS_16Flash_fwd_paramsE,"aw",@nobits
	.sectionflags	@""
	.align	16
	.zero		1024


//--------------------- .nv.shared._ZN5flash24flash_fwd_splitkv_kernelI23Flash_fwd_kernel_traitsILi96ELi64ELi64ELi4ELb0ELb0EN7cutlass10bfloat16_tE19Flash_kernel_traitsILi96ELi64ELi64ELi4ES3_EELb1ELb0ELb0ELb1ELb1ELb1ELb1ELb0EEEvNS_16Flash_fwd_paramsE --------------------------
	.section	.nv.shared._ZN5flash24flash_fwd_splitkv_kernelI23Flash_fwd_kernel_traitsILi96ELi64ELi64ELi4ELb0ELb0EN7cutlass10bfloat16_tE19Flash_kernel_traitsILi96ELi64ELi64ELi4ES3_EELb1ELb0ELb0ELb1ELb1ELb1ELb1ELb0EEEvNS_16Flash_fwd_paramsE,"aw",@nobits
	.sectionflags	@""
	.align	16
	.zero		1024


//--------------------- .nv.shared._ZN5flash24flash_fwd_splitkv_kernelI23Flash_fwd_kernel_traitsILi96ELi64ELi64ELi4ELb0ELb0EN7cutlass10bfloat16_tE19Flash_kernel_traitsILi96ELi64ELi64ELi4ES3_EELb1ELb0ELb0ELb0ELb1ELb0ELb0ELb0EEEvNS_16Flash_fwd_paramsE --------------------------
	.section	.nv.shared._ZN5flash24flash_fwd_splitkv_kernelI23Flash_fwd_kernel_traitsILi96ELi64ELi64ELi4ELb0ELb0EN7cutlass10bfloat16_tE19Flash_kernel_traitsILi96ELi64ELi64ELi4ES3_EELb1ELb0ELb0ELb0ELb1ELb0ELb0ELb0EEEvNS_16Flash_fwd_paramsE,"aw",@nobits
	.sectionflags	@""
	.align	16
	.zero		1024


//--------------------- .nv.shared._ZN5flash24flash_fwd_splitkv_kernelI23Flash_fwd_kernel_traitsILi96ELi64ELi64ELi4ELb0ELb0EN7cutlass10bfloat16_tE19Flash_kernel_traitsILi96ELi64ELi64ELi4ES3_EELb1ELb0ELb0ELb0ELb1ELb1ELb0ELb0EEEvNS_16Flash_fwd_paramsE --------------------------
	.section	.nv.shared._ZN5flash24flash_fwd_splitkv_kernelI23Flash_fwd_kernel_traitsILi96ELi64ELi64ELi4ELb0ELb0EN7cutlass10bfloat16_tE19Flash_kernel_traitsILi96ELi64ELi64ELi4ES3_EELb1ELb0ELb0ELb0ELb1ELb1ELb0ELb0EEEvNS_16Flash_fwd_paramsE,"aw",@nobits
	.sectionflags	@""
	.align	16
	.zero		1024


//--------------------- .nv.shared._ZN5flash24flash_fwd_splitkv_kernelI23Flash_fwd_kernel_traitsILi96ELi64ELi64ELi4ELb0ELb0EN7cutlass10bfloat16_tE19Flash_kernel_traitsILi96ELi64ELi64ELi4ES3_EELb1ELb0ELb1ELb0ELb0ELb0ELb0ELb0EEEvNS_16Flash_fwd_paramsE --------------------------
	.section	.nv.shared._ZN5flash24flash_fwd_splitkv_kernelI23Flash_fwd_kernel_traitsILi96ELi64ELi64ELi4ELb0ELb0EN7cutlass10bfloat16_tE19Flash_kernel_traitsILi96ELi64ELi64ELi4ES3_EELb1ELb0ELb1ELb0ELb0ELb0ELb0ELb0EEEvNS_16Flash_fwd_paramsE,"aw",@nobits
	.sectionflags	@""
	.align	16
	.zero		1024


//--------------------- .nv.shared._ZN5flash24flash_fwd_splitkv_kernelI23Flash_fwd_kernel_traitsILi96ELi64ELi64ELi4ELb0ELb0EN7cutlass10bfloat16_tE19Flash_kernel_traitsILi96ELi64ELi64ELi4ES3_EELb1ELb0ELb1ELb0ELb0ELb1ELb0ELb0EEEvNS_16Flash_fwd_paramsE --------------------------
	.section	.nv.shared._ZN5flash24flash_fwd_splitkv_kernelI23Flash_fwd_kernel_traitsILi96ELi64ELi64ELi4ELb0ELb0EN7cutlass10bfloat16_tE19Flash_kernel_traitsILi96ELi64ELi64ELi4ES3_EELb1ELb0ELb1ELb0ELb0ELb1ELb0ELb0EEEvNS_16Flash_fwd_paramsE,"aw",@nobits
	.sectionflags	@""
	.align	16
	.zero		1024


//--------------------- .nv.shared._ZN5flash24flash_fwd_splitkv_kernelI23Flash_fwd_kernel_traitsILi96ELi64ELi64ELi4ELb0ELb0EN7cutlass10bfloat16_tE19Flash_kernel_traitsILi96ELi64ELi64ELi4ES3_EELb1ELb0ELb0ELb0ELb1ELb0ELb0ELb1EEEvNS_16Flash_fwd_paramsE --------------------------
	.section	.nv.shared._ZN5flash24flash_fwd_splitkv_kernelI23Flash_fwd_kernel_traitsILi96ELi64ELi64ELi4ELb0ELb0EN7cutlass10bfloat16_tE19Flash_kernel_traitsILi96ELi64ELi64ELi4ES3_EELb1ELb0ELb0ELb0ELb1ELb0ELb0ELb1EEEvNS_16Flash_fwd_paramsE,"aw",@nobits
	.sectionflags	@""
	.align	16
	.zero		1024


//--------------------- .nv.shared._ZN5flash24flash_fwd_splitkv_kernelI23Flash_fwd_kernel_traitsILi96ELi64ELi64ELi4ELb0ELb0EN7cutlass10bfloat16_tE19Flash_kernel_traitsILi96ELi64ELi64ELi4ES3_EELb1ELb0ELb0ELb0ELb1ELb1ELb0ELb1EEEvNS_16Flash_fwd_paramsE --------------------------
	.section	.nv.shared._ZN5flash24flash_fwd_splitkv_kernelI23Flash_fwd_kernel_traitsILi96ELi64ELi64ELi4ELb0ELb0EN7cutlass10bfloat16_tE19Flash_kernel_traitsILi96ELi64ELi64ELi4ES3_EELb1ELb0ELb0ELb0ELb1ELb1ELb0ELb1EEEvNS_16Flash_fwd_paramsE,"aw",@nobits
	.sectionflags	@""
	.align	16
	.zero		1024


//--------------------- .nv.shared._ZN5flash24flash_fwd_splitkv_kernelI23Flash_fwd_kernel_traitsILi96ELi64ELi64ELi4ELb0ELb0EN7cutlass10bfloat16_tE19Flash_kernel_traitsILi96ELi64ELi64ELi4ES3_EELb1ELb0ELb1ELb0ELb0ELb0ELb0ELb1EEEvNS_16Flash_fwd_paramsE --------------------------
	.section	.nv.shared._ZN5flash24flash_fwd_splitkv_kernelI23Flash_fwd_kernel_traitsILi96ELi64ELi64ELi4ELb0ELb0EN7cutlass10bfloat16_tE19Flash_kernel_traitsILi96ELi64ELi64ELi4ES3_EELb1ELb0ELb1ELb0ELb0ELb0ELb0ELb1EEEvNS_16Flash_fwd_paramsE,"aw",@nobits
	.sectionflags	@""
	.align	16
	.zero		1024


//--------------------- .nv.shared._ZN5flash24flash_fwd_splitkv_kernelI23Flash_fwd_kernel_traitsILi96ELi64ELi64ELi4ELb0ELb0EN7cutlass10bfloat16_tE19Flash_kernel_traitsILi96ELi64ELi64ELi4ES3_EELb1ELb0ELb1ELb0ELb0ELb1ELb0ELb1EEEvNS_16Flash_fwd_paramsE --------------------------
	.section	.nv.shared._ZN5flash24flash_fwd_splitkv_kernelI23Flash_fwd_kernel_traitsILi96ELi64ELi64ELi4ELb0ELb0EN7cutlass10bfloat16_tE19Flash_kernel_traitsILi96ELi64ELi64ELi4ES3_EELb1ELb0ELb1ELb0ELb0ELb1ELb0ELb1EEEvNS_16Flash_fwd_paramsE,"aw",@nobits
	.sectionflags	@""
	.align	16
	.zero		1024


//--------------------- .nv.shared._ZN5flash24flash_fwd_splitkv_kernelI23Flash_fwd_kernel_traitsILi96ELi64ELi64ELi4ELb0ELb0EN7cutlass10bfloat16_tE19Flash_kernel_traitsILi96ELi64ELi64ELi4ES3_EELb1ELb0ELb0ELb0ELb1ELb0ELb1ELb0EEEvNS_16Flash_fwd_paramsE --------------------------
	.section	.nv.shared._ZN5flash24flash_fwd_splitkv_kernelI23Flash_fwd_kernel_traitsILi96ELi64ELi64ELi4ELb0ELb0EN7cutlass10bfloat16_tE19Flash_kernel_traitsILi96ELi64ELi64ELi4ES3_EELb1ELb0ELb0ELb0ELb1ELb0ELb1ELb0EEEvNS_16Flash_fwd_paramsE,"aw",@nobits
	.sectionflags	@""
	.align	16
	.zero		1024


//--------------------- .nv.shared._ZN5flash24flash_fwd_splitkv_kernelI23Flash_fwd_kernel_traitsILi96ELi64ELi64ELi4ELb0ELb0EN7cutlass10bfloat16_tE19Flash_kernel_traitsILi96ELi64ELi64ELi4ES3_EELb1ELb0ELb0ELb0ELb1ELb1ELb1ELb0EEEvNS_16Flash_fwd_paramsE --------------------------
	.section	.nv.shared._ZN5flash24flash_fwd_splitkv_kernelI23Flash_fwd_kernel_traitsILi96ELi64ELi64ELi4ELb0ELb0EN7cutlass10bfloat16_tE19Flash_kernel_traitsILi96ELi64ELi64ELi4ES3_EELb1ELb0ELb0ELb0ELb1ELb1ELb1ELb0EEEvNS_16Flash_fwd_paramsE,"aw",@nobits
	.sectionflags	@""
	.align	16
	.zero		1024


//--------------------- .nv.shared._ZN5flash24flash_fwd_splitkv_kernelI23Flash_fwd_kernel_traitsILi96ELi64ELi64ELi4ELb0ELb0EN7cutlass10bfloat16_tE19Flash_kernel_traitsILi96ELi64ELi64ELi4ES3_EELb1ELb0ELb1ELb0ELb0ELb0ELb1ELb0EEEvNS_16Flash_fwd_paramsE --------------------------
	.section	.nv.shared._ZN5flash24flash_fwd_splitkv_kernelI23Flash_fwd_kernel_traitsILi96ELi64ELi64ELi4ELb0ELb0EN7cutlass10bfloat16_tE19Flash_kernel_traitsILi96ELi64ELi64ELi4ES3_EELb1ELb0ELb1ELb0ELb0ELb0ELb1ELb0EEEvNS_16Flash_fwd_paramsE,"aw",@nobits
	.sectionflags	@""
	.align	16
	.zero		1024


//--------------------- .nv.shared._ZN5flash24flash_fwd_splitkv_kernelI23Flash_fwd_kernel_traitsILi96ELi64ELi64ELi4ELb0ELb0EN7cutlass10bfloat16_tE19Flash_kernel_traitsILi96ELi64ELi64ELi4ES3_EELb1ELb0ELb1ELb0ELb0ELb1ELb1ELb0EEEvNS_16Flash_fwd_paramsE --------------------------
	.section	.nv.shared._ZN5flash24flash_fwd_splitkv_kernelI23Flash_fwd_kernel_traitsILi96ELi64ELi64ELi4ELb0ELb0EN7cutlass10bfloat16_tE19Flash_kernel_traitsILi96ELi64ELi64ELi4ES3_EELb1ELb0ELb1ELb0ELb0ELb1ELb1ELb0EEEvNS_16Flash_fwd_paramsE,"aw",@nobits
	.sectionflags	@""
	.align	16
	.zero		1024


//--------------------- .nv.shared._ZN5flash24flash_fwd_splitkv_kernelI23Flash_fwd_kernel_traitsILi96ELi64ELi64ELi4ELb0ELb0EN7cutlass10bfloat16_tE19Flash_kernel_traitsILi96ELi64ELi64ELi4ES3_EELb1ELb0ELb0ELb0ELb1ELb0ELb1ELb1EEEvNS_16Flash_fwd_paramsE --------------------------
	.section	.nv.shared._ZN5flash24flash_fwd_splitkv_kernelI23Flash_fwd_kernel_traitsILi96ELi64ELi64ELi4ELb0ELb0EN7cutlass10bfloat16_tE19Flash_kernel_traitsILi96ELi64ELi64ELi4ES3_EELb1ELb0ELb0ELb0ELb1ELb0ELb1ELb1EEEvNS_16Flash_fwd_paramsE,"aw",@nobits
	.sectionflags	@""
	.align	16
	.zero		1024


//--------------------- .nv.shared._ZN5flash24flash_fwd_splitkv_kernelI23Flash_fwd_kernel_traitsILi96ELi64ELi64ELi4ELb0ELb0EN7cutlass10bfloat16_tE19Flash_kernel_traitsILi96ELi64ELi64ELi4ES3_EELb1ELb0ELb0ELb0ELb1ELb1ELb1ELb1EEEvNS_16Flash_fwd_paramsE --------------------------
	.section	.nv.shared._ZN5flash24flash_fwd_splitkv_kernelI23Flash_fwd_kernel_traitsILi96ELi64ELi64ELi4ELb0ELb0EN7cutlass10bfloat16_tE19Flash_kernel_traitsILi96ELi64ELi64ELi4ES3_EELb1ELb0ELb0ELb0ELb1ELb1ELb1ELb1EEEvNS_16Flash_fwd_paramsE,"aw",@nobits
	.sectionflags	@""
	.align	16
	.zero		1024


//--------------------- .nv.shared._ZN5flash24flash_fwd_splitkv_kernelI23Flash_fwd_kernel_traitsILi96ELi64ELi64ELi4ELb0ELb0EN7cutlass10bfloat16_tE19Flash_kernel_traitsILi96ELi64ELi64ELi4ES3_EELb1ELb0ELb1ELb0ELb0ELb0ELb1ELb1EEEvNS_16Flash_fwd_paramsE --------------------------
	.section	.nv.shared._ZN5flash24flash_fwd_splitkv_kernelI23Flash_fwd_kernel_traitsILi96ELi64ELi64ELi4ELb0ELb0EN7cutlass10bfloat16_tE19Flash_kernel_traitsILi96ELi64ELi64ELi4ES3_EELb1ELb0ELb1ELb0ELb0ELb0ELb1ELb1EEEvNS_16Flash_fwd_paramsE,"aw",@nobits
	.sectionflags	@""
	.align	16
	.zero		1024


//--------------------- .nv.shared._ZN5flash24flash_fwd_splitkv_kernelI23Flash_fwd_kernel_traitsILi96ELi64ELi64ELi4ELb0ELb0EN7cutlass10bfloat16_tE19Flash_kernel_traitsILi96ELi64ELi64ELi4ES3_EELb1ELb0ELb1ELb0ELb0ELb1ELb1ELb1EEEvNS_16Flash_fwd_paramsE --------------------------
	.section	.nv.shared._ZN5flash24flash_fwd_splitkv_kernelI23Flash_fwd_kernel_traitsILi96ELi64ELi64ELi4ELb0ELb0EN7cutlass10bfloat16_tE19Flash_kernel_traitsILi96ELi64ELi64ELi4ES3_EELb1ELb0ELb1ELb0ELb0ELb1ELb1ELb1EEEvNS_16Flash_fwd_paramsE,"aw",@nobits
	.sectionflags	@""
	.align	16
	.zero		1024


//--------------------- .nv.constant0._ZN5flash32flash_fwd_splitkv_combine_kernelI23Flash_fwd_kernel_traitsILi96ELi64ELi128ELi4ELb0ELb0EN7cutlass10bfloat16_tE19Flash_kernel_traitsILi96ELi64ELi128ELi4ES3_EELi16ELi7ELb0EEEvNS_16Flash_fwd_paramsE --------------------------
	.section	.nv.constant0._ZN5flash32flash_fwd_splitkv_combine_kernelI23Flash_fwd_kernel_traitsILi96ELi64ELi128ELi4ELb0ELb0EN7cutlass10bfloat16_tE19Flash_kernel_traitsILi96ELi64ELi128ELi4ES3_EELi16ELi7ELb0EEEvNS_16Flash_fwd_paramsE,"a",@progbits
	.sectionflags	@""
	.align	4
.nv.constant0._ZN5flash32flash_fwd_splitkv_combine_kernelI23Flash_fwd_kernel_traitsILi96ELi64ELi128ELi4ELb0ELb0EN7cutlass10bfloat16_tE19Flash_kernel_traitsILi96ELi64ELi128ELi4ES3_EELi16ELi7ELb0EEEvNS_16Flash_fwd_paramsE:
	.zero		1360


//--------------------- .nv.constant0._ZN5flash32flash_fwd_splitkv_combine_kernelI23Flash_fwd_kernel_traitsILi96ELi64ELi128ELi4ELb0ELb0EN7cutlass10bfloat16_tE19Flash_kernel_traitsILi96ELi64ELi128ELi4ES3_EELi16ELi6ELb0EEEvNS_16Flash_fwd_paramsE --------------------------
	.section	.nv.constant0._ZN5flash32flash_fwd_splitkv_combine_kernelI23Flash_fwd_kernel_traitsILi96ELi64ELi128ELi4ELb0ELb0EN7cutlass10bfloat16_tE19Flash_kernel_traitsILi96ELi64ELi128ELi4ES3_EELi16ELi6ELb0EEEvNS_16Flash_fwd_paramsE,"a",@progbits
	.sectionflags	@""
	.align	4
.nv.constant0._ZN5flash32flash_fwd_splitkv_combine_kernelI23Flash_fwd_kernel_traitsILi96ELi64ELi128ELi4ELb0ELb0EN7cutlass10bfloat16_tE19Flash_kernel_traitsILi96ELi64ELi128ELi4ES3_EELi16ELi6ELb0EEEvNS_16Flash_fwd_paramsE:
	.zero		1360


//--------------------- .nv.constant0._ZN5flash32flash_fwd_splitkv_combine_kernelI23Flash_fwd_kernel_traitsILi96ELi64ELi128ELi4ELb0ELb0EN7cutlass10bfloat16_tE19Flash_kernel_traitsILi96ELi64ELi128ELi4ES3_EELi16ELi5ELb0EEEvNS_16Flash_fwd_paramsE --------------------------
	.section	.nv.constant0._ZN5flash32flash_fwd_splitkv_combine_kernelI23Flash_fwd_kernel_traitsILi96ELi64ELi128ELi4ELb0ELb0EN7cutlass10bfloat16_tE19Flash_kernel_traitsILi96ELi64ELi128ELi4ES3_EELi16ELi5ELb0EEEvNS_16Flash_fwd_paramsE,"a",@progbits
	.sectionflags	@""
	.align	4
.nv.constant0._ZN5flash32flash_fwd_splitkv_combine_kernelI23Flash_fwd_kernel_traitsILi96ELi64ELi128ELi4ELb0ELb0EN7cutlass10bfloat16_tE19Flash_kernel_traitsILi96ELi64ELi128ELi4ES3_EELi16ELi5ELb0EEEvNS_16Flash_fwd_paramsE:
	.zero		1360


//--------------------- .nv.constant0._ZN5flash32flash_fwd_splitkv_combine_kernelI23Flash_fwd_kernel_traitsILi96ELi64ELi128ELi4ELb0ELb0EN7cutlass10bfloat16_tE19Flash_kernel_traitsILi96ELi64ELi128ELi4ES3_EELi16ELi4ELb0EEEvNS_16Flash_fwd_paramsE --------------------------
	.section	.nv.constant0._ZN5flash32flash_fwd_splitkv_combine_kernelI23Flash_fwd_kernel_traitsILi96ELi64ELi128ELi4ELb0ELb0EN7cutlass10bfloat16_tE19Flash_kernel_traitsILi96ELi64ELi128ELi4ES3_EELi16ELi4ELb0EEEvNS_16Flash_fwd_paramsE,"a",@progbits
	.sectionflags	@""
	.align	4
.nv.constant0._ZN5flash32flash_fwd_splitkv_combine_kernelI23Flash_fwd_kernel_traitsILi96ELi64ELi128ELi4ELb0ELb0EN7cutlass10bfloat16_tE19Flash_kernel_traitsILi96ELi64ELi128ELi4ES3_EELi16ELi4ELb0EEEvNS_16Flash_fwd_paramsE:
	.zero		1360


//--------------------- .nv.constant0._ZN5flash32flash_fwd_splitkv_combine_kernelI23Flash_fwd_kernel_traitsILi96ELi64ELi128ELi4ELb0ELb0EN7cutlass10bfloat16_tE19Flash_kernel_traitsILi96ELi64ELi128ELi4ES3_EELi16ELi3ELb0EEEvNS_16Flash_fwd_paramsE --------------------------
	.section	.nv.constant0._ZN5flash32flash_fwd_splitkv_combine_kernelI23Flash_fwd_kernel_traitsILi96ELi64ELi128ELi4ELb0ELb0EN7cutlass10bfloat16_tE19Flash_kernel_traitsILi96ELi64ELi128ELi4ES3_EELi16ELi3ELb0EEEvNS_16Flash_fwd_paramsE,"a",@progbits
	.sectionflags	@""
	.align	4
.nv.constant0._ZN5flash32flash_fwd_splitkv_combine_kernelI23Flash_fwd_kernel_traitsILi96ELi64ELi128ELi4ELb0ELb0EN7cutlass10bfloat16_tE19Flash_kernel_traitsILi96ELi64ELi128ELi4ES3_EELi16ELi3ELb0EEEvNS_16Flash_fwd_paramsE:
	.zero		1360


//--------------------- .nv.constant0._ZN5flash32flash_fwd_splitkv_combine_kernelI23Flash_fwd_kernel_traitsILi96ELi64ELi128ELi4ELb0ELb0EN7cutlass10bfloat16_tE19Flash_kernel_traitsILi96ELi64ELi128ELi4ES3_EELi16ELi2ELb0EEEvNS_16Flash_fwd_paramsE --------------------------
	.section	.nv.constant0._ZN5flash32flash_fwd_splitkv_combine_kernelI23Flash_fwd_kernel_traitsILi96ELi64ELi128ELi4ELb0ELb0EN7cutlass10bfloat16_tE19Flash_kernel_traitsILi96ELi64ELi128ELi4ES3_EELi16ELi2ELb0EEEvNS_16Flash_fwd_paramsE,"a",@progbits
	.sectionflags	@""
	.align	4
.nv.constant0._ZN5flash32flash_fwd_splitkv_combine_kernelI23Flash_fwd_kernel_traitsILi96ELi64ELi128ELi4ELb0ELb0EN7cutlass10bfloat16_tE19Flash_kernel_traitsILi96ELi64ELi128ELi4ES3_EELi16ELi2ELb0EEEvNS_16Flash_fwd_paramsE:
	.zero		1360


//--------------------- .nv.constant0._ZN5flash32flash_fwd_splitkv_combine_kernelI23Flash_fwd_kernel_traitsILi96ELi64ELi128ELi4ELb0ELb0EN7cutlass10bfloat16_tE19Flash_kernel_traitsILi96ELi64ELi128ELi4ES3_EELi16ELi1ELb0EEEvNS_16Flash_fwd_paramsE --------------------------
	.section	.nv.constant0._ZN5flash32flash_fwd_splitkv_combine_kernelI23Flash_fwd_kernel_traitsILi96ELi64ELi128ELi4ELb0ELb0EN7cutlass10bfloat16_tE19Flash_kernel_traitsILi96ELi64ELi128ELi4ES3_EELi16ELi1ELb0EEEvNS_16Flash_fwd_paramsE,"a",@progbits
	.sectionflags	@""
	.align	4
.nv.constant0._ZN5flash32flash_fwd_splitkv_combine_kernelI23Flash_fwd_kernel_traitsILi96ELi64ELi128ELi4ELb0ELb0EN7cutlass10bfloat16_tE19Flash_kernel_traitsILi96ELi64ELi128ELi4ES3_EELi16ELi1ELb0EEEvNS_16Flash_fwd_paramsE:
	.zero		1360


//--------------------- .nv.constant0._ZN5flash32flash_fwd_splitkv_combine_kernelI23Flash_fwd_kernel_traitsILi96ELi64ELi128ELi4ELb0ELb0EN7cutlass10bfloat16_tE19Flash_kernel_traitsILi96ELi64ELi128ELi4ES3_EELi16ELi7ELb1EEEvNS_16Flash_fwd_paramsE --------------------------
	.section	.nv.constant0._ZN5flash32flash_fwd_splitkv_combine_kernelI23Flash_fwd_kernel_traitsILi96ELi64ELi128ELi4ELb0ELb0EN7cutlass10bfloat16_tE19Flash_kernel_traitsILi96ELi64ELi128ELi4ES3_EELi16ELi7ELb1EEEvNS_16Flash_fwd_paramsE,"a",@progbits
	.sectionflags	@""
	.align	4
.nv.constant0._ZN5flash32flash_fwd_splitkv_combine_kernelI23Flash_fwd_kernel_traitsILi96ELi64ELi128ELi4ELb0ELb0EN7cutlass10bfloat16_tE19Flash_kernel_traitsILi96ELi64ELi128ELi4ES3_EELi16ELi7ELb1EEEvNS_16Flash_fwd_paramsE:
	.zero		1360


//--------------------- .nv.constant0._ZN5flash32flash_fwd_splitkv_combine_kernelI23Flash_fwd_kernel_traitsILi96ELi64ELi128ELi4ELb0ELb0EN7cutlass10bfloat16_tE19Flash_kernel_traitsILi96ELi64ELi128ELi4ES3_EELi16ELi6ELb1EEEvNS_16Flash_fwd_paramsE --------------------------
	.section	.nv.constant0._ZN5flash32flash_fwd_splitkv_combine_kernelI23Flash_fwd_kernel_traitsILi96ELi64ELi128ELi4ELb0ELb0EN7cutlass10bfloat16_tE19Flash_kernel_traitsILi96ELi64ELi128ELi4ES3_EELi16ELi6ELb1EEEvNS_16Flash_fwd_paramsE,"a",@progbits
	.sectionflags	@""
	.align	4
.nv.constant0._ZN5flash32flash_fwd_splitkv_combine_kernelI23Flash_fwd_kernel_traitsILi96ELi64ELi128ELi4ELb0ELb0EN7cutlass10bfloat16_tE19Flash_kernel_traitsILi96ELi64ELi128ELi4ES3_EELi16ELi6ELb1EEEvNS_16Flash_fwd_paramsE:
	.zero		1360


//--------------------- .nv.constant0._ZN5flash32flash_fwd_splitkv_combine_kernelI23Flash_fwd_kernel_traitsILi96ELi64ELi128ELi4ELb0ELb0EN7cutlass10bfloat16_tE19Flash_kernel_traitsILi96ELi64ELi128ELi4ES3_EELi16ELi5ELb1EEEvNS_16Flash_fwd_paramsE --------------------------
	.section	.nv.constant0._ZN5flash32flash_fwd_splitkv_combine_kernelI23Flash_fwd_kernel_traitsILi96ELi64ELi128ELi4ELb0ELb0EN7cutlass10bfloat16_tE19Flash_kernel_traitsILi96ELi64ELi128ELi4ES3_EELi16ELi5ELb1EEEvNS_16Flash_fwd_paramsE,"a",@progbits
	.sectionflags	@""
	.align	4
.nv.constant0._ZN5flash32flash_fwd_splitkv_combine_kernelI23Flash_fwd_kernel_traitsILi96ELi64ELi128ELi4ELb0ELb0EN7cutlass10bfloat16_tE19Flash_kernel_traitsILi96ELi64ELi128ELi4ES3_EELi16ELi5ELb1EEEvNS_16Flash_fwd_paramsE:
	.zero		1360


//--------------------- .nv.constant0._ZN5flash32flash_fwd_splitkv_combine_kernelI23Flash_fwd_kernel_traitsILi96ELi64ELi128ELi4ELb0ELb0EN7cutlass10bfloat16_tE19Flash_kernel_traitsILi96ELi64ELi128ELi4ES3_EELi16ELi4ELb1EEEvNS_16Flash_fwd_paramsE --------------------------
	.section	.nv.constant0._ZN5flash32flash_fwd_splitkv_combine_kernelI23Flash_fwd_kernel_traitsILi96ELi64ELi128ELi4ELb0ELb0EN7cutlass10bfloat16_tE19Flash_kernel_traitsILi96ELi64ELi128ELi4ES3_EELi16ELi4ELb1EEEvNS_16Flash_fwd_paramsE,"a",@progbits
	.sectionflags	@""
	.align	4
.nv.constant0._ZN5flash32flash_fwd_splitkv_combine_kernelI23Flash_fwd_kernel_traitsILi96ELi64ELi128ELi4ELb0ELb0EN7cutlass10bfloat16_tE19Flash_kernel_traitsILi96ELi64ELi128ELi4ES3_EELi16ELi4ELb1EEEvNS_16Flash_fwd_paramsE:
	.zero		1360


//--------------------- .nv.constant0._ZN5flash32flash_fwd_splitkv_combine_kernelI23Flash_fwd_kernel_traitsILi96ELi64ELi128ELi4ELb0ELb0EN7cutlass10bfloat16_tE19Flash_kernel_traitsILi96ELi64ELi128ELi4ES3_EELi16ELi3ELb1EEEvNS_16Flash_fwd_paramsE --------------------------
	.section	.nv.constant0._ZN5flash32flash_fwd_splitkv_combine_kernelI23Flash_fwd_kernel_traitsILi96ELi64ELi128ELi4ELb0ELb0EN7cutlass10bfloat16_tE19Flash_kernel_traitsILi96ELi64ELi128ELi4ES3_EELi16ELi3ELb1EEEvNS_16Flash_fwd_paramsE,"a",@progbits
	.sectionflags	@""
	.align	4
.nv.constant0._ZN5flash32flash_fwd_splitkv_combine_kernelI23Flash_fwd_kernel_traitsILi96ELi64ELi128ELi4ELb0ELb0EN7cutlass10bfloat16_tE19Flash_kernel_traitsILi96ELi64ELi128ELi4ES3_EELi16ELi3ELb1EEEvNS_16Flash_fwd_paramsE:
	.zero		1360


//--------------------- .nv.constant0._ZN5flash32flash_fwd_splitkv_combine_kernelI23Flash_fwd_kernel_traitsILi96ELi64ELi128ELi4ELb0ELb0EN7cutlass10bfloat16_tE19Flash_kernel_traitsILi96ELi64ELi128ELi4ES3_EELi16ELi2ELb1EEEvNS_16Flash_fwd_paramsE --------------------------
	.section	.nv.constant0._ZN5flash32flash_fwd_splitkv_combine_kernelI23Flash_fwd_kernel_traitsILi96ELi64ELi128ELi4ELb0ELb0EN7cutlass10bfloat16_tE19Flash_kernel_traitsILi96ELi64ELi128ELi4ES3_EELi16ELi2ELb1EEEvNS_16Flash_fwd_paramsE,"a",@progbits
	.sectionflags	@""
	.align	4
.nv.constant0._ZN5flash32flash_fwd_splitkv_combine_kernelI23Flash_fwd_kernel_traitsILi96ELi64ELi128ELi4ELb0ELb0EN7cutlass10bfloat16_tE19Flash_kernel_traitsILi96ELi64ELi128ELi4ES3_EELi16ELi2ELb1EEEvNS_16Flash_fwd_paramsE:
	.zero		1360


//--------------------- .nv.constant0._ZN5flash32flash_fwd_splitkv_combine_kernelI23Flash_fwd_kernel_traitsILi96ELi64ELi128ELi4ELb0ELb0EN7cutlass10bfloat16_tE19Flash_kernel_traitsILi96ELi64ELi128ELi4ES3_EELi16ELi1ELb1EEEvNS_16Flash_fwd_paramsE --------------------------
	.section	.nv.constant0._ZN5flash32flash_fwd_splitkv_combine_kernelI23Flash_fwd_kernel_traitsILi96ELi64ELi128ELi4ELb0ELb0EN7cutlass10bfloat16_tE19Flash_kernel_traitsILi96ELi64ELi128ELi4ES3_EELi16ELi1ELb1EEEvNS_16Flash_fwd_paramsE,"a",@progbits
	.sectionflags	@""
	.align	4
.nv.constant0._ZN5flash32flash_fwd_splitkv_combine_kernelI23Flash_fwd_kernel_traitsILi96ELi64ELi128ELi4ELb0ELb0EN7cutlass10bfloat16_tE19Flash_kernel_traitsILi96ELi64ELi128ELi4ES3_EELi16ELi1ELb1EEEvNS_16Flash_fwd_paramsE:
	.zero		1360


//--------------------- .nv.constant0._ZN5flash24flash_fwd_splitkv_kernelI23Flash_fwd_kernel_traitsILi96ELi64ELi128ELi4ELb0ELb0EN7cutlass10bfloat16_tE19Flash_kernel_traitsILi96ELi64ELi128ELi4ES3_EELb1ELb0ELb0ELb0ELb0ELb0ELb0ELb0EEEvNS_16Flash_fwd_paramsE --------------------------
	.section	.nv.constant0._ZN5flash24flash_fwd_splitkv_kernelI23Flash_fwd_kernel_traitsILi96ELi64ELi128ELi4ELb0ELb0EN7cutlass10bfloat16_tE19Flash_kernel_traitsILi96ELi64ELi128ELi4ES3_EELb1ELb0ELb0ELb0ELb0ELb0ELb0ELb0EEEvNS_16Flash_fwd_paramsE,"a",@progbits
	.sectionflags	@""
	.align	4
.nv.constant0._ZN5flash24flash_fwd_splitkv_kernelI23Flash_fwd_kernel_traitsILi96ELi64ELi128ELi4ELb0ELb0EN7cutlass10bfloat16_tE19Flash_kernel_traitsILi96ELi64ELi128ELi4ES3_EELb1ELb0ELb0ELb0ELb0ELb0ELb0ELb0EEEvNS_16Flash_fwd_paramsE:
	.zero		1360


//--------------------- .nv.constant0._ZN5flash24flash_fwd_splitkv_kernelI23Flash_fwd_kernel_traitsILi96ELi64ELi128ELi4ELb0ELb0EN7cutlass10bfloat16_tE19Flash_kernel_traitsILi96ELi64ELi128ELi4ES3_EELb1ELb0ELb0ELb0ELb0ELb1ELb0ELb0EEEvNS_16Flash_fwd_paramsE --------------------------
	.section	.nv.constant0._ZN5flash24flash_fwd_splitkv_kernelI23Flash_fwd_kernel_traitsILi96ELi64ELi128ELi4ELb0ELb0EN7cutlass10bfloat16_tE19Flash_kernel_traitsILi96ELi64ELi128ELi4ES3_EELb1ELb0ELb0ELb0ELb0ELb1ELb0ELb0EEEvNS_16Flash_fwd_paramsE,"a",@progbits
	.sectionflags	@""
	.align	4
.nv.constant0._ZN5flash24flash_fwd_splitkv_kernelI23Flash_fwd_kernel_traitsILi96ELi64ELi128ELi4ELb0ELb0EN7cutlass10bfloat16_tE19Flash_kernel_traitsILi96ELi64ELi128ELi4ES3_EELb1ELb0ELb0ELb0ELb0ELb1ELb0ELb0EEEvNS_16Flash_fwd_paramsE:
	.zero		1360


//--------------------- .nv.constant0._ZN5flash24flash_fwd_splitkv_kernelI23Flash_fwd_kernel_traitsILi96ELi64ELi128ELi4ELb0ELb0EN7cutlass10bfloat16_tE19Flash_kernel_traitsILi96ELi64ELi128ELi4ES3_EELb1ELb0ELb0ELb0ELb0ELb0ELb0ELb1EEEvNS_16Flash_fwd_paramsE --------------------------
	.section	.nv.constant0._ZN5flash24flash_fwd_splitkv_kernelI23Flash_fwd_kernel_traitsILi96ELi64ELi128ELi4ELb0ELb0EN7cutlass10bfloat16_tE19Flash_kernel_traitsILi96ELi64ELi128ELi4ES3_EELb1ELb0ELb0ELb0ELb0ELb0ELb0ELb1EEEvNS_16Flash_fwd_paramsE,"a",@progbits
	.sectionflags	@""
	.align	4
.nv.constant0._ZN5flash24flash_fwd_splitkv_kernelI23Flash_fwd_kernel_traitsILi96ELi64ELi128ELi4ELb0ELb0EN7cutlass10bfloat16_tE19Flash_kernel_traitsILi96ELi64ELi128ELi4ES3_EELb1ELb0ELb0ELb0ELb0ELb0ELb0ELb1EEEvNS_16Flash_fwd_paramsE:
	.zero		1360


//--------------------- .nv.constant0._ZN5flash24flash_fwd_splitkv_kernelI23Flash_fwd_kernel_traitsILi96ELi64ELi128ELi4ELb0ELb0EN7cutlass10bfloat16_tE19Flash_kernel_traitsILi96ELi64ELi128ELi4ES3_EELb1ELb0ELb0ELb0ELb0ELb1ELb0ELb1EEEvNS_16Flash_fwd_paramsE --------------------------
	.section	.nv.constant0._ZN5flash24flash_fwd_splitkv_kernelI23Flash_fwd_kernel_traitsILi96ELi64ELi128ELi4ELb0ELb0EN7cutlass10bfloat16_tE19Flash_kernel_traitsILi96ELi64ELi128ELi4ES3_EELb1ELb0ELb0ELb0ELb0ELb1ELb0ELb1EEEvNS_16Flash_fwd_paramsE,"a",@progbits
	.sectionflags	@""
	.align	4
.nv.constant0._ZN5flash24flash_fwd_splitkv_kernelI23Flash_fwd_kernel_traitsILi96ELi64ELi128ELi4ELb0ELb0EN7cutlass10bfloat16_tE19Flash_kernel_traitsILi96ELi64ELi128ELi4ES3_EELb1ELb0ELb0ELb0ELb0ELb1ELb0ELb1EEEvNS_16Flash_fwd_paramsE:
	.zero		1360


//--------------------- .nv.constant0._ZN5flash24flash_fwd_splitkv_kernelI23Flash_fwd_kernel_traitsILi96ELi64ELi128ELi4ELb0ELb0EN7cutlass10bfloat16_tE19Flash_kernel_traitsILi96ELi64ELi128ELi4ES3_EELb1ELb0ELb0ELb0ELb0ELb0ELb1ELb0EEEvNS_16Flash_fwd_paramsE --------------------------
	.section	.nv.constant0._ZN5flash24flash_fwd_splitkv_kernelI23Flash_fwd_kernel_traitsILi96ELi64ELi128ELi4ELb0ELb0EN7cutlass10bfloat16_tE19Flash_kernel_traitsILi96ELi64ELi128ELi4ES3_EELb1ELb0ELb0ELb0ELb0ELb0ELb1ELb0EEEvNS_16Flash_fwd_paramsE,"a",@progbits
	.sectionflags	@""
	.align	4
.nv.constant0._ZN5flash24flash_fwd_splitkv_kernelI23Flash_fwd_kernel_traitsILi96ELi64ELi128ELi4ELb0ELb0EN7cutlass10bfloat16_tE19Flash_kernel_traitsILi96ELi64ELi128ELi4ES3_EELb1ELb0ELb0ELb0ELb0ELb0ELb1ELb0EEEvNS_16Flash_fwd_paramsE:
	.zero		1360


//--------------------- .nv.constant0._ZN5flash24flash_fwd_splitkv_kernelI23Flash_fwd_kernel_traitsILi96ELi64ELi128ELi4ELb0ELb0EN7cutlass10bfloat16_tE19Flash_kernel_traitsILi96ELi64ELi128ELi4ES3_EELb1ELb0ELb0ELb0ELb0ELb1ELb1ELb0EEEvNS_16Flash_fwd_paramsE --------------------------
	.section	.nv.constant0._ZN5flash24flash_fwd_splitkv_kernelI23Flash_fwd_kernel_traitsILi96ELi64ELi128ELi4ELb0ELb0EN7cutlass10bfloat16_tE19Flash_kernel_traitsILi96ELi64ELi128ELi4ES3_EELb1ELb0ELb0ELb0ELb0ELb1ELb1ELb0EEEvNS_16Flash_fwd_paramsE,"a",@progbits
	.sectionflags	@""
	.align	4
.nv.constant0._ZN5flash24flash_fwd_splitkv_kernelI23Flash_fwd_kernel_traitsILi96ELi64ELi128ELi4ELb0ELb0EN7cutlass10bfloat16_tE19Flash_kernel_traitsILi96ELi64ELi128ELi4ES3_EELb1ELb0ELb0ELb0ELb0ELb1ELb1ELb0EEEvNS_16Flash_fwd_paramsE:
	.zero		1360


//--------------------- .nv.constant0._ZN5flash24flash_fwd_splitkv_kernelI23Flash_fwd_kernel_traitsILi96ELi64ELi128ELi4ELb0ELb0EN7cutlass10bfloat16_tE19Flash_kernel_traitsILi96ELi64ELi128ELi4ES3_EELb1ELb0ELb0ELb0ELb0ELb0ELb1ELb1EEEvNS_16Flash_fwd_paramsE --------------------------
	.section	.nv.constant0._ZN5flash24flash_fwd_splitkv_kernelI23Flash_fwd_kernel_traitsILi96ELi64ELi128ELi4ELb0ELb0EN7cutlass10bfloat16_tE19Flash_kernel_traitsILi96ELi64ELi128ELi4ES3_EELb1ELb0ELb0ELb0ELb0ELb0ELb1ELb1EEEvNS_16Flash_fwd_paramsE,"a",@progbits
	.sectionflags	@""
	.align	4
.nv.constant0._ZN5flash24flash_fwd_splitkv_kernelI23Flash_fwd_kernel_traitsILi96ELi64ELi128ELi4ELb0ELb0EN7cutlass10bfloat16_tE19Flash_kernel_traitsILi96ELi64ELi128ELi4ES3_EELb1ELb0ELb0ELb0ELb0ELb0ELb1ELb1EEEvNS_16Flash_fwd_paramsE:
	.zero		1360


//--------------------- .nv.constant0._ZN5flash24flash_fwd_splitkv_kernelI23Flash_fwd_kernel_traitsILi96ELi64ELi128ELi4ELb0ELb0EN7cutlass10bfloat16_tE19Flash_kernel_traitsILi96ELi64ELi128ELi4ES3_EELb1ELb0ELb0ELb0ELb0ELb1ELb1ELb1EEEvNS_16Flash_fwd_paramsE --------------------------
	.section	.nv.constant0._ZN5flash24flash_fwd_splitkv_kernelI23Flash_fwd_kernel_traitsILi96ELi64ELi128ELi4ELb0ELb0EN7cutlass10bfloat16_tE19Flash_kernel_traitsILi96ELi64ELi128ELi4ES3_EELb1ELb0ELb0ELb0ELb0ELb1ELb1ELb1EEEvNS_16Flash_fwd_paramsE,"a",@progbits
	.sectionflags	@""
	.align	4
.nv.constant0._ZN5flash24flash_fwd_splitkv_kernelI23Flash_fwd_kernel_traitsILi96ELi64ELi128ELi4ELb0ELb0EN7cutlass10bfloat16_tE19Flash_kernel_traitsILi96ELi64ELi128ELi4ES3_EELb1ELb0ELb0ELb0ELb0ELb1ELb1ELb1EEEvNS_16Flash_fwd_paramsE:
	.zero		1360


//--------------------- .nv.constant0._ZN5flash24flash_fwd_splitkv_kernelI23Flash_fwd_kernel_traitsILi96ELi64ELi128ELi4ELb0ELb0EN7cutlass10bfloat16_tE19Flash_kernel_traitsILi96ELi64ELi128ELi4ES3_EELb1ELb0ELb0ELb1ELb1ELb0ELb0ELb0EEEvNS_16Flash_fwd_paramsE --------------------------
	.section	.nv.constant0._ZN5flash24flash_fwd_splitkv_kernelI23Flash_fwd_kernel_traitsILi96ELi64ELi128ELi4ELb0ELb0EN7cutlass10bfloat16_tE19Flash_kernel_traitsILi96ELi64ELi128ELi4ES3_EELb1ELb0ELb0ELb1ELb1ELb0ELb0ELb0EEEvNS_16Flash_fwd_paramsE,"a",@progbits
	.sectionflags	@""
	.align	4
.nv.constant0._ZN5flash24flash_fwd_splitkv_kernelI23Flash_fwd_kernel_traitsILi96ELi64ELi128ELi4ELb0ELb0EN7cutlass10bfloat16_tE19Flash_kernel_traitsILi96ELi64ELi128ELi4ES3_EELb1ELb0ELb0ELb1ELb1ELb0ELb0ELb0EEEvNS_16Flash_fwd_paramsE:
	.zero		1360


//--------------------- .nv.constant0._ZN5flash24flash_fwd_splitkv_kernelI23Flash_fwd_kernel_traitsILi96ELi64ELi128ELi4ELb0ELb0EN7cutlass10bfloat16_tE19Flash_kernel_traitsILi96ELi64ELi128ELi4ES3_EELb1ELb0ELb0ELb1ELb1ELb1ELb0ELb0EEEvNS_16Flash_fwd_paramsE --------------------------
	.section	.nv.constant0._ZN5flash24flash_fwd_splitkv_kernelI23Flash_fwd_kernel_traitsILi96ELi64ELi128ELi4ELb0ELb0EN7cutlass10bfloat16_tE19Flash_kernel_traitsILi96ELi64ELi128ELi4ES3_EELb1ELb0ELb0ELb1ELb1ELb1ELb0ELb0EEEvNS_16Flash_fwd_paramsE,"a",@progbits
	.sectionflags	@""
	.align	4
.nv.constant0._ZN5flash24flash_fwd_splitkv_kernelI23Flash_fwd_kernel_traitsILi96ELi64ELi128ELi4ELb0ELb0EN7cutlass10bfloat16_tE19Flash_kernel_traitsILi96ELi64ELi128ELi4ES3_EELb1ELb0ELb0ELb1ELb1ELb1ELb0ELb0EEEvNS_16Flash_fwd_paramsE:
	.zero		1360


//--------------------- .nv.constant0._ZN5flash24flash_fwd_splitkv_kernelI23Flash_fwd_kernel_traitsILi96ELi64ELi128ELi4ELb0ELb0EN7cutlass10bfloat16_tE19Flash_kernel_traitsILi96ELi64ELi128ELi4ES3_EELb1ELb0ELb0ELb1ELb1ELb0ELb1ELb0EEEvNS_16Flash_fwd_paramsE --------------------------
	.section	.nv.constant0._ZN5flash24flash_fwd_splitkv_kernelI23Flash_fwd_kernel_traitsILi96ELi64ELi128ELi4ELb0ELb0EN7cutlass10bfloat16_tE19Flash_kernel_traitsILi96ELi64ELi128ELi4ES3_EELb1ELb0ELb0ELb1ELb1ELb0ELb1ELb0EEEvNS_16Flash_fwd_paramsE,"a",@progbits
	.sectionflags	@""
	.align	4
.nv.constant0._ZN5flash24flash_fwd_splitkv_kernelI23Flash_fwd_kernel_traitsILi96ELi64ELi128ELi4ELb0ELb0EN7cutlass10bfloat16_tE19Flash_kernel_traitsILi96ELi64ELi128ELi4ES3_EELb1ELb0ELb0ELb1ELb1ELb0ELb1ELb0EEEvNS_16Flash_fwd_paramsE:
	.zero		1360


//--------------------- .nv.constant0._ZN5flash24flash_fwd_splitkv_kernelI23Flash_fwd_kernel_traitsILi96ELi64ELi128ELi4ELb0ELb0EN7cutlass10bfloat16_tE19Flash_kernel_traitsILi96ELi64ELi128ELi4ES3_EELb1ELb0ELb0ELb1ELb1ELb1ELb1ELb0EEEvNS_16Flash_fwd_paramsE --------------------------
	.section	.nv.constant0._ZN5flash24flash_fwd_splitkv_kernelI23Flash_fwd_kernel_traitsILi96ELi64ELi128ELi4ELb0ELb0EN7cutlass10bfloat16_tE19Flash_kernel_traitsILi96ELi64ELi128ELi4ES3_EELb1ELb0ELb0ELb1ELb1ELb1ELb1ELb0EEEvNS_16Flash_fwd_paramsE,"a",@progbits
	.sectionflags	@""
	.align	4
.nv.constant0._ZN5flash24flash_fwd_splitkv_kernelI23Flash_fwd_kernel_traitsILi96ELi64ELi128ELi4ELb0ELb0EN7cutlass10bfloat16_tE19Flash_kernel_traitsILi96ELi64ELi128ELi4ES3_EELb1ELb0ELb0ELb1ELb1ELb1ELb1ELb0EEEvNS_16Flash_fwd_paramsE:
	.zero		1360


//--------------------- .nv.constant0._ZN5flash24flash_fwd_splitkv_kernelI23Flash_fwd_kernel_traitsILi96ELi64ELi128ELi4ELb0ELb0EN7cutlass10bfloat16_tE19Flash_kernel_traitsILi96ELi64ELi128ELi4ES3_EELb1ELb0ELb0ELb0ELb1ELb0ELb0ELb0EEEvNS_16Flash_fwd_paramsE --------------------------
	.section	.nv.constant0._ZN5flash24flash_fwd_splitkv_kernelI23Flash_fwd_kernel_traitsILi96ELi64ELi128ELi4ELb0ELb0EN7cutlass10bfloat16_tE19Flash_kernel_traitsILi96ELi64ELi128ELi4ES3_EELb1ELb0ELb0ELb0ELb1ELb0ELb0ELb0EEEvNS_16Flash_fwd_paramsE,"a",@progbits
	.sectionflags	@""
	.align	4
.nv.constant0._ZN5flash24flash_fwd_splitkv_kernelI23Flash_fwd_kernel_traitsILi96ELi64ELi128ELi4ELb0ELb0EN7cutlass10bfloat16_tE19Flash_kernel_traitsILi96ELi64ELi128ELi4ES3_EELb1ELb0ELb0ELb0ELb1ELb0ELb0ELb0EEEvNS_16Flash_fwd_paramsE:
	.zero		1360


//--------------------- .nv.constant0._ZN5flash24flash_fwd_splitkv_kernelI23Flash_fwd_kernel_traitsILi96ELi64ELi128ELi4ELb0ELb0EN7cutlass10bfloat16_tE19Flash_kernel_traitsILi96ELi64ELi128ELi4ES3_EELb1ELb0ELb0ELb0ELb1ELb1ELb0ELb0EEEvNS_16Flash_fwd_paramsE --------------------------
	.section	.nv.constant0._ZN5flash24flash_fwd_splitkv_kernelI23Flash_fwd_kernel_traitsILi96ELi64ELi128ELi4ELb0ELb0EN7cutlass10bfloat16_tE19Flash_kernel_traitsILi96ELi64ELi128ELi4ES3_EELb1ELb0ELb0ELb0ELb1ELb1ELb0ELb0EEEvNS_16Flash_fwd_paramsE,"a",@progbits
	.sectionflags	@""
	.align	4
.nv.constant0._ZN5flash24flash_fwd_splitkv_kernelI23Flash_fwd_kernel_traitsILi96ELi64ELi128ELi4ELb0ELb0EN7cutlass10bfloat16_tE19Flash_kernel_traitsILi96ELi64ELi128ELi4ES3_EELb1ELb0ELb0ELb0ELb1ELb1ELb0ELb0EEEvNS_16Flash_fwd_paramsE:
	.zero		1360


//--------------------- .nv.constant0._ZN5flash24flash_fwd_splitkv_kernelI23Flash_fwd_kernel_traitsILi96ELi64ELi128ELi4ELb0ELb0EN7cutlass10bfloat16_tE19Flash_kernel_traitsILi96ELi64ELi128ELi4ES3_EELb1ELb0ELb1ELb0ELb0ELb0ELb0ELb0EEEvNS_16Flash_fwd_paramsE --------------------------
	.section	.nv.constant0._ZN5flash24flash_fwd_splitkv_kernelI23Flash_fwd_kernel_traitsILi96ELi64ELi128ELi4ELb0ELb0EN7cutlass10bfloat16_tE19Flash_kernel_traitsILi96ELi64ELi128ELi4ES3_EELb1ELb0ELb1ELb0ELb0ELb0ELb0ELb0EEEvNS_16Flash_fwd_paramsE,"a",@progbits
	.sectionflags	@""
	.align	4
.nv.constant0._ZN5flash24flash_fwd_splitkv_kernelI23Flash_fwd_kernel_traitsILi96ELi64ELi128ELi4ELb0ELb0EN7cutlass10bfloat16_tE19Flash_kernel_traitsILi96ELi64ELi128ELi4ES3_EELb1ELb0ELb1ELb0ELb0ELb0ELb0ELb0EEEvNS_16Flash_fwd_paramsE:
	.zero		1360


//--------------------- .nv.constant0._ZN5flash24flash_fwd_splitkv_kernelI23Flash_fwd_kernel_traitsILi96ELi64ELi128ELi4ELb0ELb0EN7cutlass10bfloat16_tE19Flash_kernel_traitsILi96ELi64ELi128ELi4ES3_EELb1ELb0ELb1ELb0ELb0ELb1ELb0ELb0EEEvNS_16Flash_fwd_paramsE --------------------------
	.section	.nv.constant0._ZN5flash24flash_fwd_splitkv_kernelI23Flash_fwd_kernel_traitsILi96ELi64ELi128ELi4ELb0ELb0EN7cutlass10bfloat16_tE19Flash_kernel_traitsILi96ELi64ELi128ELi4ES3_EELb1ELb0ELb1ELb0ELb0ELb1ELb0ELb0EEEvNS_16Flash_fwd_paramsE,"a",@progbits
	.sectionflags	@""
	.align	4
.nv.constant0._ZN5flash24flash_fwd_splitkv_kernelI23Flash_fwd_kernel_traitsILi96ELi64ELi128ELi4ELb0ELb0EN7cutlass10bfloat16_tE19Flash_kernel_traitsILi96ELi64ELi128ELi4ES3_EELb1ELb0ELb1ELb0ELb0ELb1ELb0ELb0EEEvNS_16Flash_fwd_paramsE:
	.zero		1360


//--------------------- .nv.constant0._ZN5flash24flash_fwd_splitkv_kernelI23Flash_fwd_kernel_traitsILi96ELi64ELi128ELi4ELb0ELb0EN7cutlass10bfloat16_tE19Flash_kernel_traitsILi96ELi64ELi128ELi4ES3_EELb1ELb0ELb0ELb0ELb1ELb0ELb0ELb1EEEvNS_16Flash_fwd_paramsE --------------------------
	.section	.nv.constant0._ZN5flash24flash_fwd_splitkv_kernelI23Flash_fwd_kernel_traitsILi96ELi64ELi128ELi4ELb0ELb0EN7cutlass10bfloat16_tE19Flash_kernel_traitsILi96ELi64ELi128ELi4ES3_EELb1ELb0ELb0ELb0ELb1ELb0ELb0ELb1EEEvNS_16Flash_fwd_paramsE,"a",@progbits
	.sectionflags	@""
	.align	4
.nv.constant0._ZN5flash24flash_fwd_splitkv_kernelI23Flash_fwd_kernel_traitsILi96ELi64ELi128ELi4ELb0ELb0EN7cutlass10bfloat16_tE19Flash_kernel_traitsILi96ELi64ELi128ELi4ES3_EELb1ELb0ELb0ELb0ELb1ELb0ELb0ELb1EEEvNS_16Flash_fwd_paramsE:
	.zero		1360


//--------------------- .nv.constant0._ZN5flash24flash_fwd_splitkv_kernelI23Flash_fwd_kernel_traitsILi96ELi64ELi128ELi4ELb0ELb0EN7cutlass10bfloat16_tE19Flash_kernel_traitsILi96ELi64ELi128ELi4ES3_EELb1ELb0ELb0ELb0ELb1ELb1ELb0ELb1EEEvNS_16Flash_fwd_paramsE --------------------------
	.section	.nv.constant0._ZN5flash24flash_fwd_splitkv_kernelI23Flash_fwd_kernel_traitsILi96ELi64ELi128ELi4ELb0ELb0EN7cutlass10bfloat16_tE19Flash_kernel_traitsILi96ELi64ELi128ELi4ES3_EELb1ELb0ELb0ELb0ELb1ELb1ELb0ELb1EEEvNS_16Flash_fwd_paramsE,"a",@progbits
	.sectionflags	@""
	.align	4
.nv.constant0._ZN5flash24flash_fwd_splitkv_kernelI23Flash_fwd_kernel_traitsILi96ELi64ELi128ELi4ELb0ELb0EN7cutlass10bfloat16_tE19Flash_kernel_traitsILi96ELi64ELi128ELi4ES3_EELb1ELb0ELb0ELb0ELb1ELb1ELb0ELb1EEEvNS_16Flash_fwd_paramsE:
	.zero		1360


//--------------------- .nv.constant0._ZN5flash24flash_fwd_splitkv_kernelI23Flash_fwd_kernel_traitsILi96ELi64ELi128ELi4ELb0ELb0EN7cutlass10bfloat16_tE19Flash_kernel_traitsILi96ELi64ELi128ELi4ES3_EELb1ELb0ELb1ELb0ELb0ELb0ELb0ELb1EEEvNS_16Flash_fwd_paramsE --------------------------
	.section	.nv.constant0._ZN5flash24flash_fwd_splitkv_kernelI23Flash_fwd_kernel_traitsILi96ELi64ELi128ELi4ELb0ELb0EN7cutlass10bfloat16_tE19Flash_kernel_traitsILi96ELi64ELi128ELi4ES3_EELb1ELb0ELb1ELb0ELb0ELb0ELb0ELb1EEEvNS_16Flash_fwd_paramsE,"a",@progbits
	.sectionflags	@""
	.align	4
.nv.constant0._ZN5flash24flash_fwd_splitkv_kernelI23Flash_fwd_kernel_traitsILi96ELi64ELi128ELi4ELb0ELb0EN7cutlass10bfloat16_tE19Flash_kernel_traitsILi96ELi64ELi128ELi4ES3_EELb1ELb0ELb1ELb0ELb0ELb0ELb0ELb1EEEvNS_16Flash_fwd_paramsE:
	.zero		1360


//--------------------- .nv.constant0._ZN5flash24flash_fwd_splitkv_kernelI23Flash_fwd_kernel_traitsILi96ELi64ELi128ELi4ELb0ELb0EN7cutlass10bfloat16_tE19Flash_kernel_traitsILi96ELi64ELi128ELi4ES3_EELb1ELb0ELb1ELb0ELb0ELb1ELb0ELb1EEEvNS_16Flash_fwd_paramsE --------------------------
	.section	.nv.constant0._ZN5flash24flash_fwd_splitkv_kernelI23Flash_fwd_kernel_traitsILi96ELi64ELi128ELi4ELb0ELb0EN7cutlass10bfloat16_tE19Flash_kernel_traitsILi96ELi64ELi128ELi4ES3_EELb1ELb0ELb1ELb0ELb0ELb1ELb0ELb1EEEvNS_16Flash_fwd_paramsE,"a",@progbits
	.sectionflags	@""
	.align	4
.nv.constant0._ZN5flash24flash_fwd_splitkv_kernelI23Flash_fwd_kernel_traitsILi96ELi64ELi128ELi4ELb0ELb0EN7cutlass10bfloat16_tE19Flash_kernel_traitsILi96ELi64ELi128ELi4ES3_EELb1ELb0ELb1ELb0ELb0ELb1ELb0ELb1EEEvNS_16Flash_fwd_paramsE:
	.zero		1360


//--------------------- .nv.constant0._ZN5flash24flash_fwd_splitkv_kernelI23Flash_fwd_kernel_traitsILi96ELi64ELi128ELi4ELb0ELb0EN7cutlass10bfloat16_tE19Flash_kernel_traitsILi96ELi64ELi128ELi4ES3_EELb1ELb0ELb0ELb0ELb1ELb0ELb1ELb0EEEvNS_16Flash_fwd_paramsE --------------------------
	.section	.nv.constant0._ZN5flash24flash_fwd_splitkv_kernelI23Flash_fwd_kernel_traitsILi96ELi64ELi128ELi4ELb0ELb0EN7cutlass10bfloat16_tE19Flash_kernel_traitsILi96ELi64ELi128ELi4ES3_EELb1ELb0ELb0ELb0ELb1ELb0ELb1ELb0EEEvNS_16Flash_fwd_paramsE,"a",@progbits
	.sectionflags	@""
	.align	4
.nv.constant0._ZN5flash24flash_fwd_splitkv_kernelI23Flash_fwd_kernel_traitsILi96ELi64ELi128ELi4ELb0ELb0EN7cutlass10bfloat16_tE19Flash_kernel_traitsILi96ELi64ELi128ELi4ES3_EELb1ELb0ELb0ELb0ELb1ELb0ELb1ELb0EEEvNS_16Flash_fwd_paramsE:
	.zero		1360


//--------------------- .nv.constant0._ZN5flash24flash_fwd_splitkv_kernelI23Flash_fwd_kernel_traitsILi96ELi64ELi128ELi4ELb0ELb0EN7cutlass10bfloat16_tE19Flash_kernel_traitsILi96ELi64ELi128ELi4ES3_EELb1ELb0ELb0ELb0ELb1ELb1ELb1ELb0EEEvNS_16Flash_fwd_paramsE --------------------------
	.section	.nv.constant0._ZN5flash24flash_fwd_splitkv_kernelI23Flash_fwd_kernel_traitsILi96ELi64ELi128ELi4ELb0ELb0EN7cutlass10bfloat16_tE19Flash_kernel_traitsILi96ELi64ELi128ELi4ES3_EELb1ELb0ELb0ELb0ELb1ELb1ELb1ELb0EEEvNS_16Flash_fwd_paramsE,"a",@progbits
	.sectionflags	@""
	.align	4
.nv.constant0._ZN5flash24flash_fwd_splitkv_kernelI23Flash_fwd_kernel_traitsILi96ELi64ELi128ELi4ELb0ELb0EN7cutlass10bfloat16_tE19Flash_kernel_traitsILi96ELi64ELi128ELi4ES3_EELb1ELb0ELb0ELb0ELb1ELb1ELb1ELb0EEEvNS_16Flash_fwd_paramsE:
	.zero		1360


//--------------------- .nv.constant0._ZN5flash24flash_fwd_splitkv_kernelI23Flash_fwd_kernel_traitsILi96ELi64ELi128ELi4ELb0ELb0EN7cutlass10bfloat16_tE19Flash_kernel_traitsILi96ELi64ELi128ELi4ES3_EELb1ELb0ELb1ELb0ELb0ELb0ELb1ELb0EEEvNS_16Flash_fwd_paramsE --------------------------
	.section	.nv.constant0._ZN5flash24flash_fwd_splitkv_kernelI23Flash_fwd_kernel_traitsILi96ELi64ELi128ELi4ELb0ELb0EN7cutlass10bfloat16_tE19Flash_kernel_traitsILi96ELi64ELi128ELi4ES3_EELb1ELb0ELb1ELb0ELb0ELb0ELb1ELb0EEEvNS_16Flash_fwd_paramsE,"a",@progbits
	.sectionflags	@""
	.align	4
.nv.constant0._ZN5flash24flash_fwd_splitkv_kernelI23Flash_fwd_kernel_traitsILi96ELi64ELi128ELi4ELb0ELb0EN7cutlass10bfloat16_tE19Flash_kernel_traitsILi96ELi64ELi128ELi4ES3_EELb1ELb0ELb1ELb0ELb0ELb0ELb1ELb0EEEvNS_16Flash_fwd_paramsE:
	.zero		1360


//--------------------- .nv.constant0._ZN5flash24flash_fwd_splitkv_kernelI23Flash_fwd_kernel_traitsILi96ELi64ELi128ELi4ELb0ELb0EN7cutlass10bfloat16_tE19Flash_kernel_traitsILi96ELi64ELi128ELi4ES3_EELb1ELb0ELb1ELb0ELb0ELb1ELb1ELb0EEEvNS_16Flash_fwd_paramsE --------------------------
	.section	.nv.constant0._ZN5flash24flash_fwd_splitkv_kernelI23Flash_fwd_kernel_traitsILi96ELi64ELi128ELi4ELb0ELb0EN7cutlass10bfloat16_tE19Flash_kernel_traitsILi96ELi64ELi128ELi4ES3_EELb1ELb0ELb1ELb0ELb0ELb1ELb1ELb0EEEvNS_16Flash_fwd_paramsE,"a",@progbits
	.sectionflags	@""
	.align	4
.nv.constant0._ZN5flash24flash_fwd_splitkv_kernelI23Flash_fwd_kernel_traitsILi96ELi64ELi128ELi4ELb0ELb0EN7cutlass10bfloat16_tE19Flash_kernel_traitsILi96ELi64ELi128ELi4ES3_EELb1ELb0ELb1ELb0ELb0ELb1ELb1ELb0EEEvNS_16Flash_fwd_paramsE:
	.zero		1360


//--------------------- .nv.constant0._ZN5flash24flash_fwd_splitkv_kernelI23Flash_fwd_kernel_traitsILi96ELi64ELi128ELi4ELb0ELb0EN7cutlass10bfloat16_tE19Flash_kernel_traitsILi96ELi64ELi128ELi4ES3_EELb1ELb0ELb0ELb0ELb1ELb0ELb1ELb1EEEvNS_16Flash_fwd_paramsE --------------------------
	.section	.nv.constant0._ZN5flash24flash_fwd_splitkv_kernelI23Flash_fwd_kernel_traitsILi96ELi64ELi128ELi4ELb0ELb0EN7cutlass10bfloat16_tE19Flash_kernel_traitsILi96ELi64ELi128ELi4ES3_EELb1ELb0ELb0ELb0ELb1ELb0ELb1ELb1EEEvNS_16Flash_fwd_paramsE,"a",@progbits
	.sectionflags	@""
	.align	4
.nv.constant0._ZN5flash24flash_fwd_splitkv_kernelI23Flash_fwd_kernel_traitsILi96ELi64ELi128ELi4ELb0ELb0EN7cutlass10bfloat16_tE19Flash_kernel_traitsILi96ELi64ELi128ELi4ES3_EELb1ELb0ELb0ELb0ELb1ELb0ELb1ELb1EEEvNS_16Flash_fwd_paramsE:
	.zero		1360


//--------------------- .nv.constant0._ZN5flash24flash_fwd_splitkv_kernelI23Flash_fwd_kernel_traitsILi96ELi64ELi128ELi4ELb0ELb0EN7cutlass10bfloat16_tE19Flash_kernel_traitsILi96ELi64ELi128ELi4ES3_EELb1ELb0ELb0ELb0ELb1ELb1ELb1ELb1EEEvNS_16Flash_fwd_paramsE --------------------------
	.section	.nv.constant0._ZN5flash24flash_fwd_splitkv_kernelI23Flash_fwd_kernel_traitsILi96ELi64ELi128ELi4ELb0ELb0EN7cutlass10bfloat16_tE19Flash_kernel_traitsILi96ELi64ELi128ELi4ES3_EELb1ELb0ELb0ELb0ELb1ELb1ELb1ELb1EEEvNS_16Flash_fwd_paramsE,"a",@progbits
	.sectionflags	@""
	.align	4
.nv.constant0._ZN5flash24flash_fwd_splitkv_kernelI23Flash_fwd_kernel_traitsILi96ELi64ELi128ELi4ELb0ELb0EN7cutlass10bfloat16_tE19Flash_kernel_traitsILi96ELi64ELi128ELi4ES3_EELb1ELb0ELb0ELb0ELb1ELb1ELb1ELb1EEEvNS_16Flash_fwd_paramsE:
	.zero		1360


//--------------------- .nv.constant0._ZN5flash24flash_fwd_splitkv_kernelI23Flash_fwd_kernel_traitsILi96ELi64ELi128ELi4ELb0ELb0EN7cutlass10bfloat16_tE19Flash_kernel_traitsILi96ELi64ELi128ELi4ES3_EELb1ELb0ELb1ELb0ELb0ELb0ELb1ELb1EEEvNS_16Flash_fwd_paramsE --------------------------
	.section	.nv.constant0._ZN5flash24flash_fwd_splitkv_kernelI23Flash_fwd_kernel_traitsILi96ELi64ELi128ELi4ELb0ELb0EN7cutlass10bfloat16_tE19Flash_kernel_traitsILi96ELi64ELi128ELi4ES3_EELb1ELb0ELb1ELb0ELb0ELb0ELb1ELb1EEEvNS_16Flash_fwd_paramsE,"a",@progbits
	.sectionflags	@""
	.align	4
.nv.constant0._ZN5flash24flash_fwd_splitkv_kernelI23Flash_fwd_kernel_traitsILi96ELi64ELi128ELi4ELb0ELb0EN7cutlass10bfloat16_tE19Flash_kernel_traitsILi96ELi64ELi128ELi4ES3_EELb1ELb0ELb1ELb0ELb0ELb0ELb1ELb1EEEvNS_16Flash_fwd_paramsE:
	.zero		1360


//--------------------- .nv.constant0._ZN5flash24flash_fwd_splitkv_kernelI23Flash_fwd_kernel_traitsILi96ELi64ELi128ELi4ELb0ELb0EN7cutlass10bfloat16_tE19Flash_kernel_traitsILi96ELi64ELi128ELi4ES3_EELb1ELb0ELb1ELb0ELb0ELb1ELb1ELb1EEEvNS_16Flash_fwd_paramsE --------------------------
	.section	.nv.constant0._ZN5flash24flash_fwd_splitkv_kernelI23Flash_fwd_kernel_traitsILi96ELi64ELi128ELi4ELb0ELb0EN7cutlass10bfloat16_tE19Flash_kernel_traitsILi96ELi64ELi128ELi4ES3_EELb1ELb0ELb1ELb0ELb0ELb1ELb1ELb1EEEvNS_16Flash_fwd_paramsE,"a",@progbits
	.sectionflags	@""
	.align	4
.nv.constant0._ZN5flash24flash_fwd_splitkv_kernelI23Flash_fwd_kernel_traitsILi96ELi64ELi128ELi4ELb0ELb0EN7cutlass10bfloat16_tE19Flash_kernel_traitsILi96ELi64ELi128ELi4ES3_EELb1ELb0ELb1ELb0ELb0ELb1ELb1ELb1EEEvNS_16Flash_fwd_paramsE:
	.zero		1360


//--------------------- .nv.constant0._ZN5flash32flash_fwd_splitkv_combine_kernelI23Flash_fwd_kernel_traitsILi96ELi64ELi64ELi4ELb0ELb0EN7cutlass10bfloat16_tE19Flash_kernel_traitsILi96ELi64ELi64ELi4ES3_EELi16ELi7ELb0EEEvNS_16Flash_fwd_paramsE --------------------------
	.section	.nv.constant0._ZN5flash32flash_fwd_splitkv_combine_kernelI23Flash_fwd_kernel_traitsILi96ELi64ELi64ELi4ELb0ELb0EN7cutlass10bfloat16_tE19Flash_kernel_traitsILi96ELi64ELi64ELi4ES3_EELi16ELi7ELb0EEEvNS_16Flash_fwd_paramsE,"a",@progbits
	.sectionflags	@""
	.align	4
.nv.constant0._ZN5flash32flash_fwd_splitkv_combine_kernelI23Flash_fwd_kernel_traitsILi96ELi64ELi64ELi4ELb0ELb0EN7cutlass10bfloat16_tE19Flash_kernel_traitsILi96ELi64ELi64ELi4ES3_EELi16ELi7ELb0EEEvNS_16Flash_fwd_paramsE:
	.zero		1360


//--------------------- .nv.constant0._ZN5flash32flash_fwd_splitkv_combine_kernelI23Flash_fwd_kernel_traitsILi96ELi64ELi64ELi4ELb0ELb0EN7cutlass10bfloat16_tE19Flash_kernel_traitsILi96ELi64ELi64ELi4ES3_EELi16ELi6ELb0EEEvNS_16Flash_fwd_paramsE --------------------------
	.section	.nv.constant0._ZN5flash32flash_fwd_splitkv_combine_kernelI23Flash_fwd_kernel_traitsILi96ELi64ELi64ELi4ELb0ELb0EN7cutlass10bfloat16_tE19Flash_kernel_traitsILi96ELi64ELi64ELi4ES3_EELi16ELi6ELb0EEEvNS_16Flash_fwd_paramsE,"a",@progbits
	.sectionflags	@""
	.align	4
.nv.constant0._ZN5flash32flash_fwd_splitkv_combine_kernelI23Flash_fwd_kernel_traitsILi96ELi64ELi64ELi4ELb0ELb0EN7cutlass10bfloat16_tE19Flash_kernel_traitsILi96ELi64ELi64ELi4ES3_EELi16ELi6ELb0EEEvNS_16Flash_fwd_paramsE:
	.zero		1360


//--------------------- .nv.constant0._ZN5flash32flash_fwd_splitkv_combine_kernelI23Flash_fwd_kernel_traitsILi96ELi64ELi64ELi4ELb0ELb0EN7cutlass10bfloat16_tE19Flash_kernel_traitsILi96ELi64ELi64ELi4ES3_EELi16ELi5ELb0EEEvNS_16Flash_fwd_paramsE --------------------------
	.section	.nv.constant0._ZN5flash32flash_fwd_splitkv_combine_kernelI23Flash_fwd_kernel_traitsILi96ELi64ELi64ELi4ELb0ELb0EN7cutlass10bfloat16_tE19Flash_kernel_traitsILi96ELi64ELi64ELi4ES3_EELi16ELi5ELb0EEEvNS_16Flash_fwd_paramsE,"a",@progbits
	.sectionflags	@""
	.align	4
.nv.constant0._ZN5flash32flash_fwd_splitkv_combine_kernelI23Flash_fwd_kernel_traitsILi96ELi64ELi64ELi4ELb0ELb0EN7cutlass10bfloat16_tE19Flash_kernel_traitsILi96ELi64ELi64ELi4ES3_EELi16ELi5ELb0EEEvNS_16Flash_fwd_paramsE:
	.zero		1360


//--------------------- .nv.constant0._ZN5flash32flash_fwd_splitkv_combine_kernelI23Flash_fwd_kernel_traitsILi96ELi64ELi64ELi4ELb0ELb0EN7cutlass10bfloat16_tE19Flash_kernel_traitsILi96ELi64ELi64ELi4ES3_EELi16ELi4ELb0EEEvNS_16Flash_fwd_paramsE --------------------------
	.section	.nv.constant0._ZN5flash32flash_fwd_splitkv_combine_kernelI23Flash_fwd_kernel_traitsILi96ELi64ELi64ELi4ELb0ELb0EN7cutlass10bfloat16_tE19Flash_kernel_traitsILi96ELi64ELi64ELi4ES3_EELi16ELi4ELb0EEEvNS_16Flash_fwd_paramsE,"a",@progbits
	.sectionflags	@""
	.align	4
.nv.constant0._ZN5flash32flash_fwd_splitkv_combine_kernelI23Flash_fwd_kernel_traitsILi96ELi64ELi64ELi4ELb0ELb0EN7cutlass10bfloat16_tE19Flash_kernel_traitsILi96ELi64ELi64ELi4ES3_EELi16ELi4ELb0EEEvNS_16Flash_fwd_paramsE:
	.zero		1360


//--------------------- .nv.constant0._ZN5flash32flash_fwd_splitkv_combine_kernelI23Flash_fwd_kernel_traitsILi96ELi64ELi64ELi4ELb0ELb0EN7cutlass10bfloat16_tE19Flash_kernel_traitsILi96ELi64ELi64ELi4ES3_EELi16ELi3ELb0EEEvNS_16Flash_fwd_paramsE --------------------------
	.section	.nv.constant0._ZN5flash32flash_fwd_splitkv_combine_kernelI23Flash_fwd_kernel_traitsILi96ELi64ELi64ELi4ELb0ELb0EN7cutlass10bfloat16_tE19Flash_kernel_traitsILi96ELi64ELi64ELi4ES3_EELi16ELi3ELb0EEEvNS_16Flash_fwd_paramsE,"a",@progbits
	.sectionflags	@""
	.align	4
.nv.constant0._ZN5flash32flash_fwd_splitkv_combine_kernelI23Flash_fwd_kernel_traitsILi96ELi64ELi64ELi4ELb0ELb0EN7cutlass10bfloat16_tE19Flash_kernel_traitsILi96ELi64ELi64ELi4ES3_EELi16ELi3ELb0EEEvNS_16Flash_fwd_paramsE:
	.zero		1360


//--------------------- .nv.constant0._ZN5flash32flash_fwd_splitkv_combine_kernelI23Flash_fwd_kernel_traitsILi96ELi64ELi64ELi4ELb0ELb0EN7cutlass10bfloat16_tE19Flash_kernel_traitsILi96ELi64ELi64ELi4ES3_EELi16ELi2ELb0EEEvNS_16Flash_fwd_paramsE --------------------------
	.section	.nv.constant0._ZN5flash32flash_fwd_splitkv_combine_kernelI23Flash_fwd_kernel_traitsILi96ELi64ELi64ELi4ELb0ELb0EN7cutlass10bfloat16_tE19Flash_kernel_traitsILi96ELi64ELi64ELi4ES3_EELi16ELi2ELb0EEEvNS_16Flash_fwd_paramsE,"a",@progbits
	.sectionflags	@""
	.align	4
.nv.constant0._ZN5flash32flash_fwd_splitkv_combine_kernelI23Flash_fwd_kernel_traitsILi96ELi64ELi64ELi4ELb0ELb0EN7cutlass10bfloat16_tE19Flash_kernel_traitsILi96ELi64ELi64ELi4ES3_EELi16ELi2ELb0EEEvNS_16Flash_fwd_paramsE:
	.zero		1360


//--------------------- .nv.constant0._ZN5flash32flash_fwd_splitkv_combine_kernelI23Flash_fwd_kernel_traitsILi96ELi64ELi64ELi4ELb0ELb0EN7cutlass10bfloat16_tE19Flash_kernel_traitsILi96ELi64ELi64ELi4ES3_EELi16ELi1ELb0EEEvNS_16Flash_fwd_paramsE --------------------------
	.section	.nv.constant0._ZN5flash32flash_fwd_splitkv_combine_kernelI23Flash_fwd_kernel_traitsILi96ELi64ELi64ELi4ELb0ELb0EN7cutlass10bfloat16_tE19Flash_kernel_traitsILi96ELi64ELi64ELi4ES3_EELi16ELi1ELb0EEEvNS_16Flash_fwd_paramsE,"a",@progbits
	.sectionflags	@""
	.align	4
.nv.constant0._ZN5flash32flash_fwd_splitkv_combine_kernelI23Flash_fwd_kernel_traitsILi96ELi64ELi64ELi4ELb0ELb0EN7cutlass10bfloat16_tE19Flash_kernel_traitsILi96ELi64ELi64ELi4ES3_EELi16ELi1ELb0EEEvNS_16Flash_fwd_paramsE:
	.zero		1360


//--------------------- .nv.constant0._ZN5flash32flash_fwd_splitkv_combine_kernelI23Flash_fwd_kernel_traitsILi96ELi64ELi64ELi4ELb0ELb0EN7cutlass10bfloat16_tE19Flash_kernel_traitsILi96ELi64ELi64ELi4ES3_EELi16ELi7ELb1EEEvNS_16Flash_fwd_paramsE --------------------------
	.section	.nv.constant0._ZN5flash32flash_fwd_splitkv_combine_kernelI23Flash_fwd_kernel_traitsILi96ELi64ELi64ELi4ELb0ELb0EN7cutlass10bfloat16_tE19Flash_kernel_traitsILi96ELi64ELi64ELi4ES3_EELi16ELi7ELb1EEEvNS_16Flash_fwd_paramsE,"a",@progbits
	.sectionflags	@""
	.align	4
.nv.constant0._ZN5flash32flash_fwd_splitkv_combine_kernelI23Flash_fwd_kernel_traitsILi96ELi64ELi64ELi4ELb0ELb0EN7cutlass10bfloat16_tE19Flash_kernel_traitsILi96ELi64ELi64ELi4ES3_EELi16ELi7ELb1EEEvNS_16Flash_fwd_paramsE:
	.zero		1360


//--------------------- .nv.constant0._ZN5flash32flash_fwd_splitkv_combine_kernelI23Flash_fwd_kernel_traitsILi96ELi64ELi64ELi4ELb0ELb0EN7cutlass10bfloat16_tE19Flash_kernel_traitsILi96ELi64ELi64ELi4ES3_EELi16ELi6ELb1EEEvNS_16Flash_fwd_paramsE --------------------------
	.section	.nv.constant0._ZN5flash32flash_fwd_splitkv_combine_kernelI23Flash_fwd_kernel_traitsILi96ELi64ELi64ELi4ELb0ELb0EN7cutlass10bfloat16_tE19Flash_kernel_traitsILi96ELi64ELi64ELi4ES3_EELi16ELi6ELb1EEEvNS_16Flash_fwd_paramsE,"a",@progbits
	.sectionflags	@""
	.align	4
.nv.constant0._ZN5flash32flash_fwd_splitkv_combine_kernelI23Flash_fwd_kernel_traitsILi96ELi64ELi64ELi4ELb0ELb0EN7cutlass10bfloat16_tE19Flash_kernel_traitsILi96ELi64ELi64ELi4ES3_EELi16ELi6ELb1EEEvNS_16Flash_fwd_paramsE:
	.zero		1360


//--------------------- .nv.constant0._ZN5flash32flash_fwd_splitkv_combine_kernelI23Flash_fwd_kernel_traitsILi96ELi64ELi64ELi4ELb0ELb0EN7cutlass10bfloat16_tE19Flash_kernel_traitsILi96ELi64ELi64ELi4ES3_EELi16ELi5ELb1EEEvNS_16Flash_fwd_paramsE --------------------------
	.section	.nv.constant0._ZN5flash32flash_fwd_splitkv_combine_kernelI23Flash_fwd_kernel_traitsILi96ELi64ELi64ELi4ELb0ELb0EN7cutlass10bfloat16_tE19Flash_kernel_traitsILi96ELi64ELi64ELi4ES3_EELi16ELi5ELb1EEEvNS_16Flash_fwd_paramsE,"a",@progbits
	.sectionflags	@""
	.align	4
.nv.constant0._ZN5flash32flash_fwd_splitkv_combine_kernelI23Flash_fwd_kernel_traitsILi96ELi64ELi64ELi4ELb0ELb0EN7cutlass10bfloat16_tE19Flash_kernel_traitsILi96ELi64ELi64ELi4ES3_EELi16ELi5ELb1EEEvNS_16Flash_fwd_paramsE:
	.zero		1360


//--------------------- .nv.constant0._ZN5flash32flash_fwd_splitkv_combine_kernelI23Flash_fwd_kernel_traitsILi96ELi64ELi64ELi4ELb0ELb0EN7cutlass10bfloat16_tE19Flash_kernel_traitsILi96ELi64ELi64ELi4ES3_EELi16ELi4ELb1EEEvNS_16Flash_fwd_paramsE --------------------------
	.section	.nv.constant0._ZN5flash32flash_fwd_splitkv_combine_kernelI23Flash_fwd_kernel_traitsILi96ELi64ELi64ELi4ELb0ELb0EN7cutlass10bfloat16_tE19Flash_kernel_traitsILi96ELi64ELi64ELi4ES3_EELi16ELi4ELb1EEEvNS_16Flash_fwd_paramsE,"a",@progbits
	.sectionflags	@""
	.align	4
.nv.constant0._ZN5flash32flash_fwd_splitkv_combine_kernelI23Flash_fwd_kernel_traitsILi96ELi64ELi64ELi4ELb0ELb0EN7cutlass10bfloat16_tE19Flash_kernel_traitsILi96ELi64ELi64ELi4ES3_EELi16ELi4ELb1EEEvNS_16Flash_fwd_paramsE:
	.zero		1360


//--------------------- .nv.constant0._ZN5flash32flash_fwd_splitkv_combine_kernelI23Flash_fwd_kernel_traitsILi96ELi64ELi64ELi4ELb0ELb0EN7cutlass10bfloat16_tE19Flash_kernel_traitsILi96ELi64ELi64ELi4ES3_EELi16ELi3ELb1EEEvNS_16Flash_fwd_paramsE --------------------------
	.section	.nv.constant0._ZN5flash32flash_fwd_splitkv_combine_kernelI23Flash_fwd_kernel_traitsILi96ELi64ELi64ELi4ELb0ELb0EN7cutlass10bfloat16_tE19Flash_kernel_traitsILi96ELi64ELi64ELi4ES3_EELi16ELi3ELb1EEEvNS_16Flash_fwd_paramsE,"a",@progbits
	.sectionflags	@""
	.align	4
.nv.constant0._ZN5flash32flash_fwd_splitkv_combine_kernelI23Flash_fwd_kernel_traitsILi96ELi64ELi64ELi4ELb0ELb0EN7cutlass10bfloat16_tE19Flash_kernel_traitsILi96ELi64ELi64ELi4ES3_EELi16ELi3ELb1EEEvNS_16Flash_fwd_paramsE:
	.zero		1360


//--------------------- .nv.constant0._ZN5flash32flash_fwd_splitkv_combine_kernelI23Flash_fwd_kernel_traitsILi96ELi64ELi64ELi4ELb0ELb0EN7cutlass10bfloat16_tE19Flash_kernel_traitsILi96ELi64ELi64ELi4ES3_EELi16ELi2ELb1EEEvNS_16Flash_fwd_paramsE --------------------------
	.section	.nv.constant0._ZN5flash32flash_fwd_splitkv_combine_kernelI23Flash_fwd_kernel_traitsILi96ELi64ELi64ELi4ELb0ELb0EN7cutlass10bfloat16_tE19Flash_kernel_traitsILi96ELi64ELi64ELi4ES3_EELi16ELi2ELb1EEEvNS_16Flash_fwd_paramsE,"a",@progbits
	.sectionflags	@""
	.align	4
.nv.constant0._ZN5flash32flash_fwd_splitkv_combine_kernelI23Flash_fwd_kernel_traitsILi96ELi64ELi64ELi4ELb0ELb0EN7cutlass10bfloat16_tE19Flash_kernel_traitsILi96ELi64ELi64ELi4ES3_EELi16ELi2ELb1EEEvNS_16Flash_fwd_paramsE:
	.zero		1360


//--------------------- .nv.constant0._ZN5flash32flash_fwd_splitkv_combine_kernelI23Flash_fwd_kernel_traitsILi96ELi64ELi64ELi4ELb0ELb0EN7cutlass10bfloat16_tE19Flash_kernel_traitsILi96ELi64ELi64ELi4ES3_EELi16ELi1ELb1EEEvNS_16Flash_fwd_paramsE --------------------------
	.section	.nv.constant0._ZN5flash32flash_fwd_splitkv_combine_kernelI23Flash_fwd_kernel_traitsILi96ELi64ELi64ELi4ELb0ELb0EN7cutlass10bfloat16_tE19Flash_kernel_traitsILi96ELi64ELi64ELi4ES3_EELi16ELi1ELb1EEEvNS_16Flash_fwd_paramsE,"a",@progbits
	.sectionflags	@""
	.align	4
.nv.constant0._ZN5flash32flash_fwd_splitkv_combine_kernelI23Flash_fwd_kernel_traitsILi96ELi64ELi64ELi4ELb0ELb0EN7cutlass10bfloat16_tE19Flash_kernel_traitsILi96ELi64ELi64ELi4ES3_EELi16ELi1ELb1EEEvNS_16Flash_fwd_paramsE:
	.zero		1360


//--------------------- .nv.constant0._ZN5flash24flash_fwd_splitkv_kernelI23Flash_fwd_kernel_traitsILi96ELi64ELi64ELi4ELb0ELb0EN7cutlass10bfloat16_tE19Flash_kernel_traitsILi96ELi64ELi64ELi4ES3_EELb1ELb0ELb0ELb0ELb0ELb0ELb0ELb0EEEvNS_16Flash_fwd_paramsE --------------------------
	.section	.nv.constant0._ZN5flash24flash_fwd_splitkv_kernelI23Flash_fwd_kernel_traitsILi96ELi64ELi64ELi4ELb0ELb0EN7cutlass10bfloat16_tE19Flash_kernel_traitsILi96ELi64ELi64ELi4ES3_EELb1ELb0ELb0ELb0ELb0ELb0ELb0ELb0EEEvNS_16Flash_fwd_paramsE,"a",@progbits
	.sectionflags	@""
	.align	4
.nv.constant0._ZN5flash24flash_fwd_splitkv_kernelI23Flash_fwd_kernel_traitsILi96ELi64ELi64ELi4ELb0ELb0EN7cutlass10bfloat16_tE19Flash_kernel_traitsILi96ELi64ELi64ELi4ES3_EELb1ELb0ELb0ELb0ELb0ELb0ELb0ELb0EEEvNS_16Flash_fwd_paramsE:
	.zero		1360


//--------------------- .nv.constant0._ZN5flash24flash_fwd_splitkv_kernelI23Flash_fwd_kernel_traitsILi96ELi64ELi64ELi4ELb0ELb0EN7cutlass10bfloat16_tE19Flash_kernel_traitsILi96ELi64ELi64ELi4ES3_EELb1ELb0ELb0ELb0ELb0ELb1ELb0ELb0EEEvNS_16Flash_fwd_paramsE --------------------------
	.section	.nv.constant0._ZN5flash24flash_fwd_splitkv_kernelI23Flash_fwd_kernel_traitsILi96ELi64ELi64ELi4ELb0ELb0EN7cutlass10bfloat16_tE19Flash_kernel_traitsILi96ELi64ELi64ELi4ES3_EELb1ELb0ELb0ELb0ELb0ELb1ELb0ELb0EEEvNS_16Flash_fwd_paramsE,"a",@progbits
	.sectionflags	@""
	.align	4
.nv.constant0._ZN5flash24flash_fwd_splitkv_kernelI23Flash_fwd_kernel_traitsILi96ELi64ELi64ELi4ELb0ELb0EN7cutlass10bfloat16_tE19Flash_kernel_traitsILi96ELi64ELi64ELi4ES3_EELb1ELb0ELb0ELb0ELb0ELb1ELb0ELb0EEEvNS_16Flash_fwd_paramsE:
	.zero		1360


//--------------------- .nv.constant0._ZN5flash24flash_fwd_splitkv_kernelI23Flash_fwd_kernel_traitsILi96ELi64ELi64ELi4ELb0ELb0EN7cutlass10bfloat16_tE19Flash_kernel_traitsILi96ELi64ELi64ELi4ES3_EELb1ELb0ELb0ELb0ELb0ELb0ELb0ELb1EEEvNS_16Flash_fwd_paramsE --------------------------
	.section	.nv.constant0._ZN5flash24flash_fwd_splitkv_kernelI23Flash_fwd_kernel_traitsILi96ELi64ELi64ELi4ELb0ELb0EN7cutlass10bfloat16_tE19Flash_kernel_traitsILi96ELi64ELi64ELi4ES3_EELb1ELb0ELb0ELb0ELb0ELb0ELb0ELb1EEEvNS_16Flash_fwd_paramsE,"a",@progbits
	.sectionflags	@""
	.align	4
.nv.constant0._ZN5flash24flash_fwd_splitkv_kernelI23Flash_fwd_kernel_traitsILi96ELi64ELi64ELi4ELb0ELb0EN7cutlass10bfloat16_tE19Flash_kernel_traitsILi96ELi64ELi64ELi4ES3_EELb1ELb0ELb0ELb0ELb0ELb0ELb0ELb1EEEvNS_16Flash_fwd_paramsE:
	.zero		1360


//--------------------- .nv.constant0._ZN5flash24flash_fwd_splitkv_kernelI23Flash_fwd_kernel_traitsILi96ELi64ELi64ELi4ELb0ELb0EN7cutlass10bfloat16_tE19Flash_kernel_traitsILi96ELi64ELi64ELi4ES3_EELb1ELb0ELb0ELb0ELb0ELb1ELb0ELb1EEEvNS_16Flash_fwd_paramsE --------------------------
	.section	.nv.constant0._ZN5flash24flash_fwd_splitkv_kernelI23Flash_fwd_kernel_traitsILi96ELi64ELi64ELi4ELb0ELb0EN7cutlass10bfloat16_tE19Flash_kernel_traitsILi96ELi64ELi64ELi4ES3_EELb1ELb0ELb0ELb0ELb0ELb1ELb0ELb1EEEvNS_16Flash_fwd_paramsE,"a",@progbits
	.sectionflags	@""
	.align	4
.nv.constant0._ZN5flash24flash_fwd_splitkv_kernelI23Flash_fwd_kernel_traitsILi96ELi64ELi64ELi4ELb0ELb0EN7cutlass10bfloat16_tE19Flash_kernel_traitsILi96ELi64ELi64ELi4ES3_EELb1ELb0ELb0ELb0ELb0ELb1ELb0ELb1EEEvNS_16Flash_fwd_paramsE:
	.zero		1360


//--------------------- .nv.constant0._ZN5flash24flash_fwd_splitkv_kernelI23Flash_fwd_kernel_traitsILi96ELi64ELi64ELi4ELb0ELb0EN7cutlass10bfloat16_tE19Flash_kernel_traitsILi96ELi64ELi64ELi4ES3_EELb1ELb0ELb0ELb0ELb0ELb0ELb1ELb0EEEvNS_16Flash_fwd_paramsE --------------------------
	.section	.nv.constant0._ZN5flash24flash_fwd_splitkv_kernelI23Flash_fwd_kernel_traitsILi96ELi64ELi64ELi4ELb0ELb0EN7cutlass10bfloat16_tE19Flash_kernel_traitsILi96ELi64ELi64ELi4ES3_EELb1ELb0ELb0ELb0ELb0ELb0ELb1ELb0EEEvNS_16Flash_fwd_paramsE,"a",@progbits
	.sectionflags	@""
	.align	4
.nv.constant0._ZN5flash24flash_fwd_splitkv_kernelI23Flash_fwd_kernel_traitsILi96ELi64ELi64ELi4ELb0ELb0EN7cutlass10bfloat16_tE19Flash_kernel_traitsILi96ELi64ELi64ELi4ES3_EELb1ELb0ELb0ELb0ELb0ELb0ELb1ELb0EEEvNS_16Flash_fwd_paramsE:
	.zero		1360


//--------------------- .nv.constant0._ZN5flash24flash_fwd_splitkv_kernelI23Flash_fwd_kernel_traitsILi96ELi64ELi64ELi4ELb0ELb0EN7cutlass10bfloat16_tE19Flash_kernel_traitsILi96ELi64ELi64ELi4ES3_EELb1ELb0ELb0ELb0ELb0ELb1ELb1ELb0EEEvNS_16Flash_fwd_paramsE --------------------------
	.section	.nv.constant0._ZN5flash24flash_fwd_splitkv_kernelI23Flash_fwd_kernel_traitsILi96ELi64ELi64ELi4ELb0ELb0EN7cutlass10bfloat16_tE19Flash_kernel_traitsILi96ELi64ELi64ELi4ES3_EELb1ELb0ELb0ELb0ELb0ELb1ELb1ELb0EEEvNS_16Flash_fwd_paramsE,"a",@progbits
	.sectionflags	@""
	.align	4
.nv.constant0._ZN5flash24flash_fwd_splitkv_kernelI23Flash_fwd_kernel_traitsILi96ELi64ELi64ELi4ELb0ELb0EN7cutlass10bfloat16_tE19Flash_kernel_traitsILi96ELi64ELi64ELi4ES3_EELb1ELb0ELb0ELb0ELb0ELb1ELb1ELb0EEEvNS_16Flash_fwd_paramsE:
	.zero		1360


//--------------------- .nv.constant0._ZN5flash24flash_fwd_splitkv_kernelI23Flash_fwd_kernel_traitsILi96ELi64ELi64ELi4ELb0ELb0EN7cutlass10bfloat16_tE19Flash_kernel_traitsILi96ELi64ELi64ELi4ES3_EELb1ELb0ELb0ELb0ELb0ELb0ELb1ELb1EEEvNS_16Flash_fwd_paramsE --------------------------
	.section	.nv.constant0._ZN5flash24flash_fwd_splitkv_kernelI23Flash_fwd_kernel_traitsILi96ELi64ELi64ELi4ELb0ELb0EN7cutlass10bfloat16_tE19Flash_kernel_traitsILi96ELi64ELi64ELi4ES3_EELb1ELb0ELb0ELb0ELb0ELb0ELb1ELb1EEEvNS_16Flash_fwd_paramsE,"a",@progbits
	.sectionflags	@""
	.align	4
.nv.constant0._ZN5flash24flash_fwd_splitkv_kernelI23Flash_fwd_kernel_traitsILi96ELi64ELi64ELi4ELb0ELb0EN7cutlass10bfloat16_tE19Flash_kernel_traitsILi96ELi64ELi64ELi4ES3_EELb1ELb0ELb0ELb0ELb0ELb0ELb1ELb1EEEvNS_16Flash_fwd_paramsE:
	.zero		1360


//--------------------- .nv.constant0._ZN5flash24flash_fwd_splitkv_kernelI23Flash_fwd_kernel_traitsILi96ELi64ELi64ELi4ELb0ELb0EN7cutlass10bfloat16_tE19Flash_kernel_traitsILi96ELi64ELi64ELi4ES3_EELb1ELb0ELb0ELb0ELb0ELb1ELb1ELb1EEEvNS_16Flash_fwd_paramsE --------------------------
	.section	.nv.constant0._ZN5flash24flash_fwd_splitkv_kernelI23Flash_fwd_kernel_traitsILi96ELi64ELi64ELi4ELb0ELb0EN7cutlass10bfloat16_tE19Flash_kernel_traitsILi96ELi64ELi64ELi4ES3_EELb1ELb0ELb0ELb0ELb0ELb1ELb1ELb1EEEvNS_16Flash_fwd_paramsE,"a",@progbits
	.sectionflags	@""
	.align	4
.nv.constant0._ZN5flash24flash_fwd_splitkv_kernelI23Flash_fwd_kernel_traitsILi96ELi64ELi64ELi4ELb0ELb0EN7cutlass10bfloat16_tE19Flash_kernel_traitsILi96ELi64ELi64ELi4ES3_EELb1ELb0ELb0ELb0ELb0ELb1ELb1ELb1EEEvNS_16Flash_fwd_paramsE:
	.zero		1360


//--------------------- .nv.constant0._ZN5flash24flash_fwd_splitkv_kernelI23Flash_fwd_kernel_traitsILi96ELi64ELi64ELi4ELb0ELb0EN7cutlass10bfloat16_tE19Flash_kernel_traitsILi96ELi64ELi64ELi4ES3_EELb1ELb0ELb0ELb1ELb1ELb0ELb0ELb0EEEvNS_16Flash_fwd_paramsE --------------------------
	.section	.nv.constant0._ZN5flash24flash_fwd_splitkv_kernelI23Flash_fwd_kernel_traitsILi96ELi64ELi64ELi4ELb0ELb0EN7cutlass10bfloat16_tE19Flash_kernel_traitsILi96ELi64ELi64ELi4ES3_EELb1ELb0ELb0ELb1ELb1ELb0ELb0ELb0EEEvNS_16Flash_fwd_paramsE,"a",@progbits
	.sectionflags	@""
	.align	4
.nv.constant0._ZN5flash24flash_fwd_splitkv_kernelI23Flash_fwd_kernel_traitsILi96ELi64ELi64ELi4ELb0ELb0EN7cutlass10bfloat16_tE19Flash_kernel_traitsILi96ELi64ELi64ELi4ES3_EELb1ELb0ELb0ELb1ELb1ELb0ELb0ELb0EEEvNS_16Flash_fwd_paramsE:
	.zero		1360


//--------------------- .nv.constant0._ZN5flash24flash_fwd_splitkv_kernelI23Flash_fwd_kernel_traitsILi96ELi64ELi64ELi4ELb0ELb0EN7cutlass10bfloat16_tE19Flash_kernel_traitsILi96ELi64ELi64ELi4ES3_EELb1ELb0ELb0ELb1ELb1ELb1ELb0ELb0EEEvNS_16Flash_fwd_paramsE --------------------------
	.section	.nv.constant0._ZN5flash24flash_fwd_splitkv_kernelI23Flash_fwd_kernel_traitsILi96ELi64ELi64ELi4ELb0ELb0EN7cutlass10bfloat16_tE19Flash_kernel_traitsILi96ELi64ELi64ELi4ES3_EELb1ELb0ELb0ELb1ELb1ELb1ELb0ELb0EEEvNS_16Flash_fwd_paramsE,"a",@progbits
	.sectionflags	@""
	.align	4
.nv.constant0._ZN5flash24flash_fwd_splitkv_kernelI23Flash_fwd_kernel_traitsILi96ELi64ELi64ELi4ELb0ELb0EN7cutlass10bfloat16_tE19Flash_kernel_traitsILi96ELi64ELi64ELi4ES3_EELb1ELb0ELb0ELb1ELb1ELb1ELb0ELb0EEEvNS_16Flash_fwd_paramsE:
	.zero		1360


//--------------------- .nv.constant0._ZN5flash24flash_fwd_splitkv_kernelI23Flash_fwd_kernel_traitsILi96ELi64ELi64ELi4ELb0ELb0EN7cutlass10bfloat16_tE19Flash_kernel_traitsILi96ELi64ELi64ELi4ES3_EELb1ELb0ELb0ELb1ELb1ELb0ELb1ELb0EEEvNS_16Flash_fwd_paramsE --------------------------
	.section	.nv.constant0._ZN5flash24flash_fwd_splitkv_kernelI23Flash_fwd_kernel_traitsILi96ELi64ELi64ELi4ELb0ELb0EN7cutlass10bfloat16_tE19Flash_kernel_traitsILi96ELi64ELi64ELi4ES3_EELb1ELb0ELb0ELb1ELb1ELb0ELb1ELb0EEEvNS_16Flash_fwd_paramsE,"a",@progbits
	.sectionflags	@""
	.align	4
.nv.constant0._ZN5flash24flash_fwd_splitkv_kernelI23Flash_fwd_kernel_traitsILi96ELi64ELi64ELi4ELb0ELb0EN7cutlass10bfloat16_tE19Flash_kernel_traitsILi96ELi64ELi64ELi4ES3_EELb1ELb0ELb0ELb1ELb1ELb0ELb1ELb0EEEvNS_16Flash_fwd_paramsE:
	.zero		1360


//--------------------- .nv.constant0._ZN5flash24flash_fwd_splitkv_kernelI23Flash_fwd_kernel_traitsILi96ELi64ELi64ELi4ELb0ELb0EN7cutlass10bfloat16_tE19Flash_kernel_traitsILi96ELi64ELi64ELi4ES3_EELb1ELb0ELb0ELb1ELb1ELb1ELb1ELb0EEEvNS_16Flash_fwd_paramsE --------------------------
	.section	.nv.constant0._ZN5flash24flash_fwd_splitkv_kernelI23Flash_fwd_kernel_traitsILi96ELi64ELi64ELi4ELb0ELb0EN7cutlass10bfloat16_tE19Flash_kernel_traitsILi96ELi64ELi64ELi4ES3_EELb1ELb0ELb0ELb1ELb1ELb1ELb1ELb0EEEvNS_16Flash_fwd_paramsE,"a",@progbits
	.sectionflags	@""
	.align	4
.nv.constant0._ZN5flash24flash_fwd_splitkv_kernelI23Flash_fwd_kernel_traitsILi96ELi64ELi64ELi4ELb0ELb0EN7cutlass10bfloat16_tE19Flash_kernel_traitsILi96ELi64ELi64ELi4ES3_EELb1ELb0ELb0ELb1ELb1ELb1ELb1ELb0EEEvNS_16Flash_fwd_paramsE:
	.zero		1360


//--------------------- .nv.constant0._ZN5flash24flash_fwd_splitkv_kernelI23Flash_fwd_kernel_traitsILi96ELi64ELi64ELi4ELb0ELb0EN7cutlass10bfloat16_tE19Flash_kernel_traitsILi96ELi64ELi64ELi4ES3_EELb1ELb0ELb0ELb0ELb1ELb0ELb0ELb0EEEvNS_16Flash_fwd_paramsE --------------------------
	.section	.nv.constant0._ZN5flash24flash_fwd_splitkv_kernelI23Flash_fwd_kernel_traitsILi96ELi64ELi64ELi4ELb0ELb0EN7cutlass10bfloat16_tE19Flash_kernel_traitsILi96ELi64ELi64ELi4ES3_EELb1ELb0ELb0ELb0ELb1ELb0ELb0ELb0EEEvNS_16Flash_fwd_paramsE,"a",@progbits
	.sectionflags	@""
	.align	4
.nv.constant0._ZN5flash24flash_fwd_splitkv_kernelI23Flash_fwd_kernel_traitsILi96ELi64ELi64ELi4ELb0ELb0EN7cutlass10bfloat16_tE19Flash_kernel_traitsILi96ELi64ELi64ELi4ES3_EELb1ELb0ELb0ELb0ELb1ELb0ELb0ELb0EEEvNS_16Flash_fwd_paramsE:
	.zero		1360


//--------------------- .nv.constant0._ZN5flash24flash_fwd_splitkv_kernelI23Flash_fwd_kernel_traitsILi96ELi64ELi64ELi4ELb0ELb0EN7cutlass10bfloat16_tE19Flash_kernel_traitsILi96ELi64ELi64ELi4ES3_EELb1ELb0ELb0ELb0ELb1ELb1ELb0ELb0EEEvNS_16Flash_fwd_paramsE --------------------------
	.section	.nv.constant0._ZN5flash24flash_fwd_splitkv_kernelI23Flash_fwd_kernel_traitsILi96ELi64ELi64ELi4ELb0ELb0EN7cutlass10bfloat16_tE19Flash_kernel_traitsILi96ELi64ELi64ELi4ES3_EELb1ELb0ELb0ELb0ELb1ELb1ELb0ELb0EEEvNS_16Flash_fwd_paramsE,"a",@progbits
	.sectionflags	@""
	.align	4
.nv.constant0._ZN5flash24flash_fwd_splitkv_kernelI23Flash_fwd_kernel_traitsILi96ELi64ELi64ELi4ELb0ELb0EN7cutlass10bfloat16_tE19Flash_kernel_traitsILi96ELi64ELi64ELi4ES3_EELb1ELb0ELb0ELb0ELb1ELb1ELb0ELb0EEEvNS_16Flash_fwd_paramsE:
	.zero		1360


//--------------------- .nv.constant0._ZN5flash24flash_fwd_splitkv_kernelI23Flash_fwd_kernel_traitsILi96ELi64ELi64ELi4ELb0ELb0EN7cutlass10bfloat16_tE19Flash_kernel_traitsILi96ELi64ELi64ELi4ES3_EELb1ELb0ELb1ELb0ELb0ELb0ELb0ELb0EEEvNS_16Flash_fwd_paramsE --------------------------
	.section	.nv.constant0._ZN5flash24flash_fwd_splitkv_kernelI23Flash_fwd_kernel_traitsILi96ELi64ELi64ELi4ELb0ELb0EN7cutlass10bfloat16_tE19Flash_kernel_traitsILi96ELi64ELi64ELi4ES3_EELb1ELb0ELb1ELb0ELb0ELb0ELb0ELb0EEEvNS_16Flash_fwd_paramsE,"a",@progbits
	.sectionflags	@""
	.align	4
.nv.constant0._ZN5flash24flash_fwd_splitkv_kernelI23Flash_fwd_kernel_traitsILi96ELi64ELi64ELi4ELb0ELb0EN7cutlass10bfloat16_tE19Flash_kernel_traitsILi96ELi64ELi64ELi4ES3_EELb1ELb0ELb1ELb0ELb0ELb0ELb0ELb0EEEvNS_16Flash_fwd_paramsE:
	.zero		1360


//--------------------- .nv.constant0._ZN5flash24flash_fwd_splitkv_kernelI23Flash_fwd_kernel_traitsILi96ELi64ELi64ELi4ELb0ELb0EN7cutlass10bfloat16_tE19Flash_kernel_traitsILi96ELi64ELi64ELi4ES3_EELb1ELb0ELb1ELb0ELb0ELb1ELb0ELb0EEEvNS_16Flash_fwd_paramsE --------------------------
	.section	.nv.constant0._ZN5flash24flash_fwd_splitkv_kernelI23Flash_fwd_kernel_traitsILi96ELi64ELi64ELi4ELb0ELb0EN7cutlass10bfloat16_tE19Flash_kernel_traitsILi96ELi64ELi64ELi4ES3_EELb1ELb0ELb1ELb0ELb0ELb1ELb0ELb0EEEvNS_16Flash_fwd_paramsE,"a",@progbits
	.sectionflags	@""
	.align	4
.nv.constant0._ZN5flash24flash_fwd_splitkv_kernelI23Flash_fwd_kernel_traitsILi96ELi64ELi64ELi4ELb0ELb0EN7cutlass10bfloat16_tE19Flash_kernel_traitsILi96ELi64ELi64ELi4ES3_EELb1ELb0ELb1ELb0ELb0ELb1ELb0ELb0EEEvNS_16Flash_fwd_paramsE:
	.zero		1360


//--------------------- .nv.constant0._ZN5flash24flash_fwd_splitkv_kernelI23Flash_fwd_kernel_traitsILi96ELi64ELi64ELi4ELb0ELb0EN7cutlass10bfloat16_tE19Flash_kernel_traitsILi96ELi64ELi64ELi4ES3_EELb1ELb0ELb0ELb0ELb1ELb0ELb0ELb1EEEvNS_16Flash_fwd_paramsE --------------------------
	.section	.nv.constant0._ZN5flash24flash_fwd_splitkv_kernelI23Flash_fwd_kernel_traitsILi96ELi64ELi64ELi4ELb0ELb0EN7cutlass10bfloat16_tE19Flash_kernel_traitsILi96ELi64ELi64ELi4ES3_EELb1ELb0ELb0ELb0ELb1ELb0ELb0ELb1EEEvNS_16Flash_fwd_paramsE,"a",@progbits
	.sectionflags	@""
	.align	4
.nv.constant0._ZN5flash24flash_fwd_splitkv_kernelI23Flash_fwd_kernel_traitsILi96ELi64ELi64ELi4ELb0ELb0EN7cutlass10bfloat16_tE19Flash_kernel_traitsILi96ELi64ELi64ELi4ES3_EELb1ELb0ELb0ELb0ELb1ELb0ELb0ELb1EEEvNS_16Flash_fwd_paramsE:
	.zero		1360


//--------------------- .nv.constant0._ZN5flash24flash_fwd_splitkv_kernelI23Flash_fwd_kernel_traitsILi96ELi64ELi64ELi4ELb0ELb0EN7cutlass10bfloat16_tE19Flash_kernel_traitsILi96ELi64ELi64ELi4ES3_EELb1ELb0ELb0ELb0ELb1ELb1ELb0ELb1EEEvNS_16Flash_fwd_paramsE --------------------------
	.section	.nv.constant0._ZN5flash24flash_fwd_splitkv_kernelI23Flash_fwd_kernel_traitsILi96ELi64ELi64ELi4ELb0ELb0EN7cutlass10bfloat16_tE19Flash_kernel_traitsILi96ELi64ELi64ELi4ES3_EELb1ELb0ELb0ELb0ELb1ELb1ELb0ELb1EEEvNS_16Flash_fwd_paramsE,"a",@progbits
	.sectionflags	@""
	.align	4
.nv.constant0._ZN5flash24flash_fwd_splitkv_kernelI23Flash_fwd_kernel_traitsILi96ELi64ELi64ELi4ELb0ELb0EN7cutlass10bfloat16_tE19Flash_kernel_traitsILi96ELi64ELi64ELi4ES3_EELb1ELb0ELb0ELb0ELb1ELb1ELb0ELb1EEEvNS_16Flash_fwd_paramsE:
	.zero		1360


//--------------------- .nv.constant0._ZN5flash24flash_fwd_splitkv_kernelI23Flash_fwd_kernel_traitsILi96ELi64ELi64ELi4ELb0ELb0EN7cutlass10bfloat16_tE19Flash_kernel_traitsILi96ELi64ELi64ELi4ES3_EELb1ELb0ELb1ELb0ELb0ELb0ELb0ELb1EEEvNS_16Flash_fwd_paramsE --------------------------
	.section	.nv.constant0._ZN5flash24flash_fwd_splitkv_kernelI23Flash_fwd_kernel_traitsILi96ELi64ELi64ELi4ELb0ELb0EN7cutlass10bfloat16_tE19Flash_kernel_traitsILi96ELi64ELi64ELi4ES3_EELb1ELb0ELb1ELb0ELb0ELb0ELb0ELb1EEEvNS_16Flash_fwd_paramsE,"a",@progbits
	.sectionflags	@""
	.align	4
.nv.constant0._ZN5flash24flash_fwd_splitkv_kernelI23Flash_fwd_kernel_traitsILi96ELi64ELi64ELi4ELb0ELb0EN7cutlass10bfloat16_tE19Flash_kernel_traitsILi96ELi64ELi64ELi4ES3_EELb1ELb0ELb1ELb0ELb0ELb0ELb0ELb1EEEvNS_16Flash_fwd_paramsE:
	.zero		1360


//--------------------- .nv.constant0._ZN5flash24flash_fwd_splitkv_kernelI23Flash_fwd_kernel_traitsILi96ELi64ELi64ELi4ELb0ELb0EN7cutlass10bfloat16_tE19Flash_kernel_traitsILi96ELi64ELi64ELi4ES3_EELb1ELb0ELb1ELb0ELb0ELb1ELb0ELb1EEEvNS_16Flash_fwd_paramsE --------------------------
	.section	.nv.constant0._ZN5flash24flash_fwd_splitkv_kernelI23Flash_fwd_kernel_traitsILi96ELi64ELi64ELi4ELb0ELb0EN7cutlass10bfloat16_tE19Flash_kernel_traitsILi96ELi64ELi64ELi4ES3_EELb1ELb0ELb1ELb0ELb0ELb1ELb0ELb1EEEvNS_16Flash_fwd_paramsE,"a",@progbits
	.sectionflags	@""
	.align	4
.nv.constant0._ZN5flash24flash_fwd_splitkv_kernelI23Flash_fwd_kernel_traitsILi96ELi64ELi64ELi4ELb0ELb0EN7cutlass10bfloat16_tE19Flash_kernel_traitsILi96ELi64ELi64ELi4ES3_EELb1ELb0ELb1ELb0ELb0ELb1ELb0ELb1EEEvNS_16Flash_fwd_paramsE:
	.zero		1360


//--------------------- .nv.constant0._ZN5flash24flash_fwd_splitkv_kernelI23Flash_fwd_kernel_traitsILi96ELi64ELi64ELi4ELb0ELb0EN7cutlass10bfloat16_tE19Flash_kernel_traitsILi96ELi64ELi64ELi4ES3_EELb1ELb0ELb0ELb0ELb1ELb0ELb1ELb0EEEvNS_16Flash_fwd_paramsE --------------------------
	.section	.nv.constant0._ZN5flash24flash_fwd_splitkv_kernelI23Flash_fwd_kernel_traitsILi96ELi64ELi64ELi4ELb0ELb0EN7cutlass10bfloat16_tE19Flash_kernel_traitsILi96ELi64ELi64ELi4ES3_EELb1ELb0ELb0ELb0ELb1ELb0ELb1ELb0EEEvNS_16Flash_fwd_paramsE,"a",@progbits
	.sectionflags	@""
	.align	4
.nv.constant0._ZN5flash24flash_fwd_splitkv_kernelI23Flash_fwd_kernel_traitsILi96ELi64ELi64ELi4ELb0ELb0EN7cutlass10bfloat16_tE19Flash_kernel_traitsILi96ELi64ELi64ELi4ES3_EELb1ELb0ELb0ELb0ELb1ELb0ELb1ELb0EEEvNS_16Flash_fwd_paramsE:
	.zero		1360


//--------------------- .nv.constant0._ZN5flash24flash_fwd_splitkv_kernelI23Flash_fwd_kernel_traitsILi96ELi64ELi64ELi4ELb0ELb0EN7cutlass10bfloat16_tE19Flash_kernel_traitsILi96ELi64ELi64ELi4ES3_EELb1ELb0ELb0ELb0ELb1ELb1ELb1ELb0EEEvNS_16Flash_fwd_paramsE --------------------------
	.section	.nv.constant0._ZN5flash24flash_fwd_splitkv_kernelI23Flash_fwd_kernel_traitsILi96ELi64ELi64ELi4ELb0ELb0EN7cutlass10bfloat16_tE19Flash_kernel_traitsILi96ELi64ELi64ELi4ES3_EELb1ELb0ELb0ELb0ELb1ELb1ELb1ELb0EEEvNS_16Flash_fwd_paramsE,"a",@progbits
	.sectionflags	@""
	.align	4
.nv.constant0._ZN5flash24flash_fwd_splitkv_kernelI23Flash_fwd_kernel_traitsILi96ELi64ELi64ELi4ELb0ELb0EN7cutlass10bfloat16_tE19Flash_kernel_traitsILi96ELi64ELi64ELi4ES3_EELb1ELb0ELb0ELb0ELb1ELb1ELb1ELb0EEEvNS_16Flash_fwd_paramsE:
	.zero		1360


//--------------------- .nv.constant0._ZN5flash24flash_fwd_splitkv_kernelI23Flash_fwd_kernel_traitsILi96ELi64ELi64ELi4ELb0ELb0EN7cutlass10bfloat16_tE19Flash_kernel_traitsILi96ELi64ELi64ELi4ES3_EELb1ELb0ELb1ELb0ELb0ELb0ELb1ELb0EEEvNS_16Flash_fwd_paramsE --------------------------
	.section	.nv.constant0._ZN5flash24flash_fwd_splitkv_kernelI23Flash_fwd_kernel_traitsILi96ELi64ELi64ELi4ELb0ELb0EN7cutlass10bfloat16_tE19Flash_kernel_traitsILi96ELi64ELi64ELi4ES3_EELb1ELb0ELb1ELb0ELb0ELb0ELb1ELb0EEEvNS_16Flash_fwd_paramsE,"a",@progbits
	.sectionflags	@""
	.align	4
.nv.constant0._ZN5flash24flash_fwd_splitkv_kernelI23Flash_fwd_kernel_traitsILi96ELi64ELi64ELi4ELb0ELb0EN7cutlass10bfloat16_tE19Flash_kernel_traitsILi96ELi64ELi64ELi4ES3_EELb1ELb0ELb1ELb0ELb0ELb0ELb1ELb0EEEvNS_16Flash_fwd_paramsE:
	.zero		1360


//--------------------- .nv.constant0._ZN5flash24flash_fwd_splitkv_kernelI23Flash_fwd_kernel_traitsILi96ELi64ELi64ELi4ELb0ELb0EN7cutlass10bfloat16_tE19Flash_kernel_traitsILi96ELi64ELi64ELi4ES3_EELb1ELb0ELb1ELb0ELb0ELb1ELb1ELb0EEEvNS_16Flash_fwd_paramsE --------------------------
	.section	.nv.constant0._ZN5flash24flash_fwd_splitkv_kernelI23Flash_fwd_kernel_traitsILi96ELi64ELi64ELi4ELb0ELb0EN7cutlass10bfloat16_tE19Flash_kernel_traitsILi96ELi64ELi64ELi4ES3_EELb1ELb0ELb1ELb0ELb0ELb1ELb1ELb0EEEvNS_16Flash_fwd_paramsE,"a",@progbits
	.sectionflags	@""
	.align	4
.nv.constant0._ZN5flash24flash_fwd_splitkv_kernelI23Flash_fwd_kernel_traitsILi96ELi64ELi64ELi4ELb0ELb0EN7cutlass10bfloat16_tE19Flash_kernel_traitsILi96ELi64ELi64ELi4ES3_EELb1ELb0ELb1ELb0ELb0ELb1ELb1ELb0EEEvNS_16Flash_fwd_paramsE:
	.zero		1360


//--------------------- .nv.constant0._ZN5flash24flash_fwd_splitkv_kernelI23Flash_fwd_kernel_traitsILi96ELi64ELi64ELi4ELb0ELb0EN7cutlass10bfloat16_tE19Flash_kernel_traitsILi96ELi64ELi64ELi4ES3_EELb1ELb0ELb0ELb0ELb1ELb0ELb1ELb1EEEvNS_16Flash_fwd_paramsE --------------------------
	.section	.nv.constant0._ZN5flash24flash_fwd_splitkv_kernelI23Flash_fwd_kernel_traitsILi96ELi64ELi64ELi4ELb0ELb0EN7cutlass10bfloat16_tE19Flash_kernel_traitsILi96ELi64ELi64ELi4ES3_EELb1ELb0ELb0ELb0ELb1ELb0ELb1ELb1EEEvNS_16Flash_fwd_paramsE,"a",@progbits
	.sectionflags	@""
	.align	4
.nv.constant0._ZN5flash24flash_fwd_splitkv_kernelI23Flash_fwd_kernel_traitsILi96ELi64ELi64ELi4ELb0ELb0EN7cutlass10bfloat16_tE19Flash_kernel_traitsILi96ELi64ELi64ELi4ES3_EELb1ELb0ELb0ELb0ELb1ELb0ELb1ELb1EEEvNS_16Flash_fwd_paramsE:
	.zero		1360


//--------------------- .nv.constant0._ZN5flash24flash_fwd_splitkv_kernelI23Flash_fwd_kernel_traitsILi96ELi64ELi64ELi4ELb0ELb0EN7cutlass10bfloat16_tE19Flash_kernel_traitsILi96ELi64ELi64ELi4ES3_EELb1ELb0ELb0ELb0ELb1ELb1ELb1ELb1EEEvNS_16Flash_fwd_paramsE --------------------------
	.section	.nv.constant0._ZN5flash24flash_fwd_splitkv_kernelI23Flash_fwd_kernel_traitsILi96ELi64ELi64ELi4ELb0ELb0EN7cutlass10bfloat16_tE19Flash_kernel_traitsILi96ELi64ELi64ELi4ES3_EELb1ELb0ELb0ELb0ELb1ELb1ELb1ELb1EEEvNS_16Flash_fwd_paramsE,"a",@progbits
	.sectionflags	@""
	.align	4
.nv.constant0._ZN5flash24flash_fwd_splitkv_kernelI23Flash_fwd_kernel_traitsILi96ELi64ELi64ELi4ELb0ELb0EN7cutlass10bfloat16_tE19Flash_kernel_traitsILi96ELi64ELi64ELi4ES3_EELb1ELb0ELb0ELb0ELb1ELb1ELb1ELb1EEEvNS_16Flash_fwd_paramsE:
	.zero		1360


//--------------------- .nv.constant0._ZN5flash24flash_fwd_splitkv_kernelI23Flash_fwd_kernel_traitsILi96ELi64ELi64ELi4ELb0ELb0EN7cutlass10bfloat16_tE19Flash_kernel_traitsILi96ELi64ELi64ELi4ES3_EELb1ELb0ELb1ELb0ELb0ELb0ELb1ELb1EEEvNS_16Flash_fwd_paramsE --------------------------
	.section	.nv.constant0._ZN5flash24flash_fwd_splitkv_kernelI23Flash_fwd_kernel_traitsILi96ELi64ELi64ELi4ELb0ELb0EN7cutlass10bfloat16_tE19Flash_kernel_traitsILi96ELi64ELi64ELi4ES3_EELb1ELb0ELb1ELb0ELb0ELb0ELb1ELb1EEEvNS_16Flash_fwd_paramsE,"a",@progbits
	.sectionflags	@""
	.align	4
.nv.constant0._ZN5flash24flash_fwd_splitkv_kernelI23Flash_fwd_kernel_traitsILi96ELi64ELi64ELi4ELb0ELb0EN7cutlass10bfloat16_tE19Flash_kernel_traitsILi96ELi64ELi64ELi4ES3_EELb1ELb0ELb1ELb0ELb0ELb0ELb1ELb1EEEvNS_16Flash_fwd_paramsE:
	.zero		1360


//--------------------- .nv.constant0._ZN5flash24flash_fwd_splitkv_kernelI23Flash_fwd_kernel_traitsILi96ELi64ELi64ELi4ELb0ELb0EN7cutlass10bfloat16_tE19Flash_kernel_traitsILi96ELi64ELi64ELi4ES3_EELb1ELb0ELb1ELb0ELb0ELb1ELb1ELb1EEEvNS_16Flash_fwd_paramsE --------------------------
	.section	.nv.constant0._ZN5flash24flash_fwd_splitkv_kernelI23Flash_fwd_kernel_traitsILi96ELi64ELi64ELi4ELb0ELb0EN7cutlass10bfloat16_tE19Flash_kernel_traitsILi96ELi64ELi64ELi4ES3_EELb1ELb0ELb1ELb0ELb0ELb1ELb1ELb1EEEvNS_16Flash_fwd_paramsE,"a",@progbits
	.sectionflags	@""
	.align	4
.nv.constant0._ZN5flash24flash_fwd_splitkv_kernelI23Flash_fwd_kernel_traitsILi96ELi64ELi64ELi4ELb0ELb0EN7cutlass10bfloat16_tE19Flash_kernel_traitsILi96ELi64ELi64ELi4ES3_EELb1ELb0ELb1ELb0ELb0ELb1ELb1ELb1EEEvNS_16Flash_fwd_paramsE:
	.zero		1360


//--------------------- SYMBOLS --------------------------

	.type		.nv.reservedSmem.offset0,@object
	.size		.nv.reservedSmem.offset0,0x4
	.type		.nv.reservedSmem.cap,@object
	.size		.nv.reservedSmem.cap,0x4
